	.target	sm_90

	.elftype	@"ET_EXEC"


//--------------------- .note.nv.tkinfo           --------------------------
	.section	.note.nv.tkinfo,"",@"SHT_NOTE"
	.sectionflags	@"SHF_NOTE_NV_TKINFO"
	.tkinfo
        /*0018*/ 	.word	0x00000002
        /*0030*/ 	.string	""
        /*0030*/ 	.string	"ptxas"
        /*0030*/ 	.string	"Cuda compilation tools, release 13.0, V13.0.88"
        /*0030*/ 	.string	"Build cuda_13.0.r13.0/compiler.36424714_0"
        /*0030*/ 	.string	"-arch sm_90 -m 64 "



//--------------------- .note.nv.cuinfo           --------------------------
	.section	.note.nv.cuinfo,"",@"SHT_NOTE"
	.sectionflags	@"SHF_NOTE_NV_CUINFO"
        /*0018*/ 	.short	0x0002
        /*001a*/ 	.short	0x005a
        /*001c*/ 	.short	0x0082
	.zero		2


//--------------------- .nv.info                  --------------------------
	.section	.nv.info,"",@"SHT_CUDA_INFO"
	.align	4


	//----- nvinfo : EIATTR_REGCOUNT
	.align		4
        /*0000*/ 	.byte	0x04, 0x2f
        /*0002*/ 	.short	(.L_48 - .L_47)
	.align		4
.L_47:
        /*0004*/ 	.word	index@(_ZN2at6native29vectorized_elementwise_kernelILi8EZZZNS0_67_GLOBAL__N__bb565c37_34_ValidateCompressedIndicesKernel_cu_33a4b88b42_validate_compressed_sparse_indices_kernelILNS2_8CDimNameE0ENS2_18CUDAKernelLauncherENS2_14EmptyVecKernelENS2_8DummyVecELm8EEEvRKNS_6TensorESA_lllENKUlvE0_clEvENKUlvE_clEvEUliE_St5arrayIPcLm2EEEEviT0_T1_)
        /*0008*/ 	.word	0x00000020


	//----- nvinfo : EIATTR_FRAME_SIZE
	.align		4
.L_48:
        /*000c*/ 	.byte	0x04, 0x11
        /*000e*/ 	.short	(.L_50 - .L_49)
	.align		4
.L_49:
        /*0010*/ 	.word	index@(_ZN2at6native29vectorized_elementwise_kernelILi8EZZZNS0_67_GLOBAL__N__bb565c37_34_ValidateCompressedIndicesKernel_cu_33a4b88b42_validate_compressed_sparse_indices_kernelILNS2_8CDimNameE0ENS2_18CUDAKernelLauncherENS2_14EmptyVecKernelENS2_8DummyVecELm8EEEvRKNS_6TensorESA_lllENKUlvE0_clEvENKUlvE_clEvEUliE_St5arrayIPcLm2EEEEviT0_T1_)
        /*0014*/ 	.word	0x00000000


	//----- nvinfo : EIATTR_REGCOUNT
	.align		4
.L_50:
        /*0018*/ 	.byte	0x04, 0x2f
        /*001a*/ 	.short	(.L_52 - .L_51)
	.align		4
.L_51:
        /*001c*/ 	.word	index@(_ZN2at6native29vectorized_elementwise_kernelILi4EZZZNS0_67_GLOBAL__N__bb565c37_34_ValidateCompressedIndicesKernel_cu_33a4b88b42_validate_compressed_sparse_indices_kernelILNS2_8CDimNameE0ENS2_18CUDAKernelLauncherENS2_14EmptyVecKernelENS2_8DummyVecELm8EEEvRKNS_6TensorESA_lllENKUlvE0_clEvENKUlvE_clEvEUliE_St5arrayIPcLm2EEEEviT0_T1_)
        /*0020*/ 	.word	0x00000020


	//----- nvinfo : EIATTR_FRAME_SIZE
	.align		4
.L_52:
        /*0024*/ 	.byte	0x04, 0x11
        /*0026*/ 	.short	(.L_54 - .L_53)
	.align		4
.L_53:
        /*0028*/ 	.word	index@(_ZN2at6native29vectorized_elementwise_kernelILi4EZZZNS0_67_GLOBAL__N__bb565c37_34_ValidateCompressedIndicesKernel_cu_33a4b88b42_validate_compressed_sparse_indices_kernelILNS2_8CDimNameE0ENS2_18CUDAKernelLauncherENS2_14EmptyVecKernelENS2_8DummyVecELm8EEEvRKNS_6TensorESA_lllENKUlvE0_clEvENKUlvE_clEvEUliE_St5arrayIPcLm2EEEEviT0_T1_)
        /*002c*/ 	.word	0x00000000


	//----- nvinfo : EIATTR_REGCOUNT
	.align		4
.L_54:
        /*0030*/ 	.byte	0x04, 0x2f
        /*0032*/ 	.short	(.L_56 - .L_55)
	.align		4
.L_55:
        /*0034*/ 	.word	index@(_ZN2at6native29vectorized_elementwise_kernelILi2EZZZNS0_67_GLOBAL__N__bb565c37_34_ValidateCompressedIndicesKernel_cu_33a4b88b42_validate_compressed_sparse_indices_kernelILNS2_8CDimNameE0ENS2_18CUDAKernelLauncherENS2_14EmptyVecKernelENS2_8DummyVecELm8EEEvRKNS_6TensorESA_lllENKUlvE0_clEvENKUlvE_clEvEUliE_St5arrayIPcLm2EEEEviT0_T1_)
        /*0038*/ 	.word	0x00000020


	//----- nvinfo : EIATTR_FRAME_SIZE
	.align		4
.L_56:
        /*003c*/ 	.byte	0x04, 0x11
        /*003e*/ 	.short	(.L_58 - .L_57)
	.align		4
.L_57:
        /*0040*/ 	.word	index@(_ZN2at6native29vectorized_elementwise_kernelILi2EZZZNS0_67_GLOBAL__N__bb565c37_34_ValidateCompressedIndicesKernel_cu_33a4b88b42_validate_compressed_sparse_indices_kernelILNS2_8CDimNameE0ENS2_18CUDAKernelLauncherENS2_14EmptyVecKernelENS2_8DummyVecELm8EEEvRKNS_6TensorESA_lllENKUlvE0_clEvENKUlvE_clEvEUliE_St5arrayIPcLm2EEEEviT0_T1_)
        /*0044*/ 	.word	0x00000000


	//----- nvinfo : EIATTR_REGCOUNT
	.align		4
.L_58:
        /*0048*/ 	.byte	0x04, 0x2f
        /*004a*/ 	.short	(.L_60 - .L_59)
	.align		4
.L_59:
        /*004c*/ 	.word	index@(_ZN2at6native27unrolled_elementwise_kernelIZZZNS0_67_GLOBAL__N__bb565c37_34_ValidateCompressedIndicesKernel_cu_33a4b88b42_validate_compressed_sparse_indices_kernelILNS2_8CDimNameE0ENS2_18CUDAKernelLauncherENS2_14EmptyVecKernelENS2_8DummyVecELm8EEEvRKNS_6TensorESA_lllENKUlvE0_clEvENKUlvE_clEvEUliE_St5arrayIPcLm2EELi4E23TrivialOffsetCalculatorILi1EjESI_NS0_6memory15LoadWithoutCastENSJ_16StoreWithoutCastEEEviT_T0_T2_T3_T4_T5_)
        /*0050*/ 	.word	0x0000001a


	//----- nvinfo : EIATTR_FRAME_SIZE
	.align		4
.L_60:
        /*0054*/ 	.byte	0x04, 0x11
        /*0056*/ 	.short	(.L_62 - .L_61)
	.align		4
.L_61:
        /*0058*/ 	.word	index@(_ZN2at6native27unrolled_elementwise_kernelIZZZNS0_67_GLOBAL__N__bb565c37_34_ValidateCompressedIndicesKernel_cu_33a4b88b42_validate_compressed_sparse_indices_kernelILNS2_8CDimNameE0ENS2_18CUDAKernelLauncherENS2_14EmptyVecKernelENS2_8DummyVecELm8EEEvRKNS_6TensorESA_lllENKUlvE0_clEvENKUlvE_clEvEUliE_St5arrayIPcLm2EELi4E23TrivialOffsetCalculatorILi1EjESI_NS0_6memory15LoadWithoutCastENSJ_16StoreWithoutCastEEEviT_T0_T2_T3_T4_T5_)
        /*005c*/ 	.word	0x00000000


	//----- nvinfo : EIATTR_REGCOUNT
	.align		4
.L_62:
        /*0060*/ 	.byte	0x04, 0x2f
        /*0062*/ 	.short	(.L_64 - .L_63)
	.align		4
.L_63:
        /*0064*/ 	.word	index@(_ZN2at6native18elementwise_kernelILi128ELi2EZNS0_22gpu_kernel_impl_nocastIZZZNS0_67_GLOBAL__N__bb565c37_34_ValidateCompressedIndicesKernel_cu_33a4b88b42_validate_compressed_sparse_indices_kernelILNS3_8CDimNameE0ENS3_18CUDAKernelLauncherENS3_14EmptyVecKernelENS3_8DummyVecELm8EEEvRKNS_6TensorESB_lllENKUlvE0_clEvENKUlvE_clEvEUliE_EEvRNS_18TensorIteratorBaseERKT_EUliE_EEviT1_)
        /*0068*/ 	.word	0x00000018


	//----- nvinfo : EIATTR_FRAME_SIZE
	.align		4
.L_64:
        /*006c*/ 	.byte	0x04, 0x11
        /*006e*/ 	.short	(.L_66 - .L_65)
	.align		4
.L_65:
        /*0070*/ 	.word	index@(_ZN2at6native18elementwise_kernelILi128ELi2EZNS0_22gpu_kernel_impl_nocastIZZZNS0_67_GLOBAL__N__bb565c37_34_ValidateCompressedIndicesKernel_cu_33a4b88b42_validate_compressed_sparse_indices_kernelILNS3_8CDimNameE0ENS3_18CUDAKernelLauncherENS3_14EmptyVecKernelENS3_8DummyVecELm8EEEvRKNS_6TensorESB_lllENKUlvE0_clEvENKUlvE_clEvEUliE_EEvRNS_18TensorIteratorBaseERKT_EUliE_EEviT1_)
        /*0074*/ 	.word	0x00000000


	//----- nvinfo : EIATTR_REGCOUNT
	.align		4
.L_66:
        /*0078*/ 	.byte	0x04, 0x2f
        /*007a*/ 	.short	(.L_68 - .L_67)
	.align		4
.L_67:
        /*007c*/ 	.word	index@(_ZN2at6native27unrolled_elementwise_kernelIZZZNS0_67_GLOBAL__N__bb565c37_34_ValidateCompressedIndicesKernel_cu_33a4b88b42_validate_compressed_sparse_indices_kernelILNS2_8CDimNameE0ENS2_18CUDAKernelLauncherENS2_14EmptyVecKernelENS2_8DummyVecELm8EEEvRKNS_6TensorESA_lllENKUlvE0_clEvENKUlvE_clEvEUliE_St5arrayIPcLm2EELi4E23TrivialOffsetCalculatorILi1EjESI_NS0_6memory12LoadWithCastILi1EEENSJ_13StoreWithCastILi1EEEEEviT_T0_T2_T3_T4_T5_)
        /*0080*/ 	.word	0x0000001c


	//----- nvinfo : EIATTR_FRAME_SIZE
	.align		4
.L_68:
        /*0084*/ 	.byte	0x04, 0x11
        /*0086*/ 	.short	(.L_70 - .L_69)
	.align		4
.L_69:
        /*0088*/ 	.word	index@(_ZN2at6native27unrolled_elementwise_kernelIZZZNS0_67_GLOBAL__N__bb565c37_34_ValidateCompressedIndicesKernel_cu_33a4b88b42_validate_compressed_sparse_indices_kernelILNS2_8CDimNameE0ENS2_18CUDAKernelLauncherENS2_14EmptyVecKernelENS2_8DummyVecELm8EEEvRKNS_6TensorESA_lllENKUlvE0_clEvENKUlvE_clEvEUliE_St5arrayIPcLm2EELi4E23TrivialOffsetCalculatorILi1EjESI_NS0_6memory12LoadWithCastILi1EEENSJ_13StoreWithCastILi1EEEEEviT_T0_T2_T3_T4_T5_)
        /*008c*/ 	.word	0x00000000


	//----- nvinfo : EIATTR_REGCOUNT
	.align		4
.L_70:
        /*0090*/ 	.byte	0x04, 0x2f
        /*0092*/ 	.short	(.L_72 - .L_71)
	.align		4
.L_71:
        /*0094*/ 	.word	index@(_ZN2at6native18elementwise_kernelILi128ELi4EZNS0_15gpu_kernel_implIZZZNS0_67_GLOBAL__N__bb565c37_34_ValidateCompressedIndicesKernel_cu_33a4b88b42_validate_compressed_sparse_indices_kernelILNS3_8CDimNameE0ENS3_18CUDAKernelLauncherENS3_14EmptyVecKernelENS3_8DummyVecELm8EEEvRKNS_6TensorESB_lllENKUlvE0_clEvENKUlvE_clEvEUliE_EEvRNS_18TensorIteratorBaseERKT_EUliE_EEviT1_)
        /*0098*/ 	.word	0x0000001a


	//----- nvinfo : EIATTR_FRAME_SIZE
	.align		4
.L_72:
        /*009c*/ 	.byte	0x04, 0x11
        /*009e*/ 	.short	(.L_74 - .L_73)
	.align		4
.L_73:
        /*00a0*/ 	.word	index@(_ZN2at6native18elementwise_kernelILi128ELi4EZNS0_15gpu_kernel_implIZZZNS0_67_GLOBAL__N__bb565c37_34_ValidateCompressedIndicesKernel_cu_33a4b88b42_validate_compressed_sparse_indices_kernelILNS3_8CDimNameE0ENS3_18CUDAKernelLauncherENS3_14EmptyVecKernelENS3_8DummyVecELm8EEEvRKNS_6TensorESB_lllENKUlvE0_clEvENKUlvE_clEvEUliE_EEvRNS_18TensorIteratorBaseERKT_EUliE_EEviT1_)
        /*00a4*/ 	.word	0x00000000


	//----- nvinfo : EIATTR_REGCOUNT
	.align		4
.L_74:
        /*00a8*/ 	.byte	0x04, 0x2f
        /*00aa*/ 	.short	(.L_76 - .L_75)
	.align		4
.L_75:
        /*00ac*/ 	.word	index@(_ZN2at6native29vectorized_elementwise_kernelILi8EZZZNS0_67_GLOBAL__N__bb565c37_34_ValidateCompressedIndicesKernel_cu_33a4b88b42_validate_compressed_sparse_indices_kernelILNS2_8CDimNameE0ENS2_18CUDAKernelLauncherENS2_14EmptyVecKernelENS2_8DummyVecELm8EEEvRKNS_6TensorESA_lllENKUlvE0_clEvENKUlvE0_clEvEUllE_St5arrayIPcLm2EEEEviT0_T1_)
        /*00b0*/ 	.word	0x00000026


	//----- nvinfo : EIATTR_FRAME_SIZE
	.align		4
.L_76:
        /*00b4*/ 	.byte	0x04, 0x11
        /*00b6*/ 	.short	(.L_78 - .L_77)
	.align		4
.L_77:
        /*00b8*/ 	.word	index@(_ZN2at6native29vectorized_elementwise_kernelILi8EZZZNS0_67_GLOBAL__N__bb565c37_34_ValidateCompressedIndicesKernel_cu_33a4b88b42_validate_compressed_sparse_indices_kernelILNS2_8CDimNameE0ENS2_18CUDAKernelLauncherENS2_14EmptyVecKernelENS2_8DummyVecELm8EEEvRKNS_6TensorESA_lllENKUlvE0_clEvENKUlvE0_clEvEUllE_St5arrayIPcLm2EEEEviT0_T1_)
        /*00bc*/ 	.word	0x00000000


	//----- nvinfo : EIATTR_REGCOUNT
	.align		4
.L_78:
        /*00c0*/ 	.byte	0x04, 0x2f
        /*00c2*/ 	.short	(.L_80 - .L_79)
	.align		4
.L_79:
        /*00c4*/ 	.word	index@(_ZN2at6native29vectorized_elementwise_kernelILi4EZZZNS0_67_GLOBAL__N__bb565c37_34_ValidateCompressedIndicesKernel_cu_33a4b88b42_validate_compressed_sparse_indices_kernelILNS2_8CDimNameE0ENS2_18CUDAKernelLauncherENS2_14EmptyVecKernelENS2_8DummyVecELm8EEEvRKNS_6TensorESA_lllENKUlvE0_clEvENKUlvE0_clEvEUllE_St5arrayIPcLm2EEEEviT0_T1_)
        /*00c8*/ 	.word	0x00000026


	//----- nvinfo : EIATTR_FRAME_SIZE
	.align		4
.L_80:
        /*00cc*/ 	.byte	0x04, 0x11
        /*00ce*/ 	.short	(.L_82 - .L_81)
	.align		4
.L_81:
        /*00d0*/ 	.word	index@(_ZN2at6native29vectorized_elementwise_kernelILi4EZZZNS0_67_GLOBAL__N__bb565c37_34_ValidateCompressedIndicesKernel_cu_33a4b88b42_validate_compressed_sparse_indices_kernelILNS2_8CDimNameE0ENS2_18CUDAKernelLauncherENS2_14EmptyVecKernelENS2_8DummyVecELm8EEEvRKNS_6TensorESA_lllENKUlvE0_clEvENKUlvE0_clEvEUllE_St5arrayIPcLm2EEEEviT0_T1_)
        /*00d4*/ 	.word	0x00000000


	//----- nvinfo : EIATTR_REGCOUNT
	.align		4
.L_82:
        /*00d8*/ 	.byte	0x04, 0x2f
        /*00da*/ 	.short	(.L_84 - .L_83)
	.align		4
.L_83:
        /*00dc*/ 	.word	index@(_ZN2at6native29vectorized_elementwise_kernelILi2EZZZNS0_67_GLOBAL__N__bb565c37_34_ValidateCompressedIndicesKernel_cu_33a4b88b42_validate_compressed_sparse_indices_kernelILNS2_8CDimNameE0ENS2_18CUDAKernelLauncherENS2_14EmptyVecKernelENS2_8DummyVecELm8EEEvRKNS_6TensorESA_lllENKUlvE0_clEvENKUlvE0_clEvEUllE_St5arrayIPcLm2EEEEviT0_T1_)
        /*00e0*/ 	.word	0x00000026


	//----- nvinfo : EIATTR_FRAME_SIZE
	.align		4
.L_84:
        /*00e4*/ 	.byte	0x04, 0x11
        /*00e6*/ 	.short	(.L_86 - .L_85)
	.align		4
.L_85:
        /*00e8*/ 	.word	index@(_ZN2at6native29vectorized_elementwise_kernelILi2EZZZNS0_67_GLOBAL__N__bb565c37_34_ValidateCompressedIndicesKernel_cu_33a4b88b42_validate_compressed_sparse_indices_kernelILNS2_8CDimNameE0ENS2_18CUDAKernelLauncherENS2_14EmptyVecKernelENS2_8DummyVecELm8EEEvRKNS_6TensorESA_lllENKUlvE0_clEvENKUlvE0_clEvEUllE_St5arrayIPcLm2EEEEviT0_T1_)
        /*00ec*/ 	.word	0x00000000


	//----- nvinfo : EIATTR_REGCOUNT
	.align		4
.L_86:
        /*00f0*/ 	.byte	0x04, 0x2f
        /*00f2*/ 	.short	(.L_88 - .L_87)
	.align		4
.L_87:
        /*00f4*/ 	.word	index@(_ZN2at6native27unrolled_elementwise_kernelIZZZNS0_67_GLOBAL__N__bb565c37_34_ValidateCompressedIndicesKernel_cu_33a4b88b42_validate_compressed_sparse_indices_kernelILNS2_8CDimNameE0ENS2_18CUDAKernelLauncherENS2_14EmptyVecKernelENS2_8DummyVecELm8EEEvRKNS_6TensorESA_lllENKUlvE0_clEvENKUlvE0_clEvEUllE_St5arrayIPcLm2EELi4E23TrivialOffsetCalculatorILi1EjESI_NS0_6memory15LoadWithoutCastENSJ_16StoreWithoutCastEEEviT_T0_T2_T3_T4_T5_)
        /*00f8*/ 	.word	0x0000001d


	//----- nvinfo : EIATTR_FRAME_SIZE
	.align		4
.L_88:
        /*00fc*/ 	.byte	0x04, 0x11
        /*00fe*/ 	.short	(.L_90 - .L_89)
	.align		4
.L_89:
        /*0100*/ 	.word	index@(_ZN2at6native27unrolled_elementwise_kernelIZZZNS0_67_GLOBAL__N__bb565c37_34_ValidateCompressedIndicesKernel_cu_33a4b88b42_validate_compressed_sparse_indices_kernelILNS2_8CDimNameE0ENS2_18CUDAKernelLauncherENS2_14EmptyVecKernelENS2_8DummyVecELm8EEEvRKNS_6TensorESA_lllENKUlvE0_clEvENKUlvE0_clEvEUllE_St5arrayIPcLm2EELi4E23TrivialOffsetCalculatorILi1EjESI_NS0_6memory15LoadWithoutCastENSJ_16StoreWithoutCastEEEviT_T0_T2_T3_T4_T5_)
        /*0104*/ 	.word	0x00000000


	//----- nvinfo : EIATTR_REGCOUNT
	.align		4
.L_90:
        /*0108*/ 	.byte	0x04, 0x2f
        /*010a*/ 	.short	(.L_92 - .L_91)
	.align		4
.L_91:
        /*010c*/ 	.word	index@(_ZN2at6native18elementwise_kernelILi128ELi2EZNS0_22gpu_kernel_impl_nocastIZZZNS0_67_GLOBAL__N__bb565c37_34_ValidateCompressedIndicesKernel_cu_33a4b88b42_validate_compressed_sparse_indices_kernelILNS3_8CDimNameE0ENS3_18CUDAKernelLauncherENS3_14EmptyVecKernelENS3_8DummyVecELm8EEEvRKNS_6TensorESB_lllENKUlvE0_clEvENKUlvE0_clEvEUllE_EEvRNS_18TensorIteratorBaseERKT_EUliE_EEviT1_)
        /*0110*/ 	.word	0x00000018


	//----- nvinfo : EIATTR_FRAME_SIZE
	.align		4
.L_92:
        /*0114*/ 	.byte	0x04, 0x11
        /*0116*/ 	.short	(.L_94 - .L_93)
	.align		4
.L_93:
        /*0118*/ 	.word	index@(_ZN2at6native18elementwise_kernelILi128ELi2EZNS0_22gpu_kernel_impl_nocastIZZZNS0_67_GLOBAL__N__bb565c37_34_ValidateCompressedIndicesKernel_cu_33a4b88b42_validate_compressed_sparse_indices_kernelILNS3_8CDimNameE0ENS3_18CUDAKernelLauncherENS3_14EmptyVecKernelENS3_8DummyVecELm8EEEvRKNS_6TensorESB_lllENKUlvE0_clEvENKUlvE0_clEvEUllE_EEvRNS_18TensorIteratorBaseERKT_EUliE_EEviT1_)
        /*011c*/ 	.word	0x00000000


	//----- nvinfo : EIATTR_REGCOUNT
	.align		4
.L_94:
        /*0120*/ 	.byte	0x04, 0x2f
        /*0122*/ 	.short	(.L_96 - .L_95)
	.align		4
.L_95:
        /*0124*/ 	.word	index@(_ZN2at6native27unrolled_elementwise_kernelIZZZNS0_67_GLOBAL__N__bb565c37_34_ValidateCompressedIndicesKernel_cu_33a4b88b42_validate_compressed_sparse_indices_kernelILNS2_8CDimNameE0ENS2_18CUDAKernelLauncherENS2_14EmptyVecKernelENS2_8DummyVecELm8EEEvRKNS_6TensorESA_lllENKUlvE0_clEvENKUlvE0_clEvEUllE_St5arrayIPcLm2EELi4E23TrivialOffsetCalculatorILi1EjESI_NS0_6memory12LoadWithCastILi1EEENSJ_13StoreWithCastILi1EEEEEviT_T0_T2_T3_T4_T5_)
        /*0128*/ 	.word	0x00000020


	//----- nvinfo : EIATTR_FRAME_SIZE
	.align		4
.L_96:
        /*012c*/ 	.byte	0x04, 0x11
        /*012e*/ 	.short	(.L_98 - .L_97)
	.align		4
.L_97:
        /*0130*/ 	.word	index@(_ZN2at6native27unrolled_elementwise_kernelIZZZNS0_67_GLOBAL__N__bb565c37_34_ValidateCompressedIndicesKernel_cu_33a4b88b42_validate_compressed_sparse_indices_kernelILNS2_8CDimNameE0ENS2_18CUDAKernelLauncherENS2_14EmptyVecKernelENS2_8DummyVecELm8EEEvRKNS_6TensorESA_lllENKUlvE0_clEvENKUlvE0_clEvEUllE_St5arrayIPcLm2EELi4E23TrivialOffsetCalculatorILi1EjESI_NS0_6memory12LoadWithCastILi1EEENSJ_13StoreWithCastILi1EEEEEviT_T0_T2_T3_T4_T5_)
        /*0134*/ 	.word	0x00000000


	//----- nvinfo : EIATTR_REGCOUNT
	.align		4
.L_98:
        /*0138*/ 	.byte	0x04, 0x2f
        /*013a*/ 	.short	(.L_100 - .L_99)
	.align		4
.L_99:
        /*013c*/ 	.word	index@(_ZN2at6native18elementwise_kernelILi128ELi4EZNS0_15gpu_kernel_implIZZZNS0_67_GLOBAL__N__bb565c37_34_ValidateCompressedIndicesKernel_cu_33a4b88b42_validate_compressed_sparse_indices_kernelILNS3_8CDimNameE0ENS3_18CUDAKernelLauncherENS3_14EmptyVecKernelENS3_8DummyVecELm8EEEvRKNS_6TensorESB_lllENKUlvE0_clEvENKUlvE0_clEvEUllE_EEvRNS_18TensorIteratorBaseERKT_EUliE_EEviT1_)
        /*0140*/ 	.word	0x0000001a


	//----- nvinfo : EIATTR_FRAME_SIZE
	.align		4
.L_100:
        /*0144*/ 	.byte	0x04, 0x11
        /*0146*/ 	.short	(.L_102 - .L_101)
	.align		4
.L_101:
        /*0148*/ 	.word	index@(_ZN2at6native18elementwise_kernelILi128ELi4EZNS0_15gpu_kernel_implIZZZNS0_67_GLOBAL__N__bb565c37_34_ValidateCompressedIndicesKernel_cu_33a4b88b42_validate_compressed_sparse_indices_kernelILNS3_8CDimNameE0ENS3_18CUDAKernelLauncherENS3_14EmptyVecKernelENS3_8DummyVecELm8EEEvRKNS_6TensorESB_lllENKUlvE0_clEvENKUlvE0_clEvEUllE_EEvRNS_18TensorIteratorBaseERKT_EUliE_EEviT1_)
        /*014c*/ 	.word	0x00000000


	//----- nvinfo : EIATTR_REGCOUNT
	.align		4
.L_102:
        /*0150*/ 	.byte	0x04, 0x2f
        /*0152*/ 	.short	(.L_104 - .L_103)
	.align		4
.L_103:
        /*0154*/ 	.word	index@(_ZN2at6native29vectorized_elementwise_kernelILi8EZZZNS0_67_GLOBAL__N__bb565c37_34_ValidateCompressedIndicesKernel_cu_33a4b88b42_validate_compressed_sparse_indices_kernelILNS2_8CDimNameE0ENS2_18CUDAKernelLauncherENS2_14EmptyVecKernelENS2_8DummyVecELm8EEEvRKNS_6TensorESA_lllENKUlvE1_clEvENKUlvE_clEvEUliiiiiE_St5arrayIPcLm6EEEEviT0_T1_)
        /*0158*/ 	.word	0x00000046


	//----- nvinfo : EIATTR_FRAME_SIZE
	.align		4
.L_104:
        /*015c*/ 	.byte	0x04, 0x11
        /*015e*/ 	.short	(.L_106 - .L_105)
	.align		4
.L_105:
        /*0160*/ 	.word	index@($__internal_75_$__cuda_sm20_div_s64)
        /*0164*/ 	.word	0x00000160


	//----- nvinfo : EIATTR_FRAME_SIZE
	.align		4
.L_106:
        /*0168*/ 	.byte	0x04, 0x11
        /*016a*/ 	.short	(.L_108 - .L_107)
	.align		4
.L_107:
        /*016c*/ 	.word	index@(_ZN2at6native29vectorized_elementwise_kernelILi8EZZZNS0_67_GLOBAL__N__bb565c37_34_ValidateCompressedIndicesKernel_cu_33a4b88b42_validate_compressed_sparse_indices_kernelILNS2_8CDimNameE0ENS2_18CUDAKernelLauncherENS2_14EmptyVecKernelENS2_8DummyVecELm8EEEvRKNS_6TensorESA_lllENKUlvE1_clEvENKUlvE_clEvEUliiiiiE_St5arrayIPcLm6EEEEviT0_T1_)
        /*0170*/ 	.word	0x00000160


	//----- nvinfo : EIATTR_REGCOUNT
	.align		4
.L_108:
        /*0174*/ 	.byte	0x04, 0x2f
        /*0176*/ 	.short	(.L_110 - .L_109)
	.align		4
.L_109:
        /*0178*/ 	.word	index@(_ZN2at6native29vectorized_elementwise_kernelILi4EZZZNS0_67_GLOBAL__N__bb565c37_34_ValidateCompressedIndicesKernel_cu_33a4b88b42_validate_compressed_sparse_indices_kernelILNS2_8CDimNameE0ENS2_18CUDAKernelLauncherENS2_14EmptyVecKernelENS2_8DummyVecELm8EEEvRKNS_6TensorESA_lllENKUlvE1_clEvENKUlvE_clEvEUliiiiiE_St5arrayIPcLm6EEEEviT0_T1_)
        /*017c*/ 	.word	0x00000046


	//----- nvinfo : EIATTR_FRAME_SIZE
	.align		4
.L_110:
        /*0180*/ 	.byte	0x04, 0x11
        /*0182*/ 	.short	(.L_112 - .L_111)
	.align		4
.L_111:
        /*0184*/ 	.word	index@($__internal_74_$__cuda_sm20_div_s64)
        /*0188*/ 	.word	0x00000160


	//----- nvinfo : EIATTR_FRAME_SIZE
	.align		4
.L_112:
        /*018c*/ 	.byte	0x04, 0x11
        /*018e*/ 	.short	(.L_114 - .L_113)
	.align		4
.L_113:
        /*0190*/ 	.word	index@(_ZN2at6native29vectorized_elementwise_kernelILi4EZZZNS0_67_GLOBAL__N__bb565c37_34_ValidateCompressedIndicesKernel_cu_33a4b88b42_validate_compressed_sparse_indices_kernelILNS2_8CDimNameE0ENS2_18CUDAKernelLauncherENS2_14EmptyVecKernelENS2_8DummyVecELm8EEEvRKNS_6TensorESA_lllENKUlvE1_clEvENKUlvE_clEvEUliiiiiE_St5arrayIPcLm6EEEEviT0_T1_)
        /*0194*/ 	.word	0x00000160


	//----- nvinfo : EIATTR_REGCOUNT
	.align		4
.L_114:
        /*0198*/ 	.byte	0x04, 0x2f
        /*019a*/ 	.short	(.L_116 - .L_115)
	.align		4
.L_115:
        /*019c*/ 	.word	index@(_ZN2at6native29vectorized_elementwise_kernelILi2EZZZNS0_67_GLOBAL__N__bb565c37_34_ValidateCompressedIndicesKernel_cu_33a4b88b42_validate_compressed_sparse_indices_kernelILNS2_8CDimNameE0ENS2_18CUDAKernelLauncherENS2_14EmptyVecKernelENS2_8DummyVecELm8EEEvRKNS_6TensorESA_lllENKUlvE1_clEvENKUlvE_clEvEUliiiiiE_St5arrayIPcLm6EEEEviT0_T1_)
        /*01a0*/ 	.word	0x00000042


	//----- nvinfo : EIATTR_FRAME_SIZE
	.align		4
.L_116:
        /*01a4*/ 	.byte	0x04, 0x11
        /*01a6*/ 	.short	(.L_118 - .L_117)
	.align		4
.L_117:
        /*01a8*/ 	.word	index@($__internal_73_$__cuda_sm20_div_s64)
        /*01ac*/ 	.word	0x00000160


	//----- nvinfo : EIATTR_FRAME_SIZE
	.align		4
.L_118:
        /*01b0*/ 	.byte	0x04, 0x11
        /*01b2*/ 	.short	(.L_120 - .L_119)
	.align		4
.L_119:
        /*01b4*/ 	.word	index@(_ZN2at6native29vectorized_elementwise_kernelILi2EZZZNS0_67_GLOBAL__N__bb565c37_34_ValidateCompressedIndicesKernel_cu_33a4b88b42_validate_compressed_sparse_indices_kernelILNS2_8CDimNameE0ENS2_18CUDAKernelLauncherENS2_14EmptyVecKernelENS2_8DummyVecELm8EEEvRKNS_6TensorESA_lllENKUlvE1_clEvENKUlvE_clEvEUliiiiiE_St5arrayIPcLm6EEEEviT0_T1_)
        /*01b8*/ 	.word	0x00000160


	//----- nvinfo : EIATTR_REGCOUNT
	.align		4
.L_120:
        /*01bc*/ 	.byte	0x04, 0x2f
        /*01be*/ 	.short	(.L_122 - .L_121)
	.align		4
.L_121:
        /*01c0*/ 	.word	index@(_ZN2at6native27unrolled_elementwise_kernelIZZZNS0_67_GLOBAL__N__bb565c37_34_ValidateCompressedIndicesKernel_cu_33a4b88b42_validate_compressed_sparse_indices_kernelILNS2_8CDimNameE0ENS2_18CUDAKernelLauncherENS2_14EmptyVecKernelENS2_8DummyVecELm8EEEvRKNS_6TensorESA_lllENKUlvE1_clEvENKUlvE_clEvEUliiiiiE_St5arrayIPcLm6EELi4E23TrivialOffsetCalculatorILi5EjESH_ILi1EjENS0_6memory15LoadWithoutCastENSK_16StoreWithoutCastEEEviT_T0_T2_T3_T4_T5_)
        /*01c4*/ 	.word	0x00000030


	//----- nvinfo : EIATTR_FRAME_SIZE
	.align		4
.L_122:
        /*01c8*/ 	.byte	0x04, 0x11
        /*01ca*/ 	.short	(.L_124 - .L_123)
	.align		4
.L_123:
        /*01cc*/ 	.word	index@($__internal_72_$__cuda_sm20_div_s64)
        /*01d0*/ 	.word	0x000000b0


	//----- nvinfo : EIATTR_FRAME_SIZE
	.align		4
.L_124:
        /*01d4*/ 	.byte	0x04, 0x11
        /*01d6*/ 	.short	(.L_126 - .L_125)
	.align		4
.L_125:
        /*01d8*/ 	.word	index@(_ZN2at6native27unrolled_elementwise_kernelIZZZNS0_67_GLOBAL__N__bb565c37_34_ValidateCompressedIndicesKernel_cu_33a4b88b42_validate_compressed_sparse_indices_kernelILNS2_8CDimNameE0ENS2_18CUDAKernelLauncherENS2_14EmptyVecKernelENS2_8DummyVecELm8EEEvRKNS_6TensorESA_lllENKUlvE1_clEvENKUlvE_clEvEUliiiiiE_St5arrayIPcLm6EELi4E23TrivialOffsetCalculatorILi5EjESH_ILi1EjENS0_6memory15LoadWithoutCastENSK_16StoreWithoutCastEEEviT_T0_T2_T3_T4_T5_)
        /*01dc*/ 	.word	0x000000b0


	//----- nvinfo : EIATTR_REGCOUNT
	.align		4
.L_126:
        /*01e0*/ 	.byte	0x04, 0x2f
        /*01e2*/ 	.short	(.L_128 - .L_127)
	.align		4
.L_127:
        /*01e4*/ 	.word	index@(_ZN2at6native18elementwise_kernelILi128ELi2EZNS0_22gpu_kernel_impl_nocastIZZZNS0_67_GLOBAL__N__bb565c37_34_ValidateCompressedIndicesKernel_cu_33a4b88b42_validate_compressed_sparse_indices_kernelILNS3_8CDimNameE0ENS3_18CUDAKernelLauncherENS3_14EmptyVecKernelENS3_8DummyVecELm8EEEvRKNS_6TensorESB_lllENKUlvE1_clEvENKUlvE_clEvEUliiiiiE_EEvRNS_18TensorIteratorBaseERKT_EUliE_EEviT1_)
        /*01e8*/ 	.word	0x00000022


	//----- nvinfo : EIATTR_FRAME_SIZE
	.align		4
.L_128:
        /*01ec*/ 	.byte	0x04, 0x11
        /*01ee*/ 	.short	(.L_130 - .L_129)
	.align		4
.L_129:
        /*01f0*/ 	.word	index@($__internal_71_$__cuda_sm20_div_s64)
        /*01f4*/ 	.word	0x00000000


	//----- nvinfo : EIATTR_FRAME_SIZE
	.align		4
.L_130:
        /*01f8*/ 	.byte	0x04, 0x11
        /*01fa*/ 	.short	(.L_132 - .L_131)
	.align		4
.L_131:
        /*01fc*/ 	.word	index@(_ZN2at6native18elementwise_kernelILi128ELi2EZNS0_22gpu_kernel_impl_nocastIZZZNS0_67_GLOBAL__N__bb565c37_34_ValidateCompressedIndicesKernel_cu_33a4b88b42_validate_compressed_sparse_indices_kernelILNS3_8CDimNameE0ENS3_18CUDAKernelLauncherENS3_14EmptyVecKernelENS3_8DummyVecELm8EEEvRKNS_6TensorESB_lllENKUlvE1_clEvENKUlvE_clEvEUliiiiiE_EEvRNS_18TensorIteratorBaseERKT_EUliE_EEviT1_)
        /*0200*/ 	.word	0x00000000


	//----- nvinfo : EIATTR_REGCOUNT
	.align		4
.L_132:
        /*0204*/ 	.byte	0x04, 0x2f
        /*0206*/ 	.short	(.L_134 - .L_133)
	.align		4
.L_133:
        /*0208*/ 	.word	index@(_ZN2at6native27unrolled_elementwise_kernelIZZZNS0_67_GLOBAL__N__bb565c37_34_ValidateCompressedIndicesKernel_cu_33a4b88b42_validate_compressed_sparse_indices_kernelILNS2_8CDimNameE0ENS2_18CUDAKernelLauncherENS2_14EmptyVecKernelENS2_8DummyVecELm8EEEvRKNS_6TensorESA_lllENKUlvE1_clEvENKUlvE_clEvEUliiiiiE_St5arrayIPcLm6EELi4E23TrivialOffsetCalculatorILi5EjESH_ILi1EjENS0_6memory12LoadWithCastILi5EEENSK_13StoreWithCastILi1EEEEEviT_T0_T2_T3_T4_T5_)
        /*020c*/ 	.word	0x00000030


	//----- nvinfo : EIATTR_FRAME_SIZE
	.align		4
.L_134:
        /*0210*/ 	.byte	0x04, 0x11
        /*0212*/ 	.short	(.L_136 - .L_135)
	.align		4
.L_135:
        /*0214*/ 	.word	index@($__internal_70_$__cuda_sm20_div_s64)
        /*0218*/ 	.word	0x000000b0


	//----- nvinfo : EIATTR_FRAME_SIZE
	.align		4
.L_136:
        /*021c*/ 	.byte	0x04, 0x11
        /*021e*/ 	.short	(.L_138 - .L_137)
	.align		4
.L_137:
        /*0220*/ 	.word	index@(_ZN2at6native27unrolled_elementwise_kernelIZZZNS0_67_GLOBAL__N__bb565c37_34_ValidateCompressedIndicesKernel_cu_33a4b88b42_validate_compressed_sparse_indices_kernelILNS2_8CDimNameE0ENS2_18CUDAKernelLauncherENS2_14EmptyVecKernelENS2_8DummyVecELm8EEEvRKNS_6TensorESA_lllENKUlvE1_clEvENKUlvE_clEvEUliiiiiE_St5arrayIPcLm6EELi4E23TrivialOffsetCalculatorILi5EjESH_ILi1EjENS0_6memory12LoadWithCastILi5EEENSK_13StoreWithCastILi1EEEEEviT_T0_T2_T3_T4_T5_)
        /*0224*/ 	.word	0x000000b0


	//----- nvinfo : EIATTR_REGCOUNT
	.align		4
.L_138:
        /*0228*/ 	.byte	0x04, 0x2f
        /*022a*/ 	.short	(.L_140 - .L_139)
	.align		4
.L_139:
        /*022c*/ 	.word	index@(_ZN2at6native18elementwise_kernelILi128ELi4EZNS0_15gpu_kernel_implIZZZNS0_67_GLOBAL__N__bb565c37_34_ValidateCompressedIndicesKernel_cu_33a4b88b42_validate_compressed_sparse_indices_kernelILNS3_8CDimNameE0ENS3_18CUDAKernelLauncherENS3_14EmptyVecKernelENS3_8DummyVecELm8EEEvRKNS_6TensorESB_lllENKUlvE1_clEvENKUlvE_clEvEUliiiiiE_EEvRNS_18TensorIteratorBaseERKT_EUliE_EEviT1_)
        /*0230*/ 	.word	0x00000022


	//----- nvinfo : EIATTR_FRAME_SIZE
	.align		4
.L_140:
        /*0234*/ 	.byte	0x04, 0x11
        /*0236*/ 	.short	(.L_142 - .L_141)
	.align		4
.L_141:
        /*0238*/ 	.word	index@($__internal_69_$__cuda_sm20_div_s64)
        /*023c*/ 	.word	0x00000000


	//----- nvinfo : EIATTR_FRAME_SIZE
	.align		4
.L_142:
        /*0240*/ 	.byte	0x04, 0x11
        /*0242*/ 	.short	(.L_144 - .L_143)
	.align		4
.L_143:
        /*0244*/ 	.word	index@(_ZN2at6native18elementwise_kernelILi128ELi4EZNS0_15gpu_kernel_implIZZZNS0_67_GLOBAL__N__bb565c37_34_ValidateCompressedIndicesKernel_cu_33a4b88b42_validate_compressed_sparse_indices_kernelILNS3_8CDimNameE0ENS3_18CUDAKernelLauncherENS3_14EmptyVecKernelENS3_8DummyVecELm8EEEvRKNS_6TensorESB_lllENKUlvE1_clEvENKUlvE_clEvEUliiiiiE_EEvRNS_18TensorIteratorBaseERKT_EUliE_EEviT1_)
        /*0248*/ 	.word	0x00000000


	//----- nvinfo : EIATTR_REGCOUNT
	.align		4
.L_144:
        /*024c*/ 	.byte	0x04, 0x2f
        /*024e*/ 	.short	(.L_146 - .L_145)
	.align		4
.L_145:
        /*0250*/ 	.word	index@(_ZN2at6native29vectorized_elementwise_kernelILi8EZZZNS0_67_GLOBAL__N__bb565c37_34_ValidateCompressedIndicesKernel_cu_33a4b88b42_validate_compressed_sparse_indices_kernelILNS2_8CDimNameE0ENS2_18CUDAKernelLauncherENS2_14EmptyVecKernelENS2_8DummyVecELm8EEEvRKNS_6TensorESA_lllENKUlvE1_clEvENKUlvE0_clEvEUllllllE_St5arrayIPcLm6EEEEviT0_T1_)
        /*0254*/ 	.word	0x00000078


	//----- nvinfo : EIATTR_FRAME_SIZE
	.align		4
.L_146:
        /*0258*/ 	.byte	0x04, 0x11
        /*025a*/ 	.short	(.L_148 - .L_147)
	.align		4
.L_147:
        /*025c*/ 	.word	index@($__internal_68_$__cuda_sm20_div_s64)
        /*0260*/ 	.word	0x00000160


	//----- nvinfo : EIATTR_FRAME_SIZE
	.align		4
.L_148:
        /*0264*/ 	.byte	0x04, 0x11
        /*0266*/ 	.short	(.L_150 - .L_149)
	.align		4
.L_149:
        /*0268*/ 	.word	index@(_ZN2at6native29vectorized_elementwise_kernelILi8EZZZNS0_67_GLOBAL__N__bb565c37_34_ValidateCompressedIndicesKernel_cu_33a4b88b42_validate_compressed_sparse_indices_kernelILNS2_8CDimNameE0ENS2_18CUDAKernelLauncherENS2_14EmptyVecKernelENS2_8DummyVecELm8EEEvRKNS_6TensorESA_lllENKUlvE1_clEvENKUlvE0_clEvEUllllllE_St5arrayIPcLm6EEEEviT0_T1_)
        /*026c*/ 	.word	0x00000160


	//----- nvinfo : EIATTR_REGCOUNT
	.align		4
.L_150:
        /*0270*/ 	.byte	0x04, 0x2f
        /*0272*/ 	.short	(.L_152 - .L_151)
	.align		4
.L_151:
        /*0274*/ 	.word	index@(_ZN2at6native29vectorized_elementwise_kernelILi4EZZZNS0_67_GLOBAL__N__bb565c37_34_ValidateCompressedIndicesKernel_cu_33a4b88b42_validate_compressed_sparse_indices_kernelILNS2_8CDimNameE0ENS2_18CUDAKernelLauncherENS2_14EmptyVecKernelENS2_8DummyVecELm8EEEvRKNS_6TensorESA_lllENKUlvE1_clEvENKUlvE0_clEvEUllllllE_St5arrayIPcLm6EEEEviT0_T1_)
        /*0278*/ 	.word	0x00000078


	//----- nvinfo : EIATTR_FRAME_SIZE
	.align		4
.L_152:
        /*027c*/ 	.byte	0x04, 0x11
        /*027e*/ 	.short	(.L_154 - .L_153)
	.align		4
.L_153:
        /*0280*/ 	.word	index@($__internal_67_$__cuda_sm20_div_s64)
        /*0284*/ 	.word	0x00000160


	//----- nvinfo : EIATTR_FRAME_SIZE
	.align		4
.L_154:
        /*0288*/ 	.byte	0x04, 0x11
        /*028a*/ 	.short	(.L_156 - .L_155)
	.align		4
.L_155:
        /*028c*/ 	.word	index@(_ZN2at6native29vectorized_elementwise_kernelILi4EZZZNS0_67_GLOBAL__N__bb565c37_34_ValidateCompressedIndicesKernel_cu_33a4b88b42_validate_compressed_sparse_indices_kernelILNS2_8CDimNameE0ENS2_18CUDAKernelLauncherENS2_14EmptyVecKernelENS2_8DummyVecELm8EEEvRKNS_6TensorESA_lllENKUlvE1_clEvENKUlvE0_clEvEUllllllE_St5arrayIPcLm6EEEEviT0_T1_)
        /*0290*/ 	.word	0x00000160


	//----- nvinfo : EIATTR_REGCOUNT
	.align		4
.L_156:
        /*0294*/ 	.byte	0x04, 0x2f
        /*0296*/ 	.short	(.L_158 - .L_157)
	.align		4
.L_157:
        /*0298*/ 	.word	index@(_ZN2at6native29vectorized_elementwise_kernelILi2EZZZNS0_67_GLOBAL__N__bb565c37_34_ValidateCompressedIndicesKernel_cu_33a4b88b42_validate_compressed_sparse_indices_kernelILNS2_8CDimNameE0ENS2_18CUDAKernelLauncherENS2_14EmptyVecKernelENS2_8DummyVecELm8EEEvRKNS_6TensorESA_lllENKUlvE1_clEvENKUlvE0_clEvEUllllllE_St5arrayIPcLm6EEEEviT0_T1_)
        /*029c*/ 	.word	0x00000078


	//----- nvinfo : EIATTR_FRAME_SIZE
	.align		4
.L_158:
        /*02a0*/ 	.byte	0x04, 0x11
        /*02a2*/ 	.short	(.L_160 - .L_159)
	.align		4
.L_159:
        /*02a4*/ 	.word	index@($__internal_66_$__cuda_sm20_div_s64)
        /*02a8*/ 	.word	0x00000160


	//----- nvinfo : EIATTR_FRAME_SIZE
	.align		4
.L_160:
        /*02ac*/ 	.byte	0x04, 0x11
        /*02ae*/ 	.short	(.L_162 - .L_161)
	.align		4
.L_161:
        /*02b0*/ 	.word	index@(_ZN2at6native29vectorized_elementwise_kernelILi2EZZZNS0_67_GLOBAL__N__bb565c37_34_ValidateCompressedIndicesKernel_cu_33a4b88b42_validate_compressed_sparse_indices_kernelILNS2_8CDimNameE0ENS2_18CUDAKernelLauncherENS2_14EmptyVecKernelENS2_8DummyVecELm8EEEvRKNS_6TensorESA_lllENKUlvE1_clEvENKUlvE0_clEvEUllllllE_St5arrayIPcLm6EEEEviT0_T1_)
        /*02b4*/ 	.word	0x00000160


	//----- nvinfo : EIATTR_REGCOUNT
	.align		4
.L_162:
        /*02b8*/ 	.byte	0x04, 0x2f
        /*02ba*/ 	.short	(.L_164 - .L_163)
	.align		4
.L_163:
        /*02bc*/ 	.word	index@(_ZN2at6native27unrolled_elementwise_kernelIZZZNS0_67_GLOBAL__N__bb565c37_34_ValidateCompressedIndicesKernel_cu_33a4b88b42_validate_compressed_sparse_indices_kernelILNS2_8CDimNameE0ENS2_18CUDAKernelLauncherENS2_14EmptyVecKernelENS2_8DummyVecELm8EEEvRKNS_6TensorESA_lllENKUlvE1_clEvENKUlvE0_clEvEUllllllE_St5arrayIPcLm6EELi4E23TrivialOffsetCalculatorILi5EjESH_ILi1EjENS0_6memory15LoadWithoutCastENSK_16StoreWithoutCastEEEviT_T0_T2_T3_T4_T5_)
        /*02c0*/ 	.word	0x00000040


	//----- nvinfo : EIATTR_FRAME_SIZE
	.align		4
.L_164:
        /*02c4*/ 	.byte	0x04, 0x11
        /*02c6*/ 	.short	(.L_166 - .L_165)
	.align		4
.L_165:
        /*02c8*/ 	.word	index@($__internal_65_$__cuda_sm20_div_s64)
        /*02cc*/ 	.word	0x000000b0


	//----- nvinfo : EIATTR_FRAME_SIZE
	.align		4
.L_166:
        /*02d0*/ 	.byte	0x04, 0x11
        /*02d2*/ 	.short	(.L_168 - .L_167)
	.align		4
.L_167:
        /*02d4*/ 	.word	index@(_ZN2at6native27unrolled_elementwise_kernelIZZZNS0_67_GLOBAL__N__bb565c37_34_ValidateCompressedIndicesKernel_cu_33a4b88b42_validate_compressed_sparse_indices_kernelILNS2_8CDimNameE0ENS2_18CUDAKernelLauncherENS2_14EmptyVecKernelENS2_8DummyVecELm8EEEvRKNS_6TensorESA_lllENKUlvE1_clEvENKUlvE0_clEvEUllllllE_St5arrayIPcLm6EELi4E23TrivialOffsetCalculatorILi5EjESH_ILi1EjENS0_6memory15LoadWithoutCastENSK_16StoreWithoutCastEEEviT_T0_T2_T3_T4_T5_)
        /*02d8*/ 	.word	0x000000b0


	//----- nvinfo : EIATTR_REGCOUNT
	.align		4
.L_168:
        /*02dc*/ 	.byte	0x04, 0x2f
        /*02de*/ 	.short	(.L_170 - .L_169)
	.align		4
.L_169:
        /*02e0*/ 	.word	index@(_ZN2at6native18elementwise_kernelILi128ELi2EZNS0_22gpu_kernel_impl_nocastIZZZNS0_67_GLOBAL__N__bb565c37_34_ValidateCompressedIndicesKernel_cu_33a4b88b42_validate_compressed_sparse_indices_kernelILNS3_8CDimNameE0ENS3_18CUDAKernelLauncherENS3_14EmptyVecKernelENS3_8DummyVecELm8EEEvRKNS_6TensorESB_lllENKUlvE1_clEvENKUlvE0_clEvEUllllllE_EEvRNS_18TensorIteratorBaseERKT_EUliE_EEviT1_)
        /*02e4*/ 	.word	0x00000024


	//----- nvinfo : EIATTR_FRAME_SIZE
	.align		4
.L_170:
        /*02e8*/ 	.byte	0x04, 0x11
        /*02ea*/ 	.short	(.L_172 - .L_171)
	.align		4
.L_171:
        /*02ec*/ 	.word	index@($__internal_64_$__cuda_sm20_div_s64)
        /*02f0*/ 	.word	0x00000000


	//----- nvinfo : EIATTR_FRAME_SIZE
	.align		4
.L_172:
        /*02f4*/ 	.byte	0x04, 0x11
        /*02f6*/ 	.short	(.L_174 - .L_173)
	.align		4
.L_173:
        /*02f8*/ 	.word	index@(_ZN2at6native18elementwise_kernelILi128ELi2EZNS0_22gpu_kernel_impl_nocastIZZZNS0_67_GLOBAL__N__bb565c37_34_ValidateCompressedIndicesKernel_cu_33a4b88b42_validate_compressed_sparse_indices_kernelILNS3_8CDimNameE0ENS3_18CUDAKernelLauncherENS3_14EmptyVecKernelENS3_8DummyVecELm8EEEvRKNS_6TensorESB_lllENKUlvE1_clEvENKUlvE0_clEvEUllllllE_EEvRNS_18TensorIteratorBaseERKT_EUliE_EEviT1_)
        /*02fc*/ 	.word	0x00000000


	//----- nvinfo : EIATTR_REGCOUNT
	.align		4
.L_174:
        /*0300*/ 	.byte	0x04, 0x2f
        /*0302*/ 	.short	(.L_176 - .L_175)
	.align		4
.L_175:
        /*0304*/ 	.word	index@(_ZN2at6native27unrolled_elementwise_kernelIZZZNS0_67_GLOBAL__N__bb565c37_34_ValidateCompressedIndicesKernel_cu_33a4b88b42_validate_compressed_sparse_indices_kernelILNS2_8CDimNameE0ENS2_18CUDAKernelLauncherENS2_14EmptyVecKernelENS2_8DummyVecELm8EEEvRKNS_6TensorESA_lllENKUlvE1_clEvENKUlvE0_clEvEUllllllE_St5arrayIPcLm6EELi4E23TrivialOffsetCalculatorILi5EjESH_ILi1EjENS0_6memory12LoadWithCastILi5EEENSK_13StoreWithCastILi1EEEEEviT_T0_T2_T3_T4_T5_)
        /*0308*/ 	.word	0x00000040


	//----- nvinfo : EIATTR_FRAME_SIZE
	.align		4
.L_176:
        /*030c*/ 	.byte	0x04, 0x11
        /*030e*/ 	.short	(.L_178 - .L_177)
	.align		4
.L_177:
        /*0310*/ 	.word	index@($__internal_63_$__cuda_sm20_div_s64)
        /*0314*/ 	.word	0x000000b0


	//----- nvinfo : EIATTR_FRAME_SIZE
	.align		4
.L_178:
        /*0318*/ 	.byte	0x04, 0x11
        /*031a*/ 	.short	(.L_180 - .L_179)
	.align		4
.L_179:
        /*031c*/ 	.word	index@(_ZN2at6native27unrolled_elementwise_kernelIZZZNS0_67_GLOBAL__N__bb565c37_34_ValidateCompressedIndicesKernel_cu_33a4b88b42_validate_compressed_sparse_indices_kernelILNS2_8CDimNameE0ENS2_18CUDAKernelLauncherENS2_14EmptyVecKernelENS2_8DummyVecELm8EEEvRKNS_6TensorESA_lllENKUlvE1_clEvENKUlvE0_clEvEUllllllE_St5arrayIPcLm6EELi4E23TrivialOffsetCalculatorILi5EjESH_ILi1EjENS0_6memory12LoadWithCastILi5EEENSK_13StoreWithCastILi1EEEEEviT_T0_T2_T3_T4_T5_)
        /*0320*/ 	.word	0x000000b0


	//----- nvinfo : EIATTR_REGCOUNT
	.align		4
.L_180:
        /*0324*/ 	.byte	0x04, 0x2f
        /*0326*/ 	.short	(.L_182 - .L_181)
	.align		4
.L_181:
        /*0328*/ 	.word	index@(_ZN2at6native18elementwise_kernelILi128ELi4EZNS0_15gpu_kernel_implIZZZNS0_67_GLOBAL__N__bb565c37_34_ValidateCompressedIndicesKernel_cu_33a4b88b42_validate_compressed_sparse_indices_kernelILNS3_8CDimNameE0ENS3_18CUDAKernelLauncherENS3_14EmptyVecKernelENS3_8DummyVecELm8EEEvRKNS_6TensorESB_lllENKUlvE1_clEvENKUlvE0_clEvEUllllllE_EEvRNS_18TensorIteratorBaseERKT_EUliE_EEviT1_)
        /*032c*/ 	.word	0x00000022


	//----- nvinfo : EIATTR_FRAME_SIZE
	.align		4
.L_182:
        /*0330*/ 	.byte	0x04, 0x11
        /*0332*/ 	.short	(.L_184 - .L_183)
	.align		4
.L_183:
        /*0334*/ 	.word	index@($__internal_62_$__cuda_sm20_div_s64)
        /*0338*/ 	.word	0x00000000


	//----- nvinfo : EIATTR_FRAME_SIZE
	.align		4
.L_184:
        /*033c*/ 	.byte	0x04, 0x11
        /*033e*/ 	.short	(.L_186 - .L_185)
	.align		4
.L_185:
        /*0340*/ 	.word	index@(_ZN2at6native18elementwise_kernelILi128ELi4EZNS0_15gpu_kernel_implIZZZNS0_67_GLOBAL__N__bb565c37_34_ValidateCompressedIndicesKernel_cu_33a4b88b42_validate_compressed_sparse_indices_kernelILNS3_8CDimNameE0ENS3_18CUDAKernelLauncherENS3_14EmptyVecKernelENS3_8DummyVecELm8EEEvRKNS_6TensorESB_lllENKUlvE1_clEvENKUlvE0_clEvEUllllllE_EEvRNS_18TensorIteratorBaseERKT_EUliE_EEviT1_)
        /*0344*/ 	.word	0x00000000


	//----- nvinfo : EIATTR_REGCOUNT
	.align		4
.L_186:
        /*0348*/ 	.byte	0x04, 0x2f
        /*034a*/ 	.short	(.L_188 - .L_187)
	.align		4
.L_187:
        /*034c*/ 	.word	index@(_ZN2at6native29vectorized_elementwise_kernelILi8EZZZNS0_67_GLOBAL__N__bb565c37_34_ValidateCompressedIndicesKernel_cu_33a4b88b42_validate_compressed_sparse_indices_kernelILNS2_8CDimNameE0ENS2_18CUDAKernelLauncherENS2_14EmptyVecKernelENS2_8DummyVecELm0EEEvRKNS_6TensorESA_lllENKUlvE0_clEvENKUlvE_clEvEUliE_St5arrayIPcLm2EEEEviT0_T1_)
        /*0350*/ 	.word	0x00000020


	//----- nvinfo : EIATTR_FRAME_SIZE
	.align		4
.L_188:
        /*0354*/ 	.byte	0x04, 0x11
        /*0356*/ 	.short	(.L_190 - .L_189)
	.align		4
.L_189:
        /*0358*/ 	.word	index@(_ZN2at6native29vectorized_elementwise_kernelILi8EZZZNS0_67_GLOBAL__N__bb565c37_34_ValidateCompressedIndicesKernel_cu_33a4b88b42_validate_compressed_sparse_indices_kernelILNS2_8CDimNameE0ENS2_18CUDAKernelLauncherENS2_14EmptyVecKernelENS2_8DummyVecELm0EEEvRKNS_6TensorESA_lllENKUlvE0_clEvENKUlvE_clEvEUliE_St5arrayIPcLm2EEEEviT0_T1_)
        /*035c*/ 	.word	0x00000000


	//----- nvinfo : EIATTR_REGCOUNT
	.align		4
.L_190:
        /*0360*/ 	.byte	0x04, 0x2f
        /*0362*/ 	.short	(.L_192 - .L_191)
	.align		4
.L_191:
        /*0364*/ 	.word	index@(_ZN2at6native29vectorized_elementwise_kernelILi4EZZZNS0_67_GLOBAL__N__bb565c37_34_ValidateCompressedIndicesKernel_cu_33a4b88b42_validate_compressed_sparse_indices_kernelILNS2_8CDimNameE0ENS2_18CUDAKernelLauncherENS2_14EmptyVecKernelENS2_8DummyVecELm0EEEvRKNS_6TensorESA_lllENKUlvE0_clEvENKUlvE_clEvEUliE_St5arrayIPcLm2EEEEviT0_T1_)
        /*0368*/ 	.word	0x00000020


	//----- nvinfo : EIATTR_FRAME_SIZE
	.align		4
.L_192:
        /*036c*/ 	.byte	0x04, 0x11
        /*036e*/ 	.short	(.L_194 - .L_193)
	.align		4
.L_193:
        /*0370*/ 	.word	index@(_ZN2at6native29vectorized_elementwise_kernelILi4EZZZNS0_67_GLOBAL__N__bb565c37_34_ValidateCompressedIndicesKernel_cu_33a4b88b42_validate_compressed_sparse_indices_kernelILNS2_8CDimNameE0ENS2_18CUDAKernelLauncherENS2_14EmptyVecKernelENS2_8DummyVecELm0EEEvRKNS_6TensorESA_lllENKUlvE0_clEvENKUlvE_clEvEUliE_St5arrayIPcLm2EEEEviT0_T1_)
        /*0374*/ 	.word	0x00000000


	//----- nvinfo : EIATTR_REGCOUNT
	.align		4
.L_194:
        /*0378*/ 	.byte	0x04, 0x2f
        /*037a*/ 	.short	(.L_196 - .L_195)
	.align		4
.L_195:
        /*037c*/ 	.word	index@(_ZN2at6native29vectorized_elementwise_kernelILi2EZZZNS0_67_GLOBAL__N__bb565c37_34_ValidateCompressedIndicesKernel_cu_33a4b88b42_validate_compressed_sparse_indices_kernelILNS2_8CDimNameE0ENS2_18CUDAKernelLauncherENS2_14EmptyVecKernelENS2_8DummyVecELm0EEEvRKNS_6TensorESA_lllENKUlvE0_clEvENKUlvE_clEvEUliE_St5arrayIPcLm2EEEEviT0_T1_)
        /*0380*/ 	.word	0x00000020


	//----- nvinfo : EIATTR_FRAME_SIZE
	.align		4
.L_196:
        /*0384*/ 	.byte	0x04, 0x11
        /*0386*/ 	.short	(.L_198 - .L_197)
	.align		4
.L_197:
        /*0388*/ 	.word	index@(_ZN2at6native29vectorized_elementwise_kernelILi2EZZZNS0_67_GLOBAL__N__bb565c37_34_ValidateCompressedIndicesKernel_cu_33a4b88b42_validate_compressed_sparse_indices_kernelILNS2_8CDimNameE0ENS2_18CUDAKernelLauncherENS2_14EmptyVecKernelENS2_8DummyVecELm0EEEvRKNS_6TensorESA_lllENKUlvE0_clEvENKUlvE_clEvEUliE_St5arrayIPcLm2EEEEviT0_T1_)
        /*038c*/ 	.word	0x00000000


	//----- nvinfo : EIATTR_REGCOUNT
	.align		4
.L_198:
        /*0390*/ 	.byte	0x04, 0x2f
        /*0392*/ 	.short	(.L_200 - .L_199)
	.align		4
.L_199:
        /*0394*/ 	.word	index@(_ZN2at6native27unrolled_elementwise_kernelIZZZNS0_67_GLOBAL__N__bb565c37_34_ValidateCompressedIndicesKernel_cu_33a4b88b42_validate_compressed_sparse_indices_kernelILNS2_8CDimNameE0ENS2_18CUDAKernelLauncherENS2_14EmptyVecKernelENS2_8DummyVecELm0EEEvRKNS_6TensorESA_lllENKUlvE0_clEvENKUlvE_clEvEUliE_St5arrayIPcLm2EELi4E23TrivialOffsetCalculatorILi1EjESI_NS0_6memory15LoadWithoutCastENSJ_16StoreWithoutCastEEEviT_T0_T2_T3_T4_T5_)
        /*0398*/ 	.word	0x0000001a


	//----- nvinfo : EIATTR_FRAME_SIZE
	.align		4
.L_200:
        /*039c*/ 	.byte	0x04, 0x11
        /*039e*/ 	.short	(.L_202 - .L_201)
	.align		4
.L_201:
        /*03a0*/ 	.word	index@(_ZN2at6native27unrolled_elementwise_kernelIZZZNS0_67_GLOBAL__N__bb565c37_34_ValidateCompressedIndicesKernel_cu_33a4b88b42_validate_compressed_sparse_indices_kernelILNS2_8CDimNameE0ENS2_18CUDAKernelLauncherENS2_14EmptyVecKernelENS2_8DummyVecELm0EEEvRKNS_6TensorESA_lllENKUlvE0_clEvENKUlvE_clEvEUliE_St5arrayIPcLm2EELi4E23TrivialOffsetCalculatorILi1EjESI_NS0_6memory15LoadWithoutCastENSJ_16StoreWithoutCastEEEviT_T0_T2_T3_T4_T5_)
        /*03a4*/ 	.word	0x00000000


	//----- nvinfo : EIATTR_REGCOUNT
	.align		4
.L_202:
        /*03a8*/ 	.byte	0x04, 0x2f
        /*03aa*/ 	.short	(.L_204 - .L_203)
	.align		4
.L_203:
        /*03ac*/ 	.word	index@(_ZN2at6native18elementwise_kernelILi128ELi2EZNS0_22gpu_kernel_impl_nocastIZZZNS0_67_GLOBAL__N__bb565c37_34_ValidateCompressedIndicesKernel_cu_33a4b88b42_validate_compressed_sparse_indices_kernelILNS3_8CDimNameE0ENS3_18CUDAKernelLauncherENS3_14EmptyVecKernelENS3_8DummyVecELm0EEEvRKNS_6TensorESB_lllENKUlvE0_clEvENKUlvE_clEvEUliE_EEvRNS_18TensorIteratorBaseERKT_EUliE_EEviT1_)
        /*03b0*/ 	.word	0x00000018


	//----- nvinfo : EIATTR_FRAME_SIZE
	.align		4
.L_204:
        /*03b4*/ 	.byte	0x04, 0x11
        /*03b6*/ 	.short	(.L_206 - .L_205)
	.align		4
.L_205:
        /*03b8*/ 	.word	index@(_ZN2at6native18elementwise_kernelILi128ELi2EZNS0_22gpu_kernel_impl_nocastIZZZNS0_67_GLOBAL__N__bb565c37_34_ValidateCompressedIndicesKernel_cu_33a4b88b42_validate_compressed_sparse_indices_kernelILNS3_8CDimNameE0ENS3_18CUDAKernelLauncherENS3_14EmptyVecKernelENS3_8DummyVecELm0EEEvRKNS_6TensorESB_lllENKUlvE0_clEvENKUlvE_clEvEUliE_EEvRNS_18TensorIteratorBaseERKT_EUliE_EEviT1_)
        /*03bc*/ 	.word	0x00000000


	//----- nvinfo : EIATTR_REGCOUNT
	.align		4
.L_206:
        /*03c0*/ 	.byte	0x04, 0x2f
        /*03c2*/ 	.short	(.L_208 - .L_207)
	.align		4
.L_207:
        /*03c4*/ 	.word	index@(_ZN2at6native27unrolled_elementwise_kernelIZZZNS0_67_GLOBAL__N__bb565c37_34_ValidateCompressedIndicesKernel_cu_33a4b88b42_validate_compressed_sparse_indices_kernelILNS2_8CDimNameE0ENS2_18CUDAKernelLauncherENS2_14EmptyVecKernelENS2_8DummyVecELm0EEEvRKNS_6TensorESA_lllENKUlvE0_clEvENKUlvE_clEvEUliE_St5arrayIPcLm2EELi4E23TrivialOffsetCalculatorILi1EjESI_NS0_6memory12LoadWithCastILi1EEENSJ_13StoreWithCastILi1EEEEEviT_T0_T2_T3_T4_T5_)
        /*03c8*/ 	.word	0x0000001c


	//----- nvinfo : EIATTR_FRAME_SIZE
	.align		4
.L_208:
        /*03cc*/ 	.byte	0x04, 0x11
        /*03ce*/ 	.short	(.L_210 - .L_209)
	.align		4
.L_209:
        /*03d0*/ 	.word	index@(_ZN2at6native27unrolled_elementwise_kernelIZZZNS0_67_GLOBAL__N__bb565c37_34_ValidateCompressedIndicesKernel_cu_33a4b88b42_validate_compressed_sparse_indices_kernelILNS2_8CDimNameE0ENS2_18CUDAKernelLauncherENS2_14EmptyVecKernelENS2_8DummyVecELm0EEEvRKNS_6TensorESA_lllENKUlvE0_clEvENKUlvE_clEvEUliE_St5arrayIPcLm2EELi4E23TrivialOffsetCalculatorILi1EjESI_NS0_6memory12LoadWithCastILi1EEENSJ_13StoreWithCastILi1EEEEEviT_T0_T2_T3_T4_T5_)
        /*03d4*/ 	.word	0x00000000


	//----- nvinfo : EIATTR_REGCOUNT
	.align		4
.L_210:
        /*03d8*/ 	.byte	0x04, 0x2f
        /*03da*/ 	.short	(.L_212 - .L_211)
	.align		4
.L_211:
        /*03dc*/ 	.word	index@(_ZN2at6native18elementwise_kernelILi128ELi4EZNS0_15gpu_kernel_implIZZZNS0_67_GLOBAL__N__bb565c37_34_ValidateCompressedIndicesKernel_cu_33a4b88b42_validate_compressed_sparse_indices_kernelILNS3_8CDimNameE0ENS3_18CUDAKernelLauncherENS3_14EmptyVecKernelENS3_8DummyVecELm0EEEvRKNS_6TensorESB_lllENKUlvE0_clEvENKUlvE_clEvEUliE_EEvRNS_18TensorIteratorBaseERKT_EUliE_EEviT1_)
        /*03e0*/ 	.word	0x0000001a


	//----- nvinfo : EIATTR_FRAME_SIZE
	.align		4
.L_212:
        /*03e4*/ 	.byte	0x04, 0x11
        /*03e6*/ 	.short	(.L_214 - .L_213)
	.align		4
.L_213:
        /*03e8*/ 	.word	index@(_ZN2at6native18elementwise_kernelILi128ELi4EZNS0_15gpu_kernel_implIZZZNS0_67_GLOBAL__N__bb565c37_34_ValidateCompressedIndicesKernel_cu_33a4b88b42_validate_compressed_sparse_indices_kernelILNS3_8CDimNameE0ENS3_18CUDAKernelLauncherENS3_14EmptyVecKernelENS3_8DummyVecELm0EEEvRKNS_6TensorESB_lllENKUlvE0_clEvENKUlvE_clEvEUliE_EEvRNS_18TensorIteratorBaseERKT_EUliE_EEviT1_)
        /*03ec*/ 	.word	0x00000000


	//----- nvinfo : EIATTR_REGCOUNT
	.align		4
.L_214:
        /*03f0*/ 	.byte	0x04, 0x2f
        /*03f2*/ 	.short	(.L_216 - .L_215)
	.align		4
.L_215:
        /*03f4*/ 	.word	index@(_ZN2at6native29vectorized_elementwise_kernelILi8EZZZNS0_67_GLOBAL__N__bb565c37_34_ValidateCompressedIndicesKernel_cu_33a4b88b42_validate_compressed_sparse_indices_kernelILNS2_8CDimNameE0ENS2_18CUDAKernelLauncherENS2_14EmptyVecKernelENS2_8DummyVecELm0EEEvRKNS_6TensorESA_lllENKUlvE0_clEvENKUlvE0_clEvEUllE_St5arrayIPcLm2EEEEviT0_T1_)
        /*03f8*/ 	.word	0x00000026


	//----- nvinfo : EIATTR_FRAME_SIZE
	.align		4
.L_216:
        /*03fc*/ 	.byte	0x04, 0x11
        /*03fe*/ 	.short	(.L_218 - .L_217)
	.align		4
.L_217:
        /*0400*/ 	.word	index@(_ZN2at6native29vectorized_elementwise_kernelILi8EZZZNS0_67_GLOBAL__N__bb565c37_34_ValidateCompressedIndicesKernel_cu_33a4b88b42_validate_compressed_sparse_indices_kernelILNS2_8CDimNameE0ENS2_18CUDAKernelLauncherENS2_14EmptyVecKernelENS2_8DummyVecELm0EEEvRKNS_6TensorESA_lllENKUlvE0_clEvENKUlvE0_clEvEUllE_St5arrayIPcLm2EEEEviT0_T1_)
        /*0404*/ 	.word	0x00000000


	//----- nvinfo : EIATTR_REGCOUNT
	.align		4
.L_218:
        /*0408*/ 	.byte	0x04, 0x2f
        /*040a*/ 	.short	(.L_220 - .L_219)
	.align		4
.L_219:
        /*040c*/ 	.word	index@(_ZN2at6native29vectorized_elementwise_kernelILi4EZZZNS0_67_GLOBAL__N__bb565c37_34_ValidateCompressedIndicesKernel_cu_33a4b88b42_validate_compressed_sparse_indices_kernelILNS2_8CDimNameE0ENS2_18CUDAKernelLauncherENS2_14EmptyVecKernelENS2_8DummyVecELm0EEEvRKNS_6TensorESA_lllENKUlvE0_clEvENKUlvE0_clEvEUllE_St5arrayIPcLm2EEEEviT0_T1_)
        /*0410*/ 	.word	0x00000026


	//----- nvinfo : EIATTR_FRAME_SIZE
	.align		4
.L_220:
        /*0414*/ 	.byte	0x04, 0x11
        /*0416*/ 	.short	(.L_222 - .L_221)
	.align		4
.L_221:
        /*0418*/ 	.word	index@(_ZN2at6native29vectorized_elementwise_kernelILi4EZZZNS0_67_GLOBAL__N__bb565c37_34_ValidateCompressedIndicesKernel_cu_33a4b88b42_validate_compressed_sparse_indices_kernelILNS2_8CDimNameE0ENS2_18CUDAKernelLauncherENS2_14EmptyVecKernelENS2_8DummyVecELm0EEEvRKNS_6TensorESA_lllENKUlvE0_clEvENKUlvE0_clEvEUllE_St5arrayIPcLm2EEEEviT0_T1_)
        /*041c*/ 	.word	0x00000000


	//----- nvinfo : EIATTR_REGCOUNT
	.align		4
.L_222:
        /*0420*/ 	.byte	0x04, 0x2f
        /*0422*/ 	.short	(.L_224 - .L_223)
	.align		4
.L_223:
        /*0424*/ 	.word	index@(_ZN2at6native29vectorized_elementwise_kernelILi2EZZZNS0_67_GLOBAL__N__bb565c37_34_ValidateCompressedIndicesKernel_cu_33a4b88b42_validate_compressed_sparse_indices_kernelILNS2_8CDimNameE0ENS2_18CUDAKernelLauncherENS2_14EmptyVecKernelENS2_8DummyVecELm0EEEvRKNS_6TensorESA_lllENKUlvE0_clEvENKUlvE0_clEvEUllE_St5arrayIPcLm2EEEEviT0_T1_)
        /*0428*/ 	.word	0x00000026


	//----- nvinfo : EIATTR_FRAME_SIZE
	.align		4
.L_224:
        /*042c*/ 	.byte	0x04, 0x11
        /*042e*/ 	.short	(.L_226 - .L_225)
	.align		4
.L_225:
        /*0430*/ 	.word	index@(_ZN2at6native29vectorized_elementwise_kernelILi2EZZZNS0_67_GLOBAL__N__bb565c37_34_ValidateCompressedIndicesKernel_cu_33a4b88b42_validate_compressed_sparse_indices_kernelILNS2_8CDimNameE0ENS2_18CUDAKernelLauncherENS2_14EmptyVecKernelENS2_8DummyVecELm0EEEvRKNS_6TensorESA_lllENKUlvE0_clEvENKUlvE0_clEvEUllE_St5arrayIPcLm2EEEEviT0_T1_)
        /*0434*/ 	.word	0x00000000


	//----- nvinfo : EIATTR_REGCOUNT
	.align		4
.L_226:
        /*0438*/ 	.byte	0x04, 0x2f
        /*043a*/ 	.short	(.L_228 - .L_227)
	.align		4
.L_227:
        /*043c*/ 	.word	index@(_ZN2at6native27unrolled_elementwise_kernelIZZZNS0_67_GLOBAL__N__bb565c37_34_ValidateCompressedIndicesKernel_cu_33a4b88b42_validate_compressed_sparse_indices_kernelILNS2_8CDimNameE0ENS2_18CUDAKernelLauncherENS2_14EmptyVecKernelENS2_8DummyVecELm0EEEvRKNS_6TensorESA_lllENKUlvE0_clEvENKUlvE0_clEvEUllE_St5arrayIPcLm2EELi4E23TrivialOffsetCalculatorILi1EjESI_NS0_6memory15LoadWithoutCastENSJ_16StoreWithoutCastEEEviT_T0_T2_T3_T4_T5_)
        /*0440*/ 	.word	0x0000001d


	//----- nvinfo : EIATTR_FRAME_SIZE
	.align		4
.L_228:
        /*0444*/ 	.byte	0x04, 0x11
        /*0446*/ 	.short	(.L_230 - .L_229)
	.align		4
.L_229:
        /*0448*/ 	.word	index@(_ZN2at6native27unrolled_elementwise_kernelIZZZNS0_67_GLOBAL__N__bb565c37_34_ValidateCompressedIndicesKernel_cu_33a4b88b42_validate_compressed_sparse_indices_kernelILNS2_8CDimNameE0ENS2_18CUDAKernelLauncherENS2_14EmptyVecKernelENS2_8DummyVecELm0EEEvRKNS_6TensorESA_lllENKUlvE0_clEvENKUlvE0_clEvEUllE_St5arrayIPcLm2EELi4E23TrivialOffsetCalculatorILi1EjESI_NS0_6memory15LoadWithoutCastENSJ_16StoreWithoutCastEEEviT_T0_T2_T3_T4_T5_)
        /*044c*/ 	.word	0x00000000


	//----- nvinfo : EIATTR_REGCOUNT
	.align		4
.L_230:
        /*0450*/ 	.byte	0x04, 0x2f
        /*0452*/ 	.short	(.L_232 - .L_231)
	.align		4
.L_231:
        /*0454*/ 	.word	index@(_ZN2at6native18elementwise_kernelILi128ELi2EZNS0_22gpu_kernel_impl_nocastIZZZNS0_67_GLOBAL__N__bb565c37_34_ValidateCompressedIndicesKernel_cu_33a4b88b42_validate_compressed_sparse_indices_kernelILNS3_8CDimNameE0ENS3_18CUDAKernelLauncherENS3_14EmptyVecKernelENS3_8DummyVecELm0EEEvRKNS_6TensorESB_lllENKUlvE0_clEvENKUlvE0_clEvEUllE_EEvRNS_18TensorIteratorBaseERKT_EUliE_EEviT1_)
        /*0458*/ 	.word	0x00000018


	//----- nvinfo : EIATTR_FRAME_SIZE
	.align		4
.L_232:
        /*045c*/ 	.byte	0x04, 0x11
        /*045e*/ 	.short	(.L_234 - .L_233)
	.align		4
.L_233:
        /*0460*/ 	.word	index@(_ZN2at6native18elementwise_kernelILi128ELi2EZNS0_22gpu_kernel_impl_nocastIZZZNS0_67_GLOBAL__N__bb565c37_34_ValidateCompressedIndicesKernel_cu_33a4b88b42_validate_compressed_sparse_indices_kernelILNS3_8CDimNameE0ENS3_18CUDAKernelLauncherENS3_14EmptyVecKernelENS3_8DummyVecELm0EEEvRKNS_6TensorESB_lllENKUlvE0_clEvENKUlvE0_clEvEUllE_EEvRNS_18TensorIteratorBaseERKT_EUliE_EEviT1_)
        /*0464*/ 	.word	0x00000000


	//----- nvinfo : EIATTR_REGCOUNT
	.align		4
.L_234:
        /*0468*/ 	.byte	0x04, 0x2f
        /*046a*/ 	.short	(.L_236 - .L_235)
	.align		4
.L_235:
        /*046c*/ 	.word	index@(_ZN2at6native27unrolled_elementwise_kernelIZZZNS0_67_GLOBAL__N__bb565c37_34_ValidateCompressedIndicesKernel_cu_33a4b88b42_validate_compressed_sparse_indices_kernelILNS2_8CDimNameE0ENS2_18CUDAKernelLauncherENS2_14EmptyVecKernelENS2_8DummyVecELm0EEEvRKNS_6TensorESA_lllENKUlvE0_clEvENKUlvE0_clEvEUllE_St5arrayIPcLm2EELi4E23TrivialOffsetCalculatorILi1EjESI_NS0_6memory12LoadWithCastILi1EEENSJ_13StoreWithCastILi1EEEEEviT_T0_T2_T3_T4_T5_)
        /*0470*/ 	.word	0x00000020


	//----- nvinfo : EIATTR_FRAME_SIZE
	.align		4
.L_236:
        /*0474*/ 	.byte	0x04, 0x11
        /*0476*/ 	.short	(.L_238 - .L_237)
	.align		4
.L_237:
        /*0478*/ 	.word	index@(_ZN2at6native27unrolled_elementwise_kernelIZZZNS0_67_GLOBAL__N__bb565c37_34_ValidateCompressedIndicesKernel_cu_33a4b88b42_validate_compressed_sparse_indices_kernelILNS2_8CDimNameE0ENS2_18CUDAKernelLauncherENS2_14EmptyVecKernelENS2_8DummyVecELm0EEEvRKNS_6TensorESA_lllENKUlvE0_clEvENKUlvE0_clEvEUllE_St5arrayIPcLm2EELi4E23TrivialOffsetCalculatorILi1EjESI_NS0_6memory12LoadWithCastILi1EEENSJ_13StoreWithCastILi1EEEEEviT_T0_T2_T3_T4_T5_)
        /*047c*/ 	.word	0x00000000


	//----- nvinfo : EIATTR_REGCOUNT
	.align		4
.L_238:
        /*0480*/ 	.byte	0x04, 0x2f
        /*0482*/ 	.short	(.L_240 - .L_239)
	.align		4
.L_239:
        /*0484*/ 	.word	index@(_ZN2at6native18elementwise_kernelILi128ELi4EZNS0_15gpu_kernel_implIZZZNS0_67_GLOBAL__N__bb565c37_34_ValidateCompressedIndicesKernel_cu_33a4b88b42_validate_compressed_sparse_indices_kernelILNS3_8CDimNameE0ENS3_18CUDAKernelLauncherENS3_14EmptyVecKernelENS3_8DummyVecELm0EEEvRKNS_6TensorESB_lllENKUlvE0_clEvENKUlvE0_clEvEUllE_EEvRNS_18TensorIteratorBaseERKT_EUliE_EEviT1_)
        /*0488*/ 	.word	0x0000001a


	//----- nvinfo : EIATTR_FRAME_SIZE
	.align		4
.L_240:
        /*048c*/ 	.byte	0x04, 0x11
        /*048e*/ 	.short	(.L_242 - .L_241)
	.align		4
.L_241:
        /*0490*/ 	.word	index@(_ZN2at6native18elementwise_kernelILi128ELi4EZNS0_15gpu_kernel_implIZZZNS0_67_GLOBAL__N__bb565c37_34_ValidateCompressedIndicesKernel_cu_33a4b88b42_validate_compressed_sparse_indices_kernelILNS3_8CDimNameE0ENS3_18CUDAKernelLauncherENS3_14EmptyVecKernelENS3_8DummyVecELm0EEEvRKNS_6TensorESB_lllENKUlvE0_clEvENKUlvE0_clEvEUllE_EEvRNS_18TensorIteratorBaseERKT_EUliE_EEviT1_)
        /*0494*/ 	.word	0x00000000


	//----- nvinfo : EIATTR_REGCOUNT
	.align		4
.L_242:
        /*0498*/ 	.byte	0x04, 0x2f
        /*049a*/ 	.short	(.L_244 - .L_243)
	.align		4
.L_243:
        /*049c*/ 	.word	index@(_ZN2at6native29vectorized_elementwise_kernelILi8EZZZNS0_67_GLOBAL__N__bb565c37_34_ValidateCompressedIndicesKernel_cu_33a4b88b42_validate_compressed_sparse_indices_kernelILNS2_8CDimNameE0ENS2_18CUDAKernelLauncherENS2_14EmptyVecKernelENS2_8DummyVecELm0EEEvRKNS_6TensorESA_lllENKUlvE1_clEvENKUlvE_clEvEUliiiiiE_St5arrayIPcLm6EEEEviT0_T1_)
        /*04a0*/ 	.word	0x0000004c


	//----- nvinfo : EIATTR_FRAME_SIZE
	.align		4
.L_244:
        /*04a4*/ 	.byte	0x04, 0x11
        /*04a6*/ 	.short	(.L_246 - .L_245)
	.align		4
.L_245:
        /*04a8*/ 	.word	index@($__internal_61_$__cuda_sm20_rem_s64)
        /*04ac*/ 	.word	0x00000000


	//----- nvinfo : EIATTR_FRAME_SIZE
	.align		4
.L_246:
        /*04b0*/ 	.byte	0x04, 0x11
        /*04b2*/ 	.short	(.L_248 - .L_247)
	.align		4
.L_247:
        /*04b4*/ 	.word	index@($__internal_60_$__cuda_sm20_div_s64)
        /*04b8*/ 	.word	0x00000000


	//----- nvinfo : EIATTR_FRAME_SIZE
	.align		4
.L_248:
        /*04bc*/ 	.byte	0x04, 0x11
        /*04be*/ 	.short	(.L_250 - .L_249)
	.align		4
.L_249:
        /*04c0*/ 	.word	index@(_ZN2at6native29vectorized_elementwise_kernelILi8EZZZNS0_67_GLOBAL__N__bb565c37_34_ValidateCompressedIndicesKernel_cu_33a4b88b42_validate_compressed_sparse_indices_kernelILNS2_8CDimNameE0ENS2_18CUDAKernelLauncherENS2_14EmptyVecKernelENS2_8DummyVecELm0EEEvRKNS_6TensorESA_lllENKUlvE1_clEvENKUlvE_clEvEUliiiiiE_St5arrayIPcLm6EEEEviT0_T1_)
        /*04c4*/ 	.word	0x00000000


	//----- nvinfo : EIATTR_REGCOUNT
	.align		4
.L_250:
        /*04c8*/ 	.byte	0x04, 0x2f
        /*04ca*/ 	.short	(.L_252 - .L_251)
	.align		4
.L_251:
        /*04cc*/ 	.word	index@(_ZN2at6native29vectorized_elementwise_kernelILi4EZZZNS0_67_GLOBAL__N__bb565c37_34_ValidateCompressedIndicesKernel_cu_33a4b88b42_validate_compressed_sparse_indices_kernelILNS2_8CDimNameE0ENS2_18CUDAKernelLauncherENS2_14EmptyVecKernelENS2_8DummyVecELm0EEEvRKNS_6TensorESA_lllENKUlvE1_clEvENKUlvE_clEvEUliiiiiE_St5arrayIPcLm6EEEEviT0_T1_)
        /*04d0*/ 	.word	0x0000004c


	//----- nvinfo : EIATTR_FRAME_SIZE
	.align		4
.L_252:
        /*04d4*/ 	.byte	0x04, 0x11
        /*04d6*/ 	.short	(.L_254 - .L_253)
	.align		4
.L_253:
        /*04d8*/ 	.word	index@($__internal_59_$__cuda_sm20_rem_s64)
        /*04dc*/ 	.word	0x00000000


	//----- nvinfo : EIATTR_FRAME_SIZE
	.align		4
.L_254:
        /*04e0*/ 	.byte	0x04, 0x11
        /*04e2*/ 	.short	(.L_256 - .L_255)
	.align		4
.L_255:
        /*04e4*/ 	.word	index@($__internal_58_$__cuda_sm20_div_s64)
        /*04e8*/ 	.word	0x00000000


	//----- nvinfo : EIATTR_FRAME_SIZE
	.align		4
.L_256:
        /*04ec*/ 	.byte	0x04, 0x11
        /*04ee*/ 	.short	(.L_258 - .L_257)
	.align		4
.L_257:
        /*04f0*/ 	.word	index@(_ZN2at6native29vectorized_elementwise_kernelILi4EZZZNS0_67_GLOBAL__N__bb565c37_34_ValidateCompressedIndicesKernel_cu_33a4b88b42_validate_compressed_sparse_indices_kernelILNS2_8CDimNameE0ENS2_18CUDAKernelLauncherENS2_14EmptyVecKernelENS2_8DummyVecELm0EEEvRKNS_6TensorESA_lllENKUlvE1_clEvENKUlvE_clEvEUliiiiiE_St5arrayIPcLm6EEEEviT0_T1_)
        /*04f4*/ 	.word	0x00000000


	//----- nvinfo : EIATTR_REGCOUNT
	.align		4
.L_258:
        /*04f8*/ 	.byte	0x04, 0x2f
        /*04fa*/ 	.short	(.L_260 - .L_259)
	.align		4
.L_259:
        /*04fc*/ 	.word	index@(_ZN2at6native29vectorized_elementwise_kernelILi2EZZZNS0_67_GLOBAL__N__bb565c37_34_ValidateCompressedIndicesKernel_cu_33a4b88b42_validate_compressed_sparse_indices_kernelILNS2_8CDimNameE0ENS2_18CUDAKernelLauncherENS2_14EmptyVecKernelENS2_8DummyVecELm0EEEvRKNS_6TensorESA_lllENKUlvE1_clEvENKUlvE_clEvEUliiiiiE_St5arrayIPcLm6EEEEviT0_T1_)
        /*0500*/ 	.word	0x0000004a


	//----- nvinfo : EIATTR_FRAME_SIZE
	.align		4
.L_260:
        /*0504*/ 	.byte	0x04, 0x11
        /*0506*/ 	.short	(.L_262 - .L_261)
	.align		4
.L_261:
        /*0508*/ 	.word	index@($__internal_57_$__cuda_sm20_rem_s64)
        /*050c*/ 	.word	0x00000000


	//----- nvinfo : EIATTR_FRAME_SIZE
	.align		4
.L_262:
        /*0510*/ 	.byte	0x04, 0x11
        /*0512*/ 	.short	(.L_264 - .L_263)
	.align		4
.L_263:
        /*0514*/ 	.word	index@($__internal_56_$__cuda_sm20_div_s64)
        /*0518*/ 	.word	0x00000000


	//----- nvinfo : EIATTR_FRAME_SIZE
	.align		4
.L_264:
        /*051c*/ 	.byte	0x04, 0x11
        /*051e*/ 	.short	(.L_266 - .L_265)
	.align		4
.L_265:
        /*0520*/ 	.word	index@(_ZN2at6native29vectorized_elementwise_kernelILi2EZZZNS0_67_GLOBAL__N__bb565c37_34_ValidateCompressedIndicesKernel_cu_33a4b88b42_validate_compressed_sparse_indices_kernelILNS2_8CDimNameE0ENS2_18CUDAKernelLauncherENS2_14EmptyVecKernelENS2_8DummyVecELm0EEEvRKNS_6TensorESA_lllENKUlvE1_clEvENKUlvE_clEvEUliiiiiE_St5arrayIPcLm6EEEEviT0_T1_)
        /*0524*/ 	.word	0x00000000


	//----- nvinfo : EIATTR_REGCOUNT
	.align		4
.L_266:
        /*0528*/ 	.byte	0x04, 0x2f
        /*052a*/ 	.short	(.L_268 - .L_267)
	.align		4
.L_267:
        /*052c*/ 	.word	index@(_ZN2at6native27unrolled_elementwise_kernelIZZZNS0_67_GLOBAL__N__bb565c37_34_ValidateCompressedIndicesKernel_cu_33a4b88b42_validate_compressed_sparse_indices_kernelILNS2_8CDimNameE0ENS2_18CUDAKernelLauncherENS2_14EmptyVecKernelENS2_8DummyVecELm0EEEvRKNS_6TensorESA_lllENKUlvE1_clEvENKUlvE_clEvEUliiiiiE_St5arrayIPcLm6EELi4E23TrivialOffsetCalculatorILi5EjESH_ILi1EjENS0_6memory15LoadWithoutCastENSK_16StoreWithoutCastEEEviT_T0_T2_T3_T4_T5_)
        /*0530*/ 	.word	0x00000035


	//----- nvinfo : EIATTR_FRAME_SIZE
	.align		4
.L_268:
        /*0534*/ 	.byte	0x04, 0x11
        /*0536*/ 	.short	(.L_270 - .L_269)
	.align		4
.L_269:
        /*0538*/ 	.word	index@($__internal_55_$__cuda_sm20_rem_s64)
        /*053c*/ 	.word	0x00000000


	//----- nvinfo : EIATTR_FRAME_SIZE
	.align		4
.L_270:
        /*0540*/ 	.byte	0x04, 0x11
        /*0542*/ 	.short	(.L_272 - .L_271)
	.align		4
.L_271:
        /*0544*/ 	.word	index@($__internal_54_$__cuda_sm20_div_s64)
        /*0548*/ 	.word	0x00000000


	//----- nvinfo : EIATTR_FRAME_SIZE
	.align		4
.L_272:
        /*054c*/ 	.byte	0x04, 0x11
        /*054e*/ 	.short	(.L_274 - .L_273)
	.align		4
.L_273:
        /*0550*/ 	.word	index@(_ZN2at6native27unrolled_elementwise_kernelIZZZNS0_67_GLOBAL__N__bb565c37_34_ValidateCompressedIndicesKernel_cu_33a4b88b42_validate_compressed_sparse_indices_kernelILNS2_8CDimNameE0ENS2_18CUDAKernelLauncherENS2_14EmptyVecKernelENS2_8DummyVecELm0EEEvRKNS_6TensorESA_lllENKUlvE1_clEvENKUlvE_clEvEUliiiiiE_St5arrayIPcLm6EELi4E23TrivialOffsetCalculatorILi5EjESH_ILi1EjENS0_6memory15LoadWithoutCastENSK_16StoreWithoutCastEEEviT_T0_T2_T3_T4_T5_)
        /*0554*/ 	.word	0x00000000


	//----- nvinfo : EIATTR_REGCOUNT
	.align		4
.L_274:
        /*0558*/ 	.byte	0x04, 0x2f
        /*055a*/ 	.short	(.L_276 - .L_275)
	.align		4
.L_275:
        /*055c*/ 	.word	index@(_ZN2at6native18elementwise_kernelILi128ELi2EZNS0_22gpu_kernel_impl_nocastIZZZNS0_67_GLOBAL__N__bb565c37_34_ValidateCompressedIndicesKernel_cu_33a4b88b42_validate_compressed_sparse_indices_kernelILNS3_8CDimNameE0ENS3_18CUDAKernelLauncherENS3_14EmptyVecKernelENS3_8DummyVecELm0EEEvRKNS_6TensorESB_lllENKUlvE1_clEvENKUlvE_clEvEUliiiiiE_EEvRNS_18TensorIteratorBaseERKT_EUliE_EEviT1_)
        /*0560*/ 	.word	0x00000026


	//----- nvinfo : EIATTR_FRAME_SIZE
	.align		4
.L_276:
        /*0564*/ 	.byte	0x04, 0x11
        /*0566*/ 	.short	(.L_278 - .L_277)
	.align		4
.L_277:
        /*0568*/ 	.word	index@($__internal_53_$__cuda_sm20_div_s64)
        /*056c*/ 	.word	0x00000000


	//----- nvinfo : EIATTR_FRAME_SIZE
	.align		4
.L_278:
        /*0570*/ 	.byte	0x04, 0x11
        /*0572*/ 	.short	(.L_280 - .L_279)
	.align		4
.L_279:
        /*0574*/ 	.word	index@(_ZN2at6native18elementwise_kernelILi128ELi2EZNS0_22gpu_kernel_impl_nocastIZZZNS0_67_GLOBAL__N__bb565c37_34_ValidateCompressedIndicesKernel_cu_33a4b88b42_validate_compressed_sparse_indices_kernelILNS3_8CDimNameE0ENS3_18CUDAKernelLauncherENS3_14EmptyVecKernelENS3_8DummyVecELm0EEEvRKNS_6TensorESB_lllENKUlvE1_clEvENKUlvE_clEvEUliiiiiE_EEvRNS_18TensorIteratorBaseERKT_EUliE_EEviT1_)
        /*0578*/ 	.word	0x00000000


	//----- nvinfo : EIATTR_REGCOUNT
	.align		4
.L_280:
        /*057c*/ 	.byte	0x04, 0x2f
        /*057e*/ 	.short	(.L_282 - .L_281)
	.align		4
.L_281:
        /*0580*/ 	.word	index@(_ZN2at6native27unrolled_elementwise_kernelIZZZNS0_67_GLOBAL__N__bb565c37_34_ValidateCompressedIndicesKernel_cu_33a4b88b42_validate_compressed_sparse_indices_kernelILNS2_8CDimNameE0ENS2_18CUDAKernelLauncherENS2_14EmptyVecKernelENS2_8DummyVecELm0EEEvRKNS_6TensorESA_lllENKUlvE1_clEvENKUlvE_clEvEUliiiiiE_St5arrayIPcLm6EELi4E23TrivialOffsetCalculatorILi5EjESH_ILi1EjENS0_6memory12LoadWithCastILi5EEENSK_13StoreWithCastILi1EEEEEviT_T0_T2_T3_T4_T5_)
        /*0584*/ 	.word	0x00000035


	//----- nvinfo : EIATTR_FRAME_SIZE
	.align		4
.L_282:
        /*0588*/ 	.byte	0x04, 0x11
        /*058a*/ 	.short	(.L_284 - .L_283)
	.align		4
.L_283:
        /*058c*/ 	.word	index@($__internal_52_$__cuda_sm20_rem_s64)
        /*0590*/ 	.word	0x00000000


	//----- nvinfo : EIATTR_FRAME_SIZE
	.align		4
.L_284:
        /*0594*/ 	.byte	0x04, 0x11
        /*0596*/ 	.short	(.L_286 - .L_285)
	.align		4
.L_285:
        /*0598*/ 	.word	index@($__internal_51_$__cuda_sm20_div_s64)
        /*059c*/ 	.word	0x00000000


	//----- nvinfo : EIATTR_FRAME_SIZE
	.align		4
.L_286:
        /*05a0*/ 	.byte	0x04, 0x11
        /*05a2*/ 	.short	(.L_288 - .L_287)
	.align		4
.L_287:
        /*05a4*/ 	.word	index@(_ZN2at6native27unrolled_elementwise_kernelIZZZNS0_67_GLOBAL__N__bb565c37_34_ValidateCompressedIndicesKernel_cu_33a4b88b42_validate_compressed_sparse_indices_kernelILNS2_8CDimNameE0ENS2_18CUDAKernelLauncherENS2_14EmptyVecKernelENS2_8DummyVecELm0EEEvRKNS_6TensorESA_lllENKUlvE1_clEvENKUlvE_clEvEUliiiiiE_St5arrayIPcLm6EELi4E23TrivialOffsetCalculatorILi5EjESH_ILi1EjENS0_6memory12LoadWithCastILi5EEENSK_13StoreWithCastILi1EEEEEviT_T0_T2_T3_T4_T5_)
        /*05a8*/ 	.word	0x00000000


	//----- nvinfo : EIATTR_REGCOUNT
	.align		4
.L_288:
        /*05ac*/ 	.byte	0x04, 0x2f
        /*05ae*/ 	.short	(.L_290 - .L_289)
	.align		4
.L_289:
        /*05b0*/ 	.word	index@(_ZN2at6native18elementwise_kernelILi128ELi4EZNS0_15gpu_kernel_implIZZZNS0_67_GLOBAL__N__bb565c37_34_ValidateCompressedIndicesKernel_cu_33a4b88b42_validate_compressed_sparse_indices_kernelILNS3_8CDimNameE0ENS3_18CUDAKernelLauncherENS3_14EmptyVecKernelENS3_8DummyVecELm0EEEvRKNS_6TensorESB_lllENKUlvE1_clEvENKUlvE_clEvEUliiiiiE_EEvRNS_18TensorIteratorBaseERKT_EUliE_EEviT1_)
        /*05b4*/ 	.word	0x00000024


	//----- nvinfo : EIATTR_FRAME_SIZE
	.align		4
.L_290:
        /*05b8*/ 	.byte	0x04, 0x11
        /*05ba*/ 	.short	(.L_292 - .L_291)
	.align		4
.L_291:
        /*05bc*/ 	.word	index@($__internal_50_$__cuda_sm20_div_s64)
        /*05c0*/ 	.word	0x00000000


	//----- nvinfo : EIATTR_FRAME_SIZE
	.align		4
.L_292:
        /*05c4*/ 	.byte	0x04, 0x11
        /*05c6*/ 	.short	(.L_294 - .L_293)
	.align		4
.L_293:
        /*05c8*/ 	.word	index@(_ZN2at6native18elementwise_kernelILi128ELi4EZNS0_15gpu_kernel_implIZZZNS0_67_GLOBAL__N__bb565c37_34_ValidateCompressedIndicesKernel_cu_33a4b88b42_validate_compressed_sparse_indices_kernelILNS3_8CDimNameE0ENS3_18CUDAKernelLauncherENS3_14EmptyVecKernelENS3_8DummyVecELm0EEEvRKNS_6TensorESB_lllENKUlvE1_clEvENKUlvE_clEvEUliiiiiE_EEvRNS_18TensorIteratorBaseERKT_EUliE_EEviT1_)
        /*05cc*/ 	.word	0x00000000


	//----- nvinfo : EIATTR_REGCOUNT
	.align		4
.L_294:
        /*05d0*/ 	.byte	0x04, 0x2f
        /*05d2*/ 	.short	(.L_296 - .L_295)
	.align		4
.L_295:
        /*05d4*/ 	.word	index@(_ZN2at6native29vectorized_elementwise_kernelILi8EZZZNS0_67_GLOBAL__N__bb565c37_34_ValidateCompressedIndicesKernel_cu_33a4b88b42_validate_compressed_sparse_indices_kernelILNS2_8CDimNameE0ENS2_18CUDAKernelLauncherENS2_14EmptyVecKernelENS2_8DummyVecELm0EEEvRKNS_6TensorESA_lllENKUlvE1_clEvENKUlvE0_clEvEUllllllE_St5arrayIPcLm6EEEEviT0_T1_)
        /*05d8*/ 	.word	0x00000071


	//----- nvinfo : EIATTR_FRAME_SIZE
	.align		4
.L_296:
        /*05dc*/ 	.byte	0x04, 0x11
        /*05de*/ 	.short	(.L_298 - .L_297)
	.align		4
.L_297:
        /*05e0*/ 	.word	index@($__internal_49_$__cuda_sm20_rem_s64)
        /*05e4*/ 	.word	0x00000000


	//----- nvinfo : EIATTR_FRAME_SIZE
	.align		4
.L_298:
        /*05e8*/ 	.byte	0x04, 0x11
        /*05ea*/ 	.short	(.L_300 - .L_299)
	.align		4
.L_299:
        /*05ec*/ 	.word	index@($__internal_48_$__cuda_sm20_div_s64)
        /*05f0*/ 	.word	0x00000000


	//----- nvinfo : EIATTR_FRAME_SIZE
	.align		4
.L_300:
        /*05f4*/ 	.byte	0x04, 0x11
        /*05f6*/ 	.short	(.L_302 - .L_301)
	.align		4
.L_301:
        /*05f8*/ 	.word	index@(_ZN2at6native29vectorized_elementwise_kernelILi8EZZZNS0_67_GLOBAL__N__bb565c37_34_ValidateCompressedIndicesKernel_cu_33a4b88b42_validate_compressed_sparse_indices_kernelILNS2_8CDimNameE0ENS2_18CUDAKernelLauncherENS2_14EmptyVecKernelENS2_8DummyVecELm0EEEvRKNS_6TensorESA_lllENKUlvE1_clEvENKUlvE0_clEvEUllllllE_St5arrayIPcLm6EEEEviT0_T1_)
        /*05fc*/ 	.word	0x00000000


	//----- nvinfo : EIATTR_REGCOUNT
	.align		4
.L_302:
        /*0600*/ 	.byte	0x04, 0x2f
        /*0602*/ 	.short	(.L_304 - .L_303)
	.align		4
.L_303:
        /*0604*/ 	.word	index@(_ZN2at6native29vectorized_elementwise_kernelILi4EZZZNS0_67_GLOBAL__N__bb565c37_34_ValidateCompressedIndicesKernel_cu_33a4b88b42_validate_compressed_sparse_indices_kernelILNS2_8CDimNameE0ENS2_18CUDAKernelLauncherENS2_14EmptyVecKernelENS2_8DummyVecELm0EEEvRKNS_6TensorESA_lllENKUlvE1_clEvENKUlvE0_clEvEUllllllE_St5arrayIPcLm6EEEEviT0_T1_)
        /*0608*/ 	.word	0x00000071


	//----- nvinfo : EIATTR_FRAME_SIZE
	.align		4
.L_304:
        /*060c*/ 	.byte	0x04, 0x11
        /*060e*/ 	.short	(.L_306 - .L_305)
	.align		4
.L_305:
        /*0610*/ 	.word	index@($__internal_47_$__cuda_sm20_rem_s64)
        /*0614*/ 	.word	0x00000000


	//----- nvinfo : EIATTR_FRAME_SIZE
	.align		4
.L_306:
        /*0618*/ 	.byte	0x04, 0x11
        /*061a*/ 	.short	(.L_308 - .L_307)
	.align		4
.L_307:
        /*061c*/ 	.word	index@($__internal_46_$__cuda_sm20_div_s64)
        /*0620*/ 	.word	0x00000000


	//----- nvinfo : EIATTR_FRAME_SIZE
	.align		4
.L_308:
        /*0624*/ 	.byte	0x04, 0x11
        /*0626*/ 	.short	(.L_310 - .L_309)
	.align		4
.L_309:
        /*0628*/ 	.word	index@(_ZN2at6native29vectorized_elementwise_kernelILi4EZZZNS0_67_GLOBAL__N__bb565c37_34_ValidateCompressedIndicesKernel_cu_33a4b88b42_validate_compressed_sparse_indices_kernelILNS2_8CDimNameE0ENS2_18CUDAKernelLauncherENS2_14EmptyVecKernelENS2_8DummyVecELm0EEEvRKNS_6TensorESA_lllENKUlvE1_clEvENKUlvE0_clEvEUllllllE_St5arrayIPcLm6EEEEviT0_T1_)
        /*062c*/ 	.word	0x00000000


	//----- nvinfo : EIATTR_REGCOUNT
	.align		4
.L_310:
        /*0630*/ 	.byte	0x04, 0x2f
        /*0632*/ 	.short	(.L_312 - .L_311)
	.align		4
.L_311:
        /*0634*/ 	.word	index@(_ZN2at6native29vectorized_elementwise_kernelILi2EZZZNS0_67_GLOBAL__N__bb565c37_34_ValidateCompressedIndicesKernel_cu_33a4b88b42_validate_compressed_sparse_indices_kernelILNS2_8CDimNameE0ENS2_18CUDAKernelLauncherENS2_14EmptyVecKernelENS2_8DummyVecELm0EEEvRKNS_6TensorESA_lllENKUlvE1_clEvENKUlvE0_clEvEUllllllE_St5arrayIPcLm6EEEEviT0_T1_)
        /*0638*/ 	.word	0x00000071


	//----- nvinfo : EIATTR_FRAME_SIZE
	.align		4
.L_312:
        /*063c*/ 	.byte	0x04, 0x11
        /*063e*/ 	.short	(.L_314 - .L_313)
	.align		4
.L_313:
        /*0640*/ 	.word	index@($__internal_45_$__cuda_sm20_rem_s64)
        /*0644*/ 	.word	0x00000000


	//----- nvinfo : EIATTR_FRAME_SIZE
	.align		4
.L_314:
        /*0648*/ 	.byte	0x04, 0x11
        /*064a*/ 	.short	(.L_316 - .L_315)
	.align		4
.L_315:
        /*064c*/ 	.word	index@($__internal_44_$__cuda_sm20_div_s64)
        /*0650*/ 	.word	0x00000000


	//----- nvinfo : EIATTR_FRAME_SIZE
	.align		4
.L_316:
        /*0654*/ 	.byte	0x04, 0x11
        /*0656*/ 	.short	(.L_318 - .L_317)
	.align		4
.L_317:
        /*0658*/ 	.word	index@(_ZN2at6native29vectorized_elementwise_kernelILi2EZZZNS0_67_GLOBAL__N__bb565c37_34_ValidateCompressedIndicesKernel_cu_33a4b88b42_validate_compressed_sparse_indices_kernelILNS2_8CDimNameE0ENS2_18CUDAKernelLauncherENS2_14EmptyVecKernelENS2_8DummyVecELm0EEEvRKNS_6TensorESA_lllENKUlvE1_clEvENKUlvE0_clEvEUllllllE_St5arrayIPcLm6EEEEviT0_T1_)
        /*065c*/ 	.word	0x00000000


	//----- nvinfo : EIATTR_REGCOUNT
	.align		4
.L_318:
        /*0660*/ 	.byte	0x04, 0x2f
        /*0662*/ 	.short	(.L_320 - .L_319)
	.align		4
.L_319:
        /*0664*/ 	.word	index@(_ZN2at6native27unrolled_elementwise_kernelIZZZNS0_67_GLOBAL__N__bb565c37_34_ValidateCompressedIndicesKernel_cu_33a4b88b42_validate_compressed_sparse_indices_kernelILNS2_8CDimNameE0ENS2_18CUDAKernelLauncherENS2_14EmptyVecKernelENS2_8DummyVecELm0EEEvRKNS_6TensorESA_lllENKUlvE1_clEvENKUlvE0_clEvEUllllllE_St5arrayIPcLm6EELi4E23TrivialOffsetCalculatorILi5EjESH_ILi1EjENS0_6memory15LoadWithoutCastENSK_16StoreWithoutCastEEEviT_T0_T2_T3_T4_T5_)
        /*0668*/ 	.word	0x00000045


	//----- nvinfo : EIATTR_FRAME_SIZE
	.align		4
.L_320:
        /*066c*/ 	.byte	0x04, 0x11
        /*066e*/ 	.short	(.L_322 - .L_321)
	.align		4
.L_321:
        /*0670*/ 	.word	index@($__internal_43_$__cuda_sm20_rem_s64)
        /*0674*/ 	.word	0x00000000


	//----- nvinfo : EIATTR_FRAME_SIZE
	.align		4
.L_322:
        /*0678*/ 	.byte	0x04, 0x11
        /*067a*/ 	.short	(.L_324 - .L_323)
	.align		4
.L_323:
        /*067c*/ 	.word	index@($__internal_42_$__cuda_sm20_div_s64)
        /*0680*/ 	.word	0x00000000


	//----- nvinfo : EIATTR_FRAME_SIZE
	.align		4
.L_324:
        /*0684*/ 	.byte	0x04, 0x11
        /*0686*/ 	.short	(.L_326 - .L_325)
	.align		4
.L_325:
        /*0688*/ 	.word	index@(_ZN2at6native27unrolled_elementwise_kernelIZZZNS0_67_GLOBAL__N__bb565c37_34_ValidateCompressedIndicesKernel_cu_33a4b88b42_validate_compressed_sparse_indices_kernelILNS2_8CDimNameE0ENS2_18CUDAKernelLauncherENS2_14EmptyVecKernelENS2_8DummyVecELm0EEEvRKNS_6TensorESA_lllENKUlvE1_clEvENKUlvE0_clEvEUllllllE_St5arrayIPcLm6EELi4E23TrivialOffsetCalculatorILi5EjESH_ILi1EjENS0_6memory15LoadWithoutCastENSK_16StoreWithoutCastEEEviT_T0_T2_T3_T4_T5_)
        /*068c*/ 	.word	0x00000000


	//----- nvinfo : EIATTR_REGCOUNT
	.align		4
.L_326:
        /*0690*/ 	.byte	0x04, 0x2f
        /*0692*/ 	.short	(.L_328 - .L_327)
	.align		4
.L_327:
        /*0694*/ 	.word	index@(_ZN2at6native18elementwise_kernelILi128ELi2EZNS0_22gpu_kernel_impl_nocastIZZZNS0_67_GLOBAL__N__bb565c37_34_ValidateCompressedIndicesKernel_cu_33a4b88b42_validate_compressed_sparse_indices_kernelILNS3_8CDimNameE0ENS3_18CUDAKernelLauncherENS3_14EmptyVecKernelENS3_8DummyVecELm0EEEvRKNS_6TensorESB_lllENKUlvE1_clEvENKUlvE0_clEvEUllllllE_EEvRNS_18TensorIteratorBaseERKT_EUliE_EEviT1_)
        /*0698*/ 	.word	0x00000024


	//----- nvinfo : EIATTR_FRAME_SIZE
	.align		4
.L_328:
        /*069c*/ 	.byte	0x04, 0x11
        /*069e*/ 	.short	(.L_330 - .L_329)
	.align		4
.L_329:
        /*06a0*/ 	.word	index@($__internal_41_$__cuda_sm20_div_s64)
        /*06a4*/ 	.word	0x00000000


	//----- nvinfo : EIATTR_FRAME_SIZE
	.align		4
.L_330:
        /*06a8*/ 	.byte	0x04, 0x11
        /*06aa*/ 	.short	(.L_332 - .L_331)
	.align		4
.L_331:
        /*06ac*/ 	.word	index@(_ZN2at6native18elementwise_kernelILi128ELi2EZNS0_22gpu_kernel_impl_nocastIZZZNS0_67_GLOBAL__N__bb565c37_34_ValidateCompressedIndicesKernel_cu_33a4b88b42_validate_compressed_sparse_indices_kernelILNS3_8CDimNameE0ENS3_18CUDAKernelLauncherENS3_14EmptyVecKernelENS3_8DummyVecELm0EEEvRKNS_6TensorESB_lllENKUlvE1_clEvENKUlvE0_clEvEUllllllE_EEvRNS_18TensorIteratorBaseERKT_EUliE_EEviT1_)
        /*06b0*/ 	.word	0x00000000


	//----- nvinfo : EIATTR_REGCOUNT
	.align		4
.L_332:
        /*06b4*/ 	.byte	0x04, 0x2f
        /*06b6*/ 	.short	(.L_334 - .L_333)
	.align		4
.L_333:
        /*06b8*/ 	.word	index@(_ZN2at6native27unrolled_elementwise_kernelIZZZNS0_67_GLOBAL__N__bb565c37_34_ValidateCompressedIndicesKernel_cu_33a4b88b42_validate_compressed_sparse_indices_kernelILNS2_8CDimNameE0ENS2_18CUDAKernelLauncherENS2_14EmptyVecKernelENS2_8DummyVecELm0EEEvRKNS_6TensorESA_lllENKUlvE1_clEvENKUlvE0_clEvEUllllllE_St5arrayIPcLm6EELi4E23TrivialOffsetCalculatorILi5EjESH_ILi1EjENS0_6memory12LoadWithCastILi5EEENSK_13StoreWithCastILi1EEEEEviT_T0_T2_T3_T4_T5_)
        /*06bc*/ 	.word	0x00000046


	//----- nvinfo : EIATTR_FRAME_SIZE
	.align		4
.L_334:
        /*06c0*/ 	.byte	0x04, 0x11
        /*06c2*/ 	.short	(.L_336 - .L_335)
	.align		4
.L_335:
        /*06c4*/ 	.word	index@($__internal_40_$__cuda_sm20_rem_s64)
        /*06c8*/ 	.word	0x00000000


	//----- nvinfo : EIATTR_FRAME_SIZE
	.align		4
.L_336:
        /*06cc*/ 	.byte	0x04, 0x11
        /*06ce*/ 	.short	(.L_338 - .L_337)
	.align		4
.L_337:
        /*06d0*/ 	.word	index@($__internal_39_$__cuda_sm20_div_s64)
        /*06d4*/ 	.word	0x00000000


	//----- nvinfo : EIATTR_FRAME_SIZE
	.align		4
.L_338:
        /*06d8*/ 	.byte	0x04, 0x11
        /*06da*/ 	.short	(.L_340 - .L_339)
	.align		4
.L_339:
        /*06dc*/ 	.word	index@(_ZN2at6native27unrolled_elementwise_kernelIZZZNS0_67_GLOBAL__N__bb565c37_34_ValidateCompressedIndicesKernel_cu_33a4b88b42_validate_compressed_sparse_indices_kernelILNS2_8CDimNameE0ENS2_18CUDAKernelLauncherENS2_14EmptyVecKernelENS2_8DummyVecELm0EEEvRKNS_6TensorESA_lllENKUlvE1_clEvENKUlvE0_clEvEUllllllE_St5arrayIPcLm6EELi4E23TrivialOffsetCalculatorILi5EjESH_ILi1EjENS0_6memory12LoadWithCastILi5EEENSK_13StoreWithCastILi1EEEEEviT_T0_T2_T3_T4_T5_)
        /*06e0*/ 	.word	0x00000000


	//----- nvinfo : EIATTR_REGCOUNT
	.align		4
.L_340:
        /*06e4*/ 	.byte	0x04, 0x2f
        /*06e6*/ 	.short	(.L_342 - .L_341)
	.align		4
.L_341:
        /*06e8*/ 	.word	index@(_ZN2at6native18elementwise_kernelILi128ELi4EZNS0_15gpu_kernel_implIZZZNS0_67_GLOBAL__N__bb565c37_34_ValidateCompressedIndicesKernel_cu_33a4b88b42_validate_compressed_sparse_indices_kernelILNS3_8CDimNameE0ENS3_18CUDAKernelLauncherENS3_14EmptyVecKernelENS3_8DummyVecELm0EEEvRKNS_6TensorESB_lllENKUlvE1_clEvENKUlvE0_clEvEUllllllE_EEvRNS_18TensorIteratorBaseERKT_EUliE_EEviT1_)
        /*06ec*/ 	.word	0x00000024


	//----- nvinfo : EIATTR_FRAME_SIZE
	.align		4
.L_342:
        /*06f0*/ 	.byte	0x04, 0x11
        /*06f2*/ 	.short	(.L_344 - .L_343)
	.align		4
.L_343:
        /*06f4*/ 	.word	index@($__internal_38_$__cuda_sm20_div_s64)
        /*06f8*/ 	.word	0x00000000


	//----- nvinfo : EIATTR_FRAME_SIZE
	.align		4
.L_344:
        /*06fc*/ 	.byte	0x04, 0x11
        /*06fe*/ 	.short	(.L_346 - .L_345)
	.align		4
.L_345:
        /*0700*/ 	.word	index@(_ZN2at6native18elementwise_kernelILi128ELi4EZNS0_15gpu_kernel_implIZZZNS0_67_GLOBAL__N__bb565c37_34_ValidateCompressedIndicesKernel_cu_33a4b88b42_validate_compressed_sparse_indices_kernelILNS3_8CDimNameE0ENS3_18CUDAKernelLauncherENS3_14EmptyVecKernelENS3_8DummyVecELm0EEEvRKNS_6TensorESB_lllENKUlvE1_clEvENKUlvE0_clEvEUllllllE_EEvRNS_18TensorIteratorBaseERKT_EUliE_EEviT1_)
        /*0704*/ 	.word	0x00000000


	//----- nvinfo : EIATTR_REGCOUNT
	.align		4
.L_346:
        /*0708*/ 	.byte	0x04, 0x2f
        /*070a*/ 	.short	(.L_348 - .L_347)
	.align		4
.L_347:
        /*070c*/ 	.word	index@(_ZN2at6native29vectorized_elementwise_kernelILi8EZZZNS0_67_GLOBAL__N__bb565c37_34_ValidateCompressedIndicesKernel_cu_33a4b88b42_validate_compressed_sparse_indices_kernelILNS2_8CDimNameE1ENS2_18CUDAKernelLauncherENS2_14EmptyVecKernelENS2_8DummyVecELm8EEEvRKNS_6TensorESA_lllENKUlvE0_clEvENKUlvE_clEvEUliE_St5arrayIPcLm2EEEEviT0_T1_)
        /*0710*/ 	.word	0x00000020


	//----- nvinfo : EIATTR_FRAME_SIZE
	.align		4
.L_348:
        /*0714*/ 	.byte	0x04, 0x11
        /*0716*/ 	.short	(.L_350 - .L_349)
	.align		4
.L_349:
        /*0718*/ 	.word	index@(_ZN2at6native29vectorized_elementwise_kernelILi8EZZZNS0_67_GLOBAL__N__bb565c37_34_ValidateCompressedIndicesKernel_cu_33a4b88b42_validate_compressed_sparse_indices_kernelILNS2_8CDimNameE1ENS2_18CUDAKernelLauncherENS2_14EmptyVecKernelENS2_8DummyVecELm8EEEvRKNS_6TensorESA_lllENKUlvE0_clEvENKUlvE_clEvEUliE_St5arrayIPcLm2EEEEviT0_T1_)
        /*071c*/ 	.word	0x00000000


	//----- nvinfo : EIATTR_REGCOUNT
	.align		4
.L_350:
        /*0720*/ 	.byte	0x04, 0x2f
        /*0722*/ 	.short	(.L_352 - .L_351)
	.align		4
.L_351:
        /*0724*/ 	.word	index@(_ZN2at6native29vectorized_elementwise_kernelILi4EZZZNS0_67_GLOBAL__N__bb565c37_34_ValidateCompressedIndicesKernel_cu_33a4b88b42_validate_compressed_sparse_indices_kernelILNS2_8CDimNameE1ENS2_18CUDAKernelLauncherENS2_14EmptyVecKernelENS2_8DummyVecELm8EEEvRKNS_6TensorESA_lllENKUlvE0_clEvENKUlvE_clEvEUliE_St5arrayIPcLm2EEEEviT0_T1_)
        /*0728*/ 	.word	0x00000020


	//----- nvinfo : EIATTR_FRAME_SIZE
	.align		4
.L_352:
        /*072c*/ 	.byte	0x04, 0x11
        /*072e*/ 	.short	(.L_354 - .L_353)
	.align		4
.L_353:
        /*0730*/ 	.word	index@(_ZN2at6native29vectorized_elementwise_kernelILi4EZZZNS0_67_GLOBAL__N__bb565c37_34_ValidateCompressedIndicesKernel_cu_33a4b88b42_validate_compressed_sparse_indices_kernelILNS2_8CDimNameE1ENS2_18CUDAKernelLauncherENS2_14EmptyVecKernelENS2_8DummyVecELm8EEEvRKNS_6TensorESA_lllENKUlvE0_clEvENKUlvE_clEvEUliE_St5arrayIPcLm2EEEEviT0_T1_)
        /*0734*/ 	.word	0x00000000


	//----- nvinfo : EIATTR_REGCOUNT
	.align		4
.L_354:
        /*0738*/ 	.byte	0x04, 0x2f
        /*073a*/ 	.short	(.L_356 - .L_355)
	.align		4
.L_355:
        /*073c*/ 	.word	index@(_ZN2at6native29vectorized_elementwise_kernelILi2EZZZNS0_67_GLOBAL__N__bb565c37_34_ValidateCompressedIndicesKernel_cu_33a4b88b42_validate_compressed_sparse_indices_kernelILNS2_8CDimNameE1ENS2_18CUDAKernelLauncherENS2_14EmptyVecKernelENS2_8DummyVecELm8EEEvRKNS_6TensorESA_lllENKUlvE0_clEvENKUlvE_clEvEUliE_St5arrayIPcLm2EEEEviT0_T1_)
        /*0740*/ 	.word	0x00000020


	//----- nvinfo : EIATTR_FRAME_SIZE
	.align		4
.L_356:
        /*0744*/ 	.byte	0x04, 0x11
        /*0746*/ 	.short	(.L_358 - .L_357)
	.align		4
.L_357:
        /*0748*/ 	.word	index@(_ZN2at6native29vectorized_elementwise_kernelILi2EZZZNS0_67_GLOBAL__N__bb565c37_34_ValidateCompressedIndicesKernel_cu_33a4b88b42_validate_compressed_sparse_indices_kernelILNS2_8CDimNameE1ENS2_18CUDAKernelLauncherENS2_14EmptyVecKernelENS2_8DummyVecELm8EEEvRKNS_6TensorESA_lllENKUlvE0_clEvENKUlvE_clEvEUliE_St5arrayIPcLm2EEEEviT0_T1_)
        /*074c*/ 	.word	0x00000000


	//----- nvinfo : EIATTR_REGCOUNT
	.align		4
.L_358:
        /*0750*/ 	.byte	0x04, 0x2f
        /*0752*/ 	.short	(.L_360 - .L_359)
	.align		4
.L_359:
        /*0754*/ 	.word	index@(_ZN2at6native27unrolled_elementwise_kernelIZZZNS0_67_GLOBAL__N__bb565c37_34_ValidateCompressedIndicesKernel_cu_33a4b88b42_validate_compressed_sparse_indices_kernelILNS2_8CDimNameE1ENS2_18CUDAKernelLauncherENS2_14EmptyVecKernelENS2_8DummyVecELm8EEEvRKNS_6TensorESA_lllENKUlvE0_clEvENKUlvE_clEvEUliE_St5arrayIPcLm2EELi4E23TrivialOffsetCalculatorILi1EjESI_NS0_6memory15LoadWithoutCastENSJ_16StoreWithoutCastEEEviT_T0_T2_T3_T4_T5_)
        /*0758*/ 	.word	0x0000001a


	//----- nvinfo : EIATTR_FRAME_SIZE
	.align		4
.L_360:
        /*075c*/ 	.byte	0x04, 0x11
        /*075e*/ 	.short	(.L_362 - .L_361)
	.align		4
.L_361:
        /*0760*/ 	.word	index@(_ZN2at6native27unrolled_elementwise_kernelIZZZNS0_67_GLOBAL__N__bb565c37_34_ValidateCompressedIndicesKernel_cu_33a4b88b42_validate_compressed_sparse_indices_kernelILNS2_8CDimNameE1ENS2_18CUDAKernelLauncherENS2_14EmptyVecKernelENS2_8DummyVecELm8EEEvRKNS_6TensorESA_lllENKUlvE0_clEvENKUlvE_clEvEUliE_St5arrayIPcLm2EELi4E23TrivialOffsetCalculatorILi1EjESI_NS0_6memory15LoadWithoutCastENSJ_16StoreWithoutCastEEEviT_T0_T2_T3_T4_T5_)
        /*0764*/ 	.word	0x00000000


	//----- nvinfo : EIATTR_REGCOUNT
	.align		4
.L_362:
        /*0768*/ 	.byte	0x04, 0x2f
        /*076a*/ 	.short	(.L_364 - .L_363)
	.align		4
.L_363:
        /*076c*/ 	.word	index@(_ZN2at6native18elementwise_kernelILi128ELi2EZNS0_22gpu_kernel_impl_nocastIZZZNS0_67_GLOBAL__N__bb565c37_34_ValidateCompressedIndicesKernel_cu_33a4b88b42_validate_compressed_sparse_indices_kernelILNS3_8CDimNameE1ENS3_18CUDAKernelLauncherENS3_14EmptyVecKernelENS3_8DummyVecELm8EEEvRKNS_6TensorESB_lllENKUlvE0_clEvENKUlvE_clEvEUliE_EEvRNS_18TensorIteratorBaseERKT_EUliE_EEviT1_)
        /*0770*/ 	.word	0x00000018


	//----- nvinfo : EIATTR_FRAME_SIZE
	.align		4
.L_364:
        /*0774*/ 	.byte	0x04, 0x11
        /*0776*/ 	.short	(.L_366 - .L_365)
	.align		4
.L_365:
        /*0778*/ 	.word	index@(_ZN2at6native18elementwise_kernelILi128ELi2EZNS0_22gpu_kernel_impl_nocastIZZZNS0_67_GLOBAL__N__bb565c37_34_ValidateCompressedIndicesKernel_cu_33a4b88b42_validate_compressed_sparse_indices_kernelILNS3_8CDimNameE1ENS3_18CUDAKernelLauncherENS3_14EmptyVecKernelENS3_8DummyVecELm8EEEvRKNS_6TensorESB_lllENKUlvE0_clEvENKUlvE_clEvEUliE_EEvRNS_18TensorIteratorBaseERKT_EUliE_EEviT1_)
        /*077c*/ 	.word	0x00000000


	//----- nvinfo : EIATTR_REGCOUNT
	.align		4
.L_366:
        /*0780*/ 	.byte	0x04, 0x2f
        /*0782*/ 	.short	(.L_368 - .L_367)
	.align		4
.L_367:
        /*0784*/ 	.word	index@(_ZN2at6native27unrolled_elementwise_kernelIZZZNS0_67_GLOBAL__N__bb565c37_34_ValidateCompressedIndicesKernel_cu_33a4b88b42_validate_compressed_sparse_indices_kernelILNS2_8CDimNameE1ENS2_18CUDAKernelLauncherENS2_14EmptyVecKernelENS2_8DummyVecELm8EEEvRKNS_6TensorESA_lllENKUlvE0_clEvENKUlvE_clEvEUliE_St5arrayIPcLm2EELi4E23TrivialOffsetCalculatorILi1EjESI_NS0_6memory12LoadWithCastILi1EEENSJ_13StoreWithCastILi1EEEEEviT_T0_T2_T3_T4_T5_)
        /*0788*/ 	.word	0x0000001c


	//----- nvinfo : EIATTR_FRAME_SIZE
	.align		4
.L_368:
        /*078c*/ 	.byte	0x04, 0x11
        /*078e*/ 	.short	(.L_370 - .L_369)
	.align		4
.L_369:
        /*0790*/ 	.word	index@(_ZN2at6native27unrolled_elementwise_kernelIZZZNS0_67_GLOBAL__N__bb565c37_34_ValidateCompressedIndicesKernel_cu_33a4b88b42_validate_compressed_sparse_indices_kernelILNS2_8CDimNameE1ENS2_18CUDAKernelLauncherENS2_14EmptyVecKernelENS2_8DummyVecELm8EEEvRKNS_6TensorESA_lllENKUlvE0_clEvENKUlvE_clEvEUliE_St5arrayIPcLm2EELi4E23TrivialOffsetCalculatorILi1EjESI_NS0_6memory12LoadWithCastILi1EEENSJ_13StoreWithCastILi1EEEEEviT_T0_T2_T3_T4_T5_)
        /*0794*/ 	.word	0x00000000


	//----- nvinfo : EIATTR_REGCOUNT
	.align		4
.L_370:
        /*0798*/ 	.byte	0x04, 0x2f
        /*079a*/ 	.short	(.L_372 - .L_371)
	.align		4
.L_371:
        /*079c*/ 	.word	index@(_ZN2at6native18elementwise_kernelILi128ELi4EZNS0_15gpu_kernel_implIZZZNS0_67_GLOBAL__N__bb565c37_34_ValidateCompressedIndicesKernel_cu_33a4b88b42_validate_compressed_sparse_indices_kernelILNS3_8CDimNameE1ENS3_18CUDAKernelLauncherENS3_14EmptyVecKernelENS3_8DummyVecELm8EEEvRKNS_6TensorESB_lllENKUlvE0_clEvENKUlvE_clEvEUliE_EEvRNS_18TensorIteratorBaseERKT_EUliE_EEviT1_)
        /*07a0*/ 	.word	0x0000001a


	//----- nvinfo : EIATTR_FRAME_SIZE
	.align		4
.L_372:
        /*07a4*/ 	.byte	0x04, 0x11
        /*07a6*/ 	.short	(.L_374 - .L_373)
	.align		4
.L_373:
        /*07a8*/ 	.word	index@(_ZN2at6native18elementwise_kernelILi128ELi4EZNS0_15gpu_kernel_implIZZZNS0_67_GLOBAL__N__bb565c37_34_ValidateCompressedIndicesKernel_cu_33a4b88b42_validate_compressed_sparse_indices_kernelILNS3_8CDimNameE1ENS3_18CUDAKernelLauncherENS3_14EmptyVecKernelENS3_8DummyVecELm8EEEvRKNS_6TensorESB_lllENKUlvE0_clEvENKUlvE_clEvEUliE_EEvRNS_18TensorIteratorBaseERKT_EUliE_EEviT1_)
        /*07ac*/ 	.word	0x00000000


	//----- nvinfo : EIATTR_REGCOUNT
	.align		4
.L_374:
        /*07b0*/ 	.byte	0x04, 0x2f
        /*07b2*/ 	.short	(.L_376 - .L_375)
	.align		4
.L_375:
        /*07b4*/ 	.word	index@(_ZN2at6native29vectorized_elementwise_kernelILi8EZZZNS0_67_GLOBAL__N__bb565c37_34_ValidateCompressedIndicesKernel_cu_33a4b88b42_validate_compressed_sparse_indices_kernelILNS2_8CDimNameE1ENS2_18CUDAKernelLauncherENS2_14EmptyVecKernelENS2_8DummyVecELm8EEEvRKNS_6TensorESA_lllENKUlvE0_clEvENKUlvE0_clEvEUllE_St5arrayIPcLm2EEEEviT0_T1_)
        /*07b8*/ 	.word	0x00000026


	//----- nvinfo : EIATTR_FRAME_SIZE
	.align		4
.L_376:
        /*07bc*/ 	.byte	0x04, 0x11
        /*07be*/ 	.short	(.L_378 - .L_377)
	.align		4
.L_377:
        /*07c0*/ 	.word	index@(_ZN2at6native29vectorized_elementwise_kernelILi8EZZZNS0_67_GLOBAL__N__bb565c37_34_ValidateCompressedIndicesKernel_cu_33a4b88b42_validate_compressed_sparse_indices_kernelILNS2_8CDimNameE1ENS2_18CUDAKernelLauncherENS2_14EmptyVecKernelENS2_8DummyVecELm8EEEvRKNS_6TensorESA_lllENKUlvE0_clEvENKUlvE0_clEvEUllE_St5arrayIPcLm2EEEEviT0_T1_)
        /*07c4*/ 	.word	0x00000000


	//----- nvinfo : EIATTR_REGCOUNT
	.align		4
.L_378:
        /*07c8*/ 	.byte	0x04, 0x2f
        /*07ca*/ 	.short	(.L_380 - .L_379)
	.align		4
.L_379:
        /*07cc*/ 	.word	index@(_ZN2at6native29vectorized_elementwise_kernelILi4EZZZNS0_67_GLOBAL__N__bb565c37_34_ValidateCompressedIndicesKernel_cu_33a4b88b42_validate_compressed_sparse_indices_kernelILNS2_8CDimNameE1ENS2_18CUDAKernelLauncherENS2_14EmptyVecKernelENS2_8DummyVecELm8EEEvRKNS_6TensorESA_lllENKUlvE0_clEvENKUlvE0_clEvEUllE_St5arrayIPcLm2EEEEviT0_T1_)
        /*07d0*/ 	.word	0x00000026


	//----- nvinfo : EIATTR_FRAME_SIZE
	.align		4
.L_380:
        /*07d4*/ 	.byte	0x04, 0x11
        /*07d6*/ 	.short	(.L_382 - .L_381)
	.align		4
.L_381:
        /*07d8*/ 	.word	index@(_ZN2at6native29vectorized_elementwise_kernelILi4EZZZNS0_67_GLOBAL__N__bb565c37_34_ValidateCompressedIndicesKernel_cu_33a4b88b42_validate_compressed_sparse_indices_kernelILNS2_8CDimNameE1ENS2_18CUDAKernelLauncherENS2_14EmptyVecKernelENS2_8DummyVecELm8EEEvRKNS_6TensorESA_lllENKUlvE0_clEvENKUlvE0_clEvEUllE_St5arrayIPcLm2EEEEviT0_T1_)
        /*07dc*/ 	.word	0x00000000


	//----- nvinfo : EIATTR_REGCOUNT
	.align		4
.L_382:
        /*07e0*/ 	.byte	0x04, 0x2f
        /*07e2*/ 	.short	(.L_384 - .L_383)
	.align		4
.L_383:
        /*07e4*/ 	.word	index@(_ZN2at6native29vectorized_elementwise_kernelILi2EZZZNS0_67_GLOBAL__N__bb565c37_34_ValidateCompressedIndicesKernel_cu_33a4b88b42_validate_compressed_sparse_indices_kernelILNS2_8CDimNameE1ENS2_18CUDAKernelLauncherENS2_14EmptyVecKernelENS2_8DummyVecELm8EEEvRKNS_6TensorESA_lllENKUlvE0_clEvENKUlvE0_clEvEUllE_St5arrayIPcLm2EEEEviT0_T1_)
        /*07e8*/ 	.word	0x00000026


	//----- nvinfo : EIATTR_FRAME_SIZE
	.align		4
.L_384:
        /*07ec*/ 	.byte	0x04, 0x11
        /*07ee*/ 	.short	(.L_386 - .L_385)
	.align		4
.L_385:
        /*07f0*/ 	.word	index@(_ZN2at6native29vectorized_elementwise_kernelILi2EZZZNS0_67_GLOBAL__N__bb565c37_34_ValidateCompressedIndicesKernel_cu_33a4b88b42_validate_compressed_sparse_indices_kernelILNS2_8CDimNameE1ENS2_18CUDAKernelLauncherENS2_14EmptyVecKernelENS2_8DummyVecELm8EEEvRKNS_6TensorESA_lllENKUlvE0_clEvENKUlvE0_clEvEUllE_St5arrayIPcLm2EEEEviT0_T1_)
        /*07f4*/ 	.word	0x00000000


	//----- nvinfo : EIATTR_REGCOUNT
	.align		4
.L_386:
        /*07f8*/ 	.byte	0x04, 0x2f
        /*07fa*/ 	.short	(.L_388 - .L_387)
	.align		4
.L_387:
        /*07fc*/ 	.word	index@(_ZN2at6native27unrolled_elementwise_kernelIZZZNS0_67_GLOBAL__N__bb565c37_34_ValidateCompressedIndicesKernel_cu_33a4b88b42_validate_compressed_sparse_indices_kernelILNS2_8CDimNameE1ENS2_18CUDAKernelLauncherENS2_14EmptyVecKernelENS2_8DummyVecELm8EEEvRKNS_6TensorESA_lllENKUlvE0_clEvENKUlvE0_clEvEUllE_St5arrayIPcLm2EELi4E23TrivialOffsetCalculatorILi1EjESI_NS0_6memory15LoadWithoutCastENSJ_16StoreWithoutCastEEEviT_T0_T2_T3_T4_T5_)
        /*0800*/ 	.word	0x0000001d


	//----- nvinfo : EIATTR_FRAME_SIZE
	.align		4
.L_388:
        /*0804*/ 	.byte	0x04, 0x11
        /*0806*/ 	.short	(.L_390 - .L_389)
	.align		4
.L_389:
        /*0808*/ 	.word	index@(_ZN2at6native27unrolled_elementwise_kernelIZZZNS0_67_GLOBAL__N__bb565c37_34_ValidateCompressedIndicesKernel_cu_33a4b88b42_validate_compressed_sparse_indices_kernelILNS2_8CDimNameE1ENS2_18CUDAKernelLauncherENS2_14EmptyVecKernelENS2_8DummyVecELm8EEEvRKNS_6TensorESA_lllENKUlvE0_clEvENKUlvE0_clEvEUllE_St5arrayIPcLm2EELi4E23TrivialOffsetCalculatorILi1EjESI_NS0_6memory15LoadWithoutCastENSJ_16StoreWithoutCastEEEviT_T0_T2_T3_T4_T5_)
        /*080c*/ 	.word	0x00000000


	//----- nvinfo : EIATTR_REGCOUNT
	.align		4
.L_390:
        /*0810*/ 	.byte	0x04, 0x2f
        /*0812*/ 	.short	(.L_392 - .L_391)
	.align		4
.L_391:
        /*0814*/ 	.word	index@(_ZN2at6native18elementwise_kernelILi128ELi2EZNS0_22gpu_kernel_impl_nocastIZZZNS0_67_GLOBAL__N__bb565c37_34_ValidateCompressedIndicesKernel_cu_33a4b88b42_validate_compressed_sparse_indices_kernelILNS3_8CDimNameE1ENS3_18CUDAKernelLauncherENS3_14EmptyVecKernelENS3_8DummyVecELm8EEEvRKNS_6TensorESB_lllENKUlvE0_clEvENKUlvE0_clEvEUllE_EEvRNS_18TensorIteratorBaseERKT_EUliE_EEviT1_)
        /*0818*/ 	.word	0x00000018


	//----- nvinfo : EIATTR_FRAME_SIZE
	.align		4
.L_392:
        /*081c*/ 	.byte	0x04, 0x11
        /*081e*/ 	.short	(.L_394 - .L_393)
	.align		4
.L_393:
        /*0820*/ 	.word	index@(_ZN2at6native18elementwise_kernelILi128ELi2EZNS0_22gpu_kernel_impl_nocastIZZZNS0_67_GLOBAL__N__bb565c37_34_ValidateCompressedIndicesKernel_cu_33a4b88b42_validate_compressed_sparse_indices_kernelILNS3_8CDimNameE1ENS3_18CUDAKernelLauncherENS3_14EmptyVecKernelENS3_8DummyVecELm8EEEvRKNS_6TensorESB_lllENKUlvE0_clEvENKUlvE0_clEvEUllE_EEvRNS_18TensorIteratorBaseERKT_EUliE_EEviT1_)
        /*0824*/ 	.word	0x00000000


	//----- nvinfo : EIATTR_REGCOUNT
	.align		4
.L_394:
        /*0828*/ 	.byte	0x04, 0x2f
        /*082a*/ 	.short	(.L_396 - .L_395)
	.align		4
.L_395:
        /*082c*/ 	.word	index@(_ZN2at6native27unrolled_elementwise_kernelIZZZNS0_67_GLOBAL__N__bb565c37_34_ValidateCompressedIndicesKernel_cu_33a4b88b42_validate_compressed_sparse_indices_kernelILNS2_8CDimNameE1ENS2_18CUDAKernelLauncherENS2_14EmptyVecKernelENS2_8DummyVecELm8EEEvRKNS_6TensorESA_lllENKUlvE0_clEvENKUlvE0_clEvEUllE_St5arrayIPcLm2EELi4E23TrivialOffsetCalculatorILi1EjESI_NS0_6memory12LoadWithCastILi1EEENSJ_13StoreWithCastILi1EEEEEviT_T0_T2_T3_T4_T5_)
        /*0830*/ 	.word	0x00000020


	//----- nvinfo : EIATTR_FRAME_SIZE
	.align		4
.L_396:
        /*0834*/ 	.byte	0x04, 0x11
        /*0836*/ 	.short	(.L_398 - .L_397)
	.align		4
.L_397:
        /*0838*/ 	.word	index@(_ZN2at6native27unrolled_elementwise_kernelIZZZNS0_67_GLOBAL__N__bb565c37_34_ValidateCompressedIndicesKernel_cu_33a4b88b42_validate_compressed_sparse_indices_kernelILNS2_8CDimNameE1ENS2_18CUDAKernelLauncherENS2_14EmptyVecKernelENS2_8DummyVecELm8EEEvRKNS_6TensorESA_lllENKUlvE0_clEvENKUlvE0_clEvEUllE_St5arrayIPcLm2EELi4E23TrivialOffsetCalculatorILi1EjESI_NS0_6memory12LoadWithCastILi1EEENSJ_13StoreWithCastILi1EEEEEviT_T0_T2_T3_T4_T5_)
        /*083c*/ 	.word	0x00000000


	//----- nvinfo : EIATTR_REGCOUNT
	.align		4
.L_398:
        /*0840*/ 	.byte	0x04, 0x2f
        /*0842*/ 	.short	(.L_400 - .L_399)
	.align		4
.L_399:
        /*0844*/ 	.word	index@(_ZN2at6native18elementwise_kernelILi128ELi4EZNS0_15gpu_kernel_implIZZZNS0_67_GLOBAL__N__bb565c37_34_ValidateCompressedIndicesKernel_cu_33a4b88b42_validate_compressed_sparse_indices_kernelILNS3_8CDimNameE1ENS3_18CUDAKernelLauncherENS3_14EmptyVecKernelENS3_8DummyVecELm8EEEvRKNS_6TensorESB_lllENKUlvE0_clEvENKUlvE0_clEvEUllE_EEvRNS_18TensorIteratorBaseERKT_EUliE_EEviT1_)
        /*0848*/ 	.word	0x0000001a


	//----- nvinfo : EIATTR_FRAME_SIZE
	.align		4
.L_400:
        /*084c*/ 	.byte	0x04, 0x11
        /*084e*/ 	.short	(.L_402 - .L_401)
	.align		4
.L_401:
        /*0850*/ 	.word	index@(_ZN2at6native18elementwise_kernelILi128ELi4EZNS0_15gpu_kernel_implIZZZNS0_67_GLOBAL__N__bb565c37_34_ValidateCompressedIndicesKernel_cu_33a4b88b42_validate_compressed_sparse_indices_kernelILNS3_8CDimNameE1ENS3_18CUDAKernelLauncherENS3_14EmptyVecKernelENS3_8DummyVecELm8EEEvRKNS_6TensorESB_lllENKUlvE0_clEvENKUlvE0_clEvEUllE_EEvRNS_18TensorIteratorBaseERKT_EUliE_EEviT1_)
        /*0854*/ 	.word	0x00000000


	//----- nvinfo : EIATTR_REGCOUNT
	.align		4
.L_402:
        /*0858*/ 	.byte	0x04, 0x2f
        /*085a*/ 	.short	(.L_404 - .L_403)
	.align		4
.L_403:
        /*085c*/ 	.word	index@(_ZN2at6native29vectorized_elementwise_kernelILi8EZZZNS0_67_GLOBAL__N__bb565c37_34_ValidateCompressedIndicesKernel_cu_33a4b88b42_validate_compressed_sparse_indices_kernelILNS2_8CDimNameE1ENS2_18CUDAKernelLauncherENS2_14EmptyVecKernelENS2_8DummyVecELm8EEEvRKNS_6TensorESA_lllENKUlvE1_clEvENKUlvE_clEvEUliiiiiE_St5arrayIPcLm6EEEEviT0_T1_)
        /*0860*/ 	.word	0x00000046


	//----- nvinfo : EIATTR_FRAME_SIZE
	.align		4
.L_404:
        /*0864*/ 	.byte	0x04, 0x11
        /*0866*/ 	.short	(.L_406 - .L_405)
	.align		4
.L_405:
        /*0868*/ 	.word	index@($__internal_37_$__cuda_sm20_div_s64)
        /*086c*/ 	.word	0x00000160


	//----- nvinfo : EIATTR_FRAME_SIZE
	.align		4
.L_406:
        /*0870*/ 	.byte	0x04, 0x11
        /*0872*/ 	.short	(.L_408 - .L_407)
	.align		4
.L_407:
        /*0874*/ 	.word	index@(_ZN2at6native29vectorized_elementwise_kernelILi8EZZZNS0_67_GLOBAL__N__bb565c37_34_ValidateCompressedIndicesKernel_cu_33a4b88b42_validate_compressed_sparse_indices_kernelILNS2_8CDimNameE1ENS2_18CUDAKernelLauncherENS2_14EmptyVecKernelENS2_8DummyVecELm8EEEvRKNS_6TensorESA_lllENKUlvE1_clEvENKUlvE_clEvEUliiiiiE_St5arrayIPcLm6EEEEviT0_T1_)
        /*0878*/ 	.word	0x00000160


	//----- nvinfo : EIATTR_REGCOUNT
	.align		4
.L_408:
        /*087c*/ 	.byte	0x04, 0x2f
        /*087e*/ 	.short	(.L_410 - .L_409)
	.align		4
.L_409:
        /*0880*/ 	.word	index@(_ZN2at6native29vectorized_elementwise_kernelILi4EZZZNS0_67_GLOBAL__N__bb565c37_34_ValidateCompressedIndicesKernel_cu_33a4b88b42_validate_compressed_sparse_indices_kernelILNS2_8CDimNameE1ENS2_18CUDAKernelLauncherENS2_14EmptyVecKernelENS2_8DummyVecELm8EEEvRKNS_6TensorESA_lllENKUlvE1_clEvENKUlvE_clEvEUliiiiiE_St5arrayIPcLm6EEEEviT0_T1_)
        /*0884*/ 	.word	0x00000046


	//----- nvinfo : EIATTR_FRAME_SIZE
	.align		4
.L_410:
        /*0888*/ 	.byte	0x04, 0x11
        /*088a*/ 	.short	(.L_412 - .L_411)
	.align		4
.L_411:
        /*088c*/ 	.word	index@($__internal_36_$__cuda_sm20_div_s64)
        /*0890*/ 	.word	0x00000160


	//----- nvinfo : EIATTR_FRAME_SIZE
	.align		4
.L_412:
        /*0894*/ 	.byte	0x04, 0x11
        /*0896*/ 	.short	(.L_414 - .L_413)
	.align		4
.L_413:
        /*0898*/ 	.word	index@(_ZN2at6native29vectorized_elementwise_kernelILi4EZZZNS0_67_GLOBAL__N__bb565c37_34_ValidateCompressedIndicesKernel_cu_33a4b88b42_validate_compressed_sparse_indices_kernelILNS2_8CDimNameE1ENS2_18CUDAKernelLauncherENS2_14EmptyVecKernelENS2_8DummyVecELm8EEEvRKNS_6TensorESA_lllENKUlvE1_clEvENKUlvE_clEvEUliiiiiE_St5arrayIPcLm6EEEEviT0_T1_)
        /*089c*/ 	.word	0x00000160


	//----- nvinfo : EIATTR_REGCOUNT
	.align		4
.L_414:
        /*08a0*/ 	.byte	0x04, 0x2f
        /*08a2*/ 	.short	(.L_416 - .L_415)
	.align		4
.L_415:
        /*08a4*/ 	.word	index@(_ZN2at6native29vectorized_elementwise_kernelILi2EZZZNS0_67_GLOBAL__N__bb565c37_34_ValidateCompressedIndicesKernel_cu_33a4b88b42_validate_compressed_sparse_indices_kernelILNS2_8CDimNameE1ENS2_18CUDAKernelLauncherENS2_14EmptyVecKernelENS2_8DummyVecELm8EEEvRKNS_6TensorESA_lllENKUlvE1_clEvENKUlvE_clEvEUliiiiiE_St5arrayIPcLm6EEEEviT0_T1_)
        /*08a8*/ 	.word	0x00000042


	//----- nvinfo : EIATTR_FRAME_SIZE
	.align		4
.L_416:
        /*08ac*/ 	.byte	0x04, 0x11
        /*08ae*/ 	.short	(.L_418 - .L_417)
	.align		4
.L_417:
        /*08b0*/ 	.word	index@($__internal_35_$__cuda_sm20_div_s64)
        /*08b4*/ 	.word	0x00000160


	//----- nvinfo : EIATTR_FRAME_SIZE
	.align		4
.L_418:
        /*08b8*/ 	.byte	0x04, 0x11
        /*08ba*/ 	.short	(.L_420 - .L_419)
	.align		4
.L_419:
        /*08bc*/ 	.word	index@(_ZN2at6native29vectorized_elementwise_kernelILi2EZZZNS0_67_GLOBAL__N__bb565c37_34_ValidateCompressedIndicesKernel_cu_33a4b88b42_validate_compressed_sparse_indices_kernelILNS2_8CDimNameE1ENS2_18CUDAKernelLauncherENS2_14EmptyVecKernelENS2_8DummyVecELm8EEEvRKNS_6TensorESA_lllENKUlvE1_clEvENKUlvE_clEvEUliiiiiE_St5arrayIPcLm6EEEEviT0_T1_)
        /*08c0*/ 	.word	0x00000160


	//----- nvinfo : EIATTR_REGCOUNT
	.align		4
.L_420:
        /*08c4*/ 	.byte	0x04, 0x2f
        /*08c6*/ 	.short	(.L_422 - .L_421)
	.align		4
.L_421:
        /*08c8*/ 	.word	index@(_ZN2at6native27unrolled_elementwise_kernelIZZZNS0_67_GLOBAL__N__bb565c37_34_ValidateCompressedIndicesKernel_cu_33a4b88b42_validate_compressed_sparse_indices_kernelILNS2_8CDimNameE1ENS2_18CUDAKernelLauncherENS2_14EmptyVecKernelENS2_8DummyVecELm8EEEvRKNS_6TensorESA_lllENKUlvE1_clEvENKUlvE_clEvEUliiiiiE_St5arrayIPcLm6EELi4E23TrivialOffsetCalculatorILi5EjESH_ILi1EjENS0_6memory15LoadWithoutCastENSK_16StoreWithoutCastEEEviT_T0_T2_T3_T4_T5_)
        /*08cc*/ 	.word	0x00000030


	//----- nvinfo : EIATTR_FRAME_SIZE
	.align		4
.L_422:
        /*08d0*/ 	.byte	0x04, 0x11
        /*08d2*/ 	.short	(.L_424 - .L_423)
	.align		4
.L_423:
        /*08d4*/ 	.word	index@($__internal_34_$__cuda_sm20_div_s64)
        /*08d8*/ 	.word	0x000000b0


	//----- nvinfo : EIATTR_FRAME_SIZE
	.align		4
.L_424:
        /*08dc*/ 	.byte	0x04, 0x11
        /*08de*/ 	.short	(.L_426 - .L_425)
	.align		4
.L_425:
        /*08e0*/ 	.word	index@(_ZN2at6native27unrolled_elementwise_kernelIZZZNS0_67_GLOBAL__N__bb565c37_34_ValidateCompressedIndicesKernel_cu_33a4b88b42_validate_compressed_sparse_indices_kernelILNS2_8CDimNameE1ENS2_18CUDAKernelLauncherENS2_14EmptyVecKernelENS2_8DummyVecELm8EEEvRKNS_6TensorESA_lllENKUlvE1_clEvENKUlvE_clEvEUliiiiiE_St5arrayIPcLm6EELi4E23TrivialOffsetCalculatorILi5EjESH_ILi1EjENS0_6memory15LoadWithoutCastENSK_16StoreWithoutCastEEEviT_T0_T2_T3_T4_T5_)
        /*08e4*/ 	.word	0x000000b0


	//----- nvinfo : EIATTR_REGCOUNT
	.align		4
.L_426:
        /*08e8*/ 	.byte	0x04, 0x2f
        /*08ea*/ 	.short	(.L_428 - .L_427)
	.align		4
.L_427:
        /*08ec*/ 	.word	index@(_ZN2at6native18elementwise_kernelILi128ELi2EZNS0_22gpu_kernel_impl_nocastIZZZNS0_67_GLOBAL__N__bb565c37_34_ValidateCompressedIndicesKernel_cu_33a4b88b42_validate_compressed_sparse_indices_kernelILNS3_8CDimNameE1ENS3_18CUDAKernelLauncherENS3_14EmptyVecKernelENS3_8DummyVecELm8EEEvRKNS_6TensorESB_lllENKUlvE1_clEvENKUlvE_clEvEUliiiiiE_EEvRNS_18TensorIteratorBaseERKT_EUliE_EEviT1_)
        /*08f0*/ 	.word	0x00000022


	//----- nvinfo : EIATTR_FRAME_SIZE
	.align		4
.L_428:
        /*08f4*/ 	.byte	0x04, 0x11
        /*08f6*/ 	.short	(.L_430 - .L_429)
	.align		4
.L_429:
        /*08f8*/ 	.word	index@($__internal_33_$__cuda_sm20_div_s64)
        /*08fc*/ 	.word	0x00000000


	//----- nvinfo : EIATTR_FRAME_SIZE
	.align		4
.L_430:
        /*0900*/ 	.byte	0x04, 0x11
        /*0902*/ 	.short	(.L_432 - .L_431)
	.align		4
.L_431:
        /*0904*/ 	.word	index@(_ZN2at6native18elementwise_kernelILi128ELi2EZNS0_22gpu_kernel_impl_nocastIZZZNS0_67_GLOBAL__N__bb565c37_34_ValidateCompressedIndicesKernel_cu_33a4b88b42_validate_compressed_sparse_indices_kernelILNS3_8CDimNameE1ENS3_18CUDAKernelLauncherENS3_14EmptyVecKernelENS3_8DummyVecELm8EEEvRKNS_6TensorESB_lllENKUlvE1_clEvENKUlvE_clEvEUliiiiiE_EEvRNS_18TensorIteratorBaseERKT_EUliE_EEviT1_)
        /*0908*/ 	.word	0x00000000


	//----- nvinfo : EIATTR_REGCOUNT
	.align		4
.L_432:
        /*090c*/ 	.byte	0x04, 0x2f
        /*090e*/ 	.short	(.L_434 - .L_433)
	.align		4
.L_433:
        /*0910*/ 	.word	index@(_ZN2at6native27unrolled_elementwise_kernelIZZZNS0_67_GLOBAL__N__bb565c37_34_ValidateCompressedIndicesKernel_cu_33a4b88b42_validate_compressed_sparse_indices_kernelILNS2_8CDimNameE1ENS2_18CUDAKernelLauncherENS2_14EmptyVecKernelENS2_8DummyVecELm8EEEvRKNS_6TensorESA_lllENKUlvE1_clEvENKUlvE_clEvEUliiiiiE_St5arrayIPcLm6EELi4E23TrivialOffsetCalculatorILi5EjESH_ILi1EjENS0_6memory12LoadWithCastILi5EEENSK_13StoreWithCastILi1EEEEEviT_T0_T2_T3_T4_T5_)
        /*0914*/ 	.word	0x00000030


	//----- nvinfo : EIATTR_FRAME_SIZE
	.align		4
.L_434:
        /*0918*/ 	.byte	0x04, 0x11
        /*091a*/ 	.short	(.L_436 - .L_435)
	.align		4
.L_435:
        /*091c*/ 	.word	index@($__internal_32_$__cuda_sm20_div_s64)
        /*0920*/ 	.word	0x000000b0


	//----- nvinfo : EIATTR_FRAME_SIZE
	.align		4
.L_436:
        /*0924*/ 	.byte	0x04, 0x11
        /*0926*/ 	.short	(.L_438 - .L_437)
	.align		4
.L_437:
        /*0928*/ 	.word	index@(_ZN2at6native27unrolled_elementwise_kernelIZZZNS0_67_GLOBAL__N__bb565c37_34_ValidateCompressedIndicesKernel_cu_33a4b88b42_validate_compressed_sparse_indices_kernelILNS2_8CDimNameE1ENS2_18CUDAKernelLauncherENS2_14EmptyVecKernelENS2_8DummyVecELm8EEEvRKNS_6TensorESA_lllENKUlvE1_clEvENKUlvE_clEvEUliiiiiE_St5arrayIPcLm6EELi4E23TrivialOffsetCalculatorILi5EjESH_ILi1EjENS0_6memory12LoadWithCastILi5EEENSK_13StoreWithCastILi1EEEEEviT_T0_T2_T3_T4_T5_)
        /*092c*/ 	.word	0x000000b0


	//----- nvinfo : EIATTR_REGCOUNT
	.align		4
.L_438:
        /*0930*/ 	.byte	0x04, 0x2f
        /*0932*/ 	.short	(.L_440 - .L_439)
	.align		4
.L_439:
        /*0934*/ 	.word	index@(_ZN2at6native18elementwise_kernelILi128ELi4EZNS0_15gpu_kernel_implIZZZNS0_67_GLOBAL__N__bb565c37_34_ValidateCompressedIndicesKernel_cu_33a4b88b42_validate_compressed_sparse_indices_kernelILNS3_8CDimNameE1ENS3_18CUDAKernelLauncherENS3_14EmptyVecKernelENS3_8DummyVecELm8EEEvRKNS_6TensorESB_lllENKUlvE1_clEvENKUlvE_clEvEUliiiiiE_EEvRNS_18TensorIteratorBaseERKT_EUliE_EEviT1_)
        /*0938*/ 	.word	0x00000022


	//----- nvinfo : EIATTR_FRAME_SIZE
	.align		4
.L_440:
        /*093c*/ 	.byte	0x04, 0x11
        /*093e*/ 	.short	(.L_442 - .L_441)
	.align		4
.L_441:
        /*0940*/ 	.word	index@($__internal_31_$__cuda_sm20_div_s64)
        /*0944*/ 	.word	0x00000000


	//----- nvinfo : EIATTR_FRAME_SIZE
	.align		4
.L_442:
        /*0948*/ 	.byte	0x04, 0x11
        /*094a*/ 	.short	(.L_444 - .L_443)
	.align		4
.L_443:
        /*094c*/ 	.word	index@(_ZN2at6native18elementwise_kernelILi128ELi4EZNS0_15gpu_kernel_implIZZZNS0_67_GLOBAL__N__bb565c37_34_ValidateCompressedIndicesKernel_cu_33a4b88b42_validate_compressed_sparse_indices_kernelILNS3_8CDimNameE1ENS3_18CUDAKernelLauncherENS3_14EmptyVecKernelENS3_8DummyVecELm8EEEvRKNS_6TensorESB_lllENKUlvE1_clEvENKUlvE_clEvEUliiiiiE_EEvRNS_18TensorIteratorBaseERKT_EUliE_EEviT1_)
        /*0950*/ 	.word	0x00000000


	//----- nvinfo : EIATTR_REGCOUNT
	.align		4
.L_444:
        /*0954*/ 	.byte	0x04, 0x2f
        /*0956*/ 	.short	(.L_446 - .L_445)
	.align		4
.L_445:
        /*0958*/ 	.word	index@(_ZN2at6native29vectorized_elementwise_kernelILi8EZZZNS0_67_GLOBAL__N__bb565c37_34_ValidateCompressedIndicesKernel_cu_33a4b88b42_validate_compressed_sparse_indices_kernelILNS2_8CDimNameE1ENS2_18CUDAKernelLauncherENS2_14EmptyVecKernelENS2_8DummyVecELm8EEEvRKNS_6TensorESA_lllENKUlvE1_clEvENKUlvE0_clEvEUllllllE_St5arrayIPcLm6EEEEviT0_T1_)
        /*095c*/ 	.word	0x00000078


	//----- nvinfo : EIATTR_FRAME_SIZE
	.align		4
.L_446:
        /*0960*/ 	.byte	0x04, 0x11
        /*0962*/ 	.short	(.L_448 - .L_447)
	.align		4
.L_447:
        /*0964*/ 	.word	index@($__internal_30_$__cuda_sm20_div_s64)
        /*0968*/ 	.word	0x00000160


	//----- nvinfo : EIATTR_FRAME_SIZE
	.align		4
.L_448:
        /*096c*/ 	.byte	0x04, 0x11
        /*096e*/ 	.short	(.L_450 - .L_449)
	.align		4
.L_449:
        /*0970*/ 	.word	index@(_ZN2at6native29vectorized_elementwise_kernelILi8EZZZNS0_67_GLOBAL__N__bb565c37_34_ValidateCompressedIndicesKernel_cu_33a4b88b42_validate_compressed_sparse_indices_kernelILNS2_8CDimNameE1ENS2_18CUDAKernelLauncherENS2_14EmptyVecKernelENS2_8DummyVecELm8EEEvRKNS_6TensorESA_lllENKUlvE1_clEvENKUlvE0_clEvEUllllllE_St5arrayIPcLm6EEEEviT0_T1_)
        /*0974*/ 	.word	0x00000160


	//----- nvinfo : EIATTR_REGCOUNT
	.align		4
.L_450:
        /*0978*/ 	.byte	0x04, 0x2f
        /*097a*/ 	.short	(.L_452 - .L_451)
	.align		4
.L_451:
        /*097c*/ 	.word	index@(_ZN2at6native29vectorized_elementwise_kernelILi4EZZZNS0_67_GLOBAL__N__bb565c37_34_ValidateCompressedIndicesKernel_cu_33a4b88b42_validate_compressed_sparse_indices_kernelILNS2_8CDimNameE1ENS2_18CUDAKernelLauncherENS2_14EmptyVecKernelENS2_8DummyVecELm8EEEvRKNS_6TensorESA_lllENKUlvE1_clEvENKUlvE0_clEvEUllllllE_St5arrayIPcLm6EEEEviT0_T1_)
        /*0980*/ 	.word	0x00000078


	//----- nvinfo : EIATTR_FRAME_SIZE
	.align		4
.L_452:
        /*0984*/ 	.byte	0x04, 0x11
        /*0986*/ 	.short	(.L_454 - .L_453)
	.align		4
.L_453:
        /*0988*/ 	.word	index@($__internal_29_$__cuda_sm20_div_s64)
        /*098c*/ 	.word	0x00000160


	//----- nvinfo : EIATTR_FRAME_SIZE
	.align		4
.L_454:
        /*0990*/ 	.byte	0x04, 0x11
        /*0992*/ 	.short	(.L_456 - .L_455)
	.align		4
.L_455:
        /*0994*/ 	.word	index@(_ZN2at6native29vectorized_elementwise_kernelILi4EZZZNS0_67_GLOBAL__N__bb565c37_34_ValidateCompressedIndicesKernel_cu_33a4b88b42_validate_compressed_sparse_indices_kernelILNS2_8CDimNameE1ENS2_18CUDAKernelLauncherENS2_14EmptyVecKernelENS2_8DummyVecELm8EEEvRKNS_6TensorESA_lllENKUlvE1_clEvENKUlvE0_clEvEUllllllE_St5arrayIPcLm6EEEEviT0_T1_)
        /*0998*/ 	.word	0x00000160


	//----- nvinfo : EIATTR_REGCOUNT
	.align		4
.L_456:
        /*099c*/ 	.byte	0x04, 0x2f
        /*099e*/ 	.short	(.L_458 - .L_457)
	.align		4
.L_457:
        /*09a0*/ 	.word	index@(_ZN2at6native29vectorized_elementwise_kernelILi2EZZZNS0_67_GLOBAL__N__bb565c37_34_ValidateCompressedIndicesKernel_cu_33a4b88b42_validate_compressed_sparse_indices_kernelILNS2_8CDimNameE1ENS2_18CUDAKernelLauncherENS2_14EmptyVecKernelENS2_8DummyVecELm8EEEvRKNS_6TensorESA_lllENKUlvE1_clEvENKUlvE0_clEvEUllllllE_St5arrayIPcLm6EEEEviT0_T1_)
        /*09a4*/ 	.word	0x00000078


	//----- nvinfo : EIATTR_FRAME_SIZE
	.align		4
.L_458:
        /*09a8*/ 	.byte	0x04, 0x11
        /*09aa*/ 	.short	(.L_460 - .L_459)
	.align		4
.L_459:
        /*09ac*/ 	.word	index@($__internal_28_$__cuda_sm20_div_s64)
        /*09b0*/ 	.word	0x00000160


	//----- nvinfo : EIATTR_FRAME_SIZE
	.align		4
.L_460:
        /*09b4*/ 	.byte	0x04, 0x11
        /*09b6*/ 	.short	(.L_462 - .L_461)
	.align		4
.L_461:
        /*09b8*/ 	.word	index@(_ZN2at6native29vectorized_elementwise_kernelILi2EZZZNS0_67_GLOBAL__N__bb565c37_34_ValidateCompressedIndicesKernel_cu_33a4b88b42_validate_compressed_sparse_indices_kernelILNS2_8CDimNameE1ENS2_18CUDAKernelLauncherENS2_14EmptyVecKernelENS2_8DummyVecELm8EEEvRKNS_6TensorESA_lllENKUlvE1_clEvENKUlvE0_clEvEUllllllE_St5arrayIPcLm6EEEEviT0_T1_)
        /*09bc*/ 	.word	0x00000160


	//----- nvinfo : EIATTR_REGCOUNT
	.align		4
.L_462:
        /*09c0*/ 	.byte	0x04, 0x2f
        /*09c2*/ 	.short	(.L_464 - .L_463)
	.align		4
.L_463:
        /*09c4*/ 	.word	index@(_ZN2at6native27unrolled_elementwise_kernelIZZZNS0_67_GLOBAL__N__bb565c37_34_ValidateCompressedIndicesKernel_cu_33a4b88b42_validate_compressed_sparse_indices_kernelILNS2_8CDimNameE1ENS2_18CUDAKernelLauncherENS2_14EmptyVecKernelENS2_8DummyVecELm8EEEvRKNS_6TensorESA_lllENKUlvE1_clEvENKUlvE0_clEvEUllllllE_St5arrayIPcLm6EELi4E23TrivialOffsetCalculatorILi5EjESH_ILi1EjENS0_6memory15LoadWithoutCastENSK_16StoreWithoutCastEEEviT_T0_T2_T3_T4_T5_)
        /*09c8*/ 	.word	0x00000040


	//----- nvinfo : EIATTR_FRAME_SIZE
	.align		4
.L_464:
        /*09cc*/ 	.byte	0x04, 0x11
        /*09ce*/ 	.short	(.L_466 - .L_465)
	.align		4
.L_465:
        /*09d0*/ 	.word	index@($__internal_27_$__cuda_sm20_div_s64)
        /*09d4*/ 	.word	0x000000b0


	//----- nvinfo : EIATTR_FRAME_SIZE
	.align		4
.L_466:
        /*09d8*/ 	.byte	0x04, 0x11
        /*09da*/ 	.short	(.L_468 - .L_467)
	.align		4
.L_467:
        /*09dc*/ 	.word	index@(_ZN2at6native27unrolled_elementwise_kernelIZZZNS0_67_GLOBAL__N__bb565c37_34_ValidateCompressedIndicesKernel_cu_33a4b88b42_validate_compressed_sparse_indices_kernelILNS2_8CDimNameE1ENS2_18CUDAKernelLauncherENS2_14EmptyVecKernelENS2_8DummyVecELm8EEEvRKNS_6TensorESA_lllENKUlvE1_clEvENKUlvE0_clEvEUllllllE_St5arrayIPcLm6EELi4E23TrivialOffsetCalculatorILi5EjESH_ILi1EjENS0_6memory15LoadWithoutCastENSK_16StoreWithoutCastEEEviT_T0_T2_T3_T4_T5_)
        /*09e0*/ 	.word	0x000000b0


	//----- nvinfo : EIATTR_REGCOUNT
	.align		4
.L_468:
        /*09e4*/ 	.byte	0x04, 0x2f
        /*09e6*/ 	.short	(.L_470 - .L_469)
	.align		4
.L_469:
        /*09e8*/ 	.word	index@(_ZN2at6native18elementwise_kernelILi128ELi2EZNS0_22gpu_kernel_impl_nocastIZZZNS0_67_GLOBAL__N__bb565c37_34_ValidateCompressedIndicesKernel_cu_33a4b88b42_validate_compressed_sparse_indices_kernelILNS3_8CDimNameE1ENS3_18CUDAKernelLauncherENS3_14EmptyVecKernelENS3_8DummyVecELm8EEEvRKNS_6TensorESB_lllENKUlvE1_clEvENKUlvE0_clEvEUllllllE_EEvRNS_18TensorIteratorBaseERKT_EUliE_EEviT1_)
        /*09ec*/ 	.word	0x00000024


	//----- nvinfo : EIATTR_FRAME_SIZE
	.align		4
.L_470:
        /*09f0*/ 	.byte	0x04, 0x11
        /*09f2*/ 	.short	(.L_472 - .L_471)
	.align		4
.L_471:
        /*09f4*/ 	.word	index@($__internal_26_$__cuda_sm20_div_s64)
        /*09f8*/ 	.word	0x00000000


	//----- nvinfo : EIATTR_FRAME_SIZE
	.align		4
.L_472:
        /*09fc*/ 	.byte	0x04, 0x11
        /*09fe*/ 	.short	(.L_474 - .L_473)
	.align		4
.L_473:
        /*0a00*/ 	.word	index@(_ZN2at6native18elementwise_kernelILi128ELi2EZNS0_22gpu_kernel_impl_nocastIZZZNS0_67_GLOBAL__N__bb565c37_34_ValidateCompressedIndicesKernel_cu_33a4b88b42_validate_compressed_sparse_indices_kernelILNS3_8CDimNameE1ENS3_18CUDAKernelLauncherENS3_14EmptyVecKernelENS3_8DummyVecELm8EEEvRKNS_6TensorESB_lllENKUlvE1_clEvENKUlvE0_clEvEUllllllE_EEvRNS_18TensorIteratorBaseERKT_EUliE_EEviT1_)
        /*0a04*/ 	.word	0x00000000


	//----- nvinfo : EIATTR_REGCOUNT
	.align		4
.L_474:
        /*0a08*/ 	.byte	0x04, 0x2f
        /*0a0a*/ 	.short	(.L_476 - .L_475)
	.align		4
.L_475:
        /*0a0c*/ 	.word	index@(_ZN2at6native27unrolled_elementwise_kernelIZZZNS0_67_GLOBAL__N__bb565c37_34_ValidateCompressedIndicesKernel_cu_33a4b88b42_validate_compressed_sparse_indices_kernelILNS2_8CDimNameE1ENS2_18CUDAKernelLauncherENS2_14EmptyVecKernelENS2_8DummyVecELm8EEEvRKNS_6TensorESA_lllENKUlvE1_clEvENKUlvE0_clEvEUllllllE_St5arrayIPcLm6EELi4E23TrivialOffsetCalculatorILi5EjESH_ILi1EjENS0_6memory12LoadWithCastILi5EEENSK_13StoreWithCastILi1EEEEEviT_T0_T2_T3_T4_T5_)
        /*0a10*/ 	.word	0x00000040


	//----- nvinfo : EIATTR_FRAME_SIZE
	.align		4
.L_476:
        /*0a14*/ 	.byte	0x04, 0x11
        /*0a16*/ 	.short	(.L_478 - .L_477)
	.align		4
.L_477:
        /*0a18*/ 	.word	index@($__internal_25_$__cuda_sm20_div_s64)
        /*0a1c*/ 	.word	0x000000b0


	//----- nvinfo : EIATTR_FRAME_SIZE
	.align		4
.L_478:
        /*0a20*/ 	.byte	0x04, 0x11
        /*0a22*/ 	.short	(.L_480 - .L_479)
	.align		4
.L_479:
        /*0a24*/ 	.word	index@(_ZN2at6native27unrolled_elementwise_kernelIZZZNS0_67_GLOBAL__N__bb565c37_34_ValidateCompressedIndicesKernel_cu_33a4b88b42_validate_compressed_sparse_indices_kernelILNS2_8CDimNameE1ENS2_18CUDAKernelLauncherENS2_14EmptyVecKernelENS2_8DummyVecELm8EEEvRKNS_6TensorESA_lllENKUlvE1_clEvENKUlvE0_clEvEUllllllE_St5arrayIPcLm6EELi4E23TrivialOffsetCalculatorILi5EjESH_ILi1EjENS0_6memory12LoadWithCastILi5EEENSK_13StoreWithCastILi1EEEEEviT_T0_T2_T3_T4_T5_)
        /*0a28*/ 	.word	0x000000b0


	//----- nvinfo : EIATTR_REGCOUNT
	.align		4
.L_480:
        /*0a2c*/ 	.byte	0x04, 0x2f
        /*0a2e*/ 	.short	(.L_482 - .L_481)
	.align		4
.L_481:
        /*0a30*/ 	.word	index@(_ZN2at6native18elementwise_kernelILi128ELi4EZNS0_15gpu_kernel_implIZZZNS0_67_GLOBAL__N__bb565c37_34_ValidateCompressedIndicesKernel_cu_33a4b88b42_validate_compressed_sparse_indices_kernelILNS3_8CDimNameE1ENS3_18CUDAKernelLauncherENS3_14EmptyVecKernelENS3_8DummyVecELm8EEEvRKNS_6TensorESB_lllENKUlvE1_clEvENKUlvE0_clEvEUllllllE_EEvRNS_18TensorIteratorBaseERKT_EUliE_EEviT1_)
        /*0a34*/ 	.word	0x00000022


	//----- nvinfo : EIATTR_FRAME_SIZE
	.align		4
.L_482:
        /*0a38*/ 	.byte	0x04, 0x11
        /*0a3a*/ 	.short	(.L_484 - .L_483)
	.align		4
.L_483:
        /*0a3c*/ 	.word	index@($__internal_24_$__cuda_sm20_div_s64)
        /*0a40*/ 	.word	0x00000000


	//----- nvinfo : EIATTR_FRAME_SIZE
	.align		4
.L_484:
        /*0a44*/ 	.byte	0x04, 0x11
        /*0a46*/ 	.short	(.L_486 - .L_485)
	.align		4
.L_485:
        /*0a48*/ 	.word	index@(_ZN2at6native18elementwise_kernelILi128ELi4EZNS0_15gpu_kernel_implIZZZNS0_67_GLOBAL__N__bb565c37_34_ValidateCompressedIndicesKernel_cu_33a4b88b42_validate_compressed_sparse_indices_kernelILNS3_8CDimNameE1ENS3_18CUDAKernelLauncherENS3_14EmptyVecKernelENS3_8DummyVecELm8EEEvRKNS_6TensorESB_lllENKUlvE1_clEvENKUlvE0_clEvEUllllllE_EEvRNS_18TensorIteratorBaseERKT_EUliE_EEviT1_)
        /*0a4c*/ 	.word	0x00000000


	//----- nvinfo : EIATTR_REGCOUNT
	.align		4
.L_486:
        /*0a50*/ 	.byte	0x04, 0x2f
        /*0a52*/ 	.short	(.L_488 - .L_487)
	.align		4
.L_487:
        /*0a54*/ 	.word	index@(_ZN2at6native29vectorized_elementwise_kernelILi8EZZZNS0_67_GLOBAL__N__bb565c37_34_ValidateCompressedIndicesKernel_cu_33a4b88b42_validate_compressed_sparse_indices_kernelILNS2_8CDimNameE1ENS2_18CUDAKernelLauncherENS2_14EmptyVecKernelENS2_8DummyVecELm0EEEvRKNS_6TensorESA_lllENKUlvE0_clEvENKUlvE_clEvEUliE_St5arrayIPcLm2EEEEviT0_T1_)
        /*0a58*/ 	.word	0x00000020


	//----- nvinfo : EIATTR_FRAME_SIZE
	.align		4
.L_488:
        /*0a5c*/ 	.byte	0x04, 0x11
        /*0a5e*/ 	.short	(.L_490 - .L_489)
	.align		4
.L_489:
        /*0a60*/ 	.word	index@(_ZN2at6native29vectorized_elementwise_kernelILi8EZZZNS0_67_GLOBAL__N__bb565c37_34_ValidateCompressedIndicesKernel_cu_33a4b88b42_validate_compressed_sparse_indices_kernelILNS2_8CDimNameE1ENS2_18CUDAKernelLauncherENS2_14EmptyVecKernelENS2_8DummyVecELm0EEEvRKNS_6TensorESA_lllENKUlvE0_clEvENKUlvE_clEvEUliE_St5arrayIPcLm2EEEEviT0_T1_)
        /*0a64*/ 	.word	0x00000000


	//----- nvinfo : EIATTR_REGCOUNT
	.align		4
.L_490:
        /*0a68*/ 	.byte	0x04, 0x2f
        /*0a6a*/ 	.short	(.L_492 - .L_491)
	.align		4
.L_491:
        /*0a6c*/ 	.word	index@(_ZN2at6native29vectorized_elementwise_kernelILi4EZZZNS0_67_GLOBAL__N__bb565c37_34_ValidateCompressedIndicesKernel_cu_33a4b88b42_validate_compressed_sparse_indices_kernelILNS2_8CDimNameE1ENS2_18CUDAKernelLauncherENS2_14EmptyVecKernelENS2_8DummyVecELm0EEEvRKNS_6TensorESA_lllENKUlvE0_clEvENKUlvE_clEvEUliE_St5arrayIPcLm2EEEEviT0_T1_)
        /*0a70*/ 	.word	0x00000020


	//----- nvinfo : EIATTR_FRAME_SIZE
	.align		4
.L_492:
        /*0a74*/ 	.byte	0x04, 0x11
        /*0a76*/ 	.short	(.L_494 - .L_493)
	.align		4
.L_493:
        /*0a78*/ 	.word	index@(_ZN2at6native29vectorized_elementwise_kernelILi4EZZZNS0_67_GLOBAL__N__bb565c37_34_ValidateCompressedIndicesKernel_cu_33a4b88b42_validate_compressed_sparse_indices_kernelILNS2_8CDimNameE1ENS2_18CUDAKernelLauncherENS2_14EmptyVecKernelENS2_8DummyVecELm0EEEvRKNS_6TensorESA_lllENKUlvE0_clEvENKUlvE_clEvEUliE_St5arrayIPcLm2EEEEviT0_T1_)
        /*0a7c*/ 	.word	0x00000000


	//----- nvinfo : EIATTR_REGCOUNT
	.align		4
.L_494:
        /*0a80*/ 	.byte	0x04, 0x2f
        /*0a82*/ 	.short	(.L_496 - .L_495)
	.align		4
.L_495:
        /*0a84*/ 	.word	index@(_ZN2at6native29vectorized_elementwise_kernelILi2EZZZNS0_67_GLOBAL__N__bb565c37_34_ValidateCompressedIndicesKernel_cu_33a4b88b42_validate_compressed_sparse_indices_kernelILNS2_8CDimNameE1ENS2_18CUDAKernelLauncherENS2_14EmptyVecKernelENS2_8DummyVecELm0EEEvRKNS_6TensorESA_lllENKUlvE0_clEvENKUlvE_clEvEUliE_St5arrayIPcLm2EEEEviT0_T1_)
        /*0a88*/ 	.word	0x00000020


	//----- nvinfo : EIATTR_FRAME_SIZE
	.align		4
.L_496:
        /*0a8c*/ 	.byte	0x04, 0x11
        /*0a8e*/ 	.short	(.L_498 - .L_497)
	.align		4
.L_497:
        /*0a90*/ 	.word	index@(_ZN2at6native29vectorized_elementwise_kernelILi2EZZZNS0_67_GLOBAL__N__bb565c37_34_ValidateCompressedIndicesKernel_cu_33a4b88b42_validate_compressed_sparse_indices_kernelILNS2_8CDimNameE1ENS2_18CUDAKernelLauncherENS2_14EmptyVecKernelENS2_8DummyVecELm0EEEvRKNS_6TensorESA_lllENKUlvE0_clEvENKUlvE_clEvEUliE_St5arrayIPcLm2EEEEviT0_T1_)
        /*0a94*/ 	.word	0x00000000


	//----- nvinfo : EIATTR_REGCOUNT
	.align		4
.L_498:
        /*0a98*/ 	.byte	0x04, 0x2f
        /*0a9a*/ 	.short	(.L_500 - .L_499)
	.align		4
.L_499:
        /*0a9c*/ 	.word	index@(_ZN2at6native27unrolled_elementwise_kernelIZZZNS0_67_GLOBAL__N__bb565c37_34_ValidateCompressedIndicesKernel_cu_33a4b88b42_validate_compressed_sparse_indices_kernelILNS2_8CDimNameE1ENS2_18CUDAKernelLauncherENS2_14EmptyVecKernelENS2_8DummyVecELm0EEEvRKNS_6TensorESA_lllENKUlvE0_clEvENKUlvE_clEvEUliE_St5arrayIPcLm2EELi4E23TrivialOffsetCalculatorILi1EjESI_NS0_6memory15LoadWithoutCastENSJ_16StoreWithoutCastEEEviT_T0_T2_T3_T4_T5_)
        /*0aa0*/ 	.word	0x0000001a


	//----- nvinfo : EIATTR_FRAME_SIZE
	.align		4
.L_500:
        /*0aa4*/ 	.byte	0x04, 0x11
        /*0aa6*/ 	.short	(.L_502 - .L_501)
	.align		4
.L_501:
        /*0aa8*/ 	.word	index@(_ZN2at6native27unrolled_elementwise_kernelIZZZNS0_67_GLOBAL__N__bb565c37_34_ValidateCompressedIndicesKernel_cu_33a4b88b42_validate_compressed_sparse_indices_kernelILNS2_8CDimNameE1ENS2_18CUDAKernelLauncherENS2_14EmptyVecKernelENS2_8DummyVecELm0EEEvRKNS_6TensorESA_lllENKUlvE0_clEvENKUlvE_clEvEUliE_St5arrayIPcLm2EELi4E23TrivialOffsetCalculatorILi1EjESI_NS0_6memory15LoadWithoutCastENSJ_16StoreWithoutCastEEEviT_T0_T2_T3_T4_T5_)
        /*0aac*/ 	.word	0x00000000


	//----- nvinfo : EIATTR_REGCOUNT
	.align		4
.L_502:
        /*0ab0*/ 	.byte	0x04, 0x2f
        /*0ab2*/ 	.short	(.L_504 - .L_503)
	.align		4
.L_503:
        /*0ab4*/ 	.word	index@(_ZN2at6native18elementwise_kernelILi128ELi2EZNS0_22gpu_kernel_impl_nocastIZZZNS0_67_GLOBAL__N__bb565c37_34_ValidateCompressedIndicesKernel_cu_33a4b88b42_validate_compressed_sparse_indices_kernelILNS3_8CDimNameE1ENS3_18CUDAKernelLauncherENS3_14EmptyVecKernelENS3_8DummyVecELm0EEEvRKNS_6TensorESB_lllENKUlvE0_clEvENKUlvE_clEvEUliE_EEvRNS_18TensorIteratorBaseERKT_EUliE_EEviT1_)
        /*0ab8*/ 	.word	0x00000018


	//----- nvinfo : EIATTR_FRAME_SIZE
	.align		4
.L_504:
        /*0abc*/ 	.byte	0x04, 0x11
        /*0abe*/ 	.short	(.L_506 - .L_505)
	.align		4
.L_505:
        /*0ac0*/ 	.word	index@(_ZN2at6native18elementwise_kernelILi128ELi2EZNS0_22gpu_kernel_impl_nocastIZZZNS0_67_GLOBAL__N__bb565c37_34_ValidateCompressedIndicesKernel_cu_33a4b88b42_validate_compressed_sparse_indices_kernelILNS3_8CDimNameE1ENS3_18CUDAKernelLauncherENS3_14EmptyVecKernelENS3_8DummyVecELm0EEEvRKNS_6TensorESB_lllENKUlvE0_clEvENKUlvE_clEvEUliE_EEvRNS_18TensorIteratorBaseERKT_EUliE_EEviT1_)
        /*0ac4*/ 	.word	0x00000000


	//----- nvinfo : EIATTR_REGCOUNT
	.align		4
.L_506:
        /*0ac8*/ 	.byte	0x04, 0x2f
        /*0aca*/ 	.short	(.L_508 - .L_507)
	.align		4
.L_507:
        /*0acc*/ 	.word	index@(_ZN2at6native27unrolled_elementwise_kernelIZZZNS0_67_GLOBAL__N__bb565c37_34_ValidateCompressedIndicesKernel_cu_33a4b88b42_validate_compressed_sparse_indices_kernelILNS2_8CDimNameE1ENS2_18CUDAKernelLauncherENS2_14EmptyVecKernelENS2_8DummyVecELm0EEEvRKNS_6TensorESA_lllENKUlvE0_clEvENKUlvE_clEvEUliE_St5arrayIPcLm2EELi4E23TrivialOffsetCalculatorILi1EjESI_NS0_6memory12LoadWithCastILi1EEENSJ_13StoreWithCastILi1EEEEEviT_T0_T2_T3_T4_T5_)
        /*0ad0*/ 	.word	0x0000001c


	//----- nvinfo : EIATTR_FRAME_SIZE
	.align		4
.L_508:
        /*0ad4*/ 	.byte	0x04, 0x11
        /*0ad6*/ 	.short	(.L_510 - .L_509)
	.align		4
.L_509:
        /*0ad8*/ 	.word	index@(_ZN2at6native27unrolled_elementwise_kernelIZZZNS0_67_GLOBAL__N__bb565c37_34_ValidateCompressedIndicesKernel_cu_33a4b88b42_validate_compressed_sparse_indices_kernelILNS2_8CDimNameE1ENS2_18CUDAKernelLauncherENS2_14EmptyVecKernelENS2_8DummyVecELm0EEEvRKNS_6TensorESA_lllENKUlvE0_clEvENKUlvE_clEvEUliE_St5arrayIPcLm2EELi4E23TrivialOffsetCalculatorILi1EjESI_NS0_6memory12LoadWithCastILi1EEENSJ_13StoreWithCastILi1EEEEEviT_T0_T2_T3_T4_T5_)
        /*0adc*/ 	.word	0x00000000


	//----- nvinfo : EIATTR_REGCOUNT
	.align		4
.L_510:
        /*0ae0*/ 	.byte	0x04, 0x2f
        /*0ae2*/ 	.short	(.L_512 - .L_511)
	.align		4
.L_511:
        /*0ae4*/ 	.word	index@(_ZN2at6native18elementwise_kernelILi128ELi4EZNS0_15gpu_kernel_implIZZZNS0_67_GLOBAL__N__bb565c37_34_ValidateCompressedIndicesKernel_cu_33a4b88b42_validate_compressed_sparse_indices_kernelILNS3_8CDimNameE1ENS3_18CUDAKernelLauncherENS3_14EmptyVecKernelENS3_8DummyVecELm0EEEvRKNS_6TensorESB_lllENKUlvE0_clEvENKUlvE_clEvEUliE_EEvRNS_18TensorIteratorBaseERKT_EUliE_EEviT1_)
        /*0ae8*/ 	.word	0x0000001a


	//----- nvinfo : EIATTR_FRAME_SIZE
	.align		4
.L_512:
        /*0aec*/ 	.byte	0x04, 0x11
        /*0aee*/ 	.short	(.L_514 - .L_513)
	.align		4
.L_513:
        /*0af0*/ 	.word	index@(_ZN2at6native18elementwise_kernelILi128ELi4EZNS0_15gpu_kernel_implIZZZNS0_67_GLOBAL__N__bb565c37_34_ValidateCompressedIndicesKernel_cu_33a4b88b42_validate_compressed_sparse_indices_kernelILNS3_8CDimNameE1ENS3_18CUDAKernelLauncherENS3_14EmptyVecKernelENS3_8DummyVecELm0EEEvRKNS_6TensorESB_lllENKUlvE0_clEvENKUlvE_clEvEUliE_EEvRNS_18TensorIteratorBaseERKT_EUliE_EEviT1_)
        /*0af4*/ 	.word	0x00000000


	//----- nvinfo : EIATTR_REGCOUNT
	.align		4
.L_514:
        /*0af8*/ 	.byte	0x04, 0x2f
        /*0afa*/ 	.short	(.L_516 - .L_515)
	.align		4
.L_515:
        /*0afc*/ 	.word	index@(_ZN2at6native29vectorized_elementwise_kernelILi8EZZZNS0_67_GLOBAL__N__bb565c37_34_ValidateCompressedIndicesKernel_cu_33a4b88b42_validate_compressed_sparse_indices_kernelILNS2_8CDimNameE1ENS2_18CUDAKernelLauncherENS2_14EmptyVecKernelENS2_8DummyVecELm0EEEvRKNS_6TensorESA_lllENKUlvE0_clEvENKUlvE0_clEvEUllE_St5arrayIPcLm2EEEEviT0_T1_)
        /*0b00*/ 	.word	0x00000026


	//----- nvinfo : EIATTR_FRAME_SIZE
	.align		4
.L_516:
        /*0b04*/ 	.byte	0x04, 0x11
        /*0b06*/ 	.short	(.L_518 - .L_517)
	.align		4
.L_517:
        /*0b08*/ 	.word	index@(_ZN2at6native29vectorized_elementwise_kernelILi8EZZZNS0_67_GLOBAL__N__bb565c37_34_ValidateCompressedIndicesKernel_cu_33a4b88b42_validate_compressed_sparse_indices_kernelILNS2_8CDimNameE1ENS2_18CUDAKernelLauncherENS2_14EmptyVecKernelENS2_8DummyVecELm0EEEvRKNS_6TensorESA_lllENKUlvE0_clEvENKUlvE0_clEvEUllE_St5arrayIPcLm2EEEEviT0_T1_)
        /*0b0c*/ 	.word	0x00000000


	//----- nvinfo : EIATTR_REGCOUNT
	.align		4
.L_518:
        /*0b10*/ 	.byte	0x04, 0x2f
        /*0b12*/ 	.short	(.L_520 - .L_519)
	.align		4
.L_519:
        /*0b14*/ 	.word	index@(_ZN2at6native29vectorized_elementwise_kernelILi4EZZZNS0_67_GLOBAL__N__bb565c37_34_ValidateCompressedIndicesKernel_cu_33a4b88b42_validate_compressed_sparse_indices_kernelILNS2_8CDimNameE1ENS2_18CUDAKernelLauncherENS2_14EmptyVecKernelENS2_8DummyVecELm0EEEvRKNS_6TensorESA_lllENKUlvE0_clEvENKUlvE0_clEvEUllE_St5arrayIPcLm2EEEEviT0_T1_)
        /*0b18*/ 	.word	0x00000026


	//----- nvinfo : EIATTR_FRAME_SIZE
	.align		4
.L_520:
        /*0b1c*/ 	.byte	0x04, 0x11
        /*0b1e*/ 	.short	(.L_522 - .L_521)
	.align		4
.L_521:
        /*0b20*/ 	.word	index@(_ZN2at6native29vectorized_elementwise_kernelILi4EZZZNS0_67_GLOBAL__N__bb565c37_34_ValidateCompressedIndicesKernel_cu_33a4b88b42_validate_compressed_sparse_indices_kernelILNS2_8CDimNameE1ENS2_18CUDAKernelLauncherENS2_14EmptyVecKernelENS2_8DummyVecELm0EEEvRKNS_6TensorESA_lllENKUlvE0_clEvENKUlvE0_clEvEUllE_St5arrayIPcLm2EEEEviT0_T1_)
        /*0b24*/ 	.word	0x00000000


	//----- nvinfo : EIATTR_REGCOUNT
	.align		4
.L_522:
        /*0b28*/ 	.byte	0x04, 0x2f
        /*0b2a*/ 	.short	(.L_524 - .L_523)
	.align		4
.L_523:
        /*0b2c*/ 	.word	index@(_ZN2at6native29vectorized_elementwise_kernelILi2EZZZNS0_67_GLOBAL__N__bb565c37_34_ValidateCompressedIndicesKernel_cu_33a4b88b42_validate_compressed_sparse_indices_kernelILNS2_8CDimNameE1ENS2_18CUDAKernelLauncherENS2_14EmptyVecKernelENS2_8DummyVecELm0EEEvRKNS_6TensorESA_lllENKUlvE0_clEvENKUlvE0_clEvEUllE_St5arrayIPcLm2EEEEviT0_T1_)
        /*0b30*/ 	.word	0x00000026


	//----- nvinfo : EIATTR_FRAME_SIZE
	.align		4
.L_524:
        /*0b34*/ 	.byte	0x04, 0x11
        /*0b36*/ 	.short	(.L_526 - .L_525)
	.align		4
.L_525:
        /*0b38*/ 	.word	index@(_ZN2at6native29vectorized_elementwise_kernelILi2EZZZNS0_67_GLOBAL__N__bb565c37_34_ValidateCompressedIndicesKernel_cu_33a4b88b42_validate_compressed_sparse_indices_kernelILNS2_8CDimNameE1ENS2_18CUDAKernelLauncherENS2_14EmptyVecKernelENS2_8DummyVecELm0EEEvRKNS_6TensorESA_lllENKUlvE0_clEvENKUlvE0_clEvEUllE_St5arrayIPcLm2EEEEviT0_T1_)
        /*0b3c*/ 	.word	0x00000000


	//----- nvinfo : EIATTR_REGCOUNT
	.align		4
.L_526:
        /*0b40*/ 	.byte	0x04, 0x2f
        /*0b42*/ 	.short	(.L_528 - .L_527)
	.align		4
.L_527:
        /*0b44*/ 	.word	index@(_ZN2at6native27unrolled_elementwise_kernelIZZZNS0_67_GLOBAL__N__bb565c37_34_ValidateCompressedIndicesKernel_cu_33a4b88b42_validate_compressed_sparse_indices_kernelILNS2_8CDimNameE1ENS2_18CUDAKernelLauncherENS2_14EmptyVecKernelENS2_8DummyVecELm0EEEvRKNS_6TensorESA_lllENKUlvE0_clEvENKUlvE0_clEvEUllE_St5arrayIPcLm2EELi4E23TrivialOffsetCalculatorILi1EjESI_NS0_6memory15LoadWithoutCastENSJ_16StoreWithoutCastEEEviT_T0_T2_T3_T4_T5_)
        /*0b48*/ 	.word	0x0000001d


	//----- nvinfo : EIATTR_FRAME_SIZE
	.align		4
.L_528:
        /*0b4c*/ 	.byte	0x04, 0x11
        /*0b4e*/ 	.short	(.L_530 - .L_529)
	.align		4
.L_529:
        /*0b50*/ 	.word	index@(_ZN2at6native27unrolled_elementwise_kernelIZZZNS0_67_GLOBAL__N__bb565c37_34_ValidateCompressedIndicesKernel_cu_33a4b88b42_validate_compressed_sparse_indices_kernelILNS2_8CDimNameE1ENS2_18CUDAKernelLauncherENS2_14EmptyVecKernelENS2_8DummyVecELm0EEEvRKNS_6TensorESA_lllENKUlvE0_clEvENKUlvE0_clEvEUllE_St5arrayIPcLm2EELi4E23TrivialOffsetCalculatorILi1EjESI_NS0_6memory15LoadWithoutCastENSJ_16StoreWithoutCastEEEviT_T0_T2_T3_T4_T5_)
        /*0b54*/ 	.word	0x00000000


	//----- nvinfo : EIATTR_REGCOUNT
	.align		4
.L_530:
        /*0b58*/ 	.byte	0x04, 0x2f
        /*0b5a*/ 	.short	(.L_532 - .L_531)
	.align		4
.L_531:
        /*0b5c*/ 	.word	index@(_ZN2at6native18elementwise_kernelILi128ELi2EZNS0_22gpu_kernel_impl_nocastIZZZNS0_67_GLOBAL__N__bb565c37_34_ValidateCompressedIndicesKernel_cu_33a4b88b42_validate_compressed_sparse_indices_kernelILNS3_8CDimNameE1ENS3_18CUDAKernelLauncherENS3_14EmptyVecKernelENS3_8DummyVecELm0EEEvRKNS_6TensorESB_lllENKUlvE0_clEvENKUlvE0_clEvEUllE_EEvRNS_18TensorIteratorBaseERKT_EUliE_EEviT1_)
        /*0b60*/ 	.word	0x00000018


	//----- nvinfo : EIATTR_FRAME_SIZE
	.align		4
.L_532:
        /*0b64*/ 	.byte	0x04, 0x11
        /*0b66*/ 	.short	(.L_534 - .L_533)
	.align		4
.L_533:
        /*0b68*/ 	.word	index@(_ZN2at6native18elementwise_kernelILi128ELi2EZNS0_22gpu_kernel_impl_nocastIZZZNS0_67_GLOBAL__N__bb565c37_34_ValidateCompressedIndicesKernel_cu_33a4b88b42_validate_compressed_sparse_indices_kernelILNS3_8CDimNameE1ENS3_18CUDAKernelLauncherENS3_14EmptyVecKernelENS3_8DummyVecELm0EEEvRKNS_6TensorESB_lllENKUlvE0_clEvENKUlvE0_clEvEUllE_EEvRNS_18TensorIteratorBaseERKT_EUliE_EEviT1_)
        /*0b6c*/ 	.word	0x00000000


	//----- nvinfo : EIATTR_REGCOUNT
	.align		4
.L_534:
        /*0b70*/ 	.byte	0x04, 0x2f
        /*0b72*/ 	.short	(.L_536 - .L_535)
	.align		4
.L_535:
        /*0b74*/ 	.word	index@(_ZN2at6native27unrolled_elementwise_kernelIZZZNS0_67_GLOBAL__N__bb565c37_34_ValidateCompressedIndicesKernel_cu_33a4b88b42_validate_compressed_sparse_indices_kernelILNS2_8CDimNameE1ENS2_18CUDAKernelLauncherENS2_14EmptyVecKernelENS2_8DummyVecELm0EEEvRKNS_6TensorESA_lllENKUlvE0_clEvENKUlvE0_clEvEUllE_St5arrayIPcLm2EELi4E23TrivialOffsetCalculatorILi1EjESI_NS0_6memory12LoadWithCastILi1EEENSJ_13StoreWithCastILi1EEEEEviT_T0_T2_T3_T4_T5_)
        /*0b78*/ 	.word	0x00000020


	//----- nvinfo : EIATTR_FRAME_SIZE
	.align		4
.L_536:
        /*0b7c*/ 	.byte	0x04, 0x11
        /*0b7e*/ 	.short	(.L_538 - .L_537)
	.align		4
.L_537:
        /*0b80*/ 	.word	index@(_ZN2at6native27unrolled_elementwise_kernelIZZZNS0_67_GLOBAL__N__bb565c37_34_ValidateCompressedIndicesKernel_cu_33a4b88b42_validate_compressed_sparse_indices_kernelILNS2_8CDimNameE1ENS2_18CUDAKernelLauncherENS2_14EmptyVecKernelENS2_8DummyVecELm0EEEvRKNS_6TensorESA_lllENKUlvE0_clEvENKUlvE0_clEvEUllE_St5arrayIPcLm2EELi4E23TrivialOffsetCalculatorILi1EjESI_NS0_6memory12LoadWithCastILi1EEENSJ_13StoreWithCastILi1EEEEEviT_T0_T2_T3_T4_T5_)
        /*0b84*/ 	.word	0x00000000


	//----- nvinfo : EIATTR_REGCOUNT
	.align		4
.L_538:
        /*0b88*/ 	.byte	0x04, 0x2f
        /*0b8a*/ 	.short	(.L_540 - .L_539)
	.align		4
.L_539:
        /*0b8c*/ 	.word	index@(_ZN2at6native18elementwise_kernelILi128ELi4EZNS0_15gpu_kernel_implIZZZNS0_67_GLOBAL__N__bb565c37_34_ValidateCompressedIndicesKernel_cu_33a4b88b42_validate_compressed_sparse_indices_kernelILNS3_8CDimNameE1ENS3_18CUDAKernelLauncherENS3_14EmptyVecKernelENS3_8DummyVecELm0EEEvRKNS_6TensorESB_lllENKUlvE0_clEvENKUlvE0_clEvEUllE_EEvRNS_18TensorIteratorBaseERKT_EUliE_EEviT1_)
        /*0b90*/ 	.word	0x0000001a


	//----- nvinfo : EIATTR_FRAME_SIZE
	.align		4
.L_540:
        /*0b94*/ 	.byte	0x04, 0x11
        /*0b96*/ 	.short	(.L_542 - .L_541)
	.align		4
.L_541:
        /*0b98*/ 	.word	index@(_ZN2at6native18elementwise_kernelILi128ELi4EZNS0_15gpu_kernel_implIZZZNS0_67_GLOBAL__N__bb565c37_34_ValidateCompressedIndicesKernel_cu_33a4b88b42_validate_compressed_sparse_indices_kernelILNS3_8CDimNameE1ENS3_18CUDAKernelLauncherENS3_14EmptyVecKernelENS3_8DummyVecELm0EEEvRKNS_6TensorESB_lllENKUlvE0_clEvENKUlvE0_clEvEUllE_EEvRNS_18TensorIteratorBaseERKT_EUliE_EEviT1_)
        /*0b9c*/ 	.word	0x00000000


	//----- nvinfo : EIATTR_REGCOUNT
	.align		4
.L_542:
        /*0ba0*/ 	.byte	0x04, 0x2f
        /*0ba2*/ 	.short	(.L_544 - .L_543)
	.align		4
.L_543:
        /*0ba4*/ 	.word	index@(_ZN2at6native29vectorized_elementwise_kernelILi8EZZZNS0_67_GLOBAL__N__bb565c37_34_ValidateCompressedIndicesKernel_cu_33a4b88b42_validate_compressed_sparse_indices_kernelILNS2_8CDimNameE1ENS2_18CUDAKernelLauncherENS2_14EmptyVecKernelENS2_8DummyVecELm0EEEvRKNS_6TensorESA_lllENKUlvE1_clEvENKUlvE_clEvEUliiiiiE_St5arrayIPcLm6EEEEviT0_T1_)
        /*0ba8*/ 	.word	0x0000004c


	//----- nvinfo : EIATTR_FRAME_SIZE
	.align		4
.L_544:
        /*0bac*/ 	.byte	0x04, 0x11
        /*0bae*/ 	.short	(.L_546 - .L_545)
	.align		4
.L_545:
        /*0bb0*/ 	.word	index@($__internal_23_$__cuda_sm20_rem_s64)
        /*0bb4*/ 	.word	0x00000000


	//----- nvinfo : EIATTR_FRAME_SIZE
	.align		4
.L_546:
        /*0bb8*/ 	.byte	0x04, 0x11
        /*0bba*/ 	.short	(.L_548 - .L_547)
	.align		4
.L_547:
        /*0bbc*/ 	.word	index@($__internal_22_$__cuda_sm20_div_s64)
        /*0bc0*/ 	.word	0x00000000


	//----- nvinfo : EIATTR_FRAME_SIZE
	.align		4
.L_548:
        /*0bc4*/ 	.byte	0x04, 0x11
        /*0bc6*/ 	.short	(.L_550 - .L_549)
	.align		4
.L_549:
        /*0bc8*/ 	.word	index@(_ZN2at6native29vectorized_elementwise_kernelILi8EZZZNS0_67_GLOBAL__N__bb565c37_34_ValidateCompressedIndicesKernel_cu_33a4b88b42_validate_compressed_sparse_indices_kernelILNS2_8CDimNameE1ENS2_18CUDAKernelLauncherENS2_14EmptyVecKernelENS2_8DummyVecELm0EEEvRKNS_6TensorESA_lllENKUlvE1_clEvENKUlvE_clEvEUliiiiiE_St5arrayIPcLm6EEEEviT0_T1_)
        /*0bcc*/ 	.word	0x00000000


	//----- nvinfo : EIATTR_REGCOUNT
	.align		4
.L_550:
        /*0bd0*/ 	.byte	0x04, 0x2f
        /*0bd2*/ 	.short	(.L_552 - .L_551)
	.align		4
.L_551:
        /*0bd4*/ 	.word	index@(_ZN2at6native29vectorized_elementwise_kernelILi4EZZZNS0_67_GLOBAL__N__bb565c37_34_ValidateCompressedIndicesKernel_cu_33a4b88b42_validate_compressed_sparse_indices_kernelILNS2_8CDimNameE1ENS2_18CUDAKernelLauncherENS2_14EmptyVecKernelENS2_8DummyVecELm0EEEvRKNS_6TensorESA_lllENKUlvE1_clEvENKUlvE_clEvEUliiiiiE_St5arrayIPcLm6EEEEviT0_T1_)
        /*0bd8*/ 	.word	0x0000004c


	//----- nvinfo : EIATTR_FRAME_SIZE
	.align		4
.L_552:
        /*0bdc*/ 	.byte	0x04, 0x11
        /*0bde*/ 	.short	(.L_554 - .L_553)
	.align		4
.L_553:
        /*0be0*/ 	.word	index@($__internal_21_$__cuda_sm20_rem_s64)
        /*0be4*/ 	.word	0x00000000


	//----- nvinfo : EIATTR_FRAME_SIZE
	.align		4
.L_554:
        /*0be8*/ 	.byte	0x04, 0x11
        /*0bea*/ 	.short	(.L_556 - .L_555)
	.align		4
.L_555:
        /*0bec*/ 	.word	index@($__internal_20_$__cuda_sm20_div_s64)
        /*0bf0*/ 	.word	0x00000000


	//----- nvinfo : EIATTR_FRAME_SIZE
	.align		4
.L_556:
        /*0bf4*/ 	.byte	0x04, 0x11
        /*0bf6*/ 	.short	(.L_558 - .L_557)
	.align		4
.L_557:
        /*0bf8*/ 	.word	index@(_ZN2at6native29vectorized_elementwise_kernelILi4EZZZNS0_67_GLOBAL__N__bb565c37_34_ValidateCompressedIndicesKernel_cu_33a4b88b42_validate_compressed_sparse_indices_kernelILNS2_8CDimNameE1ENS2_18CUDAKernelLauncherENS2_14EmptyVecKernelENS2_8DummyVecELm0EEEvRKNS_6TensorESA_lllENKUlvE1_clEvENKUlvE_clEvEUliiiiiE_St5arrayIPcLm6EEEEviT0_T1_)
        /*0bfc*/ 	.word	0x00000000


	//----- nvinfo : EIATTR_REGCOUNT
	.align		4
.L_558:
        /*0c00*/ 	.byte	0x04, 0x2f
        /*0c02*/ 	.short	(.L_560 - .L_559)
	.align		4
.L_559:
        /*0c04*/ 	.word	index@(_ZN2at6native29vectorized_elementwise_kernelILi2EZZZNS0_67_GLOBAL__N__bb565c37_34_ValidateCompressedIndicesKernel_cu_33a4b88b42_validate_compressed_sparse_indices_kernelILNS2_8CDimNameE1ENS2_18CUDAKernelLauncherENS2_14EmptyVecKernelENS2_8DummyVecELm0EEEvRKNS_6TensorESA_lllENKUlvE1_clEvENKUlvE_clEvEUliiiiiE_St5arrayIPcLm6EEEEviT0_T1_)
        /*0c08*/ 	.word	0x0000004a


	//----- nvinfo : EIATTR_FRAME_SIZE
	.align		4
.L_560:
        /*0c0c*/ 	.byte	0x04, 0x11
        /*0c0e*/ 	.short	(.L_562 - .L_561)
	.align		4
.L_561:
        /*0c10*/ 	.word	index@($__internal_19_$__cuda_sm20_rem_s64)
        /*0c14*/ 	.word	0x00000000


	//----- nvinfo : EIATTR_FRAME_SIZE
	.align		4
.L_562:
        /*0c18*/ 	.byte	0x04, 0x11
        /*0c1a*/ 	.short	(.L_564 - .L_563)
	.align		4
.L_563:
        /*0c1c*/ 	.word	index@($__internal_18_$__cuda_sm20_div_s64)
        /*0c20*/ 	.word	0x00000000


	//----- nvinfo : EIATTR_FRAME_SIZE
	.align		4
.L_564:
        /*0c24*/ 	.byte	0x04, 0x11
        /*0c26*/ 	.short	(.L_566 - .L_565)
	.align		4
.L_565:
        /*0c28*/ 	.word	index@(_ZN2at6native29vectorized_elementwise_kernelILi2EZZZNS0_67_GLOBAL__N__bb565c37_34_ValidateCompressedIndicesKernel_cu_33a4b88b42_validate_compressed_sparse_indices_kernelILNS2_8CDimNameE1ENS2_18CUDAKernelLauncherENS2_14EmptyVecKernelENS2_8DummyVecELm0EEEvRKNS_6TensorESA_lllENKUlvE1_clEvENKUlvE_clEvEUliiiiiE_St5arrayIPcLm6EEEEviT0_T1_)
        /*0c2c*/ 	.word	0x00000000


	//----- nvinfo : EIATTR_REGCOUNT
	.align		4
.L_566:
        /*0c30*/ 	.byte	0x04, 0x2f
        /*0c32*/ 	.short	(.L_568 - .L_567)
	.align		4
.L_567:
        /*0c34*/ 	.word	index@(_ZN2at6native27unrolled_elementwise_kernelIZZZNS0_67_GLOBAL__N__bb565c37_34_ValidateCompressedIndicesKernel_cu_33a4b88b42_validate_compressed_sparse_indices_kernelILNS2_8CDimNameE1ENS2_18CUDAKernelLauncherENS2_14EmptyVecKernelENS2_8DummyVecELm0EEEvRKNS_6TensorESA_lllENKUlvE1_clEvENKUlvE_clEvEUliiiiiE_St5arrayIPcLm6EELi4E23TrivialOffsetCalculatorILi5EjESH_ILi1EjENS0_6memory15LoadWithoutCastENSK_16StoreWithoutCastEEEviT_T0_T2_T3_T4_T5_)
        /*0c38*/ 	.word	0x00000035


	//----- nvinfo : EIATTR_FRAME_SIZE
	.align		4
.L_568:
        /*0c3c*/ 	.byte	0x04, 0x11
        /*0c3e*/ 	.short	(.L_570 - .L_569)
	.align		4
.L_569:
        /*0c40*/ 	.word	index@($__internal_17_$__cuda_sm20_rem_s64)
        /*0c44*/ 	.word	0x00000000


	//----- nvinfo : EIATTR_FRAME_SIZE
	.align		4
.L_570:
        /*0c48*/ 	.byte	0x04, 0x11
        /*0c4a*/ 	.short	(.L_572 - .L_571)
	.align		4
.L_571:
        /*0c4c*/ 	.word	index@($__internal_16_$__cuda_sm20_div_s64)
        /*0c50*/ 	.word	0x00000000


	//----- nvinfo : EIATTR_FRAME_SIZE
	.align		4
.L_572:
        /*0c54*/ 	.byte	0x04, 0x11
        /*0c56*/ 	.short	(.L_574 - .L_573)
	.align		4
.L_573:
        /*0c58*/ 	.word	index@(_ZN2at6native27unrolled_elementwise_kernelIZZZNS0_67_GLOBAL__N__bb565c37_34_ValidateCompressedIndicesKernel_cu_33a4b88b42_validate_compressed_sparse_indices_kernelILNS2_8CDimNameE1ENS2_18CUDAKernelLauncherENS2_14EmptyVecKernelENS2_8DummyVecELm0EEEvRKNS_6TensorESA_lllENKUlvE1_clEvENKUlvE_clEvEUliiiiiE_St5arrayIPcLm6EELi4E23TrivialOffsetCalculatorILi5EjESH_ILi1EjENS0_6memory15LoadWithoutCastENSK_16StoreWithoutCastEEEviT_T0_T2_T3_T4_T5_)
        /*0c5c*/ 	.word	0x00000000


	//----- nvinfo : EIATTR_REGCOUNT
	.align		4
.L_574:
        /*0c60*/ 	.byte	0x04, 0x2f
        /*0c62*/ 	.short	(.L_576 - .L_575)
	.align		4
.L_575:
        /*0c64*/ 	.word	index@(_ZN2at6native18elementwise_kernelILi128ELi2EZNS0_22gpu_kernel_impl_nocastIZZZNS0_67_GLOBAL__N__bb565c37_34_ValidateCompressedIndicesKernel_cu_33a4b88b42_validate_compressed_sparse_indices_kernelILNS3_8CDimNameE1ENS3_18CUDAKernelLauncherENS3_14EmptyVecKernelENS3_8DummyVecELm0EEEvRKNS_6TensorESB_lllENKUlvE1_clEvENKUlvE_clEvEUliiiiiE_EEvRNS_18TensorIteratorBaseERKT_EUliE_EEviT1_)
        /*0c68*/ 	.word	0x00000026


	//----- nvinfo : EIATTR_FRAME_SIZE
	.align		4
.L_576:
        /*0c6c*/ 	.byte	0x04, 0x11
        /*0c6e*/ 	.short	(.L_578 - .L_577)
	.align		4
.L_577:
        /*0c70*/ 	.word	index@($__internal_15_$__cuda_sm20_div_s64)
        /*0c74*/ 	.word	0x00000000


	//----- nvinfo : EIATTR_FRAME_SIZE
	.align		4
.L_578:
        /*0c78*/ 	.byte	0x04, 0x11
        /*0c7a*/ 	.short	(.L_580 - .L_579)
	.align		4
.L_579:
        /*0c7c*/ 	.word	index@(_ZN2at6native18elementwise_kernelILi128ELi2EZNS0_22gpu_kernel_impl_nocastIZZZNS0_67_GLOBAL__N__bb565c37_34_ValidateCompressedIndicesKernel_cu_33a4b88b42_validate_compressed_sparse_indices_kernelILNS3_8CDimNameE1ENS3_18CUDAKernelLauncherENS3_14EmptyVecKernelENS3_8DummyVecELm0EEEvRKNS_6TensorESB_lllENKUlvE1_clEvENKUlvE_clEvEUliiiiiE_EEvRNS_18TensorIteratorBaseERKT_EUliE_EEviT1_)
        /*0c80*/ 	.word	0x00000000


	//----- nvinfo : EIATTR_REGCOUNT
	.align		4
.L_580:
        /*0c84*/ 	.byte	0x04, 0x2f
        /*0c86*/ 	.short	(.L_582 - .L_581)
	.align		4
.L_581:
        /*0c88*/ 	.word	index@(_ZN2at6native27unrolled_elementwise_kernelIZZZNS0_67_GLOBAL__N__bb565c37_34_ValidateCompressedIndicesKernel_cu_33a4b88b42_validate_compressed_sparse_indices_kernelILNS2_8CDimNameE1ENS2_18CUDAKernelLauncherENS2_14EmptyVecKernelENS2_8DummyVecELm0EEEvRKNS_6TensorESA_lllENKUlvE1_clEvENKUlvE_clEvEUliiiiiE_St5arrayIPcLm6EELi4E23TrivialOffsetCalculatorILi5EjESH_ILi1EjENS0_6memory12LoadWithCastILi5EEENSK_13StoreWithCastILi1EEEEEviT_T0_T2_T3_T4_T5_)
        /*0c8c*/ 	.word	0x00000035


	//----- nvinfo : EIATTR_FRAME_SIZE
	.align		4
.L_582:
        /*0c90*/ 	.byte	0x04, 0x11
        /*0c92*/ 	.short	(.L_584 - .L_583)
	.align		4
.L_583:
        /*0c94*/ 	.word	index@($__internal_14_$__cuda_sm20_rem_s64)
        /*0c98*/ 	.word	0x00000000


	//----- nvinfo : EIATTR_FRAME_SIZE
	.align		4
.L_584:
        /*0c9c*/ 	.byte	0x04, 0x11
        /*0c9e*/ 	.short	(.L_586 - .L_585)
	.align		4
.L_585:
        /*0ca0*/ 	.word	index@($__internal_13_$__cuda_sm20_div_s64)
        /*0ca4*/ 	.word	0x00000000


	//----- nvinfo : EIATTR_FRAME_SIZE
	.align		4
.L_586:
        /*0ca8*/ 	.byte	0x04, 0x11
        /*0caa*/ 	.short	(.L_588 - .L_587)
	.align		4
.L_587:
        /*0cac*/ 	.word	index@(_ZN2at6native27unrolled_elementwise_kernelIZZZNS0_67_GLOBAL__N__bb565c37_34_ValidateCompressedIndicesKernel_cu_33a4b88b42_validate_compressed_sparse_indices_kernelILNS2_8CDimNameE1ENS2_18CUDAKernelLauncherENS2_14EmptyVecKernelENS2_8DummyVecELm0EEEvRKNS_6TensorESA_lllENKUlvE1_clEvENKUlvE_clEvEUliiiiiE_St5arrayIPcLm6EELi4E23TrivialOffsetCalculatorILi5EjESH_ILi1EjENS0_6memory12LoadWithCastILi5EEENSK_13StoreWithCastILi1EEEEEviT_T0_T2_T3_T4_T5_)
        /*0cb0*/ 	.word	0x00000000


	//----- nvinfo : EIATTR_REGCOUNT
	.align		4
.L_588:
        /*0cb4*/ 	.byte	0x04, 0x2f
        /*0cb6*/ 	.short	(.L_590 - .L_589)
	.align		4
.L_589:
        /*0cb8*/ 	.word	index@(_ZN2at6native18elementwise_kernelILi128ELi4EZNS0_15gpu_kernel_implIZZZNS0_67_GLOBAL__N__bb565c37_34_ValidateCompressedIndicesKernel_cu_33a4b88b42_validate_compressed_sparse_indices_kernelILNS3_8CDimNameE1ENS3_18CUDAKernelLauncherENS3_14EmptyVecKernelENS3_8DummyVecELm0EEEvRKNS_6TensorESB_lllENKUlvE1_clEvENKUlvE_clEvEUliiiiiE_EEvRNS_18TensorIteratorBaseERKT_EUliE_EEviT1_)
        /*0cbc*/ 	.word	0x00000024


	//----- nvinfo : EIATTR_FRAME_SIZE
	.align		4
.L_590:
        /*0cc0*/ 	.byte	0x04, 0x11
        /*0cc2*/ 	.short	(.L_592 - .L_591)
	.align		4
.L_591:
        /*0cc4*/ 	.word	index@($__internal_12_$__cuda_sm20_div_s64)
        /*0cc8*/ 	.word	0x00000000


	//----- nvinfo : EIATTR_FRAME_SIZE
	.align		4
.L_592:
        /*0ccc*/ 	.byte	0x04, 0x11
        /*0cce*/ 	.short	(.L_594 - .L_593)
	.align		4
.L_593:
        /*0cd0*/ 	.word	index@(_ZN2at6native18elementwise_kernelILi128ELi4EZNS0_15gpu_kernel_implIZZZNS0_67_GLOBAL__N__bb565c37_34_ValidateCompressedIndicesKernel_cu_33a4b88b42_validate_compressed_sparse_indices_kernelILNS3_8CDimNameE1ENS3_18CUDAKernelLauncherENS3_14EmptyVecKernelENS3_8DummyVecELm0EEEvRKNS_6TensorESB_lllENKUlvE1_clEvENKUlvE_clEvEUliiiiiE_EEvRNS_18TensorIteratorBaseERKT_EUliE_EEviT1_)
        /*0cd4*/ 	.word	0x00000000


	//----- nvinfo : EIATTR_REGCOUNT
	.align		4
.L_594:
        /*0cd8*/ 	.byte	0x04, 0x2f
        /*0cda*/ 	.short	(.L_596 - .L_595)
	.align		4
.L_595:
        /*0cdc*/ 	.word	index@(_ZN2at6native29vectorized_elementwise_kernelILi8EZZZNS0_67_GLOBAL__N__bb565c37_34_ValidateCompressedIndicesKernel_cu_33a4b88b42_validate_compressed_sparse_indices_kernelILNS2_8CDimNameE1ENS2_18CUDAKernelLauncherENS2_14EmptyVecKernelENS2_8DummyVecELm0EEEvRKNS_6TensorESA_lllENKUlvE1_clEvENKUlvE0_clEvEUllllllE_St5arrayIPcLm6EEEEviT0_T1_)
        /*0ce0*/ 	.word	0x00000071


	//----- nvinfo : EIATTR_FRAME_SIZE
	.align		4
.L_596:
        /*0ce4*/ 	.byte	0x04, 0x11
        /*0ce6*/ 	.short	(.L_598 - .L_597)
	.align		4
.L_597:
        /*0ce8*/ 	.word	index@($__internal_11_$__cuda_sm20_rem_s64)
        /*0cec*/ 	.word	0x00000000


	//----- nvinfo : EIATTR_FRAME_SIZE
	.align		4
.L_598:
        /*0cf0*/ 	.byte	0x04, 0x11
        /*0cf2*/ 	.short	(.L_600 - .L_599)
	.align		4
.L_599:
        /*0cf4*/ 	.word	index@($__internal_10_$__cuda_sm20_div_s64)
        /*0cf8*/ 	.word	0x00000000


	//----- nvinfo : EIATTR_FRAME_SIZE
	.align		4
.L_600:
        /*0cfc*/ 	.byte	0x04, 0x11
        /*0cfe*/ 	.short	(.L_602 - .L_601)
	.align		4
.L_601:
        /*0d00*/ 	.word	index@(_ZN2at6native29vectorized_elementwise_kernelILi8EZZZNS0_67_GLOBAL__N__bb565c37_34_ValidateCompressedIndicesKernel_cu_33a4b88b42_validate_compressed_sparse_indices_kernelILNS2_8CDimNameE1ENS2_18CUDAKernelLauncherENS2_14EmptyVecKernelENS2_8DummyVecELm0EEEvRKNS_6TensorESA_lllENKUlvE1_clEvENKUlvE0_clEvEUllllllE_St5arrayIPcLm6EEEEviT0_T1_)
        /*0d04*/ 	.word	0x00000000


	//----- nvinfo : EIATTR_REGCOUNT
	.align		4
.L_602:
        /*0d08*/ 	.byte	0x04, 0x2f
        /*0d0a*/ 	.short	(.L_604 - .L_603)
	.align		4
.L_603:
        /*0d0c*/ 	.word	index@(_ZN2at6native29vectorized_elementwise_kernelILi4EZZZNS0_67_GLOBAL__N__bb565c37_34_ValidateCompressedIndicesKernel_cu_33a4b88b42_validate_compressed_sparse_indices_kernelILNS2_8CDimNameE1ENS2_18CUDAKernelLauncherENS2_14EmptyVecKernelENS2_8DummyVecELm0EEEvRKNS_6TensorESA_lllENKUlvE1_clEvENKUlvE0_clEvEUllllllE_St5arrayIPcLm6EEEEviT0_T1_)
        /*0d10*/ 	.word	0x00000071


	//----- nvinfo : EIATTR_FRAME_SIZE
	.align		4
.L_604:
        /*0d14*/ 	.byte	0x04, 0x11
        /*0d16*/ 	.short	(.L_606 - .L_605)
	.align		4
.L_605:
        /*0d18*/ 	.word	index@($__internal_9_$__cuda_sm20_rem_s64)
        /*0d1c*/ 	.word	0x00000000


	//----- nvinfo : EIATTR_FRAME_SIZE
	.align		4
.L_606:
        /*0d20*/ 	.byte	0x04, 0x11
        /*0d22*/ 	.short	(.L_608 - .L_607)
	.align		4
.L_607:
        /*0d24*/ 	.word	index@($__internal_8_$__cuda_sm20_div_s64)
        /*0d28*/ 	.word	0x00000000


	//----- nvinfo : EIATTR_FRAME_SIZE
	.align		4
.L_608:
        /*0d2c*/ 	.byte	0x04, 0x11
        /*0d2e*/ 	.short	(.L_610 - .L_609)
	.align		4
.L_609:
        /*0d30*/ 	.word	index@(_ZN2at6native29vectorized_elementwise_kernelILi4EZZZNS0_67_GLOBAL__N__bb565c37_34_ValidateCompressedIndicesKernel_cu_33a4b88b42_validate_compressed_sparse_indices_kernelILNS2_8CDimNameE1ENS2_18CUDAKernelLauncherENS2_14EmptyVecKernelENS2_8DummyVecELm0EEEvRKNS_6TensorESA_lllENKUlvE1_clEvENKUlvE0_clEvEUllllllE_St5arrayIPcLm6EEEEviT0_T1_)
        /*0d34*/ 	.word	0x00000000


	//----- nvinfo : EIATTR_REGCOUNT
	.align		4
.L_610:
        /*0d38*/ 	.byte	0x04, 0x2f
        /*0d3a*/ 	.short	(.L_612 - .L_611)
	.align		4
.L_611:
        /*0d3c*/ 	.word	index@(_ZN2at6native29vectorized_elementwise_kernelILi2EZZZNS0_67_GLOBAL__N__bb565c37_34_ValidateCompressedIndicesKernel_cu_33a4b88b42_validate_compressed_sparse_indices_kernelILNS2_8CDimNameE1ENS2_18CUDAKernelLauncherENS2_14EmptyVecKernelENS2_8DummyVecELm0EEEvRKNS_6TensorESA_lllENKUlvE1_clEvENKUlvE0_clEvEUllllllE_St5arrayIPcLm6EEEEviT0_T1_)
        /*0d40*/ 	.word	0x00000071


	//----- nvinfo : EIATTR_FRAME_SIZE
	.align		4
.L_612:
        /*0d44*/ 	.byte	0x04, 0x11
        /*0d46*/ 	.short	(.L_614 - .L_613)
	.align		4
.L_613:
        /*0d48*/ 	.word	index@($__internal_7_$__cuda_sm20_rem_s64)
        /*0d4c*/ 	.word	0x00000000


	//----- nvinfo : EIATTR_FRAME_SIZE
	.align		4
.L_614:
        /*0d50*/ 	.byte	0x04, 0x11
        /*0d52*/ 	.short	(.L_616 - .L_615)
	.align		4
.L_615:
        /*0d54*/ 	.word	index@($__internal_6_$__cuda_sm20_div_s64)
        /*0d58*/ 	.word	0x00000000


	//----- nvinfo : EIATTR_FRAME_SIZE
	.align		4
.L_616:
        /*0d5c*/ 	.byte	0x04, 0x11
        /*0d5e*/ 	.short	(.L_618 - .L_617)
	.align		4
.L_617:
        /*0d60*/ 	.word	index@(_ZN2at6native29vectorized_elementwise_kernelILi2EZZZNS0_67_GLOBAL__N__bb565c37_34_ValidateCompressedIndicesKernel_cu_33a4b88b42_validate_compressed_sparse_indices_kernelILNS2_8CDimNameE1ENS2_18CUDAKernelLauncherENS2_14EmptyVecKernelENS2_8DummyVecELm0EEEvRKNS_6TensorESA_lllENKUlvE1_clEvENKUlvE0_clEvEUllllllE_St5arrayIPcLm6EEEEviT0_T1_)
        /*0d64*/ 	.word	0x00000000


	//----- nvinfo : EIATTR_REGCOUNT
	.align		4
.L_618:
        /*0d68*/ 	.byte	0x04, 0x2f
        /*0d6a*/ 	.short	(.L_620 - .L_619)
	.align		4
.L_619:
        /*0d6c*/ 	.word	index@(_ZN2at6native27unrolled_elementwise_kernelIZZZNS0_67_GLOBAL__N__bb565c37_34_ValidateCompressedIndicesKernel_cu_33a4b88b42_validate_compressed_sparse_indices_kernelILNS2_8CDimNameE1ENS2_18CUDAKernelLauncherENS2_14EmptyVecKernelENS2_8DummyVecELm0EEEvRKNS_6TensorESA_lllENKUlvE1_clEvENKUlvE0_clEvEUllllllE_St5arrayIPcLm6EELi4E23TrivialOffsetCalculatorILi5EjESH_ILi1EjENS0_6memory15LoadWithoutCastENSK_16StoreWithoutCastEEEviT_T0_T2_T3_T4_T5_)
        /*0d70*/ 	.word	0x00000045


	//----- nvinfo : EIATTR_FRAME_SIZE
	.align		4
.L_620:
        /*0d74*/ 	.byte	0x04, 0x11
        /*0d76*/ 	.short	(.L_622 - .L_621)
	.align		4
.L_621:
        /*0d78*/ 	.word	index@($__internal_5_$__cuda_sm20_rem_s64)
        /*0d7c*/ 	.word	0x00000000


	//----- nvinfo : EIATTR_FRAME_SIZE
	.align		4
.L_622:
        /*0d80*/ 	.byte	0x04, 0x11
        /*0d82*/ 	.short	(.L_624 - .L_623)
	.align		4
.L_623:
        /*0d84*/ 	.word	index@($__internal_4_$__cuda_sm20_div_s64)
        /*0d88*/ 	.word	0x00000000


	//----- nvinfo : EIATTR_FRAME_SIZE
	.align		4
.L_624:
        /*0d8c*/ 	.byte	0x04, 0x11
        /*0d8e*/ 	.short	(.L_626 - .L_625)
	.align		4
.L_625:
        /*0d90*/ 	.word	index@(_ZN2at6native27unrolled_elementwise_kernelIZZZNS0_67_GLOBAL__N__bb565c37_34_ValidateCompressedIndicesKernel_cu_33a4b88b42_validate_compressed_sparse_indices_kernelILNS2_8CDimNameE1ENS2_18CUDAKernelLauncherENS2_14EmptyVecKernelENS2_8DummyVecELm0EEEvRKNS_6TensorESA_lllENKUlvE1_clEvENKUlvE0_clEvEUllllllE_St5arrayIPcLm6EELi4E23TrivialOffsetCalculatorILi5EjESH_ILi1EjENS0_6memory15LoadWithoutCastENSK_16StoreWithoutCastEEEviT_T0_T2_T3_T4_T5_)
        /*0d94*/ 	.word	0x00000000


	//----- nvinfo : EIATTR_REGCOUNT
	.align		4
.L_626:
        /*0d98*/ 	.byte	0x04, 0x2f
        /*0d9a*/ 	.short	(.L_628 - .L_627)
	.align		4
.L_627:
        /*0d9c*/ 	.word	index@(_ZN2at6native18elementwise_kernelILi128ELi2EZNS0_22gpu_kernel_impl_nocastIZZZNS0_67_GLOBAL__N__bb565c37_34_ValidateCompressedIndicesKernel_cu_33a4b88b42_validate_compressed_sparse_indices_kernelILNS3_8CDimNameE1ENS3_18CUDAKernelLauncherENS3_14EmptyVecKernelENS3_8DummyVecELm0EEEvRKNS_6TensorESB_lllENKUlvE1_clEvENKUlvE0_clEvEUllllllE_EEvRNS_18TensorIteratorBaseERKT_EUliE_EEviT1_)
        /*0da0*/ 	.word	0x00000024


	//----- nvinfo : EIATTR_FRAME_SIZE
	.align		4
.L_628:
        /*0da4*/ 	.byte	0x04, 0x11
        /*0da6*/ 	.short	(.L_630 - .L_629)
	.align		4
.L_629:
        /*0da8*/ 	.word	index@($__internal_3_$__cuda_sm20_div_s64)
        /*0dac*/ 	.word	0x00000000


	//----- nvinfo : EIATTR_FRAME_SIZE
	.align		4
.L_630:
        /*0db0*/ 	.byte	0x04, 0x11
        /*0db2*/ 	.short	(.L_632 - .L_631)
	.align		4
.L_631:
        /*0db4*/ 	.word	index@(_ZN2at6native18elementwise_kernelILi128ELi2EZNS0_22gpu_kernel_impl_nocastIZZZNS0_67_GLOBAL__N__bb565c37_34_ValidateCompressedIndicesKernel_cu_33a4b88b42_validate_compressed_sparse_indices_kernelILNS3_8CDimNameE1ENS3_18CUDAKernelLauncherENS3_14EmptyVecKernelENS3_8DummyVecELm0EEEvRKNS_6TensorESB_lllENKUlvE1_clEvENKUlvE0_clEvEUllllllE_EEvRNS_18TensorIteratorBaseERKT_EUliE_EEviT1_)
        /*0db8*/ 	.word	0x00000000


	//----- nvinfo : EIATTR_REGCOUNT
	.align		4
.L_632:
        /*0dbc*/ 	.byte	0x04, 0x2f
        /*0dbe*/ 	.short	(.L_634 - .L_633)
	.align		4
.L_633:
        /*0dc0*/ 	.word	index@(_ZN2at6native27unrolled_elementwise_kernelIZZZNS0_67_GLOBAL__N__bb565c37_34_ValidateCompressedIndicesKernel_cu_33a4b88b42_validate_compressed_sparse_indices_kernelILNS2_8CDimNameE1ENS2_18CUDAKernelLauncherENS2_14EmptyVecKernelENS2_8DummyVecELm0EEEvRKNS_6TensorESA_lllENKUlvE1_clEvENKUlvE0_clEvEUllllllE_St5arrayIPcLm6EELi4E23TrivialOffsetCalculatorILi5EjESH_ILi1EjENS0_6memory12LoadWithCastILi5EEENSK_13StoreWithCastILi1EEEEEviT_T0_T2_T3_T4_T5_)
        /*0dc4*/ 	.word	0x00000046


	//----- nvinfo : EIATTR_FRAME_SIZE
	.align		4
.L_634:
        /*0dc8*/ 	.byte	0x04, 0x11
        /*0dca*/ 	.short	(.L_636 - .L_635)
	.align		4
.L_635:
        /*0dcc*/ 	.word	index@($__internal_2_$__cuda_sm20_rem_s64)
        /*0dd0*/ 	.word	0x00000000


	//----- nvinfo : EIATTR_FRAME_SIZE
	.align		4
.L_636:
        /*0dd4*/ 	.byte	0x04, 0x11
        /*0dd6*/ 	.short	(.L_638 - .L_637)
	.align		4
.L_637:
        /*0dd8*/ 	.word	index@($__internal_1_$__cuda_sm20_div_s64)
        /*0ddc*/ 	.word	0x00000000


	//----- nvinfo : EIATTR_FRAME_SIZE
	.align		4
.L_638:
        /*0de0*/ 	.byte	0x04, 0x11
        /*0de2*/ 	.short	(.L_640 - .L_639)
	.align		4
.L_639:
        /*0de4*/ 	.word	index@(_ZN2at6native27unrolled_elementwise_kernelIZZZNS0_67_GLOBAL__N__bb565c37_34_ValidateCompressedIndicesKernel_cu_33a4b88b42_validate_compressed_sparse_indices_kernelILNS2_8CDimNameE1ENS2_18CUDAKernelLauncherENS2_14EmptyVecKernelENS2_8DummyVecELm0EEEvRKNS_6TensorESA_lllENKUlvE1_clEvENKUlvE0_clEvEUllllllE_St5arrayIPcLm6EELi4E23TrivialOffsetCalculatorILi5EjESH_ILi1EjENS0_6memory12LoadWithCastILi5EEENSK_13StoreWithCastILi1EEEEEviT_T0_T2_T3_T4_T5_)
        /*0de8*/ 	.word	0x00000000


	//----- nvinfo : EIATTR_REGCOUNT
	.align		4
.L_640:
        /*0dec*/ 	.byte	0x04, 0x2f
        /*0dee*/ 	.short	(.L_642 - .L_641)
	.align		4
.L_641:
        /*0df0*/ 	.word	index@(_ZN2at6native18elementwise_kernelILi128ELi4EZNS0_15gpu_kernel_implIZZZNS0_67_GLOBAL__N__bb565c37_34_ValidateCompressedIndicesKernel_cu_33a4b88b42_validate_compressed_sparse_indices_kernelILNS3_8CDimNameE1ENS3_18CUDAKernelLauncherENS3_14EmptyVecKernelENS3_8DummyVecELm0EEEvRKNS_6TensorESB_lllENKUlvE1_clEvENKUlvE0_clEvEUllllllE_EEvRNS_18TensorIteratorBaseERKT_EUliE_EEviT1_)
        /*0df4*/ 	.word	0x00000024


	//----- nvinfo : EIATTR_FRAME_SIZE
	.align		4
.L_642:
        /*0df8*/ 	.byte	0x04, 0x11
        /*0dfa*/ 	.short	(.L_644 - .L_643)
	.align		4
.L_643:
        /*0dfc*/ 	.word	index@($__internal_0_$__cuda_sm20_div_s64)
        /*0e00*/ 	.word	0x00000000


	//----- nvinfo : EIATTR_FRAME_SIZE
	.align		4
.L_644:
        /*0e04*/ 	.byte	0x04, 0x11
        /*0e06*/ 	.short	(.L_646 - .L_645)
	.align		4
.L_645:
        /*0e08*/ 	.word	index@(_ZN2at6native18elementwise_kernelILi128ELi4EZNS0_15gpu_kernel_implIZZZNS0_67_GLOBAL__N__bb565c37_34_ValidateCompressedIndicesKernel_cu_33a4b88b42_validate_compressed_sparse_indices_kernelILNS3_8CDimNameE1ENS3_18CUDAKernelLauncherENS3_14EmptyVecKernelENS3_8DummyVecELm0EEEvRKNS_6TensorESB_lllENKUlvE1_clEvENKUlvE0_clEvEUllllllE_EEvRNS_18TensorIteratorBaseERKT_EUliE_EEviT1_)
        /*0e0c*/ 	.word	0x00000000


	//----- nvinfo : EIATTR_MIN_STACK_SIZE
	.align		4
.L_646:
        /*0e10*/ 	.byte	0x04, 0x12
        /*0e12*/ 	.short	(.L_648 - .L_647)
	.align		4
.L_647:
        /*0e14*/ 	.word	index@(_ZN2at6native18elementwise_kernelILi128ELi4EZNS0_15gpu_kernel_implIZZZNS0_67_GLOBAL__N__bb565c37_34_ValidateCompressedIndicesKernel_cu_33a4b88b42_validate_compressed_sparse_indices_kernelILNS3_8CDimNameE1ENS3_18CUDAKernelLauncherENS3_14EmptyVecKernelENS3_8DummyVecELm0EEEvRKNS_6TensorESB_lllENKUlvE1_clEvENKUlvE0_clEvEUllllllE_EEvRNS_18TensorIteratorBaseERKT_EUliE_EEviT1_)
        /*0e18*/ 	.word	0x00000000


	//----- nvinfo : EIATTR_MIN_STACK_SIZE
	.align		4
.L_648:
        /*0e1c*/ 	.byte	0x04, 0x12
        /*0e1e*/ 	.short	(.L_650 - .L_649)
	.align		4
.L_649:
        /*0e20*/ 	.word	index@(_ZN2at6native27unrolled_elementwise_kernelIZZZNS0_67_GLOBAL__N__bb565c37_34_ValidateCompressedIndicesKernel_cu_33a4b88b42_validate_compressed_sparse_indices_kernelILNS2_8CDimNameE1ENS2_18CUDAKernelLauncherENS2_14EmptyVecKernelENS2_8DummyVecELm0EEEvRKNS_6TensorESA_lllENKUlvE1_clEvENKUlvE0_clEvEUllllllE_St5arrayIPcLm6EELi4E23TrivialOffsetCalculatorILi5EjESH_ILi1EjENS0_6memory12LoadWithCastILi5EEENSK_13StoreWithCastILi1EEEEEviT_T0_T2_T3_T4_T5_)
        /*0e24*/ 	.word	0x00000000


	//----- nvinfo : EIATTR_MIN_STACK_SIZE
	.align		4
.L_650:
        /*0e28*/ 	.byte	0x04, 0x12
        /*0e2a*/ 	.short	(.L_652 - .L_651)
	.align		4
.L_651:
        /*0e2c*/ 	.word	index@(_ZN2at6native18elementwise_kernelILi128ELi2EZNS0_22gpu_kernel_impl_nocastIZZZNS0_67_GLOBAL__N__bb565c37_34_ValidateCompressedIndicesKernel_cu_33a4b88b42_validate_compressed_sparse_indices_kernelILNS3_8CDimNameE1ENS3_18CUDAKernelLauncherENS3_14EmptyVecKernelENS3_8DummyVecELm0EEEvRKNS_6TensorESB_lllENKUlvE1_clEvENKUlvE0_clEvEUllllllE_EEvRNS_18TensorIteratorBaseERKT_EUliE_EEviT1_)
        /*0e30*/ 	.word	0x00000000


	//----- nvinfo : EIATTR_MIN_STACK_SIZE
	.align		4
.L_652:
        /*0e34*/ 	.byte	0x04, 0x12
        /*0e36*/ 	.short	(.L_654 - .L_653)
	.align		4
.L_653:
        /*0e38*/ 	.word	index@(_ZN2at6native27unrolled_elementwise_kernelIZZZNS0_67_GLOBAL__N__bb565c37_34_ValidateCompressedIndicesKernel_cu_33a4b88b42_validate_compressed_sparse_indices_kernelILNS2_8CDimNameE1ENS2_18CUDAKernelLauncherENS2_14EmptyVecKernelENS2_8DummyVecELm0EEEvRKNS_6TensorESA_lllENKUlvE1_clEvENKUlvE0_clEvEUllllllE_St5arrayIPcLm6EELi4E23TrivialOffsetCalculatorILi5EjESH_ILi1EjENS0_6memory15LoadWithoutCastENSK_16StoreWithoutCastEEEviT_T0_T2_T3_T4_T5_)
        /*0e3c*/ 	.word	0x00000000


	//----- nvinfo : EIATTR_MIN_STACK_SIZE
	.align		4
.L_654:
        /*0e40*/ 	.byte	0x04, 0x12
        /*0e42*/ 	.short	(.L_656 - .L_655)
	.align		4
.L_655:
        /*0e44*/ 	.word	index@(_ZN2at6native29vectorized_elementwise_kernelILi2EZZZNS0_67_GLOBAL__N__bb565c37_34_ValidateCompressedIndicesKernel_cu_33a4b88b42_validate_compressed_sparse_indices_kernelILNS2_8CDimNameE1ENS2_18CUDAKernelLauncherENS2_14EmptyVecKernelENS2_8DummyVecELm0EEEvRKNS_6TensorESA_lllENKUlvE1_clEvENKUlvE0_clEvEUllllllE_St5arrayIPcLm6EEEEviT0_T1_)
        /*0e48*/ 	.word	0x00000000


	//----- nvinfo : EIATTR_MIN_STACK_SIZE
	.align		4
.L_656:
        /*0e4c*/ 	.byte	0x04, 0x12
        /*0e4e*/ 	.short	(.L_658 - .L_657)
	.align		4
.L_657:
        /*0e50*/ 	.word	index@(_ZN2at6native29vectorized_elementwise_kernelILi4EZZZNS0_67_GLOBAL__N__bb565c37_34_ValidateCompressedIndicesKernel_cu_33a4b88b42_validate_compressed_sparse_indices_kernelILNS2_8CDimNameE1ENS2_18CUDAKernelLauncherENS2_14EmptyVecKernelENS2_8DummyVecELm0EEEvRKNS_6TensorESA_lllENKUlvE1_clEvENKUlvE0_clEvEUllllllE_St5arrayIPcLm6EEEEviT0_T1_)
        /*0e54*/ 	.word	0x00000000


	//----- nvinfo : EIATTR_MIN_STACK_SIZE
	.align		4
.L_658:
        /*0e58*/ 	.byte	0x04, 0x12
        /*0e5a*/ 	.short	(.L_660 - .L_659)
	.align		4
.L_659:
        /*0e5c*/ 	.word	index@(_ZN2at6native29vectorized_elementwise_kernelILi8EZZZNS0_67_GLOBAL__N__bb565c37_34_ValidateCompressedIndicesKernel_cu_33a4b88b42_validate_compressed_sparse_indices_kernelILNS2_8CDimNameE1ENS2_18CUDAKernelLauncherENS2_14EmptyVecKernelENS2_8DummyVecELm0EEEvRKNS_6TensorESA_lllENKUlvE1_clEvENKUlvE0_clEvEUllllllE_St5arrayIPcLm6EEEEviT0_T1_)
        /*0e60*/ 	.word	0x00000000


	//----- nvinfo : EIATTR_MIN_STACK_SIZE
	.align		4
.L_660:
        /*0e64*/ 	.byte	0x04, 0x12
        /*0e66*/ 	.short	(.L_662 - .L_661)
	.align		4
.L_661:
        /*0e68*/ 	.word	index@(_ZN2at6native18elementwise_kernelILi128ELi4EZNS0_15gpu_kernel_implIZZZNS0_67_GLOBAL__N__bb565c37_34_ValidateCompressedIndicesKernel_cu_33a4b88b42_validate_compressed_sparse_indices_kernelILNS3_8CDimNameE1ENS3_18CUDAKernelLauncherENS3_14EmptyVecKernelENS3_8DummyVecELm0EEEvRKNS_6TensorESB_lllENKUlvE1_clEvENKUlvE_clEvEUliiiiiE_EEvRNS_18TensorIteratorBaseERKT_EUliE_EEviT1_)
        /*0e6c*/ 	.word	0x00000000


	//----- nvinfo : EIATTR_MIN_STACK_SIZE
	.align		4
.L_662:
        /*0e70*/ 	.byte	0x04, 0x12
        /*0e72*/ 	.short	(.L_664 - .L_663)
	.align		4
.L_663:
        /*0e74*/ 	.word	index@(_ZN2at6native27unrolled_elementwise_kernelIZZZNS0_67_GLOBAL__N__bb565c37_34_ValidateCompressedIndicesKernel_cu_33a4b88b42_validate_compressed_sparse_indices_kernelILNS2_8CDimNameE1ENS2_18CUDAKernelLauncherENS2_14EmptyVecKernelENS2_8DummyVecELm0EEEvRKNS_6TensorESA_lllENKUlvE1_clEvENKUlvE_clEvEUliiiiiE_St5arrayIPcLm6EELi4E23TrivialOffsetCalculatorILi5EjESH_ILi1EjENS0_6memory12LoadWithCastILi5EEENSK_13StoreWithCastILi1EEEEEviT_T0_T2_T3_T4_T5_)
        /*0e78*/ 	.word	0x00000000


	//----- nvinfo : EIATTR_MIN_STACK_SIZE
	.align		4
.L_664:
        /*0e7c*/ 	.byte	0x04, 0x12
        /*0e7e*/ 	.short	(.L_666 - .L_665)
	.align		4
.L_665:
        /*0e80*/ 	.word	index@(_ZN2at6native18elementwise_kernelILi128ELi2EZNS0_22gpu_kernel_impl_nocastIZZZNS0_67_GLOBAL__N__bb565c37_34_ValidateCompressedIndicesKernel_cu_33a4b88b42_validate_compressed_sparse_indices_kernelILNS3_8CDimNameE1ENS3_18CUDAKernelLauncherENS3_14EmptyVecKernelENS3_8DummyVecELm0EEEvRKNS_6TensorESB_lllENKUlvE1_clEvENKUlvE_clEvEUliiiiiE_EEvRNS_18TensorIteratorBaseERKT_EUliE_EEviT1_)
        /*0e84*/ 	.word	0x00000000


	//----- nvinfo : EIATTR_MIN_STACK_SIZE
	.align		4
.L_666:
        /*0e88*/ 	.byte	0x04, 0x12
        /*0e8a*/ 	.short	(.L_668 - .L_667)
	.align		4
.L_667:
        /*0e8c*/ 	.word	index@(_ZN2at6native27unrolled_elementwise_kernelIZZZNS0_67_GLOBAL__N__bb565c37_34_ValidateCompressedIndicesKernel_cu_33a4b88b42_validate_compressed_sparse_indices_kernelILNS2_8CDimNameE1ENS2_18CUDAKernelLauncherENS2_14EmptyVecKernelENS2_8DummyVecELm0EEEvRKNS_6TensorESA_lllENKUlvE1_clEvENKUlvE_clEvEUliiiiiE_St5arrayIPcLm6EELi4E23TrivialOffsetCalculatorILi5EjESH_ILi1EjENS0_6memory15LoadWithoutCastENSK_16StoreWithoutCastEEEviT_T0_T2_T3_T4_T5_)
        /*0e90*/ 	.word	0x00000000


	//----- nvinfo : EIATTR_MIN_STACK_SIZE
	.align		4
.L_668:
        /*0e94*/ 	.byte	0x04, 0x12
        /*0e96*/ 	.short	(.L_670 - .L_669)
	.align		4
.L_669:
        /*0e98*/ 	.word	index@(_ZN2at6native29vectorized_elementwise_kernelILi2EZZZNS0_67_GLOBAL__N__bb565c37_34_ValidateCompressedIndicesKernel_cu_33a4b88b42_validate_compressed_sparse_indices_kernelILNS2_8CDimNameE1ENS2_18CUDAKernelLauncherENS2_14EmptyVecKernelENS2_8DummyVecELm0EEEvRKNS_6TensorESA_lllENKUlvE1_clEvENKUlvE_clEvEUliiiiiE_St5arrayIPcLm6EEEEviT0_T1_)
        /*0e9c*/ 	.word	0x00000000


	//----- nvinfo : EIATTR_MIN_STACK_SIZE
	.align		4
.L_670:
        /*0ea0*/ 	.byte	0x04, 0x12
        /*0ea2*/ 	.short	(.L_672 - .L_671)
	.align		4
.L_671:
        /*0ea4*/ 	.word	index@(_ZN2at6native29vectorized_elementwise_kernelILi4EZZZNS0_67_GLOBAL__N__bb565c37_34_ValidateCompressedIndicesKernel_cu_33a4b88b42_validate_compressed_sparse_indices_kernelILNS2_8CDimNameE1ENS2_18CUDAKernelLauncherENS2_14EmptyVecKernelENS2_8DummyVecELm0EEEvRKNS_6TensorESA_lllENKUlvE1_clEvENKUlvE_clEvEUliiiiiE_St5arrayIPcLm6EEEEviT0_T1_)
        /*0ea8*/ 	.word	0x00000000


	//----- nvinfo : EIATTR_MIN_STACK_SIZE
	.align		4
.L_672:
        /*0eac*/ 	.byte	0x04, 0x12
        /*0eae*/ 	.short	(.L_674 - .L_673)
	.align		4
.L_673:
        /*0eb0*/ 	.word	index@(_ZN2at6native29vectorized_elementwise_kernelILi8EZZZNS0_67_GLOBAL__N__bb565c37_34_ValidateCompressedIndicesKernel_cu_33a4b88b42_validate_compressed_sparse_indices_kernelILNS2_8CDimNameE1ENS2_18CUDAKernelLauncherENS2_14EmptyVecKernelENS2_8DummyVecELm0EEEvRKNS_6TensorESA_lllENKUlvE1_clEvENKUlvE_clEvEUliiiiiE_St5arrayIPcLm6EEEEviT0_T1_)
        /*0eb4*/ 	.word	0x00000000


	//----- nvinfo : EIATTR_MIN_STACK_SIZE
	.align		4
.L_674:
        /*0eb8*/ 	.byte	0x04, 0x12
        /*0eba*/ 	.short	(.L_676 - .L_675)
	.align		4
.L_675:
        /*0ebc*/ 	.word	index@(_ZN2at6native18elementwise_kernelILi128ELi4EZNS0_15gpu_kernel_implIZZZNS0_67_GLOBAL__N__bb565c37_34_ValidateCompressedIndicesKernel_cu_33a4b88b42_validate_compressed_sparse_indices_kernelILNS3_8CDimNameE1ENS3_18CUDAKernelLauncherENS3_14EmptyVecKernelENS3_8DummyVecELm0EEEvRKNS_6TensorESB_lllENKUlvE0_clEvENKUlvE0_clEvEUllE_EEvRNS_18TensorIteratorBaseERKT_EUliE_EEviT1_)
        /*0ec0*/ 	.word	0x00000000


	//----- nvinfo : EIATTR_MIN_STACK_SIZE
	.align		4
.L_676:
        /*0ec4*/ 	.byte	0x04, 0x12
        /*0ec6*/ 	.short	(.L_678 - .L_677)
	.align		4
.L_677:
        /*0ec8*/ 	.word	index@(_ZN2at6native27unrolled_elementwise_kernelIZZZNS0_67_GLOBAL__N__bb565c37_34_ValidateCompressedIndicesKernel_cu_33a4b88b42_validate_compressed_sparse_indices_kernelILNS2_8CDimNameE1ENS2_18CUDAKernelLauncherENS2_14EmptyVecKernelENS2_8DummyVecELm0EEEvRKNS_6TensorESA_lllENKUlvE0_clEvENKUlvE0_clEvEUllE_St5arrayIPcLm2EELi4E23TrivialOffsetCalculatorILi1EjESI_NS0_6memory12LoadWithCastILi1EEENSJ_13StoreWithCastILi1EEEEEviT_T0_T2_T3_T4_T5_)
        /*0ecc*/ 	.word	0x00000000


	//----- nvinfo : EIATTR_MIN_STACK_SIZE
	.align		4
.L_678:
        /*0ed0*/ 	.byte	0x04, 0x12
        /*0ed2*/ 	.short	(.L_680 - .L_679)
	.align		4
.L_679:
        /*0ed4*/ 	.word	index@(_ZN2at6native18elementwise_kernelILi128ELi2EZNS0_22gpu_kernel_impl_nocastIZZZNS0_67_GLOBAL__N__bb565c37_34_ValidateCompressedIndicesKernel_cu_33a4b88b42_validate_compressed_sparse_indices_kernelILNS3_8CDimNameE1ENS3_18CUDAKernelLauncherENS3_14EmptyVecKernelENS3_8DummyVecELm0EEEvRKNS_6TensorESB_lllENKUlvE0_clEvENKUlvE0_clEvEUllE_EEvRNS_18TensorIteratorBaseERKT_EUliE_EEviT1_)
        /*0ed8*/ 	.word	0x00000000


	//----- nvinfo : EIATTR_MIN_STACK_SIZE
	.align		4
.L_680:
        /*0edc*/ 	.byte	0x04, 0x12
        /*0ede*/ 	.short	(.L_682 - .L_681)
	.align		4
.L_681:
        /*0ee0*/ 	.word	index@(_ZN2at6native27unrolled_elementwise_kernelIZZZNS0_67_GLOBAL__N__bb565c37_34_ValidateCompressedIndicesKernel_cu_33a4b88b42_validate_compressed_sparse_indices_kernelILNS2_8CDimNameE1ENS2_18CUDAKernelLauncherENS2_14EmptyVecKernelENS2_8DummyVecELm0EEEvRKNS_6TensorESA_lllENKUlvE0_clEvENKUlvE0_clEvEUllE_St5arrayIPcLm2EELi4E23TrivialOffsetCalculatorILi1EjESI_NS0_6memory15LoadWithoutCastENSJ_16StoreWithoutCastEEEviT_T0_T2_T3_T4_T5_)
        /*0ee4*/ 	.word	0x00000000


	//----- nvinfo : EIATTR_MIN_STACK_SIZE
	.align		4
.L_682:
        /*0ee8*/ 	.byte	0x04, 0x12
        /*0eea*/ 	.short	(.L_684 - .L_683)
	.align		4
.L_683:
        /*0eec*/ 	.word	index@(_ZN2at6native29vectorized_elementwise_kernelILi2EZZZNS0_67_GLOBAL__N__bb565c37_34_ValidateCompressedIndicesKernel_cu_33a4b88b42_validate_compressed_sparse_indices_kernelILNS2_8CDimNameE1ENS2_18CUDAKernelLauncherENS2_14EmptyVecKernelENS2_8DummyVecELm0EEEvRKNS_6TensorESA_lllENKUlvE0_clEvENKUlvE0_clEvEUllE_St5arrayIPcLm2EEEEviT0_T1_)
        /*0ef0*/ 	.word	0x00000000


	//----- nvinfo : EIATTR_MIN_STACK_SIZE
	.align		4
.L_684:
        /*0ef4*/ 	.byte	0x04, 0x12
        /*0ef6*/ 	.short	(.L_686 - .L_685)
	.align		4
.L_685:
        /*0ef8*/ 	.word	index@(_ZN2at6native29vectorized_elementwise_kernelILi4EZZZNS0_67_GLOBAL__N__bb565c37_34_ValidateCompressedIndicesKernel_cu_33a4b88b42_validate_compressed_sparse_indices_kernelILNS2_8CDimNameE1ENS2_18CUDAKernelLauncherENS2_14EmptyVecKernelENS2_8DummyVecELm0EEEvRKNS_6TensorESA_lllENKUlvE0_clEvENKUlvE0_clEvEUllE_St5arrayIPcLm2EEEEviT0_T1_)
        /*0efc*/ 	.word	0x00000000


	//----- nvinfo : EIATTR_MIN_STACK_SIZE
	.align		4
.L_686:
        /*0f00*/ 	.byte	0x04, 0x12
        /*0f02*/ 	.short	(.L_688 - .L_687)
	.align		4
.L_687:
        /*0f04*/ 	.word	index@(_ZN2at6native29vectorized_elementwise_kernelILi8EZZZNS0_67_GLOBAL__N__bb565c37_34_ValidateCompressedIndicesKernel_cu_33a4b88b42_validate_compressed_sparse_indices_kernelILNS2_8CDimNameE1ENS2_18CUDAKernelLauncherENS2_14EmptyVecKernelENS2_8DummyVecELm0EEEvRKNS_6TensorESA_lllENKUlvE0_clEvENKUlvE0_clEvEUllE_St5arrayIPcLm2EEEEviT0_T1_)
        /*0f08*/ 	.word	0x00000000


	//----- nvinfo : EIATTR_MIN_STACK_SIZE
	.align		4
.L_688:
        /*0f0c*/ 	.byte	0x04, 0x12
        /*0f0e*/ 	.short	(.L_690 - .L_689)
	.align		4
.L_689:
        /*0f10*/ 	.word	index@(_ZN2at6native18elementwise_kernelILi128ELi4EZNS0_15gpu_kernel_implIZZZNS0_67_GLOBAL__N__bb565c37_34_ValidateCompressedIndicesKernel_cu_33a4b88b42_validate_compressed_sparse_indices_kernelILNS3_8CDimNameE1ENS3_18CUDAKernelLauncherENS3_14EmptyVecKernelENS3_8DummyVecELm0EEEvRKNS_6TensorESB_lllENKUlvE0_clEvENKUlvE_clEvEUliE_EEvRNS_18TensorIteratorBaseERKT_EUliE_EEviT1_)
        /*0f14*/ 	.word	0x00000000


	//----- nvinfo : EIATTR_MIN_STACK_SIZE
	.align		4
.L_690:
        /*0f18*/ 	.byte	0x04, 0x12
        /*0f1a*/ 	.short	(.L_692 - .L_691)
	.align		4
.L_691:
        /*0f1c*/ 	.word	index@(_ZN2at6native27unrolled_elementwise_kernelIZZZNS0_67_GLOBAL__N__bb565c37_34_ValidateCompressedIndicesKernel_cu_33a4b88b42_validate_compressed_sparse_indices_kernelILNS2_8CDimNameE1ENS2_18CUDAKernelLauncherENS2_14EmptyVecKernelENS2_8DummyVecELm0EEEvRKNS_6TensorESA_lllENKUlvE0_clEvENKUlvE_clEvEUliE_St5arrayIPcLm2EELi4E23TrivialOffsetCalculatorILi1EjESI_NS0_6memory12LoadWithCastILi1EEENSJ_13StoreWithCastILi1EEEEEviT_T0_T2_T3_T4_T5_)
        /*0f20*/ 	.word	0x00000000


	//----- nvinfo : EIATTR_MIN_STACK_SIZE
	.align		4
.L_692:
        /*0f24*/ 	.byte	0x04, 0x12
        /*0f26*/ 	.short	(.L_694 - .L_693)
	.align		4
.L_693:
        /*0f28*/ 	.word	index@(_ZN2at6native18elementwise_kernelILi128ELi2EZNS0_22gpu_kernel_impl_nocastIZZZNS0_67_GLOBAL__N__bb565c37_34_ValidateCompressedIndicesKernel_cu_33a4b88b42_validate_compressed_sparse_indices_kernelILNS3_8CDimNameE1ENS3_18CUDAKernelLauncherENS3_14EmptyVecKernelENS3_8DummyVecELm0EEEvRKNS_6TensorESB_lllENKUlvE0_clEvENKUlvE_clEvEUliE_EEvRNS_18TensorIteratorBaseERKT_EUliE_EEviT1_)
        /*0f2c*/ 	.word	0x00000000


	//----- nvinfo : EIATTR_MIN_STACK_SIZE
	.align		4
.L_694:
        /*0f30*/ 	.byte	0x04, 0x12
        /*0f32*/ 	.short	(.L_696 - .L_695)
	.align		4
.L_695:
        /*0f34*/ 	.word	index@(_ZN2at6native27unrolled_elementwise_kernelIZZZNS0_67_GLOBAL__N__bb565c37_34_ValidateCompressedIndicesKernel_cu_33a4b88b42_validate_compressed_sparse_indices_kernelILNS2_8CDimNameE1ENS2_18CUDAKernelLauncherENS2_14EmptyVecKernelENS2_8DummyVecELm0EEEvRKNS_6TensorESA_lllENKUlvE0_clEvENKUlvE_clEvEUliE_St5arrayIPcLm2EELi4E23TrivialOffsetCalculatorILi1EjESI_NS0_6memory15LoadWithoutCastENSJ_16StoreWithoutCastEEEviT_T0_T2_T3_T4_T5_)
        /*0f38*/ 	.word	0x00000000


	//----- nvinfo : EIATTR_MIN_STACK_SIZE
	.align		4
.L_696:
        /*0f3c*/ 	.byte	0x04, 0x12
        /*0f3e*/ 	.short	(.L_698 - .L_697)
	.align		4
.L_697:
        /*0f40*/ 	.word	index@(_ZN2at6native29vectorized_elementwise_kernelILi2EZZZNS0_67_GLOBAL__N__bb565c37_34_ValidateCompressedIndicesKernel_cu_33a4b88b42_validate_compressed_sparse_indices_kernelILNS2_8CDimNameE1ENS2_18CUDAKernelLauncherENS2_14EmptyVecKernelENS2_8DummyVecELm0EEEvRKNS_6TensorESA_lllENKUlvE0_clEvENKUlvE_clEvEUliE_St5arrayIPcLm2EEEEviT0_T1_)
        /*0f44*/ 	.word	0x00000000


	//----- nvinfo : EIATTR_MIN_STACK_SIZE
	.align		4
.L_698:
        /*0f48*/ 	.byte	0x04, 0x12
        /*0f4a*/ 	.short	(.L_700 - .L_699)
	.align		4
.L_699:
        /*0f4c*/ 	.word	index@(_ZN2at6native29vectorized_elementwise_kernelILi4EZZZNS0_67_GLOBAL__N__bb565c37_34_ValidateCompressedIndicesKernel_cu_33a4b88b42_validate_compressed_sparse_indices_kernelILNS2_8CDimNameE1ENS2_18CUDAKernelLauncherENS2_14EmptyVecKernelENS2_8DummyVecELm0EEEvRKNS_6TensorESA_lllENKUlvE0_clEvENKUlvE_clEvEUliE_St5arrayIPcLm2EEEEviT0_T1_)
        /*0f50*/ 	.word	0x00000000


	//----- nvinfo : EIATTR_MIN_STACK_SIZE
	.align		4
.L_700:
        /*0f54*/ 	.byte	0x04, 0x12
        /*0f56*/ 	.short	(.L_702 - .L_701)
	.align		4
.L_701:
        /*0f58*/ 	.word	index@(_ZN2at6native29vectorized_elementwise_kernelILi8EZZZNS0_67_GLOBAL__N__bb565c37_34_ValidateCompressedIndicesKernel_cu_33a4b88b42_validate_compressed_sparse_indices_kernelILNS2_8CDimNameE1ENS2_18CUDAKernelLauncherENS2_14EmptyVecKernelENS2_8DummyVecELm0EEEvRKNS_6TensorESA_lllENKUlvE0_clEvENKUlvE_clEvEUliE_St5arrayIPcLm2EEEEviT0_T1_)
        /*0f5c*/ 	.word	0x00000000


	//----- nvinfo : EIATTR_MIN_STACK_SIZE
	.align		4
.L_702:
        /*0f60*/ 	.byte	0x04, 0x12
        /*0f62*/ 	.short	(.L_704 - .L_703)
	.align		4
.L_703:
        /*0f64*/ 	.word	index@(_ZN2at6native18elementwise_kernelILi128ELi4EZNS0_15gpu_kernel_implIZZZNS0_67_GLOBAL__N__bb565c37_34_ValidateCompressedIndicesKernel_cu_33a4b88b42_validate_compressed_sparse_indices_kernelILNS3_8CDimNameE1ENS3_18CUDAKernelLauncherENS3_14EmptyVecKernelENS3_8DummyVecELm8EEEvRKNS_6TensorESB_lllENKUlvE1_clEvENKUlvE0_clEvEUllllllE_EEvRNS_18TensorIteratorBaseERKT_EUliE_EEviT1_)
        /*0f68*/ 	.word	0x00000000


	//----- nvinfo : EIATTR_MIN_STACK_SIZE
	.align		4
.L_704:
        /*0f6c*/ 	.byte	0x04, 0x12
        /*0f6e*/ 	.short	(.L_706 - .L_705)
	.align		4
.L_705:
        /*0f70*/ 	.word	index@(_ZN2at6native27unrolled_elementwise_kernelIZZZNS0_67_GLOBAL__N__bb565c37_34_ValidateCompressedIndicesKernel_cu_33a4b88b42_validate_compressed_sparse_indices_kernelILNS2_8CDimNameE1ENS2_18CUDAKernelLauncherENS2_14EmptyVecKernelENS2_8DummyVecELm8EEEvRKNS_6TensorESA_lllENKUlvE1_clEvENKUlvE0_clEvEUllllllE_St5arrayIPcLm6EELi4E23TrivialOffsetCalculatorILi5EjESH_ILi1EjENS0_6memory12LoadWithCastILi5EEENSK_13StoreWithCastILi1EEEEEviT_T0_T2_T3_T4_T5_)
        /*0f74*/ 	.word	0x000000b0


	//----- nvinfo : EIATTR_MIN_STACK_SIZE
	.align		4
.L_706:
        /*0f78*/ 	.byte	0x04, 0x12
        /*0f7a*/ 	.short	(.L_708 - .L_707)
	.align		4
.L_707:
        /*0f7c*/ 	.word	index@(_ZN2at6native18elementwise_kernelILi128ELi2EZNS0_22gpu_kernel_impl_nocastIZZZNS0_67_GLOBAL__N__bb565c37_34_ValidateCompressedIndicesKernel_cu_33a4b88b42_validate_compressed_sparse_indices_kernelILNS3_8CDimNameE1ENS3_18CUDAKernelLauncherENS3_14EmptyVecKernelENS3_8DummyVecELm8EEEvRKNS_6TensorESB_lllENKUlvE1_clEvENKUlvE0_clEvEUllllllE_EEvRNS_18TensorIteratorBaseERKT_EUliE_EEviT1_)
        /*0f80*/ 	.word	0x00000000


	//----- nvinfo : EIATTR_MIN_STACK_SIZE
	.align		4
.L_708:
        /*0f84*/ 	.byte	0x04, 0x12
        /*0f86*/ 	.short	(.L_710 - .L_709)
	.align		4
.L_709:
        /*0f88*/ 	.word	index@(_ZN2at6native27unrolled_elementwise_kernelIZZZNS0_67_GLOBAL__N__bb565c37_34_ValidateCompressedIndicesKernel_cu_33a4b88b42_validate_compressed_sparse_indices_kernelILNS2_8CDimNameE1ENS2_18CUDAKernelLauncherENS2_14EmptyVecKernelENS2_8DummyVecELm8EEEvRKNS_6TensorESA_lllENKUlvE1_clEvENKUlvE0_clEvEUllllllE_St5arrayIPcLm6EELi4E23TrivialOffsetCalculatorILi5EjESH_ILi1EjENS0_6memory15LoadWithoutCastENSK_16StoreWithoutCastEEEviT_T0_T2_T3_T4_T5_)
        /*0f8c*/ 	.word	0x000000b0


	//----- nvinfo : EIATTR_MIN_STACK_SIZE
	.align		4
.L_710:
        /*0f90*/ 	.byte	0x04, 0x12
        /*0f92*/ 	.short	(.L_712 - .L_711)
	.align		4
.L_711:
        /*0f94*/ 	.word	index@(_ZN2at6native29vectorized_elementwise_kernelILi2EZZZNS0_67_GLOBAL__N__bb565c37_34_ValidateCompressedIndicesKernel_cu_33a4b88b42_validate_compressed_sparse_indices_kernelILNS2_8CDimNameE1ENS2_18CUDAKernelLauncherENS2_14EmptyVecKernelENS2_8DummyVecELm8EEEvRKNS_6TensorESA_lllENKUlvE1_clEvENKUlvE0_clEvEUllllllE_St5arrayIPcLm6EEEEviT0_T1_)
        /*0f98*/ 	.word	0x00000160


	//----- nvinfo : EIATTR_MIN_STACK_SIZE
	.align		4
.L_712:
        /*0f9c*/ 	.byte	0x04, 0x12
        /*0f9e*/ 	.short	(.L_714 - .L_713)
	.align		4
.L_713:
        /*0fa0*/ 	.word	index@(_ZN2at6native29vectorized_elementwise_kernelILi4EZZZNS0_67_GLOBAL__N__bb565c37_34_ValidateCompressedIndicesKernel_cu_33a4b88b42_validate_compressed_sparse_indices_kernelILNS2_8CDimNameE1ENS2_18CUDAKernelLauncherENS2_14EmptyVecKernelENS2_8DummyVecELm8EEEvRKNS_6TensorESA_lllENKUlvE1_clEvENKUlvE0_clEvEUllllllE_St5arrayIPcLm6EEEEviT0_T1_)
        /*0fa4*/ 	.word	0x00000160


	//----- nvinfo : EIATTR_MIN_STACK_SIZE
	.align		4
.L_714:
        /*0fa8*/ 	.byte	0x04, 0x12
        /*0faa*/ 	.short	(.L_716 - .L_715)
	.align		4
.L_715:
        /*0fac*/ 	.word	index@(_ZN2at6native29vectorized_elementwise_kernelILi8EZZZNS0_67_GLOBAL__N__bb565c37_34_ValidateCompressedIndicesKernel_cu_33a4b88b42_validate_compressed_sparse_indices_kernelILNS2_8CDimNameE1ENS2_18CUDAKernelLauncherENS2_14EmptyVecKernelENS2_8DummyVecELm8EEEvRKNS_6TensorESA_lllENKUlvE1_clEvENKUlvE0_clEvEUllllllE_St5arrayIPcLm6EEEEviT0_T1_)
        /*0fb0*/ 	.word	0x00000160


	//----- nvinfo : EIATTR_MIN_STACK_SIZE
	.align		4
.L_716:
        /*0fb4*/ 	.byte	0x04, 0x12
        /*0fb6*/ 	.short	(.L_718 - .L_717)
	.align		4
.L_717:
        /*0fb8*/ 	.word	index@(_ZN2at6native18elementwise_kernelILi128ELi4EZNS0_15gpu_kernel_implIZZZNS0_67_GLOBAL__N__bb565c37_34_ValidateCompressedIndicesKernel_cu_33a4b88b42_validate_compressed_sparse_indices_kernelILNS3_8CDimNameE1ENS3_18CUDAKernelLauncherENS3_14EmptyVecKernelENS3_8DummyVecELm8EEEvRKNS_6TensorESB_lllENKUlvE1_clEvENKUlvE_clEvEUliiiiiE_EEvRNS_18TensorIteratorBaseERKT_EUliE_EEviT1_)
        /*0fbc*/ 	.word	0x00000000


	//----- nvinfo : EIATTR_MIN_STACK_SIZE
	.align		4
.L_718:
        /*0fc0*/ 	.byte	0x04, 0x12
        /*0fc2*/ 	.short	(.L_720 - .L_719)
	.align		4
.L_719:
        /*0fc4*/ 	.word	index@(_ZN2at6native27unrolled_elementwise_kernelIZZZNS0_67_GLOBAL__N__bb565c37_34_ValidateCompressedIndicesKernel_cu_33a4b88b42_validate_compressed_sparse_indices_kernelILNS2_8CDimNameE1ENS2_18CUDAKernelLauncherENS2_14EmptyVecKernelENS2_8DummyVecELm8EEEvRKNS_6TensorESA_lllENKUlvE1_clEvENKUlvE_clEvEUliiiiiE_St5arrayIPcLm6EELi4E23TrivialOffsetCalculatorILi5EjESH_ILi1EjENS0_6memory12LoadWithCastILi5EEENSK_13StoreWithCastILi1EEEEEviT_T0_T2_T3_T4_T5_)
        /*0fc8*/ 	.word	0x000000b0


	//----- nvinfo : EIATTR_MIN_STACK_SIZE
	.align		4
.L_720:
        /*0fcc*/ 	.byte	0x04, 0x12
        /*0fce*/ 	.short	(.L_722 - .L_721)
	.align		4
.L_721:
        /*0fd0*/ 	.word	index@(_ZN2at6native18elementwise_kernelILi128ELi2EZNS0_22gpu_kernel_impl_nocastIZZZNS0_67_GLOBAL__N__bb565c37_34_ValidateCompressedIndicesKernel_cu_33a4b88b42_validate_compressed_sparse_indices_kernelILNS3_8CDimNameE1ENS3_18CUDAKernelLauncherENS3_14EmptyVecKernelENS3_8DummyVecELm8EEEvRKNS_6TensorESB_lllENKUlvE1_clEvENKUlvE_clEvEUliiiiiE_EEvRNS_18TensorIteratorBaseERKT_EUliE_EEviT1_)
        /*0fd4*/ 	.word	0x00000000


	//----- nvinfo : EIATTR_MIN_STACK_SIZE
	.align		4
.L_722:
        /*0fd8*/ 	.byte	0x04, 0x12
        /*0fda*/ 	.short	(.L_724 - .L_723)
	.align		4
.L_723:
        /*0fdc*/ 	.word	index@(_ZN2at6native27unrolled_elementwise_kernelIZZZNS0_67_GLOBAL__N__bb565c37_34_ValidateCompressedIndicesKernel_cu_33a4b88b42_validate_compressed_sparse_indices_kernelILNS2_8CDimNameE1ENS2_18CUDAKernelLauncherENS2_14EmptyVecKernelENS2_8DummyVecELm8EEEvRKNS_6TensorESA_lllENKUlvE1_clEvENKUlvE_clEvEUliiiiiE_St5arrayIPcLm6EELi4E23TrivialOffsetCalculatorILi5EjESH_ILi1EjENS0_6memory15LoadWithoutCastENSK_16StoreWithoutCastEEEviT_T0_T2_T3_T4_T5_)
        /*0fe0*/ 	.word	0x000000b0


	//----- nvinfo : EIATTR_MIN_STACK_SIZE
	.align		4
.L_724:
        /*0fe4*/ 	.byte	0x04, 0x12
        /*0fe6*/ 	.short	(.L_726 - .L_725)
	.align		4
.L_725:
        /*0fe8*/ 	.word	index@(_ZN2at6native29vectorized_elementwise_kernelILi2EZZZNS0_67_GLOBAL__N__bb565c37_34_ValidateCompressedIndicesKernel_cu_33a4b88b42_validate_compressed_sparse_indices_kernelILNS2_8CDimNameE1ENS2_18CUDAKernelLauncherENS2_14EmptyVecKernelENS2_8DummyVecELm8EEEvRKNS_6TensorESA_lllENKUlvE1_clEvENKUlvE_clEvEUliiiiiE_St5arrayIPcLm6EEEEviT0_T1_)
        /*0fec*/ 	.word	0x00000160


	//----- nvinfo : EIATTR_MIN_STACK_SIZE
	.align		4
.L_726:
        /*0ff0*/ 	.byte	0x04, 0x12
        /*0ff2*/ 	.short	(.L_728 - .L_727)
	.align		4
.L_727:
        /*0ff4*/ 	.word	index@(_ZN2at6native29vectorized_elementwise_kernelILi4EZZZNS0_67_GLOBAL__N__bb565c37_34_ValidateCompressedIndicesKernel_cu_33a4b88b42_validate_compressed_sparse_indices_kernelILNS2_8CDimNameE1ENS2_18CUDAKernelLauncherENS2_14EmptyVecKernelENS2_8DummyVecELm8EEEvRKNS_6TensorESA_lllENKUlvE1_clEvENKUlvE_clEvEUliiiiiE_St5arrayIPcLm6EEEEviT0_T1_)
        /*0ff8*/ 	.word	0x00000160


	//----- nvinfo : EIATTR_MIN_STACK_SIZE
	.align		4
.L_728:
        /*0ffc*/ 	.byte	0x04, 0x12
        /*0ffe*/ 	.short	(.L_730 - .L_729)
	.align		4
.L_729:
        /*1000*/ 	.word	index@(_ZN2at6native29vectorized_elementwise_kernelILi8EZZZNS0_67_GLOBAL__N__bb565c37_34_ValidateCompressedIndicesKernel_cu_33a4b88b42_validate_compressed_sparse_indices_kernelILNS2_8CDimNameE1ENS2_18CUDAKernelLauncherENS2_14EmptyVecKernelENS2_8DummyVecELm8EEEvRKNS_6TensorESA_lllENKUlvE1_clEvENKUlvE_clEvEUliiiiiE_St5arrayIPcLm6EEEEviT0_T1_)
        /*1004*/ 	.word	0x00000160


	//----- nvinfo : EIATTR_MIN_STACK_SIZE
	.align		4
.L_730:
        /*1008*/ 	.byte	0x04, 0x12
        /*100a*/ 	.short	(.L_732 - .L_731)
	.align		4
.L_731:
        /*100c*/ 	.word	index@(_ZN2at6native18elementwise_kernelILi128ELi4EZNS0_15gpu_kernel_implIZZZNS0_67_GLOBAL__N__bb565c37_34_ValidateCompressedIndicesKernel_cu_33a4b88b42_validate_compressed_sparse_indices_kernelILNS3_8CDimNameE1ENS3_18CUDAKernelLauncherENS3_14EmptyVecKernelENS3_8DummyVecELm8EEEvRKNS_6TensorESB_lllENKUlvE0_clEvENKUlvE0_clEvEUllE_EEvRNS_18TensorIteratorBaseERKT_EUliE_EEviT1_)
        /*1010*/ 	.word	0x00000000


	//----- nvinfo : EIATTR_MIN_STACK_SIZE
	.align		4
.L_732:
        /*1014*/ 	.byte	0x04, 0x12
        /*1016*/ 	.short	(.L_734 - .L_733)
	.align		4
.L_733:
        /*1018*/ 	.word	index@(_ZN2at6native27unrolled_elementwise_kernelIZZZNS0_67_GLOBAL__N__bb565c37_34_ValidateCompressedIndicesKernel_cu_33a4b88b42_validate_compressed_sparse_indices_kernelILNS2_8CDimNameE1ENS2_18CUDAKernelLauncherENS2_14EmptyVecKernelENS2_8DummyVecELm8EEEvRKNS_6TensorESA_lllENKUlvE0_clEvENKUlvE0_clEvEUllE_St5arrayIPcLm2EELi4E23TrivialOffsetCalculatorILi1EjESI_NS0_6memory12LoadWithCastILi1EEENSJ_13StoreWithCastILi1EEEEEviT_T0_T2_T3_T4_T5_)
        /*101c*/ 	.word	0x00000000


	//----- nvinfo : EIATTR_MIN_STACK_SIZE
	.align		4
.L_734:
        /*1020*/ 	.byte	0x04, 0x12
        /*1022*/ 	.short	(.L_736 - .L_735)
	.align		4
.L_735:
        /*1024*/ 	.word	index@(_ZN2at6native18elementwise_kernelILi128ELi2EZNS0_22gpu_kernel_impl_nocastIZZZNS0_67_GLOBAL__N__bb565c37_34_ValidateCompressedIndicesKernel_cu_33a4b88b42_validate_compressed_sparse_indices_kernelILNS3_8CDimNameE1ENS3_18CUDAKernelLauncherENS3_14EmptyVecKernelENS3_8DummyVecELm8EEEvRKNS_6TensorESB_lllENKUlvE0_clEvENKUlvE0_clEvEUllE_EEvRNS_18TensorIteratorBaseERKT_EUliE_EEviT1_)
        /*1028*/ 	.word	0x00000000


	//----- nvinfo : EIATTR_MIN_STACK_SIZE
	.align		4
.L_736:
        /*102c*/ 	.byte	0x04, 0x12
        /*102e*/ 	.short	(.L_738 - .L_737)
	.align		4
.L_737:
        /*1030*/ 	.word	index@(_ZN2at6native27unrolled_elementwise_kernelIZZZNS0_67_GLOBAL__N__bb565c37_34_ValidateCompressedIndicesKernel_cu_33a4b88b42_validate_compressed_sparse_indices_kernelILNS2_8CDimNameE1ENS2_18CUDAKernelLauncherENS2_14EmptyVecKernelENS2_8DummyVecELm8EEEvRKNS_6TensorESA_lllENKUlvE0_clEvENKUlvE0_clEvEUllE_St5arrayIPcLm2EELi4E23TrivialOffsetCalculatorILi1EjESI_NS0_6memory15LoadWithoutCastENSJ_16StoreWithoutCastEEEviT_T0_T2_T3_T4_T5_)
        /*1034*/ 	.word	0x00000000


	//----- nvinfo : EIATTR_MIN_STACK_SIZE
	.align		4
.L_738:
        /*1038*/ 	.byte	0x04, 0x12
        /*103a*/ 	.short	(.L_740 - .L_739)
	.align		4
.L_739:
        /*103c*/ 	.word	index@(_ZN2at6native29vectorized_elementwise_kernelILi2EZZZNS0_67_GLOBAL__N__bb565c37_34_ValidateCompressedIndicesKernel_cu_33a4b88b42_validate_compressed_sparse_indices_kernelILNS2_8CDimNameE1ENS2_18CUDAKernelLauncherENS2_14EmptyVecKernelENS2_8DummyVecELm8EEEvRKNS_6TensorESA_lllENKUlvE0_clEvENKUlvE0_clEvEUllE_St5arrayIPcLm2EEEEviT0_T1_)
        /*1040*/ 	.word	0x00000000


	//----- nvinfo : EIATTR_MIN_STACK_SIZE
	.align		4
.L_740:
        /*1044*/ 	.byte	0x04, 0x12
        /*1046*/ 	.short	(.L_742 - .L_741)
	.align		4
.L_741:
        /*1048*/ 	.word	index@(_ZN2at6native29vectorized_elementwise_kernelILi4EZZZNS0_67_GLOBAL__N__bb565c37_34_ValidateCompressedIndicesKernel_cu_33a4b88b42_validate_compressed_sparse_indices_kernelILNS2_8CDimNameE1ENS2_18CUDAKernelLauncherENS2_14EmptyVecKernelENS2_8DummyVecELm8EEEvRKNS_6TensorESA_lllENKUlvE0_clEvENKUlvE0_clEvEUllE_St5arrayIPcLm2EEEEviT0_T1_)
        /*104c*/ 	.word	0x00000000


	//----- nvinfo : EIATTR_MIN_STACK_SIZE
	.align		4
.L_742:
        /*1050*/ 	.byte	0x04, 0x12
        /*1052*/ 	.short	(.L_744 - .L_743)
	.align		4
.L_743:
        /*1054*/ 	.word	index@(_ZN2at6native29vectorized_elementwise_kernelILi8EZZZNS0_67_GLOBAL__N__bb565c37_34_ValidateCompressedIndicesKernel_cu_33a4b88b42_validate_compressed_sparse_indices_kernelILNS2_8CDimNameE1ENS2_18CUDAKernelLauncherENS2_14EmptyVecKernelENS2_8DummyVecELm8EEEvRKNS_6TensorESA_lllENKUlvE0_clEvENKUlvE0_clEvEUllE_St5arrayIPcLm2EEEEviT0_T1_)
        /*1058*/ 	.word	0x00000000


	//----- nvinfo : EIATTR_MIN_STACK_SIZE
	.align		4
.L_744:
        /*105c*/ 	.byte	0x04, 0x12
        /*105e*/ 	.short	(.L_746 - .L_745)
	.align		4
.L_745:
        /*1060*/ 	.word	index@(_ZN2at6native18elementwise_kernelILi128ELi4EZNS0_15gpu_kernel_implIZZZNS0_67_GLOBAL__N__bb565c37_34_ValidateCompressedIndicesKernel_cu_33a4b88b42_validate_compressed_sparse_indices_kernelILNS3_8CDimNameE1ENS3_18CUDAKernelLauncherENS3_14EmptyVecKernelENS3_8DummyVecELm8EEEvRKNS_6TensorESB_lllENKUlvE0_clEvENKUlvE_clEvEUliE_EEvRNS_18TensorIteratorBaseERKT_EUliE_EEviT1_)
        /*1064*/ 	.word	0x00000000


	//----- nvinfo : EIATTR_MIN_STACK_SIZE
	.align		4
.L_746:
        /*1068*/ 	.byte	0x04, 0x12
        /*106a*/ 	.short	(.L_748 - .L_747)
	.align		4
.L_747:
        /*106c*/ 	.word	index@(_ZN2at6native27unrolled_elementwise_kernelIZZZNS0_67_GLOBAL__N__bb565c37_34_ValidateCompressedIndicesKernel_cu_33a4b88b42_validate_compressed_sparse_indices_kernelILNS2_8CDimNameE1ENS2_18CUDAKernelLauncherENS2_14EmptyVecKernelENS2_8DummyVecELm8EEEvRKNS_6TensorESA_lllENKUlvE0_clEvENKUlvE_clEvEUliE_St5arrayIPcLm2EELi4E23TrivialOffsetCalculatorILi1EjESI_NS0_6memory12LoadWithCastILi1EEENSJ_13StoreWithCastILi1EEEEEviT_T0_T2_T3_T4_T5_)
        /*1070*/ 	.word	0x00000000


	//----- nvinfo : EIATTR_MIN_STACK_SIZE
	.align		4
.L_748:
        /*1074*/ 	.byte	0x04, 0x12
        /*1076*/ 	.short	(.L_750 - .L_749)
	.align		4
.L_749:
        /*1078*/ 	.word	index@(_ZN2at6native18elementwise_kernelILi128ELi2EZNS0_22gpu_kernel_impl_nocastIZZZNS0_67_GLOBAL__N__bb565c37_34_ValidateCompressedIndicesKernel_cu_33a4b88b42_validate_compressed_sparse_indices_kernelILNS3_8CDimNameE1ENS3_18CUDAKernelLauncherENS3_14EmptyVecKernelENS3_8DummyVecELm8EEEvRKNS_6TensorESB_lllENKUlvE0_clEvENKUlvE_clEvEUliE_EEvRNS_18TensorIteratorBaseERKT_EUliE_EEviT1_)
        /*107c*/ 	.word	0x00000000


	//----- nvinfo : EIATTR_MIN_STACK_SIZE
	.align		4
.L_750:
        /*1080*/ 	.byte	0x04, 0x12
        /*1082*/ 	.short	(.L_752 - .L_751)
	.align		4
.L_751:
        /*1084*/ 	.word	index@(_ZN2at6native27unrolled_elementwise_kernelIZZZNS0_67_GLOBAL__N__bb565c37_34_ValidateCompressedIndicesKernel_cu_33a4b88b42_validate_compressed_sparse_indices_kernelILNS2_8CDimNameE1ENS2_18CUDAKernelLauncherENS2_14EmptyVecKernelENS2_8DummyVecELm8EEEvRKNS_6TensorESA_lllENKUlvE0_clEvENKUlvE_clEvEUliE_St5arrayIPcLm2EELi4E23TrivialOffsetCalculatorILi1EjESI_NS0_6memory15LoadWithoutCastENSJ_16StoreWithoutCastEEEviT_T0_T2_T3_T4_T5_)
        /*1088*/ 	.word	0x00000000


	//----- nvinfo : EIATTR_MIN_STACK_SIZE
	.align		4
.L_752:
        /*108c*/ 	.byte	0x04, 0x12
        /*108e*/ 	.short	(.L_754 - .L_753)
	.align		4
.L_753:
        /*1090*/ 	.word	index@(_ZN2at6native29vectorized_elementwise_kernelILi2EZZZNS0_67_GLOBAL__N__bb565c37_34_ValidateCompressedIndicesKernel_cu_33a4b88b42_validate_compressed_sparse_indices_kernelILNS2_8CDimNameE1ENS2_18CUDAKernelLauncherENS2_14EmptyVecKernelENS2_8DummyVecELm8EEEvRKNS_6TensorESA_lllENKUlvE0_clEvENKUlvE_clEvEUliE_St5arrayIPcLm2EEEEviT0_T1_)
        /*1094*/ 	.word	0x00000000


	//----- nvinfo : EIATTR_MIN_STACK_SIZE
	.align		4
.L_754:
        /*1098*/ 	.byte	0x04, 0x12
        /*109a*/ 	.short	(.L_756 - .L_755)
	.align		4
.L_755:
        /*109c*/ 	.word	index@(_ZN2at6native29vectorized_elementwise_kernelILi4EZZZNS0_67_GLOBAL__N__bb565c37_34_ValidateCompressedIndicesKernel_cu_33a4b88b42_validate_compressed_sparse_indices_kernelILNS2_8CDimNameE1ENS2_18CUDAKernelLauncherENS2_14EmptyVecKernelENS2_8DummyVecELm8EEEvRKNS_6TensorESA_lllENKUlvE0_clEvENKUlvE_clEvEUliE_St5arrayIPcLm2EEEEviT0_T1_)
        /*10a0*/ 	.word	0x00000000


	//----- nvinfo : EIATTR_MIN_STACK_SIZE
	.align		4
.L_756:
        /*10a4*/ 	.byte	0x04, 0x12
        /*10a6*/ 	.short	(.L_758 - .L_757)
	.align		4
.L_757:
        /*10a8*/ 	.word	index@(_ZN2at6native29vectorized_elementwise_kernelILi8EZZZNS0_67_GLOBAL__N__bb565c37_34_ValidateCompressedIndicesKernel_cu_33a4b88b42_validate_compressed_sparse_indices_kernelILNS2_8CDimNameE1ENS2_18CUDAKernelLauncherENS2_14EmptyVecKernelENS2_8DummyVecELm8EEEvRKNS_6TensorESA_lllENKUlvE0_clEvENKUlvE_clEvEUliE_St5arrayIPcLm2EEEEviT0_T1_)
        /*10ac*/ 	.word	0x00000000


	//----- nvinfo : EIATTR_MIN_STACK_SIZE
	.align		4
.L_758:
        /*10b0*/ 	.byte	0x04, 0x12
        /*10b2*/ 	.short	(.L_760 - .L_759)
	.align		4
.L_759:
        /*10b4*/ 	.word	index@(_ZN2at6native18elementwise_kernelILi128ELi4EZNS0_15gpu_kernel_implIZZZNS0_67_GLOBAL__N__bb565c37_34_ValidateCompressedIndicesKernel_cu_33a4b88b42_validate_compressed_sparse_indices_kernelILNS3_8CDimNameE0ENS3_18CUDAKernelLauncherENS3_14EmptyVecKernelENS3_8DummyVecELm0EEEvRKNS_6TensorESB_lllENKUlvE1_clEvENKUlvE0_clEvEUllllllE_EEvRNS_18TensorIteratorBaseERKT_EUliE_EEviT1_)
        /*10b8*/ 	.word	0x00000000


	//----- nvinfo : EIATTR_MIN_STACK_SIZE
	.align		4
.L_760:
        /*10bc*/ 	.byte	0x04, 0x12
        /*10be*/ 	.short	(.L_762 - .L_761)
	.align		4
.L_761:
        /*10c0*/ 	.word	index@(_ZN2at6native27unrolled_elementwise_kernelIZZZNS0_67_GLOBAL__N__bb565c37_34_ValidateCompressedIndicesKernel_cu_33a4b88b42_validate_compressed_sparse_indices_kernelILNS2_8CDimNameE0ENS2_18CUDAKernelLauncherENS2_14EmptyVecKernelENS2_8DummyVecELm0EEEvRKNS_6TensorESA_lllENKUlvE1_clEvENKUlvE0_clEvEUllllllE_St5arrayIPcLm6EELi4E23TrivialOffsetCalculatorILi5EjESH_ILi1EjENS0_6memory12LoadWithCastILi5EEENSK_13StoreWithCastILi1EEEEEviT_T0_T2_T3_T4_T5_)
        /*10c4*/ 	.word	0x00000000


	//----- nvinfo : EIATTR_MIN_STACK_SIZE
	.align		4
.L_762:
        /*10c8*/ 	.byte	0x04, 0x12
        /*10ca*/ 	.short	(.L_764 - .L_763)
	.align		4
.L_763:
        /*10cc*/ 	.word	index@(_ZN2at6native18elementwise_kernelILi128ELi2EZNS0_22gpu_kernel_impl_nocastIZZZNS0_67_GLOBAL__N__bb565c37_34_ValidateCompressedIndicesKernel_cu_33a4b88b42_validate_compressed_sparse_indices_kernelILNS3_8CDimNameE0ENS3_18CUDAKernelLauncherENS3_14EmptyVecKernelENS3_8DummyVecELm0EEEvRKNS_6TensorESB_lllENKUlvE1_clEvENKUlvE0_clEvEUllllllE_EEvRNS_18TensorIteratorBaseERKT_EUliE_EEviT1_)
        /*10d0*/ 	.word	0x00000000


	//----- nvinfo : EIATTR_MIN_STACK_SIZE
	.align		4
.L_764:
        /*10d4*/ 	.byte	0x04, 0x12
        /*10d6*/ 	.short	(.L_766 - .L_765)
	.align		4
.L_765:
        /*10d8*/ 	.word	index@(_ZN2at6native27unrolled_elementwise_kernelIZZZNS0_67_GLOBAL__N__bb565c37_34_ValidateCompressedIndicesKernel_cu_33a4b88b42_validate_compressed_sparse_indices_kernelILNS2_8CDimNameE0ENS2_18CUDAKernelLauncherENS2_14EmptyVecKernelENS2_8DummyVecELm0EEEvRKNS_6TensorESA_lllENKUlvE1_clEvENKUlvE0_clEvEUllllllE_St5arrayIPcLm6EELi4E23TrivialOffsetCalculatorILi5EjESH_ILi1EjENS0_6memory15LoadWithoutCastENSK_16StoreWithoutCastEEEviT_T0_T2_T3_T4_T5_)
        /*10dc*/ 	.word	0x00000000


	//----- nvinfo : EIATTR_MIN_STACK_SIZE
	.align		4
.L_766:
        /*10e0*/ 	.byte	0x04, 0x12
        /*10e2*/ 	.short	(.L_768 - .L_767)
	.align		4
.L_767:
        /*10e4*/ 	.word	index@(_ZN2at6native29vectorized_elementwise_kernelILi2EZZZNS0_67_GLOBAL__N__bb565c37_34_ValidateCompressedIndicesKernel_cu_33a4b88b42_validate_compressed_sparse_indices_kernelILNS2_8CDimNameE0ENS2_18CUDAKernelLauncherENS2_14EmptyVecKernelENS2_8DummyVecELm0EEEvRKNS_6TensorESA_lllENKUlvE1_clEvENKUlvE0_clEvEUllllllE_St5arrayIPcLm6EEEEviT0_T1_)
        /*10e8*/ 	.word	0x00000000


	//----- nvinfo : EIATTR_MIN_STACK_SIZE
	.align		4
.L_768:
        /*10ec*/ 	.byte	0x04, 0x12
        /*10ee*/ 	.short	(.L_770 - .L_769)
	.align		4
.L_769:
        /*10f0*/ 	.word	index@(_ZN2at6native29vectorized_elementwise_kernelILi4EZZZNS0_67_GLOBAL__N__bb565c37_34_ValidateCompressedIndicesKernel_cu_33a4b88b42_validate_compressed_sparse_indices_kernelILNS2_8CDimNameE0ENS2_18CUDAKernelLauncherENS2_14EmptyVecKernelENS2_8DummyVecELm0EEEvRKNS_6TensorESA_lllENKUlvE1_clEvENKUlvE0_clEvEUllllllE_St5arrayIPcLm6EEEEviT0_T1_)
        /*10f4*/ 	.word	0x00000000


	//----- nvinfo : EIATTR_MIN_STACK_SIZE
	.align		4
.L_770:
        /*10f8*/ 	.byte	0x04, 0x12
        /*10fa*/ 	.short	(.L_772 - .L_771)
	.align		4
.L_771:
        /*10fc*/ 	.word	index@(_ZN2at6native29vectorized_elementwise_kernelILi8EZZZNS0_67_GLOBAL__N__bb565c37_34_ValidateCompressedIndicesKernel_cu_33a4b88b42_validate_compressed_sparse_indices_kernelILNS2_8CDimNameE0ENS2_18CUDAKernelLauncherENS2_14EmptyVecKernelENS2_8DummyVecELm0EEEvRKNS_6TensorESA_lllENKUlvE1_clEvENKUlvE0_clEvEUllllllE_St5arrayIPcLm6EEEEviT0_T1_)
        /*1100*/ 	.word	0x00000000


	//----- nvinfo : EIATTR_MIN_STACK_SIZE
	.align		4
.L_772:
        /*1104*/ 	.byte	0x04, 0x12
        /*1106*/ 	.short	(.L_774 - .L_773)
	.align		4
.L_773:
        /*1108*/ 	.word	index@(_ZN2at6native18elementwise_kernelILi128ELi4EZNS0_15gpu_kernel_implIZZZNS0_67_GLOBAL__N__bb565c37_34_ValidateCompressedIndicesKernel_cu_33a4b88b42_validate_compressed_sparse_indices_kernelILNS3_8CDimNameE0ENS3_18CUDAKernelLauncherENS3_14EmptyVecKernelENS3_8DummyVecELm0EEEvRKNS_6TensorESB_lllENKUlvE1_clEvENKUlvE_clEvEUliiiiiE_EEvRNS_18TensorIteratorBaseERKT_EUliE_EEviT1_)
        /*110c*/ 	.word	0x00000000


	//----- nvinfo : EIATTR_MIN_STACK_SIZE
	.align		4
.L_774:
        /*1110*/ 	.byte	0x04, 0x12
        /*1112*/ 	.short	(.L_776 - .L_775)
	.align		4
.L_775:
        /*1114*/ 	.word	index@(_ZN2at6native27unrolled_elementwise_kernelIZZZNS0_67_GLOBAL__N__bb565c37_34_ValidateCompressedIndicesKernel_cu_33a4b88b42_validate_compressed_sparse_indices_kernelILNS2_8CDimNameE0ENS2_18CUDAKernelLauncherENS2_14EmptyVecKernelENS2_8DummyVecELm0EEEvRKNS_6TensorESA_lllENKUlvE1_clEvENKUlvE_clEvEUliiiiiE_St5arrayIPcLm6EELi4E23TrivialOffsetCalculatorILi5EjESH_ILi1EjENS0_6memory12LoadWithCastILi5EEENSK_13StoreWithCastILi1EEEEEviT_T0_T2_T3_T4_T5_)
        /*1118*/ 	.word	0x00000000


	//----- nvinfo : EIATTR_MIN_STACK_SIZE
	.align		4
.L_776:
        /*111c*/ 	.byte	0x04, 0x12
        /*111e*/ 	.short	(.L_778 - .L_777)
	.align		4
.L_777:
        /*1120*/ 	.word	index@(_ZN2at6native18elementwise_kernelILi128ELi2EZNS0_22gpu_kernel_impl_nocastIZZZNS0_67_GLOBAL__N__bb565c37_34_ValidateCompressedIndicesKernel_cu_33a4b88b42_validate_compressed_sparse_indices_kernelILNS3_8CDimNameE0ENS3_18CUDAKernelLauncherENS3_14EmptyVecKernelENS3_8DummyVecELm0EEEvRKNS_6TensorESB_lllENKUlvE1_clEvENKUlvE_clEvEUliiiiiE_EEvRNS_18TensorIteratorBaseERKT_EUliE_EEviT1_)
        /*1124*/ 	.word	0x00000000


	//----- nvinfo : EIATTR_MIN_STACK_SIZE
	.align		4
.L_778:
        /*1128*/ 	.byte	0x04, 0x12
        /*112a*/ 	.short	(.L_780 - .L_779)
	.align		4
.L_779:
        /*112c*/ 	.word	index@(_ZN2at6native27unrolled_elementwise_kernelIZZZNS0_67_GLOBAL__N__bb565c37_34_ValidateCompressedIndicesKernel_cu_33a4b88b42_validate_compressed_sparse_indices_kernelILNS2_8CDimNameE0ENS2_18CUDAKernelLauncherENS2_14EmptyVecKernelENS2_8DummyVecELm0EEEvRKNS_6TensorESA_lllENKUlvE1_clEvENKUlvE_clEvEUliiiiiE_St5arrayIPcLm6EELi4E23TrivialOffsetCalculatorILi5EjESH_ILi1EjENS0_6memory15LoadWithoutCastENSK_16StoreWithoutCastEEEviT_T0_T2_T3_T4_T5_)
        /*1130*/ 	.word	0x00000000


	//----- nvinfo : EIATTR_MIN_STACK_SIZE
	.align		4
.L_780:
        /*1134*/ 	.byte	0x04, 0x12
        /*1136*/ 	.short	(.L_782 - .L_781)
	.align		4
.L_781:
        /*1138*/ 	.word	index@(_ZN2at6native29vectorized_elementwise_kernelILi2EZZZNS0_67_GLOBAL__N__bb565c37_34_ValidateCompressedIndicesKernel_cu_33a4b88b42_validate_compressed_sparse_indices_kernelILNS2_8CDimNameE0ENS2_18CUDAKernelLauncherENS2_14EmptyVecKernelENS2_8DummyVecELm0EEEvRKNS_6TensorESA_lllENKUlvE1_clEvENKUlvE_clEvEUliiiiiE_St5arrayIPcLm6EEEEviT0_T1_)
        /*113c*/ 	.word	0x00000000


	//----- nvinfo : EIATTR_MIN_STACK_SIZE
	.align		4
.L_782:
        /*1140*/ 	.byte	0x04, 0x12
        /*1142*/ 	.short	(.L_784 - .L_783)
	.align		4
.L_783:
        /*1144*/ 	.word	index@(_ZN2at6native29vectorized_elementwise_kernelILi4EZZZNS0_67_GLOBAL__N__bb565c37_34_ValidateCompressedIndicesKernel_cu_33a4b88b42_validate_compressed_sparse_indices_kernelILNS2_8CDimNameE0ENS2_18CUDAKernelLauncherENS2_14EmptyVecKernelENS2_8DummyVecELm0EEEvRKNS_6TensorESA_lllENKUlvE1_clEvENKUlvE_clEvEUliiiiiE_St5arrayIPcLm6EEEEviT0_T1_)
        /*1148*/ 	.word	0x00000000


	//----- nvinfo : EIATTR_MIN_STACK_SIZE
	.align		4
.L_784:
        /*114c*/ 	.byte	0x04, 0x12
        /*114e*/ 	.short	(.L_786 - .L_785)
	.align		4
.L_785:
        /*1150*/ 	.word	index@(_ZN2at6native29vectorized_elementwise_kernelILi8EZZZNS0_67_GLOBAL__N__bb565c37_34_ValidateCompressedIndicesKernel_cu_33a4b88b42_validate_compressed_sparse_indices_kernelILNS2_8CDimNameE0ENS2_18CUDAKernelLauncherENS2_14EmptyVecKernelENS2_8DummyVecELm0EEEvRKNS_6TensorESA_lllENKUlvE1_clEvENKUlvE_clEvEUliiiiiE_St5arrayIPcLm6EEEEviT0_T1_)
        /*1154*/ 	.word	0x00000000


	//----- nvinfo : EIATTR_MIN_STACK_SIZE
	.align		4
.L_786:
        /*1158*/ 	.byte	0x04, 0x12
        /*115a*/ 	.short	(.L_788 - .L_787)
	.align		4
.L_787:
        /*115c*/ 	.word	index@(_ZN2at6native18elementwise_kernelILi128ELi4EZNS0_15gpu_kernel_implIZZZNS0_67_GLOBAL__N__bb565c37_34_ValidateCompressedIndicesKernel_cu_33a4b88b42_validate_compressed_sparse_indices_kernelILNS3_8CDimNameE0ENS3_18CUDAKernelLauncherENS3_14EmptyVecKernelENS3_8DummyVecELm0EEEvRKNS_6TensorESB_lllENKUlvE0_clEvENKUlvE0_clEvEUllE_EEvRNS_18TensorIteratorBaseERKT_EUliE_EEviT1_)
        /*1160*/ 	.word	0x00000000


	//----- nvinfo : EIATTR_MIN_STACK_SIZE
	.align		4
.L_788:
        /*1164*/ 	.byte	0x04, 0x12
        /*1166*/ 	.short	(.L_790 - .L_789)
	.align		4
.L_789:
        /*1168*/ 	.word	index@(_ZN2at6native27unrolled_elementwise_kernelIZZZNS0_67_GLOBAL__N__bb565c37_34_ValidateCompressedIndicesKernel_cu_33a4b88b42_validate_compressed_sparse_indices_kernelILNS2_8CDimNameE0ENS2_18CUDAKernelLauncherENS2_14EmptyVecKernelENS2_8DummyVecELm0EEEvRKNS_6TensorESA_lllENKUlvE0_clEvENKUlvE0_clEvEUllE_St5arrayIPcLm2EELi4E23TrivialOffsetCalculatorILi1EjESI_NS0_6memory12LoadWithCastILi1EEENSJ_13StoreWithCastILi1EEEEEviT_T0_T2_T3_T4_T5_)
        /*116c*/ 	.word	0x00000000


	//----- nvinfo : EIATTR_MIN_STACK_SIZE
	.align		4
.L_790:
        /*1170*/ 	.byte	0x04, 0x12
        /*1172*/ 	.short	(.L_792 - .L_791)
	.align		4
.L_791:
        /*1174*/ 	.word	index@(_ZN2at6native18elementwise_kernelILi128ELi2EZNS0_22gpu_kernel_impl_nocastIZZZNS0_67_GLOBAL__N__bb565c37_34_ValidateCompressedIndicesKernel_cu_33a4b88b42_validate_compressed_sparse_indices_kernelILNS3_8CDimNameE0ENS3_18CUDAKernelLauncherENS3_14EmptyVecKernelENS3_8DummyVecELm0EEEvRKNS_6TensorESB_lllENKUlvE0_clEvENKUlvE0_clEvEUllE_EEvRNS_18TensorIteratorBaseERKT_EUliE_EEviT1_)
        /*1178*/ 	.word	0x00000000


	//----- nvinfo : EIATTR_MIN_STACK_SIZE
	.align		4
.L_792:
        /*117c*/ 	.byte	0x04, 0x12
        /*117e*/ 	.short	(.L_794 - .L_793)
	.align		4
.L_793:
        /*1180*/ 	.word	index@(_ZN2at6native27unrolled_elementwise_kernelIZZZNS0_67_GLOBAL__N__bb565c37_34_ValidateCompressedIndicesKernel_cu_33a4b88b42_validate_compressed_sparse_indices_kernelILNS2_8CDimNameE0ENS2_18CUDAKernelLauncherENS2_14EmptyVecKernelENS2_8DummyVecELm0EEEvRKNS_6TensorESA_lllENKUlvE0_clEvENKUlvE0_clEvEUllE_St5arrayIPcLm2EELi4E23TrivialOffsetCalculatorILi1EjESI_NS0_6memory15LoadWithoutCastENSJ_16StoreWithoutCastEEEviT_T0_T2_T3_T4_T5_)
        /*1184*/ 	.word	0x00000000


	//----- nvinfo : EIATTR_MIN_STACK_SIZE
	.align		4
.L_794:
        /*1188*/ 	.byte	0x04, 0x12
        /*118a*/ 	.short	(.L_796 - .L_795)
	.align		4
.L_795:
        /*118c*/ 	.word	index@(_ZN2at6native29vectorized_elementwise_kernelILi2EZZZNS0_67_GLOBAL__N__bb565c37_34_ValidateCompressedIndicesKernel_cu_33a4b88b42_validate_compressed_sparse_indices_kernelILNS2_8CDimNameE0ENS2_18CUDAKernelLauncherENS2_14EmptyVecKernelENS2_8DummyVecELm0EEEvRKNS_6TensorESA_lllENKUlvE0_clEvENKUlvE0_clEvEUllE_St5arrayIPcLm2EEEEviT0_T1_)
        /*1190*/ 	.word	0x00000000


	//----- nvinfo : EIATTR_MIN_STACK_SIZE
	.align		4
.L_796:
        /*1194*/ 	.byte	0x04, 0x12
        /*1196*/ 	.short	(.L_798 - .L_797)
	.align		4
.L_797:
        /*1198*/ 	.word	index@(_ZN2at6native29vectorized_elementwise_kernelILi4EZZZNS0_67_GLOBAL__N__bb565c37_34_ValidateCompressedIndicesKernel_cu_33a4b88b42_validate_compressed_sparse_indices_kernelILNS2_8CDimNameE0ENS2_18CUDAKernelLauncherENS2_14EmptyVecKernelENS2_8DummyVecELm0EEEvRKNS_6TensorESA_lllENKUlvE0_clEvENKUlvE0_clEvEUllE_St5arrayIPcLm2EEEEviT0_T1_)
        /*119c*/ 	.word	0x00000000


	//----- nvinfo : EIATTR_MIN_STACK_SIZE
	.align		4
.L_798:
        /*11a0*/ 	.byte	0x04, 0x12
        /*11a2*/ 	.short	(.L_800 - .L_799)
	.align		4
.L_799:
        /*11a4*/ 	.word	index@(_ZN2at6native29vectorized_elementwise_kernelILi8EZZZNS0_67_GLOBAL__N__bb565c37_34_ValidateCompressedIndicesKernel_cu_33a4b88b42_validate_compressed_sparse_indices_kernelILNS2_8CDimNameE0ENS2_18CUDAKernelLauncherENS2_14EmptyVecKernelENS2_8DummyVecELm0EEEvRKNS_6TensorESA_lllENKUlvE0_clEvENKUlvE0_clEvEUllE_St5arrayIPcLm2EEEEviT0_T1_)
        /*11a8*/ 	.word	0x00000000


	//----- nvinfo : EIATTR_MIN_STACK_SIZE
	.align		4
.L_800:
        /*11ac*/ 	.byte	0x04, 0x12
        /*11ae*/ 	.short	(.L_802 - .L_801)
	.align		4
.L_801:
        /*11b0*/ 	.word	index@(_ZN2at6native18elementwise_kernelILi128ELi4EZNS0_15gpu_kernel_implIZZZNS0_67_GLOBAL__N__bb565c37_34_ValidateCompressedIndicesKernel_cu_33a4b88b42_validate_compressed_sparse_indices_kernelILNS3_8CDimNameE0ENS3_18CUDAKernelLauncherENS3_14EmptyVecKernelENS3_8DummyVecELm0EEEvRKNS_6TensorESB_lllENKUlvE0_clEvENKUlvE_clEvEUliE_EEvRNS_18TensorIteratorBaseERKT_EUliE_EEviT1_)
        /*11b4*/ 	.word	0x00000000


	//----- nvinfo : EIATTR_MIN_STACK_SIZE
	.align		4
.L_802:
        /*11b8*/ 	.byte	0x04, 0x12
        /*11ba*/ 	.short	(.L_804 - .L_803)
	.align		4
.L_803:
        /*11bc*/ 	.word	index@(_ZN2at6native27unrolled_elementwise_kernelIZZZNS0_67_GLOBAL__N__bb565c37_34_ValidateCompressedIndicesKernel_cu_33a4b88b42_validate_compressed_sparse_indices_kernelILNS2_8CDimNameE0ENS2_18CUDAKernelLauncherENS2_14EmptyVecKernelENS2_8DummyVecELm0EEEvRKNS_6TensorESA_lllENKUlvE0_clEvENKUlvE_clEvEUliE_St5arrayIPcLm2EELi4E23TrivialOffsetCalculatorILi1EjESI_NS0_6memory12LoadWithCastILi1EEENSJ_13StoreWithCastILi1EEEEEviT_T0_T2_T3_T4_T5_)
        /*11c0*/ 	.word	0x00000000


	//----- nvinfo : EIATTR_MIN_STACK_SIZE
	.align		4
.L_804:
        /*11c4*/ 	.byte	0x04, 0x12
        /*11c6*/ 	.short	(.L_806 - .L_805)
	.align		4
.L_805:
        /*11c8*/ 	.word	index@(_ZN2at6native18elementwise_kernelILi128ELi2EZNS0_22gpu_kernel_impl_nocastIZZZNS0_67_GLOBAL__N__bb565c37_34_ValidateCompressedIndicesKernel_cu_33a4b88b42_validate_compressed_sparse_indices_kernelILNS3_8CDimNameE0ENS3_18CUDAKernelLauncherENS3_14EmptyVecKernelENS3_8DummyVecELm0EEEvRKNS_6TensorESB_lllENKUlvE0_clEvENKUlvE_clEvEUliE_EEvRNS_18TensorIteratorBaseERKT_EUliE_EEviT1_)
        /*11cc*/ 	.word	0x00000000


	//----- nvinfo : EIATTR_MIN_STACK_SIZE
	.align		4
.L_806:
        /*11d0*/ 	.byte	0x04, 0x12
        /*11d2*/ 	.short	(.L_808 - .L_807)
	.align		4
.L_807:
        /*11d4*/ 	.word	index@(_ZN2at6native27unrolled_elementwise_kernelIZZZNS0_67_GLOBAL__N__bb565c37_34_ValidateCompressedIndicesKernel_cu_33a4b88b42_validate_compressed_sparse_indices_kernelILNS2_8CDimNameE0ENS2_18CUDAKernelLauncherENS2_14EmptyVecKernelENS2_8DummyVecELm0EEEvRKNS_6TensorESA_lllENKUlvE0_clEvENKUlvE_clEvEUliE_St5arrayIPcLm2EELi4E23TrivialOffsetCalculatorILi1EjESI_NS0_6memory15LoadWithoutCastENSJ_16StoreWithoutCastEEEviT_T0_T2_T3_T4_T5_)
        /*11d8*/ 	.word	0x00000000


	//----- nvinfo : EIATTR_MIN_STACK_SIZE
	.align		4
.L_808:
        /*11dc*/ 	.byte	0x04, 0x12
        /*11de*/ 	.short	(.L_810 - .L_809)
	.align		4
.L_809:
        /*11e0*/ 	.word	index@(_ZN2at6native29vectorized_elementwise_kernelILi2EZZZNS0_67_GLOBAL__N__bb565c37_34_ValidateCompressedIndicesKernel_cu_33a4b88b42_validate_compressed_sparse_indices_kernelILNS2_8CDimNameE0ENS2_18CUDAKernelLauncherENS2_14EmptyVecKernelENS2_8DummyVecELm0EEEvRKNS_6TensorESA_lllENKUlvE0_clEvENKUlvE_clEvEUliE_St5arrayIPcLm2EEEEviT0_T1_)
        /*11e4*/ 	.word	0x00000000


	//----- nvinfo : EIATTR_MIN_STACK_SIZE
	.align		4
.L_810:
        /*11e8*/ 	.byte	0x04, 0x12
        /*11ea*/ 	.short	(.L_812 - .L_811)
	.align		4
.L_811:
        /*11ec*/ 	.word	index@(_ZN2at6native29vectorized_elementwise_kernelILi4EZZZNS0_67_GLOBAL__N__bb565c37_34_ValidateCompressedIndicesKernel_cu_33a4b88b42_validate_compressed_sparse_indices_kernelILNS2_8CDimNameE0ENS2_18CUDAKernelLauncherENS2_14EmptyVecKernelENS2_8DummyVecELm0EEEvRKNS_6TensorESA_lllENKUlvE0_clEvENKUlvE_clEvEUliE_St5arrayIPcLm2EEEEviT0_T1_)
        /*11f0*/ 	.word	0x00000000


	//----- nvinfo : EIATTR_MIN_STACK_SIZE
	.align		4
.L_812:
        /*11f4*/ 	.byte	0x04, 0x12
        /*11f6*/ 	.short	(.L_814 - .L_813)
	.align		4
.L_813:
        /*11f8*/ 	.word	index@(_ZN2at6native29vectorized_elementwise_kernelILi8EZZZNS0_67_GLOBAL__N__bb565c37_34_ValidateCompressedIndicesKernel_cu_33a4b88b42_validate_compressed_sparse_indices_kernelILNS2_8CDimNameE0ENS2_18CUDAKernelLauncherENS2_14EmptyVecKernelENS2_8DummyVecELm0EEEvRKNS_6TensorESA_lllENKUlvE0_clEvENKUlvE_clEvEUliE_St5arrayIPcLm2EEEEviT0_T1_)
        /*11fc*/ 	.word	0x00000000


	//----- nvinfo : EIATTR_MIN_STACK_SIZE
	.align		4
.L_814:
        /*1200*/ 	.byte	0x04, 0x12
        /*1202*/ 	.short	(.L_816 - .L_815)
	.align		4
.L_815:
        /*1204*/ 	.word	index@(_ZN2at6native18elementwise_kernelILi128ELi4EZNS0_15gpu_kernel_implIZZZNS0_67_GLOBAL__N__bb565c37_34_ValidateCompressedIndicesKernel_cu_33a4b88b42_validate_compressed_sparse_indices_kernelILNS3_8CDimNameE0ENS3_18CUDAKernelLauncherENS3_14EmptyVecKernelENS3_8DummyVecELm8EEEvRKNS_6TensorESB_lllENKUlvE1_clEvENKUlvE0_clEvEUllllllE_EEvRNS_18TensorIteratorBaseERKT_EUliE_EEviT1_)
        /*1208*/ 	.word	0x00000000


	//----- nvinfo : EIATTR_MIN_STACK_SIZE
	.align		4
.L_816:
        /*120c*/ 	.byte	0x04, 0x12
        /*120e*/ 	.short	(.L_818 - .L_817)
	.align		4
.L_817:
        /*1210*/ 	.word	index@(_ZN2at6native27unrolled_elementwise_kernelIZZZNS0_67_GLOBAL__N__bb565c37_34_ValidateCompressedIndicesKernel_cu_33a4b88b42_validate_compressed_sparse_indices_kernelILNS2_8CDimNameE0ENS2_18CUDAKernelLauncherENS2_14EmptyVecKernelENS2_8DummyVecELm8EEEvRKNS_6TensorESA_lllENKUlvE1_clEvENKUlvE0_clEvEUllllllE_St5arrayIPcLm6EELi4E23TrivialOffsetCalculatorILi5EjESH_ILi1EjENS0_6memory12LoadWithCastILi5EEENSK_13StoreWithCastILi1EEEEEviT_T0_T2_T3_T4_T5_)
        /*1214*/ 	.word	0x000000b0


	//----- nvinfo : EIATTR_MIN_STACK_SIZE
	.align		4
.L_818:
        /*1218*/ 	.byte	0x04, 0x12
        /*121a*/ 	.short	(.L_820 - .L_819)
	.align		4
.L_819:
        /*121c*/ 	.word	index@(_ZN2at6native18elementwise_kernelILi128ELi2EZNS0_22gpu_kernel_impl_nocastIZZZNS0_67_GLOBAL__N__bb565c37_34_ValidateCompressedIndicesKernel_cu_33a4b88b42_validate_compressed_sparse_indices_kernelILNS3_8CDimNameE0ENS3_18CUDAKernelLauncherENS3_14EmptyVecKernelENS3_8DummyVecELm8EEEvRKNS_6TensorESB_lllENKUlvE1_clEvENKUlvE0_clEvEUllllllE_EEvRNS_18TensorIteratorBaseERKT_EUliE_EEviT1_)
        /*1220*/ 	.word	0x00000000


	//----- nvinfo : EIATTR_MIN_STACK_SIZE
	.align		4
.L_820:
        /*1224*/ 	.byte	0x04, 0x12
        /*1226*/ 	.short	(.L_822 - .L_821)
	.align		4
.L_821:
        /*1228*/ 	.word	index@(_ZN2at6native27unrolled_elementwise_kernelIZZZNS0_67_GLOBAL__N__bb565c37_34_ValidateCompressedIndicesKernel_cu_33a4b88b42_validate_compressed_sparse_indices_kernelILNS2_8CDimNameE0ENS2_18CUDAKernelLauncherENS2_14EmptyVecKernelENS2_8DummyVecELm8EEEvRKNS_6TensorESA_lllENKUlvE1_clEvENKUlvE0_clEvEUllllllE_St5arrayIPcLm6EELi4E23TrivialOffsetCalculatorILi5EjESH_ILi1EjENS0_6memory15LoadWithoutCastENSK_16StoreWithoutCastEEEviT_T0_T2_T3_T4_T5_)
        /*122c*/ 	.word	0x000000b0


	//----- nvinfo : EIATTR_MIN_STACK_SIZE
	.align		4
.L_822:
        /*1230*/ 	.byte	0x04, 0x12
        /*1232*/ 	.short	(.L_824 - .L_823)
	.align		4
.L_823:
        /*1234*/ 	.word	index@(_ZN2at6native29vectorized_elementwise_kernelILi2EZZZNS0_67_GLOBAL__N__bb565c37_34_ValidateCompressedIndicesKernel_cu_33a4b88b42_validate_compressed_sparse_indices_kernelILNS2_8CDimNameE0ENS2_18CUDAKernelLauncherENS2_14EmptyVecKernelENS2_8DummyVecELm8EEEvRKNS_6TensorESA_lllENKUlvE1_clEvENKUlvE0_clEvEUllllllE_St5arrayIPcLm6EEEEviT0_T1_)
        /*1238*/ 	.word	0x00000160


	//----- nvinfo : EIATTR_MIN_STACK_SIZE
	.align		4
.L_824:
        /*123c*/ 	.byte	0x04, 0x12
        /*123e*/ 	.short	(.L_826 - .L_825)
	.align		4
.L_825:
        /*1240*/ 	.word	index@(_ZN2at6native29vectorized_elementwise_kernelILi4EZZZNS0_67_GLOBAL__N__bb565c37_34_ValidateCompressedIndicesKernel_cu_33a4b88b42_validate_compressed_sparse_indices_kernelILNS2_8CDimNameE0ENS2_18CUDAKernelLauncherENS2_14EmptyVecKernelENS2_8DummyVecELm8EEEvRKNS_6TensorESA_lllENKUlvE1_clEvENKUlvE0_clEvEUllllllE_St5arrayIPcLm6EEEEviT0_T1_)
        /*1244*/ 	.word	0x00000160


	//----- nvinfo : EIATTR_MIN_STACK_SIZE
	.align		4
.L_826:
        /*1248*/ 	.byte	0x04, 0x12
        /*124a*/ 	.short	(.L_828 - .L_827)
	.align		4
.L_827:
        /*124c*/ 	.word	index@(_ZN2at6native29vectorized_elementwise_kernelILi8EZZZNS0_67_GLOBAL__N__bb565c37_34_ValidateCompressedIndicesKernel_cu_33a4b88b42_validate_compressed_sparse_indices_kernelILNS2_8CDimNameE0ENS2_18CUDAKernelLauncherENS2_14EmptyVecKernelENS2_8DummyVecELm8EEEvRKNS_6TensorESA_lllENKUlvE1_clEvENKUlvE0_clEvEUllllllE_St5arrayIPcLm6EEEEviT0_T1_)
        /*1250*/ 	.word	0x00000160


	//----- nvinfo : EIATTR_MIN_STACK_SIZE
	.align		4
.L_828:
        /*1254*/ 	.byte	0x04, 0x12
        /*1256*/ 	.short	(.L_830 - .L_829)
	.align		4
.L_829:
        /*1258*/ 	.word	index@(_ZN2at6native18elementwise_kernelILi128ELi4EZNS0_15gpu_kernel_implIZZZNS0_67_GLOBAL__N__bb565c37_34_ValidateCompressedIndicesKernel_cu_33a4b88b42_validate_compressed_sparse_indices_kernelILNS3_8CDimNameE0ENS3_18CUDAKernelLauncherENS3_14EmptyVecKernelENS3_8DummyVecELm8EEEvRKNS_6TensorESB_lllENKUlvE1_clEvENKUlvE_clEvEUliiiiiE_EEvRNS_18TensorIteratorBaseERKT_EUliE_EEviT1_)
        /*125c*/ 	.word	0x00000000


	//----- nvinfo : EIATTR_MIN_STACK_SIZE
	.align		4
.L_830:
        /*1260*/ 	.byte	0x04, 0x12
        /*1262*/ 	.short	(.L_832 - .L_831)
	.align		4
.L_831:
        /*1264*/ 	.word	index@(_ZN2at6native27unrolled_elementwise_kernelIZZZNS0_67_GLOBAL__N__bb565c37_34_ValidateCompressedIndicesKernel_cu_33a4b88b42_validate_compressed_sparse_indices_kernelILNS2_8CDimNameE0ENS2_18CUDAKernelLauncherENS2_14EmptyVecKernelENS2_8DummyVecELm8EEEvRKNS_6TensorESA_lllENKUlvE1_clEvENKUlvE_clEvEUliiiiiE_St5arrayIPcLm6EELi4E23TrivialOffsetCalculatorILi5EjESH_ILi1EjENS0_6memory12LoadWithCastILi5EEENSK_13StoreWithCastILi1EEEEEviT_T0_T2_T3_T4_T5_)
        /*1268*/ 	.word	0x000000b0


	//----- nvinfo : EIATTR_MIN_STACK_SIZE
	.align		4
.L_832:
        /*126c*/ 	.byte	0x04, 0x12
        /*126e*/ 	.short	(.L_834 - .L_833)
	.align		4
.L_833:
        /*1270*/ 	.word	index@(_ZN2at6native18elementwise_kernelILi128ELi2EZNS0_22gpu_kernel_impl_nocastIZZZNS0_67_GLOBAL__N__bb565c37_34_ValidateCompressedIndicesKernel_cu_33a4b88b42_validate_compressed_sparse_indices_kernelILNS3_8CDimNameE0ENS3_18CUDAKernelLauncherENS3_14EmptyVecKernelENS3_8DummyVecELm8EEEvRKNS_6TensorESB_lllENKUlvE1_clEvENKUlvE_clEvEUliiiiiE_EEvRNS_18TensorIteratorBaseERKT_EUliE_EEviT1_)
        /*1274*/ 	.word	0x00000000


	//----- nvinfo : EIATTR_MIN_STACK_SIZE
	.align		4
.L_834:
        /*1278*/ 	.byte	0x04, 0x12
        /*127a*/ 	.short	(.L_836 - .L_835)
	.align		4
.L_835:
        /*127c*/ 	.word	index@(_ZN2at6native27unrolled_elementwise_kernelIZZZNS0_67_GLOBAL__N__bb565c37_34_ValidateCompressedIndicesKernel_cu_33a4b88b42_validate_compressed_sparse_indices_kernelILNS2_8CDimNameE0ENS2_18CUDAKernelLauncherENS2_14EmptyVecKernelENS2_8DummyVecELm8EEEvRKNS_6TensorESA_lllENKUlvE1_clEvENKUlvE_clEvEUliiiiiE_St5arrayIPcLm6EELi4E23TrivialOffsetCalculatorILi5EjESH_ILi1EjENS0_6memory15LoadWithoutCastENSK_16StoreWithoutCastEEEviT_T0_T2_T3_T4_T5_)
        /*1280*/ 	.word	0x000000b0


	//----- nvinfo : EIATTR_MIN_STACK_SIZE
	.align		4
.L_836:
        /*1284*/ 	.byte	0x04, 0x12
        /*1286*/ 	.short	(.L_838 - .L_837)
	.align		4
.L_837:
        /*1288*/ 	.word	index@(_ZN2at6native29vectorized_elementwise_kernelILi2EZZZNS0_67_GLOBAL__N__bb565c37_34_ValidateCompressedIndicesKernel_cu_33a4b88b42_validate_compressed_sparse_indices_kernelILNS2_8CDimNameE0ENS2_18CUDAKernelLauncherENS2_14EmptyVecKernelENS2_8DummyVecELm8EEEvRKNS_6TensorESA_lllENKUlvE1_clEvENKUlvE_clEvEUliiiiiE_St5arrayIPcLm6EEEEviT0_T1_)
        /*128c*/ 	.word	0x00000160


	//----- nvinfo : EIATTR_MIN_STACK_SIZE
	.align		4
.L_838:
        /*1290*/ 	.byte	0x04, 0x12
        /*1292*/ 	.short	(.L_840 - .L_839)
	.align		4
.L_839:
        /*1294*/ 	.word	index@(_ZN2at6native29vectorized_elementwise_kernelILi4EZZZNS0_67_GLOBAL__N__bb565c37_34_ValidateCompressedIndicesKernel_cu_33a4b88b42_validate_compressed_sparse_indices_kernelILNS2_8CDimNameE0ENS2_18CUDAKernelLauncherENS2_14EmptyVecKernelENS2_8DummyVecELm8EEEvRKNS_6TensorESA_lllENKUlvE1_clEvENKUlvE_clEvEUliiiiiE_St5arrayIPcLm6EEEEviT0_T1_)
        /*1298*/ 	.word	0x00000160


	//----- nvinfo : EIATTR_MIN_STACK_SIZE
	.align		4
.L_840:
        /*129c*/ 	.byte	0x04, 0x12
        /*129e*/ 	.short	(.L_842 - .L_841)
	.align		4
.L_841:
        /*12a0*/ 	.word	index@(_ZN2at6native29vectorized_elementwise_kernelILi8EZZZNS0_67_GLOBAL__N__bb565c37_34_ValidateCompressedIndicesKernel_cu_33a4b88b42_validate_compressed_sparse_indices_kernelILNS2_8CDimNameE0ENS2_18CUDAKernelLauncherENS2_14EmptyVecKernelENS2_8DummyVecELm8EEEvRKNS_6TensorESA_lllENKUlvE1_clEvENKUlvE_clEvEUliiiiiE_St5arrayIPcLm6EEEEviT0_T1_)
        /*12a4*/ 	.word	0x00000160


	//----- nvinfo : EIATTR_MIN_STACK_SIZE
	.align		4
.L_842:
        /*12a8*/ 	.byte	0x04, 0x12
        /*12aa*/ 	.short	(.L_844 - .L_843)
	.align		4
.L_843:
        /*12ac*/ 	.word	index@(_ZN2at6native18elementwise_kernelILi128ELi4EZNS0_15gpu_kernel_implIZZZNS0_67_GLOBAL__N__bb565c37_34_ValidateCompressedIndicesKernel_cu_33a4b88b42_validate_compressed_sparse_indices_kernelILNS3_8CDimNameE0ENS3_18CUDAKernelLauncherENS3_14EmptyVecKernelENS3_8DummyVecELm8EEEvRKNS_6TensorESB_lllENKUlvE0_clEvENKUlvE0_clEvEUllE_EEvRNS_18TensorIteratorBaseERKT_EUliE_EEviT1_)
        /*12b0*/ 	.word	0x00000000


	//----- nvinfo : EIATTR_MIN_STACK_SIZE
	.align		4
.L_844:
        /*12b4*/ 	.byte	0x04, 0x12
        /*12b6*/ 	.short	(.L_846 - .L_845)
	.align		4
.L_845:
        /*12b8*/ 	.word	index@(_ZN2at6native27unrolled_elementwise_kernelIZZZNS0_67_GLOBAL__N__bb565c37_34_ValidateCompressedIndicesKernel_cu_33a4b88b42_validate_compressed_sparse_indices_kernelILNS2_8CDimNameE0ENS2_18CUDAKernelLauncherENS2_14EmptyVecKernelENS2_8DummyVecELm8EEEvRKNS_6TensorESA_lllENKUlvE0_clEvENKUlvE0_clEvEUllE_St5arrayIPcLm2EELi4E23TrivialOffsetCalculatorILi1EjESI_NS0_6memory12LoadWithCastILi1EEENSJ_13StoreWithCastILi1EEEEEviT_T0_T2_T3_T4_T5_)
        /*12bc*/ 	.word	0x00000000


	//----- nvinfo : EIATTR_MIN_STACK_SIZE
	.align		4
.L_846:
        /*12c0*/ 	.byte	0x04, 0x12
        /*12c2*/ 	.short	(.L_848 - .L_847)
	.align		4
.L_847:
        /*12c4*/ 	.word	index@(_ZN2at6native18elementwise_kernelILi128ELi2EZNS0_22gpu_kernel_impl_nocastIZZZNS0_67_GLOBAL__N__bb565c37_34_ValidateCompressedIndicesKernel_cu_33a4b88b42_validate_compressed_sparse_indices_kernelILNS3_8CDimNameE0ENS3_18CUDAKernelLauncherENS3_14EmptyVecKernelENS3_8DummyVecELm8EEEvRKNS_6TensorESB_lllENKUlvE0_clEvENKUlvE0_clEvEUllE_EEvRNS_18TensorIteratorBaseERKT_EUliE_EEviT1_)
        /*12c8*/ 	.word	0x00000000


	//----- nvinfo : EIATTR_MIN_STACK_SIZE
	.align		4
.L_848:
        /*12cc*/ 	.byte	0x04, 0x12
        /*12ce*/ 	.short	(.L_850 - .L_849)
	.align		4
.L_849:
        /*12d0*/ 	.word	index@(_ZN2at6native27unrolled_elementwise_kernelIZZZNS0_67_GLOBAL__N__bb565c37_34_ValidateCompressedIndicesKernel_cu_33a4b88b42_validate_compressed_sparse_indices_kernelILNS2_8CDimNameE0ENS2_18CUDAKernelLauncherENS2_14EmptyVecKernelENS2_8DummyVecELm8EEEvRKNS_6TensorESA_lllENKUlvE0_clEvENKUlvE0_clEvEUllE_St5arrayIPcLm2EELi4E23TrivialOffsetCalculatorILi1EjESI_NS0_6memory15LoadWithoutCastENSJ_16StoreWithoutCastEEEviT_T0_T2_T3_T4_T5_)
        /*12d4*/ 	.word	0x00000000


	//----- nvinfo : EIATTR_MIN_STACK_SIZE
	.align		4
.L_850:
        /*12d8*/ 	.byte	0x04, 0x12
        /*12da*/ 	.short	(.L_852 - .L_851)
	.align		4
.L_851:
        /*12dc*/ 	.word	index@(_ZN2at6native29vectorized_elementwise_kernelILi2EZZZNS0_67_GLOBAL__N__bb565c37_34_ValidateCompressedIndicesKernel_cu_33a4b88b42_validate_compressed_sparse_indices_kernelILNS2_8CDimNameE0ENS2_18CUDAKernelLauncherENS2_14EmptyVecKernelENS2_8DummyVecELm8EEEvRKNS_6TensorESA_lllENKUlvE0_clEvENKUlvE0_clEvEUllE_St5arrayIPcLm2EEEEviT0_T1_)
        /*12e0*/ 	.word	0x00000000


	//----- nvinfo : EIATTR_MIN_STACK_SIZE
	.align		4
.L_852:
        /*12e4*/ 	.byte	0x04, 0x12
        /*12e6*/ 	.short	(.L_854 - .L_853)
	.align		4
.L_853:
        /*12e8*/ 	.word	index@(_ZN2at6native29vectorized_elementwise_kernelILi4EZZZNS0_67_GLOBAL__N__bb565c37_34_ValidateCompressedIndicesKernel_cu_33a4b88b42_validate_compressed_sparse_indices_kernelILNS2_8CDimNameE0ENS2_18CUDAKernelLauncherENS2_14EmptyVecKernelENS2_8DummyVecELm8EEEvRKNS_6TensorESA_lllENKUlvE0_clEvENKUlvE0_clEvEUllE_St5arrayIPcLm2EEEEviT0_T1_)
        /*12ec*/ 	.word	0x00000000


	//----- nvinfo : EIATTR_MIN_STACK_SIZE
	.align		4
.L_854:
        /*12f0*/ 	.byte	0x04, 0x12
        /*12f2*/ 	.short	(.L_856 - .L_855)
	.align		4
.L_855:
        /*12f4*/ 	.word	index@(_ZN2at6native29vectorized_elementwise_kernelILi8EZZZNS0_67_GLOBAL__N__bb565c37_34_ValidateCompressedIndicesKernel_cu_33a4b88b42_validate_compressed_sparse_indices_kernelILNS2_8CDimNameE0ENS2_18CUDAKernelLauncherENS2_14EmptyVecKernelENS2_8DummyVecELm8EEEvRKNS_6TensorESA_lllENKUlvE0_clEvENKUlvE0_clEvEUllE_St5arrayIPcLm2EEEEviT0_T1_)
        /*12f8*/ 	.word	0x00000000


	//----- nvinfo : EIATTR_MIN_STACK_SIZE
	.align		4
.L_856:
        /*12fc*/ 	.byte	0x04, 0x12
        /*12fe*/ 	.short	(.L_858 - .L_857)
	.align		4
.L_857:
        /*1300*/ 	.word	index@(_ZN2at6native18elementwise_kernelILi128ELi4EZNS0_15gpu_kernel_implIZZZNS0_67_GLOBAL__N__bb565c37_34_ValidateCompressedIndicesKernel_cu_33a4b88b42_validate_compressed_sparse_indices_kernelILNS3_8CDimNameE0ENS3_18CUDAKernelLauncherENS3_14EmptyVecKernelENS3_8DummyVecELm8EEEvRKNS_6TensorESB_lllENKUlvE0_clEvENKUlvE_clEvEUliE_EEvRNS_18TensorIteratorBaseERKT_EUliE_EEviT1_)
        /*1304*/ 	.word	0x00000000


	//----- nvinfo : EIATTR_MIN_STACK_SIZE
	.align		4
.L_858:
        /*1308*/ 	.byte	0x04, 0x12
        /*130a*/ 	.short	(.L_860 - .L_859)
	.align		4
.L_859:
        /*130c*/ 	.word	index@(_ZN2at6native27unrolled_elementwise_kernelIZZZNS0_67_GLOBAL__N__bb565c37_34_ValidateCompressedIndicesKernel_cu_33a4b88b42_validate_compressed_sparse_indices_kernelILNS2_8CDimNameE0ENS2_18CUDAKernelLauncherENS2_14EmptyVecKernelENS2_8DummyVecELm8EEEvRKNS_6TensorESA_lllENKUlvE0_clEvENKUlvE_clEvEUliE_St5arrayIPcLm2EELi4E23TrivialOffsetCalculatorILi1EjESI_NS0_6memory12LoadWithCastILi1EEENSJ_13StoreWithCastILi1EEEEEviT_T0_T2_T3_T4_T5_)
        /*1310*/ 	.word	0x00000000


	//----- nvinfo : EIATTR_MIN_STACK_SIZE
	.align		4
.L_860:
        /*1314*/ 	.byte	0x04, 0x12
        /*1316*/ 	.short	(.L_862 - .L_861)
	.align		4
.L_861:
        /*1318*/ 	.word	index@(_ZN2at6native18elementwise_kernelILi128ELi2EZNS0_22gpu_kernel_impl_nocastIZZZNS0_67_GLOBAL__N__bb565c37_34_ValidateCompressedIndicesKernel_cu_33a4b88b42_validate_compressed_sparse_indices_kernelILNS3_8CDimNameE0ENS3_18CUDAKernelLauncherENS3_14EmptyVecKernelENS3_8DummyVecELm8EEEvRKNS_6TensorESB_lllENKUlvE0_clEvENKUlvE_clEvEUliE_EEvRNS_18TensorIteratorBaseERKT_EUliE_EEviT1_)
        /*131c*/ 	.word	0x00000000


	//----- nvinfo : EIATTR_MIN_STACK_SIZE
	.align		4
.L_862:
        /*1320*/ 	.byte	0x04, 0x12
        /*1322*/ 	.short	(.L_864 - .L_863)
	.align		4
.L_863:
        /*1324*/ 	.word	index@(_ZN2at6native27unrolled_elementwise_kernelIZZZNS0_67_GLOBAL__N__bb565c37_34_ValidateCompressedIndicesKernel_cu_33a4b88b42_validate_compressed_sparse_indices_kernelILNS2_8CDimNameE0ENS2_18CUDAKernelLauncherENS2_14EmptyVecKernelENS2_8DummyVecELm8EEEvRKNS_6TensorESA_lllENKUlvE0_clEvENKUlvE_clEvEUliE_St5arrayIPcLm2EELi4E23TrivialOffsetCalculatorILi1EjESI_NS0_6memory15LoadWithoutCastENSJ_16StoreWithoutCastEEEviT_T0_T2_T3_T4_T5_)
        /*1328*/ 	.word	0x00000000


	//----- nvinfo : EIATTR_MIN_STACK_SIZE
	.align		4
.L_864:
        /*132c*/ 	.byte	0x04, 0x12
        /*132e*/ 	.short	(.L_866 - .L_865)
	.align		4
.L_865:
        /*1330*/ 	.word	index@(_ZN2at6native29vectorized_elementwise_kernelILi2EZZZNS0_67_GLOBAL__N__bb565c37_34_ValidateCompressedIndicesKernel_cu_33a4b88b42_validate_compressed_sparse_indices_kernelILNS2_8CDimNameE0ENS2_18CUDAKernelLauncherENS2_14EmptyVecKernelENS2_8DummyVecELm8EEEvRKNS_6TensorESA_lllENKUlvE0_clEvENKUlvE_clEvEUliE_St5arrayIPcLm2EEEEviT0_T1_)
        /*1334*/ 	.word	0x00000000


	//----- nvinfo : EIATTR_MIN_STACK_SIZE
	.align		4
.L_866:
        /*1338*/ 	.byte	0x04, 0x12
        /*133a*/ 	.short	(.L_868 - .L_867)
	.align		4
.L_867:
        /*133c*/ 	.word	index@(_ZN2at6native29vectorized_elementwise_kernelILi4EZZZNS0_67_GLOBAL__N__bb565c37_34_ValidateCompressedIndicesKernel_cu_33a4b88b42_validate_compressed_sparse_indices_kernelILNS2_8CDimNameE0ENS2_18CUDAKernelLauncherENS2_14EmptyVecKernelENS2_8DummyVecELm8EEEvRKNS_6TensorESA_lllENKUlvE0_clEvENKUlvE_clEvEUliE_St5arrayIPcLm2EEEEviT0_T1_)
        /*1340*/ 	.word	0x00000000


	//----- nvinfo : EIATTR_MIN_STACK_SIZE
	.align		4
.L_868:
        /*1344*/ 	.byte	0x04, 0x12
        /*1346*/ 	.short	(.L_870 - .L_869)
	.align		4
.L_869:
        /*1348*/ 	.word	index@(_ZN2at6native29vectorized_elementwise_kernelILi8EZZZNS0_67_GLOBAL__N__bb565c37_34_ValidateCompressedIndicesKernel_cu_33a4b88b42_validate_compressed_sparse_indices_kernelILNS2_8CDimNameE0ENS2_18CUDAKernelLauncherENS2_14EmptyVecKernelENS2_8DummyVecELm8EEEvRKNS_6TensorESA_lllENKUlvE0_clEvENKUlvE_clEvEUliE_St5arrayIPcLm2EEEEviT0_T1_)
        /*134c*/ 	.word	0x00000000
.L_870:


//--------------------- .nv.compat                --------------------------
	.section	.nv.compat,"",@"SHT_CUDA_COMPAT_INFO"
	.align	4
        /*0000*/ 	.byte	0x02, 0x09, 0x00, 0x00, 0x02, 0x02, 0x01, 0x00, 0x02, 0x05, 0x05, 0x00, 0x03, 0x07, 0x01, 0x01
        /*0010*/ 	.byte	0x02, 0x03, 0x00, 0x00, 0x02, 0x06, 0x01, 0x00, 0x04, 0x0b, 0x08, 0x00, 0x00, 0x00, 0x00, 0x00
        /*0020*/ 	.byte	0x00, 0x00, 0x00, 0x00


//--------------------- .nv.info._ZN2at6native18elementwise_kernelILi128ELi4EZNS0_15gpu_kernel_implIZZZNS0_67_GLOBAL__N__bb565c37_34_ValidateCompressedIndicesKernel_cu_33a4b88b42_validate_compressed_sparse_indices_kernelILNS3_8CDimNameE1ENS3_18CUDAKernelLauncherENS3_14EmptyVecKernelENS3_8DummyVecELm0EEEvRKNS_6TensorESB_lllENKUlvE1_clEvENKUlvE0_clEvEUllllllE_EEvRNS_18TensorIteratorBaseERKT_EUliE_EEviT1_ --------------------------
	.section	.nv.info._ZN2at6native18elementwise_kernelILi128ELi4EZNS0_15gpu_kernel_implIZZZNS0_67_GLOBAL__N__bb565c37_34_ValidateCompressedIndicesKernel_cu_33a4b88b42_validate_compressed_sparse_indices_kernelILNS3_8CDimNameE1ENS3_18CUDAKernelLauncherENS3_14EmptyVecKernelENS3_8DummyVecELm0EEEvRKNS_6TensorESB_lllENKUlvE1_clEvENKUlvE0_clEvEUllllllE_EEvRNS_18TensorIteratorBaseERKT_EUliE_EEviT1_,"",@"SHT_CUDA_INFO"
	.sectionflags	@""
	.align	4


	//----- nvinfo : EIATTR_CUDA_API_VERSION
	.align		4
        /*0000*/ 	.byte	0x04, 0x37
        /*0002*/ 	.short	(.L_872 - .L_871)
.L_871:
        /*0004*/ 	.word	0x00000082


	//----- nvinfo : EIATTR_KPARAM_INFO
	.align		4
.L_872:
        /*0008*/ 	.byte	0x04, 0x17
        /*000a*/ 	.short	(.L_874 - .L_873)
.L_873:
        /*000c*/ 	.word	0x00000000
        /*0010*/ 	.short	0x0001
        /*0012*/ 	.short	0x0008
        /*0014*/ 	.byte	0x00, 0xf0, 0x21, 0x10


	//----- nvinfo : EIATTR_KPARAM_INFO
	.align		4
.L_874:
        /*0018*/ 	.byte	0x04, 0x17
        /*001a*/ 	.short	(.L_876 - .L_875)
.L_875:
        /*001c*/ 	.word	0x00000000
        /*0020*/ 	.short	0x0000
        /*0022*/ 	.short	0x0000
        /*0024*/ 	.byte	0x00, 0xf0, 0x11, 0x00


	//----- nvinfo : EIATTR_SPARSE_MMA_MASK
	.align		4
.L_876:
        /*0028*/ 	.byte	0x03, 0x50
        /*002a*/ 	.short	0x0000


	//----- nvinfo : EIATTR_MAXREG_COUNT
	.align		4
        /*002c*/ 	.byte	0x03, 0x1b
        /*002e*/ 	.short	0x0080


	//----- nvinfo : EIATTR_EXTERNS
	.align		4
        /*0030*/ 	.byte	0x04, 0x0f
        /*0032*/ 	.short	(.L_878 - .L_877)


	//   ....[0]....
	.align		4
.L_877:
        /*0034*/ 	.word	index@(__assertfail)


	//----- nvinfo : EIATTR_MERCURY_ISA_VERSION
	.align		4
.L_878:
        /*0038*/ 	.byte	0x03, 0x5f
        /*003a*/ 	.short	0x0101


	//----- nvinfo : EIATTR_SYSCALL_OFFSETS
	.align		4
        /*003c*/ 	.byte	0x04, 0x46
        /*003e*/ 	.short	(.L_880 - .L_879)


	//   ....[0]....
.L_879:
        /*0040*/ 	.word	0x00002b50


	//   ....[1]....
        /*0044*/ 	.word	0x000039c0


	//   ....[2]....
        /*0048*/ 	.word	0x00004830


	//   ....[3]....
        /*004c*/ 	.word	0x000056a0


	//   ....[4]....
        /*0050*/ 	.word	0x00006510


	//   ....[5]....
        /*0054*/ 	.word	0x000066f0


	//   ....[6]....
        /*0058*/ 	.word	0x00006880


	//   ....[7]....
        /*005c*/ 	.word	0x00006a60


	//   ....[8]....
        /*0060*/ 	.word	0x000071e0


	//   ....[9]....
        /*0064*/ 	.word	0x00007940


	//   ....[10]....
        /*0068*/ 	.word	0x0000a4b0


	//   ....[11]....
        /*006c*/ 	.word	0x0000b320


	//   ....[12]....
        /*0070*/ 	.word	0x0000c190


	//   ....[13]....
        /*0074*/ 	.word	0x0000d000


	//   ....[14]....
        /*0078*/ 	.word	0x0000de70


	//   ....[15]....
        /*007c*/ 	.word	0x0000e050


	//   ....[16]....
        /*0080*/ 	.word	0x0000e1e0


	//   ....[17]....
        /*0084*/ 	.word	0x0000e3c0


	//   ....[18]....
        /*0088*/ 	.word	0x0000eb00


	//   ....[19]....
        /*008c*/ 	.word	0x0000f260


	//   ....[20]....
        /*0090*/ 	.word	0x00011dc0


	//   ....[21]....
        /*0094*/ 	.word	0x00012c30


	//   ....[22]....
        /*0098*/ 	.word	0x00013aa0


	//   ....[23]....
        /*009c*/ 	.word	0x00014910


	//   ....[24]....
        /*00a0*/ 	.word	0x00015780


	//   ....[25]....
        /*00a4*/ 	.word	0x00015960


	//   ....[26]....
        /*00a8*/ 	.word	0x00015af0


	//   ....[27]....
        /*00ac*/ 	.word	0x00015cd0


	//   ....[28]....
        /*00b0*/ 	.word	0x00016420


	//   ....[29]....
        /*00b4*/ 	.word	0x00016b80


	//   ....[30]....
        /*00b8*/ 	.word	0x000196d0


	//   ....[31]....
        /*00bc*/ 	.word	0x0001a540


	//   ....[32]....
        /*00c0*/ 	.word	0x0001b3b0


	//   ....[33]....
        /*00c4*/ 	.word	0x0001c220


	//   ....[34]....
        /*00c8*/ 	.word	0x0001d090


	//   ....[35]....
        /*00cc*/ 	.word	0x0001d270


	//   ....[36]....
        /*00d0*/ 	.word	0x0001d400


	//   ....[37]....
        /*00d4*/ 	.word	0x0001d5e0


	//   ....[38]....
        /*00d8*/ 	.word	0x0001dd40


	//   ....[39]....
        /*00dc*/ 	.word	0x0001e4a0


	//----- nvinfo : EIATTR_EXIT_INSTR_OFFSETS
	.align		4
.L_880:
        /*00e0*/ 	.byte	0x04, 0x1c
        /*00e2*/ 	.short	(.L_882 - .L_881)


	//   ....[0]....
.L_881:
        /*00e4*/ 	.word	0x00016c10


	//   ....[1]....
        /*00e8*/ 	.word	0x0001de90


	//   ....[2]....
        /*00ec*/ 	.word	0x0001deb0


	//   ....[3]....
        /*00f0*/ 	.word	0x0001df30


	//   ....[4]....
        /*00f4*/ 	.word	0x0001df50


	//   ....[5]....
        /*00f8*/ 	.word	0x0001df70


	//   ....[6]....
        /*00fc*/ 	.word	0x0001dff0


	//   ....[7]....
        /*0100*/ 	.word	0x0001e010


	//   ....[8]....
        /*0104*/ 	.word	0x0001e090


	//   ....[9]....
        /*0108*/ 	.word	0x0001e0b0


	//   ....[10]....
        /*010c*/ 	.word	0x0001e0d0


	//   ....[11]....
        /*0110*/ 	.word	0x0001e170


	//   ....[12]....
        /*0114*/ 	.word	0x0001e190


	//   ....[13]....
        /*0118*/ 	.word	0x0001e210


	//   ....[14]....
        /*011c*/ 	.word	0x0001e230


	//   ....[15]....
        /*0120*/ 	.word	0x0001e250


	//   ....[16]....
        /*0124*/ 	.word	0x0001e2f0


	//   ....[17]....
        /*0128*/ 	.word	0x0001e310


	//   ....[18]....
        /*012c*/ 	.word	0x0001e330


	//   ....[19]....
        /*0130*/ 	.word	0x0001e3a0


	//   ....[20]....
        /*0134*/ 	.word	0x0001e4b0


	//   ....[21]....
        /*0138*/ 	.word	0x0001e4d0


	//   ....[22]....
        /*013c*/ 	.word	0x0001e4f0


	//----- nvinfo : EIATTR_MAX_THREADS
	.align		4
.L_882:
        /*0140*/ 	.byte	0x04, 0x05
        /*0142*/ 	.short	(.L_884 - .L_883)
.L_883:
        /*0144*/ 	.word	0x00000080
        /*0148*/ 	.word	0x00000001
        /*014c*/ 	.word	0x00000001


	//----- nvinfo : EIATTR_CRS_STACK_SIZE
	.align		4
.L_884:
        /*0150*/ 	.byte	0x04, 0x1e
        /*0152*/ 	.short	(.L_886 - .L_885)
.L_885:
        /*0154*/ 	.word	0x00000000


	//----- nvinfo : EIATTR_CBANK_PARAM_SIZE
	.align		4
.L_886:
        /*0158*/ 	.byte	0x03, 0x19
        /*015a*/ 	.short	0x0410


	//----- nvinfo : EIATTR_PARAM_CBANK
	.align		4
        /*015c*/ 	.byte	0x04, 0x0a
        /*015e*/ 	.short	(.L_888 - .L_887)
	.align		4
.L_887:
        /*0160*/ 	.word	index@(.nv.constant0._ZN2at6native18elementwise_kernelILi128ELi4EZNS0_15gpu_kernel_implIZZZNS0_67_GLOBAL__N__bb565c37_34_ValidateCompressedIndicesKernel_cu_33a4b88b42_validate_compressed_sparse_indices_kernelILNS3_8CDimNameE1ENS3_18CUDAKernelLauncherENS3_14EmptyVecKernelENS3_8DummyVecELm0EEEvRKNS_6TensorESB_lllENKUlvE1_clEvENKUlvE0_clEvEUllllllE_EEvRNS_18TensorIteratorBaseERKT_EUliE_EEviT1_)
        /*0164*/ 	.short	0x0210
        /*0166*/ 	.short	0x0410


	//----- nvinfo : EIATTR_SW_WAR
	.align		4
.L_888:
        /*0168*/ 	.byte	0x04, 0x36
        /*016a*/ 	.short	(.L_890 - .L_889)
.L_889:
        /*016c*/ 	.word	0x00000008
.L_890:


//--------------------- .nv.info._ZN2at6native27unrolled_elementwise_kernelIZZZNS0_67_GLOBAL__N__bb565c37_34_ValidateCompressedIndicesKernel_cu_33a4b88b42_validate_compressed_sparse_indices_kernelILNS2_8CDimNameE1ENS2_18CUDAKernelLauncherENS2_14EmptyVecKernelENS2_8DummyVecELm0EEEvRKNS_6TensorESA_lllENKUlvE1_clEvENKUlvE0_clEvEUllllllE_St5arrayIPcLm6EELi4E23TrivialOffsetCalculatorILi5EjESH_ILi1EjENS0_6memory12LoadWithCastILi5EEENSK_13StoreWithCastILi1EEEEEviT_T0_T2_T3_T4_T5_ --------------------------
	.section	.nv.info._ZN2at6native27unrolled_elementwise_kernelIZZZNS0_67_GLOBAL__N__bb565c37_34_ValidateCompressedIndicesKernel_cu_33a4b88b42_validate_compressed_sparse_indices_kernelILNS2_8CDimNameE1ENS2_18CUDAKernelLauncherENS2_14EmptyVecKernelENS2_8DummyVecELm0EEEvRKNS_6TensorESA_lllENKUlvE1_clEvENKUlvE0_clEvEUllllllE_St5arrayIPcLm6EELi4E23TrivialOffsetCalculatorILi5EjESH_ILi1EjENS0_6memory12LoadWithCastILi5EEENSK_13StoreWithCastILi1EEEEEviT_T0_T2_T3_T4_T5_,"",@"SHT_CUDA_INFO"
	.sectionflags	@""
	.align	4


	//----- nvinfo : EIATTR_CUDA_API_VERSION
	.align		4
        /*0000*/ 	.byte	0x04, 0x37
        /*0002*/ 	.short	(.L_892 - .L_891)
.L_891:
        /*0004*/ 	.word	0x00000082


	//----- nvinfo : EIATTR_KPARAM_INFO
	.align		4
.L_892:
        /*0008*/ 	.byte	0x04, 0x17
        /*000a*/ 	.short	(.L_894 - .L_893)
.L_893:
        /*000c*/ 	.word	0x00000000
        /*0010*/ 	.short	0x0006
        /*0012*/ 	.short	0x0098
        /*0014*/ 	.byte	0x00, 0xf0, 0x21, 0x00


	//----- nvinfo : EIATTR_KPARAM_INFO
	.align		4
.L_894:
        /*0018*/ 	.byte	0x04, 0x17
        /*001a*/ 	.short	(.L_896 - .L_895)
.L_895:
        /*001c*/ 	.word	0x00000000
        /*0020*/ 	.short	0x0005
        /*0022*/ 	.short	0x007c
        /*0024*/ 	.byte	0x00, 0xf0, 0x71, 0x00


	//----- nvinfo : EIATTR_KPARAM_INFO
	.align		4
.L_896:
        /*0028*/ 	.byte	0x04, 0x17
        /*002a*/ 	.short	(.L_898 - .L_897)
.L_897:
        /*002c*/ 	.word	0x00000000
        /*0030*/ 	.short	0x0004
        /*0032*/ 	.short	0x0079
        /*0034*/ 	.byte	0x00, 0xf0, 0x05, 0x00


	//----- nvinfo : EIATTR_KPARAM_INFO
	.align		4
.L_898:
        /*0038*/ 	.byte	0x04, 0x17
        /*003a*/ 	.short	(.L_900 - .L_899)
.L_899:
        /*003c*/ 	.word	0x00000000
        /*0040*/ 	.short	0x0003
        /*0042*/ 	.short	0x0078
        /*0044*/ 	.byte	0x00, 0xf0, 0x05, 0x00


	//----- nvinfo : EIATTR_KPARAM_INFO
	.align		4
.L_900:
        /*0048*/ 	.byte	0x04, 0x17
        /*004a*/ 	.short	(.L_902 - .L_901)
.L_901:
        /*004c*/ 	.word	0x00000000
        /*0050*/ 	.short	0x0002
        /*0052*/ 	.short	0x0048
        /*0054*/ 	.byte	0x00, 0xf0, 0xc1, 0x00


	//----- nvinfo : EIATTR_KPARAM_INFO
	.align		4
.L_902:
        /*0058*/ 	.byte	0x04, 0x17
        /*005a*/ 	.short	(.L_904 - .L_903)
.L_903:
        /*005c*/ 	.word	0x00000000
        /*0060*/ 	.short	0x0001
        /*0062*/ 	.short	0x0008
        /*0064*/ 	.byte	0x00, 0xf0, 0x01, 0x01


	//----- nvinfo : EIATTR_KPARAM_INFO
	.align		4
.L_904:
        /*0068*/ 	.byte	0x04, 0x17
        /*006a*/ 	.short	(.L_906 - .L_905)
.L_905:
        /*006c*/ 	.word	0x00000000
        /*0070*/ 	.short	0x0000
        /*0072*/ 	.short	0x0000
        /*0074*/ 	.byte	0x00, 0xf0, 0x11, 0x00


	//----- nvinfo : EIATTR_SPARSE_MMA_MASK
	.align		4
.L_906:
        /*0078*/ 	.byte	0x03, 0x50
        /*007a*/ 	.short	0x0000


	//----- nvinfo : EIATTR_MAXREG_COUNT
	.align		4
        /*007c*/ 	.byte	0x03, 0x1b
        /*007e*/ 	.short	0x00ff


	//----- nvinfo : EIATTR_EXTERNS
	.align		4
        /*0080*/ 	.byte	0x04, 0x0f
        /*0082*/ 	.short	(.L_908 - .L_907)


	//   ....[0]....
	.align		4
.L_907:
        /*0084*/ 	.word	index@(__assertfail)


	//----- nvinfo : EIATTR_MERCURY_ISA_VERSION
	.align		4
.L_908:
        /*0088*/ 	.byte	0x03, 0x5f
        /*008a*/ 	.short	0x0101


	//----- nvinfo : EIATTR_SYSCALL_OFFSETS
	.align		4
        /*008c*/ 	.byte	0x04, 0x46
        /*008e*/ 	.short	(.L_910 - .L_909)


	//   ....[0]....
.L_909:
        /*0090*/ 	.word	0x00000f60


	//   ....[1]....
        /*0094*/ 	.word	0x00001de0


	//   ....[2]....
        /*0098*/ 	.word	0x00002c60


	//   ....[3]....
        /*009c*/ 	.word	0x00003ae0


	//   ....[4]....
        /*00a0*/ 	.word	0x00004960


	//   ....[5]....
        /*00a4*/ 	.word	0x000058a0


	//   ....[6]....
        /*00a8*/ 	.word	0x00006720


	//   ....[7]....
        /*00ac*/ 	.word	0x000075a0


	//   ....[8]....
        /*00b0*/ 	.word	0x00008450


	//   ....[9]....
        /*00b4*/ 	.word	0x00009310


	//   ....[10]....
        /*00b8*/ 	.word	0x0000a240


	//   ....[11]....
        /*00bc*/ 	.word	0x0000b0c0


	//   ....[12]....
        /*00c0*/ 	.word	0x0000bf70


	//   ....[13]....
        /*00c4*/ 	.word	0x0000ce20


	//   ....[14]....
        /*00c8*/ 	.word	0x0000dcd0


	//   ....[15]....
        /*00cc*/ 	.word	0x0000ec10


	//   ....[16]....
        /*00d0*/ 	.word	0x0000fa90


	//   ....[17]....
        /*00d4*/ 	.word	0x00010940


	//   ....[18]....
        /*00d8*/ 	.word	0x000117f0


	//   ....[19]....
        /*00dc*/ 	.word	0x000126b0


	//   ....[20]....
        /*00e0*/ 	.word	0x00012960


	//   ....[21]....
        /*00e4*/ 	.word	0x00012af0


	//   ....[22]....
        /*00e8*/ 	.word	0x00012cd0


	//   ....[23]....
        /*00ec*/ 	.word	0x00012f60


	//   ....[24]....
        /*00f0*/ 	.word	0x00013190


	//   ....[25]....
        /*00f4*/ 	.word	0x00013320


	//   ....[26]....
        /*00f8*/ 	.word	0x00013500


	//   ....[27]....
        /*00fc*/ 	.word	0x00013790


	//   ....[28]....
        /*0100*/ 	.word	0x000139c0


	//   ....[29]....
        /*0104*/ 	.word	0x00013b50


	//   ....[30]....
        /*0108*/ 	.word	0x00013d30


	//   ....[31]....
        /*010c*/ 	.word	0x00013fc0


	//   ....[32]....
        /*0110*/ 	.word	0x000141f0


	//   ....[33]....
        /*0114*/ 	.word	0x00014380


	//   ....[34]....
        /*0118*/ 	.word	0x00014560


	//   ....[35]....
        /*011c*/ 	.word	0x000147e0


	//   ....[36]....
        /*0120*/ 	.word	0x00014a20


	//   ....[37]....
        /*0124*/ 	.word	0x00014bb0


	//   ....[38]....
        /*0128*/ 	.word	0x00014d90


	//   ....[39]....
        /*012c*/ 	.word	0x00016880


	//   ....[40]....
        /*0130*/ 	.word	0x00016ac0


	//   ....[41]....
        /*0134*/ 	.word	0x00016c50


	//   ....[42]....
        /*0138*/ 	.word	0x00016e30


	//   ....[43]....
        /*013c*/ 	.word	0x00018800


	//   ....[44]....
        /*0140*/ 	.word	0x00018a40


	//   ....[45]....
        /*0144*/ 	.word	0x00018bd0


	//   ....[46]....
        /*0148*/ 	.word	0x00018db0


	//   ....[47]....
        /*014c*/ 	.word	0x0001a6c0


	//   ....[48]....
        /*0150*/ 	.word	0x0001a8f0


	//   ....[49]....
        /*0154*/ 	.word	0x0001aa80


	//   ....[50]....
        /*0158*/ 	.word	0x0001ac60


	//   ....[51]....
        /*015c*/ 	.word	0x0001c530


	//   ....[52]....
        /*0160*/ 	.word	0x0001cd50


	//   ....[53]....
        /*0164*/ 	.word	0x0001d540


	//   ....[54]....
        /*0168*/ 	.word	0x0001dd00


	//   ....[55]....
        /*016c*/ 	.word	0x0001e4d0


	//----- nvinfo : EIATTR_EXIT_INSTR_OFFSETS
	.align		4
.L_910:
        /*0170*/ 	.byte	0x04, 0x1c
        /*0172*/ 	.short	(.L_912 - .L_911)


	//   ....[0]....
.L_911:
        /*0174*/ 	.word	0x0001dd80


	//   ....[1]....
        /*0178*/ 	.word	0x0001dec0


	//   ....[2]....
        /*017c*/ 	.word	0x0001dee0


	//   ....[3]....
        /*0180*/ 	.word	0x0001df60


	//   ....[4]....
        /*0184*/ 	.word	0x0001df80


	//   ....[5]....
        /*0188*/ 	.word	0x0001dfa0


	//   ....[6]....
        /*018c*/ 	.word	0x0001e020


	//   ....[7]....
        /*0190*/ 	.word	0x0001e040


	//   ....[8]....
        /*0194*/ 	.word	0x0001e0c0


	//   ....[9]....
        /*0198*/ 	.word	0x0001e0e0


	//   ....[10]....
        /*019c*/ 	.word	0x0001e100


	//   ....[11]....
        /*01a0*/ 	.word	0x0001e1a0


	//   ....[12]....
        /*01a4*/ 	.word	0x0001e1c0


	//   ....[13]....
        /*01a8*/ 	.word	0x0001e240


	//   ....[14]....
        /*01ac*/ 	.word	0x0001e260


	//   ....[15]....
        /*01b0*/ 	.word	0x0001e280


	//   ....[16]....
        /*01b4*/ 	.word	0x0001e320


	//   ....[17]....
        /*01b8*/ 	.word	0x0001e340


	//   ....[18]....
        /*01bc*/ 	.word	0x0001e360


	//   ....[19]....
        /*01c0*/ 	.word	0x0001e3d0


	//   ....[20]....
        /*01c4*/ 	.word	0x0001e4e0


	//   ....[21]....
        /*01c8*/ 	.word	0x0001e500


	//   ....[22]....
        /*01cc*/ 	.word	0x0001e520


	//----- nvinfo : EIATTR_MAX_THREADS
	.align		4
.L_912:
        /*01d0*/ 	.byte	0x04, 0x05
        /*01d2*/ 	.short	(.L_914 - .L_913)
.L_913:
        /*01d4*/ 	.word	0x00000080
        /*01d8*/ 	.word	0x00000001
        /*01dc*/ 	.word	0x00000001


	//----- nvinfo : EIATTR_CRS_STACK_SIZE
	.align		4
.L_914:
        /*01e0*/ 	.byte	0x04, 0x1e
        /*01e2*/ 	.short	(.L_916 - .L_915)
.L_915:
        /*01e4*/ 	.word	0x00000000


	//----- nvinfo : EIATTR_CBANK_PARAM_SIZE
	.align		4
.L_916:
        /*01e8*/ 	.byte	0x03, 0x19
        /*01ea*/ 	.short	0x00a0


	//----- nvinfo : EIATTR_PARAM_CBANK
	.align		4
        /*01ec*/ 	.byte	0x04, 0x0a
        /*01ee*/ 	.short	(.L_918 - .L_917)
	.align		4
.L_917:
        /*01f0*/ 	.word	index@(.nv.constant0._ZN2at6native27unrolled_elementwise_kernelIZZZNS0_67_GLOBAL__N__bb565c37_34_ValidateCompressedIndicesKernel_cu_33a4b88b42_validate_compressed_sparse_indices_kernelILNS2_8CDimNameE1ENS2_18CUDAKernelLauncherENS2_14EmptyVecKernelENS2_8DummyVecELm0EEEvRKNS_6TensorESA_lllENKUlvE1_clEvENKUlvE0_clEvEUllllllE_St5arrayIPcLm6EELi4E23TrivialOffsetCalculatorILi5EjESH_ILi1EjENS0_6memory12LoadWithCastILi5EEENSK_13StoreWithCastILi1EEEEEviT_T0_T2_T3_T4_T5_)
        /*01f4*/ 	.short	0x0210
        /*01f6*/ 	.short	0x00a0


	//----- nvinfo : EIATTR_SW_WAR
	.align		4
.L_918:
        /*01f8*/ 	.byte	0x04, 0x36
        /*01fa*/ 	.short	(.L_920 - .L_919)
.L_919:
        /*01fc*/ 	.word	0x00000008
.L_920:


//--------------------- .nv.info._ZN2at6native18elementwise_kernelILi128ELi2EZNS0_22gpu_kernel_impl_nocastIZZZNS0_67_GLOBAL__N__bb565c37_34_ValidateCompressedIndicesKernel_cu_33a4b88b42_validate_compressed_sparse_indices_kernelILNS3_8CDimNameE1ENS3_18CUDAKernelLauncherENS3_14EmptyVecKernelENS3_8DummyVecELm0EEEvRKNS_6TensorESB_lllENKUlvE1_clEvENKUlvE0_clEvEUllllllE_EEvRNS_18TensorIteratorBaseERKT_EUliE_EEviT1_ --------------------------
	.section	.nv.info._ZN2at6native18elementwise_kernelILi128ELi2EZNS0_22gpu_kernel_impl_nocastIZZZNS0_67_GLOBAL__N__bb565c37_34_ValidateCompressedIndicesKernel_cu_33a4b88b42_validate_compressed_sparse_indices_kernelILNS3_8CDimNameE1ENS3_18CUDAKernelLauncherENS3_14EmptyVecKernelENS3_8DummyVecELm0EEEvRKNS_6TensorESB_lllENKUlvE1_clEvENKUlvE0_clEvEUllllllE_EEvRNS_18TensorIteratorBaseERKT_EUliE_EEviT1_,"",@"SHT_CUDA_INFO"
	.sectionflags	@""
	.align	4


	//----- nvinfo : EIATTR_CUDA_API_VERSION
	.align		4
        /*0000*/ 	.byte	0x04, 0x37
        /*0002*/ 	.short	(.L_922 - .L_921)
.L_921:
        /*0004*/ 	.word	0x00000082


	//----- nvinfo : EIATTR_KPARAM_INFO
	.align		4
.L_922:
        /*0008*/ 	.byte	0x04, 0x17
        /*000a*/ 	.short	(.L_924 - .L_923)
.L_923:
        /*000c*/ 	.word	0x00000000
        /*0010*/ 	.short	0x0001
        /*0012*/ 	.short	0x0008
        /*0014*/ 	.byte	0x00, 0xf0, 0x01, 0x10


	//----- nvinfo : EIATTR_KPARAM_INFO
	.align		4
.L_924:
        /*0018*/ 	.byte	0x04, 0x17
        /*001a*/ 	.short	(.L_926 - .L_925)
.L_925:
        /*001c*/ 	.word	0x00000000
        /*0020*/ 	.short	0x0000
        /*0022*/ 	.short	0x0000
        /*0024*/ 	.byte	0x00, 0xf0, 0x11, 0x00


	//----- nvinfo : EIATTR_SPARSE_MMA_MASK
	.align		4
.L_926:
        /*0028*/ 	.byte	0x03, 0x50
        /*002a*/ 	.short	0x0000


	//----- nvinfo : EIATTR_MAXREG_COUNT
	.align		4
        /*002c*/ 	.byte	0x03, 0x1b
        /*002e*/ 	.short	0x0080


	//----- nvinfo : EIATTR_EXTERNS
	.align		4
        /*0030*/ 	.byte	0x04, 0x0f
        /*0032*/ 	.short	(.L_928 - .L_927)


	//   ....[0]....
	.align		4
.L_927:
        /*0034*/ 	.word	index@(__assertfail)


	//----- nvinfo : EIATTR_MERCURY_ISA_VERSION
	.align		4
.L_928:
        /*0038*/ 	.byte	0x03, 0x5f
        /*003a*/ 	.short	0x0101


	//----- nvinfo : EIATTR_SYSCALL_OFFSETS
	.align		4
        /*003c*/ 	.byte	0x04, 0x46
        /*003e*/ 	.short	(.L_930 - .L_929)


	//   ....[0]....
.L_929:
        /*0040*/ 	.word	0x00001ff0


	//   ....[1]....
        /*0044*/ 	.word	0x00002180


	//   ....[2]....
        /*0048*/ 	.word	0x00002360


	//   ....[3]....
        /*004c*/ 	.word	0x00002ac0


	//   ....[4]....
        /*0050*/ 	.word	0x00004b00


	//   ....[5]....
        /*0054*/ 	.word	0x00004c90


	//   ....[6]....
        /*0058*/ 	.word	0x00004e70


	//   ....[7]....
        /*005c*/ 	.word	0x000055a0


	//----- nvinfo : EIATTR_EXIT_INSTR_OFFSETS
	.align		4
.L_930:
        /*0060*/ 	.byte	0x04, 0x1c
        /*0062*/ 	.short	(.L_932 - .L_931)


	//   ....[0]....
.L_931:
        /*0064*/ 	.word	0x00002ba0


	//   ....[1]....
        /*0068*/ 	.word	0x00005630


	//----- nvinfo : EIATTR_MAX_THREADS
	.align		4
.L_932:
        /*006c*/ 	.byte	0x04, 0x05
        /*006e*/ 	.short	(.L_934 - .L_933)
.L_933:
        /*0070*/ 	.word	0x00000080
        /*0074*/ 	.word	0x00000001
        /*0078*/ 	.word	0x00000001


	//----- nvinfo : EIATTR_CRS_STACK_SIZE
	.align		4
.L_934:
        /*007c*/ 	.byte	0x04, 0x1e
        /*007e*/ 	.short	(.L_936 - .L_935)
.L_935:
        /*0080*/ 	.word	0x00000000


	//----- nvinfo : EIATTR_CBANK_PARAM_SIZE
	.align		4
.L_936:
        /*0084*/ 	.byte	0x03, 0x19
        /*0086*/ 	.short	0x0408


	//----- nvinfo : EIATTR_PARAM_CBANK
	.align		4
        /*0088*/ 	.byte	0x04, 0x0a
        /*008a*/ 	.short	(.L_938 - .L_937)
	.align		4
.L_937:
        /*008c*/ 	.word	index@(.nv.constant0._ZN2at6native18elementwise_kernelILi128ELi2EZNS0_22gpu_kernel_impl_nocastIZZZNS0_67_GLOBAL__N__bb565c37_34_ValidateCompressedIndicesKernel_cu_33a4b88b42_validate_compressed_sparse_indices_kernelILNS3_8CDimNameE1ENS3_18CUDAKernelLauncherENS3_14EmptyVecKernelENS3_8DummyVecELm0EEEvRKNS_6TensorESB_lllENKUlvE1_clEvENKUlvE0_clEvEUllllllE_EEvRNS_18TensorIteratorBaseERKT_EUliE_EEviT1_)
        /*0090*/ 	.short	0x0210
        /*0092*/ 	.short	0x0408


	//----- nvinfo : EIATTR_SW_WAR
	.align		4
.L_938:
        /*0094*/ 	.byte	0x04, 0x36
        /*0096*/ 	.short	(.L_940 - .L_939)
.L_939:
        /*0098*/ 	.word	0x00000008
.L_940:


//--------------------- .nv.info._ZN2at6native27unrolled_elementwise_kernelIZZZNS0_67_GLOBAL__N__bb565c37_34_ValidateCompressedIndicesKernel_cu_33a4b88b42_validate_compressed_sparse_indices_kernelILNS2_8CDimNameE1ENS2_18CUDAKernelLauncherENS2_14EmptyVecKernelENS2_8DummyVecELm0EEEvRKNS_6TensorESA_lllENKUlvE1_clEvENKUlvE0_clEvEUllllllE_St5arrayIPcLm6EELi4E23TrivialOffsetCalculatorILi5EjESH_ILi1EjENS0_6memory15LoadWithoutCastENSK_16StoreWithoutCastEEEviT_T0_T2_T3_T4_T5_ --------------------------
	.section	.nv.info._ZN2at6native27unrolled_elementwise_kernelIZZZNS0_67_GLOBAL__N__bb565c37_34_ValidateCompressedIndicesKernel_cu_33a4b88b42_validate_compressed_sparse_indices_kernelILNS2_8CDimNameE1ENS2_18CUDAKernelLauncherENS2_14EmptyVecKernelENS2_8DummyVecELm0EEEvRKNS_6TensorESA_lllENKUlvE1_clEvENKUlvE0_clEvEUllllllE_St5arrayIPcLm6EELi4E23TrivialOffsetCalculatorILi5EjESH_ILi1EjENS0_6memory15LoadWithoutCastENSK_16StoreWithoutCastEEEviT_T0_T2_T3_T4_T5_,"",@"SHT_CUDA_INFO"
	.sectionflags	@""
	.align	4


	//----- nvinfo : EIATTR_CUDA_API_VERSION
	.align		4
        /*0000*/ 	.byte	0x04, 0x37
        /*0002*/ 	.short	(.L_942 - .L_941)
.L_941:
        /*0004*/ 	.word	0x00000082


	//----- nvinfo : EIATTR_KPARAM_INFO
	.align		4
.L_942:
        /*0008*/ 	.byte	0x04, 0x17
        /*000a*/ 	.short	(.L_944 - .L_943)
.L_943:
        /*000c*/ 	.word	0x00000000
        /*0010*/ 	.short	0x0006
        /*0012*/ 	.short	0x007b
        /*0014*/ 	.byte	0x00, 0xf0, 0x05, 0x00


	//----- nvinfo : EIATTR_KPARAM_INFO
	.align		4
.L_944:
        /*0018*/ 	.byte	0x04, 0x17
        /*001a*/ 	.short	(.L_946 - .L_945)
.L_945:
        /*001c*/ 	.word	0x00000000
        /*0020*/ 	.short	0x0005
        /*0022*/ 	.short	0x007a
        /*0024*/ 	.byte	0x00, 0xf0, 0x05, 0x00


	//----- nvinfo : EIATTR_KPARAM_INFO
	.align		4
.L_946:
        /*0028*/ 	.byte	0x04, 0x17
        /*002a*/ 	.short	(.L_948 - .L_947)
.L_947:
        /*002c*/ 	.word	0x00000000
        /*0030*/ 	.short	0x0004
        /*0032*/ 	.short	0x0079
        /*0034*/ 	.byte	0x00, 0xf0, 0x05, 0x00


	//----- nvinfo : EIATTR_KPARAM_INFO
	.align		4
.L_948:
        /*0038*/ 	.byte	0x04, 0x17
        /*003a*/ 	.short	(.L_950 - .L_949)
.L_949:
        /*003c*/ 	.word	0x00000000
        /*0040*/ 	.short	0x0003
        /*0042*/ 	.short	0x0078
        /*0044*/ 	.byte	0x00, 0xf0, 0x05, 0x00


	//----- nvinfo : EIATTR_KPARAM_INFO
	.align		4
.L_950:
        /*0048*/ 	.byte	0x04, 0x17
        /*004a*/ 	.short	(.L_952 - .L_951)
.L_951:
        /*004c*/ 	.word	0x00000000
        /*0050*/ 	.short	0x0002
        /*0052*/ 	.short	0x0048
        /*0054*/ 	.byte	0x00, 0xf0, 0xc1, 0x00


	//----- nvinfo : EIATTR_KPARAM_INFO
	.align		4
.L_952:
        /*0058*/ 	.byte	0x04, 0x17
        /*005a*/ 	.short	(.L_954 - .L_953)
.L_953:
        /*005c*/ 	.word	0x00000000
        /*0060*/ 	.short	0x0001
        /*0062*/ 	.short	0x0008
        /*0064*/ 	.byte	0x00, 0xf0, 0x01, 0x01


	//----- nvinfo : EIATTR_KPARAM_INFO
	.align		4
.L_954:
        /*0068*/ 	.byte	0x04, 0x17
        /*006a*/ 	.short	(.L_956 - .L_955)
.L_955:
        /*006c*/ 	.word	0x00000000
        /*0070*/ 	.short	0x0000
        /*0072*/ 	.short	0x0000
        /*0074*/ 	.byte	0x00, 0xf0, 0x11, 0x00


	//----- nvinfo : EIATTR_SPARSE_MMA_MASK
	.align		4
.L_956:
        /*0078*/ 	.byte	0x03, 0x50
        /*007a*/ 	.short	0x0000


	//----- nvinfo : EIATTR_MAXREG_COUNT
	.align		4
        /*007c*/ 	.byte	0x03, 0x1b
        /*007e*/ 	.short	0x00ff


	//----- nvinfo : EIATTR_EXTERNS
	.align		4
        /*0080*/ 	.byte	0x04, 0x0f
        /*0082*/ 	.short	(.L_958 - .L_957)


	//   ....[0]....
	.align		4
.L_957:
        /*0084*/ 	.word	index@(__assertfail)


	//----- nvinfo : EIATTR_MERCURY_ISA_VERSION
	.align		4
.L_958:
        /*0088*/ 	.byte	0x03, 0x5f
        /*008a*/ 	.short	0x0101


	//----- nvinfo : EIATTR_SYSCALL_OFFSETS
	.align		4
        /*008c*/ 	.byte	0x04, 0x46
        /*008e*/ 	.short	(.L_960 - .L_959)


	//   ....[0]....
.L_959:
        /*0090*/ 	.word	0x00000830


	//   ....[1]....
        /*0094*/ 	.word	0x000009c0


	//   ....[2]....
        /*0098*/ 	.word	0x00000ba0


	//   ....[3]....
        /*009c*/ 	.word	0x00000e20


	//   ....[4]....
        /*00a0*/ 	.word	0x00001060


	//   ....[5]....
        /*00a4*/ 	.word	0x000011f0


	//   ....[6]....
        /*00a8*/ 	.word	0x000013d0


	//   ....[7]....
        /*00ac*/ 	.word	0x00001650


	//   ....[8]....
        /*00b0*/ 	.word	0x00001890


	//   ....[9]....
        /*00b4*/ 	.word	0x00001a20


	//   ....[10]....
        /*00b8*/ 	.word	0x00001c00


	//   ....[11]....
        /*00bc*/ 	.word	0x00001e80


	//   ....[12]....
        /*00c0*/ 	.word	0x000020c0


	//   ....[13]....
        /*00c4*/ 	.word	0x00002250


	//   ....[14]....
        /*00c8*/ 	.word	0x00002430


	//   ....[15]....
        /*00cc*/ 	.word	0x000026b0


	//   ....[16]....
        /*00d0*/ 	.word	0x000028d0


	//   ....[17]....
        /*00d4*/ 	.word	0x00002a60


	//   ....[18]....
        /*00d8*/ 	.word	0x00002c40


	//   ....[19]....
        /*00dc*/ 	.word	0x00004690


	//   ....[20]....
        /*00e0*/ 	.word	0x000048d0


	//   ....[21]....
        /*00e4*/ 	.word	0x00004a60


	//   ....[22]....
        /*00e8*/ 	.word	0x00004c40


	//   ....[23]....
        /*00ec*/ 	.word	0x000065c0


	//   ....[24]....
        /*00f0*/ 	.word	0x00006800


	//   ....[25]....
        /*00f4*/ 	.word	0x00006990


	//   ....[26]....
        /*00f8*/ 	.word	0x00006b70


	//   ....[27]....
        /*00fc*/ 	.word	0x000084a0


	//   ....[28]....
        /*0100*/ 	.word	0x000086d0


	//   ....[29]....
        /*0104*/ 	.word	0x00008860


	//   ....[30]....
        /*0108*/ 	.word	0x00008a40


	//   ....[31]....
        /*010c*/ 	.word	0x0000a370


	//----- nvinfo : EIATTR_EXIT_INSTR_OFFSETS
	.align		4
.L_960:
        /*0110*/ 	.byte	0x04, 0x1c
        /*0112*/ 	.short	(.L_962 - .L_961)


	//   ....[0]....
.L_961:
        /*0114*/ 	.word	0x0000a580


	//   ....[1]....
        /*0118*/ 	.word	0x0000a5e0


	//----- nvinfo : EIATTR_MAX_THREADS
	.align		4
.L_962:
        /*011c*/ 	.byte	0x04, 0x05
        /*011e*/ 	.short	(.L_964 - .L_963)
.L_963:
        /*0120*/ 	.word	0x00000080
        /*0124*/ 	.word	0x00000001
        /*0128*/ 	.word	0x00000001


	//----- nvinfo : EIATTR_CRS_STACK_SIZE
	.align		4
.L_964:
        /*012c*/ 	.byte	0x04, 0x1e
        /*012e*/ 	.short	(.L_966 - .L_965)
.L_965:
        /*0130*/ 	.word	0x00000000


	//----- nvinfo : EIATTR_CBANK_PARAM_SIZE
	.align		4
.L_966:
        /*0134*/ 	.byte	0x03, 0x19
        /*0136*/ 	.short	0x007c


	//----- nvinfo : EIATTR_PARAM_CBANK
	.align		4
        /*0138*/ 	.byte	0x04, 0x0a
        /*013a*/ 	.short	(.L_968 - .L_967)
	.align		4
.L_967:
        /*013c*/ 	.word	index@(.nv.constant0._ZN2at6native27unrolled_elementwise_kernelIZZZNS0_67_GLOBAL__N__bb565c37_34_ValidateCompressedIndicesKernel_cu_33a4b88b42_validate_compressed_sparse_indices_kernelILNS2_8CDimNameE1ENS2_18CUDAKernelLauncherENS2_14EmptyVecKernelENS2_8DummyVecELm0EEEvRKNS_6TensorESA_lllENKUlvE1_clEvENKUlvE0_clEvEUllllllE_St5arrayIPcLm6EELi4E23TrivialOffsetCalculatorILi5EjESH_ILi1EjENS0_6memory15LoadWithoutCastENSK_16StoreWithoutCastEEEviT_T0_T2_T3_T4_T5_)
        /*0140*/ 	.short	0x0210
        /*0142*/ 	.short	0x007c


	//----- nvinfo : EIATTR_SW_WAR
	.align		4
.L_968:
        /*0144*/ 	.byte	0x04, 0x36
        /*0146*/ 	.short	(.L_970 - .L_969)
.L_969:
        /*0148*/ 	.word	0x00000008
.L_970:


//--------------------- .nv.info._ZN2at6native29vectorized_elementwise_kernelILi2EZZZNS0_67_GLOBAL__N__bb565c37_34_ValidateCompressedIndicesKernel_cu_33a4b88b42_validate_compressed_sparse_indices_kernelILNS2_8CDimNameE1ENS2_18CUDAKernelLauncherENS2_14EmptyVecKernelENS2_8DummyVecELm0EEEvRKNS_6TensorESA_lllENKUlvE1_clEvENKUlvE0_clEvEUllllllE_St5arrayIPcLm6EEEEviT0_T1_ --------------------------
	.section	.nv.info._ZN2at6native29vectorized_elementwise_kernelILi2EZZZNS0_67_GLOBAL__N__bb565c37_34_ValidateCompressedIndicesKernel_cu_33a4b88b42_validate_compressed_sparse_indices_kernelILNS2_8CDimNameE1ENS2_18CUDAKernelLauncherENS2_14EmptyVecKernelENS2_8DummyVecELm0EEEvRKNS_6TensorESA_lllENKUlvE1_clEvENKUlvE0_clEvEUllllllE_St5arrayIPcLm6EEEEviT0_T1_,"",@"SHT_CUDA_INFO"
	.sectionflags	@""
	.align	4


	//----- nvinfo : EIATTR_CUDA_API_VERSION
	.align		4
        /*0000*/ 	.byte	0x04, 0x37
        /*0002*/ 	.short	(.L_972 - .L_971)
.L_971:
        /*0004*/ 	.word	0x00000082


	//----- nvinfo : EIATTR_KPARAM_INFO
	.align		4
.L_972:
        /*0008*/ 	.byte	0x04, 0x17
        /*000a*/ 	.short	(.L_974 - .L_973)
.L_973:
        /*000c*/ 	.word	0x00000000
        /*0010*/ 	.short	0x0002
        /*0012*/ 	.short	0x0048
        /*0014*/ 	.byte	0x00, 0xf0, 0xc1, 0x00


	//----- nvinfo : EIATTR_KPARAM_INFO
	.align		4
.L_974:
        /*0018*/ 	.byte	0x04, 0x17
        /*001a*/ 	.short	(.L_976 - .L_975)
.L_975:
        /*001c*/ 	.word	0x00000000
        /*0020*/ 	.short	0x0001
        /*0022*/ 	.short	0x0008
        /*0024*/ 	.byte	0x00, 0xf0, 0x01, 0x01


	//----- nvinfo : EIATTR_KPARAM_INFO
	.align		4
.L_976:
        /*0028*/ 	.byte	0x04, 0x17
        /*002a*/ 	.short	(.L_978 - .L_977)
.L_977:
        /*002c*/ 	.word	0x00000000
        /*0030*/ 	.short	0x0000
        /*0032*/ 	.short	0x0000
        /*0034*/ 	.byte	0x00, 0xf0, 0x11, 0x00


	//----- nvinfo : EIATTR_SPARSE_MMA_MASK
	.align		4
.L_978:
        /*0038*/ 	.byte	0x03, 0x50
        /*003a*/ 	.short	0x0000


	//----- nvinfo : EIATTR_MAXREG_COUNT
	.align		4
        /*003c*/ 	.byte	0x03, 0x1b
        /*003e*/ 	.short	0x00ff


	//----- nvinfo : EIATTR_EXTERNS
	.align		4
        /*0040*/ 	.byte	0x04, 0x0f
        /*0042*/ 	.short	(.L_980 - .L_979)


	//   ....[0]....
	.align		4
.L_979:
        /*0044*/ 	.word	index@(__assertfail)


	//----- nvinfo : EIATTR_MERCURY_ISA_VERSION
	.align		4
.L_980:
        /*0048*/ 	.byte	0x03, 0x5f
        /*004a*/ 	.short	0x0101


	//----- nvinfo : EIATTR_SYSCALL_OFFSETS
	.align		4
        /*004c*/ 	.byte	0x04, 0x46
        /*004e*/ 	.short	(.L_982 - .L_981)


	//   ....[0]....
.L_981:
        /*0050*/ 	.word	0x00000490


	//   ....[1]....
        /*0054*/ 	.word	0x00000630


	//   ....[2]....
        /*0058*/ 	.word	0x00000810


	//   ....[3]....
        /*005c*/ 	.word	0x00000aa0


	//   ....[4]....
        /*0060*/ 	.word	0x00000ca0


	//   ....[5]....
        /*0064*/ 	.word	0x00000e10


	//   ....[6]....
        /*0068*/ 	.word	0x00000ff0


	//   ....[7]....
        /*006c*/ 	.word	0x00001290


	//   ....[8]....
        /*0070*/ 	.word	0x00001460


	//   ....[9]....
        /*0074*/ 	.word	0x000015d0


	//   ....[10]....
        /*0078*/ 	.word	0x000017b0


	//   ....[11]....
        /*007c*/ 	.word	0x00001a40


	//   ....[12]....
        /*0080*/ 	.word	0x00001c10


	//   ....[13]....
        /*0084*/ 	.word	0x00001d80


	//   ....[14]....
        /*0088*/ 	.word	0x00001f60


	//   ....[15]....
        /*008c*/ 	.word	0x000021f0


	//   ....[16]....
        /*0090*/ 	.word	0x000023c0


	//   ....[17]....
        /*0094*/ 	.word	0x00002530


	//   ....[18]....
        /*0098*/ 	.word	0x00002710


	//   ....[19]....
        /*009c*/ 	.word	0x000029a0


	//   ....[20]....
        /*00a0*/ 	.word	0x00002b70


	//   ....[21]....
        /*00a4*/ 	.word	0x00002ce0


	//   ....[22]....
        /*00a8*/ 	.word	0x00002ec0


	//   ....[23]....
        /*00ac*/ 	.word	0x00003150


	//   ....[24]....
        /*00b0*/ 	.word	0x00003320


	//   ....[25]....
        /*00b4*/ 	.word	0x00003490


	//   ....[26]....
        /*00b8*/ 	.word	0x00003670


	//   ....[27]....
        /*00bc*/ 	.word	0x00003900


	//   ....[28]....
        /*00c0*/ 	.word	0x00003ad0


	//   ....[29]....
        /*00c4*/ 	.word	0x00003c40


	//   ....[30]....
        /*00c8*/ 	.word	0x00003e20


	//   ....[31]....
        /*00cc*/ 	.word	0x000040b0


	//   ....[32]....
        /*00d0*/ 	.word	0x000042a0


	//   ....[33]....
        /*00d4*/ 	.word	0x00004440


	//   ....[34]....
        /*00d8*/ 	.word	0x00004620


	//   ....[35]....
        /*00dc*/ 	.word	0x00006110


	//   ....[36]....
        /*00e0*/ 	.word	0x00006310


	//   ....[37]....
        /*00e4*/ 	.word	0x00006480


	//   ....[38]....
        /*00e8*/ 	.word	0x00006660


	//   ....[39]....
        /*00ec*/ 	.word	0x00007f80


	//   ....[40]....
        /*00f0*/ 	.word	0x00008150


	//   ....[41]....
        /*00f4*/ 	.word	0x000082c0


	//   ....[42]....
        /*00f8*/ 	.word	0x000084a0


	//   ....[43]....
        /*00fc*/ 	.word	0x00009dc0


	//   ....[44]....
        /*0100*/ 	.word	0x00009f90


	//   ....[45]....
        /*0104*/ 	.word	0x0000a100


	//   ....[46]....
        /*0108*/ 	.word	0x0000a2e0


	//   ....[47]....
        /*010c*/ 	.word	0x0000bcf0


	//   ....[48]....
        /*0110*/ 	.word	0x0000bec0


	//   ....[49]....
        /*0114*/ 	.word	0x0000c030


	//   ....[50]....
        /*0118*/ 	.word	0x0000c210


	//   ....[51]....
        /*011c*/ 	.word	0x0000db30


	//   ....[52]....
        /*0120*/ 	.word	0x0000dd00


	//   ....[53]....
        /*0124*/ 	.word	0x0000de70


	//   ....[54]....
        /*0128*/ 	.word	0x0000e050


	//   ....[55]....
        /*012c*/ 	.word	0x0000f970


	//   ....[56]....
        /*0130*/ 	.word	0x0000fb40


	//   ....[57]....
        /*0134*/ 	.word	0x0000fcb0


	//   ....[58]....
        /*0138*/ 	.word	0x0000fe90


	//   ....[59]....
        /*013c*/ 	.word	0x00011790


	//   ....[60]....
        /*0140*/ 	.word	0x00011960


	//   ....[61]....
        /*0144*/ 	.word	0x00011ad0


	//   ....[62]....
        /*0148*/ 	.word	0x00011cb0


	//   ....[63]....
        /*014c*/ 	.word	0x00013590


	//   ....[64]....
        /*0150*/ 	.word	0x00014440


	//   ....[65]....
        /*0154*/ 	.word	0x000145d0


	//   ....[66]....
        /*0158*/ 	.word	0x000147b0


	//   ....[67]....
        /*015c*/ 	.word	0x00014a40


	//   ....[68]....
        /*0160*/ 	.word	0x00014c80


	//   ....[69]....
        /*0164*/ 	.word	0x00014e10


	//   ....[70]....
        /*0168*/ 	.word	0x00014ff0


	//   ....[71]....
        /*016c*/ 	.word	0x00015280


	//   ....[72]....
        /*0170*/ 	.word	0x000154c0


	//   ....[73]....
        /*0174*/ 	.word	0x00015650


	//   ....[74]....
        /*0178*/ 	.word	0x00015830


	//   ....[75]....
        /*017c*/ 	.word	0x00015ab0


	//   ....[76]....
        /*0180*/ 	.word	0x00015cf0


	//   ....[77]....
        /*0184*/ 	.word	0x00015e80


	//   ....[78]....
        /*0188*/ 	.word	0x00016060


	//   ....[79]....
        /*018c*/ 	.word	0x000162e0


	//   ....[80]....
        /*0190*/ 	.word	0x00016520


	//   ....[81]....
        /*0194*/ 	.word	0x000166b0


	//   ....[82]....
        /*0198*/ 	.word	0x00016890


	//   ....[83]....
        /*019c*/ 	.word	0x00016b10


	//   ....[84]....
        /*01a0*/ 	.word	0x00016d50


	//   ....[85]....
        /*01a4*/ 	.word	0x00016ee0


	//   ....[86]....
        /*01a8*/ 	.word	0x000170c0


	//   ....[87]....
        /*01ac*/ 	.word	0x00017340


	//   ....[88]....
        /*01b0*/ 	.word	0x00017580


	//   ....[89]....
        /*01b4*/ 	.word	0x00017710


	//   ....[90]....
        /*01b8*/ 	.word	0x000178f0


	//   ....[91]....
        /*01bc*/ 	.word	0x00017b70


	//   ....[92]....
        /*01c0*/ 	.word	0x00017db0


	//   ....[93]....
        /*01c4*/ 	.word	0x00017f40


	//   ....[94]....
        /*01c8*/ 	.word	0x00018120


	//   ....[95]....
        /*01cc*/ 	.word	0x000183a0


	//   ....[96]....
        /*01d0*/ 	.word	0x000185c0


	//   ....[97]....
        /*01d4*/ 	.word	0x00018750


	//   ....[98]....
        /*01d8*/ 	.word	0x00018930


	//   ....[99]....
        /*01dc*/ 	.word	0x0001a390


	//   ....[100]....
        /*01e0*/ 	.word	0x0001a5d0


	//   ....[101]....
        /*01e4*/ 	.word	0x0001a760


	//   ....[102]....
        /*01e8*/ 	.word	0x0001a940


	//   ....[103]....
        /*01ec*/ 	.word	0x0001c310


	//   ....[104]....
        /*01f0*/ 	.word	0x0001c550


	//   ....[105]....
        /*01f4*/ 	.word	0x0001c6e0


	//   ....[106]....
        /*01f8*/ 	.word	0x0001c8c0


	//   ....[107]....
        /*01fc*/ 	.word	0x0001e240


	//   ....[108]....
        /*0200*/ 	.word	0x0001e480


	//   ....[109]....
        /*0204*/ 	.word	0x0001e610


	//   ....[110]....
        /*0208*/ 	.word	0x0001e7f0


	//   ....[111]....
        /*020c*/ 	.word	0x00020170


	//   ....[112]....
        /*0210*/ 	.word	0x000203b0


	//   ....[113]....
        /*0214*/ 	.word	0x00020540


	//   ....[114]....
        /*0218*/ 	.word	0x00020720


	//   ....[115]....
        /*021c*/ 	.word	0x000220a0


	//   ....[116]....
        /*0220*/ 	.word	0x000222e0


	//   ....[117]....
        /*0224*/ 	.word	0x00022470


	//   ....[118]....
        /*0228*/ 	.word	0x00022650


	//   ....[119]....
        /*022c*/ 	.word	0x00023fd0


	//   ....[120]....
        /*0230*/ 	.word	0x00024210


	//   ....[121]....
        /*0234*/ 	.word	0x000243a0


	//   ....[122]....
        /*0238*/ 	.word	0x00024580


	//   ....[123]....
        /*023c*/ 	.word	0x00025f00


	//   ....[124]....
        /*0240*/ 	.word	0x00026130


	//   ....[125]....
        /*0244*/ 	.word	0x000262c0


	//   ....[126]....
        /*0248*/ 	.word	0x000264a0


	//   ....[127]....
        /*024c*/ 	.word	0x00027e20


	//----- nvinfo : EIATTR_EXIT_INSTR_OFFSETS
	.align		4
.L_982:
        /*0250*/ 	.byte	0x04, 0x1c
        /*0252*/ 	.short	(.L_984 - .L_983)


	//   ....[0]....
.L_983:
        /*0254*/ 	.word	0x000136b0


	//   ....[1]....
        /*0258*/ 	.word	0x00028200


	//   ....[2]....
        /*025c*/ 	.word	0x00028250


	//----- nvinfo : EIATTR_MAX_THREADS
	.align		4
.L_984:
        /*0260*/ 	.byte	0x04, 0x05
        /*0262*/ 	.short	(.L_986 - .L_985)
.L_985:
        /*0264*/ 	.word	0x00000080
        /*0268*/ 	.word	0x00000001
        /*026c*/ 	.word	0x00000001


	//----- nvinfo : EIATTR_CRS_STACK_SIZE
	.align		4
.L_986:
        /*0270*/ 	.byte	0x04, 0x1e
        /*0272*/ 	.short	(.L_988 - .L_987)
.L_987:
        /*0274*/ 	.word	0x00000000


	//----- nvinfo : EIATTR_CBANK_PARAM_SIZE
	.align		4
.L_988:
        /*0278*/ 	.byte	0x03, 0x19
        /*027a*/ 	.short	0x0078


	//----- nvinfo : EIATTR_PARAM_CBANK
	.align		4
        /*027c*/ 	.byte	0x04, 0x0a
        /*027e*/ 	.short	(.L_990 - .L_989)
	.align		4
.L_989:
        /*0280*/ 	.word	index@(.nv.constant0._ZN2at6native29vectorized_elementwise_kernelILi2EZZZNS0_67_GLOBAL__N__bb565c37_34_ValidateCompressedIndicesKernel_cu_33a4b88b42_validate_compressed_sparse_indices_kernelILNS2_8CDimNameE1ENS2_18CUDAKernelLauncherENS2_14EmptyVecKernelENS2_8DummyVecELm0EEEvRKNS_6TensorESA_lllENKUlvE1_clEvENKUlvE0_clEvEUllllllE_St5arrayIPcLm6EEEEviT0_T1_)
        /*0284*/ 	.short	0x0210
        /*0286*/ 	.short	0x0078


	//----- nvinfo : EIATTR_SW_WAR
	.align		4
.L_990:
        /*0288*/ 	.byte	0x04, 0x36
        /*028a*/ 	.short	(.L_992 - .L_991)
.L_991:
        /*028c*/ 	.word	0x00000008
.L_992:


//--------------------- .nv.info._ZN2at6native29vectorized_elementwise_kernelILi4EZZZNS0_67_GLOBAL__N__bb565c37_34_ValidateCompressedIndicesKernel_cu_33a4b88b42_validate_compressed_sparse_indices_kernelILNS2_8CDimNameE1ENS2_18CUDAKernelLauncherENS2_14EmptyVecKernelENS2_8DummyVecELm0EEEvRKNS_6TensorESA_lllENKUlvE1_clEvENKUlvE0_clEvEUllllllE_St5arrayIPcLm6EEEEviT0_T1_ --------------------------
	.section	.nv.info._ZN2at6native29vectorized_elementwise_kernelILi4EZZZNS0_67_GLOBAL__N__bb565c37_34_ValidateCompressedIndicesKernel_cu_33a4b88b42_validate_compressed_sparse_indices_kernelILNS2_8CDimNameE1ENS2_18CUDAKernelLauncherENS2_14EmptyVecKernelENS2_8DummyVecELm0EEEvRKNS_6TensorESA_lllENKUlvE1_clEvENKUlvE0_clEvEUllllllE_St5arrayIPcLm6EEEEviT0_T1_,"",@"SHT_CUDA_INFO"
	.sectionflags	@""
	.align	4


	//----- nvinfo : EIATTR_CUDA_API_VERSION
	.align		4
        /*0000*/ 	.byte	0x04, 0x37
        /*0002*/ 	.short	(.L_994 - .L_993)
.L_993:
        /*0004*/ 	.word	0x00000082


	//----- nvinfo : EIATTR_KPARAM_INFO
	.align		4
.L_994:
        /*0008*/ 	.byte	0x04, 0x17
        /*000a*/ 	.short	(.L_996 - .L_995)
.L_995:
        /*000c*/ 	.word	0x00000000
        /*0010*/ 	.short	0x0002
        /*0012*/ 	.short	0x0048
        /*0014*/ 	.byte	0x00, 0xf0, 0xc1, 0x00


	//----- nvinfo : EIATTR_KPARAM_INFO
	.align		4
.L_996:
        /*0018*/ 	.byte	0x04, 0x17
        /*001a*/ 	.short	(.L_998 - .L_997)
.L_997:
        /*001c*/ 	.word	0x00000000
        /*0020*/ 	.short	0x0001
        /*0022*/ 	.short	0x0008
        /*0024*/ 	.byte	0x00, 0xf0, 0x01, 0x01


	//----- nvinfo : EIATTR_KPARAM_INFO
	.align		4
.L_998:
        /*0028*/ 	.byte	0x04, 0x17
        /*002a*/ 	.short	(.L_1000 - .L_999)
.L_999:
        /*002c*/ 	.word	0x00000000
        /*0030*/ 	.short	0x0000
        /*0032*/ 	.short	0x0000
        /*0034*/ 	.byte	0x00, 0xf0, 0x11, 0x00


	//----- nvinfo : EIATTR_SPARSE_MMA_MASK
	.align		4
.L_1000:
        /*0038*/ 	.byte	0x03, 0x50
        /*003a*/ 	.short	0x0000


	//----- nvinfo : EIATTR_MAXREG_COUNT
	.align		4
        /*003c*/ 	.byte	0x03, 0x1b
        /*003e*/ 	.short	0x00ff


	//----- nvinfo : EIATTR_EXTERNS
	.align		4
        /*0040*/ 	.byte	0x04, 0x0f
        /*0042*/ 	.short	(.L_1002 - .L_1001)


	//   ....[0]....
	.align		4
.L_1001:
        /*0044*/ 	.word	index@(__assertfail)


	//----- nvinfo : EIATTR_MERCURY_ISA_VERSION
	.align		4
.L_1002:
        /*0048*/ 	.byte	0x03, 0x5f
        /*004a*/ 	.short	0x0101


	//----- nvinfo : EIATTR_SYSCALL_OFFSETS
	.align		4
        /*004c*/ 	.byte	0x04, 0x46
        /*004e*/ 	.short	(.L_1004 - .L_1003)


	//   ....[0]....
.L_1003:
        /*0050*/ 	.word	0x00000490


	//   ....[1]....
        /*0054*/ 	.word	0x00000630


	//   ....[2]....
        /*0058*/ 	.word	0x00000810


	//   ....[3]....
        /*005c*/ 	.word	0x00000aa0


	//   ....[4]....
        /*0060*/ 	.word	0x00000ca0


	//   ....[5]....
        /*0064*/ 	.word	0x00000e10


	//   ....[6]....
        /*0068*/ 	.word	0x00000ff0


	//   ....[7]....
        /*006c*/ 	.word	0x00001290


	//   ....[8]....
        /*0070*/ 	.word	0x00001460


	//   ....[9]....
        /*0074*/ 	.word	0x000015d0


	//   ....[10]....
        /*0078*/ 	.word	0x000017b0


	//   ....[11]....
        /*007c*/ 	.word	0x00001a40


	//   ....[12]....
        /*0080*/ 	.word	0x00001c10


	//   ....[13]....
        /*0084*/ 	.word	0x00001d80


	//   ....[14]....
        /*0088*/ 	.word	0x00001f60


	//   ....[15]....
        /*008c*/ 	.word	0x000021f0


	//   ....[16]....
        /*0090*/ 	.word	0x000023c0


	//   ....[17]....
        /*0094*/ 	.word	0x00002530


	//   ....[18]....
        /*0098*/ 	.word	0x00002710


	//   ....[19]....
        /*009c*/ 	.word	0x000029a0


	//   ....[20]....
        /*00a0*/ 	.word	0x00002b70


	//   ....[21]....
        /*00a4*/ 	.word	0x00002ce0


	//   ....[22]....
        /*00a8*/ 	.word	0x00002ec0


	//   ....[23]....
        /*00ac*/ 	.word	0x00003150


	//   ....[24]....
        /*00b0*/ 	.word	0x00003320


	//   ....[25]....
        /*00b4*/ 	.word	0x00003490


	//   ....[26]....
        /*00b8*/ 	.word	0x00003670


	//   ....[27]....
        /*00bc*/ 	.word	0x00003900


	//   ....[28]....
        /*00c0*/ 	.word	0x00003ad0


	//   ....[29]....
        /*00c4*/ 	.word	0x00003c40


	//   ....[30]....
        /*00c8*/ 	.word	0x00003e20


	//   ....[31]....
        /*00cc*/ 	.word	0x000040b0


	//   ....[32]....
        /*00d0*/ 	.word	0x000042a0


	//   ....[33]....
        /*00d4*/ 	.word	0x00004440


	//   ....[34]....
        /*00d8*/ 	.word	0x00004620


	//   ....[35]....
        /*00dc*/ 	.word	0x00006110


	//   ....[36]....
        /*00e0*/ 	.word	0x00006310


	//   ....[37]....
        /*00e4*/ 	.word	0x00006480


	//   ....[38]....
        /*00e8*/ 	.word	0x00006660


	//   ....[39]....
        /*00ec*/ 	.word	0x00007f80


	//   ....[40]....
        /*00f0*/ 	.word	0x00008150


	//   ....[41]....
        /*00f4*/ 	.word	0x000082c0


	//   ....[42]....
        /*00f8*/ 	.word	0x000084a0


	//   ....[43]....
        /*00fc*/ 	.word	0x00009dc0


	//   ....[44]....
        /*0100*/ 	.word	0x00009f90


	//   ....[45]....
        /*0104*/ 	.word	0x0000a100


	//   ....[46]....
        /*0108*/ 	.word	0x0000a2e0


	//   ....[47]....
        /*010c*/ 	.word	0x0000bcf0


	//   ....[48]....
        /*0110*/ 	.word	0x0000bec0


	//   ....[49]....
        /*0114*/ 	.word	0x0000c030


	//   ....[50]....
        /*0118*/ 	.word	0x0000c210


	//   ....[51]....
        /*011c*/ 	.word	0x0000db30


	//   ....[52]....
        /*0120*/ 	.word	0x0000dd00


	//   ....[53]....
        /*0124*/ 	.word	0x0000de70


	//   ....[54]....
        /*0128*/ 	.word	0x0000e050


	//   ....[55]....
        /*012c*/ 	.word	0x0000f970


	//   ....[56]....
        /*0130*/ 	.word	0x0000fb40


	//   ....[57]....
        /*0134*/ 	.word	0x0000fcb0


	//   ....[58]....
        /*0138*/ 	.word	0x0000fe90


	//   ....[59]....
        /*013c*/ 	.word	0x00011790


	//   ....[60]....
        /*0140*/ 	.word	0x00011960


	//   ....[61]....
        /*0144*/ 	.word	0x00011ad0


	//   ....[62]....
        /*0148*/ 	.word	0x00011cb0


	//   ....[63]....
        /*014c*/ 	.word	0x00013590


	//   ....[64]....
        /*0150*/ 	.word	0x00014440


	//   ....[65]....
        /*0154*/ 	.word	0x000145d0


	//   ....[66]....
        /*0158*/ 	.word	0x000147b0


	//   ....[67]....
        /*015c*/ 	.word	0x00014a40


	//   ....[68]....
        /*0160*/ 	.word	0x00014c80


	//   ....[69]....
        /*0164*/ 	.word	0x00014e10


	//   ....[70]....
        /*0168*/ 	.word	0x00014ff0


	//   ....[71]....
        /*016c*/ 	.word	0x00015280


	//   ....[72]....
        /*0170*/ 	.word	0x000154c0


	//   ....[73]....
        /*0174*/ 	.word	0x00015650


	//   ....[74]....
        /*0178*/ 	.word	0x00015830


	//   ....[75]....
        /*017c*/ 	.word	0x00015ab0


	//   ....[76]....
        /*0180*/ 	.word	0x00015cf0


	//   ....[77]....
        /*0184*/ 	.word	0x00015e80


	//   ....[78]....
        /*0188*/ 	.word	0x00016060


	//   ....[79]....
        /*018c*/ 	.word	0x000162e0


	//   ....[80]....
        /*0190*/ 	.word	0x00016520


	//   ....[81]....
        /*0194*/ 	.word	0x000166b0


	//   ....[82]....
        /*0198*/ 	.word	0x00016890


	//   ....[83]....
        /*019c*/ 	.word	0x00016b10


	//   ....[84]....
        /*01a0*/ 	.word	0x00016d50


	//   ....[85]....
        /*01a4*/ 	.word	0x00016ee0


	//   ....[86]....
        /*01a8*/ 	.word	0x000170c0


	//   ....[87]....
        /*01ac*/ 	.word	0x00017340


	//   ....[88]....
        /*01b0*/ 	.word	0x00017580


	//   ....[89]....
        /*01b4*/ 	.word	0x00017710


	//   ....[90]....
        /*01b8*/ 	.word	0x000178f0


	//   ....[91]....
        /*01bc*/ 	.word	0x00017b70


	//   ....[92]....
        /*01c0*/ 	.word	0x00017db0


	//   ....[93]....
        /*01c4*/ 	.word	0x00017f40


	//   ....[94]....
        /*01c8*/ 	.word	0x00018120


	//   ....[95]....
        /*01cc*/ 	.word	0x000183a0


	//   ....[96]....
        /*01d0*/ 	.word	0x000185c0


	//   ....[97]....
        /*01d4*/ 	.word	0x00018750


	//   ....[98]....
        /*01d8*/ 	.word	0x00018930


	//   ....[99]....
        /*01dc*/ 	.word	0x0001a390


	//   ....[100]....
        /*01e0*/ 	.word	0x0001a5d0


	//   ....[101]....
        /*01e4*/ 	.word	0x0001a760


	//   ....[102]....
        /*01e8*/ 	.word	0x0001a940


	//   ....[103]....
        /*01ec*/ 	.word	0x0001c310


	//   ....[104]....
        /*01f0*/ 	.word	0x0001c550


	//   ....[105]....
        /*01f4*/ 	.word	0x0001c6e0


	//   ....[106]....
        /*01f8*/ 	.word	0x0001c8c0


	//   ....[107]....
        /*01fc*/ 	.word	0x0001e240


	//   ....[108]....
        /*0200*/ 	.word	0x0001e480


	//   ....[109]....
        /*0204*/ 	.word	0x0001e610


	//   ....[110]....
        /*0208*/ 	.word	0x0001e7f0


	//   ....[111]....
        /*020c*/ 	.word	0x00020170


	//   ....[112]....
        /*0210*/ 	.word	0x000203b0


	//   ....[113]....
        /*0214*/ 	.word	0x00020540


	//   ....[114]....
        /*0218*/ 	.word	0x00020720


	//   ....[115]....
        /*021c*/ 	.word	0x000220a0


	//   ....[116]....
        /*0220*/ 	.word	0x000222e0


	//   ....[117]....
        /*0224*/ 	.word	0x00022470


	//   ....[118]....
        /*0228*/ 	.word	0x00022650


	//   ....[119]....
        /*022c*/ 	.word	0x00023fd0


	//   ....[120]....
        /*0230*/ 	.word	0x00024210


	//   ....[121]....
        /*0234*/ 	.word	0x000243a0


	//   ....[122]....
        /*0238*/ 	.word	0x00024580


	//   ....[123]....
        /*023c*/ 	.word	0x00025f00


	//   ....[124]....
        /*0240*/ 	.word	0x00026130


	//   ....[125]....
        /*0244*/ 	.word	0x000262c0


	//   ....[126]....
        /*0248*/ 	.word	0x000264a0


	//   ....[127]....
        /*024c*/ 	.word	0x00027e20


	//----- nvinfo : EIATTR_EXIT_INSTR_OFFSETS
	.align		4
.L_1004:
        /*0250*/ 	.byte	0x04, 0x1c
        /*0252*/ 	.short	(.L_1006 - .L_1005)


	//   ....[0]....
.L_1005:
        /*0254*/ 	.word	0x000136b0


	//   ....[1]....
        /*0258*/ 	.word	0x00028200


	//   ....[2]....
        /*025c*/ 	.word	0x00028250


	//----- nvinfo : EIATTR_MAX_THREADS
	.align		4
.L_1006:
        /*0260*/ 	.byte	0x04, 0x05
        /*0262*/ 	.short	(.L_1008 - .L_1007)
.L_1007:
        /*0264*/ 	.word	0x00000080
        /*0268*/ 	.word	0x00000001
        /*026c*/ 	.word	0x00000001


	//----- nvinfo : EIATTR_CRS_STACK_SIZE
	.align		4
.L_1008:
        /*0270*/ 	.byte	0x04, 0x1e
        /*0272*/ 	.short	(.L_1010 - .L_1009)
.L_1009:
        /*0274*/ 	.word	0x00000000


	//----- nvinfo : EIATTR_CBANK_PARAM_SIZE
	.align		4
.L_1010:
        /*0278*/ 	.byte	0x03, 0x19
        /*027a*/ 	.short	0x0078


	//----- nvinfo : EIATTR_PARAM_CBANK
	.align		4
        /*027c*/ 	.byte	0x04, 0x0a
        /*027e*/ 	.short	(.L_1012 - .L_1011)
	.align		4
.L_1011:
        /*0280*/ 	.word	index@(.nv.constant0._ZN2at6native29vectorized_elementwise_kernelILi4EZZZNS0_67_GLOBAL__N__bb565c37_34_ValidateCompressedIndicesKernel_cu_33a4b88b42_validate_compressed_sparse_indices_kernelILNS2_8CDimNameE1ENS2_18CUDAKernelLauncherENS2_14EmptyVecKernelENS2_8DummyVecELm0EEEvRKNS_6TensorESA_lllENKUlvE1_clEvENKUlvE0_clEvEUllllllE_St5arrayIPcLm6EEEEviT0_T1_)
        /*0284*/ 	.short	0x0210
        /*0286*/ 	.short	0x0078


	//----- nvinfo : EIATTR_SW_WAR
	.align		4
.L_1012:
        /*0288*/ 	.byte	0x04, 0x36
        /*028a*/ 	.short	(.L_1014 - .L_1013)
.L_1013:
        /*028c*/ 	.word	0x00000008
.L_1014:


//--------------------- .nv.info._ZN2at6native29vectorized_elementwise_kernelILi8EZZZNS0_67_GLOBAL__N__bb565c37_34_ValidateCompressedIndicesKernel_cu_33a4b88b42_validate_compressed_sparse_indices_kernelILNS2_8CDimNameE1ENS2_18CUDAKernelLauncherENS2_14EmptyVecKernelENS2_8DummyVecELm0EEEvRKNS_6TensorESA_lllENKUlvE1_clEvENKUlvE0_clEvEUllllllE_St5arrayIPcLm6EEEEviT0_T1_ --------------------------
	.section	.nv.info._ZN2at6native29vectorized_elementwise_kernelILi8EZZZNS0_67_GLOBAL__N__bb565c37_34_ValidateCompressedIndicesKernel_cu_33a4b88b42_validate_compressed_sparse_indices_kernelILNS2_8CDimNameE1ENS2_18CUDAKernelLauncherENS2_14EmptyVecKernelENS2_8DummyVecELm0EEEvRKNS_6TensorESA_lllENKUlvE1_clEvENKUlvE0_clEvEUllllllE_St5arrayIPcLm6EEEEviT0_T1_,"",@"SHT_CUDA_INFO"
	.sectionflags	@""
	.align	4


	//----- nvinfo : EIATTR_CUDA_API_VERSION
	.align		4
        /*0000*/ 	.byte	0x04, 0x37
        /*0002*/ 	.short	(.L_1016 - .L_1015)
.L_1015:
        /*0004*/ 	.word	0x00000082


	//----- nvinfo : EIATTR_KPARAM_INFO
	.align		4
.L_1016:
        /*0008*/ 	.byte	0x04, 0x17
        /*000a*/ 	.short	(.L_1018 - .L_1017)
.L_1017:
        /*000c*/ 	.word	0x00000000
        /*0010*/ 	.short	0x0002
        /*0012*/ 	.short	0x0048
        /*0014*/ 	.byte	0x00, 0xf0, 0xc1, 0x00


	//----- nvinfo : EIATTR_KPARAM_INFO
	.align		4
.L_1018:
        /*0018*/ 	.byte	0x04, 0x17
        /*001a*/ 	.short	(.L_1020 - .L_1019)
.L_1019:
        /*001c*/ 	.word	0x00000000
        /*0020*/ 	.short	0x0001
        /*0022*/ 	.short	0x0008
        /*0024*/ 	.byte	0x00, 0xf0, 0x01, 0x01


	//----- nvinfo : EIATTR_KPARAM_INFO
	.align		4
.L_1020:
        /*0028*/ 	.byte	0x04, 0x17
        /*002a*/ 	.short	(.L_1022 - .L_1021)
.L_1021:
        /*002c*/ 	.word	0x00000000
        /*0030*/ 	.short	0x0000
        /*0032*/ 	.short	0x0000
        /*0034*/ 	.byte	0x00, 0xf0, 0x11, 0x00


	//----- nvinfo : EIATTR_SPARSE_MMA_MASK
	.align		4
.L_1022:
        /*0038*/ 	.byte	0x03, 0x50
        /*003a*/ 	.short	0x0000


	//----- nvinfo : EIATTR_MAXREG_COUNT
	.align		4
        /*003c*/ 	.byte	0x03, 0x1b
        /*003e*/ 	.short	0x00ff


	//----- nvinfo : EIATTR_EXTERNS
	.align		4
        /*0040*/ 	.byte	0x04, 0x0f
        /*0042*/ 	.short	(.L_1024 - .L_1023)


	//   ....[0]....
	.align		4
.L_1023:
        /*0044*/ 	.word	index@(__assertfail)


	//----- nvinfo : EIATTR_MERCURY_ISA_VERSION
	.align		4
.L_1024:
        /*0048*/ 	.byte	0x03, 0x5f
        /*004a*/ 	.short	0x0101


	//----- nvinfo : EIATTR_SYSCALL_OFFSETS
	.align		4
        /*004c*/ 	.byte	0x04, 0x46
        /*004e*/ 	.short	(.L_1026 - .L_1025)


	//   ....[0]....
.L_1025:
        /*0050*/ 	.word	0x00000490


	//   ....[1]....
        /*0054*/ 	.word	0x00000630


	//   ....[2]....
        /*0058*/ 	.word	0x00000810


	//   ....[3]....
        /*005c*/ 	.word	0x00000aa0


	//   ....[4]....
        /*0060*/ 	.word	0x00000ca0


	//   ....[5]....
        /*0064*/ 	.word	0x00000e10


	//   ....[6]....
        /*0068*/ 	.word	0x00000ff0


	//   ....[7]....
        /*006c*/ 	.word	0x00001290


	//   ....[8]....
        /*0070*/ 	.word	0x00001460


	//   ....[9]....
        /*0074*/ 	.word	0x000015d0


	//   ....[10]....
        /*0078*/ 	.word	0x000017b0


	//   ....[11]....
        /*007c*/ 	.word	0x00001a40


	//   ....[12]....
        /*0080*/ 	.word	0x00001c10


	//   ....[13]....
        /*0084*/ 	.word	0x00001d80


	//   ....[14]....
        /*0088*/ 	.word	0x00001f60


	//   ....[15]....
        /*008c*/ 	.word	0x000021f0


	//   ....[16]....
        /*0090*/ 	.word	0x000023c0


	//   ....[17]....
        /*0094*/ 	.word	0x00002530


	//   ....[18]....
        /*0098*/ 	.word	0x00002710


	//   ....[19]....
        /*009c*/ 	.word	0x000029a0


	//   ....[20]....
        /*00a0*/ 	.word	0x00002b70


	//   ....[21]....
        /*00a4*/ 	.word	0x00002ce0


	//   ....[22]....
        /*00a8*/ 	.word	0x00002ec0


	//   ....[23]....
        /*00ac*/ 	.word	0x00003150


	//   ....[24]....
        /*00b0*/ 	.word	0x00003320


	//   ....[25]....
        /*00b4*/ 	.word	0x00003490


	//   ....[26]....
        /*00b8*/ 	.word	0x00003670


	//   ....[27]....
        /*00bc*/ 	.word	0x00003900


	//   ....[28]....
        /*00c0*/ 	.word	0x00003ad0


	//   ....[29]....
        /*00c4*/ 	.word	0x00003c40


	//   ....[30]....
        /*00c8*/ 	.word	0x00003e20


	//   ....[31]....
        /*00cc*/ 	.word	0x000040b0


	//   ....[32]....
        /*00d0*/ 	.word	0x000042a0


	//   ....[33]....
        /*00d4*/ 	.word	0x00004440


	//   ....[34]....
        /*00d8*/ 	.word	0x00004620


	//   ....[35]....
        /*00dc*/ 	.word	0x00006110


	//   ....[36]....
        /*00e0*/ 	.word	0x00006310


	//   ....[37]....
        /*00e4*/ 	.word	0x00006480


	//   ....[38]....
        /*00e8*/ 	.word	0x00006660


	//   ....[39]....
        /*00ec*/ 	.word	0x00007f80


	//   ....[40]....
        /*00f0*/ 	.word	0x00008150


	//   ....[41]....
        /*00f4*/ 	.word	0x000082c0


	//   ....[42]....
        /*00f8*/ 	.word	0x000084a0


	//   ....[43]....
        /*00fc*/ 	.word	0x00009dc0


	//   ....[44]....
        /*0100*/ 	.word	0x00009f90


	//   ....[45]....
        /*0104*/ 	.word	0x0000a100


	//   ....[46]....
        /*0108*/ 	.word	0x0000a2e0


	//   ....[47]....
        /*010c*/ 	.word	0x0000bcf0


	//   ....[48]....
        /*0110*/ 	.word	0x0000bec0


	//   ....[49]....
        /*0114*/ 	.word	0x0000c030


	//   ....[50]....
        /*0118*/ 	.word	0x0000c210


	//   ....[51]....
        /*011c*/ 	.word	0x0000db30


	//   ....[52]....
        /*0120*/ 	.word	0x0000dd00


	//   ....[53]....
        /*0124*/ 	.word	0x0000de70


	//   ....[54]....
        /*0128*/ 	.word	0x0000e050


	//   ....[55]....
        /*012c*/ 	.word	0x0000f970


	//   ....[56]....
        /*0130*/ 	.word	0x0000fb40


	//   ....[57]....
        /*0134*/ 	.word	0x0000fcb0


	//   ....[58]....
        /*0138*/ 	.word	0x0000fe90


	//   ....[59]....
        /*013c*/ 	.word	0x00011790


	//   ....[60]....
        /*0140*/ 	.word	0x00011960


	//   ....[61]....
        /*0144*/ 	.word	0x00011ad0


	//   ....[62]....
        /*0148*/ 	.word	0x00011cb0


	//   ....[63]....
        /*014c*/ 	.word	0x00013590


	//   ....[64]....
        /*0150*/ 	.word	0x00014440


	//   ....[65]....
        /*0154*/ 	.word	0x000145d0


	//   ....[66]....
        /*0158*/ 	.word	0x000147b0


	//   ....[67]....
        /*015c*/ 	.word	0x00014a40


	//   ....[68]....
        /*0160*/ 	.word	0x00014c80


	//   ....[69]....
        /*0164*/ 	.word	0x00014e10


	//   ....[70]....
        /*0168*/ 	.word	0x00014ff0


	//   ....[71]....
        /*016c*/ 	.word	0x00015280


	//   ....[72]....
        /*0170*/ 	.word	0x000154c0


	//   ....[73]....
        /*0174*/ 	.word	0x00015650


	//   ....[74]....
        /*0178*/ 	.word	0x00015830


	//   ....[75]....
        /*017c*/ 	.word	0x00015ab0


	//   ....[76]....
        /*0180*/ 	.word	0x00015cf0


	//   ....[77]....
        /*0184*/ 	.word	0x00015e80


	//   ....[78]....
        /*0188*/ 	.word	0x00016060


	//   ....[79]....
        /*018c*/ 	.word	0x000162e0


	//   ....[80]....
        /*0190*/ 	.word	0x00016520


	//   ....[81]....
        /*0194*/ 	.word	0x000166b0


	//   ....[82]....
        /*0198*/ 	.word	0x00016890


	//   ....[83]....
        /*019c*/ 	.word	0x00016b10


	//   ....[84]....
        /*01a0*/ 	.word	0x00016d50


	//   ....[85]....
        /*01a4*/ 	.word	0x00016ee0


	//   ....[86]....
        /*01a8*/ 	.word	0x000170c0


	//   ....[87]....
        /*01ac*/ 	.word	0x00017340


	//   ....[88]....
        /*01b0*/ 	.word	0x00017580


	//   ....[89]....
        /*01b4*/ 	.word	0x00017710


	//   ....[90]....
        /*01b8*/ 	.word	0x000178f0


	//   ....[91]....
        /*01bc*/ 	.word	0x00017b70


	//   ....[92]....
        /*01c0*/ 	.word	0x00017db0


	//   ....[93]....
        /*01c4*/ 	.word	0x00017f40


	//   ....[94]....
        /*01c8*/ 	.word	0x00018120


	//   ....[95]....
        /*01cc*/ 	.word	0x000183a0


	//   ....[96]....
        /*01d0*/ 	.word	0x000185c0


	//   ....[97]....
        /*01d4*/ 	.word	0x00018750


	//   ....[98]....
        /*01d8*/ 	.word	0x00018930


	//   ....[99]....
        /*01dc*/ 	.word	0x0001a390


	//   ....[100]....
        /*01e0*/ 	.word	0x0001a5d0


	//   ....[101]....
        /*01e4*/ 	.word	0x0001a760


	//   ....[102]....
        /*01e8*/ 	.word	0x0001a940


	//   ....[103]....
        /*01ec*/ 	.word	0x0001c310


	//   ....[104]....
        /*01f0*/ 	.word	0x0001c550


	//   ....[105]....
        /*01f4*/ 	.word	0x0001c6e0


	//   ....[106]....
        /*01f8*/ 	.word	0x0001c8c0


	//   ....[107]....
        /*01fc*/ 	.word	0x0001e240


	//   ....[108]....
        /*0200*/ 	.word	0x0001e480


	//   ....[109]....
        /*0204*/ 	.word	0x0001e610


	//   ....[110]....
        /*0208*/ 	.word	0x0001e7f0


	//   ....[111]....
        /*020c*/ 	.word	0x00020170


	//   ....[112]....
        /*0210*/ 	.word	0x000203b0


	//   ....[113]....
        /*0214*/ 	.word	0x00020540


	//   ....[114]....
        /*0218*/ 	.word	0x00020720


	//   ....[115]....
        /*021c*/ 	.word	0x000220a0


	//   ....[116]....
        /*0220*/ 	.word	0x000222e0


	//   ....[117]....
        /*0224*/ 	.word	0x00022470


	//   ....[118]....
        /*0228*/ 	.word	0x00022650


	//   ....[119]....
        /*022c*/ 	.word	0x00023fd0


	//   ....[120]....
        /*0230*/ 	.word	0x00024210


	//   ....[121]....
        /*0234*/ 	.word	0x000243a0


	//   ....[122]....
        /*0238*/ 	.word	0x00024580


	//   ....[123]....
        /*023c*/ 	.word	0x00025f00


	//   ....[124]....
        /*0240*/ 	.word	0x00026130


	//   ....[125]....
        /*0244*/ 	.word	0x000262c0


	//   ....[126]....
        /*0248*/ 	.word	0x000264a0


	//   ....[127]....
        /*024c*/ 	.word	0x00027e20


	//----- nvinfo : EIATTR_EXIT_INSTR_OFFSETS
	.align		4
.L_1026:
        /*0250*/ 	.byte	0x04, 0x1c
        /*0252*/ 	.short	(.L_1028 - .L_1027)


	//   ....[0]....
.L_1027:
        /*0254*/ 	.word	0x000136b0


	//   ....[1]....
        /*0258*/ 	.word	0x00028200


	//   ....[2]....
        /*025c*/ 	.word	0x00028250


	//----- nvinfo : EIATTR_MAX_THREADS
	.align		4
.L_1028:
        /*0260*/ 	.byte	0x04, 0x05
        /*0262*/ 	.short	(.L_1030 - .L_1029)
.L_1029:
        /*0264*/ 	.word	0x00000080
        /*0268*/ 	.word	0x00000001
        /*026c*/ 	.word	0x00000001


	//----- nvinfo : EIATTR_CRS_STACK_SIZE
	.align		4
.L_1030:
        /*0270*/ 	.byte	0x04, 0x1e
        /*0272*/ 	.short	(.L_1032 - .L_1031)
.L_1031:
        /*0274*/ 	.word	0x00000000


	//----- nvinfo : EIATTR_CBANK_PARAM_SIZE
	.align		4
.L_1032:
        /*0278*/ 	.byte	0x03, 0x19
        /*027a*/ 	.short	0x0078


	//----- nvinfo : EIATTR_PARAM_CBANK
	.align		4
        /*027c*/ 	.byte	0x04, 0x0a
        /*027e*/ 	.short	(.L_1034 - .L_1033)
	.align		4
.L_1033:
        /*0280*/ 	.word	index@(.nv.constant0._ZN2at6native29vectorized_elementwise_kernelILi8EZZZNS0_67_GLOBAL__N__bb565c37_34_ValidateCompressedIndicesKernel_cu_33a4b88b42_validate_compressed_sparse_indices_kernelILNS2_8CDimNameE1ENS2_18CUDAKernelLauncherENS2_14EmptyVecKernelENS2_8DummyVecELm0EEEvRKNS_6TensorESA_lllENKUlvE1_clEvENKUlvE0_clEvEUllllllE_St5arrayIPcLm6EEEEviT0_T1_)
        /*0284*/ 	.short	0x0210
        /*0286*/ 	.short	0x0078


	//----- nvinfo : EIATTR_SW_WAR
	.align		4
.L_1034:
        /*0288*/ 	.byte	0x04, 0x36
        /*028a*/ 	.short	(.L_1036 - .L_1035)
.L_1035:
        /*028c*/ 	.word	0x00000008
.L_1036:


//--------------------- .nv.info._ZN2at6native18elementwise_kernelILi128ELi4EZNS0_15gpu_kernel_implIZZZNS0_67_GLOBAL__N__bb565c37_34_ValidateCompressedIndicesKernel_cu_33a4b88b42_validate_compressed_sparse_indices_kernelILNS3_8CDimNameE1ENS3_18CUDAKernelLauncherENS3_14EmptyVecKernelENS3_8DummyVecELm0EEEvRKNS_6TensorESB_lllENKUlvE1_clEvENKUlvE_clEvEUliiiiiE_EEvRNS_18TensorIteratorBaseERKT_EUliE_EEviT1_ --------------------------
	.section	.nv.info._ZN2at6native18elementwise_kernelILi128ELi4EZNS0_15gpu_kernel_implIZZZNS0_67_GLOBAL__N__bb565c37_34_ValidateCompressedIndicesKernel_cu_33a4b88b42_validate_compressed_sparse_indices_kernelILNS3_8CDimNameE1ENS3_18CUDAKernelLauncherENS3_14EmptyVecKernelENS3_8DummyVecELm0EEEvRKNS_6TensorESB_lllENKUlvE1_clEvENKUlvE_clEvEUliiiiiE_EEvRNS_18TensorIteratorBaseERKT_EUliE_EEviT1_,"",@"SHT_CUDA_INFO"
	.sectionflags	@""
	.align	4


	//----- nvinfo : EIATTR_CUDA_API_VERSION
	.align		4
        /*0000*/ 	.byte	0x04, 0x37
        /*0002*/ 	.short	(.L_1038 - .L_1037)
.L_1037:
        /*0004*/ 	.word	0x00000082


	//----- nvinfo : EIATTR_KPARAM_INFO
	.align		4
.L_1038:
        /*0008*/ 	.byte	0x04, 0x17
        /*000a*/ 	.short	(.L_1040 - .L_1039)
.L_1039:
        /*000c*/ 	.word	0x00000000
        /*0010*/ 	.short	0x0001
        /*0012*/ 	.short	0x0008
        /*0014*/ 	.byte	0x00, 0xf0, 0x21, 0x10


	//----- nvinfo : EIATTR_KPARAM_INFO
	.align		4
.L_1040:
        /*0018*/ 	.byte	0x04, 0x17
        /*001a*/ 	.short	(.L_1042 - .L_1041)
.L_1041:
        /*001c*/ 	.word	0x00000000
        /*0020*/ 	.short	0x0000
        /*0022*/ 	.short	0x0000
        /*0024*/ 	.byte	0x00, 0xf0, 0x11, 0x00


	//----- nvinfo : EIATTR_SPARSE_MMA_MASK
	.align		4
.L_1042:
        /*0028*/ 	.byte	0x03, 0x50
        /*002a*/ 	.short	0x0000


	//----- nvinfo : EIATTR_MAXREG_COUNT
	.align		4
        /*002c*/ 	.byte	0x03, 0x1b
        /*002e*/ 	.short	0x0080


	//----- nvinfo : EIATTR_EXTERNS
	.align		4
        /*0030*/ 	.byte	0x04, 0x0f
        /*0032*/ 	.short	(.L_1044 - .L_1043)


	//   ....[0]....
	.align		4
.L_1043:
        /*0034*/ 	.word	index@(__assertfail)


	//----- nvinfo : EIATTR_MERCURY_ISA_VERSION
	.align		4
.L_1044:
        /*0038*/ 	.byte	0x03, 0x5f
        /*003a*/ 	.short	0x0101


	//----- nvinfo : EIATTR_SYSCALL_OFFSETS
	.align		4
        /*003c*/ 	.byte	0x04, 0x46
        /*003e*/ 	.short	(.L_1046 - .L_1045)


	//   ....[0]....
.L_1045:
        /*0040*/ 	.word	0x00002b10


	//   ....[1]....
        /*0044*/ 	.word	0x00003910


	//   ....[2]....
        /*0048*/ 	.word	0x00004710


	//   ....[3]....
        /*004c*/ 	.word	0x00005510


	//   ....[4]....
        /*0050*/ 	.word	0x00006310


	//   ....[5]....
        /*0054*/ 	.word	0x000064c0


	//   ....[6]....
        /*0058*/ 	.word	0x00006640


	//   ....[7]....
        /*005c*/ 	.word	0x000067f0


	//   ....[8]....
        /*0060*/ 	.word	0x00006f40


	//   ....[9]....
        /*0064*/ 	.word	0x000076a0


	//   ....[10]....
        /*0068*/ 	.word	0x0000a1b0


	//   ....[11]....
        /*006c*/ 	.word	0x0000afb0


	//   ....[12]....
        /*0070*/ 	.word	0x0000bdb0


	//   ....[13]....
        /*0074*/ 	.word	0x0000cbb0


	//   ....[14]....
        /*0078*/ 	.word	0x0000d9b0


	//   ....[15]....
        /*007c*/ 	.word	0x0000db60


	//   ....[16]....
        /*0080*/ 	.word	0x0000dce0


	//   ....[17]....
        /*0084*/ 	.word	0x0000de90


	//   ....[18]....
        /*0088*/ 	.word	0x0000e590


	//   ....[19]....
        /*008c*/ 	.word	0x0000ecf0


	//   ....[20]....
        /*0090*/ 	.word	0x000117f0


	//   ....[21]....
        /*0094*/ 	.word	0x000125f0


	//   ....[22]....
        /*0098*/ 	.word	0x000133f0


	//   ....[23]....
        /*009c*/ 	.word	0x000141f0


	//   ....[24]....
        /*00a0*/ 	.word	0x00014ff0


	//   ....[25]....
        /*00a4*/ 	.word	0x000151a0


	//   ....[26]....
        /*00a8*/ 	.word	0x00015320


	//   ....[27]....
        /*00ac*/ 	.word	0x000154d0


	//   ....[28]....
        /*00b0*/ 	.word	0x00015c20


	//   ....[29]....
        /*00b4*/ 	.word	0x00016380


	//   ....[30]....
        /*00b8*/ 	.word	0x00018e80


	//   ....[31]....
        /*00bc*/ 	.word	0x00019c80


	//   ....[32]....
        /*00c0*/ 	.word	0x0001aa80


	//   ....[33]....
        /*00c4*/ 	.word	0x0001b880


	//   ....[34]....
        /*00c8*/ 	.word	0x0001c680


	//   ....[35]....
        /*00cc*/ 	.word	0x0001c830


	//   ....[36]....
        /*00d0*/ 	.word	0x0001c9b0


	//   ....[37]....
        /*00d4*/ 	.word	0x0001cb60


	//   ....[38]....
        /*00d8*/ 	.word	0x0001d260


	//   ....[39]....
        /*00dc*/ 	.word	0x0001d9c0


	//----- nvinfo : EIATTR_EXIT_INSTR_OFFSETS
	.align		4
.L_1046:
        /*00e0*/ 	.byte	0x04, 0x1c
        /*00e2*/ 	.short	(.L_1048 - .L_1047)


	//   ....[0]....
.L_1047:
        /*00e4*/ 	.word	0x00016410


	//   ....[1]....
        /*00e8*/ 	.word	0x0001d3b0


	//   ....[2]....
        /*00ec*/ 	.word	0x0001d3d0


	//   ....[3]....
        /*00f0*/ 	.word	0x0001d450


	//   ....[4]....
        /*00f4*/ 	.word	0x0001d470


	//   ....[5]....
        /*00f8*/ 	.word	0x0001d490


	//   ....[6]....
        /*00fc*/ 	.word	0x0001d510


	//   ....[7]....
        /*0100*/ 	.word	0x0001d530


	//   ....[8]....
        /*0104*/ 	.word	0x0001d5b0


	//   ....[9]....
        /*0108*/ 	.word	0x0001d5d0


	//   ....[10]....
        /*010c*/ 	.word	0x0001d5f0


	//   ....[11]....
        /*0110*/ 	.word	0x0001d690


	//   ....[12]....
        /*0114*/ 	.word	0x0001d6b0


	//   ....[13]....
        /*0118*/ 	.word	0x0001d730


	//   ....[14]....
        /*011c*/ 	.word	0x0001d750


	//   ....[15]....
        /*0120*/ 	.word	0x0001d770


	//   ....[16]....
        /*0124*/ 	.word	0x0001d810


	//   ....[17]....
        /*0128*/ 	.word	0x0001d830


	//   ....[18]....
        /*012c*/ 	.word	0x0001d850


	//   ....[19]....
        /*0130*/ 	.word	0x0001d8c0


	//   ....[20]....
        /*0134*/ 	.word	0x0001d9d0


	//   ....[21]....
        /*0138*/ 	.word	0x0001d9f0


	//   ....[22]....
        /*013c*/ 	.word	0x0001da10


	//----- nvinfo : EIATTR_MAX_THREADS
	.align		4
.L_1048:
        /*0140*/ 	.byte	0x04, 0x05
        /*0142*/ 	.short	(.L_1050 - .L_1049)
.L_1049:
        /*0144*/ 	.word	0x00000080
        /*0148*/ 	.word	0x00000001
        /*014c*/ 	.word	0x00000001


	//----- nvinfo : EIATTR_CRS_STACK_SIZE
	.align		4
.L_1050:
        /*0150*/ 	.byte	0x04, 0x1e
        /*0152*/ 	.short	(.L_1052 - .L_1051)
.L_1051:
        /*0154*/ 	.word	0x00000000


	//----- nvinfo : EIATTR_CBANK_PARAM_SIZE
	.align		4
.L_1052:
        /*0158*/ 	.byte	0x03, 0x19
        /*015a*/ 	.short	0x0410


	//----- nvinfo : EIATTR_PARAM_CBANK
	.align		4
        /*015c*/ 	.byte	0x04, 0x0a
        /*015e*/ 	.short	(.L_1054 - .L_1053)
	.align		4
.L_1053:
        /*0160*/ 	.word	index@(.nv.constant0._ZN2at6native18elementwise_kernelILi128ELi4EZNS0_15gpu_kernel_implIZZZNS0_67_GLOBAL__N__bb565c37_34_ValidateCompressedIndicesKernel_cu_33a4b88b42_validate_compressed_sparse_indices_kernelILNS3_8CDimNameE1ENS3_18CUDAKernelLauncherENS3_14EmptyVecKernelENS3_8DummyVecELm0EEEvRKNS_6TensorESB_lllENKUlvE1_clEvENKUlvE_clEvEUliiiiiE_EEvRNS_18TensorIteratorBaseERKT_EUliE_EEviT1_)
        /*0164*/ 	.short	0x0210
        /*0166*/ 	.short	0x0410


	//----- nvinfo : EIATTR_SW_WAR
	.align		4
.L_1054:
        /*0168*/ 	.byte	0x04, 0x36
        /*016a*/ 	.short	(.L_1056 - .L_1055)
.L_1055:
        /*016c*/ 	.word	0x00000008
.L_1056:


//--------------------- .nv.info._ZN2at6native27unrolled_elementwise_kernelIZZZNS0_67_GLOBAL__N__bb565c37_34_ValidateCompressedIndicesKernel_cu_33a4b88b42_validate_compressed_sparse_indices_kernelILNS2_8CDimNameE1ENS2_18CUDAKernelLauncherENS2_14EmptyVecKernelENS2_8DummyVecELm0EEEvRKNS_6TensorESA_lllENKUlvE1_clEvENKUlvE_clEvEUliiiiiE_St5arrayIPcLm6EELi4E23TrivialOffsetCalculatorILi5EjESH_ILi1EjENS0_6memory12LoadWithCastILi5EEENSK_13StoreWithCastILi1EEEEEviT_T0_T2_T3_T4_T5_ --------------------------
	.section	.nv.info._ZN2at6native27unrolled_elementwise_kernelIZZZNS0_67_GLOBAL__N__bb565c37_34_ValidateCompressedIndicesKernel_cu_33a4b88b42_validate_compressed_sparse_indices_kernelILNS2_8CDimNameE1ENS2_18CUDAKernelLauncherENS2_14EmptyVecKernelENS2_8DummyVecELm0EEEvRKNS_6TensorESA_lllENKUlvE1_clEvENKUlvE_clEvEUliiiiiE_St5arrayIPcLm6EELi4E23TrivialOffsetCalculatorILi5EjESH_ILi1EjENS0_6memory12LoadWithCastILi5EEENSK_13StoreWithCastILi1EEEEEviT_T0_T2_T3_T4_T5_,"",@"SHT_CUDA_INFO"
	.sectionflags	@""
	.align	4


	//----- nvinfo : EIATTR_CUDA_API_VERSION
	.align		4
        /*0000*/ 	.byte	0x04, 0x37
        /*0002*/ 	.short	(.L_1058 - .L_1057)
.L_1057:
        /*0004*/ 	.word	0x00000082


	//----- nvinfo : EIATTR_KPARAM_INFO
	.align		4
.L_1058:
        /*0008*/ 	.byte	0x04, 0x17
        /*000a*/ 	.short	(.L_1060 - .L_1059)
.L_1059:
        /*000c*/ 	.word	0x00000000
        /*0010*/ 	.short	0x0006
        /*0012*/ 	.short	0x0098
        /*0014*/ 	.byte	0x00, 0xf0, 0x21, 0x00


	//----- nvinfo : EIATTR_KPARAM_INFO
	.align		4
.L_1060:
        /*0018*/ 	.byte	0x04, 0x17
        /*001a*/ 	.short	(.L_1062 - .L_1061)
.L_1061:
        /*001c*/ 	.word	0x00000000
        /*0020*/ 	.short	0x0005
        /*0022*/ 	.short	0x007c
        /*0024*/ 	.byte	0x00, 0xf0, 0x71, 0x00


	//----- nvinfo : EIATTR_KPARAM_INFO
	.align		4
.L_1062:
        /*0028*/ 	.byte	0x04, 0x17
        /*002a*/ 	.short	(.L_1064 - .L_1063)
.L_1063:
        /*002c*/ 	.word	0x00000000
        /*0030*/ 	.short	0x0004
        /*0032*/ 	.short	0x0079
        /*0034*/ 	.byte	0x00, 0xf0, 0x05, 0x00


	//----- nvinfo : EIATTR_KPARAM_INFO
	.align		4
.L_1064:
        /*0038*/ 	.byte	0x04, 0x17
        /*003a*/ 	.short	(.L_1066 - .L_1065)
.L_1065:
        /*003c*/ 	.word	0x00000000
        /*0040*/ 	.short	0x0003
        /*0042*/ 	.short	0x0078
        /*0044*/ 	.byte	0x00, 0xf0, 0x05, 0x00


	//----- nvinfo : EIATTR_KPARAM_INFO
	.align		4
.L_1066:
        /*0048*/ 	.byte	0x04, 0x17
        /*004a*/ 	.short	(.L_1068 - .L_1067)
.L_1067:
        /*004c*/ 	.word	0x00000000
        /*0050*/ 	.short	0x0002
        /*0052*/ 	.short	0x0048
        /*0054*/ 	.byte	0x00, 0xf0, 0xc1, 0x00


	//----- nvinfo : EIATTR_KPARAM_INFO
	.align		4
.L_1068:
        /*0058*/ 	.byte	0x04, 0x17
        /*005a*/ 	.short	(.L_1070 - .L_1069)
.L_1069:
        /*005c*/ 	.word	0x00000000
        /*0060*/ 	.short	0x0001
        /*0062*/ 	.short	0x0008
        /*0064*/ 	.byte	0x00, 0xf0, 0x01, 0x01


	//----- nvinfo : EIATTR_KPARAM_INFO
	.align		4
.L_1070:
        /*0068*/ 	.byte	0x04, 0x17
        /*006a*/ 	.short	(.L_1072 - .L_1071)
.L_1071:
        /*006c*/ 	.word	0x00000000
        /*0070*/ 	.short	0x0000
        /*0072*/ 	.short	0x0000
        /*0074*/ 	.byte	0x00, 0xf0, 0x11, 0x00


	//----- nvinfo : EIATTR_SPARSE_MMA_MASK
	.align		4
.L_1072:
        /*0078*/ 	.byte	0x03, 0x50
        /*007a*/ 	.short	0x0000


	//----- nvinfo : EIATTR_MAXREG_COUNT
	.align		4
        /*007c*/ 	.byte	0x03, 0x1b
        /*007e*/ 	.short	0x00ff


	//----- nvinfo : EIATTR_EXTERNS
	.align		4
        /*0080*/ 	.byte	0x04, 0x0f
        /*0082*/ 	.short	(.L_1074 - .L_1073)


	//   ....[0]....
	.align		4
.L_1073:
        /*0084*/ 	.word	index@(__assertfail)


	//----- nvinfo : EIATTR_MERCURY_ISA_VERSION
	.align		4
.L_1074:
        /*0088*/ 	.byte	0x03, 0x5f
        /*008a*/ 	.short	0x0101


	//----- nvinfo : EIATTR_SYSCALL_OFFSETS
	.align		4
        /*008c*/ 	.byte	0x04, 0x46
        /*008e*/ 	.short	(.L_1076 - .L_1075)


	//   ....[0]....
.L_1075:
        /*0090*/ 	.word	0x00000ef0


	//   ....[1]....
        /*0094*/ 	.word	0x00001d00


	//   ....[2]....
        /*0098*/ 	.word	0x00002b10


	//   ....[3]....
        /*009c*/ 	.word	0x00003920


	//   ....[4]....
        /*00a0*/ 	.word	0x00004730


	//   ....[5]....
        /*00a4*/ 	.word	0x000055e0


	//   ....[6]....
        /*00a8*/ 	.word	0x000063f0


	//   ....[7]....
        /*00ac*/ 	.word	0x00007200


	//   ....[8]....
        /*00b0*/ 	.word	0x00008010


	//   ....[9]....
        /*00b4*/ 	.word	0x00008e20


	//   ....[10]....
        /*00b8*/ 	.word	0x00009cc0


	//   ....[11]....
        /*00bc*/ 	.word	0x0000aad0


	//   ....[12]....
        /*00c0*/ 	.word	0x0000b8e0


	//   ....[13]....
        /*00c4*/ 	.word	0x0000c6f0


	//   ....[14]....
        /*00c8*/ 	.word	0x0000d500


	//   ....[15]....
        /*00cc*/ 	.word	0x0000e3b0


	//   ....[16]....
        /*00d0*/ 	.word	0x0000f1c0


	//   ....[17]....
        /*00d4*/ 	.word	0x0000ffd0


	//   ....[18]....
        /*00d8*/ 	.word	0x00010de0


	//   ....[19]....
        /*00dc*/ 	.word	0x00011bf0


	//   ....[20]....
        /*00e0*/ 	.word	0x00011e80


	//   ....[21]....
        /*00e4*/ 	.word	0x00012000


	//   ....[22]....
        /*00e8*/ 	.word	0x000121b0


	//   ....[23]....
        /*00ec*/ 	.word	0x00012430


	//   ....[24]....
        /*00f0*/ 	.word	0x00012650


	//   ....[25]....
        /*00f4*/ 	.word	0x000127d0


	//   ....[26]....
        /*00f8*/ 	.word	0x00012980


	//   ....[27]....
        /*00fc*/ 	.word	0x00012c00


	//   ....[28]....
        /*0100*/ 	.word	0x00012e20


	//   ....[29]....
        /*0104*/ 	.word	0x00012fa0


	//   ....[30]....
        /*0108*/ 	.word	0x00013150


	//   ....[31]....
        /*010c*/ 	.word	0x000133d0


	//   ....[32]....
        /*0110*/ 	.word	0x000135f0


	//   ....[33]....
        /*0114*/ 	.word	0x00013770


	//   ....[34]....
        /*0118*/ 	.word	0x00013920


	//   ....[35]....
        /*011c*/ 	.word	0x00013b70


	//   ....[36]....
        /*0120*/ 	.word	0x00013da0


	//   ....[37]....
        /*0124*/ 	.word	0x00013f20


	//   ....[38]....
        /*0128*/ 	.word	0x000140d0


	//   ....[39]....
        /*012c*/ 	.word	0x00015a80


	//   ....[40]....
        /*0130*/ 	.word	0x00015cb0


	//   ....[41]....
        /*0134*/ 	.word	0x00015e30


	//   ....[42]....
        /*0138*/ 	.word	0x00015fe0


	//   ....[43]....
        /*013c*/ 	.word	0x000179b0


	//   ....[44]....
        /*0140*/ 	.word	0x00017be0


	//   ....[45]....
        /*0144*/ 	.word	0x00017d60


	//   ....[46]....
        /*0148*/ 	.word	0x00017f10


	//   ....[47]....
        /*014c*/ 	.word	0x000198e0


	//   ....[48]....
        /*0150*/ 	.word	0x00019b00


	//   ....[49]....
        /*0154*/ 	.word	0x00019c80


	//   ....[50]....
        /*0158*/ 	.word	0x00019e30


	//   ....[51]....
        /*015c*/ 	.word	0x0001b7f0


	//   ....[52]....
        /*0160*/ 	.word	0x0001c010


	//   ....[53]....
        /*0164*/ 	.word	0x0001c800


	//   ....[54]....
        /*0168*/ 	.word	0x0001cfc0


	//   ....[55]....
        /*016c*/ 	.word	0x0001d790


	//----- nvinfo : EIATTR_EXIT_INSTR_OFFSETS
	.align		4
.L_1076:
        /*0170*/ 	.byte	0x04, 0x1c
        /*0172*/ 	.short	(.L_1078 - .L_1077)


	//   ....[0]....
.L_1077:
        /*0174*/ 	.word	0x0001d040


	//   ....[1]....
        /*0178*/ 	.word	0x0001d180


	//   ....[2]....
        /*017c*/ 	.word	0x0001d1a0


	//   ....[3]....
        /*0180*/ 	.word	0x0001d220


	//   ....[4]....
        /*0184*/ 	.word	0x0001d240


	//   ....[5]....
        /*0188*/ 	.word	0x0001d260


	//   ....[6]....
        /*018c*/ 	.word	0x0001d2e0


	//   ....[7]....
        /*0190*/ 	.word	0x0001d300


	//   ....[8]....
        /*0194*/ 	.word	0x0001d380


	//   ....[9]....
        /*0198*/ 	.word	0x0001d3a0


	//   ....[10]....
        /*019c*/ 	.word	0x0001d3c0


	//   ....[11]....
        /*01a0*/ 	.word	0x0001d460


	//   ....[12]....
        /*01a4*/ 	.word	0x0001d480


	//   ....[13]....
        /*01a8*/ 	.word	0x0001d500


	//   ....[14]....
        /*01ac*/ 	.word	0x0001d520


	//   ....[15]....
        /*01b0*/ 	.word	0x0001d540


	//   ....[16]....
        /*01b4*/ 	.word	0x0001d5e0


	//   ....[17]....
        /*01b8*/ 	.word	0x0001d600


	//   ....[18]....
        /*01bc*/ 	.word	0x0001d620


	//   ....[19]....
        /*01c0*/ 	.word	0x0001d690


	//   ....[20]....
        /*01c4*/ 	.word	0x0001d7a0


	//   ....[21]....
        /*01c8*/ 	.word	0x0001d7c0


	//   ....[22]....
        /*01cc*/ 	.word	0x0001d7e0


	//----- nvinfo : EIATTR_MAX_THREADS
	.align		4
.L_1078:
        /*01d0*/ 	.byte	0x04, 0x05
        /*01d2*/ 	.short	(.L_1080 - .L_1079)
.L_1079:
        /*01d4*/ 	.word	0x00000080
        /*01d8*/ 	.word	0x00000001
        /*01dc*/ 	.word	0x00000001


	//----- nvinfo : EIATTR_CRS_STACK_SIZE
	.align		4
.L_1080:
        /*01e0*/ 	.byte	0x04, 0x1e
        /*01e2*/ 	.short	(.L_1082 - .L_1081)
.L_1081:
        /*01e4*/ 	.word	0x00000000


	//----- nvinfo : EIATTR_CBANK_PARAM_SIZE
	.align		4
.L_1082:
        /*01e8*/ 	.byte	0x03, 0x19
        /*01ea*/ 	.short	0x00a0


	//----- nvinfo : EIATTR_PARAM_CBANK
	.align		4
        /*01ec*/ 	.byte	0x04, 0x0a
        /*01ee*/ 	.short	(.L_1084 - .L_1083)
	.align		4
.L_1083:
        /*01f0*/ 	.word	index@(.nv.constant0._ZN2at6native27unrolled_elementwise_kernelIZZZNS0_67_GLOBAL__N__bb565c37_34_ValidateCompressedIndicesKernel_cu_33a4b88b42_validate_compressed_sparse_indices_kernelILNS2_8CDimNameE1ENS2_18CUDAKernelLauncherENS2_14EmptyVecKernelENS2_8DummyVecELm0EEEvRKNS_6TensorESA_lllENKUlvE1_clEvENKUlvE_clEvEUliiiiiE_St5arrayIPcLm6EELi4E23TrivialOffsetCalculatorILi5EjESH_ILi1EjENS0_6memory12LoadWithCastILi5EEENSK_13StoreWithCastILi1EEEEEviT_T0_T2_T3_T4_T5_)
        /*01f4*/ 	.short	0x0210
        /*01f6*/ 	.short	0x00a0


	//----- nvinfo : EIATTR_SW_WAR
	.align		4
.L_1084:
        /*01f8*/ 	.byte	0x04, 0x36
        /*01fa*/ 	.short	(.L_1086 - .L_1085)
.L_1085:
        /*01fc*/ 	.word	0x00000008
.L_1086:


//--------------------- .nv.info._ZN2at6native18elementwise_kernelILi128ELi2EZNS0_22gpu_kernel_impl_nocastIZZZNS0_67_GLOBAL__N__bb565c37_34_ValidateCompressedIndicesKernel_cu_33a4b88b42_validate_compressed_sparse_indices_kernelILNS3_8CDimNameE1ENS3_18CUDAKernelLauncherENS3_14EmptyVecKernelENS3_8DummyVecELm0EEEvRKNS_6TensorESB_lllENKUlvE1_clEvENKUlvE_clEvEUliiiiiE_EEvRNS_18TensorIteratorBaseERKT_EUliE_EEviT1_ --------------------------
	.section	.nv.info._ZN2at6native18elementwise_kernelILi128ELi2EZNS0_22gpu_kernel_impl_nocastIZZZNS0_67_GLOBAL__N__bb565c37_34_ValidateCompressedIndicesKernel_cu_33a4b88b42_validate_compressed_sparse_indices_kernelILNS3_8CDimNameE1ENS3_18CUDAKernelLauncherENS3_14EmptyVecKernelENS3_8DummyVecELm0EEEvRKNS_6TensorESB_lllENKUlvE1_clEvENKUlvE_clEvEUliiiiiE_EEvRNS_18TensorIteratorBaseERKT_EUliE_EEviT1_,"",@"SHT_CUDA_INFO"
	.sectionflags	@""
	.align	4


	//----- nvinfo : EIATTR_CUDA_API_VERSION
	.align		4
        /*0000*/ 	.byte	0x04, 0x37
        /*0002*/ 	.short	(.L_1088 - .L_1087)
.L_1087:
        /*0004*/ 	.word	0x00000082


	//----- nvinfo : EIATTR_KPARAM_INFO
	.align		4
.L_1088:
        /*0008*/ 	.byte	0x04, 0x17
        /*000a*/ 	.short	(.L_1090 - .L_1089)
.L_1089:
        /*000c*/ 	.word	0x00000000
        /*0010*/ 	.short	0x0001
        /*0012*/ 	.short	0x0008
        /*0014*/ 	.byte	0x00, 0xf0, 0x01, 0x10


	//----- nvinfo : EIATTR_KPARAM_INFO
	.align		4
.L_1090:
        /*0018*/ 	.byte	0x04, 0x17
        /*001a*/ 	.short	(.L_1092 - .L_1091)
.L_1091:
        /*001c*/ 	.word	0x00000000
        /*0020*/ 	.short	0x0000
        /*0022*/ 	.short	0x0000
        /*0024*/ 	.byte	0x00, 0xf0, 0x11, 0x00


	//----- nvinfo : EIATTR_SPARSE_MMA_MASK
	.align		4
.L_1092:
        /*0028*/ 	.byte	0x03, 0x50
        /*002a*/ 	.short	0x0000


	//----- nvinfo : EIATTR_MAXREG_COUNT
	.align		4
        /*002c*/ 	.byte	0x03, 0x1b
        /*002e*/ 	.short	0x0080


	//----- nvinfo : EIATTR_EXTERNS
	.align		4
        /*0030*/ 	.byte	0x04, 0x0f
        /*0032*/ 	.short	(.L_1094 - .L_1093)


	//   ....[0]....
	.align		4
.L_1093:
        /*0034*/ 	.word	index@(__assertfail)


	//----- nvinfo : EIATTR_MERCURY_ISA_VERSION
	.align		4
.L_1094:
        /*0038*/ 	.byte	0x03, 0x5f
        /*003a*/ 	.short	0x0101


	//----- nvinfo : EIATTR_SYSCALL_OFFSETS
	.align		4
        /*003c*/ 	.byte	0x04, 0x46
        /*003e*/ 	.short	(.L_1096 - .L_1095)


	//   ....[0]....
.L_1095:
        /*0040*/ 	.word	0x00001ff0


	//   ....[1]....
        /*0044*/ 	.word	0x00002170


	//   ....[2]....
        /*0048*/ 	.word	0x00002320


	//   ....[3]....
        /*004c*/ 	.word	0x00002a50


	//   ....[4]....
        /*0050*/ 	.word	0x00004aa0


	//   ....[5]....
        /*0054*/ 	.word	0x00004c20


	//   ....[6]....
        /*0058*/ 	.word	0x00004dd0


	//   ....[7]....
        /*005c*/ 	.word	0x00005520


	//----- nvinfo : EIATTR_EXIT_INSTR_OFFSETS
	.align		4
.L_1096:
        /*0060*/ 	.byte	0x04, 0x1c
        /*0062*/ 	.short	(.L_1098 - .L_1097)


	//   ....[0]....
.L_1097:
        /*0064*/ 	.word	0x00002b30


	//   ....[1]....
        /*0068*/ 	.word	0x000055b0


	//----- nvinfo : EIATTR_MAX_THREADS
	.align		4
.L_1098:
        /*006c*/ 	.byte	0x04, 0x05
        /*006e*/ 	.short	(.L_1100 - .L_1099)
.L_1099:
        /*0070*/ 	.word	0x00000080
        /*0074*/ 	.word	0x00000001
        /*0078*/ 	.word	0x00000001


	//----- nvinfo : EIATTR_CRS_STACK_SIZE
	.align		4
.L_1100:
        /*007c*/ 	.byte	0x04, 0x1e
        /*007e*/ 	.short	(.L_1102 - .L_1101)
.L_1101:
        /*0080*/ 	.word	0x00000000


	//----- nvinfo : EIATTR_CBANK_PARAM_SIZE
	.align		4
.L_1102:
        /*0084*/ 	.byte	0x03, 0x19
        /*0086*/ 	.short	0x0408


	//----- nvinfo : EIATTR_PARAM_CBANK
	.align		4
        /*0088*/ 	.byte	0x04, 0x0a
        /*008a*/ 	.short	(.L_1104 - .L_1103)
	.align		4
.L_1103:
        /*008c*/ 	.word	index@(.nv.constant0._ZN2at6native18elementwise_kernelILi128ELi2EZNS0_22gpu_kernel_impl_nocastIZZZNS0_67_GLOBAL__N__bb565c37_34_ValidateCompressedIndicesKernel_cu_33a4b88b42_validate_compressed_sparse_indices_kernelILNS3_8CDimNameE1ENS3_18CUDAKernelLauncherENS3_14EmptyVecKernelENS3_8DummyVecELm0EEEvRKNS_6TensorESB_lllENKUlvE1_clEvENKUlvE_clEvEUliiiiiE_EEvRNS_18TensorIteratorBaseERKT_EUliE_EEviT1_)
        /*0090*/ 	.short	0x0210
        /*0092*/ 	.short	0x0408


	//----- nvinfo : EIATTR_SW_WAR
	.align		4
.L_1104:
        /*0094*/ 	.byte	0x04, 0x36
        /*0096*/ 	.short	(.L_1106 - .L_1105)
.L_1105:
        /*0098*/ 	.word	0x00000008
.L_1106:


//--------------------- .nv.info._ZN2at6native27unrolled_elementwise_kernelIZZZNS0_67_GLOBAL__N__bb565c37_34_ValidateCompressedIndicesKernel_cu_33a4b88b42_validate_compressed_sparse_indices_kernelILNS2_8CDimNameE1ENS2_18CUDAKernelLauncherENS2_14EmptyVecKernelENS2_8DummyVecELm0EEEvRKNS_6TensorESA_lllENKUlvE1_clEvENKUlvE_clEvEUliiiiiE_St5arrayIPcLm6EELi4E23TrivialOffsetCalculatorILi5EjESH_ILi1EjENS0_6memory15LoadWithoutCastENSK_16StoreWithoutCastEEEviT_T0_T2_T3_T4_T5_ --------------------------
	.section	.nv.info._ZN2at6native27unrolled_elementwise_kernelIZZZNS0_67_GLOBAL__N__bb565c37_34_ValidateCompressedIndicesKernel_cu_33a4b88b42_validate_compressed_sparse_indices_kernelILNS2_8CDimNameE1ENS2_18CUDAKernelLauncherENS2_14EmptyVecKernelENS2_8DummyVecELm0EEEvRKNS_6TensorESA_lllENKUlvE1_clEvENKUlvE_clEvEUliiiiiE_St5arrayIPcLm6EELi4E23TrivialOffsetCalculatorILi5EjESH_ILi1EjENS0_6memory15LoadWithoutCastENSK_16StoreWithoutCastEEEviT_T0_T2_T3_T4_T5_,"",@"SHT_CUDA_INFO"
	.sectionflags	@""
	.align	4


	//----- nvinfo : EIATTR_CUDA_API_VERSION
	.align		4
        /*0000*/ 	.byte	0x04, 0x37
        /*0002*/ 	.short	(.L_1108 - .L_1107)
.L_1107:
        /*0004*/ 	.word	0x00000082


	//----- nvinfo : EIATTR_KPARAM_INFO
	.align		4
.L_1108:
        /*0008*/ 	.byte	0x04, 0x17
        /*000a*/ 	.short	(.L_1110 - .L_1109)
.L_1109:
        /*000c*/ 	.word	0x00000000
        /*0010*/ 	.short	0x0006
        /*0012*/ 	.short	0x007b
        /*0014*/ 	.byte	0x00, 0xf0, 0x05, 0x00


	//----- nvinfo : EIATTR_KPARAM_INFO
	.align		4
.L_1110:
        /*0018*/ 	.byte	0x04, 0x17
        /*001a*/ 	.short	(.L_1112 - .L_1111)
.L_1111:
        /*001c*/ 	.word	0x00000000
        /*0020*/ 	.short	0x0005
        /*0022*/ 	.short	0x007a
        /*0024*/ 	.byte	0x00, 0xf0, 0x05, 0x00


	//----- nvinfo : EIATTR_KPARAM_INFO
	.align		4
.L_1112:
        /*0028*/ 	.byte	0x04, 0x17
        /*002a*/ 	.short	(.L_1114 - .L_1113)
.L_1113:
        /*002c*/ 	.word	0x00000000
        /*0030*/ 	.short	0x0004
        /*0032*/ 	.short	0x0079
        /*0034*/ 	.byte	0x00, 0xf0, 0x05, 0x00


	//----- nvinfo : EIATTR_KPARAM_INFO
	.align		4
.L_1114:
        /*0038*/ 	.byte	0x04, 0x17
        /*003a*/ 	.short	(.L_1116 - .L_1115)
.L_1115:
        /*003c*/ 	.word	0x00000000
        /*0040*/ 	.short	0x0003
        /*0042*/ 	.short	0x0078
        /*0044*/ 	.byte	0x00, 0xf0, 0x05, 0x00


	//----- nvinfo : EIATTR_KPARAM_INFO
	.align		4
.L_1116:
        /*0048*/ 	.byte	0x04, 0x17
        /*004a*/ 	.short	(.L_1118 - .L_1117)
.L_1117:
        /*004c*/ 	.word	0x00000000
        /*0050*/ 	.short	0x0002
        /*0052*/ 	.short	0x0048
        /*0054*/ 	.byte	0x00, 0xf0, 0xc1, 0x00


	//----- nvinfo : EIATTR_KPARAM_INFO
	.align		4
.L_1118:
        /*0058*/ 	.byte	0x04, 0x17
        /*005a*/ 	.short	(.L_1120 - .L_1119)
.L_1119:
        /*005c*/ 	.word	0x00000000
        /*0060*/ 	.short	0x0001
        /*0062*/ 	.short	0x0008
        /*0064*/ 	.byte	0x00, 0xf0, 0x01, 0x01


	//----- nvinfo : EIATTR_KPARAM_INFO
	.align		4
.L_1120:
        /*0068*/ 	.byte	0x04, 0x17
        /*006a*/ 	.short	(.L_1122 - .L_1121)
.L_1121:
        /*006c*/ 	.word	0x00000000
        /*0070*/ 	.short	0x0000
        /*0072*/ 	.short	0x0000
        /*0074*/ 	.byte	0x00, 0xf0, 0x11, 0x00


	//----- nvinfo : EIATTR_SPARSE_MMA_MASK
	.align		4
.L_1122:
        /*0078*/ 	.byte	0x03, 0x50
        /*007a*/ 	.short	0x0000


	//----- nvinfo : EIATTR_MAXREG_COUNT
	.align		4
        /*007c*/ 	.byte	0x03, 0x1b
        /*007e*/ 	.short	0x00ff


	//----- nvinfo : EIATTR_EXTERNS
	.align		4
        /*0080*/ 	.byte	0x04, 0x0f
        /*0082*/ 	.short	(.L_1124 - .L_1123)


	//   ....[0]....
	.align		4
.L_1123:
        /*0084*/ 	.word	index@(__assertfail)


	//----- nvinfo : EIATTR_MERCURY_ISA_VERSION
	.align		4
.L_1124:
        /*0088*/ 	.byte	0x03, 0x5f
        /*008a*/ 	.short	0x0101


	//----- nvinfo : EIATTR_SYSCALL_OFFSETS
	.align		4
        /*008c*/ 	.byte	0x04, 0x46
        /*008e*/ 	.short	(.L_1126 - .L_1125)


	//   ....[0]....
.L_1125:
        /*0090*/ 	.word	0x000007e0


	//   ....[1]....
        /*0094*/ 	.word	0x00000960


	//   ....[2]....
        /*0098*/ 	.word	0x00000b10


	//   ....[3]....
        /*009c*/ 	.word	0x00000d90


	//   ....[4]....
        /*00a0*/ 	.word	0x00000fb0


	//   ....[5]....
        /*00a4*/ 	.word	0x00001130


	//   ....[6]....
        /*00a8*/ 	.word	0x000012e0


	//   ....[7]....
        /*00ac*/ 	.word	0x00001560


	//   ....[8]....
        /*00b0*/ 	.word	0x00001780


	//   ....[9]....
        /*00b4*/ 	.word	0x00001900


	//   ....[10]....
        /*00b8*/ 	.word	0x00001ab0


	//   ....[11]....
        /*00bc*/ 	.word	0x00001d30


	//   ....[12]....
        /*00c0*/ 	.word	0x00001f50


	//   ....[13]....
        /*00c4*/ 	.word	0x000020d0


	//   ....[14]....
        /*00c8*/ 	.word	0x00002280


	//   ....[15]....
        /*00cc*/ 	.word	0x000024d0


	//   ....[16]....
        /*00d0*/ 	.word	0x000026e0


	//   ....[17]....
        /*00d4*/ 	.word	0x00002860


	//   ....[18]....
        /*00d8*/ 	.word	0x00002a10


	//   ....[19]....
        /*00dc*/ 	.word	0x000043d0


	//   ....[20]....
        /*00e0*/ 	.word	0x000045f0


	//   ....[21]....
        /*00e4*/ 	.word	0x00004770


	//   ....[22]....
        /*00e8*/ 	.word	0x00004920


	//   ....[23]....
        /*00ec*/ 	.word	0x000062e0


	//   ....[24]....
        /*00f0*/ 	.word	0x00006500


	//   ....[25]....
        /*00f4*/ 	.word	0x00006680


	//   ....[26]....
        /*00f8*/ 	.word	0x00006830


	//   ....[27]....
        /*00fc*/ 	.word	0x000081f0


	//   ....[28]....
        /*0100*/ 	.word	0x00008400


	//   ....[29]....
        /*0104*/ 	.word	0x00008580


	//   ....[30]....
        /*0108*/ 	.word	0x00008730


	//   ....[31]....
        /*010c*/ 	.word	0x0000a0e0


	//----- nvinfo : EIATTR_EXIT_INSTR_OFFSETS
	.align		4
.L_1126:
        /*0110*/ 	.byte	0x04, 0x1c
        /*0112*/ 	.short	(.L_1128 - .L_1127)


	//   ....[0]....
.L_1127:
        /*0114*/ 	.word	0x0000a2f0


	//   ....[1]....
        /*0118*/ 	.word	0x0000a350


	//----- nvinfo : EIATTR_MAX_THREADS
	.align		4
.L_1128:
        /*011c*/ 	.byte	0x04, 0x05
        /*011e*/ 	.short	(.L_1130 - .L_1129)
.L_1129:
        /*0120*/ 	.word	0x00000080
        /*0124*/ 	.word	0x00000001
        /*0128*/ 	.word	0x00000001


	//----- nvinfo : EIATTR_CRS_STACK_SIZE
	.align		4
.L_1130:
        /*012c*/ 	.byte	0x04, 0x1e
        /*012e*/ 	.short	(.L_1132 - .L_1131)
.L_1131:
        /*0130*/ 	.word	0x00000000


	//----- nvinfo : EIATTR_CBANK_PARAM_SIZE
	.align		4
.L_1132:
        /*0134*/ 	.byte	0x03, 0x19
        /*0136*/ 	.short	0x007c


	//----- nvinfo : EIATTR_PARAM_CBANK
	.align		4
        /*0138*/ 	.byte	0x04, 0x0a
        /*013a*/ 	.short	(.L_1134 - .L_1133)
	.align		4
.L_1133:
        /*013c*/ 	.word	index@(.nv.constant0._ZN2at6native27unrolled_elementwise_kernelIZZZNS0_67_GLOBAL__N__bb565c37_34_ValidateCompressedIndicesKernel_cu_33a4b88b42_validate_compressed_sparse_indices_kernelILNS2_8CDimNameE1ENS2_18CUDAKernelLauncherENS2_14EmptyVecKernelENS2_8DummyVecELm0EEEvRKNS_6TensorESA_lllENKUlvE1_clEvENKUlvE_clEvEUliiiiiE_St5arrayIPcLm6EELi4E23TrivialOffsetCalculatorILi5EjESH_ILi1EjENS0_6memory15LoadWithoutCastENSK_16StoreWithoutCastEEEviT_T0_T2_T3_T4_T5_)
        /*0140*/ 	.short	0x0210
        /*0142*/ 	.short	0x007c


	//----- nvinfo : EIATTR_SW_WAR
	.align		4
.L_1134:
        /*0144*/ 	.byte	0x04, 0x36
        /*0146*/ 	.short	(.L_1136 - .L_1135)
.L_1135:
        /*0148*/ 	.word	0x00000008
.L_1136:


//--------------------- .nv.info._ZN2at6native29vectorized_elementwise_kernelILi2EZZZNS0_67_GLOBAL__N__bb565c37_34_ValidateCompressedIndicesKernel_cu_33a4b88b42_validate_compressed_sparse_indices_kernelILNS2_8CDimNameE1ENS2_18CUDAKernelLauncherENS2_14EmptyVecKernelENS2_8DummyVecELm0EEEvRKNS_6TensorESA_lllENKUlvE1_clEvENKUlvE_clEvEUliiiiiE_St5arrayIPcLm6EEEEviT0_T1_ --------------------------
	.section	.nv.info._ZN2at6native29vectorized_elementwise_kernelILi2EZZZNS0_67_GLOBAL__N__bb565c37_34_ValidateCompressedIndicesKernel_cu_33a4b88b42_validate_compressed_sparse_indices_kernelILNS2_8CDimNameE1ENS2_18CUDAKernelLauncherENS2_14EmptyVecKernelENS2_8DummyVecELm0EEEvRKNS_6TensorESA_lllENKUlvE1_clEvENKUlvE_clEvEUliiiiiE_St5arrayIPcLm6EEEEviT0_T1_,"",@"SHT_CUDA_INFO"
	.sectionflags	@""
	.align	4


	//----- nvinfo : EIATTR_CUDA_API_VERSION
	.align		4
        /*0000*/ 	.byte	0x04, 0x37
        /*0002*/ 	.short	(.L_1138 - .L_1137)
.L_1137:
        /*0004*/ 	.word	0x00000082


	//----- nvinfo : EIATTR_KPARAM_INFO
	.align		4
.L_1138:
        /*0008*/ 	.byte	0x04, 0x17
        /*000a*/ 	.short	(.L_1140 - .L_1139)
.L_1139:
        /*000c*/ 	.word	0x00000000
        /*0010*/ 	.short	0x0002
        /*0012*/ 	.short	0x0048
        /*0014*/ 	.byte	0x00, 0xf0, 0xc1, 0x00


	//----- nvinfo : EIATTR_KPARAM_INFO
	.align		4
.L_1140:
        /*0018*/ 	.byte	0x04, 0x17
        /*001a*/ 	.short	(.L_1142 - .L_1141)
.L_1141:
        /*001c*/ 	.word	0x00000000
        /*0020*/ 	.short	0x0001
        /*0022*/ 	.short	0x0008
        /*0024*/ 	.byte	0x00, 0xf0, 0x01, 0x01


	//----- nvinfo : EIATTR_KPARAM_INFO
	.align		4
.L_1142:
        /*0028*/ 	.byte	0x04, 0x17
        /*002a*/ 	.short	(.L_1144 - .L_1143)
.L_1143:
        /*002c*/ 	.word	0x00000000
        /*0030*/ 	.short	0x0000
        /*0032*/ 	.short	0x0000
        /*0034*/ 	.byte	0x00, 0xf0, 0x11, 0x00


	//----- nvinfo : EIATTR_SPARSE_MMA_MASK
	.align		4
.L_1144:
        /*0038*/ 	.byte	0x03, 0x50
        /*003a*/ 	.short	0x0000


	//----- nvinfo : EIATTR_MAXREG_COUNT
	.align		4
        /*003c*/ 	.byte	0x03, 0x1b
        /*003e*/ 	.short	0x00ff


	//----- nvinfo : EIATTR_EXTERNS
	.align		4
        /*0040*/ 	.byte	0x04, 0x0f
        /*0042*/ 	.short	(.L_1146 - .L_1145)


	//   ....[0]....
	.align		4
.L_1145:
        /*0044*/ 	.word	index@(__assertfail)


	//----- nvinfo : EIATTR_MERCURY_ISA_VERSION
	.align		4
.L_1146:
        /*0048*/ 	.byte	0x03, 0x5f
        /*004a*/ 	.short	0x0101


	//----- nvinfo : EIATTR_SYSCALL_OFFSETS
	.align		4
        /*004c*/ 	.byte	0x04, 0x46
        /*004e*/ 	.short	(.L_1148 - .L_1147)


	//   ....[0]....
.L_1147:
        /*0050*/ 	.word	0x00000490


	//   ....[1]....
        /*0054*/ 	.word	0x00000620


	//   ....[2]....
        /*0058*/ 	.word	0x000007d0


	//   ....[3]....
        /*005c*/ 	.word	0x00000a50


	//   ....[4]....
        /*0060*/ 	.word	0x00000c40


	//   ....[5]....
        /*0064*/ 	.word	0x00000da0


	//   ....[6]....
        /*0068*/ 	.word	0x00000f50


	//   ....[7]....
        /*006c*/ 	.word	0x000011e0


	//   ....[8]....
        /*0070*/ 	.word	0x000013a0


	//   ....[9]....
        /*0074*/ 	.word	0x00001500


	//   ....[10]....
        /*0078*/ 	.word	0x000016b0


	//   ....[11]....
        /*007c*/ 	.word	0x00001940


	//   ....[12]....
        /*0080*/ 	.word	0x00001b00


	//   ....[13]....
        /*0084*/ 	.word	0x00001c60


	//   ....[14]....
        /*0088*/ 	.word	0x00001e10


	//   ....[15]....
        /*008c*/ 	.word	0x000020a0


	//   ....[16]....
        /*0090*/ 	.word	0x00002260


	//   ....[17]....
        /*0094*/ 	.word	0x000023c0


	//   ....[18]....
        /*0098*/ 	.word	0x00002570


	//   ....[19]....
        /*009c*/ 	.word	0x00002800


	//   ....[20]....
        /*00a0*/ 	.word	0x000029c0


	//   ....[21]....
        /*00a4*/ 	.word	0x00002b20


	//   ....[22]....
        /*00a8*/ 	.word	0x00002cd0


	//   ....[23]....
        /*00ac*/ 	.word	0x00002f60


	//   ....[24]....
        /*00b0*/ 	.word	0x00003120


	//   ....[25]....
        /*00b4*/ 	.word	0x00003280


	//   ....[26]....
        /*00b8*/ 	.word	0x00003430


	//   ....[27]....
        /*00bc*/ 	.word	0x000036c0


	//   ....[28]....
        /*00c0*/ 	.word	0x00003880


	//   ....[29]....
        /*00c4*/ 	.word	0x000039e0


	//   ....[30]....
        /*00c8*/ 	.word	0x00003b90


	//   ....[31]....
        /*00cc*/ 	.word	0x00003df0


	//   ....[32]....
        /*00d0*/ 	.word	0x00003fe0


	//   ....[33]....
        /*00d4*/ 	.word	0x00004170


	//   ....[34]....
        /*00d8*/ 	.word	0x00004320


	//   ....[35]....
        /*00dc*/ 	.word	0x00005e00


	//   ....[36]....
        /*00e0*/ 	.word	0x00005ff0


	//   ....[37]....
        /*00e4*/ 	.word	0x00006150


	//   ....[38]....
        /*00e8*/ 	.word	0x00006300


	//   ....[39]....
        /*00ec*/ 	.word	0x00007d00


	//   ....[40]....
        /*00f0*/ 	.word	0x00007ec0


	//   ....[41]....
        /*00f4*/ 	.word	0x00008020


	//   ....[42]....
        /*00f8*/ 	.word	0x000081d0


	//   ....[43]....
        /*00fc*/ 	.word	0x00009b40


	//   ....[44]....
        /*0100*/ 	.word	0x00009d00


	//   ....[45]....
        /*0104*/ 	.word	0x00009e60


	//   ....[46]....
        /*0108*/ 	.word	0x0000a010


	//   ....[47]....
        /*010c*/ 	.word	0x0000ba10


	//   ....[48]....
        /*0110*/ 	.word	0x0000bbd0


	//   ....[49]....
        /*0114*/ 	.word	0x0000bd30


	//   ....[50]....
        /*0118*/ 	.word	0x0000bee0


	//   ....[51]....
        /*011c*/ 	.word	0x0000d7f0


	//   ....[52]....
        /*0120*/ 	.word	0x0000d9b0


	//   ....[53]....
        /*0124*/ 	.word	0x0000db10


	//   ....[54]....
        /*0128*/ 	.word	0x0000dcc0


	//   ....[55]....
        /*012c*/ 	.word	0x0000f6c0


	//   ....[56]....
        /*0130*/ 	.word	0x0000f880


	//   ....[57]....
        /*0134*/ 	.word	0x0000f9e0


	//   ....[58]....
        /*0138*/ 	.word	0x0000fb90


	//   ....[59]....
        /*013c*/ 	.word	0x00011520


	//   ....[60]....
        /*0140*/ 	.word	0x000116e0


	//   ....[61]....
        /*0144*/ 	.word	0x00011840


	//   ....[62]....
        /*0148*/ 	.word	0x000119f0


	//   ....[63]....
        /*014c*/ 	.word	0x000132d0


	//   ....[64]....
        /*0150*/ 	.word	0x000140b0


	//   ....[65]....
        /*0154*/ 	.word	0x00014230


	//   ....[66]....
        /*0158*/ 	.word	0x000143e0


	//   ....[67]....
        /*015c*/ 	.word	0x00014660


	//   ....[68]....
        /*0160*/ 	.word	0x00014890


	//   ....[69]....
        /*0164*/ 	.word	0x00014a10


	//   ....[70]....
        /*0168*/ 	.word	0x00014bc0


	//   ....[71]....
        /*016c*/ 	.word	0x00014e50


	//   ....[72]....
        /*0170*/ 	.word	0x00015080


	//   ....[73]....
        /*0174*/ 	.word	0x00015200


	//   ....[74]....
        /*0178*/ 	.word	0x000153b0


	//   ....[75]....
        /*017c*/ 	.word	0x00015640


	//   ....[76]....
        /*0180*/ 	.word	0x00015870


	//   ....[77]....
        /*0184*/ 	.word	0x000159f0


	//   ....[78]....
        /*0188*/ 	.word	0x00015ba0


	//   ....[79]....
        /*018c*/ 	.word	0x00015e20


	//   ....[80]....
        /*0190*/ 	.word	0x00016050


	//   ....[81]....
        /*0194*/ 	.word	0x000161d0


	//   ....[82]....
        /*0198*/ 	.word	0x00016380


	//   ....[83]....
        /*019c*/ 	.word	0x00016600


	//   ....[84]....
        /*01a0*/ 	.word	0x00016830


	//   ....[85]....
        /*01a4*/ 	.word	0x000169b0


	//   ....[86]....
        /*01a8*/ 	.word	0x00016b60


	//   ....[87]....
        /*01ac*/ 	.word	0x00016de0


	//   ....[88]....
        /*01b0*/ 	.word	0x00017010


	//   ....[89]....
        /*01b4*/ 	.word	0x00017190


	//   ....[90]....
        /*01b8*/ 	.word	0x00017340


	//   ....[91]....
        /*01bc*/ 	.word	0x000175c0


	//   ....[92]....
        /*01c0*/ 	.word	0x000177f0


	//   ....[93]....
        /*01c4*/ 	.word	0x00017970


	//   ....[94]....
        /*01c8*/ 	.word	0x00017b20


	//   ....[95]....
        /*01cc*/ 	.word	0x00017d70


	//   ....[96]....
        /*01d0*/ 	.word	0x00017f80


	//   ....[97]....
        /*01d4*/ 	.word	0x00018100


	//   ....[98]....
        /*01d8*/ 	.word	0x000182b0


	//   ....[99]....
        /*01dc*/ 	.word	0x00019d50


	//   ....[100]....
        /*01e0*/ 	.word	0x00019f80


	//   ....[101]....
        /*01e4*/ 	.word	0x0001a100


	//   ....[102]....
        /*01e8*/ 	.word	0x0001a2b0


	//   ....[103]....
        /*01ec*/ 	.word	0x0001bcd0


	//   ....[104]....
        /*01f0*/ 	.word	0x0001bf00


	//   ....[105]....
        /*01f4*/ 	.word	0x0001c080


	//   ....[106]....
        /*01f8*/ 	.word	0x0001c230


	//   ....[107]....
        /*01fc*/ 	.word	0x0001db10


	//   ....[108]....
        /*0200*/ 	.word	0x0001dd40


	//   ....[109]....
        /*0204*/ 	.word	0x0001dec0


	//   ....[110]....
        /*0208*/ 	.word	0x0001e070


	//   ....[111]....
        /*020c*/ 	.word	0x0001f9f0


	//   ....[112]....
        /*0210*/ 	.word	0x0001fc20


	//   ....[113]....
        /*0214*/ 	.word	0x0001fda0


	//   ....[114]....
        /*0218*/ 	.word	0x0001ff50


	//   ....[115]....
        /*021c*/ 	.word	0x00021930


	//   ....[116]....
        /*0220*/ 	.word	0x00021b60


	//   ....[117]....
        /*0224*/ 	.word	0x00021ce0


	//   ....[118]....
        /*0228*/ 	.word	0x00021e90


	//   ....[119]....
        /*022c*/ 	.word	0x000237f0


	//   ....[120]....
        /*0230*/ 	.word	0x00023a20


	//   ....[121]....
        /*0234*/ 	.word	0x00023ba0


	//   ....[122]....
        /*0238*/ 	.word	0x00023d50


	//   ....[123]....
        /*023c*/ 	.word	0x000256b0


	//   ....[124]....
        /*0240*/ 	.word	0x000258d0


	//   ....[125]....
        /*0244*/ 	.word	0x00025a50


	//   ....[126]....
        /*0248*/ 	.word	0x00025c00


	//   ....[127]....
        /*024c*/ 	.word	0x00027550


	//----- nvinfo : EIATTR_EXIT_INSTR_OFFSETS
	.align		4
.L_1148:
        /*0250*/ 	.byte	0x04, 0x1c
        /*0252*/ 	.short	(.L_1150 - .L_1149)


	//   ....[0]....
.L_1149:
        /*0254*/ 	.word	0x000133f0


	//   ....[1]....
        /*0258*/ 	.word	0x00027930


	//   ....[2]....
        /*025c*/ 	.word	0x00027980


	//----- nvinfo : EIATTR_MAX_THREADS
	.align		4
.L_1150:
        /*0260*/ 	.byte	0x04, 0x05
        /*0262*/ 	.short	(.L_1152 - .L_1151)
.L_1151:
        /*0264*/ 	.word	0x00000080
        /*0268*/ 	.word	0x00000001
        /*026c*/ 	.word	0x00000001


	//----- nvinfo : EIATTR_CRS_STACK_SIZE
	.align		4
.L_1152:
        /*0270*/ 	.byte	0x04, 0x1e
        /*0272*/ 	.short	(.L_1154 - .L_1153)
.L_1153:
        /*0274*/ 	.word	0x00000000


	//----- nvinfo : EIATTR_CBANK_PARAM_SIZE
	.align		4
.L_1154:
        /*0278*/ 	.byte	0x03, 0x19
        /*027a*/ 	.short	0x0078


	//----- nvinfo : EIATTR_PARAM_CBANK
	.align		4
        /*027c*/ 	.byte	0x04, 0x0a
        /*027e*/ 	.short	(.L_1156 - .L_1155)
	.align		4
.L_1155:
        /*0280*/ 	.word	index@(.nv.constant0._ZN2at6native29vectorized_elementwise_kernelILi2EZZZNS0_67_GLOBAL__N__bb565c37_34_ValidateCompressedIndicesKernel_cu_33a4b88b42_validate_compressed_sparse_indices_kernelILNS2_8CDimNameE1ENS2_18CUDAKernelLauncherENS2_14EmptyVecKernelENS2_8DummyVecELm0EEEvRKNS_6TensorESA_lllENKUlvE1_clEvENKUlvE_clEvEUliiiiiE_St5arrayIPcLm6EEEEviT0_T1_)
        /*0284*/ 	.short	0x0210
        /*0286*/ 	.short	0x0078


	//----- nvinfo : EIATTR_SW_WAR
	.align		4
.L_1156:
        /*0288*/ 	.byte	0x04, 0x36
        /*028a*/ 	.short	(.L_1158 - .L_1157)
.L_1157:
        /*028c*/ 	.word	0x00000008
.L_1158:


//--------------------- .nv.info._ZN2at6native29vectorized_elementwise_kernelILi4EZZZNS0_67_GLOBAL__N__bb565c37_34_ValidateCompressedIndicesKernel_cu_33a4b88b42_validate_compressed_sparse_indices_kernelILNS2_8CDimNameE1ENS2_18CUDAKernelLauncherENS2_14EmptyVecKernelENS2_8DummyVecELm0EEEvRKNS_6TensorESA_lllENKUlvE1_clEvENKUlvE_clEvEUliiiiiE_St5arrayIPcLm6EEEEviT0_T1_ --------------------------
	.section	.nv.info._ZN2at6native29vectorized_elementwise_kernelILi4EZZZNS0_67_GLOBAL__N__bb565c37_34_ValidateCompressedIndicesKernel_cu_33a4b88b42_validate_compressed_sparse_indices_kernelILNS2_8CDimNameE1ENS2_18CUDAKernelLauncherENS2_14EmptyVecKernelENS2_8DummyVecELm0EEEvRKNS_6TensorESA_lllENKUlvE1_clEvENKUlvE_clEvEUliiiiiE_St5arrayIPcLm6EEEEviT0_T1_,"",@"SHT_CUDA_INFO"
	.sectionflags	@""
	.align	4


	//----- nvinfo : EIATTR_CUDA_API_VERSION
	.align		4
        /*0000*/ 	.byte	0x04, 0x37
        /*0002*/ 	.short	(.L_1160 - .L_1159)
.L_1159:
        /*0004*/ 	.word	0x00000082


	//----- nvinfo : EIATTR_KPARAM_INFO
	.align		4
.L_1160:
        /*0008*/ 	.byte	0x04, 0x17
        /*000a*/ 	.short	(.L_1162 - .L_1161)
.L_1161:
        /*000c*/ 	.word	0x00000000
        /*0010*/ 	.short	0x0002
        /*0012*/ 	.short	0x0048
        /*0014*/ 	.byte	0x00, 0xf0, 0xc1, 0x00


	//----- nvinfo : EIATTR_KPARAM_INFO
	.align		4
.L_1162:
        /*0018*/ 	.byte	0x04, 0x17
        /*001a*/ 	.short	(.L_1164 - .L_1163)
.L_1163:
        /*001c*/ 	.word	0x00000000
        /*0020*/ 	.short	0x0001
        /*0022*/ 	.short	0x0008
        /*0024*/ 	.byte	0x00, 0xf0, 0x01, 0x01


	//----- nvinfo : EIATTR_KPARAM_INFO
	.align		4
.L_1164:
        /*0028*/ 	.byte	0x04, 0x17
        /*002a*/ 	.short	(.L_1166 - .L_1165)
.L_1165:
        /*002c*/ 	.word	0x00000000
        /*0030*/ 	.short	0x0000
        /*0032*/ 	.short	0x0000
        /*0034*/ 	.byte	0x00, 0xf0, 0x11, 0x00


	//----- nvinfo : EIATTR_SPARSE_MMA_MASK
	.align		4
.L_1166:
        /*0038*/ 	.byte	0x03, 0x50
        /*003a*/ 	.short	0x0000


	//----- nvinfo : EIATTR_MAXREG_COUNT
	.align		4
        /*003c*/ 	.byte	0x03, 0x1b
        /*003e*/ 	.short	0x00ff


	//----- nvinfo : EIATTR_EXTERNS
	.align		4
        /*0040*/ 	.byte	0x04, 0x0f
        /*0042*/ 	.short	(.L_1168 - .L_1167)


	//   ....[0]....
	.align		4
.L_1167:
        /*0044*/ 	.word	index@(__assertfail)


	//----- nvinfo : EIATTR_MERCURY_ISA_VERSION
	.align		4
.L_1168:
        /*0048*/ 	.byte	0x03, 0x5f
        /*004a*/ 	.short	0x0101


	//----- nvinfo : EIATTR_SYSCALL_OFFSETS
	.align		4
        /*004c*/ 	.byte	0x04, 0x46
        /*004e*/ 	.short	(.L_1170 - .L_1169)


	//   ....[0]....
.L_1169:
        /*0050*/ 	.word	0x00000410


	//   ....[1]....
        /*0054*/ 	.word	0x000005a0


	//   ....[2]....
        /*0058*/ 	.word	0x00000750


	//   ....[3]....
        /*005c*/ 	.word	0x000009d0


	//   ....[4]....
        /*0060*/ 	.word	0x00000bc0


	//   ....[5]....
        /*0064*/ 	.word	0x00000d20


	//   ....[6]....
        /*0068*/ 	.word	0x00000ed0


	//   ....[7]....
        /*006c*/ 	.word	0x00001160


	//   ....[8]....
        /*0070*/ 	.word	0x00001320


	//   ....[9]....
        /*0074*/ 	.word	0x00001480


	//   ....[10]....
        /*0078*/ 	.word	0x00001630


	//   ....[11]....
        /*007c*/ 	.word	0x000018c0


	//   ....[12]....
        /*0080*/ 	.word	0x00001a80


	//   ....[13]....
        /*0084*/ 	.word	0x00001be0


	//   ....[14]....
        /*0088*/ 	.word	0x00001d90


	//   ....[15]....
        /*008c*/ 	.word	0x00002020


	//   ....[16]....
        /*0090*/ 	.word	0x000021e0


	//   ....[17]....
        /*0094*/ 	.word	0x00002340


	//   ....[18]....
        /*0098*/ 	.word	0x000024f0


	//   ....[19]....
        /*009c*/ 	.word	0x00002780


	//   ....[20]....
        /*00a0*/ 	.word	0x00002940


	//   ....[21]....
        /*00a4*/ 	.word	0x00002aa0


	//   ....[22]....
        /*00a8*/ 	.word	0x00002c50


	//   ....[23]....
        /*00ac*/ 	.word	0x00002ee0


	//   ....[24]....
        /*00b0*/ 	.word	0x000030a0


	//   ....[25]....
        /*00b4*/ 	.word	0x00003200


	//   ....[26]....
        /*00b8*/ 	.word	0x000033b0


	//   ....[27]....
        /*00bc*/ 	.word	0x00003640


	//   ....[28]....
        /*00c0*/ 	.word	0x00003800


	//   ....[29]....
        /*00c4*/ 	.word	0x00003960


	//   ....[30]....
        /*00c8*/ 	.word	0x00003b10


	//   ....[31]....
        /*00cc*/ 	.word	0x00003d70


	//   ....[32]....
        /*00d0*/ 	.word	0x00003f40


	//   ....[33]....
        /*00d4*/ 	.word	0x000040d0


	//   ....[34]....
        /*00d8*/ 	.word	0x00004280


	//   ....[35]....
        /*00dc*/ 	.word	0x00005d60


	//   ....[36]....
        /*00e0*/ 	.word	0x00005f50


	//   ....[37]....
        /*00e4*/ 	.word	0x000060b0


	//   ....[38]....
        /*00e8*/ 	.word	0x00006260


	//   ....[39]....
        /*00ec*/ 	.word	0x00007c20


	//   ....[40]....
        /*00f0*/ 	.word	0x00007de0


	//   ....[41]....
        /*00f4*/ 	.word	0x00007f40


	//   ....[42]....
        /*00f8*/ 	.word	0x000080f0


	//   ....[43]....
        /*00fc*/ 	.word	0x00009a60


	//   ....[44]....
        /*0100*/ 	.word	0x00009c20


	//   ....[45]....
        /*0104*/ 	.word	0x00009d80


	//   ....[46]....
        /*0108*/ 	.word	0x00009f30


	//   ....[47]....
        /*010c*/ 	.word	0x0000b930


	//   ....[48]....
        /*0110*/ 	.word	0x0000baf0


	//   ....[49]....
        /*0114*/ 	.word	0x0000bc50


	//   ....[50]....
        /*0118*/ 	.word	0x0000be00


	//   ....[51]....
        /*011c*/ 	.word	0x0000d710


	//   ....[52]....
        /*0120*/ 	.word	0x0000d8d0


	//   ....[53]....
        /*0124*/ 	.word	0x0000da30


	//   ....[54]....
        /*0128*/ 	.word	0x0000dbe0


	//   ....[55]....
        /*012c*/ 	.word	0x0000f4f0


	//   ....[56]....
        /*0130*/ 	.word	0x0000f6b0


	//   ....[57]....
        /*0134*/ 	.word	0x0000f810


	//   ....[58]....
        /*0138*/ 	.word	0x0000f9c0


	//   ....[59]....
        /*013c*/ 	.word	0x000113a0


	//   ....[60]....
        /*0140*/ 	.word	0x00011560


	//   ....[61]....
        /*0144*/ 	.word	0x000116c0


	//   ....[62]....
        /*0148*/ 	.word	0x00011870


	//   ....[63]....
        /*014c*/ 	.word	0x00013140


	//   ....[64]....
        /*0150*/ 	.word	0x00013f10


	//   ....[65]....
        /*0154*/ 	.word	0x00014090


	//   ....[66]....
        /*0158*/ 	.word	0x00014240


	//   ....[67]....
        /*015c*/ 	.word	0x000144c0


	//   ....[68]....
        /*0160*/ 	.word	0x000146f0


	//   ....[69]....
        /*0164*/ 	.word	0x00014870


	//   ....[70]....
        /*0168*/ 	.word	0x00014a20


	//   ....[71]....
        /*016c*/ 	.word	0x00014cb0


	//   ....[72]....
        /*0170*/ 	.word	0x00014ee0


	//   ....[73]....
        /*0174*/ 	.word	0x00015060


	//   ....[74]....
        /*0178*/ 	.word	0x00015210


	//   ....[75]....
        /*017c*/ 	.word	0x000154a0


	//   ....[76]....
        /*0180*/ 	.word	0x000156d0


	//   ....[77]....
        /*0184*/ 	.word	0x00015850


	//   ....[78]....
        /*0188*/ 	.word	0x00015a00


	//   ....[79]....
        /*018c*/ 	.word	0x00015c80


	//   ....[80]....
        /*0190*/ 	.word	0x00015eb0


	//   ....[81]....
        /*0194*/ 	.word	0x00016030


	//   ....[82]....
        /*0198*/ 	.word	0x000161e0


	//   ....[83]....
        /*019c*/ 	.word	0x00016460


	//   ....[84]....
        /*01a0*/ 	.word	0x00016690


	//   ....[85]....
        /*01a4*/ 	.word	0x00016810


	//   ....[86]....
        /*01a8*/ 	.word	0x000169c0


	//   ....[87]....
        /*01ac*/ 	.word	0x00016c40


	//   ....[88]....
        /*01b0*/ 	.word	0x00016e70


	//   ....[89]....
        /*01b4*/ 	.word	0x00016ff0


	//   ....[90]....
        /*01b8*/ 	.word	0x000171a0


	//   ....[91]....
        /*01bc*/ 	.word	0x00017420


	//   ....[92]....
        /*01c0*/ 	.word	0x00017650


	//   ....[93]....
        /*01c4*/ 	.word	0x000177d0


	//   ....[94]....
        /*01c8*/ 	.word	0x00017980


	//   ....[95]....
        /*01cc*/ 	.word	0x00017bd0


	//   ....[96]....
        /*01d0*/ 	.word	0x00017de0


	//   ....[97]....
        /*01d4*/ 	.word	0x00017f60


	//   ....[98]....
        /*01d8*/ 	.word	0x00018110


	//   ....[99]....
        /*01dc*/ 	.word	0x00019bb0


	//   ....[100]....
        /*01e0*/ 	.word	0x00019de0


	//   ....[101]....
        /*01e4*/ 	.word	0x00019f60


	//   ....[102]....
        /*01e8*/ 	.word	0x0001a110


	//   ....[103]....
        /*01ec*/ 	.word	0x0001bb30


	//   ....[104]....
        /*01f0*/ 	.word	0x0001bd60


	//   ....[105]....
        /*01f4*/ 	.word	0x0001bee0


	//   ....[106]....
        /*01f8*/ 	.word	0x0001c090


	//   ....[107]....
        /*01fc*/ 	.word	0x0001d970


	//   ....[108]....
        /*0200*/ 	.word	0x0001dba0


	//   ....[109]....
        /*0204*/ 	.word	0x0001dd20


	//   ....[110]....
        /*0208*/ 	.word	0x0001ded0


	//   ....[111]....
        /*020c*/ 	.word	0x0001f8a0


	//   ....[112]....
        /*0210*/ 	.word	0x0001fad0


	//   ....[113]....
        /*0214*/ 	.word	0x0001fc50


	//   ....[114]....
        /*0218*/ 	.word	0x0001fe00


	//   ....[115]....
        /*021c*/ 	.word	0x00021760


	//   ....[116]....
        /*0220*/ 	.word	0x00021990


	//   ....[117]....
        /*0224*/ 	.word	0x00021b10


	//   ....[118]....
        /*0228*/ 	.word	0x00021cc0


	//   ....[119]....
        /*022c*/ 	.word	0x00023620


	//   ....[120]....
        /*0230*/ 	.word	0x00023850


	//   ....[121]....
        /*0234*/ 	.word	0x000239d0


	//   ....[122]....
        /*0238*/ 	.word	0x00023b80


	//   ....[123]....
        /*023c*/ 	.word	0x000254e0


	//   ....[124]....
        /*0240*/ 	.word	0x00025700


	//   ....[125]....
        /*0244*/ 	.word	0x00025880


	//   ....[126]....
        /*0248*/ 	.word	0x00025a30


	//   ....[127]....
        /*024c*/ 	.word	0x00027380


	//----- nvinfo : EIATTR_EXIT_INSTR_OFFSETS
	.align		4
.L_1170:
        /*0250*/ 	.byte	0x04, 0x1c
        /*0252*/ 	.short	(.L_1172 - .L_1171)


	//   ....[0]....
.L_1171:
        /*0254*/ 	.word	0x00013240


	//   ....[1]....
        /*0258*/ 	.word	0x00027760


	//   ....[2]....
        /*025c*/ 	.word	0x000277b0


	//----- nvinfo : EIATTR_MAX_THREADS
	.align		4
.L_1172:
        /*0260*/ 	.byte	0x04, 0x05
        /*0262*/ 	.short	(.L_1174 - .L_1173)
.L_1173:
        /*0264*/ 	.word	0x00000080
        /*0268*/ 	.word	0x00000001
        /*026c*/ 	.word	0x00000001


	//----- nvinfo : EIATTR_CRS_STACK_SIZE
	.align		4
.L_1174:
        /*0270*/ 	.byte	0x04, 0x1e
        /*0272*/ 	.short	(.L_1176 - .L_1175)
.L_1175:
        /*0274*/ 	.word	0x00000000


	//----- nvinfo : EIATTR_CBANK_PARAM_SIZE
	.align		4
.L_1176:
        /*0278*/ 	.byte	0x03, 0x19
        /*027a*/ 	.short	0x0078


	//----- nvinfo : EIATTR_PARAM_CBANK
	.align		4
        /*027c*/ 	.byte	0x04, 0x0a
        /*027e*/ 	.short	(.L_1178 - .L_1177)
	.align		4
.L_1177:
        /*0280*/ 	.word	index@(.nv.constant0._ZN2at6native29vectorized_elementwise_kernelILi4EZZZNS0_67_GLOBAL__N__bb565c37_34_ValidateCompressedIndicesKernel_cu_33a4b88b42_validate_compressed_sparse_indices_kernelILNS2_8CDimNameE1ENS2_18CUDAKernelLauncherENS2_14EmptyVecKernelENS2_8DummyVecELm0EEEvRKNS_6TensorESA_lllENKUlvE1_clEvENKUlvE_clEvEUliiiiiE_St5arrayIPcLm6EEEEviT0_T1_)
        /*0284*/ 	.short	0x0210
        /*0286*/ 	.short	0x0078


	//----- nvinfo : EIATTR_SW_WAR
	.align		4
.L_1178:
        /*0288*/ 	.byte	0x04, 0x36
        /*028a*/ 	.short	(.L_1180 - .L_1179)
.L_1179:
        /*028c*/ 	.word	0x00000008
.L_1180:


//--------------------- .nv.info._ZN2at6native29vectorized_elementwise_kernelILi8EZZZNS0_67_GLOBAL__N__bb565c37_34_ValidateCompressedIndicesKernel_cu_33a4b88b42_validate_compressed_sparse_indices_kernelILNS2_8CDimNameE1ENS2_18CUDAKernelLauncherENS2_14EmptyVecKernelENS2_8DummyVecELm0EEEvRKNS_6TensorESA_lllENKUlvE1_clEvENKUlvE_clEvEUliiiiiE_St5arrayIPcLm6EEEEviT0_T1_ --------------------------
	.section	.nv.info._ZN2at6native29vectorized_elementwise_kernelILi8EZZZNS0_67_GLOBAL__N__bb565c37_34_ValidateCompressedIndicesKernel_cu_33a4b88b42_validate_compressed_sparse_indices_kernelILNS2_8CDimNameE1ENS2_18CUDAKernelLauncherENS2_14EmptyVecKernelENS2_8DummyVecELm0EEEvRKNS_6TensorESA_lllENKUlvE1_clEvENKUlvE_clEvEUliiiiiE_St5arrayIPcLm6EEEEviT0_T1_,"",@"SHT_CUDA_INFO"
	.sectionflags	@""
	.align	4


	//----- nvinfo : EIATTR_CUDA_API_VERSION
	.align		4
        /*0000*/ 	.byte	0x04, 0x37
        /*0002*/ 	.short	(.L_1182 - .L_1181)
.L_1181:
        /*0004*/ 	.word	0x00000082


	//----- nvinfo : EIATTR_KPARAM_INFO
	.align		4
.L_1182:
        /*0008*/ 	.byte	0x04, 0x17
        /*000a*/ 	.short	(.L_1184 - .L_1183)
.L_1183:
        /*000c*/ 	.word	0x00000000
        /*0010*/ 	.short	0x0002
        /*0012*/ 	.short	0x0048
        /*0014*/ 	.byte	0x00, 0xf0, 0xc1, 0x00


	//----- nvinfo : EIATTR_KPARAM_INFO
	.align		4
.L_1184:
        /*0018*/ 	.byte	0x04, 0x17
        /*001a*/ 	.short	(.L_1186 - .L_1185)
.L_1185:
        /*001c*/ 	.word	0x00000000
        /*0020*/ 	.short	0x0001
        /*0022*/ 	.short	0x0008
        /*0024*/ 	.byte	0x00, 0xf0, 0x01, 0x01


	//----- nvinfo : EIATTR_KPARAM_INFO
	.align		4
.L_1186:
        /*0028*/ 	.byte	0x04, 0x17
        /*002a*/ 	.short	(.L_1188 - .L_1187)
.L_1187:
        /*002c*/ 	.word	0x00000000
        /*0030*/ 	.short	0x0000
        /*0032*/ 	.short	0x0000
        /*0034*/ 	.byte	0x00, 0xf0, 0x11, 0x00


	//----- nvinfo : EIATTR_SPARSE_MMA_MASK
	.align		4
.L_1188:
        /*0038*/ 	.byte	0x03, 0x50
        /*003a*/ 	.short	0x0000


	//----- nvinfo : EIATTR_MAXREG_COUNT
	.align		4
        /*003c*/ 	.byte	0x03, 0x1b
        /*003e*/ 	.short	0x00ff


	//----- nvinfo : EIATTR_EXTERNS
	.align		4
        /*0040*/ 	.byte	0x04, 0x0f
        /*0042*/ 	.short	(.L_1190 - .L_1189)


	//   ....[0]....
	.align		4
.L_1189:
        /*0044*/ 	.word	index@(__assertfail)


	//----- nvinfo : EIATTR_MERCURY_ISA_VERSION
	.align		4
.L_1190:
        /*0048*/ 	.byte	0x03, 0x5f
        /*004a*/ 	.short	0x0101


	//----- nvinfo : EIATTR_SYSCALL_OFFSETS
	.align		4
        /*004c*/ 	.byte	0x04, 0x46
        /*004e*/ 	.short	(.L_1192 - .L_1191)


	//   ....[0]....
.L_1191:
        /*0050*/ 	.word	0x00000410


	//   ....[1]....
        /*0054*/ 	.word	0x000005a0


	//   ....[2]....
        /*0058*/ 	.word	0x00000750


	//   ....[3]....
        /*005c*/ 	.word	0x000009d0


	//   ....[4]....
        /*0060*/ 	.word	0x00000bc0


	//   ....[5]....
        /*0064*/ 	.word	0x00000d20


	//   ....[6]....
        /*0068*/ 	.word	0x00000ed0


	//   ....[7]....
        /*006c*/ 	.word	0x00001160


	//   ....[8]....
        /*0070*/ 	.word	0x00001320


	//   ....[9]....
        /*0074*/ 	.word	0x00001480


	//   ....[10]....
        /*0078*/ 	.word	0x00001630


	//   ....[11]....
        /*007c*/ 	.word	0x000018c0


	//   ....[12]....
        /*0080*/ 	.word	0x00001a80


	//   ....[13]....
        /*0084*/ 	.word	0x00001be0


	//   ....[14]....
        /*0088*/ 	.word	0x00001d90


	//   ....[15]....
        /*008c*/ 	.word	0x00002020


	//   ....[16]....
        /*0090*/ 	.word	0x000021e0


	//   ....[17]....
        /*0094*/ 	.word	0x00002340


	//   ....[18]....
        /*0098*/ 	.word	0x000024f0


	//   ....[19]....
        /*009c*/ 	.word	0x00002780


	//   ....[20]....
        /*00a0*/ 	.word	0x00002940


	//   ....[21]....
        /*00a4*/ 	.word	0x00002aa0


	//   ....[22]....
        /*00a8*/ 	.word	0x00002c50


	//   ....[23]....
        /*00ac*/ 	.word	0x00002ee0


	//   ....[24]....
        /*00b0*/ 	.word	0x000030a0


	//   ....[25]....
        /*00b4*/ 	.word	0x00003200


	//   ....[26]....
        /*00b8*/ 	.word	0x000033b0


	//   ....[27]....
        /*00bc*/ 	.word	0x00003640


	//   ....[28]....
        /*00c0*/ 	.word	0x00003800


	//   ....[29]....
        /*00c4*/ 	.word	0x00003960


	//   ....[30]....
        /*00c8*/ 	.word	0x00003b10


	//   ....[31]....
        /*00cc*/ 	.word	0x00003d70


	//   ....[32]....
        /*00d0*/ 	.word	0x00003f40


	//   ....[33]....
        /*00d4*/ 	.word	0x000040d0


	//   ....[34]....
        /*00d8*/ 	.word	0x00004280


	//   ....[35]....
        /*00dc*/ 	.word	0x00005d60


	//   ....[36]....
        /*00e0*/ 	.word	0x00005f50


	//   ....[37]....
        /*00e4*/ 	.word	0x000060b0


	//   ....[38]....
        /*00e8*/ 	.word	0x00006260


	//   ....[39]....
        /*00ec*/ 	.word	0x00007c20


	//   ....[40]....
        /*00f0*/ 	.word	0x00007de0


	//   ....[41]....
        /*00f4*/ 	.word	0x00007f40


	//   ....[42]....
        /*00f8*/ 	.word	0x000080f0


	//   ....[43]....
        /*00fc*/ 	.word	0x00009a60


	//   ....[44]....
        /*0100*/ 	.word	0x00009c20


	//   ....[45]....
        /*0104*/ 	.word	0x00009d80


	//   ....[46]....
        /*0108*/ 	.word	0x00009f30


	//   ....[47]....
        /*010c*/ 	.word	0x0000b930


	//   ....[48]....
        /*0110*/ 	.word	0x0000baf0


	//   ....[49]....
        /*0114*/ 	.word	0x0000bc50


	//   ....[50]....
        /*0118*/ 	.word	0x0000be00


	//   ....[51]....
        /*011c*/ 	.word	0x0000d710


	//   ....[52]....
        /*0120*/ 	.word	0x0000d8d0


	//   ....[53]....
        /*0124*/ 	.word	0x0000da30


	//   ....[54]....
        /*0128*/ 	.word	0x0000dbe0


	//   ....[55]....
        /*012c*/ 	.word	0x0000f4f0


	//   ....[56]....
        /*0130*/ 	.word	0x0000f6b0


	//   ....[57]....
        /*0134*/ 	.word	0x0000f810


	//   ....[58]....
        /*0138*/ 	.word	0x0000f9c0


	//   ....[59]....
        /*013c*/ 	.word	0x000113a0


	//   ....[60]....
        /*0140*/ 	.word	0x00011560


	//   ....[61]....
        /*0144*/ 	.word	0x000116c0


	//   ....[62]....
        /*0148*/ 	.word	0x00011870


	//   ....[63]....
        /*014c*/ 	.word	0x00013140


	//   ....[64]....
        /*0150*/ 	.word	0x00013f10


	//   ....[65]....
        /*0154*/ 	.word	0x00014090


	//   ....[66]....
        /*0158*/ 	.word	0x00014240


	//   ....[67]....
        /*015c*/ 	.word	0x000144c0


	//   ....[68]....
        /*0160*/ 	.word	0x000146f0


	//   ....[69]....
        /*0164*/ 	.word	0x00014870


	//   ....[70]....
        /*0168*/ 	.word	0x00014a20


	//   ....[71]....
        /*016c*/ 	.word	0x00014cb0


	//   ....[72]....
        /*0170*/ 	.word	0x00014ee0


	//   ....[73]....
        /*0174*/ 	.word	0x00015060


	//   ....[74]....
        /*0178*/ 	.word	0x00015210


	//   ....[75]....
        /*017c*/ 	.word	0x000154a0


	//   ....[76]....
        /*0180*/ 	.word	0x000156d0


	//   ....[77]....
        /*0184*/ 	.word	0x00015850


	//   ....[78]....
        /*0188*/ 	.word	0x00015a00


	//   ....[79]....
        /*018c*/ 	.word	0x00015c80


	//   ....[80]....
        /*0190*/ 	.word	0x00015eb0


	//   ....[81]....
        /*0194*/ 	.word	0x00016030


	//   ....[82]....
        /*0198*/ 	.word	0x000161e0


	//   ....[83]....
        /*019c*/ 	.word	0x00016460


	//   ....[84]....
        /*01a0*/ 	.word	0x00016690


	//   ....[85]....
        /*01a4*/ 	.word	0x00016810


	//   ....[86]....
        /*01a8*/ 	.word	0x000169c0


	//   ....[87]....
        /*01ac*/ 	.word	0x00016c40


	//   ....[88]....
        /*01b0*/ 	.word	0x00016e70


	//   ....[89]....
        /*01b4*/ 	.word	0x00016ff0


	//   ....[90]....
        /*01b8*/ 	.word	0x000171a0


	//   ....[91]....
        /*01bc*/ 	.word	0x00017420


	//   ....[92]....
        /*01c0*/ 	.word	0x00017650


	//   ....[93]....
        /*01c4*/ 	.word	0x000177d0


	//   ....[94]....
        /*01c8*/ 	.word	0x00017980


	//   ....[95]....
        /*01cc*/ 	.word	0x00017bd0


	//   ....[96]....
        /*01d0*/ 	.word	0x00017de0


	//   ....[97]....
        /*01d4*/ 	.word	0x00017f60


	//   ....[98]....
        /*01d8*/ 	.word	0x00018110


	//   ....[99]....
        /*01dc*/ 	.word	0x00019bb0


	//   ....[100]....
        /*01e0*/ 	.word	0x00019de0


	//   ....[101]....
        /*01e4*/ 	.word	0x00019f60


	//   ....[102]....
        /*01e8*/ 	.word	0x0001a110


	//   ....[103]....
        /*01ec*/ 	.word	0x0001bb30


	//   ....[104]....
        /*01f0*/ 	.word	0x0001bd60


	//   ....[105]....
        /*01f4*/ 	.word	0x0001bee0


	//   ....[106]....
        /*01f8*/ 	.word	0x0001c090


	//   ....[107]....
        /*01fc*/ 	.word	0x0001d970


	//   ....[108]....
        /*0200*/ 	.word	0x0001dba0


	//   ....[109]....
        /*0204*/ 	.word	0x0001dd20


	//   ....[110]....
        /*0208*/ 	.word	0x0001ded0


	//   ....[111]....
        /*020c*/ 	.word	0x0001f8a0


	//   ....[112]....
        /*0210*/ 	.word	0x0001fad0


	//   ....[113]....
        /*0214*/ 	.word	0x0001fc50


	//   ....[114]....
        /*0218*/ 	.word	0x0001fe00


	//   ....[115]....
        /*021c*/ 	.word	0x00021760


	//   ....[116]....
        /*0220*/ 	.word	0x00021990


	//   ....[117]....
        /*0224*/ 	.word	0x00021b10


	//   ....[118]....
        /*0228*/ 	.word	0x00021cc0


	//   ....[119]....
        /*022c*/ 	.word	0x00023620


	//   ....[120]....
        /*0230*/ 	.word	0x00023850


	//   ....[121]....
        /*0234*/ 	.word	0x000239d0


	//   ....[122]....
        /*0238*/ 	.word	0x00023b80


	//   ....[123]....
        /*023c*/ 	.word	0x000254e0


	//   ....[124]....
        /*0240*/ 	.word	0x00025700


	//   ....[125]....
        /*0244*/ 	.word	0x00025880


	//   ....[126]....
        /*0248*/ 	.word	0x00025a30


	//   ....[127]....
        /*024c*/ 	.word	0x00027380


	//----- nvinfo : EIATTR_EXIT_INSTR_OFFSETS
	.align		4
.L_1192:
        /*0250*/ 	.byte	0x04, 0x1c
        /*0252*/ 	.short	(.L_1194 - .L_1193)


	//   ....[0]....
.L_1193:
        /*0254*/ 	.word	0x00013240


	//   ....[1]....
        /*0258*/ 	.word	0x00027760


	//   ....[2]....
        /*025c*/ 	.word	0x000277b0


	//----- nvinfo : EIATTR_MAX_THREADS
	.align		4
.L_1194:
        /*0260*/ 	.byte	0x04, 0x05
        /*0262*/ 	.short	(.L_1196 - .L_1195)
.L_1195:
        /*0264*/ 	.word	0x00000080
        /*0268*/ 	.word	0x00000001
        /*026c*/ 	.word	0x00000001


	//----- nvinfo : EIATTR_CRS_STACK_SIZE
	.align		4
.L_1196:
        /*0270*/ 	.byte	0x04, 0x1e
        /*0272*/ 	.short	(.L_1198 - .L_1197)
.L_1197:
        /*0274*/ 	.word	0x00000000


	//----- nvinfo : EIATTR_CBANK_PARAM_SIZE
	.align		4
.L_1198:
        /*0278*/ 	.byte	0x03, 0x19
        /*027a*/ 	.short	0x0078


	//----- nvinfo : EIATTR_PARAM_CBANK
	.align		4
        /*027c*/ 	.byte	0x04, 0x0a
        /*027e*/ 	.short	(.L_1200 - .L_1199)
	.align		4
.L_1199:
        /*0280*/ 	.word	index@(.nv.constant0._ZN2at6native29vectorized_elementwise_kernelILi8EZZZNS0_67_GLOBAL__N__bb565c37_34_ValidateCompressedIndicesKernel_cu_33a4b88b42_validate_compressed_sparse_indices_kernelILNS2_8CDimNameE1ENS2_18CUDAKernelLauncherENS2_14EmptyVecKernelENS2_8DummyVecELm0EEEvRKNS_6TensorESA_lllENKUlvE1_clEvENKUlvE_clEvEUliiiiiE_St5arrayIPcLm6EEEEviT0_T1_)
        /*0284*/ 	.short	0x0210
        /*0286*/ 	.short	0x0078


	//----- nvinfo : EIATTR_SW_WAR
	.align		4
.L_1200:
        /*0288*/ 	.byte	0x04, 0x36
        /*028a*/ 	.short	(.L_1202 - .L_1201)
.L_1201:
        /*028c*/ 	.word	0x00000008
.L_1202:


//--------------------- .nv.info._ZN2at6native18elementwise_kernelILi128ELi4EZNS0_15gpu_kernel_implIZZZNS0_67_GLOBAL__N__bb565c37_34_ValidateCompressedIndicesKernel_cu_33a4b88b42_validate_compressed_sparse_indices_kernelILNS3_8CDimNameE1ENS3_18CUDAKernelLauncherENS3_14EmptyVecKernelENS3_8DummyVecELm0EEEvRKNS_6TensorESB_lllENKUlvE0_clEvENKUlvE0_clEvEUllE_EEvRNS_18TensorIteratorBaseERKT_EUliE_EEviT1_ --------------------------
	.section	.nv.info._ZN2at6native18elementwise_kernelILi128ELi4EZNS0_15gpu_kernel_implIZZZNS0_67_GLOBAL__N__bb565c37_34_ValidateCompressedIndicesKernel_cu_33a4b88b42_validate_compressed_sparse_indices_kernelILNS3_8CDimNameE1ENS3_18CUDAKernelLauncherENS3_14EmptyVecKernelENS3_8DummyVecELm0EEEvRKNS_6TensorESB_lllENKUlvE0_clEvENKUlvE0_clEvEUllE_EEvRNS_18TensorIteratorBaseERKT_EUliE_EEviT1_,"",@"SHT_CUDA_INFO"
	.sectionflags	@""
	.align	4


	//----- nvinfo : EIATTR_CUDA_API_VERSION
	.align		4
        /*0000*/ 	.byte	0x04, 0x37
        /*0002*/ 	.short	(.L_1204 - .L_1203)
.L_1203:
        /*0004*/ 	.word	0x00000082


	//----- nvinfo : EIATTR_KPARAM_INFO
	.align		4
.L_1204:
        /*0008*/ 	.byte	0x04, 0x17
        /*000a*/ 	.short	(.L_1206 - .L_1205)
.L_1205:
        /*000c*/ 	.word	0x00000000
        /*0010*/ 	.short	0x0001
        /*0012*/ 	.short	0x0008
        /*0014*/ 	.byte	0x00, 0xf0, 0xc1, 0x08


	//----- nvinfo : EIATTR_KPARAM_INFO
	.align		4
.L_1206:
        /*0018*/ 	.byte	0x04, 0x17
        /*001a*/ 	.short	(.L_1208 - .L_1207)
.L_1207:
        /*001c*/ 	.word	0x00000000
        /*0020*/ 	.short	0x0000
        /*0022*/ 	.short	0x0000
        /*0024*/ 	.byte	0x00, 0xf0, 0x11, 0x00


	//----- nvinfo : EIATTR_SPARSE_MMA_MASK
	.align		4
.L_1208:
        /*0028*/ 	.byte	0x03, 0x50
        /*002a*/ 	.short	0x0000


	//----- nvinfo : EIATTR_MAXREG_COUNT
	.align		4
        /*002c*/ 	.byte	0x03, 0x1b
        /*002e*/ 	.short	0x0080


	//----- nvinfo : EIATTR_EXTERNS
	.align		4
        /*0030*/ 	.byte	0x04, 0x0f
        /*0032*/ 	.short	(.L_1210 - .L_1209)


	//   ....[0]....
	.align		4
.L_1209:
        /*0034*/ 	.word	index@(__assertfail)


	//----- nvinfo : EIATTR_MERCURY_ISA_VERSION
	.align		4
.L_1210:
        /*0038*/ 	.byte	0x03, 0x5f
        /*003a*/ 	.short	0x0101


	//----- nvinfo : EIATTR_SYSCALL_OFFSETS
	.align		4
        /*003c*/ 	.byte	0x04, 0x46
        /*003e*/ 	.short	(.L_1212 - .L_1211)


	//   ....[0]....
.L_1211:
        /*0040*/ 	.word	0x000021d0


	//   ....[1]....
        /*0044*/ 	.word	0x000023e0


	//   ....[2]....
        /*0048*/ 	.word	0x00002ae0


	//   ....[3]....
        /*004c*/ 	.word	0x00004cc0


	//   ....[4]....
        /*0050*/ 	.word	0x00004ed0


	//   ....[5]....
        /*0054*/ 	.word	0x000055d0


	//   ....[6]....
        /*0058*/ 	.word	0x000077a0


	//   ....[7]....
        /*005c*/ 	.word	0x000079b0


	//   ....[8]....
        /*0060*/ 	.word	0x000080b0


	//   ....[9]....
        /*0064*/ 	.word	0x0000a270


	//   ....[10]....
        /*0068*/ 	.word	0x0000a480


	//   ....[11]....
        /*006c*/ 	.word	0x0000ab80


	//----- nvinfo : EIATTR_EXIT_INSTR_OFFSETS
	.align		4
.L_1212:
        /*0070*/ 	.byte	0x04, 0x1c
        /*0072*/ 	.short	(.L_1214 - .L_1213)


	//   ....[0]....
.L_1213:
        /*0074*/ 	.word	0x00008140


	//   ....[1]....
        /*0078*/ 	.word	0x0000a570


	//   ....[2]....
        /*007c*/ 	.word	0x0000a590


	//   ....[3]....
        /*0080*/ 	.word	0x0000a610


	//   ....[4]....
        /*0084*/ 	.word	0x0000a630


	//   ....[5]....
        /*0088*/ 	.word	0x0000a650


	//   ....[6]....
        /*008c*/ 	.word	0x0000a6d0


	//   ....[7]....
        /*0090*/ 	.word	0x0000a6f0


	//   ....[8]....
        /*0094*/ 	.word	0x0000a770


	//   ....[9]....
        /*0098*/ 	.word	0x0000a790


	//   ....[10]....
        /*009c*/ 	.word	0x0000a7b0


	//   ....[11]....
        /*00a0*/ 	.word	0x0000a850


	//   ....[12]....
        /*00a4*/ 	.word	0x0000a870


	//   ....[13]....
        /*00a8*/ 	.word	0x0000a8f0


	//   ....[14]....
        /*00ac*/ 	.word	0x0000a910


	//   ....[15]....
        /*00b0*/ 	.word	0x0000a930


	//   ....[16]....
        /*00b4*/ 	.word	0x0000a9d0


	//   ....[17]....
        /*00b8*/ 	.word	0x0000a9f0


	//   ....[18]....
        /*00bc*/ 	.word	0x0000aa10


	//   ....[19]....
        /*00c0*/ 	.word	0x0000aa80


	//   ....[20]....
        /*00c4*/ 	.word	0x0000ab90


	//   ....[21]....
        /*00c8*/ 	.word	0x0000abb0


	//   ....[22]....
        /*00cc*/ 	.word	0x0000abd0


	//----- nvinfo : EIATTR_MAX_THREADS
	.align		4
.L_1214:
        /*00d0*/ 	.byte	0x04, 0x05
        /*00d2*/ 	.short	(.L_1216 - .L_1215)
.L_1215:
        /*00d4*/ 	.word	0x00000080
        /*00d8*/ 	.word	0x00000001
        /*00dc*/ 	.word	0x00000001


	//----- nvinfo : EIATTR_CRS_STACK_SIZE
	.align		4
.L_1216:
        /*00e0*/ 	.byte	0x04, 0x1e
        /*00e2*/ 	.short	(.L_1218 - .L_1217)
.L_1217:
        /*00e4*/ 	.word	0x00000000


	//----- nvinfo : EIATTR_CBANK_PARAM_SIZE
	.align		4
.L_1218:
        /*00e8*/ 	.byte	0x03, 0x19
        /*00ea*/ 	.short	0x0238


	//----- nvinfo : EIATTR_PARAM_CBANK
	.align		4
        /*00ec*/ 	.byte	0x04, 0x0a
        /*00ee*/ 	.short	(.L_1220 - .L_1219)
	.align		4
.L_1219:
        /*00f0*/ 	.word	index@(.nv.constant0._ZN2at6native18elementwise_kernelILi128ELi4EZNS0_15gpu_kernel_implIZZZNS0_67_GLOBAL__N__bb565c37_34_ValidateCompressedIndicesKernel_cu_33a4b88b42_validate_compressed_sparse_indices_kernelILNS3_8CDimNameE1ENS3_18CUDAKernelLauncherENS3_14EmptyVecKernelENS3_8DummyVecELm0EEEvRKNS_6TensorESB_lllENKUlvE0_clEvENKUlvE0_clEvEUllE_EEvRNS_18TensorIteratorBaseERKT_EUliE_EEviT1_)
        /*00f4*/ 	.short	0x0210
        /*00f6*/ 	.short	0x0238


	//----- nvinfo : EIATTR_SW_WAR
	.align		4
.L_1220:
        /*00f8*/ 	.byte	0x04, 0x36
        /*00fa*/ 	.short	(.L_1222 - .L_1221)
.L_1221:
        /*00fc*/ 	.word	0x00000008
.L_1222:


//--------------------- .nv.info._ZN2at6native27unrolled_elementwise_kernelIZZZNS0_67_GLOBAL__N__bb565c37_34_ValidateCompressedIndicesKernel_cu_33a4b88b42_validate_compressed_sparse_indices_kernelILNS2_8CDimNameE1ENS2_18CUDAKernelLauncherENS2_14EmptyVecKernelENS2_8DummyVecELm0EEEvRKNS_6TensorESA_lllENKUlvE0_clEvENKUlvE0_clEvEUllE_St5arrayIPcLm2EELi4E23TrivialOffsetCalculatorILi1EjESI_NS0_6memory12LoadWithCastILi1EEENSJ_13StoreWithCastILi1EEEEEviT_T0_T2_T3_T4_T5_ --------------------------
	.section	.nv.info._ZN2at6native27unrolled_elementwise_kernelIZZZNS0_67_GLOBAL__N__bb565c37_34_ValidateCompressedIndicesKernel_cu_33a4b88b42_validate_compressed_sparse_indices_kernelILNS2_8CDimNameE1ENS2_18CUDAKernelLauncherENS2_14EmptyVecKernelENS2_8DummyVecELm0EEEvRKNS_6TensorESA_lllENKUlvE0_clEvENKUlvE0_clEvEUllE_St5arrayIPcLm2EELi4E23TrivialOffsetCalculatorILi1EjESI_NS0_6memory12LoadWithCastILi1EEENSJ_13StoreWithCastILi1EEEEEviT_T0_T2_T3_T4_T5_,"",@"SHT_CUDA_INFO"
	.sectionflags	@""
	.align	4


	//----- nvinfo : EIATTR_CUDA_API_VERSION
	.align		4
        /*0000*/ 	.byte	0x04, 0x37
        /*0002*/ 	.short	(.L_1224 - .L_1223)
.L_1223:
        /*0004*/ 	.word	0x00000082


	//----- nvinfo : EIATTR_KPARAM_INFO
	.align		4
.L_1224:
        /*0008*/ 	.byte	0x04, 0x17
        /*000a*/ 	.short	(.L_1226 - .L_1225)
.L_1225:
        /*000c*/ 	.word	0x00000000
        /*0010*/ 	.short	0x0006
        /*0012*/ 	.short	0x003c
        /*0014*/ 	.byte	0x00, 0xf0, 0x21, 0x00


	//----- nvinfo : EIATTR_KPARAM_INFO
	.align		4
.L_1226:
        /*0018*/ 	.byte	0x04, 0x17
        /*001a*/ 	.short	(.L_1228 - .L_1227)
.L_1227:
        /*001c*/ 	.word	0x00000000
        /*0020*/ 	.short	0x0005
        /*0022*/ 	.short	0x0034
        /*0024*/ 	.byte	0x00, 0xf0, 0x21, 0x00


	//----- nvinfo : EIATTR_KPARAM_INFO
	.align		4
.L_1228:
        /*0028*/ 	.byte	0x04, 0x17
        /*002a*/ 	.short	(.L_1230 - .L_1229)
.L_1229:
        /*002c*/ 	.word	0x00000000
        /*0030*/ 	.short	0x0004
        /*0032*/ 	.short	0x0031
        /*0034*/ 	.byte	0x00, 0xf0, 0x05, 0x00


	//----- nvinfo : EIATTR_KPARAM_INFO
	.align		4
.L_1230:
        /*0038*/ 	.byte	0x04, 0x17
        /*003a*/ 	.short	(.L_1232 - .L_1231)
.L_1231:
        /*003c*/ 	.word	0x00000000
        /*0040*/ 	.short	0x0003
        /*0042*/ 	.short	0x0030
        /*0044*/ 	.byte	0x00, 0xf0, 0x05, 0x00


	//----- nvinfo : EIATTR_KPARAM_INFO
	.align		4
.L_1232:
        /*0048*/ 	.byte	0x04, 0x17
        /*004a*/ 	.short	(.L_1234 - .L_1233)
.L_1233:
        /*004c*/ 	.word	0x00000000
        /*0050*/ 	.short	0x0002
        /*0052*/ 	.short	0x0020
        /*0054*/ 	.byte	0x00, 0xf0, 0x41, 0x00


	//----- nvinfo : EIATTR_KPARAM_INFO
	.align		4
.L_1234:
        /*0058*/ 	.byte	0x04, 0x17
        /*005a*/ 	.short	(.L_1236 - .L_1235)
.L_1235:
        /*005c*/ 	.word	0x00000000
        /*0060*/ 	.short	0x0001
        /*0062*/ 	.short	0x0008
        /*0064*/ 	.byte	0x00, 0xf0, 0x61, 0x00


	//----- nvinfo : EIATTR_KPARAM_INFO
	.align		4
.L_1236:
        /*0068*/ 	.byte	0x04, 0x17
        /*006a*/ 	.short	(.L_1238 - .L_1237)
.L_1237:
        /*006c*/ 	.word	0x00000000
        /*0070*/ 	.short	0x0000
        /*0072*/ 	.short	0x0000
        /*0074*/ 	.byte	0x00, 0xf0, 0x11, 0x00


	//----- nvinfo : EIATTR_SPARSE_MMA_MASK
	.align		4
.L_1238:
        /*0078*/ 	.byte	0x03, 0x50
        /*007a*/ 	.short	0x0000


	//----- nvinfo : EIATTR_MAXREG_COUNT
	.align		4
        /*007c*/ 	.byte	0x03, 0x1b
        /*007e*/ 	.short	0x00ff


	//----- nvinfo : EIATTR_EXTERNS
	.align		4
        /*0080*/ 	.byte	0x04, 0x0f
        /*0082*/ 	.short	(.L_1240 - .L_1239)


	//   ....[0]....
	.align		4
.L_1239:
        /*0084*/ 	.word	index@(__assertfail)


	//----- nvinfo : EIATTR_MERCURY_ISA_VERSION
	.align		4
.L_1240:
        /*0088*/ 	.byte	0x03, 0x5f
        /*008a*/ 	.short	0x0101


	//----- nvinfo : EIATTR_SYSCALL_OFFSETS
	.align		4
        /*008c*/ 	.byte	0x04, 0x46
        /*008e*/ 	.short	(.L_1242 - .L_1241)


	//   ....[0]....
.L_1241:
        /*0090*/ 	.word	0x00000ef0


	//   ....[1]....
        /*0094*/ 	.word	0x00001df0


	//   ....[2]....
        /*0098*/ 	.word	0x00002d00


	//   ....[3]....
        /*009c*/ 	.word	0x00003be0


	//   ....[4]....
        /*00a0*/ 	.word	0x00003e30


	//   ....[5]....
        /*00a4*/ 	.word	0x00004010


	//   ....[6]....
        /*00a8*/ 	.word	0x000041f0


	//   ....[7]....
        /*00ac*/ 	.word	0x000043d0


	//   ....[8]....
        /*00b0*/ 	.word	0x00004cb0


	//   ....[9]....
        /*00b4*/ 	.word	0x000054b0


	//   ....[10]....
        /*00b8*/ 	.word	0x00005c70


	//   ....[11]....
        /*00bc*/ 	.word	0x00006430


	//----- nvinfo : EIATTR_EXIT_INSTR_OFFSETS
	.align		4
.L_1242:
        /*00c0*/ 	.byte	0x04, 0x1c
        /*00c2*/ 	.short	(.L_1244 - .L_1243)


	//   ....[0]....
.L_1243:
        /*00c4*/ 	.word	0x00005cf0


	//   ....[1]....
        /*00c8*/ 	.word	0x00005e20


	//   ....[2]....
        /*00cc*/ 	.word	0x00005e40


	//   ....[3]....
        /*00d0*/ 	.word	0x00005ec0


	//   ....[4]....
        /*00d4*/ 	.word	0x00005ee0


	//   ....[5]....
        /*00d8*/ 	.word	0x00005f00


	//   ....[6]....
        /*00dc*/ 	.word	0x00005f80


	//   ....[7]....
        /*00e0*/ 	.word	0x00005fa0


	//   ....[8]....
        /*00e4*/ 	.word	0x00006020


	//   ....[9]....
        /*00e8*/ 	.word	0x00006040


	//   ....[10]....
        /*00ec*/ 	.word	0x00006060


	//   ....[11]....
        /*00f0*/ 	.word	0x00006100


	//   ....[12]....
        /*00f4*/ 	.word	0x00006120


	//   ....[13]....
        /*00f8*/ 	.word	0x000061a0


	//   ....[14]....
        /*00fc*/ 	.word	0x000061c0


	//   ....[15]....
        /*0100*/ 	.word	0x000061e0


	//   ....[16]....
        /*0104*/ 	.word	0x00006280


	//   ....[17]....
        /*0108*/ 	.word	0x000062a0


	//   ....[18]....
        /*010c*/ 	.word	0x000062c0


	//   ....[19]....
        /*0110*/ 	.word	0x00006330


	//   ....[20]....
        /*0114*/ 	.word	0x00006440


	//   ....[21]....
        /*0118*/ 	.word	0x00006460


	//   ....[22]....
        /*011c*/ 	.word	0x00006480


	//----- nvinfo : EIATTR_MAX_THREADS
	.align		4
.L_1244:
        /*0120*/ 	.byte	0x04, 0x05
        /*0122*/ 	.short	(.L_1246 - .L_1245)
.L_1245:
        /*0124*/ 	.word	0x00000080
        /*0128*/ 	.word	0x00000001
        /*012c*/ 	.word	0x00000001


	//----- nvinfo : EIATTR_CRS_STACK_SIZE
	.align		4
.L_1246:
        /*0130*/ 	.byte	0x04, 0x1e
        /*0132*/ 	.short	(.L_1248 - .L_1247)
.L_1247:
        /*0134*/ 	.word	0x00000000


	//----- nvinfo : EIATTR_CBANK_PARAM_SIZE
	.align		4
.L_1248:
        /*0138*/ 	.byte	0x03, 0x19
        /*013a*/ 	.short	0x0044


	//----- nvinfo : EIATTR_PARAM_CBANK
	.align		4
        /*013c*/ 	.byte	0x04, 0x0a
        /*013e*/ 	.short	(.L_1250 - .L_1249)
	.align		4
.L_1249:
        /*0140*/ 	.word	index@(.nv.constant0._ZN2at6native27unrolled_elementwise_kernelIZZZNS0_67_GLOBAL__N__bb565c37_34_ValidateCompressedIndicesKernel_cu_33a4b88b42_validate_compressed_sparse_indices_kernelILNS2_8CDimNameE1ENS2_18CUDAKernelLauncherENS2_14EmptyVecKernelENS2_8DummyVecELm0EEEvRKNS_6TensorESA_lllENKUlvE0_clEvENKUlvE0_clEvEUllE_St5arrayIPcLm2EELi4E23TrivialOffsetCalculatorILi1EjESI_NS0_6memory12LoadWithCastILi1EEENSJ_13StoreWithCastILi1EEEEEviT_T0_T2_T3_T4_T5_)
        /*0144*/ 	.short	0x0210
        /*0146*/ 	.short	0x0044


	//----- nvinfo : EIATTR_SW_WAR
	.align		4
.L_1250:
        /*0148*/ 	.byte	0x04, 0x36
        /*014a*/ 	.short	(.L_1252 - .L_1251)
.L_1251:
        /*014c*/ 	.word	0x00000008
.L_1252:


//--------------------- .nv.info._ZN2at6native18elementwise_kernelILi128ELi2EZNS0_22gpu_kernel_impl_nocastIZZZNS0_67_GLOBAL__N__bb565c37_34_ValidateCompressedIndicesKernel_cu_33a4b88b42_validate_compressed_sparse_indices_kernelILNS3_8CDimNameE1ENS3_18CUDAKernelLauncherENS3_14EmptyVecKernelENS3_8DummyVecELm0EEEvRKNS_6TensorESB_lllENKUlvE0_clEvENKUlvE0_clEvEUllE_EEvRNS_18TensorIteratorBaseERKT_EUliE_EEviT1_ --------------------------
	.section	.nv.info._ZN2at6native18elementwise_kernelILi128ELi2EZNS0_22gpu_kernel_impl_nocastIZZZNS0_67_GLOBAL__N__bb565c37_34_ValidateCompressedIndicesKernel_cu_33a4b88b42_validate_compressed_sparse_indices_kernelILNS3_8CDimNameE1ENS3_18CUDAKernelLauncherENS3_14EmptyVecKernelENS3_8DummyVecELm0EEEvRKNS_6TensorESB_lllENKUlvE0_clEvENKUlvE0_clEvEUllE_EEvRNS_18TensorIteratorBaseERKT_EUliE_EEviT1_,"",@"SHT_CUDA_INFO"
	.sectionflags	@""
	.align	4


	//----- nvinfo : EIATTR_CUDA_API_VERSION
	.align		4
        /*0000*/ 	.byte	0x04, 0x37
        /*0002*/ 	.short	(.L_1254 - .L_1253)
.L_1253:
        /*0004*/ 	.word	0x00000082


	//----- nvinfo : EIATTR_KPARAM_INFO
	.align		4
.L_1254:
        /*0008*/ 	.byte	0x04, 0x17
        /*000a*/ 	.short	(.L_1256 - .L_1255)
.L_1255:
        /*000c*/ 	.word	0x00000000
        /*0010*/ 	.short	0x0001
        /*0012*/ 	.short	0x0008
        /*0014*/ 	.byte	0x00, 0xf0, 0xa1, 0x08


	//----- nvinfo : EIATTR_KPARAM_INFO
	.align		4
.L_1256:
        /*0018*/ 	.byte	0x04, 0x17
        /*001a*/ 	.short	(.L_1258 - .L_1257)
.L_1257:
        /*001c*/ 	.word	0x00000000
        /*0020*/ 	.short	0x0000
        /*0022*/ 	.short	0x0000
        /*0024*/ 	.byte	0x00, 0xf0, 0x11, 0x00


	//----- nvinfo : EIATTR_SPARSE_MMA_MASK
	.align		4
.L_1258:
        /*0028*/ 	.byte	0x03, 0x50
        /*002a*/ 	.short	0x0000


	//----- nvinfo : EIATTR_MAXREG_COUNT
	.align		4
        /*002c*/ 	.byte	0x03, 0x1b
        /*002e*/ 	.short	0x0080


	//----- nvinfo : EIATTR_EXTERNS
	.align		4
        /*0030*/ 	.byte	0x04, 0x0f
        /*0032*/ 	.short	(.L_1260 - .L_1259)


	//   ....[0]....
	.align		4
.L_1259:
        /*0034*/ 	.word	index@(__assertfail)


	//----- nvinfo : EIATTR_MERCURY_ISA_VERSION
	.align		4
.L_1260:
        /*0038*/ 	.byte	0x03, 0x5f
        /*003a*/ 	.short	0x0101


	//----- nvinfo : EIATTR_SYSCALL_OFFSETS
	.align		4
        /*003c*/ 	.byte	0x04, 0x46
        /*003e*/ 	.short	(.L_1262 - .L_1261)


	//   ....[0]....
.L_1261:
        /*0040*/ 	.word	0x00001590


	//   ....[1]....
        /*0044*/ 	.word	0x00002b20


	//----- nvinfo : EIATTR_EXIT_INSTR_OFFSETS
	.align		4
.L_1262:
        /*0048*/ 	.byte	0x04, 0x1c
        /*004a*/ 	.short	(.L_1264 - .L_1263)


	//   ....[0]....
.L_1263:
        /*004c*/ 	.word	0x00001610


	//   ....[1]....
        /*0050*/ 	.word	0x00002b50


	//----- nvinfo : EIATTR_MAX_THREADS
	.align		4
.L_1264:
        /*0054*/ 	.byte	0x04, 0x05
        /*0056*/ 	.short	(.L_1266 - .L_1265)
.L_1265:
        /*0058*/ 	.word	0x00000080
        /*005c*/ 	.word	0x00000001
        /*0060*/ 	.word	0x00000001


	//----- nvinfo : EIATTR_CRS_STACK_SIZE
	.align		4
.L_1266:
        /*0064*/ 	.byte	0x04, 0x1e
        /*0066*/ 	.short	(.L_1268 - .L_1267)
.L_1267:
        /*0068*/ 	.word	0x00000000


	//----- nvinfo : EIATTR_CBANK_PARAM_SIZE
	.align		4
.L_1268:
        /*006c*/ 	.byte	0x03, 0x19
        /*006e*/ 	.short	0x0230


	//----- nvinfo : EIATTR_PARAM_CBANK
	.align		4
        /*0070*/ 	.byte	0x04, 0x0a
        /*0072*/ 	.short	(.L_1270 - .L_1269)
	.align		4
.L_1269:
        /*0074*/ 	.word	index@(.nv.constant0._ZN2at6native18elementwise_kernelILi128ELi2EZNS0_22gpu_kernel_impl_nocastIZZZNS0_67_GLOBAL__N__bb565c37_34_ValidateCompressedIndicesKernel_cu_33a4b88b42_validate_compressed_sparse_indices_kernelILNS3_8CDimNameE1ENS3_18CUDAKernelLauncherENS3_14EmptyVecKernelENS3_8DummyVecELm0EEEvRKNS_6TensorESB_lllENKUlvE0_clEvENKUlvE0_clEvEUllE_EEvRNS_18TensorIteratorBaseERKT_EUliE_EEviT1_)
        /*0078*/ 	.short	0x0210
        /*007a*/ 	.short	0x0230


	//----- nvinfo : EIATTR_SW_WAR
	.align		4
.L_1270:
        /*007c*/ 	.byte	0x04, 0x36
        /*007e*/ 	.short	(.L_1272 - .L_1271)
.L_1271:
        /*0080*/ 	.word	0x00000008
.L_1272:


//--------------------- .nv.info._ZN2at6native27unrolled_elementwise_kernelIZZZNS0_67_GLOBAL__N__bb565c37_34_ValidateCompressedIndicesKernel_cu_33a4b88b42_validate_compressed_sparse_indices_kernelILNS2_8CDimNameE1ENS2_18CUDAKernelLauncherENS2_14EmptyVecKernelENS2_8DummyVecELm0EEEvRKNS_6TensorESA_lllENKUlvE0_clEvENKUlvE0_clEvEUllE_St5arrayIPcLm2EELi4E23TrivialOffsetCalculatorILi1EjESI_NS0_6memory15LoadWithoutCastENSJ_16StoreWithoutCastEEEviT_T0_T2_T3_T4_T5_ --------------------------
	.section	.nv.info._ZN2at6native27unrolled_elementwise_kernelIZZZNS0_67_GLOBAL__N__bb565c37_34_ValidateCompressedIndicesKernel_cu_33a4b88b42_validate_compressed_sparse_indices_kernelILNS2_8CDimNameE1ENS2_18CUDAKernelLauncherENS2_14EmptyVecKernelENS2_8DummyVecELm0EEEvRKNS_6TensorESA_lllENKUlvE0_clEvENKUlvE0_clEvEUllE_St5arrayIPcLm2EELi4E23TrivialOffsetCalculatorILi1EjESI_NS0_6memory15LoadWithoutCastENSJ_16StoreWithoutCastEEEviT_T0_T2_T3_T4_T5_,"",@"SHT_CUDA_INFO"
	.sectionflags	@""
	.align	4


	//----- nvinfo : EIATTR_CUDA_API_VERSION
	.align		4
        /*0000*/ 	.byte	0x04, 0x37
        /*0002*/ 	.short	(.L_1274 - .L_1273)
.L_1273:
        /*0004*/ 	.word	0x00000082


	//----- nvinfo : EIATTR_KPARAM_INFO
	.align		4
.L_1274:
        /*0008*/ 	.byte	0x04, 0x17
        /*000a*/ 	.short	(.L_1276 - .L_1275)
.L_1275:
        /*000c*/ 	.word	0x00000000
        /*0010*/ 	.short	0x0006
        /*0012*/ 	.short	0x0033
        /*0014*/ 	.byte	0x00, 0xf0, 0x05, 0x00


	//----- nvinfo : EIATTR_KPARAM_INFO
	.align		4
.L_1276:
        /*0018*/ 	.byte	0x04, 0x17
        /*001a*/ 	.short	(.L_1278 - .L_1277)
.L_1277:
        /*001c*/ 	.word	0x00000000
        /*0020*/ 	.short	0x0005
        /*0022*/ 	.short	0x0032
        /*0024*/ 	.byte	0x00, 0xf0, 0x05, 0x00


	//----- nvinfo : EIATTR_KPARAM_INFO
	.align		4
.L_1278:
        /*0028*/ 	.byte	0x04, 0x17
        /*002a*/ 	.short	(.L_1280 - .L_1279)
.L_1279:
        /*002c*/ 	.word	0x00000000
        /*0030*/ 	.short	0x0004
        /*0032*/ 	.short	0x0031
        /*0034*/ 	.byte	0x00, 0xf0, 0x05, 0x00


	//----- nvinfo : EIATTR_KPARAM_INFO
	.align		4
.L_1280:
        /*0038*/ 	.byte	0x04, 0x17
        /*003a*/ 	.short	(.L_1282 - .L_1281)
.L_1281:
        /*003c*/ 	.word	0x00000000
        /*0040*/ 	.short	0x0003
        /*0042*/ 	.short	0x0030
        /*0044*/ 	.byte	0x00, 0xf0, 0x05, 0x00


	//----- nvinfo : EIATTR_KPARAM_INFO
	.align		4
.L_1282:
        /*0048*/ 	.byte	0x04, 0x17
        /*004a*/ 	.short	(.L_1284 - .L_1283)
.L_1283:
        /*004c*/ 	.word	0x00000000
        /*0050*/ 	.short	0x0002
        /*0052*/ 	.short	0x0020
        /*0054*/ 	.byte	0x00, 0xf0, 0x41, 0x00


	//----- nvinfo : EIATTR_KPARAM_INFO
	.align		4
.L_1284:
        /*0058*/ 	.byte	0x04, 0x17
        /*005a*/ 	.short	(.L_1286 - .L_1285)
.L_1285:
        /*005c*/ 	.word	0x00000000
        /*0060*/ 	.short	0x0001
        /*0062*/ 	.short	0x0008
        /*0064*/ 	.byte	0x00, 0xf0, 0x61, 0x00


	//----- nvinfo : EIATTR_KPARAM_INFO
	.align		4
.L_1286:
        /*0068*/ 	.byte	0x04, 0x17
        /*006a*/ 	.short	(.L_1288 - .L_1287)
.L_1287:
        /*006c*/ 	.word	0x00000000
        /*0070*/ 	.short	0x0000
        /*0072*/ 	.short	0x0000
        /*0074*/ 	.byte	0x00, 0xf0, 0x11, 0x00


	//----- nvinfo : EIATTR_SPARSE_MMA_MASK
	.align		4
.L_1288:
        /*0078*/ 	.byte	0x03, 0x50
        /*007a*/ 	.short	0x0000


	//----- nvinfo : EIATTR_MAXREG_COUNT
	.align		4
        /*007c*/ 	.byte	0x03, 0x1b
        /*007e*/ 	.short	0x00ff


	//----- nvinfo : EIATTR_EXTERNS
	.align		4
        /*0080*/ 	.byte	0x04, 0x0f
        /*0082*/ 	.short	(.L_1290 - .L_1289)


	//   ....[0]....
	.align		4
.L_1289:
        /*0084*/ 	.word	index@(__assertfail)


	//----- nvinfo : EIATTR_MERCURY_ISA_VERSION
	.align		4
.L_1290:
        /*0088*/ 	.byte	0x03, 0x5f
        /*008a*/ 	.short	0x0101


	//----- nvinfo : EIATTR_SYSCALL_OFFSETS
	.align		4
        /*008c*/ 	.byte	0x04, 0x46
        /*008e*/ 	.short	(.L_1292 - .L_1291)


	//   ....[0]....
.L_1291:
        /*0090*/ 	.word	0x000003e0


	//   ....[1]....
        /*0094*/ 	.word	0x000005c0


	//   ....[2]....
        /*0098*/ 	.word	0x000007a0


	//   ....[3]....
        /*009c*/ 	.word	0x00000980


	//----- nvinfo : EIATTR_EXIT_INSTR_OFFSETS
	.align		4
.L_1292:
        /*00a0*/ 	.byte	0x04, 0x1c
        /*00a2*/ 	.short	(.L_1294 - .L_1293)


	//   ....[0]....
.L_1293:
        /*00a4*/ 	.word	0x00000b00


	//   ....[1]....
        /*00a8*/ 	.word	0x00000b50


	//----- nvinfo : EIATTR_MAX_THREADS
	.align		4
.L_1294:
        /*00ac*/ 	.byte	0x04, 0x05
        /*00ae*/ 	.short	(.L_1296 - .L_1295)
.L_1295:
        /*00b0*/ 	.word	0x00000080
        /*00b4*/ 	.word	0x00000001
        /*00b8*/ 	.word	0x00000001


	//----- nvinfo : EIATTR_CRS_STACK_SIZE
	.align		4
.L_1296:
        /*00bc*/ 	.byte	0x04, 0x1e
        /*00be*/ 	.short	(.L_1298 - .L_1297)
.L_1297:
        /*00c0*/ 	.word	0x00000000


	//----- nvinfo : EIATTR_CBANK_PARAM_SIZE
	.align		4
.L_1298:
        /*00c4*/ 	.byte	0x03, 0x19
        /*00c6*/ 	.short	0x0034


	//----- nvinfo : EIATTR_PARAM_CBANK
	.align		4
        /*00c8*/ 	.byte	0x04, 0x0a
        /*00ca*/ 	.short	(.L_1300 - .L_1299)
	.align		4
.L_1299:
        /*00cc*/ 	.word	index@(.nv.constant0._ZN2at6native27unrolled_elementwise_kernelIZZZNS0_67_GLOBAL__N__bb565c37_34_ValidateCompressedIndicesKernel_cu_33a4b88b42_validate_compressed_sparse_indices_kernelILNS2_8CDimNameE1ENS2_18CUDAKernelLauncherENS2_14EmptyVecKernelENS2_8DummyVecELm0EEEvRKNS_6TensorESA_lllENKUlvE0_clEvENKUlvE0_clEvEUllE_St5arrayIPcLm2EELi4E23TrivialOffsetCalculatorILi1EjESI_NS0_6memory15LoadWithoutCastENSJ_16StoreWithoutCastEEEviT_T0_T2_T3_T4_T5_)
        /*00d0*/ 	.short	0x0210
        /*00d2*/ 	.short	0x0034


	//----- nvinfo : EIATTR_SW_WAR
	.align		4
.L_1300:
        /*00d4*/ 	.byte	0x04, 0x36
        /*00d6*/ 	.short	(.L_1302 - .L_1301)
.L_1301:
        /*00d8*/ 	.word	0x00000008
.L_1302:


//--------------------- .nv.info._ZN2at6native29vectorized_elementwise_kernelILi2EZZZNS0_67_GLOBAL__N__bb565c37_34_ValidateCompressedIndicesKernel_cu_33a4b88b42_validate_compressed_sparse_indices_kernelILNS2_8CDimNameE1ENS2_18CUDAKernelLauncherENS2_14EmptyVecKernelENS2_8DummyVecELm0EEEvRKNS_6TensorESA_lllENKUlvE0_clEvENKUlvE0_clEvEUllE_St5arrayIPcLm2EEEEviT0_T1_ --------------------------
	.section	.nv.info._ZN2at6native29vectorized_elementwise_kernelILi2EZZZNS0_67_GLOBAL__N__bb565c37_34_ValidateCompressedIndicesKernel_cu_33a4b88b42_validate_compressed_sparse_indices_kernelILNS2_8CDimNameE1ENS2_18CUDAKernelLauncherENS2_14EmptyVecKernelENS2_8DummyVecELm0EEEvRKNS_6TensorESA_lllENKUlvE0_clEvENKUlvE0_clEvEUllE_St5arrayIPcLm2EEEEviT0_T1_,"",@"SHT_CUDA_INFO"
	.sectionflags	@""
	.align	4


	//----- nvinfo : EIATTR_CUDA_API_VERSION
	.align		4
        /*0000*/ 	.byte	0x04, 0x37
        /*0002*/ 	.short	(.L_1304 - .L_1303)
.L_1303:
        /*0004*/ 	.word	0x00000082


	//----- nvinfo : EIATTR_KPARAM_INFO
	.align		4
.L_1304:
        /*0008*/ 	.byte	0x04, 0x17
        /*000a*/ 	.short	(.L_1306 - .L_1305)
.L_1305:
        /*000c*/ 	.word	0x00000000
        /*0010*/ 	.short	0x0002
        /*0012*/ 	.short	0x0020
        /*0014*/ 	.byte	0x00, 0xf0, 0x41, 0x00


	//----- nvinfo : EIATTR_KPARAM_INFO
	.align		4
.L_1306:
        /*0018*/ 	.byte	0x04, 0x17
        /*001a*/ 	.short	(.L_1308 - .L_1307)
.L_1307:
        /*001c*/ 	.word	0x00000000
        /*0020*/ 	.short	0x0001
        /*0022*/ 	.short	0x0008
        /*0024*/ 	.byte	0x00, 0xf0, 0x61, 0x00


	//----- nvinfo : EIATTR_KPARAM_INFO
	.align		4
.L_1308:
        /*0028*/ 	.byte	0x04, 0x17
        /*002a*/ 	.short	(.L_1310 - .L_1309)
.L_1309:
        /*002c*/ 	.word	0x00000000
        /*0030*/ 	.short	0x0000
        /*0032*/ 	.short	0x0000
        /*0034*/ 	.byte	0x00, 0xf0, 0x11, 0x00


	//----- nvinfo : EIATTR_SPARSE_MMA_MASK
	.align		4
.L_1310:
        /*0038*/ 	.byte	0x03, 0x50
        /*003a*/ 	.short	0x0000


	//----- nvinfo : EIATTR_MAXREG_COUNT
	.align		4
        /*003c*/ 	.byte	0x03, 0x1b
        /*003e*/ 	.short	0x00ff


	//----- nvinfo : EIATTR_EXTERNS
	.align		4
        /*0040*/ 	.byte	0x04, 0x0f
        /*0042*/ 	.short	(.L_1312 - .L_1311)


	//   ....[0]....
	.align		4
.L_1311:
        /*0044*/ 	.word	index@(__assertfail)


	//----- nvinfo : EIATTR_MERCURY_ISA_VERSION
	.align		4
.L_1312:
        /*0048*/ 	.byte	0x03, 0x5f
        /*004a*/ 	.short	0x0101


	//----- nvinfo : EIATTR_SYSCALL_OFFSETS
	.align		4
        /*004c*/ 	.byte	0x04, 0x46
        /*004e*/ 	.short	(.L_1314 - .L_1313)


	//   ....[0]....
.L_1313:
        /*0050*/ 	.word	0x000002a0


	//   ....[1]....
        /*0054*/ 	.word	0x00000460


	//   ....[2]....
        /*0058*/ 	.word	0x00000620


	//   ....[3]....
        /*005c*/ 	.word	0x000007e0


	//   ....[4]....
        /*0060*/ 	.word	0x000009a0


	//   ....[5]....
        /*0064*/ 	.word	0x00000b60


	//   ....[6]....
        /*0068*/ 	.word	0x00000d20


	//   ....[7]....
        /*006c*/ 	.word	0x00000ee0


	//   ....[8]....
        /*0070*/ 	.word	0x000014d0


	//   ....[9]....
        /*0074*/ 	.word	0x000016b0


	//   ....[10]....
        /*0078*/ 	.word	0x00001890


	//   ....[11]....
        /*007c*/ 	.word	0x00001a70


	//   ....[12]....
        /*0080*/ 	.word	0x00001c50


	//   ....[13]....
        /*0084*/ 	.word	0x00001e30


	//   ....[14]....
        /*0088*/ 	.word	0x00002010


	//   ....[15]....
        /*008c*/ 	.word	0x000021f0


	//----- nvinfo : EIATTR_EXIT_INSTR_OFFSETS
	.align		4
.L_1314:
        /*0090*/ 	.byte	0x04, 0x1c
        /*0092*/ 	.short	(.L_1316 - .L_1315)


	//   ....[0]....
.L_1315:
        /*0094*/ 	.word	0x00000f70


	//   ....[1]....
        /*0098*/ 	.word	0x00002570


	//   ....[2]....
        /*009c*/ 	.word	0x000025c0


	//----- nvinfo : EIATTR_MAX_THREADS
	.align		4
.L_1316:
        /*00a0*/ 	.byte	0x04, 0x05
        /*00a2*/ 	.short	(.L_1318 - .L_1317)
.L_1317:
        /*00a4*/ 	.word	0x00000080
        /*00a8*/ 	.word	0x00000001
        /*00ac*/ 	.word	0x00000001


	//----- nvinfo : EIATTR_CRS_STACK_SIZE
	.align		4
.L_1318:
        /*00b0*/ 	.byte	0x04, 0x1e
        /*00b2*/ 	.short	(.L_1320 - .L_1319)
.L_1319:
        /*00b4*/ 	.word	0x00000000


	//----- nvinfo : EIATTR_CBANK_PARAM_SIZE
	.align		4
.L_1320:
        /*00b8*/ 	.byte	0x03, 0x19
        /*00ba*/ 	.short	0x0030


	//----- nvinfo : EIATTR_PARAM_CBANK
	.align		4
        /*00bc*/ 	.byte	0x04, 0x0a
        /*00be*/ 	.short	(.L_1322 - .L_1321)
	.align		4
.L_1321:
        /*00c0*/ 	.word	index@(.nv.constant0._ZN2at6native29vectorized_elementwise_kernelILi2EZZZNS0_67_GLOBAL__N__bb565c37_34_ValidateCompressedIndicesKernel_cu_33a4b88b42_validate_compressed_sparse_indices_kernelILNS2_8CDimNameE1ENS2_18CUDAKernelLauncherENS2_14EmptyVecKernelENS2_8DummyVecELm0EEEvRKNS_6TensorESA_lllENKUlvE0_clEvENKUlvE0_clEvEUllE_St5arrayIPcLm2EEEEviT0_T1_)
        /*00c4*/ 	.short	0x0210
        /*00c6*/ 	.short	0x0030


	//----- nvinfo : EIATTR_SW_WAR
	.align		4
.L_1322:
        /*00c8*/ 	.byte	0x04, 0x36
        /*00ca*/ 	.short	(.L_1324 - .L_1323)
.L_1323:
        /*00cc*/ 	.word	0x00000008
.L_1324:


//--------------------- .nv.info._ZN2at6native29vectorized_elementwise_kernelILi4EZZZNS0_67_GLOBAL__N__bb565c37_34_ValidateCompressedIndicesKernel_cu_33a4b88b42_validate_compressed_sparse_indices_kernelILNS2_8CDimNameE1ENS2_18CUDAKernelLauncherENS2_14EmptyVecKernelENS2_8DummyVecELm0EEEvRKNS_6TensorESA_lllENKUlvE0_clEvENKUlvE0_clEvEUllE_St5arrayIPcLm2EEEEviT0_T1_ --------------------------
	.section	.nv.info._ZN2at6native29vectorized_elementwise_kernelILi4EZZZNS0_67_GLOBAL__N__bb565c37_34_ValidateCompressedIndicesKernel_cu_33a4b88b42_validate_compressed_sparse_indices_kernelILNS2_8CDimNameE1ENS2_18CUDAKernelLauncherENS2_14EmptyVecKernelENS2_8DummyVecELm0EEEvRKNS_6TensorESA_lllENKUlvE0_clEvENKUlvE0_clEvEUllE_St5arrayIPcLm2EEEEviT0_T1_,"",@"SHT_CUDA_INFO"
	.sectionflags	@""
	.align	4


	//----- nvinfo : EIATTR_CUDA_API_VERSION
	.align		4
        /*0000*/ 	.byte	0x04, 0x37
        /*0002*/ 	.short	(.L_1326 - .L_1325)
.L_1325:
        /*0004*/ 	.word	0x00000082


	//----- nvinfo : EIATTR_KPARAM_INFO
	.align		4
.L_1326:
        /*0008*/ 	.byte	0x04, 0x17
        /*000a*/ 	.short	(.L_1328 - .L_1327)
.L_1327:
        /*000c*/ 	.word	0x00000000
        /*0010*/ 	.short	0x0002
        /*0012*/ 	.short	0x0020
        /*0014*/ 	.byte	0x00, 0xf0, 0x41, 0x00


	//----- nvinfo : EIATTR_KPARAM_INFO
	.align		4
.L_1328:
        /*0018*/ 	.byte	0x04, 0x17
        /*001a*/ 	.short	(.L_1330 - .L_1329)
.L_1329:
        /*001c*/ 	.word	0x00000000
        /*0020*/ 	.short	0x0001
        /*0022*/ 	.short	0x0008
        /*0024*/ 	.byte	0x00, 0xf0, 0x61, 0x00


	//----- nvinfo : EIATTR_KPARAM_INFO
	.align		4
.L_1330:
        /*0028*/ 	.byte	0x04, 0x17
        /*002a*/ 	.short	(.L_1332 - .L_1331)
.L_1331:
        /*002c*/ 	.word	0x00000000
        /*0030*/ 	.short	0x0000
        /*0032*/ 	.short	0x0000
        /*0034*/ 	.byte	0x00, 0xf0, 0x11, 0x00


	//----- nvinfo : EIATTR_SPARSE_MMA_MASK
	.align		4
.L_1332:
        /*0038*/ 	.byte	0x03, 0x50
        /*003a*/ 	.short	0x0000


	//----- nvinfo : EIATTR_MAXREG_COUNT
	.align		4
        /*003c*/ 	.byte	0x03, 0x1b
        /*003e*/ 	.short	0x00ff


	//----- nvinfo : EIATTR_EXTERNS
	.align		4
        /*0040*/ 	.byte	0x04, 0x0f
        /*0042*/ 	.short	(.L_1334 - .L_1333)


	//   ....[0]....
	.align		4
.L_1333:
        /*0044*/ 	.word	index@(__assertfail)


	//----- nvinfo : EIATTR_MERCURY_ISA_VERSION
	.align		4
.L_1334:
        /*0048*/ 	.byte	0x03, 0x5f
        /*004a*/ 	.short	0x0101


	//----- nvinfo : EIATTR_SYSCALL_OFFSETS
	.align		4
        /*004c*/ 	.byte	0x04, 0x46
        /*004e*/ 	.short	(.L_1336 - .L_1335)


	//   ....[0]....
.L_1335:
        /*0050*/ 	.word	0x000002a0


	//   ....[1]....
        /*0054*/ 	.word	0x00000460


	//   ....[2]....
        /*0058*/ 	.word	0x00000620


	//   ....[3]....
        /*005c*/ 	.word	0x000007e0


	//   ....[4]....
        /*0060*/ 	.word	0x000009a0


	//   ....[5]....
        /*0064*/ 	.word	0x00000b60


	//   ....[6]....
        /*0068*/ 	.word	0x00000d20


	//   ....[7]....
        /*006c*/ 	.word	0x00000ee0


	//   ....[8]....
        /*0070*/ 	.word	0x000014d0


	//   ....[9]....
        /*0074*/ 	.word	0x000016b0


	//   ....[10]....
        /*0078*/ 	.word	0x00001890


	//   ....[11]....
        /*007c*/ 	.word	0x00001a70


	//   ....[12]....
        /*0080*/ 	.word	0x00001c50


	//   ....[13]....
        /*0084*/ 	.word	0x00001e30


	//   ....[14]....
        /*0088*/ 	.word	0x00002010


	//   ....[15]....
        /*008c*/ 	.word	0x000021f0


	//----- nvinfo : EIATTR_EXIT_INSTR_OFFSETS
	.align		4
.L_1336:
        /*0090*/ 	.byte	0x04, 0x1c
        /*0092*/ 	.short	(.L_1338 - .L_1337)


	//   ....[0]....
.L_1337:
        /*0094*/ 	.word	0x00000f70


	//   ....[1]....
        /*0098*/ 	.word	0x00002570


	//   ....[2]....
        /*009c*/ 	.word	0x000025c0


	//----- nvinfo : EIATTR_MAX_THREADS
	.align		4
.L_1338:
        /*00a0*/ 	.byte	0x04, 0x05
        /*00a2*/ 	.short	(.L_1340 - .L_1339)
.L_1339:
        /*00a4*/ 	.word	0x00000080
        /*00a8*/ 	.word	0x00000001
        /*00ac*/ 	.word	0x00000001


	//----- nvinfo : EIATTR_CRS_STACK_SIZE
	.align		4
.L_1340:
        /*00b0*/ 	.byte	0x04, 0x1e
        /*00b2*/ 	.short	(.L_1342 - .L_1341)
.L_1341:
        /*00b4*/ 	.word	0x00000000


	//----- nvinfo : EIATTR_CBANK_PARAM_SIZE
	.align		4
.L_1342:
        /*00b8*/ 	.byte	0x03, 0x19
        /*00ba*/ 	.short	0x0030


	//----- nvinfo : EIATTR_PARAM_CBANK
	.align		4
        /*00bc*/ 	.byte	0x04, 0x0a
        /*00be*/ 	.short	(.L_1344 - .L_1343)
	.align		4
.L_1343:
        /*00c0*/ 	.word	index@(.nv.constant0._ZN2at6native29vectorized_elementwise_kernelILi4EZZZNS0_67_GLOBAL__N__bb565c37_34_ValidateCompressedIndicesKernel_cu_33a4b88b42_validate_compressed_sparse_indices_kernelILNS2_8CDimNameE1ENS2_18CUDAKernelLauncherENS2_14EmptyVecKernelENS2_8DummyVecELm0EEEvRKNS_6TensorESA_lllENKUlvE0_clEvENKUlvE0_clEvEUllE_St5arrayIPcLm2EEEEviT0_T1_)
        /*00c4*/ 	.short	0x0210
        /*00c6*/ 	.short	0x0030


	//----- nvinfo : EIATTR_SW_WAR
	.align		4
.L_1344:
        /*00c8*/ 	.byte	0x04, 0x36
        /*00ca*/ 	.short	(.L_1346 - .L_1345)
.L_1345:
        /*00cc*/ 	.word	0x00000008
.L_1346:


//--------------------- .nv.info._ZN2at6native29vectorized_elementwise_kernelILi8EZZZNS0_67_GLOBAL__N__bb565c37_34_ValidateCompressedIndicesKernel_cu_33a4b88b42_validate_compressed_sparse_indices_kernelILNS2_8CDimNameE1ENS2_18CUDAKernelLauncherENS2_14EmptyVecKernelENS2_8DummyVecELm0EEEvRKNS_6TensorESA_lllENKUlvE0_clEvENKUlvE0_clEvEUllE_St5arrayIPcLm2EEEEviT0_T1_ --------------------------
	.section	.nv.info._ZN2at6native29vectorized_elementwise_kernelILi8EZZZNS0_67_GLOBAL__N__bb565c37_34_ValidateCompressedIndicesKernel_cu_33a4b88b42_validate_compressed_sparse_indices_kernelILNS2_8CDimNameE1ENS2_18CUDAKernelLauncherENS2_14EmptyVecKernelENS2_8DummyVecELm0EEEvRKNS_6TensorESA_lllENKUlvE0_clEvENKUlvE0_clEvEUllE_St5arrayIPcLm2EEEEviT0_T1_,"",@"SHT_CUDA_INFO"
	.sectionflags	@""
	.align	4


	//----- nvinfo : EIATTR_CUDA_API_VERSION
	.align		4
        /*0000*/ 	.byte	0x04, 0x37
        /*0002*/ 	.short	(.L_1348 - .L_1347)
.L_1347:
        /*0004*/ 	.word	0x00000082


	//----- nvinfo : EIATTR_KPARAM_INFO
	.align		4
.L_1348:
        /*0008*/ 	.byte	0x04, 0x17
        /*000a*/ 	.short	(.L_1350 - .L_1349)
.L_1349:
        /*000c*/ 	.word	0x00000000
        /*0010*/ 	.short	0x0002
        /*0012*/ 	.short	0x0020
        /*0014*/ 	.byte	0x00, 0xf0, 0x41, 0x00


	//----- nvinfo : EIATTR_KPARAM_INFO
	.align		4
.L_1350:
        /*0018*/ 	.byte	0x04, 0x17
        /*001a*/ 	.short	(.L_1352 - .L_1351)
.L_1351:
        /*001c*/ 	.word	0x00000000
        /*0020*/ 	.short	0x0001
        /*0022*/ 	.short	0x0008
        /*0024*/ 	.byte	0x00, 0xf0, 0x61, 0x00


	//----- nvinfo : EIATTR_KPARAM_INFO
	.align		4
.L_1352:
        /*0028*/ 	.byte	0x04, 0x17
        /*002a*/ 	.short	(.L_1354 - .L_1353)
.L_1353:
        /*002c*/ 	.word	0x00000000
        /*0030*/ 	.short	0x0000
        /*0032*/ 	.short	0x0000
        /*0034*/ 	.byte	0x00, 0xf0, 0x11, 0x00


	//----- nvinfo : EIATTR_SPARSE_MMA_MASK
	.align		4
.L_1354:
        /*0038*/ 	.byte	0x03, 0x50
        /*003a*/ 	.short	0x0000


	//----- nvinfo : EIATTR_MAXREG_COUNT
	.align		4
        /*003c*/ 	.byte	0x03, 0x1b
        /*003e*/ 	.short	0x00ff


	//----- nvinfo : EIATTR_EXTERNS
	.align		4
        /*0040*/ 	.byte	0x04, 0x0f
        /*0042*/ 	.short	(.L_1356 - .L_1355)


	//   ....[0]....
	.align		4
.L_1355:
        /*0044*/ 	.word	index@(__assertfail)


	//----- nvinfo : EIATTR_MERCURY_ISA_VERSION
	.align		4
.L_1356:
        /*0048*/ 	.byte	0x03, 0x5f
        /*004a*/ 	.short	0x0101


	//----- nvinfo : EIATTR_SYSCALL_OFFSETS
	.align		4
        /*004c*/ 	.byte	0x04, 0x46
        /*004e*/ 	.short	(.L_1358 - .L_1357)


	//   ....[0]....
.L_1357:
        /*0050*/ 	.word	0x000002a0


	//   ....[1]....
        /*0054*/ 	.word	0x00000460


	//   ....[2]....
        /*0058*/ 	.word	0x00000620


	//   ....[3]....
        /*005c*/ 	.word	0x000007e0


	//   ....[4]....
        /*0060*/ 	.word	0x000009a0


	//   ....[5]....
        /*0064*/ 	.word	0x00000b60


	//   ....[6]....
        /*0068*/ 	.word	0x00000d20


	//   ....[7]....
        /*006c*/ 	.word	0x00000ee0


	//   ....[8]....
        /*0070*/ 	.word	0x000014d0


	//   ....[9]....
        /*0074*/ 	.word	0x000016b0


	//   ....[10]....
        /*0078*/ 	.word	0x00001890


	//   ....[11]....
        /*007c*/ 	.word	0x00001a70


	//   ....[12]....
        /*0080*/ 	.word	0x00001c50


	//   ....[13]....
        /*0084*/ 	.word	0x00001e30


	//   ....[14]....
        /*0088*/ 	.word	0x00002010


	//   ....[15]....
        /*008c*/ 	.word	0x000021f0


	//----- nvinfo : EIATTR_EXIT_INSTR_OFFSETS
	.align		4
.L_1358:
        /*0090*/ 	.byte	0x04, 0x1c
        /*0092*/ 	.short	(.L_1360 - .L_1359)


	//   ....[0]....
.L_1359:
        /*0094*/ 	.word	0x00000f70


	//   ....[1]....
        /*0098*/ 	.word	0x00002570


	//   ....[2]....
        /*009c*/ 	.word	0x000025c0


	//----- nvinfo : EIATTR_MAX_THREADS
	.align		4
.L_1360:
        /*00a0*/ 	.byte	0x04, 0x05
        /*00a2*/ 	.short	(.L_1362 - .L_1361)
.L_1361:
        /*00a4*/ 	.word	0x00000080
        /*00a8*/ 	.word	0x00000001
        /*00ac*/ 	.word	0x00000001


	//----- nvinfo : EIATTR_CRS_STACK_SIZE
	.align		4
.L_1362:
        /*00b0*/ 	.byte	0x04, 0x1e
        /*00b2*/ 	.short	(.L_1364 - .L_1363)
.L_1363:
        /*00b4*/ 	.word	0x00000000


	//----- nvinfo : EIATTR_CBANK_PARAM_SIZE
	.align		4
.L_1364:
        /*00b8*/ 	.byte	0x03, 0x19
        /*00ba*/ 	.short	0x0030


	//----- nvinfo : EIATTR_PARAM_CBANK
	.align		4
        /*00bc*/ 	.byte	0x04, 0x0a
        /*00be*/ 	.short	(.L_1366 - .L_1365)
	.align		4
.L_1365:
        /*00c0*/ 	.word	index@(.nv.constant0._ZN2at6native29vectorized_elementwise_kernelILi8EZZZNS0_67_GLOBAL__N__bb565c37_34_ValidateCompressedIndicesKernel_cu_33a4b88b42_validate_compressed_sparse_indices_kernelILNS2_8CDimNameE1ENS2_18CUDAKernelLauncherENS2_14EmptyVecKernelENS2_8DummyVecELm0EEEvRKNS_6TensorESA_lllENKUlvE0_clEvENKUlvE0_clEvEUllE_St5arrayIPcLm2EEEEviT0_T1_)
        /*00c4*/ 	.short	0x0210
        /*00c6*/ 	.short	0x0030


	//----- nvinfo : EIATTR_SW_WAR
	.align		4
.L_1366:
        /*00c8*/ 	.byte	0x04, 0x36
        /*00ca*/ 	.short	(.L_1368 - .L_1367)
.L_1367:
        /*00cc*/ 	.word	0x00000008
.L_1368:


//--------------------- .nv.info._ZN2at6native18elementwise_kernelILi128ELi4EZNS0_15gpu_kernel_implIZZZNS0_67_GLOBAL__N__bb565c37_34_ValidateCompressedIndicesKernel_cu_33a4b88b42_validate_compressed_sparse_indices_kernelILNS3_8CDimNameE1ENS3_18CUDAKernelLauncherENS3_14EmptyVecKernelENS3_8DummyVecELm0EEEvRKNS_6TensorESB_lllENKUlvE0_clEvENKUlvE_clEvEUliE_EEvRNS_18TensorIteratorBaseERKT_EUliE_EEviT1_ --------------------------
	.section	.nv.info._ZN2at6native18elementwise_kernelILi128ELi4EZNS0_15gpu_kernel_implIZZZNS0_67_GLOBAL__N__bb565c37_34_ValidateCompressedIndicesKernel_cu_33a4b88b42_validate_compressed_sparse_indices_kernelILNS3_8CDimNameE1ENS3_18CUDAKernelLauncherENS3_14EmptyVecKernelENS3_8DummyVecELm0EEEvRKNS_6TensorESB_lllENKUlvE0_clEvENKUlvE_clEvEUliE_EEvRNS_18TensorIteratorBaseERKT_EUliE_EEviT1_,"",@"SHT_CUDA_INFO"
	.sectionflags	@""
	.align	4


	//----- nvinfo : EIATTR_CUDA_API_VERSION
	.align		4
        /*0000*/ 	.byte	0x04, 0x37
        /*0002*/ 	.short	(.L_1370 - .L_1369)
.L_1369:
        /*0004*/ 	.word	0x00000082


	//----- nvinfo : EIATTR_KPARAM_INFO
	.align		4
.L_1370:
        /*0008*/ 	.byte	0x04, 0x17
        /*000a*/ 	.short	(.L_1372 - .L_1371)
.L_1371:
        /*000c*/ 	.word	0x00000000
        /*0010*/ 	.short	0x0001
        /*0012*/ 	.short	0x0008
        /*0014*/ 	.byte	0x00, 0xf0, 0xc1, 0x08


	//----- nvinfo : EIATTR_KPARAM_INFO
	.align		4
.L_1372:
        /*0018*/ 	.byte	0x04, 0x17
        /*001a*/ 	.short	(.L_1374 - .L_1373)
.L_1373:
        /*001c*/ 	.word	0x00000000
        /*0020*/ 	.short	0x0000
        /*0022*/ 	.short	0x0000
        /*0024*/ 	.byte	0x00, 0xf0, 0x11, 0x00


	//----- nvinfo : EIATTR_SPARSE_MMA_MASK
	.align		4
.L_1374:
        /*0028*/ 	.byte	0x03, 0x50
        /*002a*/ 	.short	0x0000


	//----- nvinfo : EIATTR_MAXREG_COUNT
	.align		4
        /*002c*/ 	.byte	0x03, 0x1b
        /*002e*/ 	.short	0x0080


	//----- nvinfo : EIATTR_EXTERNS
	.align		4
        /*0030*/ 	.byte	0x04, 0x0f
        /*0032*/ 	.short	(.L_1376 - .L_1375)


	//   ....[0]....
	.align		4
.L_1375:
        /*0034*/ 	.word	index@(__assertfail)


	//----- nvinfo : EIATTR_MERCURY_ISA_VERSION
	.align		4
.L_1376:
        /*0038*/ 	.byte	0x03, 0x5f
        /*003a*/ 	.short	0x0101


	//----- nvinfo : EIATTR_SYSCALL_OFFSETS
	.align		4
        /*003c*/ 	.byte	0x04, 0x46
        /*003e*/ 	.short	(.L_1378 - .L_1377)


	//   ....[0]....
.L_1377:
        /*0040*/ 	.word	0x00002180


	//   ....[1]....
        /*0044*/ 	.word	0x00002350


	//   ....[2]....
        /*0048*/ 	.word	0x00002a50


	//   ....[3]....
        /*004c*/ 	.word	0x00004be0


	//   ....[4]....
        /*0050*/ 	.word	0x00004db0


	//   ....[5]....
        /*0054*/ 	.word	0x000054b0


	//   ....[6]....
        /*0058*/ 	.word	0x00007630


	//   ....[7]....
        /*005c*/ 	.word	0x00007800


	//   ....[8]....
        /*0060*/ 	.word	0x00007f00


	//   ....[9]....
        /*0064*/ 	.word	0x0000a070


	//   ....[10]....
        /*0068*/ 	.word	0x0000a240


	//   ....[11]....
        /*006c*/ 	.word	0x0000a940


	//----- nvinfo : EIATTR_EXIT_INSTR_OFFSETS
	.align		4
.L_1378:
        /*0070*/ 	.byte	0x04, 0x1c
        /*0072*/ 	.short	(.L_1380 - .L_1379)


	//   ....[0]....
.L_1379:
        /*0074*/ 	.word	0x00007f90


	//   ....[1]....
        /*0078*/ 	.word	0x0000a330


	//   ....[2]....
        /*007c*/ 	.word	0x0000a350


	//   ....[3]....
        /*0080*/ 	.word	0x0000a3d0


	//   ....[4]....
        /*0084*/ 	.word	0x0000a3f0


	//   ....[5]....
        /*0088*/ 	.word	0x0000a410


	//   ....[6]....
        /*008c*/ 	.word	0x0000a490


	//   ....[7]....
        /*0090*/ 	.word	0x0000a4b0


	//   ....[8]....
        /*0094*/ 	.word	0x0000a530


	//   ....[9]....
        /*0098*/ 	.word	0x0000a550


	//   ....[10]....
        /*009c*/ 	.word	0x0000a570


	//   ....[11]....
        /*00a0*/ 	.word	0x0000a610


	//   ....[12]....
        /*00a4*/ 	.word	0x0000a630


	//   ....[13]....
        /*00a8*/ 	.word	0x0000a6b0


	//   ....[14]....
        /*00ac*/ 	.word	0x0000a6d0


	//   ....[15]....
        /*00b0*/ 	.word	0x0000a6f0


	//   ....[16]....
        /*00b4*/ 	.word	0x0000a790


	//   ....[17]....
        /*00b8*/ 	.word	0x0000a7b0


	//   ....[18]....
        /*00bc*/ 	.word	0x0000a7d0


	//   ....[19]....
        /*00c0*/ 	.word	0x0000a840


	//   ....[20]....
        /*00c4*/ 	.word	0x0000a950


	//   ....[21]....
        /*00c8*/ 	.word	0x0000a970


	//   ....[22]....
        /*00cc*/ 	.word	0x0000a990


	//----- nvinfo : EIATTR_MAX_THREADS
	.align		4
.L_1380:
        /*00d0*/ 	.byte	0x04, 0x05
        /*00d2*/ 	.short	(.L_1382 - .L_1381)
.L_1381:
        /*00d4*/ 	.word	0x00000080
        /*00d8*/ 	.word	0x00000001
        /*00dc*/ 	.word	0x00000001


	//----- nvinfo : EIATTR_CRS_STACK_SIZE
	.align		4
.L_1382:
        /*00e0*/ 	.byte	0x04, 0x1e
        /*00e2*/ 	.short	(.L_1384 - .L_1383)
.L_1383:
        /*00e4*/ 	.word	0x00000000


	//----- nvinfo : EIATTR_CBANK_PARAM_SIZE
	.align		4
.L_1384:
        /*00e8*/ 	.byte	0x03, 0x19
        /*00ea*/ 	.short	0x0238


	//----- nvinfo : EIATTR_PARAM_CBANK
	.align		4
        /*00ec*/ 	.byte	0x04, 0x0a
        /*00ee*/ 	.short	(.L_1386 - .L_1385)
	.align		4
.L_1385:
        /*00f0*/ 	.word	index@(.nv.constant0._ZN2at6native18elementwise_kernelILi128ELi4EZNS0_15gpu_kernel_implIZZZNS0_67_GLOBAL__N__bb565c37_34_ValidateCompressedIndicesKernel_cu_33a4b88b42_validate_compressed_sparse_indices_kernelILNS3_8CDimNameE1ENS3_18CUDAKernelLauncherENS3_14EmptyVecKernelENS3_8DummyVecELm0EEEvRKNS_6TensorESB_lllENKUlvE0_clEvENKUlvE_clEvEUliE_EEvRNS_18TensorIteratorBaseERKT_EUliE_EEviT1_)
        /*00f4*/ 	.short	0x0210
        /*00f6*/ 	.short	0x0238


	//----- nvinfo : EIATTR_SW_WAR
	.align		4
.L_1386:
        /*00f8*/ 	.byte	0x04, 0x36
        /*00fa*/ 	.short	(.L_1388 - .L_1387)
.L_1387:
        /*00fc*/ 	.word	0x00000008
.L_1388:


//--------------------- .nv.info._ZN2at6native27unrolled_elementwise_kernelIZZZNS0_67_GLOBAL__N__bb565c37_34_ValidateCompressedIndicesKernel_cu_33a4b88b42_validate_compressed_sparse_indices_kernelILNS2_8CDimNameE1ENS2_18CUDAKernelLauncherENS2_14EmptyVecKernelENS2_8DummyVecELm0EEEvRKNS_6TensorESA_lllENKUlvE0_clEvENKUlvE_clEvEUliE_St5arrayIPcLm2EELi4E23TrivialOffsetCalculatorILi1EjESI_NS0_6memory12LoadWithCastILi1EEENSJ_13StoreWithCastILi1EEEEEviT_T0_T2_T3_T4_T5_ --------------------------
	.section	.nv.info._ZN2at6native27unrolled_elementwise_kernelIZZZNS0_67_GLOBAL__N__bb565c37_34_ValidateCompressedIndicesKernel_cu_33a4b88b42_validate_compressed_sparse_indices_kernelILNS2_8CDimNameE1ENS2_18CUDAKernelLauncherENS2_14EmptyVecKernelENS2_8DummyVecELm0EEEvRKNS_6TensorESA_lllENKUlvE0_clEvENKUlvE_clEvEUliE_St5arrayIPcLm2EELi4E23TrivialOffsetCalculatorILi1EjESI_NS0_6memory12LoadWithCastILi1EEENSJ_13StoreWithCastILi1EEEEEviT_T0_T2_T3_T4_T5_,"",@"SHT_CUDA_INFO"
	.sectionflags	@""
	.align	4


	//----- nvinfo : EIATTR_CUDA_API_VERSION
	.align		4
        /*0000*/ 	.byte	0x04, 0x37
        /*0002*/ 	.short	(.L_1390 - .L_1389)
.L_1389:
        /*0004*/ 	.word	0x00000082


	//----- nvinfo : EIATTR_KPARAM_INFO
	.align		4
.L_1390:
        /*0008*/ 	.byte	0x04, 0x17
        /*000a*/ 	.short	(.L_1392 - .L_1391)
.L_1391:
        /*000c*/ 	.word	0x00000000
        /*0010*/ 	.short	0x0006
        /*0012*/ 	.short	0x003c
        /*0014*/ 	.byte	0x00, 0xf0, 0x21, 0x00


	//----- nvinfo : EIATTR_KPARAM_INFO
	.align		4
.L_1392:
        /*0018*/ 	.byte	0x04, 0x17
        /*001a*/ 	.short	(.L_1394 - .L_1393)
.L_1393:
        /*001c*/ 	.word	0x00000000
        /*0020*/ 	.short	0x0005
        /*0022*/ 	.short	0x0034
        /*0024*/ 	.byte	0x00, 0xf0, 0x21, 0x00


	//----- nvinfo : EIATTR_KPARAM_INFO
	.align		4
.L_1394:
        /*0028*/ 	.byte	0x04, 0x17
        /*002a*/ 	.short	(.L_1396 - .L_1395)
.L_1395:
        /*002c*/ 	.word	0x00000000
        /*0030*/ 	.short	0x0004
        /*0032*/ 	.short	0x0031
        /*0034*/ 	.byte	0x00, 0xf0, 0x05, 0x00


	//----- nvinfo : EIATTR_KPARAM_INFO
	.align		4
.L_1396:
        /*0038*/ 	.byte	0x04, 0x17
        /*003a*/ 	.short	(.L_1398 - .L_1397)
.L_1397:
        /*003c*/ 	.word	0x00000000
        /*0040*/ 	.short	0x0003
        /*0042*/ 	.short	0x0030
        /*0044*/ 	.byte	0x00, 0xf0, 0x05, 0x00


	//----- nvinfo : EIATTR_KPARAM_INFO
	.align		4
.L_1398:
        /*0048*/ 	.byte	0x04, 0x17
        /*004a*/ 	.short	(.L_1400 - .L_1399)
.L_1399:
        /*004c*/ 	.word	0x00000000
        /*0050*/ 	.short	0x0002
        /*0052*/ 	.short	0x0020
        /*0054*/ 	.byte	0x00, 0xf0, 0x41, 0x00


	//----- nvinfo : EIATTR_KPARAM_INFO
	.align		4
.L_1400:
        /*0058*/ 	.byte	0x04, 0x17
        /*005a*/ 	.short	(.L_1402 - .L_1401)
.L_1401:
        /*005c*/ 	.word	0x00000000
        /*0060*/ 	.short	0x0001
        /*0062*/ 	.short	0x0008
        /*0064*/ 	.byte	0x00, 0xf0, 0x61, 0x00


	//----- nvinfo : EIATTR_KPARAM_INFO
	.align		4
.L_1402:
        /*0068*/ 	.byte	0x04, 0x17
        /*006a*/ 	.short	(.L_1404 - .L_1403)
.L_1403:
        /*006c*/ 	.word	0x00000000
        /*0070*/ 	.short	0x0000
        /*0072*/ 	.short	0x0000
        /*0074*/ 	.byte	0x00, 0xf0, 0x11, 0x00


	//----- nvinfo : EIATTR_SPARSE_MMA_MASK
	.align		4
.L_1404:
        /*0078*/ 	.byte	0x03, 0x50
        /*007a*/ 	.short	0x0000


	//----- nvinfo : EIATTR_MAXREG_COUNT
	.align		4
        /*007c*/ 	.byte	0x03, 0x1b
        /*007e*/ 	.short	0x00ff


	//----- nvinfo : EIATTR_EXTERNS
	.align		4
        /*0080*/ 	.byte	0x04, 0x0f
        /*0082*/ 	.short	(.L_1406 - .L_1405)


	//   ....[0]....
	.align		4
.L_1405:
        /*0084*/ 	.word	index@(__assertfail)


	//----- nvinfo : EIATTR_MERCURY_ISA_VERSION
	.align		4
.L_1406:
        /*0088*/ 	.byte	0x03, 0x5f
        /*008a*/ 	.short	0x0101


	//----- nvinfo : EIATTR_SYSCALL_OFFSETS
	.align		4
        /*008c*/ 	.byte	0x04, 0x46
        /*008e*/ 	.short	(.L_1408 - .L_1407)


	//   ....[0]....
.L_1407:
        /*0090*/ 	.word	0x00000ea0


	//   ....[1]....
        /*0094*/ 	.word	0x00001d30


	//   ....[2]....
        /*0098*/ 	.word	0x00002bc0


	//   ....[3]....
        /*009c*/ 	.word	0x00003a20


	//   ....[4]....
        /*00a0*/ 	.word	0x00003c40


	//   ....[5]....
        /*00a4*/ 	.word	0x00003e00


	//   ....[6]....
        /*00a8*/ 	.word	0x00003fc0


	//   ....[7]....
        /*00ac*/ 	.word	0x00004180


	//   ....[8]....
        /*00b0*/ 	.word	0x00004a60


	//   ....[9]....
        /*00b4*/ 	.word	0x00005260


	//   ....[10]....
        /*00b8*/ 	.word	0x00005a20


	//   ....[11]....
        /*00bc*/ 	.word	0x000061e0


	//----- nvinfo : EIATTR_EXIT_INSTR_OFFSETS
	.align		4
.L_1408:
        /*00c0*/ 	.byte	0x04, 0x1c
        /*00c2*/ 	.short	(.L_1410 - .L_1409)


	//   ....[0]....
.L_1409:
        /*00c4*/ 	.word	0x00005aa0


	//   ....[1]....
        /*00c8*/ 	.word	0x00005bd0


	//   ....[2]....
        /*00cc*/ 	.word	0x00005bf0


	//   ....[3]....
        /*00d0*/ 	.word	0x00005c70


	//   ....[4]....
        /*00d4*/ 	.word	0x00005c90


	//   ....[5]....
        /*00d8*/ 	.word	0x00005cb0


	//   ....[6]....
        /*00dc*/ 	.word	0x00005d30


	//   ....[7]....
        /*00e0*/ 	.word	0x00005d50


	//   ....[8]....
        /*00e4*/ 	.word	0x00005dd0


	//   ....[9]....
        /*00e8*/ 	.word	0x00005df0


	//   ....[10]....
        /*00ec*/ 	.word	0x00005e10


	//   ....[11]....
        /*00f0*/ 	.word	0x00005eb0


	//   ....[12]....
        /*00f4*/ 	.word	0x00005ed0


	//   ....[13]....
        /*00f8*/ 	.word	0x00005f50


	//   ....[14]....
        /*00fc*/ 	.word	0x00005f70


	//   ....[15]....
        /*0100*/ 	.word	0x00005f90


	//   ....[16]....
        /*0104*/ 	.word	0x00006030


	//   ....[17]....
        /*0108*/ 	.word	0x00006050


	//   ....[18]....
        /*010c*/ 	.word	0x00006070


	//   ....[19]....
        /*0110*/ 	.word	0x000060e0


	//   ....[20]....
        /*0114*/ 	.word	0x000061f0


	//   ....[21]....
        /*0118*/ 	.word	0x00006210


	//   ....[22]....
        /*011c*/ 	.word	0x00006230


	//----- nvinfo : EIATTR_MAX_THREADS
	.align		4
.L_1410:
        /*0120*/ 	.byte	0x04, 0x05
        /*0122*/ 	.short	(.L_1412 - .L_1411)
.L_1411:
        /*0124*/ 	.word	0x00000080
        /*0128*/ 	.word	0x00000001
        /*012c*/ 	.word	0x00000001


	//----- nvinfo : EIATTR_CRS_STACK_SIZE
	.align		4
.L_1412:
        /*0130*/ 	.byte	0x04, 0x1e
        /*0132*/ 	.short	(.L_1414 - .L_1413)
.L_1413:
        /*0134*/ 	.word	0x00000000


	//----- nvinfo : EIATTR_CBANK_PARAM_SIZE
	.align		4
.L_1414:
        /*0138*/ 	.byte	0x03, 0x19
        /*013a*/ 	.short	0x0044


	//----- nvinfo : EIATTR_PARAM_CBANK
	.align		4
        /*013c*/ 	.byte	0x04, 0x0a
        /*013e*/ 	.short	(.L_1416 - .L_1415)
	.align		4
.L_1415:
        /*0140*/ 	.word	index@(.nv.constant0._ZN2at6native27unrolled_elementwise_kernelIZZZNS0_67_GLOBAL__N__bb565c37_34_ValidateCompressedIndicesKernel_cu_33a4b88b42_validate_compressed_sparse_indices_kernelILNS2_8CDimNameE1ENS2_18CUDAKernelLauncherENS2_14EmptyVecKernelENS2_8DummyVecELm0EEEvRKNS_6TensorESA_lllENKUlvE0_clEvENKUlvE_clEvEUliE_St5arrayIPcLm2EELi4E23TrivialOffsetCalculatorILi1EjESI_NS0_6memory12LoadWithCastILi1EEENSJ_13StoreWithCastILi1EEEEEviT_T0_T2_T3_T4_T5_)
        /*0144*/ 	.short	0x0210
        /*0146*/ 	.short	0x0044


	//----- nvinfo : EIATTR_SW_WAR
	.align		4
.L_1416:
        /*0148*/ 	.byte	0x04, 0x36
        /*014a*/ 	.short	(.L_1418 - .L_1417)
.L_1417:
        /*014c*/ 	.word	0x00000008
.L_1418:


//--------------------- .nv.info._ZN2at6native18elementwise_kernelILi128ELi2EZNS0_22gpu_kernel_impl_nocastIZZZNS0_67_GLOBAL__N__bb565c37_34_ValidateCompressedIndicesKernel_cu_33a4b88b42_validate_compressed_sparse_indices_kernelILNS3_8CDimNameE1ENS3_18CUDAKernelLauncherENS3_14EmptyVecKernelENS3_8DummyVecELm0EEEvRKNS_6TensorESB_lllENKUlvE0_clEvENKUlvE_clEvEUliE_EEvRNS_18TensorIteratorBaseERKT_EUliE_EEviT1_ --------------------------
	.section	.nv.info._ZN2at6native18elementwise_kernelILi128ELi2EZNS0_22gpu_kernel_impl_nocastIZZZNS0_67_GLOBAL__N__bb565c37_34_ValidateCompressedIndicesKernel_cu_33a4b88b42_validate_compressed_sparse_indices_kernelILNS3_8CDimNameE1ENS3_18CUDAKernelLauncherENS3_14EmptyVecKernelENS3_8DummyVecELm0EEEvRKNS_6TensorESB_lllENKUlvE0_clEvENKUlvE_clEvEUliE_EEvRNS_18TensorIteratorBaseERKT_EUliE_EEviT1_,"",@"SHT_CUDA_INFO"
	.sectionflags	@""
	.align	4


	//----- nvinfo : EIATTR_CUDA_API_VERSION
	.align		4
        /*0000*/ 	.byte	0x04, 0x37
        /*0002*/ 	.short	(.L_1420 - .L_1419)
.L_1419:
        /*0004*/ 	.word	0x00000082


	//----- nvinfo : EIATTR_KPARAM_INFO
	.align		4
.L_1420:
        /*0008*/ 	.byte	0x04, 0x17
        /*000a*/ 	.short	(.L_1422 - .L_1421)
.L_1421:
        /*000c*/ 	.word	0x00000000
        /*0010*/ 	.short	0x0001
        /*0012*/ 	.short	0x0008
        /*0014*/ 	.byte	0x00, 0xf0, 0xa1, 0x08


	//----- nvinfo : EIATTR_KPARAM_INFO
	.align		4
.L_1422:
        /*0018*/ 	.byte	0x04, 0x17
        /*001a*/ 	.short	(.L_1424 - .L_1423)
.L_1423:
        /*001c*/ 	.word	0x00000000
        /*0020*/ 	.short	0x0000
        /*0022*/ 	.short	0x0000
        /*0024*/ 	.byte	0x00, 0xf0, 0x11, 0x00


	//----- nvinfo : EIATTR_SPARSE_MMA_MASK
	.align		4
.L_1424:
        /*0028*/ 	.byte	0x03, 0x50
        /*002a*/ 	.short	0x0000


	//----- nvinfo : EIATTR_MAXREG_COUNT
	.align		4
        /*002c*/ 	.byte	0x03, 0x1b
        /*002e*/ 	.short	0x0080


	//----- nvinfo : EIATTR_EXTERNS
	.align		4
        /*0030*/ 	.byte	0x04, 0x0f
        /*0032*/ 	.short	(.L_1426 - .L_1425)


	//   ....[0]....
	.align		4
.L_1425:
        /*0034*/ 	.word	index@(__assertfail)


	//----- nvinfo : EIATTR_MERCURY_ISA_VERSION
	.align		4
.L_1426:
        /*0038*/ 	.byte	0x03, 0x5f
        /*003a*/ 	.short	0x0101


	//----- nvinfo : EIATTR_SYSCALL_OFFSETS
	.align		4
        /*003c*/ 	.byte	0x04, 0x46
        /*003e*/ 	.short	(.L_1428 - .L_1427)


	//   ....[0]....
.L_1427:
        /*0040*/ 	.word	0x00001570


	//   ....[1]....
        /*0044*/ 	.word	0x00002ae0


	//----- nvinfo : EIATTR_EXIT_INSTR_OFFSETS
	.align		4
.L_1428:
        /*0048*/ 	.byte	0x04, 0x1c
        /*004a*/ 	.short	(.L_1430 - .L_1429)


	//   ....[0]....
.L_1429:
        /*004c*/ 	.word	0x000015f0


	//   ....[1]....
        /*0050*/ 	.word	0x00002b10


	//----- nvinfo : EIATTR_MAX_THREADS
	.align		4
.L_1430:
        /*0054*/ 	.byte	0x04, 0x05
        /*0056*/ 	.short	(.L_1432 - .L_1431)
.L_1431:
        /*0058*/ 	.word	0x00000080
        /*005c*/ 	.word	0x00000001
        /*0060*/ 	.word	0x00000001


	//----- nvinfo : EIATTR_CRS_STACK_SIZE
	.align		4
.L_1432:
        /*0064*/ 	.byte	0x04, 0x1e
        /*0066*/ 	.short	(.L_1434 - .L_1433)
.L_1433:
        /*0068*/ 	.word	0x00000000


	//----- nvinfo : EIATTR_CBANK_PARAM_SIZE
	.align		4
.L_1434:
        /*006c*/ 	.byte	0x03, 0x19
        /*006e*/ 	.short	0x0230


	//----- nvinfo : EIATTR_PARAM_CBANK
	.align		4
        /*0070*/ 	.byte	0x04, 0x0a
        /*0072*/ 	.short	(.L_1436 - .L_1435)
	.align		4
.L_1435:
        /*0074*/ 	.word	index@(.nv.constant0._ZN2at6native18elementwise_kernelILi128ELi2EZNS0_22gpu_kernel_impl_nocastIZZZNS0_67_GLOBAL__N__bb565c37_34_ValidateCompressedIndicesKernel_cu_33a4b88b42_validate_compressed_sparse_indices_kernelILNS3_8CDimNameE1ENS3_18CUDAKernelLauncherENS3_14EmptyVecKernelENS3_8DummyVecELm0EEEvRKNS_6TensorESB_lllENKUlvE0_clEvENKUlvE_clEvEUliE_EEvRNS_18TensorIteratorBaseERKT_EUliE_EEviT1_)
        /*0078*/ 	.short	0x0210
        /*007a*/ 	.short	0x0230


	//----- nvinfo : EIATTR_SW_WAR
	.align		4
.L_1436:
        /*007c*/ 	.byte	0x04, 0x36
        /*007e*/ 	.short	(.L_1438 - .L_1437)
.L_1437:
        /*0080*/ 	.word	0x00000008
.L_1438:


//--------------------- .nv.info._ZN2at6native27unrolled_elementwise_kernelIZZZNS0_67_GLOBAL__N__bb565c37_34_ValidateCompressedIndicesKernel_cu_33a4b88b42_validate_compressed_sparse_indices_kernelILNS2_8CDimNameE1ENS2_18CUDAKernelLauncherENS2_14EmptyVecKernelENS2_8DummyVecELm0EEEvRKNS_6TensorESA_lllENKUlvE0_clEvENKUlvE_clEvEUliE_St5arrayIPcLm2EELi4E23TrivialOffsetCalculatorILi1EjESI_NS0_6memory15LoadWithoutCastENSJ_16StoreWithoutCastEEEviT_T0_T2_T3_T4_T5_ --------------------------
	.section	.nv.info._ZN2at6native27unrolled_elementwise_kernelIZZZNS0_67_GLOBAL__N__bb565c37_34_ValidateCompressedIndicesKernel_cu_33a4b88b42_validate_compressed_sparse_indices_kernelILNS2_8CDimNameE1ENS2_18CUDAKernelLauncherENS2_14EmptyVecKernelENS2_8DummyVecELm0EEEvRKNS_6TensorESA_lllENKUlvE0_clEvENKUlvE_clEvEUliE_St5arrayIPcLm2EELi4E23TrivialOffsetCalculatorILi1EjESI_NS0_6memory15LoadWithoutCastENSJ_16StoreWithoutCastEEEviT_T0_T2_T3_T4_T5_,"",@"SHT_CUDA_INFO"
	.sectionflags	@""
	.align	4


	//----- nvinfo : EIATTR_CUDA_API_VERSION
	.align		4
        /*0000*/ 	.byte	0x04, 0x37
        /*0002*/ 	.short	(.L_1440 - .L_1439)
.L_1439:
        /*0004*/ 	.word	0x00000082


	//----- nvinfo : EIATTR_KPARAM_INFO
	.align		4
.L_1440:
        /*0008*/ 	.byte	0x04, 0x17
        /*000a*/ 	.short	(.L_1442 - .L_1441)
.L_1441:
        /*000c*/ 	.word	0x00000000
        /*0010*/ 	.short	0x0006
        /*0012*/ 	.short	0x0033
        /*0014*/ 	.byte	0x00, 0xf0, 0x05, 0x00


	//----- nvinfo : EIATTR_KPARAM_INFO
	.align		4
.L_1442:
        /*0018*/ 	.byte	0x04, 0x17
        /*001a*/ 	.short	(.L_1444 - .L_1443)
.L_1443:
        /*001c*/ 	.word	0x00000000
        /*0020*/ 	.short	0x0005
        /*0022*/ 	.short	0x0032
        /*0024*/ 	.byte	0x00, 0xf0, 0x05, 0x00


	//----- nvinfo : EIATTR_KPARAM_INFO
	.align		4
.L_1444:
        /*0028*/ 	.byte	0x04, 0x17
        /*002a*/ 	.short	(.L_1446 - .L_1445)
.L_1445:
        /*002c*/ 	.word	0x00000000
        /*0030*/ 	.short	0x0004
        /*0032*/ 	.short	0x0031
        /*0034*/ 	.byte	0x00, 0xf0, 0x05, 0x00


	//----- nvinfo : EIATTR_KPARAM_INFO
	.align		4
.L_1446:
        /*0038*/ 	.byte	0x04, 0x17
        /*003a*/ 	.short	(.L_1448 - .L_1447)
.L_1447:
        /*003c*/ 	.word	0x00000000
        /*0040*/ 	.short	0x0003
        /*0042*/ 	.short	0x0030
        /*0044*/ 	.byte	0x00, 0xf0, 0x05, 0x00


	//----- nvinfo : EIATTR_KPARAM_INFO
	.align		4
.L_1448:
        /*0048*/ 	.byte	0x04, 0x17
        /*004a*/ 	.short	(.L_1450 - .L_1449)
.L_1449:
        /*004c*/ 	.word	0x00000000
        /*0050*/ 	.short	0x0002
        /*0052*/ 	.short	0x0020
        /*0054*/ 	.byte	0x00, 0xf0, 0x41, 0x00


	//----- nvinfo : EIATTR_KPARAM_INFO
	.align		4
.L_1450:
        /*0058*/ 	.byte	0x04, 0x17
        /*005a*/ 	.short	(.L_1452 - .L_1451)
.L_1451:
        /*005c*/ 	.word	0x00000000
        /*0060*/ 	.short	0x0001
        /*0062*/ 	.short	0x0008
        /*0064*/ 	.byte	0x00, 0xf0, 0x61, 0x00


	//----- nvinfo : EIATTR_KPARAM_INFO
	.align		4
.L_1452:
        /*0068*/ 	.byte	0x04, 0x17
        /*006a*/ 	.short	(.L_1454 - .L_1453)
.L_1453:
        /*006c*/ 	.word	0x00000000
        /*0070*/ 	.short	0x0000
        /*0072*/ 	.short	0x0000
        /*0074*/ 	.byte	0x00, 0xf0, 0x11, 0x00


	//----- nvinfo : EIATTR_SPARSE_MMA_MASK
	.align		4
.L_1454:
        /*0078*/ 	.byte	0x03, 0x50
        /*007a*/ 	.short	0x0000


	//----- nvinfo : EIATTR_MAXREG_COUNT
	.align		4
        /*007c*/ 	.byte	0x03, 0x1b
        /*007e*/ 	.short	0x00ff


	//----- nvinfo : EIATTR_EXTERNS
	.align		4
        /*0080*/ 	.byte	0x04, 0x0f
        /*0082*/ 	.short	(.L_1456 - .L_1455)


	//   ....[0]....
	.align		4
.L_1455:
        /*0084*/ 	.word	index@(__assertfail)


	//----- nvinfo : EIATTR_MERCURY_ISA_VERSION
	.align		4
.L_1456:
        /*0088*/ 	.byte	0x03, 0x5f
        /*008a*/ 	.short	0x0101


	//----- nvinfo : EIATTR_SYSCALL_OFFSETS
	.align		4
        /*008c*/ 	.byte	0x04, 0x46
        /*008e*/ 	.short	(.L_1458 - .L_1457)


	//   ....[0]....
.L_1457:
        /*0090*/ 	.word	0x000003b0


	//   ....[1]....
        /*0094*/ 	.word	0x00000570


	//   ....[2]....
        /*0098*/ 	.word	0x00000730


	//   ....[3]....
        /*009c*/ 	.word	0x000008f0


	//----- nvinfo : EIATTR_EXIT_INSTR_OFFSETS
	.align		4
.L_1458:
        /*00a0*/ 	.byte	0x04, 0x1c
        /*00a2*/ 	.short	(.L_1460 - .L_1459)


	//   ....[0]....
.L_1459:
        /*00a4*/ 	.word	0x00000a70


	//   ....[1]....
        /*00a8*/ 	.word	0x00000ac0


	//----- nvinfo : EIATTR_MAX_THREADS
	.align		4
.L_1460:
        /*00ac*/ 	.byte	0x04, 0x05
        /*00ae*/ 	.short	(.L_1462 - .L_1461)
.L_1461:
        /*00b0*/ 	.word	0x00000080
        /*00b4*/ 	.word	0x00000001
        /*00b8*/ 	.word	0x00000001


	//----- nvinfo : EIATTR_CRS_STACK_SIZE
	.align		4
.L_1462:
        /*00bc*/ 	.byte	0x04, 0x1e
        /*00be*/ 	.short	(.L_1464 - .L_1463)
.L_1463:
        /*00c0*/ 	.word	0x00000000


	//----- nvinfo : EIATTR_CBANK_PARAM_SIZE
	.align		4
.L_1464:
        /*00c4*/ 	.byte	0x03, 0x19
        /*00c6*/ 	.short	0x0034


	//----- nvinfo : EIATTR_PARAM_CBANK
	.align		4
        /*00c8*/ 	.byte	0x04, 0x0a
        /*00ca*/ 	.short	(.L_1466 - .L_1465)
	.align		4
.L_1465:
        /*00cc*/ 	.word	index@(.nv.constant0._ZN2at6native27unrolled_elementwise_kernelIZZZNS0_67_GLOBAL__N__bb565c37_34_ValidateCompressedIndicesKernel_cu_33a4b88b42_validate_compressed_sparse_indices_kernelILNS2_8CDimNameE1ENS2_18CUDAKernelLauncherENS2_14EmptyVecKernelENS2_8DummyVecELm0EEEvRKNS_6TensorESA_lllENKUlvE0_clEvENKUlvE_clEvEUliE_St5arrayIPcLm2EELi4E23TrivialOffsetCalculatorILi1EjESI_NS0_6memory15LoadWithoutCastENSJ_16StoreWithoutCastEEEviT_T0_T2_T3_T4_T5_)
        /*00d0*/ 	.short	0x0210
        /*00d2*/ 	.short	0x0034


	//----- nvinfo : EIATTR_SW_WAR
	.align		4
.L_1466:
        /*00d4*/ 	.byte	0x04, 0x36
        /*00d6*/ 	.short	(.L_1468 - .L_1467)
.L_1467:
        /*00d8*/ 	.word	0x00000008
.L_1468:


//--------------------- .nv.info._ZN2at6native29vectorized_elementwise_kernelILi2EZZZNS0_67_GLOBAL__N__bb565c37_34_ValidateCompressedIndicesKernel_cu_33a4b88b42_validate_compressed_sparse_indices_kernelILNS2_8CDimNameE1ENS2_18CUDAKernelLauncherENS2_14EmptyVecKernelENS2_8DummyVecELm0EEEvRKNS_6TensorESA_lllENKUlvE0_clEvENKUlvE_clEvEUliE_St5arrayIPcLm2EEEEviT0_T1_ --------------------------
	.section	.nv.info._ZN2at6native29vectorized_elementwise_kernelILi2EZZZNS0_67_GLOBAL__N__bb565c37_34_ValidateCompressedIndicesKernel_cu_33a4b88b42_validate_compressed_sparse_indices_kernelILNS2_8CDimNameE1ENS2_18CUDAKernelLauncherENS2_14EmptyVecKernelENS2_8DummyVecELm0EEEvRKNS_6TensorESA_lllENKUlvE0_clEvENKUlvE_clEvEUliE_St5arrayIPcLm2EEEEviT0_T1_,"",@"SHT_CUDA_INFO"
	.sectionflags	@""
	.align	4


	//----- nvinfo : EIATTR_CUDA_API_VERSION
	.align		4
        /*0000*/ 	.byte	0x04, 0x37
        /*0002*/ 	.short	(.L_1470 - .L_1469)
.L_1469:
        /*0004*/ 	.word	0x00000082


	//----- nvinfo : EIATTR_KPARAM_INFO
	.align		4
.L_1470:
        /*0008*/ 	.byte	0x04, 0x17
        /*000a*/ 	.short	(.L_1472 - .L_1471)
.L_1471:
        /*000c*/ 	.word	0x00000000
        /*0010*/ 	.short	0x0002
        /*0012*/ 	.short	0x0020
        /*0014*/ 	.byte	0x00, 0xf0, 0x41, 0x00


	//----- nvinfo : EIATTR_KPARAM_INFO
	.align		4
.L_1472:
        /*0018*/ 	.byte	0x04, 0x17
        /*001a*/ 	.short	(.L_1474 - .L_1473)
.L_1473:
        /*001c*/ 	.word	0x00000000
        /*0020*/ 	.short	0x0001
        /*0022*/ 	.short	0x0008
        /*0024*/ 	.byte	0x00, 0xf0, 0x61, 0x00


	//----- nvinfo : EIATTR_KPARAM_INFO
	.align		4
.L_1474:
        /*0028*/ 	.byte	0x04, 0x17
        /*002a*/ 	.short	(.L_1476 - .L_1475)
.L_1475:
        /*002c*/ 	.word	0x00000000
        /*0030*/ 	.short	0x0000
        /*0032*/ 	.short	0x0000
        /*0034*/ 	.byte	0x00, 0xf0, 0x11, 0x00


	//----- nvinfo : EIATTR_SPARSE_MMA_MASK
	.align		4
.L_1476:
        /*0038*/ 	.byte	0x03, 0x50
        /*003a*/ 	.short	0x0000


	//----- nvinfo : EIATTR_MAXREG_COUNT
	.align		4
        /*003c*/ 	.byte	0x03, 0x1b
        /*003e*/ 	.short	0x00ff


	//----- nvinfo : EIATTR_EXTERNS
	.align		4
        /*0040*/ 	.byte	0x04, 0x0f
        /*0042*/ 	.short	(.L_1478 - .L_1477)


	//   ....[0]....
	.align		4
.L_1477:
        /*0044*/ 	.word	index@(__assertfail)


	//----- nvinfo : EIATTR_MERCURY_ISA_VERSION
	.align		4
.L_1478:
        /*0048*/ 	.byte	0x03, 0x5f
        /*004a*/ 	.short	0x0101


	//----- nvinfo : EIATTR_SYSCALL_OFFSETS
	.align		4
        /*004c*/ 	.byte	0x04, 0x46
        /*004e*/ 	.short	(.L_1480 - .L_1479)


	//   ....[0]....
.L_1479:
        /*0050*/ 	.word	0x00000280


	//   ....[1]....
        /*0054*/ 	.word	0x00000420


	//   ....[2]....
        /*0058*/ 	.word	0x000005c0


	//   ....[3]....
        /*005c*/ 	.word	0x00000760


	//   ....[4]....
        /*0060*/ 	.word	0x00000900


	//   ....[5]....
        /*0064*/ 	.word	0x00000aa0


	//   ....[6]....
        /*0068*/ 	.word	0x00000c40


	//   ....[7]....
        /*006c*/ 	.word	0x00000de0


	//   ....[8]....
        /*0070*/ 	.word	0x00001390


	//   ....[9]....
        /*0074*/ 	.word	0x00001550


	//   ....[10]....
        /*0078*/ 	.word	0x00001710


	//   ....[11]....
        /*007c*/ 	.word	0x000018d0


	//   ....[12]....
        /*0080*/ 	.word	0x00001a90


	//   ....[13]....
        /*0084*/ 	.word	0x00001c50


	//   ....[14]....
        /*0088*/ 	.word	0x00001e10


	//   ....[15]....
        /*008c*/ 	.word	0x00001fd0


	//----- nvinfo : EIATTR_EXIT_INSTR_OFFSETS
	.align		4
.L_1480:
        /*0090*/ 	.byte	0x04, 0x1c
        /*0092*/ 	.short	(.L_1482 - .L_1481)


	//   ....[0]....
.L_1481:
        /*0094*/ 	.word	0x00000e70


	//   ....[1]....
        /*0098*/ 	.word	0x00002350


	//   ....[2]....
        /*009c*/ 	.word	0x000023a0


	//----- nvinfo : EIATTR_MAX_THREADS
	.align		4
.L_1482:
        /*00a0*/ 	.byte	0x04, 0x05
        /*00a2*/ 	.short	(.L_1484 - .L_1483)
.L_1483:
        /*00a4*/ 	.word	0x00000080
        /*00a8*/ 	.word	0x00000001
        /*00ac*/ 	.word	0x00000001


	//----- nvinfo : EIATTR_CRS_STACK_SIZE
	.align		4
.L_1484:
        /*00b0*/ 	.byte	0x04, 0x1e
        /*00b2*/ 	.short	(.L_1486 - .L_1485)
.L_1485:
        /*00b4*/ 	.word	0x00000000


	//----- nvinfo : EIATTR_CBANK_PARAM_SIZE
	.align		4
.L_1486:
        /*00b8*/ 	.byte	0x03, 0x19
        /*00ba*/ 	.short	0x0030


	//----- nvinfo : EIATTR_PARAM_CBANK
	.align		4
        /*00bc*/ 	.byte	0x04, 0x0a
        /*00be*/ 	.short	(.L_1488 - .L_1487)
	.align		4
.L_1487:
        /*00c0*/ 	.word	index@(.nv.constant0._ZN2at6native29vectorized_elementwise_kernelILi2EZZZNS0_67_GLOBAL__N__bb565c37_34_ValidateCompressedIndicesKernel_cu_33a4b88b42_validate_compressed_sparse_indices_kernelILNS2_8CDimNameE1ENS2_18CUDAKernelLauncherENS2_14EmptyVecKernelENS2_8DummyVecELm0EEEvRKNS_6TensorESA_lllENKUlvE0_clEvENKUlvE_clEvEUliE_St5arrayIPcLm2EEEEviT0_T1_)
        /*00c4*/ 	.short	0x0210
        /*00c6*/ 	.short	0x0030


	//----- nvinfo : EIATTR_SW_WAR
	.align		4
.L_1488:
        /*00c8*/ 	.byte	0x04, 0x36
        /*00ca*/ 	.short	(.L_1490 - .L_1489)
.L_1489:
        /*00cc*/ 	.word	0x00000008
.L_1490:


//--------------------- .nv.info._ZN2at6native29vectorized_elementwise_kernelILi4EZZZNS0_67_GLOBAL__N__bb565c37_34_ValidateCompressedIndicesKernel_cu_33a4b88b42_validate_compressed_sparse_indices_kernelILNS2_8CDimNameE1ENS2_18CUDAKernelLauncherENS2_14EmptyVecKernelENS2_8DummyVecELm0EEEvRKNS_6TensorESA_lllENKUlvE0_clEvENKUlvE_clEvEUliE_St5arrayIPcLm2EEEEviT0_T1_ --------------------------
	.section	.nv.info._ZN2at6native29vectorized_elementwise_kernelILi4EZZZNS0_67_GLOBAL__N__bb565c37_34_ValidateCompressedIndicesKernel_cu_33a4b88b42_validate_compressed_sparse_indices_kernelILNS2_8CDimNameE1ENS2_18CUDAKernelLauncherENS2_14EmptyVecKernelENS2_8DummyVecELm0EEEvRKNS_6TensorESA_lllENKUlvE0_clEvENKUlvE_clEvEUliE_St5arrayIPcLm2EEEEviT0_T1_,"",@"SHT_CUDA_INFO"
	.sectionflags	@""
	.align	4


	//----- nvinfo : EIATTR_CUDA_API_VERSION
	.align		4
        /*0000*/ 	.byte	0x04, 0x37
        /*0002*/ 	.short	(.L_1492 - .L_1491)
.L_1491:
        /*0004*/ 	.word	0x00000082


	//----- nvinfo : EIATTR_KPARAM_INFO
	.align		4
.L_1492:
        /*0008*/ 	.byte	0x04, 0x17
        /*000a*/ 	.short	(.L_1494 - .L_1493)
.L_1493:
        /*000c*/ 	.word	0x00000000
        /*0010*/ 	.short	0x0002
        /*0012*/ 	.short	0x0020
        /*0014*/ 	.byte	0x00, 0xf0, 0x41, 0x00


	//----- nvinfo : EIATTR_KPARAM_INFO
	.align		4
.L_1494:
        /*0018*/ 	.byte	0x04, 0x17
        /*001a*/ 	.short	(.L_1496 - .L_1495)
.L_1495:
        /*001c*/ 	.word	0x00000000
        /*0020*/ 	.short	0x0001
        /*0022*/ 	.short	0x0008
        /*0024*/ 	.byte	0x00, 0xf0, 0x61, 0x00


	//----- nvinfo : EIATTR_KPARAM_INFO
	.align		4
.L_1496:
        /*0028*/ 	.byte	0x04, 0x17
        /*002a*/ 	.short	(.L_1498 - .L_1497)
.L_1497:
        /*002c*/ 	.word	0x00000000
        /*0030*/ 	.short	0x0000
        /*0032*/ 	.short	0x0000
        /*0034*/ 	.byte	0x00, 0xf0, 0x11, 0x00


	//----- nvinfo : EIATTR_SPARSE_MMA_MASK
	.align		4
.L_1498:
        /*0038*/ 	.byte	0x03, 0x50
        /*003a*/ 	.short	0x0000


	//----- nvinfo : EIATTR_MAXREG_COUNT
	.align		4
        /*003c*/ 	.byte	0x03, 0x1b
        /*003e*/ 	.short	0x00ff


	//----- nvinfo : EIATTR_EXTERNS
	.align		4
        /*0040*/ 	.byte	0x04, 0x0f
        /*0042*/ 	.short	(.L_1500 - .L_1499)


	//   ....[0]....
	.align		4
.L_1499:
        /*0044*/ 	.word	index@(__assertfail)


	//----- nvinfo : EIATTR_MERCURY_ISA_VERSION
	.align		4
.L_1500:
        /*0048*/ 	.byte	0x03, 0x5f
        /*004a*/ 	.short	0x0101


	//----- nvinfo : EIATTR_SYSCALL_OFFSETS
	.align		4
        /*004c*/ 	.byte	0x04, 0x46
        /*004e*/ 	.short	(.L_1502 - .L_1501)


	//   ....[0]....
.L_1501:
        /*0050*/ 	.word	0x00000260


	//   ....[1]....
        /*0054*/ 	.word	0x00000400


	//   ....[2]....
        /*0058*/ 	.word	0x000005a0


	//   ....[3]....
        /*005c*/ 	.word	0x00000740


	//   ....[4]....
        /*0060*/ 	.word	0x000008e0


	//   ....[5]....
        /*0064*/ 	.word	0x00000a80


	//   ....[6]....
        /*0068*/ 	.word	0x00000c20


	//   ....[7]....
        /*006c*/ 	.word	0x00000dc0


	//   ....[8]....
        /*0070*/ 	.word	0x00001340


	//   ....[9]....
        /*0074*/ 	.word	0x00001500


	//   ....[10]....
        /*0078*/ 	.word	0x000016c0


	//   ....[11]....
        /*007c*/ 	.word	0x00001880


	//   ....[12]....
        /*0080*/ 	.word	0x00001a40


	//   ....[13]....
        /*0084*/ 	.word	0x00001c00


	//   ....[14]....
        /*0088*/ 	.word	0x00001dc0


	//   ....[15]....
        /*008c*/ 	.word	0x00001f80


	//----- nvinfo : EIATTR_EXIT_INSTR_OFFSETS
	.align		4
.L_1502:
        /*0090*/ 	.byte	0x04, 0x1c
        /*0092*/ 	.short	(.L_1504 - .L_1503)


	//   ....[0]....
.L_1503:
        /*0094*/ 	.word	0x00000e30


	//   ....[1]....
        /*0098*/ 	.word	0x00002300


	//   ....[2]....
        /*009c*/ 	.word	0x00002350


	//----- nvinfo : EIATTR_MAX_THREADS
	.align		4
.L_1504:
        /*00a0*/ 	.byte	0x04, 0x05
        /*00a2*/ 	.short	(.L_1506 - .L_1505)
.L_1505:
        /*00a4*/ 	.word	0x00000080
        /*00a8*/ 	.word	0x00000001
        /*00ac*/ 	.word	0x00000001


	//----- nvinfo : EIATTR_CRS_STACK_SIZE
	.align		4
.L_1506:
        /*00b0*/ 	.byte	0x04, 0x1e
        /*00b2*/ 	.short	(.L_1508 - .L_1507)
.L_1507:
        /*00b4*/ 	.word	0x00000000


	//----- nvinfo : EIATTR_CBANK_PARAM_SIZE
	.align		4
.L_1508:
        /*00b8*/ 	.byte	0x03, 0x19
        /*00ba*/ 	.short	0x0030


	//----- nvinfo : EIATTR_PARAM_CBANK
	.align		4
        /*00bc*/ 	.byte	0x04, 0x0a
        /*00be*/ 	.short	(.L_1510 - .L_1509)
	.align		4
.L_1509:
        /*00c0*/ 	.word	index@(.nv.constant0._ZN2at6native29vectorized_elementwise_kernelILi4EZZZNS0_67_GLOBAL__N__bb565c37_34_ValidateCompressedIndicesKernel_cu_33a4b88b42_validate_compressed_sparse_indices_kernelILNS2_8CDimNameE1ENS2_18CUDAKernelLauncherENS2_14EmptyVecKernelENS2_8DummyVecELm0EEEvRKNS_6TensorESA_lllENKUlvE0_clEvENKUlvE_clEvEUliE_St5arrayIPcLm2EEEEviT0_T1_)
        /*00c4*/ 	.short	0x0210
        /*00c6*/ 	.short	0x0030


	//----- nvinfo : EIATTR_SW_WAR
	.align		4
.L_1510:
        /*00c8*/ 	.byte	0x04, 0x36
        /*00ca*/ 	.short	(.L_1512 - .L_1511)
.L_1511:
        /*00cc*/ 	.word	0x00000008
.L_1512:


//--------------------- .nv.info._ZN2at6native29vectorized_elementwise_kernelILi8EZZZNS0_67_GLOBAL__N__bb565c37_34_ValidateCompressedIndicesKernel_cu_33a4b88b42_validate_compressed_sparse_indices_kernelILNS2_8CDimNameE1ENS2_18CUDAKernelLauncherENS2_14EmptyVecKernelENS2_8DummyVecELm0EEEvRKNS_6TensorESA_lllENKUlvE0_clEvENKUlvE_clEvEUliE_St5arrayIPcLm2EEEEviT0_T1_ --------------------------
	.section	.nv.info._ZN2at6native29vectorized_elementwise_kernelILi8EZZZNS0_67_GLOBAL__N__bb565c37_34_ValidateCompressedIndicesKernel_cu_33a4b88b42_validate_compressed_sparse_indices_kernelILNS2_8CDimNameE1ENS2_18CUDAKernelLauncherENS2_14EmptyVecKernelENS2_8DummyVecELm0EEEvRKNS_6TensorESA_lllENKUlvE0_clEvENKUlvE_clEvEUliE_St5arrayIPcLm2EEEEviT0_T1_,"",@"SHT_CUDA_INFO"
	.sectionflags	@""
	.align	4


	//----- nvinfo : EIATTR_CUDA_API_VERSION
	.align		4
        /*0000*/ 	.byte	0x04, 0x37
        /*0002*/ 	.short	(.L_1514 - .L_1513)
.L_1513:
        /*0004*/ 	.word	0x00000082


	//----- nvinfo : EIATTR_KPARAM_INFO
	.align		4
.L_1514:
        /*0008*/ 	.byte	0x04, 0x17
        /*000a*/ 	.short	(.L_1516 - .L_1515)
.L_1515:
        /*000c*/ 	.word	0x00000000
        /*0010*/ 	.short	0x0002
        /*0012*/ 	.short	0x0020
        /*0014*/ 	.byte	0x00, 0xf0, 0x41, 0x00


	//----- nvinfo : EIATTR_KPARAM_INFO
	.align		4
.L_1516:
        /*0018*/ 	.byte	0x04, 0x17
        /*001a*/ 	.short	(.L_1518 - .L_1517)
.L_1517:
        /*001c*/ 	.word	0x00000000
        /*0020*/ 	.short	0x0001
        /*0022*/ 	.short	0x0008
        /*0024*/ 	.byte	0x00, 0xf0, 0x61, 0x00


	//----- nvinfo : EIATTR_KPARAM_INFO
	.align		4
.L_1518:
        /*0028*/ 	.byte	0x04, 0x17
        /*002a*/ 	.short	(.L_1520 - .L_1519)
.L_1519:
        /*002c*/ 	.word	0x00000000
        /*0030*/ 	.short	0x0000
        /*0032*/ 	.short	0x0000
        /*0034*/ 	.byte	0x00, 0xf0, 0x11, 0x00


	//----- nvinfo : EIATTR_SPARSE_MMA_MASK
	.align		4
.L_1520:
        /*0038*/ 	.byte	0x03, 0x50
        /*003a*/ 	.short	0x0000


	//----- nvinfo : EIATTR_MAXREG_COUNT
	.align		4
        /*003c*/ 	.byte	0x03, 0x1b
        /*003e*/ 	.short	0x00ff


	//----- nvinfo : EIATTR_EXTERNS
	.align		4
        /*0040*/ 	.byte	0x04, 0x0f
        /*0042*/ 	.short	(.L_1522 - .L_1521)


	//   ....[0]....
	.align		4
.L_1521:
        /*0044*/ 	.word	index@(__assertfail)


	//----- nvinfo : EIATTR_MERCURY_ISA_VERSION
	.align		4
.L_1522:
        /*0048*/ 	.byte	0x03, 0x5f
        /*004a*/ 	.short	0x0101


	//----- nvinfo : EIATTR_SYSCALL_OFFSETS
	.align		4
        /*004c*/ 	.byte	0x04, 0x46
        /*004e*/ 	.short	(.L_1524 - .L_1523)


	//   ....[0]....
.L_1523:
        /*0050*/ 	.word	0x00000260


	//   ....[1]....
        /*0054*/ 	.word	0x00000400


	//   ....[2]....
        /*0058*/ 	.word	0x000005a0


	//   ....[3]....
        /*005c*/ 	.word	0x00000740


	//   ....[4]....
        /*0060*/ 	.word	0x000008e0


	//   ....[5]....
        /*0064*/ 	.word	0x00000a80


	//   ....[6]....
        /*0068*/ 	.word	0x00000c20


	//   ....[7]....
        /*006c*/ 	.word	0x00000dc0


	//   ....[8]....
        /*0070*/ 	.word	0x00001340


	//   ....[9]....
        /*0074*/ 	.word	0x00001500


	//   ....[10]....
        /*0078*/ 	.word	0x000016c0


	//   ....[11]....
        /*007c*/ 	.word	0x00001880


	//   ....[12]....
        /*0080*/ 	.word	0x00001a40


	//   ....[13]....
        /*0084*/ 	.word	0x00001c00


	//   ....[14]....
        /*0088*/ 	.word	0x00001dc0


	//   ....[15]....
        /*008c*/ 	.word	0x00001f80


	//----- nvinfo : EIATTR_EXIT_INSTR_OFFSETS
	.align		4
.L_1524:
        /*0090*/ 	.byte	0x04, 0x1c
        /*0092*/ 	.short	(.L_1526 - .L_1525)


	//   ....[0]....
.L_1525:
        /*0094*/ 	.word	0x00000e30


	//   ....[1]....
        /*0098*/ 	.word	0x00002300


	//   ....[2]....
        /*009c*/ 	.word	0x00002350


	//----- nvinfo : EIATTR_MAX_THREADS
	.align		4
.L_1526:
        /*00a0*/ 	.byte	0x04, 0x05
        /*00a2*/ 	.short	(.L_1528 - .L_1527)
.L_1527:
        /*00a4*/ 	.word	0x00000080
        /*00a8*/ 	.word	0x00000001
        /*00ac*/ 	.word	0x00000001


	//----- nvinfo : EIATTR_CRS_STACK_SIZE
	.align		4
.L_1528:
        /*00b0*/ 	.byte	0x04, 0x1e
        /*00b2*/ 	.short	(.L_1530 - .L_1529)
.L_1529:
        /*00b4*/ 	.word	0x00000000


	//----- nvinfo : EIATTR_CBANK_PARAM_SIZE
	.align		4
.L_1530:
        /*00b8*/ 	.byte	0x03, 0x19
        /*00ba*/ 	.short	0x0030


	//----- nvinfo : EIATTR_PARAM_CBANK
	.align		4
        /*00bc*/ 	.byte	0x04, 0x0a
        /*00be*/ 	.short	(.L_1532 - .L_1531)
	.align		4
.L_1531:
        /*00c0*/ 	.word	index@(.nv.constant0._ZN2at6native29vectorized_elementwise_kernelILi8EZZZNS0_67_GLOBAL__N__bb565c37_34_ValidateCompressedIndicesKernel_cu_33a4b88b42_validate_compressed_sparse_indices_kernelILNS2_8CDimNameE1ENS2_18CUDAKernelLauncherENS2_14EmptyVecKernelENS2_8DummyVecELm0EEEvRKNS_6TensorESA_lllENKUlvE0_clEvENKUlvE_clEvEUliE_St5arrayIPcLm2EEEEviT0_T1_)
        /*00c4*/ 	.short	0x0210
        /*00c6*/ 	.short	0x0030


	//----- nvinfo : EIATTR_SW_WAR
	.align		4
.L_1532:
        /*00c8*/ 	.byte	0x04, 0x36
        /*00ca*/ 	.short	(.L_1534 - .L_1533)
.L_1533:
        /*00cc*/ 	.word	0x00000008
.L_1534:


//--------------------- .nv.info._ZN2at6native18elementwise_kernelILi128ELi4EZNS0_15gpu_kernel_implIZZZNS0_67_GLOBAL__N__bb565c37_34_ValidateCompressedIndicesKernel_cu_33a4b88b42_validate_compressed_sparse_indices_kernelILNS3_8CDimNameE1ENS3_18CUDAKernelLauncherENS3_14EmptyVecKernelENS3_8DummyVecELm8EEEvRKNS_6TensorESB_lllENKUlvE1_clEvENKUlvE0_clEvEUllllllE_EEvRNS_18TensorIteratorBaseERKT_EUliE_EEviT1_ --------------------------
	.section	.nv.info._ZN2at6native18elementwise_kernelILi128ELi4EZNS0_15gpu_kernel_implIZZZNS0_67_GLOBAL__N__bb565c37_34_ValidateCompressedIndicesKernel_cu_33a4b88b42_validate_compressed_sparse_indices_kernelILNS3_8CDimNameE1ENS3_18CUDAKernelLauncherENS3_14EmptyVecKernelENS3_8DummyVecELm8EEEvRKNS_6TensorESB_lllENKUlvE1_clEvENKUlvE0_clEvEUllllllE_EEvRNS_18TensorIteratorBaseERKT_EUliE_EEviT1_,"",@"SHT_CUDA_INFO"
	.sectionflags	@""
	.align	4


	//----- nvinfo : EIATTR_CUDA_API_VERSION
	.align		4
        /*0000*/ 	.byte	0x04, 0x37
        /*0002*/ 	.short	(.L_1536 - .L_1535)
.L_1535:
        /*0004*/ 	.word	0x00000082


	//----- nvinfo : EIATTR_KPARAM_INFO
	.align		4
.L_1536:
        /*0008*/ 	.byte	0x04, 0x17
        /*000a*/ 	.short	(.L_1538 - .L_1537)
.L_1537:
        /*000c*/ 	.word	0x00000000
        /*0010*/ 	.short	0x0001
        /*0012*/ 	.short	0x0008
        /*0014*/ 	.byte	0x00, 0xf0, 0xe1, 0x11


	//----- nvinfo : EIATTR_KPARAM_INFO
	.align		4
.L_1538:
        /*0018*/ 	.byte	0x04, 0x17
        /*001a*/ 	.short	(.L_1540 - .L_1539)
.L_1539:
        /*001c*/ 	.word	0x00000000
        /*0020*/ 	.short	0x0000
        /*0022*/ 	.short	0x0000
        /*0024*/ 	.byte	0x00, 0xf0, 0x11, 0x00


	//----- nvinfo : EIATTR_SPARSE_MMA_MASK
	.align		4
.L_1540:
        /*0028*/ 	.byte	0x03, 0x50
        /*002a*/ 	.short	0x0000


	//----- nvinfo : EIATTR_MAXREG_COUNT
	.align		4
        /*002c*/ 	.byte	0x03, 0x1b
        /*002e*/ 	.short	0x0080


	//----- nvinfo : EIATTR_EXTERNS
	.align		4
        /*0030*/ 	.byte	0x04, 0x0f
        /*0032*/ 	.short	(.L_1542 - .L_1541)


	//   ....[0]....
	.align		4
.L_1541:
        /*0034*/ 	.word	index@(__assertfail)


	//----- nvinfo : EIATTR_MERCURY_ISA_VERSION
	.align		4
.L_1542:
        /*0038*/ 	.byte	0x03, 0x5f
        /*003a*/ 	.short	0x0101


	//----- nvinfo : EIATTR_SYSCALL_OFFSETS
	.align		4
        /*003c*/ 	.byte	0x04, 0x46
        /*003e*/ 	.short	(.L_1544 - .L_1543)


	//   ....[0]....
.L_1543:
        /*0040*/ 	.word	0x00002b50


	//   ....[1]....
        /*0044*/ 	.word	0x000039c0


	//   ....[2]....
        /*0048*/ 	.word	0x00004830


	//   ....[3]....
        /*004c*/ 	.word	0x000056a0


	//   ....[4]....
        /*0050*/ 	.word	0x00006510


	//   ....[5]....
        /*0054*/ 	.word	0x000066f0


	//   ....[6]....
        /*0058*/ 	.word	0x00006880


	//   ....[7]....
        /*005c*/ 	.word	0x00006a60


	//   ....[8]....
        /*0060*/ 	.word	0x00007160


	//   ....[9]....
        /*0064*/ 	.word	0x000078c0


	//   ....[10]....
        /*0068*/ 	.word	0x0000a430


	//   ....[11]....
        /*006c*/ 	.word	0x0000b2a0


	//   ....[12]....
        /*0070*/ 	.word	0x0000c110


	//   ....[13]....
        /*0074*/ 	.word	0x0000cf80


	//   ....[14]....
        /*0078*/ 	.word	0x0000ddf0


	//   ....[15]....
        /*007c*/ 	.word	0x0000dfd0


	//   ....[16]....
        /*0080*/ 	.word	0x0000e160


	//   ....[17]....
        /*0084*/ 	.word	0x0000e340


	//   ....[18]....
        /*0088*/ 	.word	0x0000ea30


	//   ....[19]....
        /*008c*/ 	.word	0x0000f190


	//   ....[20]....
        /*0090*/ 	.word	0x00011cf0


	//   ....[21]....
        /*0094*/ 	.word	0x00012b60


	//   ....[22]....
        /*0098*/ 	.word	0x000139d0


	//   ....[23]....
        /*009c*/ 	.word	0x00014840


	//   ....[24]....
        /*00a0*/ 	.word	0x000156b0


	//   ....[25]....
        /*00a4*/ 	.word	0x00015890


	//   ....[26]....
        /*00a8*/ 	.word	0x00015a20


	//   ....[27]....
        /*00ac*/ 	.word	0x00015c00


	//   ....[28]....
        /*00b0*/ 	.word	0x000162f0


	//   ....[29]....
        /*00b4*/ 	.word	0x00016a50


	//   ....[30]....
        /*00b8*/ 	.word	0x000195a0


	//   ....[31]....
        /*00bc*/ 	.word	0x0001a410


	//   ....[32]....
        /*00c0*/ 	.word	0x0001b280


	//   ....[33]....
        /*00c4*/ 	.word	0x0001c0f0


	//   ....[34]....
        /*00c8*/ 	.word	0x0001cf60


	//   ....[35]....
        /*00cc*/ 	.word	0x0001d140


	//   ....[36]....
        /*00d0*/ 	.word	0x0001d2d0


	//   ....[37]....
        /*00d4*/ 	.word	0x0001d4b0


	//   ....[38]....
        /*00d8*/ 	.word	0x0001dba0


	//   ....[39]....
        /*00dc*/ 	.word	0x0001e300


	//----- nvinfo : EIATTR_EXIT_INSTR_OFFSETS
	.align		4
.L_1544:
        /*00e0*/ 	.byte	0x04, 0x1c
        /*00e2*/ 	.short	(.L_1546 - .L_1545)


	//   ....[0]....
.L_1545:
        /*00e4*/ 	.word	0x00016ae0


	//   ....[1]....
        /*00e8*/ 	.word	0x0001dcf0


	//   ....[2]....
        /*00ec*/ 	.word	0x0001dd10


	//   ....[3]....
        /*00f0*/ 	.word	0x0001dd90


	//   ....[4]....
        /*00f4*/ 	.word	0x0001ddb0


	//   ....[5]....
        /*00f8*/ 	.word	0x0001ddd0


	//   ....[6]....
        /*00fc*/ 	.word	0x0001de50


	//   ....[7]....
        /*0100*/ 	.word	0x0001de70


	//   ....[8]....
        /*0104*/ 	.word	0x0001def0


	//   ....[9]....
        /*0108*/ 	.word	0x0001df10


	//   ....[10]....
        /*010c*/ 	.word	0x0001df30


	//   ....[11]....
        /*0110*/ 	.word	0x0001dfd0


	//   ....[12]....
        /*0114*/ 	.word	0x0001dff0


	//   ....[13]....
        /*0118*/ 	.word	0x0001e070


	//   ....[14]....
        /*011c*/ 	.word	0x0001e090


	//   ....[15]....
        /*0120*/ 	.word	0x0001e0b0


	//   ....[16]....
        /*0124*/ 	.word	0x0001e150


	//   ....[17]....
        /*0128*/ 	.word	0x0001e170


	//   ....[18]....
        /*012c*/ 	.word	0x0001e190


	//   ....[19]....
        /*0130*/ 	.word	0x0001e200


	//   ....[20]....
        /*0134*/ 	.word	0x0001e310


	//   ....[21]....
        /*0138*/ 	.word	0x0001e330


	//   ....[22]....
        /*013c*/ 	.word	0x0001e350


	//----- nvinfo : EIATTR_MAX_THREADS
	.align		4
.L_1546:
        /*0140*/ 	.byte	0x04, 0x05
        /*0142*/ 	.short	(.L_1548 - .L_1547)
.L_1547:
        /*0144*/ 	.word	0x00000080
        /*0148*/ 	.word	0x00000001
        /*014c*/ 	.word	0x00000001


	//----- nvinfo : EIATTR_CRS_STACK_SIZE
	.align		4
.L_1548:
        /*0150*/ 	.byte	0x04, 0x1e
        /*0152*/ 	.short	(.L_1550 - .L_1549)
.L_1549:
        /*0154*/ 	.word	0x00000000


	//----- nvinfo : EIATTR_CBANK_PARAM_SIZE
	.align		4
.L_1550:
        /*0158*/ 	.byte	0x03, 0x19
        /*015a*/ 	.short	0x0480


	//----- nvinfo : EIATTR_PARAM_CBANK
	.align		4
        /*015c*/ 	.byte	0x04, 0x0a
        /*015e*/ 	.short	(.L_1552 - .L_1551)
	.align		4
.L_1551:
        /*0160*/ 	.word	index@(.nv.constant0._ZN2at6native18elementwise_kernelILi128ELi4EZNS0_15gpu_kernel_implIZZZNS0_67_GLOBAL__N__bb565c37_34_ValidateCompressedIndicesKernel_cu_33a4b88b42_validate_compressed_sparse_indices_kernelILNS3_8CDimNameE1ENS3_18CUDAKernelLauncherENS3_14EmptyVecKernelENS3_8DummyVecELm8EEEvRKNS_6TensorESB_lllENKUlvE1_clEvENKUlvE0_clEvEUllllllE_EEvRNS_18TensorIteratorBaseERKT_EUliE_EEviT1_)
        /*0164*/ 	.short	0x0210
        /*0166*/ 	.short	0x0480


	//----- nvinfo : EIATTR_SW_WAR
	.align		4
.L_1552:
        /*0168*/ 	.byte	0x04, 0x36
        /*016a*/ 	.short	(.L_1554 - .L_1553)
.L_1553:
        /*016c*/ 	.word	0x00000008
.L_1554:


//--------------------- .nv.info._ZN2at6native27unrolled_elementwise_kernelIZZZNS0_67_GLOBAL__N__bb565c37_34_ValidateCompressedIndicesKernel_cu_33a4b88b42_validate_compressed_sparse_indices_kernelILNS2_8CDimNameE1ENS2_18CUDAKernelLauncherENS2_14EmptyVecKernelENS2_8DummyVecELm8EEEvRKNS_6TensorESA_lllENKUlvE1_clEvENKUlvE0_clEvEUllllllE_St5arrayIPcLm6EELi4E23TrivialOffsetCalculatorILi5EjESH_ILi1EjENS0_6memory12LoadWithCastILi5EEENSK_13StoreWithCastILi1EEEEEviT_T0_T2_T3_T4_T5_ --------------------------
	.section	.nv.info._ZN2at6native27unrolled_elementwise_kernelIZZZNS0_67_GLOBAL__N__bb565c37_34_ValidateCompressedIndicesKernel_cu_33a4b88b42_validate_compressed_sparse_indices_kernelILNS2_8CDimNameE1ENS2_18CUDAKernelLauncherENS2_14EmptyVecKernelENS2_8DummyVecELm8EEEvRKNS_6TensorESA_lllENKUlvE1_clEvENKUlvE0_clEvEUllllllE_St5arrayIPcLm6EELi4E23TrivialOffsetCalculatorILi5EjESH_ILi1EjENS0_6memory12LoadWithCastILi5EEENSK_13StoreWithCastILi1EEEEEviT_T0_T2_T3_T4_T5_,"",@"SHT_CUDA_INFO"
	.sectionflags	@""
	.align	4


	//----- nvinfo : EIATTR_CUDA_API_VERSION
	.align		4
        /*0000*/ 	.byte	0x04, 0x37
        /*0002*/ 	.short	(.L_1556 - .L_1555)
.L_1555:
        /*0004*/ 	.word	0x00000082


	//----- nvinfo : EIATTR_KPARAM_INFO
	.align		4
.L_1556:
        /*0008*/ 	.byte	0x04, 0x17
        /*000a*/ 	.short	(.L_1558 - .L_1557)
.L_1557:
        /*000c*/ 	.word	0x00000000
        /*0010*/ 	.short	0x0006
        /*0012*/ 	.short	0x0108
        /*0014*/ 	.byte	0x00, 0xf0, 0x21, 0x00


	//----- nvinfo : EIATTR_KPARAM_INFO
	.align		4
.L_1558:
        /*0018*/ 	.byte	0x04, 0x17
        /*001a*/ 	.short	(.L_1560 - .L_1559)
.L_1559:
        /*001c*/ 	.word	0x00000000
        /*0020*/ 	.short	0x0005
        /*0022*/ 	.short	0x00ec
        /*0024*/ 	.byte	0x00, 0xf0, 0x71, 0x00


	//----- nvinfo : EIATTR_KPARAM_INFO
	.align		4
.L_1560:
        /*0028*/ 	.byte	0x04, 0x17
        /*002a*/ 	.short	(.L_1562 - .L_1561)
.L_1561:
        /*002c*/ 	.word	0x00000000
        /*0030*/ 	.short	0x0004
        /*0032*/ 	.short	0x00e9
        /*0034*/ 	.byte	0x00, 0xf0, 0x05, 0x00


	//----- nvinfo : EIATTR_KPARAM_INFO
	.align		4
.L_1562:
        /*0038*/ 	.byte	0x04, 0x17
        /*003a*/ 	.short	(.L_1564 - .L_1563)
.L_1563:
        /*003c*/ 	.word	0x00000000
        /*0040*/ 	.short	0x0003
        /*0042*/ 	.short	0x00e8
        /*0044*/ 	.byte	0x00, 0xf0, 0x05, 0x00


	//----- nvinfo : EIATTR_KPARAM_INFO
	.align		4
.L_1564:
        /*0048*/ 	.byte	0x04, 0x17
        /*004a*/ 	.short	(.L_1566 - .L_1565)
.L_1565:
        /*004c*/ 	.word	0x00000000
        /*0050*/ 	.short	0x0002
        /*0052*/ 	.short	0x00b8
        /*0054*/ 	.byte	0x00, 0xf0, 0xc1, 0x00


	//----- nvinfo : EIATTR_KPARAM_INFO
	.align		4
.L_1566:
        /*0058*/ 	.byte	0x04, 0x17
        /*005a*/ 	.short	(.L_1568 - .L_1567)
.L_1567:
        /*005c*/ 	.word	0x00000000
        /*0060*/ 	.short	0x0001
        /*0062*/ 	.short	0x0008
        /*0064*/ 	.byte	0x00, 0xf0, 0xc1, 0x02


	//----- nvinfo : EIATTR_KPARAM_INFO
	.align		4
.L_1568:
        /*0068*/ 	.byte	0x04, 0x17
        /*006a*/ 	.short	(.L_1570 - .L_1569)
.L_1569:
        /*006c*/ 	.word	0x00000000
        /*0070*/ 	.short	0x0000
        /*0072*/ 	.short	0x0000
        /*0074*/ 	.byte	0x00, 0xf0, 0x11, 0x00


	//----- nvinfo : EIATTR_SPARSE_MMA_MASK
	.align		4
.L_1570:
        /*0078*/ 	.byte	0x03, 0x50
        /*007a*/ 	.short	0x0000


	//----- nvinfo : EIATTR_MAXREG_COUNT
	.align		4
        /*007c*/ 	.byte	0x03, 0x1b
        /*007e*/ 	.short	0x00ff


	//----- nvinfo : EIATTR_EXTERNS
	.align		4
        /*0080*/ 	.byte	0x04, 0x0f
        /*0082*/ 	.short	(.L_1572 - .L_1571)


	//   ....[0]....
	.align		4
.L_1571:
        /*0084*/ 	.word	index@(__assertfail)


	//----- nvinfo : EIATTR_MERCURY_ISA_VERSION
	.align		4
.L_1572:
        /*0088*/ 	.byte	0x03, 0x5f
        /*008a*/ 	.short	0x0101


	//----- nvinfo : EIATTR_SYSCALL_OFFSETS
	.align		4
        /*008c*/ 	.byte	0x04, 0x46
        /*008e*/ 	.short	(.L_1574 - .L_1573)


	//   ....[0]....
.L_1573:
        /*0090*/ 	.word	0x00001220


	//   ....[1]....
        /*0094*/ 	.word	0x000020a0


	//   ....[2]....
        /*0098*/ 	.word	0x00002f20


	//   ....[3]....
        /*009c*/ 	.word	0x00003da0


	//   ....[4]....
        /*00a0*/ 	.word	0x00004c20


	//   ....[5]....
        /*00a4*/ 	.word	0x00005b60


	//   ....[6]....
        /*00a8*/ 	.word	0x000069e0


	//   ....[7]....
        /*00ac*/ 	.word	0x00007860


	//   ....[8]....
        /*00b0*/ 	.word	0x000086e0


	//   ....[9]....
        /*00b4*/ 	.word	0x00009560


	//   ....[10]....
        /*00b8*/ 	.word	0x0000a490


	//   ....[11]....
        /*00bc*/ 	.word	0x0000b310


	//   ....[12]....
        /*00c0*/ 	.word	0x0000c190


	//   ....[13]....
        /*00c4*/ 	.word	0x0000d030


	//   ....[14]....
        /*00c8*/ 	.word	0x0000ded0


	//   ....[15]....
        /*00cc*/ 	.word	0x0000ee10


	//   ....[16]....
        /*00d0*/ 	.word	0x0000fc90


	//   ....[17]....
        /*00d4*/ 	.word	0x00010b10


	//   ....[18]....
        /*00d8*/ 	.word	0x000119a0


	//   ....[19]....
        /*00dc*/ 	.word	0x00012840


	//   ....[20]....
        /*00e0*/ 	.word	0x00012a60


	//   ....[21]....
        /*00e4*/ 	.word	0x00012bf0


	//   ....[22]....
        /*00e8*/ 	.word	0x00012dd0


	//   ....[23]....
        /*00ec*/ 	.word	0x000134d0


	//   ....[24]....
        /*00f0*/ 	.word	0x00013710


	//   ....[25]....
        /*00f4*/ 	.word	0x000138a0


	//   ....[26]....
        /*00f8*/ 	.word	0x00013a80


	//   ....[27]....
        /*00fc*/ 	.word	0x00014180


	//   ....[28]....
        /*0100*/ 	.word	0x000143b0


	//   ....[29]....
        /*0104*/ 	.word	0x00014540


	//   ....[30]....
        /*0108*/ 	.word	0x00014720


	//   ....[31]....
        /*010c*/ 	.word	0x00014e10


	//   ....[32]....
        /*0110*/ 	.word	0x00015040


	//   ....[33]....
        /*0114*/ 	.word	0x000151d0


	//   ....[34]....
        /*0118*/ 	.word	0x000153b0


	//   ....[35]....
        /*011c*/ 	.word	0x00015aa0


	//   ....[36]....
        /*0120*/ 	.word	0x00016410


	//   ....[37]....
        /*0124*/ 	.word	0x00016c20


	//   ....[38]....
        /*0128*/ 	.word	0x000173f0


	//   ....[39]....
        /*012c*/ 	.word	0x00017bc0


	//----- nvinfo : EIATTR_EXIT_INSTR_OFFSETS
	.align		4
.L_1574:
        /*0130*/ 	.byte	0x04, 0x1c
        /*0132*/ 	.short	(.L_1576 - .L_1575)


	//   ....[0]....
.L_1575:
        /*0134*/ 	.word	0x00017470


	//   ....[1]....
        /*0138*/ 	.word	0x000175b0


	//   ....[2]....
        /*013c*/ 	.word	0x000175d0


	//   ....[3]....
        /*0140*/ 	.word	0x00017650


	//   ....[4]....
        /*0144*/ 	.word	0x00017670


	//   ....[5]....
        /*0148*/ 	.word	0x00017690


	//   ....[6]....
        /*014c*/ 	.word	0x00017710


	//   ....[7]....
        /*0150*/ 	.word	0x00017730


	//   ....[8]....
        /*0154*/ 	.word	0x000177b0


	//   ....[9]....
        /*0158*/ 	.word	0x000177d0


	//   ....[10]....
        /*015c*/ 	.word	0x000177f0


	//   ....[11]....
        /*0160*/ 	.word	0x00017890


	//   ....[12]....
        /*0164*/ 	.word	0x000178b0


	//   ....[13]....
        /*0168*/ 	.word	0x00017930


	//   ....[14]....
        /*016c*/ 	.word	0x00017950


	//   ....[15]....
        /*0170*/ 	.word	0x00017970


	//   ....[16]....
        /*0174*/ 	.word	0x00017a10


	//   ....[17]....
        /*0178*/ 	.word	0x00017a30


	//   ....[18]....
        /*017c*/ 	.word	0x00017a50


	//   ....[19]....
        /*0180*/ 	.word	0x00017ac0


	//   ....[20]....
        /*0184*/ 	.word	0x00017bd0


	//   ....[21]....
        /*0188*/ 	.word	0x00017bf0


	//   ....[22]....
        /*018c*/ 	.word	0x00017c10


	//----- nvinfo : EIATTR_MAX_THREADS
	.align		4
.L_1576:
        /*0190*/ 	.byte	0x04, 0x05
        /*0192*/ 	.short	(.L_1578 - .L_1577)
.L_1577:
        /*0194*/ 	.word	0x00000080
        /*0198*/ 	.word	0x00000001
        /*019c*/ 	.word	0x00000001


	//----- nvinfo : EIATTR_CRS_STACK_SIZE
	.align		4
.L_1578:
        /*01a0*/ 	.byte	0x04, 0x1e
        /*01a2*/ 	.short	(.L_1580 - .L_1579)
.L_1579:
        /*01a4*/ 	.word	0x00000000


	//----- nvinfo : EIATTR_CBANK_PARAM_SIZE
	.align		4
.L_1580:
        /*01a8*/ 	.byte	0x03, 0x19
        /*01aa*/ 	.short	0x0110


	//----- nvinfo : EIATTR_PARAM_CBANK
	.align		4
        /*01ac*/ 	.byte	0x04, 0x0a
        /*01ae*/ 	.short	(.L_1582 - .L_1581)
	.align		4
.L_1581:
        /*01b0*/ 	.word	index@(.nv.constant0._ZN2at6native27unrolled_elementwise_kernelIZZZNS0_67_GLOBAL__N__bb565c37_34_ValidateCompressedIndicesKernel_cu_33a4b88b42_validate_compressed_sparse_indices_kernelILNS2_8CDimNameE1ENS2_18CUDAKernelLauncherENS2_14EmptyVecKernelENS2_8DummyVecELm8EEEvRKNS_6TensorESA_lllENKUlvE1_clEvENKUlvE0_clEvEUllllllE_St5arrayIPcLm6EELi4E23TrivialOffsetCalculatorILi5EjESH_ILi1EjENS0_6memory12LoadWithCastILi5EEENSK_13StoreWithCastILi1EEEEEviT_T0_T2_T3_T4_T5_)
        /*01b4*/ 	.short	0x0210
        /*01b6*/ 	.short	0x0110


	//----- nvinfo : EIATTR_SW_WAR
	.align		4
.L_1582:
        /*01b8*/ 	.byte	0x04, 0x36
        /*01ba*/ 	.short	(.L_1584 - .L_1583)
.L_1583:
        /*01bc*/ 	.word	0x00000008
.L_1584:


//--------------------- .nv.info._ZN2at6native18elementwise_kernelILi128ELi2EZNS0_22gpu_kernel_impl_nocastIZZZNS0_67_GLOBAL__N__bb565c37_34_ValidateCompressedIndicesKernel_cu_33a4b88b42_validate_compressed_sparse_indices_kernelILNS3_8CDimNameE1ENS3_18CUDAKernelLauncherENS3_14EmptyVecKernelENS3_8DummyVecELm8EEEvRKNS_6TensorESB_lllENKUlvE1_clEvENKUlvE0_clEvEUllllllE_EEvRNS_18TensorIteratorBaseERKT_EUliE_EEviT1_ --------------------------
	.section	.nv.info._ZN2at6native18elementwise_kernelILi128ELi2EZNS0_22gpu_kernel_impl_nocastIZZZNS0_67_GLOBAL__N__bb565c37_34_ValidateCompressedIndicesKernel_cu_33a4b88b42_validate_compressed_sparse_indices_kernelILNS3_8CDimNameE1ENS3_18CUDAKernelLauncherENS3_14EmptyVecKernelENS3_8DummyVecELm8EEEvRKNS_6TensorESB_lllENKUlvE1_clEvENKUlvE0_clEvEUllllllE_EEvRNS_18TensorIteratorBaseERKT_EUliE_EEviT1_,"",@"SHT_CUDA_INFO"
	.sectionflags	@""
	.align	4


	//----- nvinfo : EIATTR_CUDA_API_VERSION
	.align		4
        /*0000*/ 	.byte	0x04, 0x37
        /*0002*/ 	.short	(.L_1586 - .L_1585)
.L_1585:
        /*0004*/ 	.word	0x00000082


	//----- nvinfo : EIATTR_KPARAM_INFO
	.align		4
.L_1586:
        /*0008*/ 	.byte	0x04, 0x17
        /*000a*/ 	.short	(.L_1588 - .L_1587)
.L_1587:
        /*000c*/ 	.word	0x00000000
        /*0010*/ 	.short	0x0001
        /*0012*/ 	.short	0x0008
        /*0014*/ 	.byte	0x00, 0xf0, 0xc1, 0x11


	//----- nvinfo : EIATTR_KPARAM_INFO
	.align		4
.L_1588:
        /*0018*/ 	.byte	0x04, 0x17
        /*001a*/ 	.short	(.L_1590 - .L_1589)
.L_1589:
        /*001c*/ 	.word	0x00000000
        /*0020*/ 	.short	0x0000
        /*0022*/ 	.short	0x0000
        /*0024*/ 	.byte	0x00, 0xf0, 0x11, 0x00


	//----- nvinfo : EIATTR_SPARSE_MMA_MASK
	.align		4
.L_1590:
        /*0028*/ 	.byte	0x03, 0x50
        /*002a*/ 	.short	0x0000


	//----- nvinfo : EIATTR_MAXREG_COUNT
	.align		4
        /*002c*/ 	.byte	0x03, 0x1b
        /*002e*/ 	.short	0x0080


	//----- nvinfo : EIATTR_EXTERNS
	.align		4
        /*0030*/ 	.byte	0x04, 0x0f
        /*0032*/ 	.short	(.L_1592 - .L_1591)


	//   ....[0]....
	.align		4
.L_1591:
        /*0034*/ 	.word	index@(__assertfail)


	//----- nvinfo : EIATTR_MERCURY_ISA_VERSION
	.align		4
.L_1592:
        /*0038*/ 	.byte	0x03, 0x5f
        /*003a*/ 	.short	0x0101


	//----- nvinfo : EIATTR_SYSCALL_OFFSETS
	.align		4
        /*003c*/ 	.byte	0x04, 0x46
        /*003e*/ 	.short	(.L_1594 - .L_1593)


	//   ....[0]....
.L_1593:
        /*0040*/ 	.word	0x00001ff0


	//   ....[1]....
        /*0044*/ 	.word	0x00002180


	//   ....[2]....
        /*0048*/ 	.word	0x00002360


	//   ....[3]....
        /*004c*/ 	.word	0x00002a30


	//   ....[4]....
        /*0050*/ 	.word	0x00004a70


	//   ....[5]....
        /*0054*/ 	.word	0x00004c00


	//   ....[6]....
        /*0058*/ 	.word	0x00004de0


	//   ....[7]....
        /*005c*/ 	.word	0x000054c0


	//----- nvinfo : EIATTR_EXIT_INSTR_OFFSETS
	.align		4
.L_1594:
        /*0060*/ 	.byte	0x04, 0x1c
        /*0062*/ 	.short	(.L_1596 - .L_1595)


	//   ....[0]....
.L_1595:
        /*0064*/ 	.word	0x00002b10


	//   ....[1]....
        /*0068*/ 	.word	0x00005550


	//----- nvinfo : EIATTR_MAX_THREADS
	.align		4
.L_1596:
        /*006c*/ 	.byte	0x04, 0x05
        /*006e*/ 	.short	(.L_1598 - .L_1597)
.L_1597:
        /*0070*/ 	.word	0x00000080
        /*0074*/ 	.word	0x00000001
        /*0078*/ 	.word	0x00000001


	//----- nvinfo : EIATTR_CRS_STACK_SIZE
	.align		4
.L_1598:
        /*007c*/ 	.byte	0x04, 0x1e
        /*007e*/ 	.short	(.L_1600 - .L_1599)
.L_1599:
        /*0080*/ 	.word	0x00000000


	//----- nvinfo : EIATTR_CBANK_PARAM_SIZE
	.align		4
.L_1600:
        /*0084*/ 	.byte	0x03, 0x19
        /*0086*/ 	.short	0x0478


	//----- nvinfo : EIATTR_PARAM_CBANK
	.align		4
        /*0088*/ 	.byte	0x04, 0x0a
        /*008a*/ 	.short	(.L_1602 - .L_1601)
	.align		4
.L_1601:
        /*008c*/ 	.word	index@(.nv.constant0._ZN2at6native18elementwise_kernelILi128ELi2EZNS0_22gpu_kernel_impl_nocastIZZZNS0_67_GLOBAL__N__bb565c37_34_ValidateCompressedIndicesKernel_cu_33a4b88b42_validate_compressed_sparse_indices_kernelILNS3_8CDimNameE1ENS3_18CUDAKernelLauncherENS3_14EmptyVecKernelENS3_8DummyVecELm8EEEvRKNS_6TensorESB_lllENKUlvE1_clEvENKUlvE0_clEvEUllllllE_EEvRNS_18TensorIteratorBaseERKT_EUliE_EEviT1_)
        /*0090*/ 	.short	0x0210
        /*0092*/ 	.short	0x0478


	//----- nvinfo : EIATTR_SW_WAR
	.align		4
.L_1602:
        /*0094*/ 	.byte	0x04, 0x36
        /*0096*/ 	.short	(.L_1604 - .L_1603)
.L_1603:
        /*0098*/ 	.word	0x00000008
.L_1604:


//--------------------- .nv.info._ZN2at6native27unrolled_elementwise_kernelIZZZNS0_67_GLOBAL__N__bb565c37_34_ValidateCompressedIndicesKernel_cu_33a4b88b42_validate_compressed_sparse_indices_kernelILNS2_8CDimNameE1ENS2_18CUDAKernelLauncherENS2_14EmptyVecKernelENS2_8DummyVecELm8EEEvRKNS_6TensorESA_lllENKUlvE1_clEvENKUlvE0_clEvEUllllllE_St5arrayIPcLm6EELi4E23TrivialOffsetCalculatorILi5EjESH_ILi1EjENS0_6memory15LoadWithoutCastENSK_16StoreWithoutCastEEEviT_T0_T2_T3_T4_T5_ --------------------------
	.section	.nv.info._ZN2at6native27unrolled_elementwise_kernelIZZZNS0_67_GLOBAL__N__bb565c37_34_ValidateCompressedIndicesKernel_cu_33a4b88b42_validate_compressed_sparse_indices_kernelILNS2_8CDimNameE1ENS2_18CUDAKernelLauncherENS2_14EmptyVecKernelENS2_8DummyVecELm8EEEvRKNS_6TensorESA_lllENKUlvE1_clEvENKUlvE0_clEvEUllllllE_St5arrayIPcLm6EELi4E23TrivialOffsetCalculatorILi5EjESH_ILi1EjENS0_6memory15LoadWithoutCastENSK_16StoreWithoutCastEEEviT_T0_T2_T3_T4_T5_,"",@"SHT_CUDA_INFO"
	.sectionflags	@""
	.align	4


	//----- nvinfo : EIATTR_CUDA_API_VERSION
	.align		4
        /*0000*/ 	.byte	0x04, 0x37
        /*0002*/ 	.short	(.L_1606 - .L_1605)
.L_1605:
        /*0004*/ 	.word	0x00000082


	//----- nvinfo : EIATTR_KPARAM_INFO
	.align		4
.L_1606:
        /*0008*/ 	.byte	0x04, 0x17
        /*000a*/ 	.short	(.L_1608 - .L_1607)
.L_1607:
        /*000c*/ 	.word	0x00000000
        /*0010*/ 	.short	0x0006
        /*0012*/ 	.short	0x00eb
        /*0014*/ 	.byte	0x00, 0xf0, 0x05, 0x00


	//----- nvinfo : EIATTR_KPARAM_INFO
	.align		4
.L_1608:
        /*0018*/ 	.byte	0x04, 0x17
        /*001a*/ 	.short	(.L_1610 - .L_1609)
.L_1609:
        /*001c*/ 	.word	0x00000000
        /*0020*/ 	.short	0x0005
        /*0022*/ 	.short	0x00ea
        /*0024*/ 	.byte	0x00, 0xf0, 0x05, 0x00


	//----- nvinfo : EIATTR_KPARAM_INFO
	.align		4
.L_1610:
        /*0028*/ 	.byte	0x04, 0x17
        /*002a*/ 	.short	(.L_1612 - .L_1611)
.L_1611:
        /*002c*/ 	.word	0x00000000
        /*0030*/ 	.short	0x0004
        /*0032*/ 	.short	0x00e9
        /*0034*/ 	.byte	0x00, 0xf0, 0x05, 0x00


	//----- nvinfo : EIATTR_KPARAM_INFO
	.align		4
.L_1612:
        /*0038*/ 	.byte	0x04, 0x17
        /*003a*/ 	.short	(.L_1614 - .L_1613)
.L_1613:
        /*003c*/ 	.word	0x00000000
        /*0040*/ 	.short	0x0003
        /*0042*/ 	.short	0x00e8
        /*0044*/ 	.byte	0x00, 0xf0, 0x05, 0x00


	//----- nvinfo : EIATTR_KPARAM_INFO
	.align		4
.L_1614:
        /*0048*/ 	.byte	0x04, 0x17
        /*004a*/ 	.short	(.L_1616 - .L_1615)
.L_1615:
        /*004c*/ 	.word	0x00000000
        /*0050*/ 	.short	0x0002
        /*0052*/ 	.short	0x00b8
        /*0054*/ 	.byte	0x00, 0xf0, 0xc1, 0x00


	//----- nvinfo : EIATTR_KPARAM_INFO
	.align		4
.L_1616:
        /*0058*/ 	.byte	0x04, 0x17
        /*005a*/ 	.short	(.L_1618 - .L_1617)
.L_1617:
        /*005c*/ 	.word	0x00000000
        /*0060*/ 	.short	0x0001
        /*0062*/ 	.short	0x0008
        /*0064*/ 	.byte	0x00, 0xf0, 0xc1, 0x02


	//----- nvinfo : EIATTR_KPARAM_INFO
	.align		4
.L_1618:
        /*0068*/ 	.byte	0x04, 0x17
        /*006a*/ 	.short	(.L_1620 - .L_1619)
.L_1619:
        /*006c*/ 	.word	0x00000000
        /*0070*/ 	.short	0x0000
        /*0072*/ 	.short	0x0000
        /*0074*/ 	.byte	0x00, 0xf0, 0x11, 0x00


	//----- nvinfo : EIATTR_SPARSE_MMA_MASK
	.align		4
.L_1620:
        /*0078*/ 	.byte	0x03, 0x50
        /*007a*/ 	.short	0x0000


	//----- nvinfo : EIATTR_MAXREG_COUNT
	.align		4
        /*007c*/ 	.byte	0x03, 0x1b
        /*007e*/ 	.short	0x00ff


	//----- nvinfo : EIATTR_EXTERNS
	.align		4
        /*0080*/ 	.byte	0x04, 0x0f
        /*0082*/ 	.short	(.L_1622 - .L_1621)


	//   ....[0]....
	.align		4
.L_1621:
        /*0084*/ 	.word	index@(__assertfail)


	//----- nvinfo : EIATTR_MERCURY_ISA_VERSION
	.align		4
.L_1622:
        /*0088*/ 	.byte	0x03, 0x5f
        /*008a*/ 	.short	0x0101


	//----- nvinfo : EIATTR_SYSCALL_OFFSETS
	.align		4
        /*008c*/ 	.byte	0x04, 0x46
        /*008e*/ 	.short	(.L_1624 - .L_1623)


	//   ....[0]....
.L_1623:
        /*0090*/ 	.word	0x00000a80


	//   ....[1]....
        /*0094*/ 	.word	0x00000c10


	//   ....[2]....
        /*0098*/ 	.word	0x00000df0


	//   ....[3]....
        /*009c*/ 	.word	0x000014e0


	//   ....[4]....
        /*00a0*/ 	.word	0x00001720


	//   ....[5]....
        /*00a4*/ 	.word	0x000018b0


	//   ....[6]....
        /*00a8*/ 	.word	0x00001a90


	//   ....[7]....
        /*00ac*/ 	.word	0x00002180


	//   ....[8]....
        /*00b0*/ 	.word	0x000023b0


	//   ....[9]....
        /*00b4*/ 	.word	0x00002540


	//   ....[10]....
        /*00b8*/ 	.word	0x00002720


	//   ....[11]....
        /*00bc*/ 	.word	0x00002df0


	//   ....[12]....
        /*00c0*/ 	.word	0x00003020


	//   ....[13]....
        /*00c4*/ 	.word	0x000031b0


	//   ....[14]....
        /*00c8*/ 	.word	0x00003390


	//   ....[15]....
        /*00cc*/ 	.word	0x00003a60


	//----- nvinfo : EIATTR_EXIT_INSTR_OFFSETS
	.align		4
.L_1624:
        /*00d0*/ 	.byte	0x04, 0x1c
        /*00d2*/ 	.short	(.L_1626 - .L_1625)


	//   ....[0]....
.L_1625:
        /*00d4*/ 	.word	0x00003c80


	//   ....[1]....
        /*00d8*/ 	.word	0x00003cd0


	//----- nvinfo : EIATTR_MAX_THREADS
	.align		4
.L_1626:
        /*00dc*/ 	.byte	0x04, 0x05
        /*00de*/ 	.short	(.L_1628 - .L_1627)
.L_1627:
        /*00e0*/ 	.word	0x00000080
        /*00e4*/ 	.word	0x00000001
        /*00e8*/ 	.word	0x00000001


	//----- nvinfo : EIATTR_CRS_STACK_SIZE
	.align		4
.L_1628:
        /*00ec*/ 	.byte	0x04, 0x1e
        /*00ee*/ 	.short	(.L_1630 - .L_1629)
.L_1629:
        /*00f0*/ 	.word	0x00000000


	//----- nvinfo : EIATTR_CBANK_PARAM_SIZE
	.align		4
.L_1630:
        /*00f4*/ 	.byte	0x03, 0x19
        /*00f6*/ 	.short	0x00ec


	//----- nvinfo : EIATTR_PARAM_CBANK
	.align		4
        /*00f8*/ 	.byte	0x04, 0x0a
        /*00fa*/ 	.short	(.L_1632 - .L_1631)
	.align		4
.L_1631:
        /*00fc*/ 	.word	index@(.nv.constant0._ZN2at6native27unrolled_elementwise_kernelIZZZNS0_67_GLOBAL__N__bb565c37_34_ValidateCompressedIndicesKernel_cu_33a4b88b42_validate_compressed_sparse_indices_kernelILNS2_8CDimNameE1ENS2_18CUDAKernelLauncherENS2_14EmptyVecKernelENS2_8DummyVecELm8EEEvRKNS_6TensorESA_lllENKUlvE1_clEvENKUlvE0_clEvEUllllllE_St5arrayIPcLm6EELi4E23TrivialOffsetCalculatorILi5EjESH_ILi1EjENS0_6memory15LoadWithoutCastENSK_16StoreWithoutCastEEEviT_T0_T2_T3_T4_T5_)
        /*0100*/ 	.short	0x0210
        /*0102*/ 	.short	0x00ec


	//----- nvinfo : EIATTR_SW_WAR
	.align		4
.L_1632:
        /*0104*/ 	.byte	0x04, 0x36
        /*0106*/ 	.short	(.L_1634 - .L_1633)
.L_1633:
        /*0108*/ 	.word	0x00000008
.L_1634:


//--------------------- .nv.info._ZN2at6native29vectorized_elementwise_kernelILi2EZZZNS0_67_GLOBAL__N__bb565c37_34_ValidateCompressedIndicesKernel_cu_33a4b88b42_validate_compressed_sparse_indices_kernelILNS2_8CDimNameE1ENS2_18CUDAKernelLauncherENS2_14EmptyVecKernelENS2_8DummyVecELm8EEEvRKNS_6TensorESA_lllENKUlvE1_clEvENKUlvE0_clEvEUllllllE_St5arrayIPcLm6EEEEviT0_T1_ --------------------------
	.section	.nv.info._ZN2at6native29vectorized_elementwise_kernelILi2EZZZNS0_67_GLOBAL__N__bb565c37_34_ValidateCompressedIndicesKernel_cu_33a4b88b42_validate_compressed_sparse_indices_kernelILNS2_8CDimNameE1ENS2_18CUDAKernelLauncherENS2_14EmptyVecKernelENS2_8DummyVecELm8EEEvRKNS_6TensorESA_lllENKUlvE1_clEvENKUlvE0_clEvEUllllllE_St5arrayIPcLm6EEEEviT0_T1_,"",@"SHT_CUDA_INFO"
	.sectionflags	@""
	.align	4


	//----- nvinfo : EIATTR_CUDA_API_VERSION
	.align		4
        /*0000*/ 	.byte	0x04, 0x37
        /*0002*/ 	.short	(.L_1636 - .L_1635)
.L_1635:
        /*0004*/ 	.word	0x00000082


	//----- nvinfo : EIATTR_KPARAM_INFO
	.align		4
.L_1636:
        /*0008*/ 	.byte	0x04, 0x17
        /*000a*/ 	.short	(.L_1638 - .L_1637)
.L_1637:
        /*000c*/ 	.word	0x00000000
        /*0010*/ 	.short	0x0002
        /*0012*/ 	.short	0x00b8
        /*0014*/ 	.byte	0x00, 0xf0, 0xc1, 0x00


	//----- nvinfo : EIATTR_KPARAM_INFO
	.align		4
.L_1638:
        /*0018*/ 	.byte	0x04, 0x17
        /*001a*/ 	.short	(.L_1640 - .L_1639)
.L_1639:
        /*001c*/ 	.word	0x00000000
        /*0020*/ 	.short	0x0001
        /*0022*/ 	.short	0x0008
        /*0024*/ 	.byte	0x00, 0xf0, 0xc1, 0x02


	//----- nvinfo : EIATTR_KPARAM_INFO
	.align		4
.L_1640:
        /*0028*/ 	.byte	0x04, 0x17
        /*002a*/ 	.short	(.L_1642 - .L_1641)
.L_1641:
        /*002c*/ 	.word	0x00000000
        /*0030*/ 	.short	0x0000
        /*0032*/ 	.short	0x0000
        /*0034*/ 	.byte	0x00, 0xf0, 0x11, 0x00


	//----- nvinfo : EIATTR_SPARSE_MMA_MASK
	.align		4
.L_1642:
        /*0038*/ 	.byte	0x03, 0x50
        /*003a*/ 	.short	0x0000


	//----- nvinfo : EIATTR_MAXREG_COUNT
	.align		4
        /*003c*/ 	.byte	0x03, 0x1b
        /*003e*/ 	.short	0x00ff


	//----- nvinfo : EIATTR_EXTERNS
	.align		4
        /*0040*/ 	.byte	0x04, 0x0f
        /*0042*/ 	.short	(.L_1644 - .L_1643)


	//   ....[0]....
	.align		4
.L_1643:
        /*0044*/ 	.word	index@(__assertfail)


	//----- nvinfo : EIATTR_MERCURY_ISA_VERSION
	.align		4
.L_1644:
        /*0048*/ 	.byte	0x03, 0x5f
        /*004a*/ 	.short	0x0101


	//----- nvinfo : EIATTR_SYSCALL_OFFSETS
	.align		4
        /*004c*/ 	.byte	0x04, 0x46
        /*004e*/ 	.short	(.L_1646 - .L_1645)


	//   ....[0]....
.L_1645:
        /*0050*/ 	.word	0x00000720


	//   ....[1]....
        /*0054*/ 	.word	0x000008c0


	//   ....[2]....
        /*0058*/ 	.word	0x00000aa0


	//   ....[3]....
        /*005c*/ 	.word	0x00001210


	//   ....[4]....
        /*0060*/ 	.word	0x000013e0


	//   ....[5]....
        /*0064*/ 	.word	0x00001550


	//   ....[6]....
        /*0068*/ 	.word	0x00001730


	//   ....[7]....
        /*006c*/ 	.word	0x00001e30


	//   ....[8]....
        /*0070*/ 	.word	0x00002000


	//   ....[9]....
        /*0074*/ 	.word	0x00002170


	//   ....[10]....
        /*0078*/ 	.word	0x00002350


	//   ....[11]....
        /*007c*/ 	.word	0x00002a60


	//   ....[12]....
        /*0080*/ 	.word	0x00002c30


	//   ....[13]....
        /*0084*/ 	.word	0x00002da0


	//   ....[14]....
        /*0088*/ 	.word	0x00002f80


	//   ....[15]....
        /*008c*/ 	.word	0x00003690


	//   ....[16]....
        /*0090*/ 	.word	0x00003860


	//   ....[17]....
        /*0094*/ 	.word	0x000039d0


	//   ....[18]....
        /*0098*/ 	.word	0x00003bb0


	//   ....[19]....
        /*009c*/ 	.word	0x000042c0


	//   ....[20]....
        /*00a0*/ 	.word	0x00004490


	//   ....[21]....
        /*00a4*/ 	.word	0x00004600


	//   ....[22]....
        /*00a8*/ 	.word	0x000047e0


	//   ....[23]....
        /*00ac*/ 	.word	0x00004ed0


	//   ....[24]....
        /*00b0*/ 	.word	0x000050a0


	//   ....[25]....
        /*00b4*/ 	.word	0x00005210


	//   ....[26]....
        /*00b8*/ 	.word	0x000053f0


	//   ....[27]....
        /*00bc*/ 	.word	0x00005ad0


	//   ....[28]....
        /*00c0*/ 	.word	0x00005ca0


	//   ....[29]....
        /*00c4*/ 	.word	0x00005e10


	//   ....[30]....
        /*00c8*/ 	.word	0x00005ff0


	//   ....[31]....
        /*00cc*/ 	.word	0x000066f0


	//   ....[32]....
        /*00d0*/ 	.word	0x000077f0


	//   ....[33]....
        /*00d4*/ 	.word	0x00007980


	//   ....[34]....
        /*00d8*/ 	.word	0x00007b60


	//   ....[35]....
        /*00dc*/ 	.word	0x00008280


	//   ....[36]....
        /*00e0*/ 	.word	0x000084c0


	//   ....[37]....
        /*00e4*/ 	.word	0x00008650


	//   ....[38]....
        /*00e8*/ 	.word	0x00008830


	//   ....[39]....
        /*00ec*/ 	.word	0x00008f50


	//   ....[40]....
        /*00f0*/ 	.word	0x00009190


	//   ....[41]....
        /*00f4*/ 	.word	0x00009320


	//   ....[42]....
        /*00f8*/ 	.word	0x00009500


	//   ....[43]....
        /*00fc*/ 	.word	0x00009c10


	//   ....[44]....
        /*0100*/ 	.word	0x00009e50


	//   ....[45]....
        /*0104*/ 	.word	0x00009fe0


	//   ....[46]....
        /*0108*/ 	.word	0x0000a1c0


	//   ....[47]....
        /*010c*/ 	.word	0x0000a8d0


	//   ....[48]....
        /*0110*/ 	.word	0x0000ab10


	//   ....[49]....
        /*0114*/ 	.word	0x0000aca0


	//   ....[50]....
        /*0118*/ 	.word	0x0000ae80


	//   ....[51]....
        /*011c*/ 	.word	0x0000b590


	//   ....[52]....
        /*0120*/ 	.word	0x0000b7d0


	//   ....[53]....
        /*0124*/ 	.word	0x0000b960


	//   ....[54]....
        /*0128*/ 	.word	0x0000bb40


	//   ....[55]....
        /*012c*/ 	.word	0x0000c230


	//   ....[56]....
        /*0130*/ 	.word	0x0000c470


	//   ....[57]....
        /*0134*/ 	.word	0x0000c600


	//   ....[58]....
        /*0138*/ 	.word	0x0000c7e0


	//   ....[59]....
        /*013c*/ 	.word	0x0000ced0


	//   ....[60]....
        /*0140*/ 	.word	0x0000d110


	//   ....[61]....
        /*0144*/ 	.word	0x0000d2a0


	//   ....[62]....
        /*0148*/ 	.word	0x0000d480


	//   ....[63]....
        /*014c*/ 	.word	0x0000db70


	//----- nvinfo : EIATTR_EXIT_INSTR_OFFSETS
	.align		4
.L_1646:
        /*0150*/ 	.byte	0x04, 0x1c
        /*0152*/ 	.short	(.L_1648 - .L_1647)


	//   ....[0]....
.L_1647:
        /*0154*/ 	.word	0x00006810


	//   ....[1]....
        /*0158*/ 	.word	0x0000df50


	//   ....[2]....
        /*015c*/ 	.word	0x0000dfa0


	//----- nvinfo : EIATTR_MAX_THREADS
	.align		4
.L_1648:
        /*0160*/ 	.byte	0x04, 0x05
        /*0162*/ 	.short	(.L_1650 - .L_1649)
.L_1649:
        /*0164*/ 	.word	0x00000080
        /*0168*/ 	.word	0x00000001
        /*016c*/ 	.word	0x00000001


	//----- nvinfo : EIATTR_CRS_STACK_SIZE
	.align		4
.L_1650:
        /*0170*/ 	.byte	0x04, 0x1e
        /*0172*/ 	.short	(.L_1652 - .L_1651)
.L_1651:
        /*0174*/ 	.word	0x00000000


	//----- nvinfo : EIATTR_CBANK_PARAM_SIZE
	.align		4
.L_1652:
        /*0178*/ 	.byte	0x03, 0x19
        /*017a*/ 	.short	0x00e8


	//----- nvinfo : EIATTR_PARAM_CBANK
	.align		4
        /*017c*/ 	.byte	0x04, 0x0a
        /*017e*/ 	.short	(.L_1654 - .L_1653)
	.align		4
.L_1653:
        /*0180*/ 	.word	index@(.nv.constant0._ZN2at6native29vectorized_elementwise_kernelILi2EZZZNS0_67_GLOBAL__N__bb565c37_34_ValidateCompressedIndicesKernel_cu_33a4b88b42_validate_compressed_sparse_indices_kernelILNS2_8CDimNameE1ENS2_18CUDAKernelLauncherENS2_14EmptyVecKernelENS2_8DummyVecELm8EEEvRKNS_6TensorESA_lllENKUlvE1_clEvENKUlvE0_clEvEUllllllE_St5arrayIPcLm6EEEEviT0_T1_)
        /*0184*/ 	.short	0x0210
        /*0186*/ 	.short	0x00e8


	//----- nvinfo : EIATTR_SW_WAR
	.align		4
.L_1654:
        /*0188*/ 	.byte	0x04, 0x36
        /*018a*/ 	.short	(.L_1656 - .L_1655)
.L_1655:
        /*018c*/ 	.word	0x00000008
.L_1656:


//--------------------- .nv.info._ZN2at6native29vectorized_elementwise_kernelILi4EZZZNS0_67_GLOBAL__N__bb565c37_34_ValidateCompressedIndicesKernel_cu_33a4b88b42_validate_compressed_sparse_indices_kernelILNS2_8CDimNameE1ENS2_18CUDAKernelLauncherENS2_14EmptyVecKernelENS2_8DummyVecELm8EEEvRKNS_6TensorESA_lllENKUlvE1_clEvENKUlvE0_clEvEUllllllE_St5arrayIPcLm6EEEEviT0_T1_ --------------------------
	.section	.nv.info._ZN2at6native29vectorized_elementwise_kernelILi4EZZZNS0_67_GLOBAL__N__bb565c37_34_ValidateCompressedIndicesKernel_cu_33a4b88b42_validate_compressed_sparse_indices_kernelILNS2_8CDimNameE1ENS2_18CUDAKernelLauncherENS2_14EmptyVecKernelENS2_8DummyVecELm8EEEvRKNS_6TensorESA_lllENKUlvE1_clEvENKUlvE0_clEvEUllllllE_St5arrayIPcLm6EEEEviT0_T1_,"",@"SHT_CUDA_INFO"
	.sectionflags	@""
	.align	4


	//----- nvinfo : EIATTR_CUDA_API_VERSION
	.align		4
        /*0000*/ 	.byte	0x04, 0x37
        /*0002*/ 	.short	(.L_1658 - .L_1657)
.L_1657:
        /*0004*/ 	.word	0x00000082


	//----- nvinfo : EIATTR_KPARAM_INFO
	.align		4
.L_1658:
        /*0008*/ 	.byte	0x04, 0x17
        /*000a*/ 	.short	(.L_1660 - .L_1659)
.L_1659:
        /*000c*/ 	.word	0x00000000
        /*0010*/ 	.short	0x0002
        /*0012*/ 	.short	0x00b8
        /*0014*/ 	.byte	0x00, 0xf0, 0xc1, 0x00


	//----- nvinfo : EIATTR_KPARAM_INFO
	.align		4
.L_1660:
        /*0018*/ 	.byte	0x04, 0x17
        /*001a*/ 	.short	(.L_1662 - .L_1661)
.L_1661:
        /*001c*/ 	.word	0x00000000
        /*0020*/ 	.short	0x0001
        /*0022*/ 	.short	0x0008
        /*0024*/ 	.byte	0x00, 0xf0, 0xc1, 0x02


	//----- nvinfo : EIATTR_KPARAM_INFO
	.align		4
.L_1662:
        /*0028*/ 	.byte	0x04, 0x17
        /*002a*/ 	.short	(.L_1664 - .L_1663)
.L_1663:
        /*002c*/ 	.word	0x00000000
        /*0030*/ 	.short	0x0000
        /*0032*/ 	.short	0x0000
        /*0034*/ 	.byte	0x00, 0xf0, 0x11, 0x00


	//----- nvinfo : EIATTR_SPARSE_MMA_MASK
	.align		4
.L_1664:
        /*0038*/ 	.byte	0x03, 0x50
        /*003a*/ 	.short	0x0000


	//----- nvinfo : EIATTR_MAXREG_COUNT
	.align		4
        /*003c*/ 	.byte	0x03, 0x1b
        /*003e*/ 	.short	0x00ff


	//----- nvinfo : EIATTR_EXTERNS
	.align		4
        /*0040*/ 	.byte	0x04, 0x0f
        /*0042*/ 	.short	(.L_1666 - .L_1665)


	//   ....[0]....
	.align		4
.L_1665:
        /*0044*/ 	.word	index@(__assertfail)


	//----- nvinfo : EIATTR_MERCURY_ISA_VERSION
	.align		4
.L_1666:
        /*0048*/ 	.byte	0x03, 0x5f
        /*004a*/ 	.short	0x0101


	//----- nvinfo : EIATTR_SYSCALL_OFFSETS
	.align		4
        /*004c*/ 	.byte	0x04, 0x46
        /*004e*/ 	.short	(.L_1668 - .L_1667)


	//   ....[0]....
.L_1667:
        /*0050*/ 	.word	0x00000720


	//   ....[1]....
        /*0054*/ 	.word	0x000008c0


	//   ....[2]....
        /*0058*/ 	.word	0x00000aa0


	//   ....[3]....
        /*005c*/ 	.word	0x00001210


	//   ....[4]....
        /*0060*/ 	.word	0x000013e0


	//   ....[5]....
        /*0064*/ 	.word	0x00001550


	//   ....[6]....
        /*0068*/ 	.word	0x00001730


	//   ....[7]....
        /*006c*/ 	.word	0x00001e30


	//   ....[8]....
        /*0070*/ 	.word	0x00002000


	//   ....[9]....
        /*0074*/ 	.word	0x00002170


	//   ....[10]....
        /*0078*/ 	.word	0x00002350


	//   ....[11]....
        /*007c*/ 	.word	0x00002a60


	//   ....[12]....
        /*0080*/ 	.word	0x00002c30


	//   ....[13]....
        /*0084*/ 	.word	0x00002da0


	//   ....[14]....
        /*0088*/ 	.word	0x00002f80


	//   ....[15]....
        /*008c*/ 	.word	0x00003690


	//   ....[16]....
        /*0090*/ 	.word	0x00003860


	//   ....[17]....
        /*0094*/ 	.word	0x000039d0


	//   ....[18]....
        /*0098*/ 	.word	0x00003bb0


	//   ....[19]....
        /*009c*/ 	.word	0x000042c0


	//   ....[20]....
        /*00a0*/ 	.word	0x00004490


	//   ....[21]....
        /*00a4*/ 	.word	0x00004600


	//   ....[22]....
        /*00a8*/ 	.word	0x000047e0


	//   ....[23]....
        /*00ac*/ 	.word	0x00004ed0


	//   ....[24]....
        /*00b0*/ 	.word	0x000050a0


	//   ....[25]....
        /*00b4*/ 	.word	0x00005210


	//   ....[26]....
        /*00b8*/ 	.word	0x000053f0


	//   ....[27]....
        /*00bc*/ 	.word	0x00005ad0


	//   ....[28]....
        /*00c0*/ 	.word	0x00005ca0


	//   ....[29]....
        /*00c4*/ 	.word	0x00005e10


	//   ....[30]....
        /*00c8*/ 	.word	0x00005ff0


	//   ....[31]....
        /*00cc*/ 	.word	0x000066f0


	//   ....[32]....
        /*00d0*/ 	.word	0x000077f0


	//   ....[33]....
        /*00d4*/ 	.word	0x00007980


	//   ....[34]....
        /*00d8*/ 	.word	0x00007b60


	//   ....[35]....
        /*00dc*/ 	.word	0x00008280


	//   ....[36]....
        /*00e0*/ 	.word	0x000084c0


	//   ....[37]....
        /*00e4*/ 	.word	0x00008650


	//   ....[38]....
        /*00e8*/ 	.word	0x00008830


	//   ....[39]....
        /*00ec*/ 	.word	0x00008f50


	//   ....[40]....
        /*00f0*/ 	.word	0x00009190


	//   ....[41]....
        /*00f4*/ 	.word	0x00009320


	//   ....[42]....
        /*00f8*/ 	.word	0x00009500


	//   ....[43]....
        /*00fc*/ 	.word	0x00009c10


	//   ....[44]....
        /*0100*/ 	.word	0x00009e50


	//   ....[45]....
        /*0104*/ 	.word	0x00009fe0


	//   ....[46]....
        /*0108*/ 	.word	0x0000a1c0


	//   ....[47]....
        /*010c*/ 	.word	0x0000a8d0


	//   ....[48]....
        /*0110*/ 	.word	0x0000ab10


	//   ....[49]....
        /*0114*/ 	.word	0x0000aca0


	//   ....[50]....
        /*0118*/ 	.word	0x0000ae80


	//   ....[51]....
        /*011c*/ 	.word	0x0000b590


	//   ....[52]....
        /*0120*/ 	.word	0x0000b7d0


	//   ....[53]....
        /*0124*/ 	.word	0x0000b960


	//   ....[54]....
        /*0128*/ 	.word	0x0000bb40


	//   ....[55]....
        /*012c*/ 	.word	0x0000c230


	//   ....[56]....
        /*0130*/ 	.word	0x0000c470


	//   ....[57]....
        /*0134*/ 	.word	0x0000c600


	//   ....[58]....
        /*0138*/ 	.word	0x0000c7e0


	//   ....[59]....
        /*013c*/ 	.word	0x0000ced0


	//   ....[60]....
        /*0140*/ 	.word	0x0000d110


	//   ....[61]....
        /*0144*/ 	.word	0x0000d2a0


	//   ....[62]....
        /*0148*/ 	.word	0x0000d480


	//   ....[63]....
        /*014c*/ 	.word	0x0000db70


	//----- nvinfo : EIATTR_EXIT_INSTR_OFFSETS
	.align		4
.L_1668:
        /*0150*/ 	.byte	0x04, 0x1c
        /*0152*/ 	.short	(.L_1670 - .L_1669)


	//   ....[0]....
.L_1669:
        /*0154*/ 	.word	0x00006810


	//   ....[1]....
        /*0158*/ 	.word	0x0000df50


	//   ....[2]....
        /*015c*/ 	.word	0x0000dfa0


	//----- nvinfo : EIATTR_MAX_THREADS
	.align		4
.L_1670:
        /*0160*/ 	.byte	0x04, 0x05
        /*0162*/ 	.short	(.L_1672 - .L_1671)
.L_1671:
        /*0164*/ 	.word	0x00000080
        /*0168*/ 	.word	0x00000001
        /*016c*/ 	.word	0x00000001


	//----- nvinfo : EIATTR_CRS_STACK_SIZE
	.align		4
.L_1672:
        /*0170*/ 	.byte	0x04, 0x1e
        /*0172*/ 	.short	(.L_1674 - .L_1673)
.L_1673:
        /*0174*/ 	.word	0x00000000


	//----- nvinfo : EIATTR_CBANK_PARAM_SIZE
	.align		4
.L_1674:
        /*0178*/ 	.byte	0x03, 0x19
        /*017a*/ 	.short	0x00e8


	//----- nvinfo : EIATTR_PARAM_CBANK
	.align		4
        /*017c*/ 	.byte	0x04, 0x0a
        /*017e*/ 	.short	(.L_1676 - .L_1675)
	.align		4
.L_1675:
        /*0180*/ 	.word	index@(.nv.constant0._ZN2at6native29vectorized_elementwise_kernelILi4EZZZNS0_67_GLOBAL__N__bb565c37_34_ValidateCompressedIndicesKernel_cu_33a4b88b42_validate_compressed_sparse_indices_kernelILNS2_8CDimNameE1ENS2_18CUDAKernelLauncherENS2_14EmptyVecKernelENS2_8DummyVecELm8EEEvRKNS_6TensorESA_lllENKUlvE1_clEvENKUlvE0_clEvEUllllllE_St5arrayIPcLm6EEEEviT0_T1_)
        /*0184*/ 	.short	0x0210
        /*0186*/ 	.short	0x00e8


	//----- nvinfo : EIATTR_SW_WAR
	.align		4
.L_1676:
        /*0188*/ 	.byte	0x04, 0x36
        /*018a*/ 	.short	(.L_1678 - .L_1677)
.L_1677:
        /*018c*/ 	.word	0x00000008
.L_1678:


//--------------------- .nv.info._ZN2at6native29vectorized_elementwise_kernelILi8EZZZNS0_67_GLOBAL__N__bb565c37_34_ValidateCompressedIndicesKernel_cu_33a4b88b42_validate_compressed_sparse_indices_kernelILNS2_8CDimNameE1ENS2_18CUDAKernelLauncherENS2_14EmptyVecKernelENS2_8DummyVecELm8EEEvRKNS_6TensorESA_lllENKUlvE1_clEvENKUlvE0_clEvEUllllllE_St5arrayIPcLm6EEEEviT0_T1_ --------------------------
	.section	.nv.info._ZN2at6native29vectorized_elementwise_kernelILi8EZZZNS0_67_GLOBAL__N__bb565c37_34_ValidateCompressedIndicesKernel_cu_33a4b88b42_validate_compressed_sparse_indices_kernelILNS2_8CDimNameE1ENS2_18CUDAKernelLauncherENS2_14EmptyVecKernelENS2_8DummyVecELm8EEEvRKNS_6TensorESA_lllENKUlvE1_clEvENKUlvE0_clEvEUllllllE_St5arrayIPcLm6EEEEviT0_T1_,"",@"SHT_CUDA_INFO"
	.sectionflags	@""
	.align	4


	//----- nvinfo : EIATTR_CUDA_API_VERSION
	.align		4
        /*0000*/ 	.byte	0x04, 0x37
        /*0002*/ 	.short	(.L_1680 - .L_1679)
.L_1679:
        /*0004*/ 	.word	0x00000082


	//----- nvinfo : EIATTR_KPARAM_INFO
	.align		4
.L_1680:
        /*0008*/ 	.byte	0x04, 0x17
        /*000a*/ 	.short	(.L_1682 - .L_1681)
.L_1681:
        /*000c*/ 	.word	0x00000000
        /*0010*/ 	.short	0x0002
        /*0012*/ 	.short	0x00b8
        /*0014*/ 	.byte	0x00, 0xf0, 0xc1, 0x00


	//----- nvinfo : EIATTR_KPARAM_INFO
	.align		4
.L_1682:
        /*0018*/ 	.byte	0x04, 0x17
        /*001a*/ 	.short	(.L_1684 - .L_1683)
.L_1683:
        /*001c*/ 	.word	0x00000000
        /*0020*/ 	.short	0x0001
        /*0022*/ 	.short	0x0008
        /*0024*/ 	.byte	0x00, 0xf0, 0xc1, 0x02


	//----- nvinfo : EIATTR_KPARAM_INFO
	.align		4
.L_1684:
        /*0028*/ 	.byte	0x04, 0x17
        /*002a*/ 	.short	(.L_1686 - .L_1685)
.L_1685:
        /*002c*/ 	.word	0x00000000
        /*0030*/ 	.short	0x0000
        /*0032*/ 	.short	0x0000
        /*0034*/ 	.byte	0x00, 0xf0, 0x11, 0x00


	//----- nvinfo : EIATTR_SPARSE_MMA_MASK
	.align		4
.L_1686:
        /*0038*/ 	.byte	0x03, 0x50
        /*003a*/ 	.short	0x0000


	//----- nvinfo : EIATTR_MAXREG_COUNT
	.align		4
        /*003c*/ 	.byte	0x03, 0x1b
        /*003e*/ 	.short	0x00ff


	//----- nvinfo : EIATTR_EXTERNS
	.align		4
        /*0040*/ 	.byte	0x04, 0x0f
        /*0042*/ 	.short	(.L_1688 - .L_1687)


	//   ....[0]....
	.align		4
.L_1687:
        /*0044*/ 	.word	index@(__assertfail)


	//----- nvinfo : EIATTR_MERCURY_ISA_VERSION
	.align		4
.L_1688:
        /*0048*/ 	.byte	0x03, 0x5f
        /*004a*/ 	.short	0x0101


	//----- nvinfo : EIATTR_SYSCALL_OFFSETS
	.align		4
        /*004c*/ 	.byte	0x04, 0x46
        /*004e*/ 	.short	(.L_1690 - .L_1689)


	//   ....[0]....
.L_1689:
        /*0050*/ 	.word	0x00000720


	//   ....[1]....
        /*0054*/ 	.word	0x000008c0


	//   ....[2]....
        /*0058*/ 	.word	0x00000aa0


	//   ....[3]....
        /*005c*/ 	.word	0x00001210


	//   ....[4]....
        /*0060*/ 	.word	0x000013e0


	//   ....[5]....
        /*0064*/ 	.word	0x00001550


	//   ....[6]....
        /*0068*/ 	.word	0x00001730


	//   ....[7]....
        /*006c*/ 	.word	0x00001e30


	//   ....[8]....
        /*0070*/ 	.word	0x00002000


	//   ....[9]....
        /*0074*/ 	.word	0x00002170


	//   ....[10]....
        /*0078*/ 	.word	0x00002350


	//   ....[11]....
        /*007c*/ 	.word	0x00002a60


	//   ....[12]....
        /*0080*/ 	.word	0x00002c30


	//   ....[13]....
        /*0084*/ 	.word	0x00002da0


	//   ....[14]....
        /*0088*/ 	.word	0x00002f80


	//   ....[15]....
        /*008c*/ 	.word	0x00003690


	//   ....[16]....
        /*0090*/ 	.word	0x00003860


	//   ....[17]....
        /*0094*/ 	.word	0x000039d0


	//   ....[18]....
        /*0098*/ 	.word	0x00003bb0


	//   ....[19]....
        /*009c*/ 	.word	0x000042c0


	//   ....[20]....
        /*00a0*/ 	.word	0x00004490


	//   ....[21]....
        /*00a4*/ 	.word	0x00004600


	//   ....[22]....
        /*00a8*/ 	.word	0x000047e0


	//   ....[23]....
        /*00ac*/ 	.word	0x00004ed0


	//   ....[24]....
        /*00b0*/ 	.word	0x000050a0


	//   ....[25]....
        /*00b4*/ 	.word	0x00005210


	//   ....[26]....
        /*00b8*/ 	.word	0x000053f0


	//   ....[27]....
        /*00bc*/ 	.word	0x00005ad0


	//   ....[28]....
        /*00c0*/ 	.word	0x00005ca0


	//   ....[29]....
        /*00c4*/ 	.word	0x00005e10


	//   ....[30]....
        /*00c8*/ 	.word	0x00005ff0


	//   ....[31]....
        /*00cc*/ 	.word	0x000066f0


	//   ....[32]....
        /*00d0*/ 	.word	0x000077f0


	//   ....[33]....
        /*00d4*/ 	.word	0x00007980


	//   ....[34]....
        /*00d8*/ 	.word	0x00007b60


	//   ....[35]....
        /*00dc*/ 	.word	0x00008280


	//   ....[36]....
        /*00e0*/ 	.word	0x000084c0


	//   ....[37]....
        /*00e4*/ 	.word	0x00008650


	//   ....[38]....
        /*00e8*/ 	.word	0x00008830


	//   ....[39]....
        /*00ec*/ 	.word	0x00008f50


	//   ....[40]....
        /*00f0*/ 	.word	0x00009190


	//   ....[41]....
        /*00f4*/ 	.word	0x00009320


	//   ....[42]....
        /*00f8*/ 	.word	0x00009500


	//   ....[43]....
        /*00fc*/ 	.word	0x00009c10


	//   ....[44]....
        /*0100*/ 	.word	0x00009e50


	//   ....[45]....
        /*0104*/ 	.word	0x00009fe0


	//   ....[46]....
        /*0108*/ 	.word	0x0000a1c0


	//   ....[47]....
        /*010c*/ 	.word	0x0000a8d0


	//   ....[48]....
        /*0110*/ 	.word	0x0000ab10


	//   ....[49]....
        /*0114*/ 	.word	0x0000aca0


	//   ....[50]....
        /*0118*/ 	.word	0x0000ae80


	//   ....[51]....
        /*011c*/ 	.word	0x0000b590


	//   ....[52]....
        /*0120*/ 	.word	0x0000b7d0


	//   ....[53]....
        /*0124*/ 	.word	0x0000b960


	//   ....[54]....
        /*0128*/ 	.word	0x0000bb40


	//   ....[55]....
        /*012c*/ 	.word	0x0000c230


	//   ....[56]....
        /*0130*/ 	.word	0x0000c470


	//   ....[57]....
        /*0134*/ 	.word	0x0000c600


	//   ....[58]....
        /*0138*/ 	.word	0x0000c7e0


	//   ....[59]....
        /*013c*/ 	.word	0x0000ced0


	//   ....[60]....
        /*0140*/ 	.word	0x0000d110


	//   ....[61]....
        /*0144*/ 	.word	0x0000d2a0


	//   ....[62]....
        /*0148*/ 	.word	0x0000d480


	//   ....[63]....
        /*014c*/ 	.word	0x0000db70


	//----- nvinfo : EIATTR_EXIT_INSTR_OFFSETS
	.align		4
.L_1690:
        /*0150*/ 	.byte	0x04, 0x1c
        /*0152*/ 	.short	(.L_1692 - .L_1691)


	//   ....[0]....
.L_1691:
        /*0154*/ 	.word	0x00006810


	//   ....[1]....
        /*0158*/ 	.word	0x0000df50


	//   ....[2]....
        /*015c*/ 	.word	0x0000dfa0


	//----- nvinfo : EIATTR_MAX_THREADS
	.align		4
.L_1692:
        /*0160*/ 	.byte	0x04, 0x05
        /*0162*/ 	.short	(.L_1694 - .L_1693)
.L_1693:
        /*0164*/ 	.word	0x00000080
        /*0168*/ 	.word	0x00000001
        /*016c*/ 	.word	0x00000001


	//----- nvinfo : EIATTR_CRS_STACK_SIZE
	.align		4
.L_1694:
        /*0170*/ 	.byte	0x04, 0x1e
        /*0172*/ 	.short	(.L_1696 - .L_1695)
.L_1695:
        /*0174*/ 	.word	0x00000000


	//----- nvinfo : EIATTR_CBANK_PARAM_SIZE
	.align		4
.L_1696:
        /*0178*/ 	.byte	0x03, 0x19
        /*017a*/ 	.short	0x00e8


	//----- nvinfo : EIATTR_PARAM_CBANK
	.align		4
        /*017c*/ 	.byte	0x04, 0x0a
        /*017e*/ 	.short	(.L_1698 - .L_1697)
	.align		4
.L_1697:
        /*0180*/ 	.word	index@(.nv.constant0._ZN2at6native29vectorized_elementwise_kernelILi8EZZZNS0_67_GLOBAL__N__bb565c37_34_ValidateCompressedIndicesKernel_cu_33a4b88b42_validate_compressed_sparse_indices_kernelILNS2_8CDimNameE1ENS2_18CUDAKernelLauncherENS2_14EmptyVecKernelENS2_8DummyVecELm8EEEvRKNS_6TensorESA_lllENKUlvE1_clEvENKUlvE0_clEvEUllllllE_St5arrayIPcLm6EEEEviT0_T1_)
        /*0184*/ 	.short	0x0210
        /*0186*/ 	.short	0x00e8


	//----- nvinfo : EIATTR_SW_WAR
	.align		4
.L_1698:
        /*0188*/ 	.byte	0x04, 0x36
        /*018a*/ 	.short	(.L_1700 - .L_1699)
.L_1699:
        /*018c*/ 	.word	0x00000008
.L_1700:


//--------------------- .nv.info._ZN2at6native18elementwise_kernelILi128ELi4EZNS0_15gpu_kernel_implIZZZNS0_67_GLOBAL__N__bb565c37_34_ValidateCompressedIndicesKernel_cu_33a4b88b42_validate_compressed_sparse_indices_kernelILNS3_8CDimNameE1ENS3_18CUDAKernelLauncherENS3_14EmptyVecKernelENS3_8DummyVecELm8EEEvRKNS_6TensorESB_lllENKUlvE1_clEvENKUlvE_clEvEUliiiiiE_EEvRNS_18TensorIteratorBaseERKT_EUliE_EEviT1_ --------------------------
	.section	.nv.info._ZN2at6native18elementwise_kernelILi128ELi4EZNS0_15gpu_kernel_implIZZZNS0_67_GLOBAL__N__bb565c37_34_ValidateCompressedIndicesKernel_cu_33a4b88b42_validate_compressed_sparse_indices_kernelILNS3_8CDimNameE1ENS3_18CUDAKernelLauncherENS3_14EmptyVecKernelENS3_8DummyVecELm8EEEvRKNS_6TensorESB_lllENKUlvE1_clEvENKUlvE_clEvEUliiiiiE_EEvRNS_18TensorIteratorBaseERKT_EUliE_EEviT1_,"",@"SHT_CUDA_INFO"
	.sectionflags	@""
	.align	4


	//----- nvinfo : EIATTR_CUDA_API_VERSION
	.align		4
        /*0000*/ 	.byte	0x04, 0x37
        /*0002*/ 	.short	(.L_1702 - .L_1701)
.L_1701:
        /*0004*/ 	.word	0x00000082


	//----- nvinfo : EIATTR_KPARAM_INFO
	.align		4
.L_1702:
        /*0008*/ 	.byte	0x04, 0x17
        /*000a*/ 	.short	(.L_1704 - .L_1703)
.L_1703:
        /*000c*/ 	.word	0x00000000
        /*0010*/ 	.short	0x0001
        /*0012*/ 	.short	0x0008
        /*0014*/ 	.byte	0x00, 0xf0, 0xe1, 0x11


	//----- nvinfo : EIATTR_KPARAM_INFO
	.align		4
.L_1704:
        /*0018*/ 	.byte	0x04, 0x17
        /*001a*/ 	.short	(.L_1706 - .L_1705)
.L_1705:
        /*001c*/ 	.word	0x00000000
        /*0020*/ 	.short	0x0000
        /*0022*/ 	.short	0x0000
        /*0024*/ 	.byte	0x00, 0xf0, 0x11, 0x00


	//----- nvinfo : EIATTR_SPARSE_MMA_MASK
	.align		4
.L_1706:
        /*0028*/ 	.byte	0x03, 0x50
        /*002a*/ 	.short	0x0000


	//----- nvinfo : EIATTR_MAXREG_COUNT
	.align		4
        /*002c*/ 	.byte	0x03, 0x1b
        /*002e*/ 	.short	0x0080


	//----- nvinfo : EIATTR_EXTERNS
	.align		4
        /*0030*/ 	.byte	0x04, 0x0f
        /*0032*/ 	.short	(.L_1708 - .L_1707)


	//   ....[0]....
	.align		4
.L_1707:
        /*0034*/ 	.word	index@(__assertfail)


	//----- nvinfo : EIATTR_MERCURY_ISA_VERSION
	.align		4
.L_1708:
        /*0038*/ 	.byte	0x03, 0x5f
        /*003a*/ 	.short	0x0101


	//----- nvinfo : EIATTR_SYSCALL_OFFSETS
	.align		4
        /*003c*/ 	.byte	0x04, 0x46
        /*003e*/ 	.short	(.L_1710 - .L_1709)


	//   ....[0]....
.L_1709:
        /*0040*/ 	.word	0x00002b10


	//   ....[1]....
        /*0044*/ 	.word	0x00003910


	//   ....[2]....
        /*0048*/ 	.word	0x00004710


	//   ....[3]....
        /*004c*/ 	.word	0x00005510


	//   ....[4]....
        /*0050*/ 	.word	0x00006310


	//   ....[5]....
        /*0054*/ 	.word	0x000064c0


	//   ....[6]....
        /*0058*/ 	.word	0x00006640


	//   ....[7]....
        /*005c*/ 	.word	0x000067f0


	//   ....[8]....
        /*0060*/ 	.word	0x00006ed0


	//   ....[9]....
        /*0064*/ 	.word	0x00007630


	//   ....[10]....
        /*0068*/ 	.word	0x0000a140


	//   ....[11]....
        /*006c*/ 	.word	0x0000af40


	//   ....[12]....
        /*0070*/ 	.word	0x0000bd40


	//   ....[13]....
        /*0074*/ 	.word	0x0000cb40


	//   ....[14]....
        /*0078*/ 	.word	0x0000d940


	//   ....[15]....
        /*007c*/ 	.word	0x0000daf0


	//   ....[16]....
        /*0080*/ 	.word	0x0000dc70


	//   ....[17]....
        /*0084*/ 	.word	0x0000de20


	//   ....[18]....
        /*0088*/ 	.word	0x0000e4e0


	//   ....[19]....
        /*008c*/ 	.word	0x0000ec40


	//   ....[20]....
        /*0090*/ 	.word	0x00011740


	//   ....[21]....
        /*0094*/ 	.word	0x00012540


	//   ....[22]....
        /*0098*/ 	.word	0x00013340


	//   ....[23]....
        /*009c*/ 	.word	0x00014140


	//   ....[24]....
        /*00a0*/ 	.word	0x00014f40


	//   ....[25]....
        /*00a4*/ 	.word	0x000150f0


	//   ....[26]....
        /*00a8*/ 	.word	0x00015270


	//   ....[27]....
        /*00ac*/ 	.word	0x00015420


	//   ....[28]....
        /*00b0*/ 	.word	0x00015b00


	//   ....[29]....
        /*00b4*/ 	.word	0x00016260


	//   ....[30]....
        /*00b8*/ 	.word	0x00018d60


	//   ....[31]....
        /*00bc*/ 	.word	0x00019b60


	//   ....[32]....
        /*00c0*/ 	.word	0x0001a960


	//   ....[33]....
        /*00c4*/ 	.word	0x0001b760


	//   ....[34]....
        /*00c8*/ 	.word	0x0001c560


	//   ....[35]....
        /*00cc*/ 	.word	0x0001c710


	//   ....[36]....
        /*00d0*/ 	.word	0x0001c890


	//   ....[37]....
        /*00d4*/ 	.word	0x0001ca40


	//   ....[38]....
        /*00d8*/ 	.word	0x0001d100


	//   ....[39]....
        /*00dc*/ 	.word	0x0001d860


	//----- nvinfo : EIATTR_EXIT_INSTR_OFFSETS
	.align		4
.L_1710:
        /*00e0*/ 	.byte	0x04, 0x1c
        /*00e2*/ 	.short	(.L_1712 - .L_1711)


	//   ....[0]....
.L_1711:
        /*00e4*/ 	.word	0x000162f0


	//   ....[1]....
        /*00e8*/ 	.word	0x0001d250


	//   ....[2]....
        /*00ec*/ 	.word	0x0001d270


	//   ....[3]....
        /*00f0*/ 	.word	0x0001d2f0


	//   ....[4]....
        /*00f4*/ 	.word	0x0001d310


	//   ....[5]....
        /*00f8*/ 	.word	0x0001d330


	//   ....[6]....
        /*00fc*/ 	.word	0x0001d3b0


	//   ....[7]....
        /*0100*/ 	.word	0x0001d3d0


	//   ....[8]....
        /*0104*/ 	.word	0x0001d450


	//   ....[9]....
        /*0108*/ 	.word	0x0001d470


	//   ....[10]....
        /*010c*/ 	.word	0x0001d490


	//   ....[11]....
        /*0110*/ 	.word	0x0001d530


	//   ....[12]....
        /*0114*/ 	.word	0x0001d550


	//   ....[13]....
        /*0118*/ 	.word	0x0001d5d0


	//   ....[14]....
        /*011c*/ 	.word	0x0001d5f0


	//   ....[15]....
        /*0120*/ 	.word	0x0001d610


	//   ....[16]....
        /*0124*/ 	.word	0x0001d6b0


	//   ....[17]....
        /*0128*/ 	.word	0x0001d6d0


	//   ....[18]....
        /*012c*/ 	.word	0x0001d6f0


	//   ....[19]....
        /*0130*/ 	.word	0x0001d760


	//   ....[20]....
        /*0134*/ 	.word	0x0001d870


	//   ....[21]....
        /*0138*/ 	.word	0x0001d890


	//   ....[22]....
        /*013c*/ 	.word	0x0001d8b0


	//----- nvinfo : EIATTR_MAX_THREADS
	.align		4
.L_1712:
        /*0140*/ 	.byte	0x04, 0x05
        /*0142*/ 	.short	(.L_1714 - .L_1713)
.L_1713:
        /*0144*/ 	.word	0x00000080
        /*0148*/ 	.word	0x00000001
        /*014c*/ 	.word	0x00000001


	//----- nvinfo : EIATTR_CRS_STACK_SIZE
	.align		4
.L_1714:
        /*0150*/ 	.byte	0x04, 0x1e
        /*0152*/ 	.short	(.L_1716 - .L_1715)
.L_1715:
        /*0154*/ 	.word	0x00000000


	//----- nvinfo : EIATTR_CBANK_PARAM_SIZE
	.align		4
.L_1716:
        /*0158*/ 	.byte	0x03, 0x19
        /*015a*/ 	.short	0x0480


	//----- nvinfo : EIATTR_PARAM_CBANK
	.align		4
        /*015c*/ 	.byte	0x04, 0x0a
        /*015e*/ 	.short	(.L_1718 - .L_1717)
	.align		4
.L_1717:
        /*0160*/ 	.word	index@(.nv.constant0._ZN2at6native18elementwise_kernelILi128ELi4EZNS0_15gpu_kernel_implIZZZNS0_67_GLOBAL__N__bb565c37_34_ValidateCompressedIndicesKernel_cu_33a4b88b42_validate_compressed_sparse_indices_kernelILNS3_8CDimNameE1ENS3_18CUDAKernelLauncherENS3_14EmptyVecKernelENS3_8DummyVecELm8EEEvRKNS_6TensorESB_lllENKUlvE1_clEvENKUlvE_clEvEUliiiiiE_EEvRNS_18TensorIteratorBaseERKT_EUliE_EEviT1_)
        /*0164*/ 	.short	0x0210
        /*0166*/ 	.short	0x0480


	//----- nvinfo : EIATTR_SW_WAR
	.align		4
.L_1718:
        /*0168*/ 	.byte	0x04, 0x36
        /*016a*/ 	.short	(.L_1720 - .L_1719)
.L_1719:
        /*016c*/ 	.word	0x00000008
.L_1720:


//--------------------- .nv.info._ZN2at6native27unrolled_elementwise_kernelIZZZNS0_67_GLOBAL__N__bb565c37_34_ValidateCompressedIndicesKernel_cu_33a4b88b42_validate_compressed_sparse_indices_kernelILNS2_8CDimNameE1ENS2_18CUDAKernelLauncherENS2_14EmptyVecKernelENS2_8DummyVecELm8EEEvRKNS_6TensorESA_lllENKUlvE1_clEvENKUlvE_clEvEUliiiiiE_St5arrayIPcLm6EELi4E23TrivialOffsetCalculatorILi5EjESH_ILi1EjENS0_6memory12LoadWithCastILi5EEENSK_13StoreWithCastILi1EEEEEviT_T0_T2_T3_T4_T5_ --------------------------
	.section	.nv.info._ZN2at6native27unrolled_elementwise_kernelIZZZNS0_67_GLOBAL__N__bb565c37_34_ValidateCompressedIndicesKernel_cu_33a4b88b42_validate_compressed_sparse_indices_kernelILNS2_8CDimNameE1ENS2_18CUDAKernelLauncherENS2_14EmptyVecKernelENS2_8DummyVecELm8EEEvRKNS_6TensorESA_lllENKUlvE1_clEvENKUlvE_clEvEUliiiiiE_St5arrayIPcLm6EELi4E23TrivialOffsetCalculatorILi5EjESH_ILi1EjENS0_6memory12LoadWithCastILi5EEENSK_13StoreWithCastILi1EEEEEviT_T0_T2_T3_T4_T5_,"",@"SHT_CUDA_INFO"
	.sectionflags	@""
	.align	4


	//----- nvinfo : EIATTR_CUDA_API_VERSION
	.align		4
        /*0000*/ 	.byte	0x04, 0x37
        /*0002*/ 	.short	(.L_1722 - .L_1721)
.L_1721:
        /*0004*/ 	.word	0x00000082


	//----- nvinfo : EIATTR_KPARAM_INFO
	.align		4
.L_1722:
        /*0008*/ 	.byte	0x04, 0x17
        /*000a*/ 	.short	(.L_1724 - .L_1723)
.L_1723:
        /*000c*/ 	.word	0x00000000
        /*0010*/ 	.short	0x0006
        /*0012*/ 	.short	0x0108
        /*0014*/ 	.byte	0x00, 0xf0, 0x21, 0x00


	//----- nvinfo : EIATTR_KPARAM_INFO
	.align		4
.L_1724:
        /*0018*/ 	.byte	0x04, 0x17
        /*001a*/ 	.short	(.L_1726 - .L_1725)
.L_1725:
        /*001c*/ 	.word	0x00000000
        /*0020*/ 	.short	0x0005
        /*0022*/ 	.short	0x00ec
        /*0024*/ 	.byte	0x00, 0xf0, 0x71, 0x00


	//----- nvinfo : EIATTR_KPARAM_INFO
	.align		4
.L_1726:
        /*0028*/ 	.byte	0x04, 0x17
        /*002a*/ 	.short	(.L_1728 - .L_1727)
.L_1727:
        /*002c*/ 	.word	0x00000000
        /*0030*/ 	.short	0x0004
        /*0032*/ 	.short	0x00e9
        /*0034*/ 	.byte	0x00, 0xf0, 0x05, 0x00


	//----- nvinfo : EIATTR_KPARAM_INFO
	.align		4
.L_1728:
        /*0038*/ 	.byte	0x04, 0x17
        /*003a*/ 	.short	(.L_1730 - .L_1729)
.L_1729:
        /*003c*/ 	.word	0x00000000
        /*0040*/ 	.short	0x0003
        /*0042*/ 	.short	0x00e8
        /*0044*/ 	.byte	0x00, 0xf0, 0x05, 0x00


	//----- nvinfo : EIATTR_KPARAM_INFO
	.align		4
.L_1730:
        /*0048*/ 	.byte	0x04, 0x17
        /*004a*/ 	.short	(.L_1732 - .L_1731)
.L_1731:
        /*004c*/ 	.word	0x00000000
        /*0050*/ 	.short	0x0002
        /*0052*/ 	.short	0x00b8
        /*0054*/ 	.byte	0x00, 0xf0, 0xc1, 0x00


	//----- nvinfo : EIATTR_KPARAM_INFO
	.align		4
.L_1732:
        /*0058*/ 	.byte	0x04, 0x17
        /*005a*/ 	.short	(.L_1734 - .L_1733)
.L_1733:
        /*005c*/ 	.word	0x00000000
        /*0060*/ 	.short	0x0001
        /*0062*/ 	.short	0x0008
        /*0064*/ 	.byte	0x00, 0xf0, 0xc1, 0x02


	//----- nvinfo : EIATTR_KPARAM_INFO
	.align		4
.L_1734:
        /*0068*/ 	.byte	0x04, 0x17
        /*006a*/ 	.short	(.L_1736 - .L_1735)
.L_1735:
        /*006c*/ 	.word	0x00000000
        /*0070*/ 	.short	0x0000
        /*0072*/ 	.short	0x0000
        /*0074*/ 	.byte	0x00, 0xf0, 0x11, 0x00


	//----- nvinfo : EIATTR_SPARSE_MMA_MASK
	.align		4
.L_1736:
        /*0078*/ 	.byte	0x03, 0x50
        /*007a*/ 	.short	0x0000


	//----- nvinfo : EIATTR_MAXREG_COUNT
	.align		4
        /*007c*/ 	.byte	0x03, 0x1b
        /*007e*/ 	.short	0x00ff


	//----- nvinfo : EIATTR_EXTERNS
	.align		4
        /*0080*/ 	.byte	0x04, 0x0f
        /*0082*/ 	.short	(.L_1738 - .L_1737)


	//   ....[0]....
	.align		4
.L_1737:
        /*0084*/ 	.word	index@(__assertfail)


	//----- nvinfo : EIATTR_MERCURY_ISA_VERSION
	.align		4
.L_1738:
        /*0088*/ 	.byte	0x03, 0x5f
        /*008a*/ 	.short	0x0101


	//----- nvinfo : EIATTR_SYSCALL_OFFSETS
	.align		4
        /*008c*/ 	.byte	0x04, 0x46
        /*008e*/ 	.short	(.L_1740 - .L_1739)


	//   ....[0]....
.L_1739:
        /*0090*/ 	.word	0x000011d0


	//   ....[1]....
        /*0094*/ 	.word	0x00001fe0


	//   ....[2]....
        /*0098*/ 	.word	0x00002df0


	//   ....[3]....
        /*009c*/ 	.word	0x00003c00


	//   ....[4]....
        /*00a0*/ 	.word	0x00004a10


	//   ....[5]....
        /*00a4*/ 	.word	0x000058a0


	//   ....[6]....
        /*00a8*/ 	.word	0x000066b0


	//   ....[7]....
        /*00ac*/ 	.word	0x000074c0


	//   ....[8]....
        /*00b0*/ 	.word	0x000082d0


	//   ....[9]....
        /*00b4*/ 	.word	0x000090e0


	//   ....[10]....
        /*00b8*/ 	.word	0x00009f80


	//   ....[11]....
        /*00bc*/ 	.word	0x0000ad90


	//   ....[12]....
        /*00c0*/ 	.word	0x0000bba0


	//   ....[13]....
        /*00c4*/ 	.word	0x0000c9b0


	//   ....[14]....
        /*00c8*/ 	.word	0x0000d7c0


	//   ....[15]....
        /*00cc*/ 	.word	0x0000e650


	//   ....[16]....
        /*00d0*/ 	.word	0x0000f460


	//   ....[17]....
        /*00d4*/ 	.word	0x00010270


	//   ....[18]....
        /*00d8*/ 	.word	0x00011080


	//   ....[19]....
        /*00dc*/ 	.word	0x00011e80


	//   ....[20]....
        /*00e0*/ 	.word	0x00012090


	//   ....[21]....
        /*00e4*/ 	.word	0x00012210


	//   ....[22]....
        /*00e8*/ 	.word	0x000123c0


	//   ....[23]....
        /*00ec*/ 	.word	0x00012a70


	//   ....[24]....
        /*00f0*/ 	.word	0x00012c90


	//   ....[25]....
        /*00f4*/ 	.word	0x00012e10


	//   ....[26]....
        /*00f8*/ 	.word	0x00012fc0


	//   ....[27]....
        /*00fc*/ 	.word	0x000136b0


	//   ....[28]....
        /*0100*/ 	.word	0x000138d0


	//   ....[29]....
        /*0104*/ 	.word	0x00013a50


	//   ....[30]....
        /*0108*/ 	.word	0x00013c00


	//   ....[31]....
        /*010c*/ 	.word	0x000142c0


	//   ....[32]....
        /*0110*/ 	.word	0x000144e0


	//   ....[33]....
        /*0114*/ 	.word	0x00014660


	//   ....[34]....
        /*0118*/ 	.word	0x00014810


	//   ....[35]....
        /*011c*/ 	.word	0x00014ed0


	//   ....[36]....
        /*0120*/ 	.word	0x00015810


	//   ....[37]....
        /*0124*/ 	.word	0x00016010


	//   ....[38]....
        /*0128*/ 	.word	0x000167d0


	//   ....[39]....
        /*012c*/ 	.word	0x00016f90


	//----- nvinfo : EIATTR_EXIT_INSTR_OFFSETS
	.align		4
.L_1740:
        /*0130*/ 	.byte	0x04, 0x1c
        /*0132*/ 	.short	(.L_1742 - .L_1741)


	//   ....[0]....
.L_1741:
        /*0134*/ 	.word	0x00016850


	//   ....[1]....
        /*0138*/ 	.word	0x00016980


	//   ....[2]....
        /*013c*/ 	.word	0x000169a0


	//   ....[3]....
        /*0140*/ 	.word	0x00016a20


	//   ....[4]....
        /*0144*/ 	.word	0x00016a40


	//   ....[5]....
        /*0148*/ 	.word	0x00016a60


	//   ....[6]....
        /*014c*/ 	.word	0x00016ae0


	//   ....[7]....
        /*0150*/ 	.word	0x00016b00


	//   ....[8]....
        /*0154*/ 	.word	0x00016b80


	//   ....[9]....
        /*0158*/ 	.word	0x00016ba0


	//   ....[10]....
        /*015c*/ 	.word	0x00016bc0


	//   ....[11]....
        /*0160*/ 	.word	0x00016c60


	//   ....[12]....
        /*0164*/ 	.word	0x00016c80


	//   ....[13]....
        /*0168*/ 	.word	0x00016d00


	//   ....[14]....
        /*016c*/ 	.word	0x00016d20


	//   ....[15]....
        /*0170*/ 	.word	0x00016d40


	//   ....[16]....
        /*0174*/ 	.word	0x00016de0


	//   ....[17]....
        /*0178*/ 	.word	0x00016e00


	//   ....[18]....
        /*017c*/ 	.word	0x00016e20


	//   ....[19]....
        /*0180*/ 	.word	0x00016e90


	//   ....[20]....
        /*0184*/ 	.word	0x00016fa0


	//   ....[21]....
        /*0188*/ 	.word	0x00016fc0


	//   ....[22]....
        /*018c*/ 	.word	0x00016fe0


	//----- nvinfo : EIATTR_MAX_THREADS
	.align		4
.L_1742:
        /*0190*/ 	.byte	0x04, 0x05
        /*0192*/ 	.short	(.L_1744 - .L_1743)
.L_1743:
        /*0194*/ 	.word	0x00000080
        /*0198*/ 	.word	0x00000001
        /*019c*/ 	.word	0x00000001


	//----- nvinfo : EIATTR_CRS_STACK_SIZE
	.align		4
.L_1744:
        /*01a0*/ 	.byte	0x04, 0x1e
        /*01a2*/ 	.short	(.L_1746 - .L_1745)
.L_1745:
        /*01a4*/ 	.word	0x00000000


	//----- nvinfo : EIATTR_CBANK_PARAM_SIZE
	.align		4
.L_1746:
        /*01a8*/ 	.byte	0x03, 0x19
        /*01aa*/ 	.short	0x0110


	//----- nvinfo : EIATTR_PARAM_CBANK
	.align		4
        /*01ac*/ 	.byte	0x04, 0x0a
        /*01ae*/ 	.short	(.L_1748 - .L_1747)
	.align		4
.L_1747:
        /*01b0*/ 	.word	index@(.nv.constant0._ZN2at6native27unrolled_elementwise_kernelIZZZNS0_67_GLOBAL__N__bb565c37_34_ValidateCompressedIndicesKernel_cu_33a4b88b42_validate_compressed_sparse_indices_kernelILNS2_8CDimNameE1ENS2_18CUDAKernelLauncherENS2_14EmptyVecKernelENS2_8DummyVecELm8EEEvRKNS_6TensorESA_lllENKUlvE1_clEvENKUlvE_clEvEUliiiiiE_St5arrayIPcLm6EELi4E23TrivialOffsetCalculatorILi5EjESH_ILi1EjENS0_6memory12LoadWithCastILi5EEENSK_13StoreWithCastILi1EEEEEviT_T0_T2_T3_T4_T5_)
        /*01b4*/ 	.short	0x0210
        /*01b6*/ 	.short	0x0110


	//----- nvinfo : EIATTR_SW_WAR
	.align		4
.L_1748:
        /*01b8*/ 	.byte	0x04, 0x36
        /*01ba*/ 	.short	(.L_1750 - .L_1749)
.L_1749:
        /*01bc*/ 	.word	0x00000008
.L_1750:


//--------------------- .nv.info._ZN2at6native18elementwise_kernelILi128ELi2EZNS0_22gpu_kernel_impl_nocastIZZZNS0_67_GLOBAL__N__bb565c37_34_ValidateCompressedIndicesKernel_cu_33a4b88b42_validate_compressed_sparse_indices_kernelILNS3_8CDimNameE1ENS3_18CUDAKernelLauncherENS3_14EmptyVecKernelENS3_8DummyVecELm8EEEvRKNS_6TensorESB_lllENKUlvE1_clEvENKUlvE_clEvEUliiiiiE_EEvRNS_18TensorIteratorBaseERKT_EUliE_EEviT1_ --------------------------
	.section	.nv.info._ZN2at6native18elementwise_kernelILi128ELi2EZNS0_22gpu_kernel_impl_nocastIZZZNS0_67_GLOBAL__N__bb565c37_34_ValidateCompressedIndicesKernel_cu_33a4b88b42_validate_compressed_sparse_indices_kernelILNS3_8CDimNameE1ENS3_18CUDAKernelLauncherENS3_14EmptyVecKernelENS3_8DummyVecELm8EEEvRKNS_6TensorESB_lllENKUlvE1_clEvENKUlvE_clEvEUliiiiiE_EEvRNS_18TensorIteratorBaseERKT_EUliE_EEviT1_,"",@"SHT_CUDA_INFO"
	.sectionflags	@""
	.align	4


	//----- nvinfo : EIATTR_CUDA_API_VERSION
	.align		4
        /*0000*/ 	.byte	0x04, 0x37
        /*0002*/ 	.short	(.L_1752 - .L_1751)
.L_1751:
        /*0004*/ 	.word	0x00000082


	//----- nvinfo : EIATTR_KPARAM_INFO
	.align		4
.L_1752:
        /*0008*/ 	.byte	0x04, 0x17
        /*000a*/ 	.short	(.L_1754 - .L_1753)
.L_1753:
        /*000c*/ 	.word	0x00000000
        /*0010*/ 	.short	0x0001
        /*0012*/ 	.short	0x0008
        /*0014*/ 	.byte	0x00, 0xf0, 0xc1, 0x11


	//----- nvinfo : EIATTR_KPARAM_INFO
	.align		4
.L_1754:
        /*0018*/ 	.byte	0x04, 0x17
        /*001a*/ 	.short	(.L_1756 - .L_1755)
.L_1755:
        /*001c*/ 	.word	0x00000000
        /*0020*/ 	.short	0x0000
        /*0022*/ 	.short	0x0000
        /*0024*/ 	.byte	0x00, 0xf0, 0x11, 0x00


	//----- nvinfo : EIATTR_SPARSE_MMA_MASK
	.align		4
.L_1756:
        /*0028*/ 	.byte	0x03, 0x50
        /*002a*/ 	.short	0x0000


	//----- nvinfo : EIATTR_MAXREG_COUNT
	.align		4
        /*002c*/ 	.byte	0x03, 0x1b
        /*002e*/ 	.short	0x0080


	//----- nvinfo : EIATTR_EXTERNS
	.align		4
        /*0030*/ 	.byte	0x04, 0x0f
        /*0032*/ 	.short	(.L_1758 - .L_1757)


	//   ....[0]....
	.align		4
.L_1757:
        /*0034*/ 	.word	index@(__assertfail)


	//----- nvinfo : EIATTR_MERCURY_ISA_VERSION
	.align		4
.L_1758:
        /*0038*/ 	.byte	0x03, 0x5f
        /*003a*/ 	.short	0x0101


	//----- nvinfo : EIATTR_SYSCALL_OFFSETS
	.align		4
        /*003c*/ 	.byte	0x04, 0x46
        /*003e*/ 	.short	(.L_1760 - .L_1759)


	//   ....[0]....
.L_1759:
        /*0040*/ 	.word	0x00001ff0


	//   ....[1]....
        /*0044*/ 	.word	0x00002170


	//   ....[2]....
        /*0048*/ 	.word	0x00002320


	//   ....[3]....
        /*004c*/ 	.word	0x000029e0


	//   ....[4]....
        /*0050*/ 	.word	0x00004a30


	//   ....[5]....
        /*0054*/ 	.word	0x00004bb0


	//   ....[6]....
        /*0058*/ 	.word	0x00004d60


	//   ....[7]....
        /*005c*/ 	.word	0x00005410


	//----- nvinfo : EIATTR_EXIT_INSTR_OFFSETS
	.align		4
.L_1760:
        /*0060*/ 	.byte	0x04, 0x1c
        /*0062*/ 	.short	(.L_1762 - .L_1761)


	//   ....[0]....
.L_1761:
        /*0064*/ 	.word	0x00002ac0


	//   ....[1]....
        /*0068*/ 	.word	0x000054a0


	//----- nvinfo : EIATTR_MAX_THREADS
	.align		4
.L_1762:
        /*006c*/ 	.byte	0x04, 0x05
        /*006e*/ 	.short	(.L_1764 - .L_1763)
.L_1763:
        /*0070*/ 	.word	0x00000080
        /*0074*/ 	.word	0x00000001
        /*0078*/ 	.word	0x00000001


	//----- nvinfo : EIATTR_CRS_STACK_SIZE
	.align		4
.L_1764:
        /*007c*/ 	.byte	0x04, 0x1e
        /*007e*/ 	.short	(.L_1766 - .L_1765)
.L_1765:
        /*0080*/ 	.word	0x00000000


	//----- nvinfo : EIATTR_CBANK_PARAM_SIZE
	.align		4
.L_1766:
        /*0084*/ 	.byte	0x03, 0x19
        /*0086*/ 	.short	0x0478


	//----- nvinfo : EIATTR_PARAM_CBANK
	.align		4
        /*0088*/ 	.byte	0x04, 0x0a
        /*008a*/ 	.short	(.L_1768 - .L_1767)
	.align		4
.L_1767:
        /*008c*/ 	.word	index@(.nv.constant0._ZN2at6native18elementwise_kernelILi128ELi2EZNS0_22gpu_kernel_impl_nocastIZZZNS0_67_GLOBAL__N__bb565c37_34_ValidateCompressedIndicesKernel_cu_33a4b88b42_validate_compressed_sparse_indices_kernelILNS3_8CDimNameE1ENS3_18CUDAKernelLauncherENS3_14EmptyVecKernelENS3_8DummyVecELm8EEEvRKNS_6TensorESB_lllENKUlvE1_clEvENKUlvE_clEvEUliiiiiE_EEvRNS_18TensorIteratorBaseERKT_EUliE_EEviT1_)
        /*0090*/ 	.short	0x0210
        /*0092*/ 	.short	0x0478


	//----- nvinfo : EIATTR_SW_WAR
	.align		4
.L_1768:
        /*0094*/ 	.byte	0x04, 0x36
        /*0096*/ 	.short	(.L_1770 - .L_1769)
.L_1769:
        /*0098*/ 	.word	0x00000008
.L_1770:


//--------------------- .nv.info._ZN2at6native27unrolled_elementwise_kernelIZZZNS0_67_GLOBAL__N__bb565c37_34_ValidateCompressedIndicesKernel_cu_33a4b88b42_validate_compressed_sparse_indices_kernelILNS2_8CDimNameE1ENS2_18CUDAKernelLauncherENS2_14EmptyVecKernelENS2_8DummyVecELm8EEEvRKNS_6TensorESA_lllENKUlvE1_clEvENKUlvE_clEvEUliiiiiE_St5arrayIPcLm6EELi4E23TrivialOffsetCalculatorILi5EjESH_ILi1EjENS0_6memory15LoadWithoutCastENSK_16StoreWithoutCastEEEviT_T0_T2_T3_T4_T5_ --------------------------
	.section	.nv.info._ZN2at6native27unrolled_elementwise_kernelIZZZNS0_67_GLOBAL__N__bb565c37_34_ValidateCompressedIndicesKernel_cu_33a4b88b42_validate_compressed_sparse_indices_kernelILNS2_8CDimNameE1ENS2_18CUDAKernelLauncherENS2_14EmptyVecKernelENS2_8DummyVecELm8EEEvRKNS_6TensorESA_lllENKUlvE1_clEvENKUlvE_clEvEUliiiiiE_St5arrayIPcLm6EELi4E23TrivialOffsetCalculatorILi5EjESH_ILi1EjENS0_6memory15LoadWithoutCastENSK_16StoreWithoutCastEEEviT_T0_T2_T3_T4_T5_,"",@"SHT_CUDA_INFO"
	.sectionflags	@""
	.align	4


	//----- nvinfo : EIATTR_CUDA_API_VERSION
	.align		4
        /*0000*/ 	.byte	0x04, 0x37
        /*0002*/ 	.short	(.L_1772 - .L_1771)
.L_1771:
        /*0004*/ 	.word	0x00000082


	//----- nvinfo : EIATTR_KPARAM_INFO
	.align		4
.L_1772:
        /*0008*/ 	.byte	0x04, 0x17
        /*000a*/ 	.short	(.L_1774 - .L_1773)
.L_1773:
        /*000c*/ 	.word	0x00000000
        /*0010*/ 	.short	0x0006
        /*0012*/ 	.short	0x00eb
        /*0014*/ 	.byte	0x00, 0xf0, 0x05, 0x00


	//----- nvinfo : EIATTR_KPARAM_INFO
	.align		4
.L_1774:
        /*0018*/ 	.byte	0x04, 0x17
        /*001a*/ 	.short	(.L_1776 - .L_1775)
.L_1775:
        /*001c*/ 	.word	0x00000000
        /*0020*/ 	.short	0x0005
        /*0022*/ 	.short	0x00ea
        /*0024*/ 	.byte	0x00, 0xf0, 0x05, 0x00


	//----- nvinfo : EIATTR_KPARAM_INFO
	.align		4
.L_1776:
        /*0028*/ 	.byte	0x04, 0x17
        /*002a*/ 	.short	(.L_1778 - .L_1777)
.L_1777:
        /*002c*/ 	.word	0x00000000
        /*0030*/ 	.short	0x0004
        /*0032*/ 	.short	0x00e9
        /*0034*/ 	.byte	0x00, 0xf0, 0x05, 0x00


	//----- nvinfo : EIATTR_KPARAM_INFO
	.align		4
.L_1778:
        /*0038*/ 	.byte	0x04, 0x17
        /*003a*/ 	.short	(.L_1780 - .L_1779)
.L_1779:
        /*003c*/ 	.word	0x00000000
        /*0040*/ 	.short	0x0003
        /*0042*/ 	.short	0x00e8
        /*0044*/ 	.byte	0x00, 0xf0, 0x05, 0x00


	//----- nvinfo : EIATTR_KPARAM_INFO
	.align		4
.L_1780:
        /*0048*/ 	.byte	0x04, 0x17
        /*004a*/ 	.short	(.L_1782 - .L_1781)
.L_1781:
        /*004c*/ 	.word	0x00000000
        /*0050*/ 	.short	0x0002
        /*0052*/ 	.short	0x00b8
        /*0054*/ 	.byte	0x00, 0xf0, 0xc1, 0x00


	//----- nvinfo : EIATTR_KPARAM_INFO
	.align		4
.L_1782:
        /*0058*/ 	.byte	0x04, 0x17
        /*005a*/ 	.short	(.L_1784 - .L_1783)
.L_1783:
        /*005c*/ 	.word	0x00000000
        /*0060*/ 	.short	0x0001
        /*0062*/ 	.short	0x0008
        /*0064*/ 	.byte	0x00, 0xf0, 0xc1, 0x02


	//----- nvinfo : EIATTR_KPARAM_INFO
	.align		4
.L_1784:
        /*0068*/ 	.byte	0x04, 0x17
        /*006a*/ 	.short	(.L_1786 - .L_1785)
.L_1785:
        /*006c*/ 	.word	0x00000000
        /*0070*/ 	.short	0x0000
        /*0072*/ 	.short	0x0000
        /*0074*/ 	.byte	0x00, 0xf0, 0x11, 0x00


	//----- nvinfo : EIATTR_SPARSE_MMA_MASK
	.align		4
.L_1786:
        /*0078*/ 	.byte	0x03, 0x50
        /*007a*/ 	.short	0x0000


	//----- nvinfo : EIATTR_MAXREG_COUNT
	.align		4
        /*007c*/ 	.byte	0x03, 0x1b
        /*007e*/ 	.short	0x00ff


	//----- nvinfo : EIATTR_EXTERNS
	.align		4
        /*0080*/ 	.byte	0x04, 0x0f
        /*0082*/ 	.short	(.L_1788 - .L_1787)


	//   ....[0]....
	.align		4
.L_1787:
        /*0084*/ 	.word	index@(__assertfail)


	//----- nvinfo : EIATTR_MERCURY_ISA_VERSION
	.align		4
.L_1788:
        /*0088*/ 	.byte	0x03, 0x5f
        /*008a*/ 	.short	0x0101


	//----- nvinfo : EIATTR_SYSCALL_OFFSETS
	.align		4
        /*008c*/ 	.byte	0x04, 0x46
        /*008e*/ 	.short	(.L_1790 - .L_1789)


	//   ....[0]....
.L_1789:
        /*0090*/ 	.word	0x00000a30


	//   ....[1]....
        /*0094*/ 	.word	0x00000bb0


	//   ....[2]....
        /*0098*/ 	.word	0x00000d60


	//   ....[3]....
        /*009c*/ 	.word	0x00001470


	//   ....[4]....
        /*00a0*/ 	.word	0x00001690


	//   ....[5]....
        /*00a4*/ 	.word	0x00001810


	//   ....[6]....
        /*00a8*/ 	.word	0x000019c0


	//   ....[7]....
        /*00ac*/ 	.word	0x000020c0


	//   ....[8]....
        /*00b0*/ 	.word	0x000022e0


	//   ....[9]....
        /*00b4*/ 	.word	0x00002460


	//   ....[10]....
        /*00b8*/ 	.word	0x00002610


	//   ....[11]....
        /*00bc*/ 	.word	0x00002d00


	//   ....[12]....
        /*00c0*/ 	.word	0x00002f20


	//   ....[13]....
        /*00c4*/ 	.word	0x000030a0


	//   ....[14]....
        /*00c8*/ 	.word	0x00003250


	//   ....[15]....
        /*00cc*/ 	.word	0x00003930


	//----- nvinfo : EIATTR_EXIT_INSTR_OFFSETS
	.align		4
.L_1790:
        /*00d0*/ 	.byte	0x04, 0x1c
        /*00d2*/ 	.short	(.L_1792 - .L_1791)


	//   ....[0]....
.L_1791:
        /*00d4*/ 	.word	0x00003b10


	//   ....[1]....
        /*00d8*/ 	.word	0x00003b60


	//----- nvinfo : EIATTR_MAX_THREADS
	.align		4
.L_1792:
        /*00dc*/ 	.byte	0x04, 0x05
        /*00de*/ 	.short	(.L_1794 - .L_1793)
.L_1793:
        /*00e0*/ 	.word	0x00000080
        /*00e4*/ 	.word	0x00000001
        /*00e8*/ 	.word	0x00000001


	//----- nvinfo : EIATTR_CRS_STACK_SIZE
	.align		4
.L_1794:
        /*00ec*/ 	.byte	0x04, 0x1e
        /*00ee*/ 	.short	(.L_1796 - .L_1795)
.L_1795:
        /*00f0*/ 	.word	0x00000000


	//----- nvinfo : EIATTR_CBANK_PARAM_SIZE
	.align		4
.L_1796:
        /*00f4*/ 	.byte	0x03, 0x19
        /*00f6*/ 	.short	0x00ec


	//----- nvinfo : EIATTR_PARAM_CBANK
	.align		4
        /*00f8*/ 	.byte	0x04, 0x0a
        /*00fa*/ 	.short	(.L_1798 - .L_1797)
	.align		4
.L_1797:
        /*00fc*/ 	.word	index@(.nv.constant0._ZN2at6native27unrolled_elementwise_kernelIZZZNS0_67_GLOBAL__N__bb565c37_34_ValidateCompressedIndicesKernel_cu_33a4b88b42_validate_compressed_sparse_indices_kernelILNS2_8CDimNameE1ENS2_18CUDAKernelLauncherENS2_14EmptyVecKernelENS2_8DummyVecELm8EEEvRKNS_6TensorESA_lllENKUlvE1_clEvENKUlvE_clEvEUliiiiiE_St5arrayIPcLm6EELi4E23TrivialOffsetCalculatorILi5EjESH_ILi1EjENS0_6memory15LoadWithoutCastENSK_16StoreWithoutCastEEEviT_T0_T2_T3_T4_T5_)
        /*0100*/ 	.short	0x0210
        /*0102*/ 	.short	0x00ec


	//----- nvinfo : EIATTR_SW_WAR
	.align		4
.L_1798:
        /*0104*/ 	.byte	0x04, 0x36
        /*0106*/ 	.short	(.L_1800 - .L_1799)
.L_1799:
        /*0108*/ 	.word	0x00000008
.L_1800:


//--------------------- .nv.info._ZN2at6native29vectorized_elementwise_kernelILi2EZZZNS0_67_GLOBAL__N__bb565c37_34_ValidateCompressedIndicesKernel_cu_33a4b88b42_validate_compressed_sparse_indices_kernelILNS2_8CDimNameE1ENS2_18CUDAKernelLauncherENS2_14EmptyVecKernelENS2_8DummyVecELm8EEEvRKNS_6TensorESA_lllENKUlvE1_clEvENKUlvE_clEvEUliiiiiE_St5arrayIPcLm6EEEEviT0_T1_ --------------------------
	.section	.nv.info._ZN2at6native29vectorized_elementwise_kernelILi2EZZZNS0_67_GLOBAL__N__bb565c37_34_ValidateCompressedIndicesKernel_cu_33a4b88b42_validate_compressed_sparse_indices_kernelILNS2_8CDimNameE1ENS2_18CUDAKernelLauncherENS2_14EmptyVecKernelENS2_8DummyVecELm8EEEvRKNS_6TensorESA_lllENKUlvE1_clEvENKUlvE_clEvEUliiiiiE_St5arrayIPcLm6EEEEviT0_T1_,"",@"SHT_CUDA_INFO"
	.sectionflags	@""
	.align	4


	//----- nvinfo : EIATTR_CUDA_API_VERSION
	.align		4
        /*0000*/ 	.byte	0x04, 0x37
        /*0002*/ 	.short	(.L_1802 - .L_1801)
.L_1801:
        /*0004*/ 	.word	0x00000082


	//----- nvinfo : EIATTR_KPARAM_INFO
	.align		4
.L_1802:
        /*0008*/ 	.byte	0x04, 0x17
        /*000a*/ 	.short	(.L_1804 - .L_1803)
.L_1803:
        /*000c*/ 	.word	0x00000000
        /*0010*/ 	.short	0x0002
        /*0012*/ 	.short	0x00b8
        /*0014*/ 	.byte	0x00, 0xf0, 0xc1, 0x00


	//----- nvinfo : EIATTR_KPARAM_INFO
	.align		4
.L_1804:
        /*0018*/ 	.byte	0x04, 0x17
        /*001a*/ 	.short	(.L_1806 - .L_1805)
.L_1805:
        /*001c*/ 	.word	0x00000000
        /*0020*/ 	.short	0x0001
        /*0022*/ 	.short	0x0008
        /*0024*/ 	.byte	0x00, 0xf0, 0xc1, 0x02


	//----- nvinfo : EIATTR_KPARAM_INFO
	.align		4
.L_1806:
        /*0028*/ 	.byte	0x04, 0x17
        /*002a*/ 	.short	(.L_1808 - .L_1807)
.L_1807:
        /*002c*/ 	.word	0x00000000
        /*0030*/ 	.short	0x0000
        /*0032*/ 	.short	0x0000
        /*0034*/ 	.byte	0x00, 0xf0, 0x11, 0x00


	//----- nvinfo : EIATTR_SPARSE_MMA_MASK
	.align		4
.L_1808:
        /*0038*/ 	.byte	0x03, 0x50
        /*003a*/ 	.short	0x0000


	//----- nvinfo : EIATTR_MAXREG_COUNT
	.align		4
        /*003c*/ 	.byte	0x03, 0x1b
        /*003e*/ 	.short	0x00ff


	//----- nvinfo : EIATTR_EXTERNS
	.align		4
        /*0040*/ 	.byte	0x04, 0x0f
        /*0042*/ 	.short	(.L_1810 - .L_1809)


	//   ....[0]....
	.align		4
.L_1809:
        /*0044*/ 	.word	index@(__assertfail)


	//----- nvinfo : EIATTR_MERCURY_ISA_VERSION
	.align		4
.L_1810:
        /*0048*/ 	.byte	0x03, 0x5f
        /*004a*/ 	.short	0x0101


	//----- nvinfo : EIATTR_SYSCALL_OFFSETS
	.align		4
        /*004c*/ 	.byte	0x04, 0x46
        /*004e*/ 	.short	(.L_1812 - .L_1811)


	//   ....[0]....
.L_1811:
        /*0050*/ 	.word	0x00000700


	//   ....[1]....
        /*0054*/ 	.word	0x00000890


	//   ....[2]....
        /*0058*/ 	.word	0x00000a40


	//   ....[3]....
        /*005c*/ 	.word	0x000011a0


	//   ....[4]....
        /*0060*/ 	.word	0x00001360


	//   ....[5]....
        /*0064*/ 	.word	0x000014c0


	//   ....[6]....
        /*0068*/ 	.word	0x00001670


	//   ....[7]....
        /*006c*/ 	.word	0x00001d70


	//   ....[8]....
        /*0070*/ 	.word	0x00001f30


	//   ....[9]....
        /*0074*/ 	.word	0x00002090


	//   ....[10]....
        /*0078*/ 	.word	0x00002240


	//   ....[11]....
        /*007c*/ 	.word	0x000028e0


	//   ....[12]....
        /*0080*/ 	.word	0x00002aa0


	//   ....[13]....
        /*0084*/ 	.word	0x00002c00


	//   ....[14]....
        /*0088*/ 	.word	0x00002db0


	//   ....[15]....
        /*008c*/ 	.word	0x00003450


	//   ....[16]....
        /*0090*/ 	.word	0x00003610


	//   ....[17]....
        /*0094*/ 	.word	0x00003770


	//   ....[18]....
        /*0098*/ 	.word	0x00003920


	//   ....[19]....
        /*009c*/ 	.word	0x00003fc0


	//   ....[20]....
        /*00a0*/ 	.word	0x00004180


	//   ....[21]....
        /*00a4*/ 	.word	0x000042e0


	//   ....[22]....
        /*00a8*/ 	.word	0x00004490


	//   ....[23]....
        /*00ac*/ 	.word	0x00004b30


	//   ....[24]....
        /*00b0*/ 	.word	0x00004cf0


	//   ....[25]....
        /*00b4*/ 	.word	0x00004e50


	//   ....[26]....
        /*00b8*/ 	.word	0x00005000


	//   ....[27]....
        /*00bc*/ 	.word	0x000056a0


	//   ....[28]....
        /*00c0*/ 	.word	0x00005860


	//   ....[29]....
        /*00c4*/ 	.word	0x000059c0


	//   ....[30]....
        /*00c8*/ 	.word	0x00005b70


	//   ....[31]....
        /*00cc*/ 	.word	0x00006250


	//   ....[32]....
        /*00d0*/ 	.word	0x00007240


	//   ....[33]....
        /*00d4*/ 	.word	0x000073c0


	//   ....[34]....
        /*00d8*/ 	.word	0x00007570


	//   ....[35]....
        /*00dc*/ 	.word	0x00007c80


	//   ....[36]....
        /*00e0*/ 	.word	0x00007eb0


	//   ....[37]....
        /*00e4*/ 	.word	0x00008030


	//   ....[38]....
        /*00e8*/ 	.word	0x000081e0


	//   ....[39]....
        /*00ec*/ 	.word	0x000088f0


	//   ....[40]....
        /*00f0*/ 	.word	0x00008b20


	//   ....[41]....
        /*00f4*/ 	.word	0x00008ca0


	//   ....[42]....
        /*00f8*/ 	.word	0x00008e50


	//   ....[43]....
        /*00fc*/ 	.word	0x00009560


	//   ....[44]....
        /*0100*/ 	.word	0x00009790


	//   ....[45]....
        /*0104*/ 	.word	0x00009910


	//   ....[46]....
        /*0108*/ 	.word	0x00009ac0


	//   ....[47]....
        /*010c*/ 	.word	0x0000a1e0


	//   ....[48]....
        /*0110*/ 	.word	0x0000a410


	//   ....[49]....
        /*0114*/ 	.word	0x0000a590


	//   ....[50]....
        /*0118*/ 	.word	0x0000a740


	//   ....[51]....
        /*011c*/ 	.word	0x0000ae60


	//   ....[52]....
        /*0120*/ 	.word	0x0000b090


	//   ....[53]....
        /*0124*/ 	.word	0x0000b210


	//   ....[54]....
        /*0128*/ 	.word	0x0000b3c0


	//   ....[55]....
        /*012c*/ 	.word	0x0000bae0


	//   ....[56]....
        /*0130*/ 	.word	0x0000bd10


	//   ....[57]....
        /*0134*/ 	.word	0x0000be90


	//   ....[58]....
        /*0138*/ 	.word	0x0000c040


	//   ....[59]....
        /*013c*/ 	.word	0x0000c760


	//   ....[60]....
        /*0140*/ 	.word	0x0000c990


	//   ....[61]....
        /*0144*/ 	.word	0x0000cb10


	//   ....[62]....
        /*0148*/ 	.word	0x0000ccc0


	//   ....[63]....
        /*014c*/ 	.word	0x0000d3d0


	//----- nvinfo : EIATTR_EXIT_INSTR_OFFSETS
	.align		4
.L_1812:
        /*0150*/ 	.byte	0x04, 0x1c
        /*0152*/ 	.short	(.L_1814 - .L_1813)


	//   ....[0]....
.L_1813:
        /*0154*/ 	.word	0x00006370


	//   ....[1]....
        /*0158*/ 	.word	0x0000d7b0


	//   ....[2]....
        /*015c*/ 	.word	0x0000d800


	//----- nvinfo : EIATTR_MAX_THREADS
	.align		4
.L_1814:
        /*0160*/ 	.byte	0x04, 0x05
        /*0162*/ 	.short	(.L_1816 - .L_1815)
.L_1815:
        /*0164*/ 	.word	0x00000080
        /*0168*/ 	.word	0x00000001
        /*016c*/ 	.word	0x00000001


	//----- nvinfo : EIATTR_CRS_STACK_SIZE
	.align		4
.L_1816:
        /*0170*/ 	.byte	0x04, 0x1e
        /*0172*/ 	.short	(.L_1818 - .L_1817)
.L_1817:
        /*0174*/ 	.word	0x00000000


	//----- nvinfo : EIATTR_CBANK_PARAM_SIZE
	.align		4
.L_1818:
        /*0178*/ 	.byte	0x03, 0x19
        /*017a*/ 	.short	0x00e8


	//----- nvinfo : EIATTR_PARAM_CBANK
	.align		4
        /*017c*/ 	.byte	0x04, 0x0a
        /*017e*/ 	.short	(.L_1820 - .L_1819)
	.align		4
.L_1819:
        /*0180*/ 	.word	index@(.nv.constant0._ZN2at6native29vectorized_elementwise_kernelILi2EZZZNS0_67_GLOBAL__N__bb565c37_34_ValidateCompressedIndicesKernel_cu_33a4b88b42_validate_compressed_sparse_indices_kernelILNS2_8CDimNameE1ENS2_18CUDAKernelLauncherENS2_14EmptyVecKernelENS2_8DummyVecELm8EEEvRKNS_6TensorESA_lllENKUlvE1_clEvENKUlvE_clEvEUliiiiiE_St5arrayIPcLm6EEEEviT0_T1_)
        /*0184*/ 	.short	0x0210
        /*0186*/ 	.short	0x00e8


	//----- nvinfo : EIATTR_SW_WAR
	.align		4
.L_1820:
        /*0188*/ 	.byte	0x04, 0x36
        /*018a*/ 	.short	(.L_1822 - .L_1821)
.L_1821:
        /*018c*/ 	.word	0x00000008
.L_1822:


//--------------------- .nv.info._ZN2at6native29vectorized_elementwise_kernelILi4EZZZNS0_67_GLOBAL__N__bb565c37_34_ValidateCompressedIndicesKernel_cu_33a4b88b42_validate_compressed_sparse_indices_kernelILNS2_8CDimNameE1ENS2_18CUDAKernelLauncherENS2_14EmptyVecKernelENS2_8DummyVecELm8EEEvRKNS_6TensorESA_lllENKUlvE1_clEvENKUlvE_clEvEUliiiiiE_St5arrayIPcLm6EEEEviT0_T1_ --------------------------
	.section	.nv.info._ZN2at6native29vectorized_elementwise_kernelILi4EZZZNS0_67_GLOBAL__N__bb565c37_34_ValidateCompressedIndicesKernel_cu_33a4b88b42_validate_compressed_sparse_indices_kernelILNS2_8CDimNameE1ENS2_18CUDAKernelLauncherENS2_14EmptyVecKernelENS2_8DummyVecELm8EEEvRKNS_6TensorESA_lllENKUlvE1_clEvENKUlvE_clEvEUliiiiiE_St5arrayIPcLm6EEEEviT0_T1_,"",@"SHT_CUDA_INFO"
	.sectionflags	@""
	.align	4


	//----- nvinfo : EIATTR_CUDA_API_VERSION
	.align		4
        /*0000*/ 	.byte	0x04, 0x37
        /*0002*/ 	.short	(.L_1824 - .L_1823)
.L_1823:
        /*0004*/ 	.word	0x00000082


	//----- nvinfo : EIATTR_KPARAM_INFO
	.align		4
.L_1824:
        /*0008*/ 	.byte	0x04, 0x17
        /*000a*/ 	.short	(.L_1826 - .L_1825)
.L_1825:
        /*000c*/ 	.word	0x00000000
        /*0010*/ 	.short	0x0002
        /*0012*/ 	.short	0x00b8
        /*0014*/ 	.byte	0x00, 0xf0, 0xc1, 0x00


	//----- nvinfo : EIATTR_KPARAM_INFO
	.align		4
.L_1826:
        /*0018*/ 	.byte	0x04, 0x17
        /*001a*/ 	.short	(.L_1828 - .L_1827)
.L_1827:
        /*001c*/ 	.word	0x00000000
        /*0020*/ 	.short	0x0001
        /*0022*/ 	.short	0x0008
        /*0024*/ 	.byte	0x00, 0xf0, 0xc1, 0x02


	//----- nvinfo : EIATTR_KPARAM_INFO
	.align		4
.L_1828:
        /*0028*/ 	.byte	0x04, 0x17
        /*002a*/ 	.short	(.L_1830 - .L_1829)
.L_1829:
        /*002c*/ 	.word	0x00000000
        /*0030*/ 	.short	0x0000
        /*0032*/ 	.short	0x0000
        /*0034*/ 	.byte	0x00, 0xf0, 0x11, 0x00


	//----- nvinfo : EIATTR_SPARSE_MMA_MASK
	.align		4
.L_1830:
        /*0038*/ 	.byte	0x03, 0x50
        /*003a*/ 	.short	0x0000


	//----- nvinfo : EIATTR_MAXREG_COUNT
	.align		4
        /*003c*/ 	.byte	0x03, 0x1b
        /*003e*/ 	.short	0x00ff


	//----- nvinfo : EIATTR_EXTERNS
	.align		4
        /*0040*/ 	.byte	0x04, 0x0f
        /*0042*/ 	.short	(.L_1832 - .L_1831)


	//   ....[0]....
	.align		4
.L_1831:
        /*0044*/ 	.word	index@(__assertfail)


	//----- nvinfo : EIATTR_MERCURY_ISA_VERSION
	.align		4
.L_1832:
        /*0048*/ 	.byte	0x03, 0x5f
        /*004a*/ 	.short	0x0101


	//----- nvinfo : EIATTR_SYSCALL_OFFSETS
	.align		4
        /*004c*/ 	.byte	0x04, 0x46
        /*004e*/ 	.short	(.L_1834 - .L_1833)


	//   ....[0]....
.L_1833:
        /*0050*/ 	.word	0x00000660


	//   ....[1]....
        /*0054*/ 	.word	0x000007f0


	//   ....[2]....
        /*0058*/ 	.word	0x000009a0


	//   ....[3]....
        /*005c*/ 	.word	0x00001100


	//   ....[4]....
        /*0060*/ 	.word	0x000012c0


	//   ....[5]....
        /*0064*/ 	.word	0x00001420


	//   ....[6]....
        /*0068*/ 	.word	0x000015d0


	//   ....[7]....
        /*006c*/ 	.word	0x00001cd0


	//   ....[8]....
        /*0070*/ 	.word	0x00001e90


	//   ....[9]....
        /*0074*/ 	.word	0x00001ff0


	//   ....[10]....
        /*0078*/ 	.word	0x000021a0


	//   ....[11]....
        /*007c*/ 	.word	0x00002840


	//   ....[12]....
        /*0080*/ 	.word	0x00002a00


	//   ....[13]....
        /*0084*/ 	.word	0x00002b60


	//   ....[14]....
        /*0088*/ 	.word	0x00002d10


	//   ....[15]....
        /*008c*/ 	.word	0x000033b0


	//   ....[16]....
        /*0090*/ 	.word	0x00003570


	//   ....[17]....
        /*0094*/ 	.word	0x000036d0


	//   ....[18]....
        /*0098*/ 	.word	0x00003880


	//   ....[19]....
        /*009c*/ 	.word	0x00003f20


	//   ....[20]....
        /*00a0*/ 	.word	0x000040e0


	//   ....[21]....
        /*00a4*/ 	.word	0x00004240


	//   ....[22]....
        /*00a8*/ 	.word	0x000043f0


	//   ....[23]....
        /*00ac*/ 	.word	0x00004a90


	//   ....[24]....
        /*00b0*/ 	.word	0x00004c50


	//   ....[25]....
        /*00b4*/ 	.word	0x00004db0


	//   ....[26]....
        /*00b8*/ 	.word	0x00004f60


	//   ....[27]....
        /*00bc*/ 	.word	0x00005600


	//   ....[28]....
        /*00c0*/ 	.word	0x000057c0


	//   ....[29]....
        /*00c4*/ 	.word	0x00005920


	//   ....[30]....
        /*00c8*/ 	.word	0x00005ad0


	//   ....[31]....
        /*00cc*/ 	.word	0x000061b0


	//   ....[32]....
        /*00d0*/ 	.word	0x00007180


	//   ....[33]....
        /*00d4*/ 	.word	0x00007300


	//   ....[34]....
        /*00d8*/ 	.word	0x000074b0


	//   ....[35]....
        /*00dc*/ 	.word	0x00007bc0


	//   ....[36]....
        /*00e0*/ 	.word	0x00007df0


	//   ....[37]....
        /*00e4*/ 	.word	0x00007f70


	//   ....[38]....
        /*00e8*/ 	.word	0x00008120


	//   ....[39]....
        /*00ec*/ 	.word	0x00008830


	//   ....[40]....
        /*00f0*/ 	.word	0x00008a60


	//   ....[41]....
        /*00f4*/ 	.word	0x00008be0


	//   ....[42]....
        /*00f8*/ 	.word	0x00008d90


	//   ....[43]....
        /*00fc*/ 	.word	0x000094a0


	//   ....[44]....
        /*0100*/ 	.word	0x000096d0


	//   ....[45]....
        /*0104*/ 	.word	0x00009850


	//   ....[46]....
        /*0108*/ 	.word	0x00009a00


	//   ....[47]....
        /*010c*/ 	.word	0x0000a120


	//   ....[48]....
        /*0110*/ 	.word	0x0000a350


	//   ....[49]....
        /*0114*/ 	.word	0x0000a4d0


	//   ....[50]....
        /*0118*/ 	.word	0x0000a680


	//   ....[51]....
        /*011c*/ 	.word	0x0000ada0


	//   ....[52]....
        /*0120*/ 	.word	0x0000afd0


	//   ....[53]....
        /*0124*/ 	.word	0x0000b150


	//   ....[54]....
        /*0128*/ 	.word	0x0000b300


	//   ....[55]....
        /*012c*/ 	.word	0x0000ba20


	//   ....[56]....
        /*0130*/ 	.word	0x0000bc50


	//   ....[57]....
        /*0134*/ 	.word	0x0000bdd0


	//   ....[58]....
        /*0138*/ 	.word	0x0000bf80


	//   ....[59]....
        /*013c*/ 	.word	0x0000c6a0


	//   ....[60]....
        /*0140*/ 	.word	0x0000c8d0


	//   ....[61]....
        /*0144*/ 	.word	0x0000ca50


	//   ....[62]....
        /*0148*/ 	.word	0x0000cc00


	//   ....[63]....
        /*014c*/ 	.word	0x0000d310


	//----- nvinfo : EIATTR_EXIT_INSTR_OFFSETS
	.align		4
.L_1834:
        /*0150*/ 	.byte	0x04, 0x1c
        /*0152*/ 	.short	(.L_1836 - .L_1835)


	//   ....[0]....
.L_1835:
        /*0154*/ 	.word	0x000062b0


	//   ....[1]....
        /*0158*/ 	.word	0x0000d6f0


	//   ....[2]....
        /*015c*/ 	.word	0x0000d740


	//----- nvinfo : EIATTR_MAX_THREADS
	.align		4
.L_1836:
        /*0160*/ 	.byte	0x04, 0x05
        /*0162*/ 	.short	(.L_1838 - .L_1837)
.L_1837:
        /*0164*/ 	.word	0x00000080
        /*0168*/ 	.word	0x00000001
        /*016c*/ 	.word	0x00000001


	//----- nvinfo : EIATTR_CRS_STACK_SIZE
	.align		4
.L_1838:
        /*0170*/ 	.byte	0x04, 0x1e
        /*0172*/ 	.short	(.L_1840 - .L_1839)
.L_1839:
        /*0174*/ 	.word	0x00000000


	//----- nvinfo : EIATTR_CBANK_PARAM_SIZE
	.align		4
.L_1840:
        /*0178*/ 	.byte	0x03, 0x19
        /*017a*/ 	.short	0x00e8


	//----- nvinfo : EIATTR_PARAM_CBANK
	.align		4
        /*017c*/ 	.byte	0x04, 0x0a
        /*017e*/ 	.short	(.L_1842 - .L_1841)
	.align		4
.L_1841:
        /*0180*/ 	.word	index@(.nv.constant0._ZN2at6native29vectorized_elementwise_kernelILi4EZZZNS0_67_GLOBAL__N__bb565c37_34_ValidateCompressedIndicesKernel_cu_33a4b88b42_validate_compressed_sparse_indices_kernelILNS2_8CDimNameE1ENS2_18CUDAKernelLauncherENS2_14EmptyVecKernelENS2_8DummyVecELm8EEEvRKNS_6TensorESA_lllENKUlvE1_clEvENKUlvE_clEvEUliiiiiE_St5arrayIPcLm6EEEEviT0_T1_)
        /*0184*/ 	.short	0x0210
        /*0186*/ 	.short	0x00e8


	//----- nvinfo : EIATTR_SW_WAR
	.align		4
.L_1842:
        /*0188*/ 	.byte	0x04, 0x36
        /*018a*/ 	.short	(.L_1844 - .L_1843)
.L_1843:
        /*018c*/ 	.word	0x00000008
.L_1844:


//--------------------- .nv.info._ZN2at6native29vectorized_elementwise_kernelILi8EZZZNS0_67_GLOBAL__N__bb565c37_34_ValidateCompressedIndicesKernel_cu_33a4b88b42_validate_compressed_sparse_indices_kernelILNS2_8CDimNameE1ENS2_18CUDAKernelLauncherENS2_14EmptyVecKernelENS2_8DummyVecELm8EEEvRKNS_6TensorESA_lllENKUlvE1_clEvENKUlvE_clEvEUliiiiiE_St5arrayIPcLm6EEEEviT0_T1_ --------------------------
	.section	.nv.info._ZN2at6native29vectorized_elementwise_kernelILi8EZZZNS0_67_GLOBAL__N__bb565c37_34_ValidateCompressedIndicesKernel_cu_33a4b88b42_validate_compressed_sparse_indices_kernelILNS2_8CDimNameE1ENS2_18CUDAKernelLauncherENS2_14EmptyVecKernelENS2_8DummyVecELm8EEEvRKNS_6TensorESA_lllENKUlvE1_clEvENKUlvE_clEvEUliiiiiE_St5arrayIPcLm6EEEEviT0_T1_,"",@"SHT_CUDA_INFO"
	.sectionflags	@""
	.align	4


	//----- nvinfo : EIATTR_CUDA_API_VERSION
	.align		4
        /*0000*/ 	.byte	0x04, 0x37
        /*0002*/ 	.short	(.L_1846 - .L_1845)
.L_1845:
        /*0004*/ 	.word	0x00000082


	//----- nvinfo : EIATTR_KPARAM_INFO
	.align		4
.L_1846:
        /*0008*/ 	.byte	0x04, 0x17
        /*000a*/ 	.short	(.L_1848 - .L_1847)
.L_1847:
        /*000c*/ 	.word	0x00000000
        /*0010*/ 	.short	0x0002
        /*0012*/ 	.short	0x00b8
        /*0014*/ 	.byte	0x00, 0xf0, 0xc1, 0x00


	//----- nvinfo : EIATTR_KPARAM_INFO
	.align		4
.L_1848:
        /*0018*/ 	.byte	0x04, 0x17
        /*001a*/ 	.short	(.L_1850 - .L_1849)
.L_1849:
        /*001c*/ 	.word	0x00000000
        /*0020*/ 	.short	0x0001
        /*0022*/ 	.short	0x0008
        /*0024*/ 	.byte	0x00, 0xf0, 0xc1, 0x02


	//----- nvinfo : EIATTR_KPARAM_INFO
	.align		4
.L_1850:
        /*0028*/ 	.byte	0x04, 0x17
        /*002a*/ 	.short	(.L_1852 - .L_1851)
.L_1851:
        /*002c*/ 	.word	0x00000000
        /*0030*/ 	.short	0x0000
        /*0032*/ 	.short	0x0000
        /*0034*/ 	.byte	0x00, 0xf0, 0x11, 0x00


	//----- nvinfo : EIATTR_SPARSE_MMA_MASK
	.align		4
.L_1852:
        /*0038*/ 	.byte	0x03, 0x50
        /*003a*/ 	.short	0x0000


	//----- nvinfo : EIATTR_MAXREG_COUNT
	.align		4
        /*003c*/ 	.byte	0x03, 0x1b
        /*003e*/ 	.short	0x00ff


	//----- nvinfo : EIATTR_EXTERNS
	.align		4
        /*0040*/ 	.byte	0x04, 0x0f
        /*0042*/ 	.short	(.L_1854 - .L_1853)


	//   ....[0]....
	.align		4
.L_1853:
        /*0044*/ 	.word	index@(__assertfail)


	//----- nvinfo : EIATTR_MERCURY_ISA_VERSION
	.align		4
.L_1854:
        /*0048*/ 	.byte	0x03, 0x5f
        /*004a*/ 	.short	0x0101


	//----- nvinfo : EIATTR_SYSCALL_OFFSETS
	.align		4
        /*004c*/ 	.byte	0x04, 0x46
        /*004e*/ 	.short	(.L_1856 - .L_1855)


	//   ....[0]....
.L_1855:
        /*0050*/ 	.word	0x00000660


	//   ....[1]....
        /*0054*/ 	.word	0x000007f0


	//   ....[2]....
        /*0058*/ 	.word	0x000009a0


	//   ....[3]....
        /*005c*/ 	.word	0x00001100


	//   ....[4]....
        /*0060*/ 	.word	0x000012c0


	//   ....[5]....
        /*0064*/ 	.word	0x00001420


	//   ....[6]....
        /*0068*/ 	.word	0x000015d0


	//   ....[7]....
        /*006c*/ 	.word	0x00001cd0


	//   ....[8]....
        /*0070*/ 	.word	0x00001e90


	//   ....[9]....
        /*0074*/ 	.word	0x00001ff0


	//   ....[10]....
        /*0078*/ 	.word	0x000021a0


	//   ....[11]....
        /*007c*/ 	.word	0x00002840


	//   ....[12]....
        /*0080*/ 	.word	0x00002a00


	//   ....[13]....
        /*0084*/ 	.word	0x00002b60


	//   ....[14]....
        /*0088*/ 	.word	0x00002d10


	//   ....[15]....
        /*008c*/ 	.word	0x000033b0


	//   ....[16]....
        /*0090*/ 	.word	0x00003570


	//   ....[17]....
        /*0094*/ 	.word	0x000036d0


	//   ....[18]....
        /*0098*/ 	.word	0x00003880


	//   ....[19]....
        /*009c*/ 	.word	0x00003f20


	//   ....[20]....
        /*00a0*/ 	.word	0x000040e0


	//   ....[21]....
        /*00a4*/ 	.word	0x00004240


	//   ....[22]....
        /*00a8*/ 	.word	0x000043f0


	//   ....[23]....
        /*00ac*/ 	.word	0x00004a90


	//   ....[24]....
        /*00b0*/ 	.word	0x00004c50


	//   ....[25]....
        /*00b4*/ 	.word	0x00004db0


	//   ....[26]....
        /*00b8*/ 	.word	0x00004f60


	//   ....[27]....
        /*00bc*/ 	.word	0x00005600


	//   ....[28]....
        /*00c0*/ 	.word	0x000057c0


	//   ....[29]....
        /*00c4*/ 	.word	0x00005920


	//   ....[30]....
        /*00c8*/ 	.word	0x00005ad0


	//   ....[31]....
        /*00cc*/ 	.word	0x000061b0


	//   ....[32]....
        /*00d0*/ 	.word	0x00007180


	//   ....[33]....
        /*00d4*/ 	.word	0x00007300


	//   ....[34]....
        /*00d8*/ 	.word	0x000074b0


	//   ....[35]....
        /*00dc*/ 	.word	0x00007bc0


	//   ....[36]....
        /*00e0*/ 	.word	0x00007df0


	//   ....[37]....
        /*00e4*/ 	.word	0x00007f70


	//   ....[38]....
        /*00e8*/ 	.word	0x00008120


	//   ....[39]....
        /*00ec*/ 	.word	0x00008830


	//   ....[40]....
        /*00f0*/ 	.word	0x00008a60


	//   ....[41]....
        /*00f4*/ 	.word	0x00008be0


	//   ....[42]....
        /*00f8*/ 	.word	0x00008d90


	//   ....[43]....
        /*00fc*/ 	.word	0x000094a0


	//   ....[44]....
        /*0100*/ 	.word	0x000096d0


	//   ....[45]....
        /*0104*/ 	.word	0x00009850


	//   ....[46]....
        /*0108*/ 	.word	0x00009a00


	//   ....[47]....
        /*010c*/ 	.word	0x0000a120


	//   ....[48]....
        /*0110*/ 	.word	0x0000a350


	//   ....[49]....
        /*0114*/ 	.word	0x0000a4d0


	//   ....[50]....
        /*0118*/ 	.word	0x0000a680


	//   ....[51]....
        /*011c*/ 	.word	0x0000ada0


	//   ....[52]....
        /*0120*/ 	.word	0x0000afd0


	//   ....[53]....
        /*0124*/ 	.word	0x0000b150


	//   ....[54]....
        /*0128*/ 	.word	0x0000b300


	//   ....[55]....
        /*012c*/ 	.word	0x0000ba20


	//   ....[56]....
        /*0130*/ 	.word	0x0000bc50


	//   ....[57]....
        /*0134*/ 	.word	0x0000bdd0


	//   ....[58]....
        /*0138*/ 	.word	0x0000bf80


	//   ....[59]....
        /*013c*/ 	.word	0x0000c6a0


	//   ....[60]....
        /*0140*/ 	.word	0x0000c8d0


	//   ....[61]....
        /*0144*/ 	.word	0x0000ca50


	//   ....[62]....
        /*0148*/ 	.word	0x0000cc00


	//   ....[63]....
        /*014c*/ 	.word	0x0000d310


	//----- nvinfo : EIATTR_EXIT_INSTR_OFFSETS
	.align		4
.L_1856:
        /*0150*/ 	.byte	0x04, 0x1c
        /*0152*/ 	.short	(.L_1858 - .L_1857)


	//   ....[0]....
.L_1857:
        /*0154*/ 	.word	0x000062b0


	//   ....[1]....
        /*0158*/ 	.word	0x0000d6f0


	//   ....[2]....
        /*015c*/ 	.word	0x0000d740


	//----- nvinfo : EIATTR_MAX_THREADS
	.align		4
.L_1858:
        /*0160*/ 	.byte	0x04, 0x05
        /*0162*/ 	.short	(.L_1860 - .L_1859)
.L_1859:
        /*0164*/ 	.word	0x00000080
        /*0168*/ 	.word	0x00000001
        /*016c*/ 	.word	0x00000001


	//----- nvinfo : EIATTR_CRS_STACK_SIZE
	.align		4
.L_1860:
        /*0170*/ 	.byte	0x04, 0x1e
        /*0172*/ 	.short	(.L_1862 - .L_1861)
.L_1861:
        /*0174*/ 	.word	0x00000000


	//----- nvinfo : EIATTR_CBANK_PARAM_SIZE
	.align		4
.L_1862:
        /*0178*/ 	.byte	0x03, 0x19
        /*017a*/ 	.short	0x00e8


	//----- nvinfo : EIATTR_PARAM_CBANK
	.align		4
        /*017c*/ 	.byte	0x04, 0x0a
        /*017e*/ 	.short	(.L_1864 - .L_1863)
	.align		4
.L_1863:
        /*0180*/ 	.word	index@(.nv.constant0._ZN2at6native29vectorized_elementwise_kernelILi8EZZZNS0_67_GLOBAL__N__bb565c37_34_ValidateCompressedIndicesKernel_cu_33a4b88b42_validate_compressed_sparse_indices_kernelILNS2_8CDimNameE1ENS2_18CUDAKernelLauncherENS2_14EmptyVecKernelENS2_8DummyVecELm8EEEvRKNS_6TensorESA_lllENKUlvE1_clEvENKUlvE_clEvEUliiiiiE_St5arrayIPcLm6EEEEviT0_T1_)
        /*0184*/ 	.short	0x0210
        /*0186*/ 	.short	0x00e8


	//----- nvinfo : EIATTR_SW_WAR
	.align		4
.L_1864:
        /*0188*/ 	.byte	0x04, 0x36
        /*018a*/ 	.short	(.L_1866 - .L_1865)
.L_1865:
        /*018c*/ 	.word	0x00000008
.L_1866:


//--------------------- .nv.info._ZN2at6native18elementwise_kernelILi128ELi4EZNS0_15gpu_kernel_implIZZZNS0_67_GLOBAL__N__bb565c37_34_ValidateCompressedIndicesKernel_cu_33a4b88b42_validate_compressed_sparse_indices_kernelILNS3_8CDimNameE1ENS3_18CUDAKernelLauncherENS3_14EmptyVecKernelENS3_8DummyVecELm8EEEvRKNS_6TensorESB_lllENKUlvE0_clEvENKUlvE0_clEvEUllE_EEvRNS_18TensorIteratorBaseERKT_EUliE_EEviT1_ --------------------------
	.section	.nv.info._ZN2at6native18elementwise_kernelILi128ELi4EZNS0_15gpu_kernel_implIZZZNS0_67_GLOBAL__N__bb565c37_34_ValidateCompressedIndicesKernel_cu_33a4b88b42_validate_compressed_sparse_indices_kernelILNS3_8CDimNameE1ENS3_18CUDAKernelLauncherENS3_14EmptyVecKernelENS3_8DummyVecELm8EEEvRKNS_6TensorESB_lllENKUlvE0_clEvENKUlvE0_clEvEUllE_EEvRNS_18TensorIteratorBaseERKT_EUliE_EEviT1_,"",@"SHT_CUDA_INFO"
	.sectionflags	@""
	.align	4


	//----- nvinfo : EIATTR_CUDA_API_VERSION
	.align		4
        /*0000*/ 	.byte	0x04, 0x37
        /*0002*/ 	.short	(.L_1868 - .L_1867)
.L_1867:
        /*0004*/ 	.word	0x00000082


	//----- nvinfo : EIATTR_KPARAM_INFO
	.align		4
.L_1868:
        /*0008*/ 	.byte	0x04, 0x17
        /*000a*/ 	.short	(.L_1870 - .L_1869)
.L_1869:
        /*000c*/ 	.word	0x00000000
        /*0010*/ 	.short	0x0001
        /*0012*/ 	.short	0x0008
        /*0014*/ 	.byte	0x00, 0xf0, 0xc1, 0x08


	//----- nvinfo : EIATTR_KPARAM_INFO
	.align		4
.L_1870:
        /*0018*/ 	.byte	0x04, 0x17
        /*001a*/ 	.short	(.L_1872 - .L_1871)
.L_1871:
        /*001c*/ 	.word	0x00000000
        /*0020*/ 	.short	0x0000
        /*0022*/ 	.short	0x0000
        /*0024*/ 	.byte	0x00, 0xf0, 0x11, 0x00


	//----- nvinfo : EIATTR_SPARSE_MMA_MASK
	.align		4
.L_1872:
        /*0028*/ 	.byte	0x03, 0x50
        /*002a*/ 	.short	0x0000


	//----- nvinfo : EIATTR_MAXREG_COUNT
	.align		4
        /*002c*/ 	.byte	0x03, 0x1b
        /*002e*/ 	.short	0x0080


	//----- nvinfo : EIATTR_EXTERNS
	.align		4
        /*0030*/ 	.byte	0x04, 0x0f
        /*0032*/ 	.short	(.L_1874 - .L_1873)


	//   ....[0]....
	.align		4
.L_1873:
        /*0034*/ 	.word	index@(__assertfail)


	//----- nvinfo : EIATTR_MERCURY_ISA_VERSION
	.align		4
.L_1874:
        /*0038*/ 	.byte	0x03, 0x5f
        /*003a*/ 	.short	0x0101


	//----- nvinfo : EIATTR_SYSCALL_OFFSETS
	.align		4
        /*003c*/ 	.byte	0x04, 0x46
        /*003e*/ 	.short	(.L_1876 - .L_1875)


	//   ....[0]....
.L_1875:
        /*0040*/ 	.word	0x000021d0


	//   ....[1]....
        /*0044*/ 	.word	0x000023e0


	//   ....[2]....
        /*0048*/ 	.word	0x00002ae0


	//   ....[3]....
        /*004c*/ 	.word	0x00004cc0


	//   ....[4]....
        /*0050*/ 	.word	0x00004ed0


	//   ....[5]....
        /*0054*/ 	.word	0x000055d0


	//   ....[6]....
        /*0058*/ 	.word	0x000077a0


	//   ....[7]....
        /*005c*/ 	.word	0x000079b0


	//   ....[8]....
        /*0060*/ 	.word	0x000080b0


	//   ....[9]....
        /*0064*/ 	.word	0x0000a270


	//   ....[10]....
        /*0068*/ 	.word	0x0000a480


	//   ....[11]....
        /*006c*/ 	.word	0x0000ab80


	//----- nvinfo : EIATTR_EXIT_INSTR_OFFSETS
	.align		4
.L_1876:
        /*0070*/ 	.byte	0x04, 0x1c
        /*0072*/ 	.short	(.L_1878 - .L_1877)


	//   ....[0]....
.L_1877:
        /*0074*/ 	.word	0x00008140


	//   ....[1]....
        /*0078*/ 	.word	0x0000a570


	//   ....[2]....
        /*007c*/ 	.word	0x0000a590


	//   ....[3]....
        /*0080*/ 	.word	0x0000a610


	//   ....[4]....
        /*0084*/ 	.word	0x0000a630


	//   ....[5]....
        /*0088*/ 	.word	0x0000a650


	//   ....[6]....
        /*008c*/ 	.word	0x0000a6d0


	//   ....[7]....
        /*0090*/ 	.word	0x0000a6f0


	//   ....[8]....
        /*0094*/ 	.word	0x0000a770


	//   ....[9]....
        /*0098*/ 	.word	0x0000a790


	//   ....[10]....
        /*009c*/ 	.word	0x0000a7b0


	//   ....[11]....
        /*00a0*/ 	.word	0x0000a850


	//   ....[12]....
        /*00a4*/ 	.word	0x0000a870


	//   ....[13]....
        /*00a8*/ 	.word	0x0000a8f0


	//   ....[14]....
        /*00ac*/ 	.word	0x0000a910


	//   ....[15]....
        /*00b0*/ 	.word	0x0000a930


	//   ....[16]....
        /*00b4*/ 	.word	0x0000a9d0


	//   ....[17]....
        /*00b8*/ 	.word	0x0000a9f0


	//   ....[18]....
        /*00bc*/ 	.word	0x0000aa10


	//   ....[19]....
        /*00c0*/ 	.word	0x0000aa80


	//   ....[20]....
        /*00c4*/ 	.word	0x0000ab90


	//   ....[21]....
        /*00c8*/ 	.word	0x0000abb0


	//   ....[22]....
        /*00cc*/ 	.word	0x0000abd0


	//----- nvinfo : EIATTR_MAX_THREADS
	.align		4
.L_1878:
        /*00d0*/ 	.byte	0x04, 0x05
        /*00d2*/ 	.short	(.L_1880 - .L_1879)
.L_1879:
        /*00d4*/ 	.word	0x00000080
        /*00d8*/ 	.word	0x00000001
        /*00dc*/ 	.word	0x00000001


	//----- nvinfo : EIATTR_CRS_STACK_SIZE
	.align		4
.L_1880:
        /*00e0*/ 	.byte	0x04, 0x1e
        /*00e2*/ 	.short	(.L_1882 - .L_1881)
.L_1881:
        /*00e4*/ 	.word	0x00000000


	//----- nvinfo : EIATTR_CBANK_PARAM_SIZE
	.align		4
.L_1882:
        /*00e8*/ 	.byte	0x03, 0x19
        /*00ea*/ 	.short	0x0238


	//----- nvinfo : EIATTR_PARAM_CBANK
	.align		4
        /*00ec*/ 	.byte	0x04, 0x0a
        /*00ee*/ 	.short	(.L_1884 - .L_1883)
	.align		4
.L_1883:
        /*00f0*/ 	.word	index@(.nv.constant0._ZN2at6native18elementwise_kernelILi128ELi4EZNS0_15gpu_kernel_implIZZZNS0_67_GLOBAL__N__bb565c37_34_ValidateCompressedIndicesKernel_cu_33a4b88b42_validate_compressed_sparse_indices_kernelILNS3_8CDimNameE1ENS3_18CUDAKernelLauncherENS3_14EmptyVecKernelENS3_8DummyVecELm8EEEvRKNS_6TensorESB_lllENKUlvE0_clEvENKUlvE0_clEvEUllE_EEvRNS_18TensorIteratorBaseERKT_EUliE_EEviT1_)
        /*00f4*/ 	.short	0x0210
        /*00f6*/ 	.short	0x0238


	//----- nvinfo : EIATTR_SW_WAR
	.align		4
.L_1884:
        /*00f8*/ 	.byte	0x04, 0x36
        /*00fa*/ 	.short	(.L_1886 - .L_1885)
.L_1885:
        /*00fc*/ 	.word	0x00000008
.L_1886:


//--------------------- .nv.info._ZN2at6native27unrolled_elementwise_kernelIZZZNS0_67_GLOBAL__N__bb565c37_34_ValidateCompressedIndicesKernel_cu_33a4b88b42_validate_compressed_sparse_indices_kernelILNS2_8CDimNameE1ENS2_18CUDAKernelLauncherENS2_14EmptyVecKernelENS2_8DummyVecELm8EEEvRKNS_6TensorESA_lllENKUlvE0_clEvENKUlvE0_clEvEUllE_St5arrayIPcLm2EELi4E23TrivialOffsetCalculatorILi1EjESI_NS0_6memory12LoadWithCastILi1EEENSJ_13StoreWithCastILi1EEEEEviT_T0_T2_T3_T4_T5_ --------------------------
	.section	.nv.info._ZN2at6native27unrolled_elementwise_kernelIZZZNS0_67_GLOBAL__N__bb565c37_34_ValidateCompressedIndicesKernel_cu_33a4b88b42_validate_compressed_sparse_indices_kernelILNS2_8CDimNameE1ENS2_18CUDAKernelLauncherENS2_14EmptyVecKernelENS2_8DummyVecELm8EEEvRKNS_6TensorESA_lllENKUlvE0_clEvENKUlvE0_clEvEUllE_St5arrayIPcLm2EELi4E23TrivialOffsetCalculatorILi1EjESI_NS0_6memory12LoadWithCastILi1EEENSJ_13StoreWithCastILi1EEEEEviT_T0_T2_T3_T4_T5_,"",@"SHT_CUDA_INFO"
	.sectionflags	@""
	.align	4


	//----- nvinfo : EIATTR_CUDA_API_VERSION
	.align		4
        /*0000*/ 	.byte	0x04, 0x37
        /*0002*/ 	.short	(.L_1888 - .L_1887)
.L_1887:
        /*0004*/ 	.word	0x00000082


	//----- nvinfo : EIATTR_KPARAM_INFO
	.align		4
.L_1888:
        /*0008*/ 	.byte	0x04, 0x17
        /*000a*/ 	.short	(.L_1890 - .L_1889)
.L_1889:
        /*000c*/ 	.word	0x00000000
        /*0010*/ 	.short	0x0006
        /*0012*/ 	.short	0x003c
        /*0014*/ 	.byte	0x00, 0xf0, 0x21, 0x00


	//----- nvinfo : EIATTR_KPARAM_INFO
	.align		4
.L_1890:
        /*0018*/ 	.byte	0x04, 0x17
        /*001a*/ 	.short	(.L_1892 - .L_1891)
.L_1891:
        /*001c*/ 	.word	0x00000000
        /*0020*/ 	.short	0x0005
        /*0022*/ 	.short	0x0034
        /*0024*/ 	.byte	0x00, 0xf0, 0x21, 0x00


	//----- nvinfo : EIATTR_KPARAM_INFO
	.align		4
.L_1892:
        /*0028*/ 	.byte	0x04, 0x17
        /*002a*/ 	.short	(.L_1894 - .L_1893)
.L_1893:
        /*002c*/ 	.word	0x00000000
        /*0030*/ 	.short	0x0004
        /*0032*/ 	.short	0x0031
        /*0034*/ 	.byte	0x00, 0xf0, 0x05, 0x00


	//----- nvinfo : EIATTR_KPARAM_INFO
	.align		4
.L_1894:
        /*0038*/ 	.byte	0x04, 0x17
        /*003a*/ 	.short	(.L_1896 - .L_1895)
.L_1895:
        /*003c*/ 	.word	0x00000000
        /*0040*/ 	.short	0x0003
        /*0042*/ 	.short	0x0030
        /*0044*/ 	.byte	0x00, 0xf0, 0x05, 0x00


	//----- nvinfo : EIATTR_KPARAM_INFO
	.align		4
.L_1896:
        /*0048*/ 	.byte	0x04, 0x17
        /*004a*/ 	.short	(.L_1898 - .L_1897)
.L_1897:
        /*004c*/ 	.word	0x00000000
        /*0050*/ 	.short	0x0002
        /*0052*/ 	.short	0x0020
        /*0054*/ 	.byte	0x00, 0xf0, 0x41, 0x00


	//----- nvinfo : EIATTR_KPARAM_INFO
	.align		4
.L_1898:
        /*0058*/ 	.byte	0x04, 0x17
        /*005a*/ 	.short	(.L_1900 - .L_1899)
.L_1899:
        /*005c*/ 	.word	0x00000000
        /*0060*/ 	.short	0x0001
        /*0062*/ 	.short	0x0008
        /*0064*/ 	.byte	0x00, 0xf0, 0x61, 0x00


	//----- nvinfo : EIATTR_KPARAM_INFO
	.align		4
.L_1900:
        /*0068*/ 	.byte	0x04, 0x17
        /*006a*/ 	.short	(.L_1902 - .L_1901)
.L_1901:
        /*006c*/ 	.word	0x00000000
        /*0070*/ 	.short	0x0000
        /*0072*/ 	.short	0x0000
        /*0074*/ 	.byte	0x00, 0xf0, 0x11, 0x00


	//----- nvinfo : EIATTR_SPARSE_MMA_MASK
	.align		4
.L_1902:
        /*0078*/ 	.byte	0x03, 0x50
        /*007a*/ 	.short	0x0000


	//----- nvinfo : EIATTR_MAXREG_COUNT
	.align		4
        /*007c*/ 	.byte	0x03, 0x1b
        /*007e*/ 	.short	0x00ff


	//----- nvinfo : EIATTR_EXTERNS
	.align		4
        /*0080*/ 	.byte	0x04, 0x0f
        /*0082*/ 	.short	(.L_1904 - .L_1903)


	//   ....[0]....
	.align		4
.L_1903:
        /*0084*/ 	.word	index@(__assertfail)


	//----- nvinfo : EIATTR_MERCURY_ISA_VERSION
	.align		4
.L_1904:
        /*0088*/ 	.byte	0x03, 0x5f
        /*008a*/ 	.short	0x0101


	//----- nvinfo : EIATTR_SYSCALL_OFFSETS
	.align		4
        /*008c*/ 	.byte	0x04, 0x46
        /*008e*/ 	.short	(.L_1906 - .L_1905)


	//   ....[0]....
.L_1905:
        /*0090*/ 	.word	0x00000ef0


	//   ....[1]....
        /*0094*/ 	.word	0x00001df0


	//   ....[2]....
        /*0098*/ 	.word	0x00002d00


	//   ....[3]....
        /*009c*/ 	.word	0x00003be0


	//   ....[4]....
        /*00a0*/ 	.word	0x00003e30


	//   ....[5]....
        /*00a4*/ 	.word	0x00004010


	//   ....[6]....
        /*00a8*/ 	.word	0x000041f0


	//   ....[7]....
        /*00ac*/ 	.word	0x000043d0


	//   ....[8]....
        /*00b0*/ 	.word	0x00004cb0


	//   ....[9]....
        /*00b4*/ 	.word	0x000054b0


	//   ....[10]....
        /*00b8*/ 	.word	0x00005c70


	//   ....[11]....
        /*00bc*/ 	.word	0x00006430


	//----- nvinfo : EIATTR_EXIT_INSTR_OFFSETS
	.align		4
.L_1906:
        /*00c0*/ 	.byte	0x04, 0x1c
        /*00c2*/ 	.short	(.L_1908 - .L_1907)


	//   ....[0]....
.L_1907:
        /*00c4*/ 	.word	0x00005cf0


	//   ....[1]....
        /*00c8*/ 	.word	0x00005e20


	//   ....[2]....
        /*00cc*/ 	.word	0x00005e40


	//   ....[3]....
        /*00d0*/ 	.word	0x00005ec0


	//   ....[4]....
        /*00d4*/ 	.word	0x00005ee0


	//   ....[5]....
        /*00d8*/ 	.word	0x00005f00


	//   ....[6]....
        /*00dc*/ 	.word	0x00005f80


	//   ....[7]....
        /*00e0*/ 	.word	0x00005fa0


	//   ....[8]....
        /*00e4*/ 	.word	0x00006020


	//   ....[9]....
        /*00e8*/ 	.word	0x00006040


	//   ....[10]....
        /*00ec*/ 	.word	0x00006060


	//   ....[11]....
        /*00f0*/ 	.word	0x00006100


	//   ....[12]....
        /*00f4*/ 	.word	0x00006120


	//   ....[13]....
        /*00f8*/ 	.word	0x000061a0


	//   ....[14]....
        /*00fc*/ 	.word	0x000061c0


	//   ....[15]....
        /*0100*/ 	.word	0x000061e0


	//   ....[16]....
        /*0104*/ 	.word	0x00006280


	//   ....[17]....
        /*0108*/ 	.word	0x000062a0


	//   ....[18]....
        /*010c*/ 	.word	0x000062c0


	//   ....[19]....
        /*0110*/ 	.word	0x00006330


	//   ....[20]....
        /*0114*/ 	.word	0x00006440


	//   ....[21]....
        /*0118*/ 	.word	0x00006460


	//   ....[22]....
        /*011c*/ 	.word	0x00006480


	//----- nvinfo : EIATTR_MAX_THREADS
	.align		4
.L_1908:
        /*0120*/ 	.byte	0x04, 0x05
        /*0122*/ 	.short	(.L_1910 - .L_1909)
.L_1909:
        /*0124*/ 	.word	0x00000080
        /*0128*/ 	.word	0x00000001
        /*012c*/ 	.word	0x00000001


	//----- nvinfo : EIATTR_CRS_STACK_SIZE
	.align		4
.L_1910:
        /*0130*/ 	.byte	0x04, 0x1e
        /*0132*/ 	.short	(.L_1912 - .L_1911)
.L_1911:
        /*0134*/ 	.word	0x00000000


	//----- nvinfo : EIATTR_CBANK_PARAM_SIZE
	.align		4
.L_1912:
        /*0138*/ 	.byte	0x03, 0x19
        /*013a*/ 	.short	0x0044


	//----- nvinfo : EIATTR_PARAM_CBANK
	.align		4
        /*013c*/ 	.byte	0x04, 0x0a
        /*013e*/ 	.short	(.L_1914 - .L_1913)
	.align		4
.L_1913:
        /*0140*/ 	.word	index@(.nv.constant0._ZN2at6native27unrolled_elementwise_kernelIZZZNS0_67_GLOBAL__N__bb565c37_34_ValidateCompressedIndicesKernel_cu_33a4b88b42_validate_compressed_sparse_indices_kernelILNS2_8CDimNameE1ENS2_18CUDAKernelLauncherENS2_14EmptyVecKernelENS2_8DummyVecELm8EEEvRKNS_6TensorESA_lllENKUlvE0_clEvENKUlvE0_clEvEUllE_St5arrayIPcLm2EELi4E23TrivialOffsetCalculatorILi1EjESI_NS0_6memory12LoadWithCastILi1EEENSJ_13StoreWithCastILi1EEEEEviT_T0_T2_T3_T4_T5_)
        /*0144*/ 	.short	0x0210
        /*0146*/ 	.short	0x0044


	//----- nvinfo : EIATTR_SW_WAR
	.align		4
.L_1914:
        /*0148*/ 	.byte	0x04, 0x36
        /*014a*/ 	.short	(.L_1916 - .L_1915)
.L_1915:
        /*014c*/ 	.word	0x00000008
.L_1916:


//--------------------- .nv.info._ZN2at6native18elementwise_kernelILi128ELi2EZNS0_22gpu_kernel_impl_nocastIZZZNS0_67_GLOBAL__N__bb565c37_34_ValidateCompressedIndicesKernel_cu_33a4b88b42_validate_compressed_sparse_indices_kernelILNS3_8CDimNameE1ENS3_18CUDAKernelLauncherENS3_14EmptyVecKernelENS3_8DummyVecELm8EEEvRKNS_6TensorESB_lllENKUlvE0_clEvENKUlvE0_clEvEUllE_EEvRNS_18TensorIteratorBaseERKT_EUliE_EEviT1_ --------------------------
	.section	.nv.info._ZN2at6native18elementwise_kernelILi128ELi2EZNS0_22gpu_kernel_impl_nocastIZZZNS0_67_GLOBAL__N__bb565c37_34_ValidateCompressedIndicesKernel_cu_33a4b88b42_validate_compressed_sparse_indices_kernelILNS3_8CDimNameE1ENS3_18CUDAKernelLauncherENS3_14EmptyVecKernelENS3_8DummyVecELm8EEEvRKNS_6TensorESB_lllENKUlvE0_clEvENKUlvE0_clEvEUllE_EEvRNS_18TensorIteratorBaseERKT_EUliE_EEviT1_,"",@"SHT_CUDA_INFO"
	.sectionflags	@""
	.align	4


	//----- nvinfo : EIATTR_CUDA_API_VERSION
	.align		4
        /*0000*/ 	.byte	0x04, 0x37
        /*0002*/ 	.short	(.L_1918 - .L_1917)
.L_1917:
        /*0004*/ 	.word	0x00000082


	//----- nvinfo : EIATTR_KPARAM_INFO
	.align		4
.L_1918:
        /*0008*/ 	.byte	0x04, 0x17
        /*000a*/ 	.short	(.L_1920 - .L_1919)
.L_1919:
        /*000c*/ 	.word	0x00000000
        /*0010*/ 	.short	0x0001
        /*0012*/ 	.short	0x0008
        /*0014*/ 	.byte	0x00, 0xf0, 0xa1, 0x08


	//----- nvinfo : EIATTR_KPARAM_INFO
	.align		4
.L_1920:
        /*0018*/ 	.byte	0x04, 0x17
        /*001a*/ 	.short	(.L_1922 - .L_1921)
.L_1921:
        /*001c*/ 	.word	0x00000000
        /*0020*/ 	.short	0x0000
        /*0022*/ 	.short	0x0000
        /*0024*/ 	.byte	0x00, 0xf0, 0x11, 0x00


	//----- nvinfo : EIATTR_SPARSE_MMA_MASK
	.align		4
.L_1922:
        /*0028*/ 	.byte	0x03, 0x50
        /*002a*/ 	.short	0x0000


	//----- nvinfo : EIATTR_MAXREG_COUNT
	.align		4
        /*002c*/ 	.byte	0x03, 0x1b
        /*002e*/ 	.short	0x0080


	//----- nvinfo : EIATTR_EXTERNS
	.align		4
        /*0030*/ 	.byte	0x04, 0x0f
        /*0032*/ 	.short	(.L_1924 - .L_1923)


	//   ....[0]....
	.align		4
.L_1923:
        /*0034*/ 	.word	index@(__assertfail)


	//----- nvinfo : EIATTR_MERCURY_ISA_VERSION
	.align		4
.L_1924:
        /*0038*/ 	.byte	0x03, 0x5f
        /*003a*/ 	.short	0x0101


	//----- nvinfo : EIATTR_SYSCALL_OFFSETS
	.align		4
        /*003c*/ 	.byte	0x04, 0x46
        /*003e*/ 	.short	(.L_1926 - .L_1925)


	//   ....[0]....
.L_1925:
        /*0040*/ 	.word	0x00001590


	//   ....[1]....
        /*0044*/ 	.word	0x00002b20


	//----- nvinfo : EIATTR_EXIT_INSTR_OFFSETS
	.align		4
.L_1926:
        /*0048*/ 	.byte	0x04, 0x1c
        /*004a*/ 	.short	(.L_1928 - .L_1927)


	//   ....[0]....
.L_1927:
        /*004c*/ 	.word	0x00001610


	//   ....[1]....
        /*0050*/ 	.word	0x00002b50


	//----- nvinfo : EIATTR_MAX_THREADS
	.align		4
.L_1928:
        /*0054*/ 	.byte	0x04, 0x05
        /*0056*/ 	.short	(.L_1930 - .L_1929)
.L_1929:
        /*0058*/ 	.word	0x00000080
        /*005c*/ 	.word	0x00000001
        /*0060*/ 	.word	0x00000001


	//----- nvinfo : EIATTR_CRS_STACK_SIZE
	.align		4
.L_1930:
        /*0064*/ 	.byte	0x04, 0x1e
        /*0066*/ 	.short	(.L_1932 - .L_1931)
.L_1931:
        /*0068*/ 	.word	0x00000000


	//----- nvinfo : EIATTR_CBANK_PARAM_SIZE
	.align		4
.L_1932:
        /*006c*/ 	.byte	0x03, 0x19
        /*006e*/ 	.short	0x0230


	//----- nvinfo : EIATTR_PARAM_CBANK
	.align		4
        /*0070*/ 	.byte	0x04, 0x0a
        /*0072*/ 	.short	(.L_1934 - .L_1933)
	.align		4
.L_1933:
        /*0074*/ 	.word	index@(.nv.constant0._ZN2at6native18elementwise_kernelILi128ELi2EZNS0_22gpu_kernel_impl_nocastIZZZNS0_67_GLOBAL__N__bb565c37_34_ValidateCompressedIndicesKernel_cu_33a4b88b42_validate_compressed_sparse_indices_kernelILNS3_8CDimNameE1ENS3_18CUDAKernelLauncherENS3_14EmptyVecKernelENS3_8DummyVecELm8EEEvRKNS_6TensorESB_lllENKUlvE0_clEvENKUlvE0_clEvEUllE_EEvRNS_18TensorIteratorBaseERKT_EUliE_EEviT1_)
        /*0078*/ 	.short	0x0210
        /*007a*/ 	.short	0x0230


	//----- nvinfo : EIATTR_SW_WAR
	.align		4
.L_1934:
        /*007c*/ 	.byte	0x04, 0x36
        /*007e*/ 	.short	(.L_1936 - .L_1935)
.L_1935:
        /*0080*/ 	.word	0x00000008
.L_1936:


//--------------------- .nv.info._ZN2at6native27unrolled_elementwise_kernelIZZZNS0_67_GLOBAL__N__bb565c37_34_ValidateCompressedIndicesKernel_cu_33a4b88b42_validate_compressed_sparse_indices_kernelILNS2_8CDimNameE1ENS2_18CUDAKernelLauncherENS2_14EmptyVecKernelENS2_8DummyVecELm8EEEvRKNS_6TensorESA_lllENKUlvE0_clEvENKUlvE0_clEvEUllE_St5arrayIPcLm2EELi4E23TrivialOffsetCalculatorILi1EjESI_NS0_6memory15LoadWithoutCastENSJ_16StoreWithoutCastEEEviT_T0_T2_T3_T4_T5_ --------------------------
	.section	.nv.info._ZN2at6native27unrolled_elementwise_kernelIZZZNS0_67_GLOBAL__N__bb565c37_34_ValidateCompressedIndicesKernel_cu_33a4b88b42_validate_compressed_sparse_indices_kernelILNS2_8CDimNameE1ENS2_18CUDAKernelLauncherENS2_14EmptyVecKernelENS2_8DummyVecELm8EEEvRKNS_6TensorESA_lllENKUlvE0_clEvENKUlvE0_clEvEUllE_St5arrayIPcLm2EELi4E23TrivialOffsetCalculatorILi1EjESI_NS0_6memory15LoadWithoutCastENSJ_16StoreWithoutCastEEEviT_T0_T2_T3_T4_T5_,"",@"SHT_CUDA_INFO"
	.sectionflags	@""
	.align	4


	//----- nvinfo : EIATTR_CUDA_API_VERSION
	.align		4
        /*0000*/ 	.byte	0x04, 0x37
        /*0002*/ 	.short	(.L_1938 - .L_1937)
.L_1937:
        /*0004*/ 	.word	0x00000082


	//----- nvinfo : EIATTR_KPARAM_INFO
	.align		4
.L_1938:
        /*0008*/ 	.byte	0x04, 0x17
        /*000a*/ 	.short	(.L_1940 - .L_1939)
.L_1939:
        /*000c*/ 	.word	0x00000000
        /*0010*/ 	.short	0x0006
        /*0012*/ 	.short	0x0033
        /*0014*/ 	.byte	0x00, 0xf0, 0x05, 0x00


	//----- nvinfo : EIATTR_KPARAM_INFO
	.align		4
.L_1940:
        /*0018*/ 	.byte	0x04, 0x17
        /*001a*/ 	.short	(.L_1942 - .L_1941)
.L_1941:
        /*001c*/ 	.word	0x00000000
        /*0020*/ 	.short	0x0005
        /*0022*/ 	.short	0x0032
        /*0024*/ 	.byte	0x00, 0xf0, 0x05, 0x00


	//----- nvinfo : EIATTR_KPARAM_INFO
	.align		4
.L_1942:
        /*0028*/ 	.byte	0x04, 0x17
        /*002a*/ 	.short	(.L_1944 - .L_1943)
.L_1943:
        /*002c*/ 	.word	0x00000000
        /*0030*/ 	.short	0x0004
        /*0032*/ 	.short	0x0031
        /*0034*/ 	.byte	0x00, 0xf0, 0x05, 0x00


	//----- nvinfo : EIATTR_KPARAM_INFO
	.align		4
.L_1944:
        /*0038*/ 	.byte	0x04, 0x17
        /*003a*/ 	.short	(.L_1946 - .L_1945)
.L_1945:
        /*003c*/ 	.word	0x00000000
        /*0040*/ 	.short	0x0003
        /*0042*/ 	.short	0x0030
        /*0044*/ 	.byte	0x00, 0xf0, 0x05, 0x00


	//----- nvinfo : EIATTR_KPARAM_INFO
	.align		4
.L_1946:
        /*0048*/ 	.byte	0x04, 0x17
        /*004a*/ 	.short	(.L_1948 - .L_1947)
.L_1947:
        /*004c*/ 	.word	0x00000000
        /*0050*/ 	.short	0x0002
        /*0052*/ 	.short	0x0020
        /*0054*/ 	.byte	0x00, 0xf0, 0x41, 0x00


	//----- nvinfo : EIATTR_KPARAM_INFO
	.align		4
.L_1948:
        /*0058*/ 	.byte	0x04, 0x17
        /*005a*/ 	.short	(.L_1950 - .L_1949)
.L_1949:
        /*005c*/ 	.word	0x00000000
        /*0060*/ 	.short	0x0001
        /*0062*/ 	.short	0x0008
        /*0064*/ 	.byte	0x00, 0xf0, 0x61, 0x00


	//----- nvinfo : EIATTR_KPARAM_INFO
	.align		4
.L_1950:
        /*0068*/ 	.byte	0x04, 0x17
        /*006a*/ 	.short	(.L_1952 - .L_1951)
.L_1951:
        /*006c*/ 	.word	0x00000000
        /*0070*/ 	.short	0x0000
        /*0072*/ 	.short	0x0000
        /*0074*/ 	.byte	0x00, 0xf0, 0x11, 0x00


	//----- nvinfo : EIATTR_SPARSE_MMA_MASK
	.align		4
.L_1952:
        /*0078*/ 	.byte	0x03, 0x50
        /*007a*/ 	.short	0x0000


	//----- nvinfo : EIATTR_MAXREG_COUNT
	.align		4
        /*007c*/ 	.byte	0x03, 0x1b
        /*007e*/ 	.short	0x00ff


	//----- nvinfo : EIATTR_EXTERNS
	.align		4
        /*0080*/ 	.byte	0x04, 0x0f
        /*0082*/ 	.short	(.L_1954 - .L_1953)


	//   ....[0]....
	.align		4
.L_1953:
        /*0084*/ 	.word	index@(__assertfail)


	//----- nvinfo : EIATTR_MERCURY_ISA_VERSION
	.align		4
.L_1954:
        /*0088*/ 	.byte	0x03, 0x5f
        /*008a*/ 	.short	0x0101


	//----- nvinfo : EIATTR_SYSCALL_OFFSETS
	.align		4
        /*008c*/ 	.byte	0x04, 0x46
        /*008e*/ 	.short	(.L_1956 - .L_1955)


	//   ....[0]....
.L_1955:
        /*0090*/ 	.word	0x000003e0


	//   ....[1]....
        /*0094*/ 	.word	0x000005c0


	//   ....[2]....
        /*0098*/ 	.word	0x000007a0


	//   ....[3]....
        /*009c*/ 	.word	0x00000980


	//----- nvinfo : EIATTR_EXIT_INSTR_OFFSETS
	.align		4
.L_1956:
        /*00a0*/ 	.byte	0x04, 0x1c
        /*00a2*/ 	.short	(.L_1958 - .L_1957)


	//   ....[0]....
.L_1957:
        /*00a4*/ 	.word	0x00000b00


	//   ....[1]....
        /*00a8*/ 	.word	0x00000b50


	//----- nvinfo : EIATTR_MAX_THREADS
	.align		4
.L_1958:
        /*00ac*/ 	.byte	0x04, 0x05
        /*00ae*/ 	.short	(.L_1960 - .L_1959)
.L_1959:
        /*00b0*/ 	.word	0x00000080
        /*00b4*/ 	.word	0x00000001
        /*00b8*/ 	.word	0x00000001


	//----- nvinfo : EIATTR_CRS_STACK_SIZE
	.align		4
.L_1960:
        /*00bc*/ 	.byte	0x04, 0x1e
        /*00be*/ 	.short	(.L_1962 - .L_1961)
.L_1961:
        /*00c0*/ 	.word	0x00000000


	//----- nvinfo : EIATTR_CBANK_PARAM_SIZE
	.align		4
.L_1962:
        /*00c4*/ 	.byte	0x03, 0x19
        /*00c6*/ 	.short	0x0034


	//----- nvinfo : EIATTR_PARAM_CBANK
	.align		4
        /*00c8*/ 	.byte	0x04, 0x0a
        /*00ca*/ 	.short	(.L_1964 - .L_1963)
	.align		4
.L_1963:
        /*00cc*/ 	.word	index@(.nv.constant0._ZN2at6native27unrolled_elementwise_kernelIZZZNS0_67_GLOBAL__N__bb565c37_34_ValidateCompressedIndicesKernel_cu_33a4b88b42_validate_compressed_sparse_indices_kernelILNS2_8CDimNameE1ENS2_18CUDAKernelLauncherENS2_14EmptyVecKernelENS2_8DummyVecELm8EEEvRKNS_6TensorESA_lllENKUlvE0_clEvENKUlvE0_clEvEUllE_St5arrayIPcLm2EELi4E23TrivialOffsetCalculatorILi1EjESI_NS0_6memory15LoadWithoutCastENSJ_16StoreWithoutCastEEEviT_T0_T2_T3_T4_T5_)
        /*00d0*/ 	.short	0x0210
        /*00d2*/ 	.short	0x0034


	//----- nvinfo : EIATTR_SW_WAR
	.align		4
.L_1964:
        /*00d4*/ 	.byte	0x04, 0x36
        /*00d6*/ 	.short	(.L_1966 - .L_1965)
.L_1965:
        /*00d8*/ 	.word	0x00000008
.L_1966:


//--------------------- .nv.info._ZN2at6native29vectorized_elementwise_kernelILi2EZZZNS0_67_GLOBAL__N__bb565c37_34_ValidateCompressedIndicesKernel_cu_33a4b88b42_validate_compressed_sparse_indices_kernelILNS2_8CDimNameE1ENS2_18CUDAKernelLauncherENS2_14EmptyVecKernelENS2_8DummyVecELm8EEEvRKNS_6TensorESA_lllENKUlvE0_clEvENKUlvE0_clEvEUllE_St5arrayIPcLm2EEEEviT0_T1_ --------------------------
	.section	.nv.info._ZN2at6native29vectorized_elementwise_kernelILi2EZZZNS0_67_GLOBAL__N__bb565c37_34_ValidateCompressedIndicesKernel_cu_33a4b88b42_validate_compressed_sparse_indices_kernelILNS2_8CDimNameE1ENS2_18CUDAKernelLauncherENS2_14EmptyVecKernelENS2_8DummyVecELm8EEEvRKNS_6TensorESA_lllENKUlvE0_clEvENKUlvE0_clEvEUllE_St5arrayIPcLm2EEEEviT0_T1_,"",@"SHT_CUDA_INFO"
	.sectionflags	@""
	.align	4


	//----- nvinfo : EIATTR_CUDA_API_VERSION
	.align		4
        /*0000*/ 	.byte	0x04, 0x37
        /*0002*/ 	.short	(.L_1968 - .L_1967)
.L_1967:
        /*0004*/ 	.word	0x00000082


	//----- nvinfo : EIATTR_KPARAM_INFO
	.align		4
.L_1968:
        /*0008*/ 	.byte	0x04, 0x17
        /*000a*/ 	.short	(.L_1970 - .L_1969)
.L_1969:
        /*000c*/ 	.word	0x00000000
        /*0010*/ 	.short	0x0002
        /*0012*/ 	.short	0x0020
        /*0014*/ 	.byte	0x00, 0xf0, 0x41, 0x00


	//----- nvinfo : EIATTR_KPARAM_INFO
	.align		4
.L_1970:
        /*0018*/ 	.byte	0x04, 0x17
        /*001a*/ 	.short	(.L_1972 - .L_1971)
.L_1971:
        /*001c*/ 	.word	0x00000000
        /*0020*/ 	.short	0x0001
        /*0022*/ 	.short	0x0008
        /*0024*/ 	.byte	0x00, 0xf0, 0x61, 0x00


	//----- nvinfo : EIATTR_KPARAM_INFO
	.align		4
.L_1972:
        /*0028*/ 	.byte	0x04, 0x17
        /*002a*/ 	.short	(.L_1974 - .L_1973)
.L_1973:
        /*002c*/ 	.word	0x00000000
        /*0030*/ 	.short	0x0000
        /*0032*/ 	.short	0x0000
        /*0034*/ 	.byte	0x00, 0xf0, 0x11, 0x00


	//----- nvinfo : EIATTR_SPARSE_MMA_MASK
	.align		4
.L_1974:
        /*0038*/ 	.byte	0x03, 0x50
        /*003a*/ 	.short	0x0000


	//----- nvinfo : EIATTR_MAXREG_COUNT
	.align		4
        /*003c*/ 	.byte	0x03, 0x1b
        /*003e*/ 	.short	0x00ff


	//----- nvinfo : EIATTR_EXTERNS
	.align		4
        /*0040*/ 	.byte	0x04, 0x0f
        /*0042*/ 	.short	(.L_1976 - .L_1975)


	//   ....[0]....
	.align		4
.L_1975:
        /*0044*/ 	.word	index@(__assertfail)


	//----- nvinfo : EIATTR_MERCURY_ISA_VERSION
	.align		4
.L_1976:
        /*0048*/ 	.byte	0x03, 0x5f
        /*004a*/ 	.short	0x0101


	//----- nvinfo : EIATTR_SYSCALL_OFFSETS
	.align		4
        /*004c*/ 	.byte	0x04, 0x46
        /*004e*/ 	.short	(.L_1978 - .L_1977)


	//   ....[0]....
.L_1977:
        /*0050*/ 	.word	0x000002a0


	//   ....[1]....
        /*0054*/ 	.word	0x00000460


	//   ....[2]....
        /*0058*/ 	.word	0x00000620


	//   ....[3]....
        /*005c*/ 	.word	0x000007e0


	//   ....[4]....
        /*0060*/ 	.word	0x000009a0


	//   ....[5]....
        /*0064*/ 	.word	0x00000b60


	//   ....[6]....
        /*0068*/ 	.word	0x00000d20


	//   ....[7]....
        /*006c*/ 	.word	0x00000ee0


	//   ....[8]....
        /*0070*/ 	.word	0x000014d0


	//   ....[9]....
        /*0074*/ 	.word	0x000016b0


	//   ....[10]....
        /*0078*/ 	.word	0x00001890


	//   ....[11]....
        /*007c*/ 	.word	0x00001a70


	//   ....[12]....
        /*0080*/ 	.word	0x00001c50


	//   ....[13]....
        /*0084*/ 	.word	0x00001e30


	//   ....[14]....
        /*0088*/ 	.word	0x00002010


	//   ....[15]....
        /*008c*/ 	.word	0x000021f0


	//----- nvinfo : EIATTR_EXIT_INSTR_OFFSETS
	.align		4
.L_1978:
        /*0090*/ 	.byte	0x04, 0x1c
        /*0092*/ 	.short	(.L_1980 - .L_1979)


	//   ....[0]....
.L_1979:
        /*0094*/ 	.word	0x00000f70


	//   ....[1]....
        /*0098*/ 	.word	0x00002570


	//   ....[2]....
        /*009c*/ 	.word	0x000025c0


	//----- nvinfo : EIATTR_MAX_THREADS
	.align		4
.L_1980:
        /*00a0*/ 	.byte	0x04, 0x05
        /*00a2*/ 	.short	(.L_1982 - .L_1981)
.L_1981:
        /*00a4*/ 	.word	0x00000080
        /*00a8*/ 	.word	0x00000001
        /*00ac*/ 	.word	0x00000001


	//----- nvinfo : EIATTR_CRS_STACK_SIZE
	.align		4
.L_1982:
        /*00b0*/ 	.byte	0x04, 0x1e
        /*00b2*/ 	.short	(.L_1984 - .L_1983)
.L_1983:
        /*00b4*/ 	.word	0x00000000


	//----- nvinfo : EIATTR_CBANK_PARAM_SIZE
	.align		4
.L_1984:
        /*00b8*/ 	.byte	0x03, 0x19
        /*00ba*/ 	.short	0x0030


	//----- nvinfo : EIATTR_PARAM_CBANK
	.align		4
        /*00bc*/ 	.byte	0x04, 0x0a
        /*00be*/ 	.short	(.L_1986 - .L_1985)
	.align		4
.L_1985:
        /*00c0*/ 	.word	index@(.nv.constant0._ZN2at6native29vectorized_elementwise_kernelILi2EZZZNS0_67_GLOBAL__N__bb565c37_34_ValidateCompressedIndicesKernel_cu_33a4b88b42_validate_compressed_sparse_indices_kernelILNS2_8CDimNameE1ENS2_18CUDAKernelLauncherENS2_14EmptyVecKernelENS2_8DummyVecELm8EEEvRKNS_6TensorESA_lllENKUlvE0_clEvENKUlvE0_clEvEUllE_St5arrayIPcLm2EEEEviT0_T1_)
        /*00c4*/ 	.short	0x0210
        /*00c6*/ 	.short	0x0030


	//----- nvinfo : EIATTR_SW_WAR
	.align		4
.L_1986:
        /*00c8*/ 	.byte	0x04, 0x36
        /*00ca*/ 	.short	(.L_1988 - .L_1987)
.L_1987:
        /*00cc*/ 	.word	0x00000008
.L_1988:


//--------------------- .nv.info._ZN2at6native29vectorized_elementwise_kernelILi4EZZZNS0_67_GLOBAL__N__bb565c37_34_ValidateCompressedIndicesKernel_cu_33a4b88b42_validate_compressed_sparse_indices_kernelILNS2_8CDimNameE1ENS2_18CUDAKernelLauncherENS2_14EmptyVecKernelENS2_8DummyVecELm8EEEvRKNS_6TensorESA_lllENKUlvE0_clEvENKUlvE0_clEvEUllE_St5arrayIPcLm2EEEEviT0_T1_ --------------------------
	.section	.nv.info._ZN2at6native29vectorized_elementwise_kernelILi4EZZZNS0_67_GLOBAL__N__bb565c37_34_ValidateCompressedIndicesKernel_cu_33a4b88b42_validate_compressed_sparse_indices_kernelILNS2_8CDimNameE1ENS2_18CUDAKernelLauncherENS2_14EmptyVecKernelENS2_8DummyVecELm8EEEvRKNS_6TensorESA_lllENKUlvE0_clEvENKUlvE0_clEvEUllE_St5arrayIPcLm2EEEEviT0_T1_,"",@"SHT_CUDA_INFO"
	.sectionflags	@""
	.align	4


	//----- nvinfo : EIATTR_CUDA_API_VERSION
	.align		4
        /*0000*/ 	.byte	0x04, 0x37
        /*0002*/ 	.short	(.L_1990 - .L_1989)
.L_1989:
        /*0004*/ 	.word	0x00000082


	//----- nvinfo : EIATTR_KPARAM_INFO
	.align		4
.L_1990:
        /*0008*/ 	.byte	0x04, 0x17
        /*000a*/ 	.short	(.L_1992 - .L_1991)
.L_1991:
        /*000c*/ 	.word	0x00000000
        /*0010*/ 	.short	0x0002
        /*0012*/ 	.short	0x0020
        /*0014*/ 	.byte	0x00, 0xf0, 0x41, 0x00


	//----- nvinfo : EIATTR_KPARAM_INFO
	.align		4
.L_1992:
        /*0018*/ 	.byte	0x04, 0x17
        /*001a*/ 	.short	(.L_1994 - .L_1993)
.L_1993:
        /*001c*/ 	.word	0x00000000
        /*0020*/ 	.short	0x0001
        /*0022*/ 	.short	0x0008
        /*0024*/ 	.byte	0x00, 0xf0, 0x61, 0x00


	//----- nvinfo : EIATTR_KPARAM_INFO
	.align		4
.L_1994:
        /*0028*/ 	.byte	0x04, 0x17
        /*002a*/ 	.short	(.L_1996 - .L_1995)
.L_1995:
        /*002c*/ 	.word	0x00000000
        /*0030*/ 	.short	0x0000
        /*0032*/ 	.short	0x0000
        /*0034*/ 	.byte	0x00, 0xf0, 0x11, 0x00


	//----- nvinfo : EIATTR_SPARSE_MMA_MASK
	.align		4
.L_1996:
        /*0038*/ 	.byte	0x03, 0x50
        /*003a*/ 	.short	0x0000


	//----- nvinfo : EIATTR_MAXREG_COUNT
	.align		4
        /*003c*/ 	.byte	0x03, 0x1b
        /*003e*/ 	.short	0x00ff


	//----- nvinfo : EIATTR_EXTERNS
	.align		4
        /*0040*/ 	.byte	0x04, 0x0f
        /*0042*/ 	.short	(.L_1998 - .L_1997)


	//   ....[0]....
	.align		4
.L_1997:
        /*0044*/ 	.word	index@(__assertfail)


	//----- nvinfo : EIATTR_MERCURY_ISA_VERSION
	.align		4
.L_1998:
        /*0048*/ 	.byte	0x03, 0x5f
        /*004a*/ 	.short	0x0101


	//----- nvinfo : EIATTR_SYSCALL_OFFSETS
	.align		4
        /*004c*/ 	.byte	0x04, 0x46
        /*004e*/ 	.short	(.L_2000 - .L_1999)


	//   ....[0]....
.L_1999:
        /*0050*/ 	.word	0x000002a0


	//   ....[1]....
        /*0054*/ 	.word	0x00000460


	//   ....[2]....
        /*0058*/ 	.word	0x00000620


	//   ....[3]....
        /*005c*/ 	.word	0x000007e0


	//   ....[4]....
        /*0060*/ 	.word	0x000009a0


	//   ....[5]....
        /*0064*/ 	.word	0x00000b60


	//   ....[6]....
        /*0068*/ 	.word	0x00000d20


	//   ....[7]....
        /*006c*/ 	.word	0x00000ee0


	//   ....[8]....
        /*0070*/ 	.word	0x000014d0


	//   ....[9]....
        /*0074*/ 	.word	0x000016b0


	//   ....[10]....
        /*0078*/ 	.word	0x00001890


	//   ....[11]....
        /*007c*/ 	.word	0x00001a70


	//   ....[12]....
        /*0080*/ 	.word	0x00001c50


	//   ....[13]....
        /*0084*/ 	.word	0x00001e30


	//   ....[14]....
        /*0088*/ 	.word	0x00002010


	//   ....[15]....
        /*008c*/ 	.word	0x000021f0


	//----- nvinfo : EIATTR_EXIT_INSTR_OFFSETS
	.align		4
.L_2000:
        /*0090*/ 	.byte	0x04, 0x1c
        /*0092*/ 	.short	(.L_2002 - .L_2001)


	//   ....[0]....
.L_2001:
        /*0094*/ 	.word	0x00000f70


	//   ....[1]....
        /*0098*/ 	.word	0x00002570


	//   ....[2]....
        /*009c*/ 	.word	0x000025c0


	//----- nvinfo : EIATTR_MAX_THREADS
	.align		4
.L_2002:
        /*00a0*/ 	.byte	0x04, 0x05
        /*00a2*/ 	.short	(.L_2004 - .L_2003)
.L_2003:
        /*00a4*/ 	.word	0x00000080
        /*00a8*/ 	.word	0x00000001
        /*00ac*/ 	.word	0x00000001


	//----- nvinfo : EIATTR_CRS_STACK_SIZE
	.align		4
.L_2004:
        /*00b0*/ 	.byte	0x04, 0x1e
        /*00b2*/ 	.short	(.L_2006 - .L_2005)
.L_2005:
        /*00b4*/ 	.word	0x00000000


	//----- nvinfo : EIATTR_CBANK_PARAM_SIZE
	.align		4
.L_2006:
        /*00b8*/ 	.byte	0x03, 0x19
        /*00ba*/ 	.short	0x0030


	//----- nvinfo : EIATTR_PARAM_CBANK
	.align		4
        /*00bc*/ 	.byte	0x04, 0x0a
        /*00be*/ 	.short	(.L_2008 - .L_2007)
	.align		4
.L_2007:
        /*00c0*/ 	.word	index@(.nv.constant0._ZN2at6native29vectorized_elementwise_kernelILi4EZZZNS0_67_GLOBAL__N__bb565c37_34_ValidateCompressedIndicesKernel_cu_33a4b88b42_validate_compressed_sparse_indices_kernelILNS2_8CDimNameE1ENS2_18CUDAKernelLauncherENS2_14EmptyVecKernelENS2_8DummyVecELm8EEEvRKNS_6TensorESA_lllENKUlvE0_clEvENKUlvE0_clEvEUllE_St5arrayIPcLm2EEEEviT0_T1_)
        /*00c4*/ 	.short	0x0210
        /*00c6*/ 	.short	0x0030


	//----- nvinfo : EIATTR_SW_WAR
	.align		4
.L_2008:
        /*00c8*/ 	.byte	0x04, 0x36
        /*00ca*/ 	.short	(.L_2010 - .L_2009)
.L_2009:
        /*00cc*/ 	.word	0x00000008
.L_2010:


//--------------------- .nv.info._ZN2at6native29vectorized_elementwise_kernelILi8EZZZNS0_67_GLOBAL__N__bb565c37_34_ValidateCompressedIndicesKernel_cu_33a4b88b42_validate_compressed_sparse_indices_kernelILNS2_8CDimNameE1ENS2_18CUDAKernelLauncherENS2_14EmptyVecKernelENS2_8DummyVecELm8EEEvRKNS_6TensorESA_lllENKUlvE0_clEvENKUlvE0_clEvEUllE_St5arrayIPcLm2EEEEviT0_T1_ --------------------------
	.section	.nv.info._ZN2at6native29vectorized_elementwise_kernelILi8EZZZNS0_67_GLOBAL__N__bb565c37_34_ValidateCompressedIndicesKernel_cu_33a4b88b42_validate_compressed_sparse_indices_kernelILNS2_8CDimNameE1ENS2_18CUDAKernelLauncherENS2_14EmptyVecKernelENS2_8DummyVecELm8EEEvRKNS_6TensorESA_lllENKUlvE0_clEvENKUlvE0_clEvEUllE_St5arrayIPcLm2EEEEviT0_T1_,"",@"SHT_CUDA_INFO"
	.sectionflags	@""
	.align	4


	//----- nvinfo : EIATTR_CUDA_API_VERSION
	.align		4
        /*0000*/ 	.byte	0x04, 0x37
        /*0002*/ 	.short	(.L_2012 - .L_2011)
.L_2011:
        /*0004*/ 	.word	0x00000082


	//----- nvinfo : EIATTR_KPARAM_INFO
	.align		4
.L_2012:
        /*0008*/ 	.byte	0x04, 0x17
        /*000a*/ 	.short	(.L_2014 - .L_2013)
.L_2013:
        /*000c*/ 	.word	0x00000000
        /*0010*/ 	.short	0x0002
        /*0012*/ 	.short	0x0020
        /*0014*/ 	.byte	0x00, 0xf0, 0x41, 0x00


	//----- nvinfo : EIATTR_KPARAM_INFO
	.align		4
.L_2014:
        /*0018*/ 	.byte	0x04, 0x17
        /*001a*/ 	.short	(.L_2016 - .L_2015)
.L_2015:
        /*001c*/ 	.word	0x00000000
        /*0020*/ 	.short	0x0001
        /*0022*/ 	.short	0x0008
        /*0024*/ 	.byte	0x00, 0xf0, 0x61, 0x00


	//----- nvinfo : EIATTR_KPARAM_INFO
	.align		4
.L_2016:
        /*0028*/ 	.byte	0x04, 0x17
        /*002a*/ 	.short	(.L_2018 - .L_2017)
.L_2017:
        /*002c*/ 	.word	0x00000000
        /*0030*/ 	.short	0x0000
        /*0032*/ 	.short	0x0000
        /*0034*/ 	.byte	0x00, 0xf0, 0x11, 0x00


	//----- nvinfo : EIATTR_SPARSE_MMA_MASK
	.align		4
.L_2018:
        /*0038*/ 	.byte	0x03, 0x50
        /*003a*/ 	.short	0x0000


	//----- nvinfo : EIATTR_MAXREG_COUNT
	.align		4
        /*003c*/ 	.byte	0x03, 0x1b
        /*003e*/ 	.short	0x00ff


	//----- nvinfo : EIATTR_EXTERNS
	.align		4
        /*0040*/ 	.byte	0x04, 0x0f
        /*0042*/ 	.short	(.L_2020 - .L_2019)


	//   ....[0]....
	.align		4
.L_2019:
        /*0044*/ 	.word	index@(__assertfail)


	//----- nvinfo : EIATTR_MERCURY_ISA_VERSION
	.align		4
.L_2020:
        /*0048*/ 	.byte	0x03, 0x5f
        /*004a*/ 	.short	0x0101


	//----- nvinfo : EIATTR_SYSCALL_OFFSETS
	.align		4
        /*004c*/ 	.byte	0x04, 0x46
        /*004e*/ 	.short	(.L_2022 - .L_2021)


	//   ....[0]....
.L_2021:
        /*0050*/ 	.word	0x000002a0


	//   ....[1]....
        /*0054*/ 	.word	0x00000460


	//   ....[2]....
        /*0058*/ 	.word	0x00000620


	//   ....[3]....
        /*005c*/ 	.word	0x000007e0


	//   ....[4]....
        /*0060*/ 	.word	0x000009a0


	//   ....[5]....
        /*0064*/ 	.word	0x00000b60


	//   ....[6]....
        /*0068*/ 	.word	0x00000d20


	//   ....[7]....
        /*006c*/ 	.word	0x00000ee0


	//   ....[8]....
        /*0070*/ 	.word	0x000014d0


	//   ....[9]....
        /*0074*/ 	.word	0x000016b0


	//   ....[10]....
        /*0078*/ 	.word	0x00001890


	//   ....[11]....
        /*007c*/ 	.word	0x00001a70


	//   ....[12]....
        /*0080*/ 	.word	0x00001c50


	//   ....[13]....
        /*0084*/ 	.word	0x00001e30


	//   ....[14]....
        /*0088*/ 	.word	0x00002010


	//   ....[15]....
        /*008c*/ 	.word	0x000021f0


	//----- nvinfo : EIATTR_EXIT_INSTR_OFFSETS
	.align		4
.L_2022:
        /*0090*/ 	.byte	0x04, 0x1c
        /*0092*/ 	.short	(.L_2024 - .L_2023)


	//   ....[0]....
.L_2023:
        /*0094*/ 	.word	0x00000f70


	//   ....[1]....
        /*0098*/ 	.word	0x00002570


	//   ....[2]....
        /*009c*/ 	.word	0x000025c0


	//----- nvinfo : EIATTR_MAX_THREADS
	.align		4
.L_2024:
        /*00a0*/ 	.byte	0x04, 0x05
        /*00a2*/ 	.short	(.L_2026 - .L_2025)
.L_2025:
        /*00a4*/ 	.word	0x00000080
        /*00a8*/ 	.word	0x00000001
        /*00ac*/ 	.word	0x00000001


	//----- nvinfo : EIATTR_CRS_STACK_SIZE
	.align		4
.L_2026:
        /*00b0*/ 	.byte	0x04, 0x1e
        /*00b2*/ 	.short	(.L_2028 - .L_2027)
.L_2027:
        /*00b4*/ 	.word	0x00000000


	//----- nvinfo : EIATTR_CBANK_PARAM_SIZE
	.align		4
.L_2028:
        /*00b8*/ 	.byte	0x03, 0x19
        /*00ba*/ 	.short	0x0030


	//----- nvinfo : EIATTR_PARAM_CBANK
	.align		4
        /*00bc*/ 	.byte	0x04, 0x0a
        /*00be*/ 	.short	(.L_2030 - .L_2029)
	.align		4
.L_2029:
        /*00c0*/ 	.word	index@(.nv.constant0._ZN2at6native29vectorized_elementwise_kernelILi8EZZZNS0_67_GLOBAL__N__bb565c37_34_ValidateCompressedIndicesKernel_cu_33a4b88b42_validate_compressed_sparse_indices_kernelILNS2_8CDimNameE1ENS2_18CUDAKernelLauncherENS2_14EmptyVecKernelENS2_8DummyVecELm8EEEvRKNS_6TensorESA_lllENKUlvE0_clEvENKUlvE0_clEvEUllE_St5arrayIPcLm2EEEEviT0_T1_)
        /*00c4*/ 	.short	0x0210
        /*00c6*/ 	.short	0x0030


	//----- nvinfo : EIATTR_SW_WAR
	.align		4
.L_2030:
        /*00c8*/ 	.byte	0x04, 0x36
        /*00ca*/ 	.short	(.L_2032 - .L_2031)
.L_2031:
        /*00cc*/ 	.word	0x00000008
.L_2032:


//--------------------- .nv.info._ZN2at6native18elementwise_kernelILi128ELi4EZNS0_15gpu_kernel_implIZZZNS0_67_GLOBAL__N__bb565c37_34_ValidateCompressedIndicesKernel_cu_33a4b88b42_validate_compressed_sparse_indices_kernelILNS3_8CDimNameE1ENS3_18CUDAKernelLauncherENS3_14EmptyVecKernelENS3_8DummyVecELm8EEEvRKNS_6TensorESB_lllENKUlvE0_clEvENKUlvE_clEvEUliE_EEvRNS_18TensorIteratorBaseERKT_EUliE_EEviT1_ --------------------------
	.section	.nv.info._ZN2at6native18elementwise_kernelILi128ELi4EZNS0_15gpu_kernel_implIZZZNS0_67_GLOBAL__N__bb565c37_34_ValidateCompressedIndicesKernel_cu_33a4b88b42_validate_compressed_sparse_indices_kernelILNS3_8CDimNameE1ENS3_18CUDAKernelLauncherENS3_14EmptyVecKernelENS3_8DummyVecELm8EEEvRKNS_6TensorESB_lllENKUlvE0_clEvENKUlvE_clEvEUliE_EEvRNS_18TensorIteratorBaseERKT_EUliE_EEviT1_,"",@"SHT_CUDA_INFO"
	.sectionflags	@""
	.align	4


	//----- nvinfo : EIATTR_CUDA_API_VERSION
	.align		4
        /*0000*/ 	.byte	0x04, 0x37
        /*0002*/ 	.short	(.L_2034 - .L_2033)
.L_2033:
        /*0004*/ 	.word	0x00000082


	//----- nvinfo : EIATTR_KPARAM_INFO
	.align		4
.L_2034:
        /*0008*/ 	.byte	0x04, 0x17
        /*000a*/ 	.short	(.L_2036 - .L_2035)
.L_2035:
        /*000c*/ 	.word	0x00000000
        /*0010*/ 	.short	0x0001
        /*0012*/ 	.short	0x0008
        /*0014*/ 	.byte	0x00, 0xf0, 0xc1, 0x08


	//----- nvinfo : EIATTR_KPARAM_INFO
	.align		4
.L_2036:
        /*0018*/ 	.byte	0x04, 0x17
        /*001a*/ 	.short	(.L_2038 - .L_2037)
.L_2037:
        /*001c*/ 	.word	0x00000000
        /*0020*/ 	.short	0x0000
        /*0022*/ 	.short	0x0000
        /*0024*/ 	.byte	0x00, 0xf0, 0x11, 0x00


	//----- nvinfo : EIATTR_SPARSE_MMA_MASK
	.align		4
.L_2038:
        /*0028*/ 	.byte	0x03, 0x50
        /*002a*/ 	.short	0x0000


	//----- nvinfo : EIATTR_MAXREG_COUNT
	.align		4
        /*002c*/ 	.byte	0x03, 0x1b
        /*002e*/ 	.short	0x0080


	//----- nvinfo : EIATTR_EXTERNS
	.align		4
        /*0030*/ 	.byte	0x04, 0x0f
        /*0032*/ 	.short	(.L_2040 - .L_2039)


	//   ....[0]....
	.align		4
.L_2039:
        /*0034*/ 	.word	index@(__assertfail)


	//----- nvinfo : EIATTR_MERCURY_ISA_VERSION
	.align		4
.L_2040:
        /*0038*/ 	.byte	0x03, 0x5f
        /*003a*/ 	.short	0x0101


	//----- nvinfo : EIATTR_SYSCALL_OFFSETS
	.align		4
        /*003c*/ 	.byte	0x04, 0x46
        /*003e*/ 	.short	(.L_2042 - .L_2041)


	//   ....[0]....
.L_2041:
        /*0040*/ 	.word	0x00002180


	//   ....[1]....
        /*0044*/ 	.word	0x00002350


	//   ....[2]....
        /*0048*/ 	.word	0x00002a50


	//   ....[3]....
        /*004c*/ 	.word	0x00004be0


	//   ....[4]....
        /*0050*/ 	.word	0x00004db0


	//   ....[5]....
        /*0054*/ 	.word	0x000054b0


	//   ....[6]....
        /*0058*/ 	.word	0x00007630


	//   ....[7]....
        /*005c*/ 	.word	0x00007800


	//   ....[8]....
        /*0060*/ 	.word	0x00007f00


	//   ....[9]....
        /*0064*/ 	.word	0x0000a070


	//   ....[10]....
        /*0068*/ 	.word	0x0000a240


	//   ....[11]....
        /*006c*/ 	.word	0x0000a940


	//----- nvinfo : EIATTR_EXIT_INSTR_OFFSETS
	.align		4
.L_2042:
        /*0070*/ 	.byte	0x04, 0x1c
        /*0072*/ 	.short	(.L_2044 - .L_2043)


	//   ....[0]....
.L_2043:
        /*0074*/ 	.word	0x00007f90


	//   ....[1]....
        /*0078*/ 	.word	0x0000a330


	//   ....[2]....
        /*007c*/ 	.word	0x0000a350


	//   ....[3]....
        /*0080*/ 	.word	0x0000a3d0


	//   ....[4]....
        /*0084*/ 	.word	0x0000a3f0


	//   ....[5]....
        /*0088*/ 	.word	0x0000a410


	//   ....[6]....
        /*008c*/ 	.word	0x0000a490


	//   ....[7]....
        /*0090*/ 	.word	0x0000a4b0


	//   ....[8]....
        /*0094*/ 	.word	0x0000a530


	//   ....[9]....
        /*0098*/ 	.word	0x0000a550


	//   ....[10]....
        /*009c*/ 	.word	0x0000a570


	//   ....[11]....
        /*00a0*/ 	.word	0x0000a610


	//   ....[12]....
        /*00a4*/ 	.word	0x0000a630


	//   ....[13]....
        /*00a8*/ 	.word	0x0000a6b0


	//   ....[14]....
        /*00ac*/ 	.word	0x0000a6d0


	//   ....[15]....
        /*00b0*/ 	.word	0x0000a6f0


	//   ....[16]....
        /*00b4*/ 	.word	0x0000a790


	//   ....[17]....
        /*00b8*/ 	.word	0x0000a7b0


	//   ....[18]....
        /*00bc*/ 	.word	0x0000a7d0


	//   ....[19]....
        /*00c0*/ 	.word	0x0000a840


	//   ....[20]....
        /*00c4*/ 	.word	0x0000a950


	//   ....[21]....
        /*00c8*/ 	.word	0x0000a970


	//   ....[22]....
        /*00cc*/ 	.word	0x0000a990


	//----- nvinfo : EIATTR_MAX_THREADS
	.align		4
.L_2044:
        /*00d0*/ 	.byte	0x04, 0x05
        /*00d2*/ 	.short	(.L_2046 - .L_2045)
.L_2045:
        /*00d4*/ 	.word	0x00000080
        /*00d8*/ 	.word	0x00000001
        /*00dc*/ 	.word	0x00000001


	//----- nvinfo : EIATTR_CRS_STACK_SIZE
	.align		4
.L_2046:
        /*00e0*/ 	.byte	0x04, 0x1e
        /*00e2*/ 	.short	(.L_2048 - .L_2047)
.L_2047:
        /*00e4*/ 	.word	0x00000000


	//----- nvinfo : EIATTR_CBANK_PARAM_SIZE
	.align		4
.L_2048:
        /*00e8*/ 	.byte	0x03, 0x19
        /*00ea*/ 	.short	0x0238


	//----- nvinfo : EIATTR_PARAM_CBANK
	.align		4
        /*00ec*/ 	.byte	0x04, 0x0a
        /*00ee*/ 	.short	(.L_2050 - .L_2049)
	.align		4
.L_2049:
        /*00f0*/ 	.word	index@(.nv.constant0._ZN2at6native18elementwise_kernelILi128ELi4EZNS0_15gpu_kernel_implIZZZNS0_67_GLOBAL__N__bb565c37_34_ValidateCompressedIndicesKernel_cu_33a4b88b42_validate_compressed_sparse_indices_kernelILNS3_8CDimNameE1ENS3_18CUDAKernelLauncherENS3_14EmptyVecKernelENS3_8DummyVecELm8EEEvRKNS_6TensorESB_lllENKUlvE0_clEvENKUlvE_clEvEUliE_EEvRNS_18TensorIteratorBaseERKT_EUliE_EEviT1_)
        /*00f4*/ 	.short	0x0210
        /*00f6*/ 	.short	0x0238


	//----- nvinfo : EIATTR_SW_WAR
	.align		4
.L_2050:
        /*00f8*/ 	.byte	0x04, 0x36
        /*00fa*/ 	.short	(.L_2052 - .L_2051)
.L_2051:
        /*00fc*/ 	.word	0x00000008
.L_2052:


//--------------------- .nv.info._ZN2at6native27unrolled_elementwise_kernelIZZZNS0_67_GLOBAL__N__bb565c37_34_ValidateCompressedIndicesKernel_cu_33a4b88b42_validate_compressed_sparse_indices_kernelILNS2_8CDimNameE1ENS2_18CUDAKernelLauncherENS2_14EmptyVecKernelENS2_8DummyVecELm8EEEvRKNS_6TensorESA_lllENKUlvE0_clEvENKUlvE_clEvEUliE_St5arrayIPcLm2EELi4E23TrivialOffsetCalculatorILi1EjESI_NS0_6memory12LoadWithCastILi1EEENSJ_13StoreWithCastILi1EEEEEviT_T0_T2_T3_T4_T5_ --------------------------
	.section	.nv.info._ZN2at6native27unrolled_elementwise_kernelIZZZNS0_67_GLOBAL__N__bb565c37_34_ValidateCompressedIndicesKernel_cu_33a4b88b42_validate_compressed_sparse_indices_kernelILNS2_8CDimNameE1ENS2_18CUDAKernelLauncherENS2_14EmptyVecKernelENS2_8DummyVecELm8EEEvRKNS_6TensorESA_lllENKUlvE0_clEvENKUlvE_clEvEUliE_St5arrayIPcLm2EELi4E23TrivialOffsetCalculatorILi1EjESI_NS0_6memory12LoadWithCastILi1EEENSJ_13StoreWithCastILi1EEEEEviT_T0_T2_T3_T4_T5_,"",@"SHT_CUDA_INFO"
	.sectionflags	@""
	.align	4


	//----- nvinfo : EIATTR_CUDA_API_VERSION
	.align		4
        /*0000*/ 	.byte	0x04, 0x37
        /*0002*/ 	.short	(.L_2054 - .L_2053)
.L_2053:
        /*0004*/ 	.word	0x00000082


	//----- nvinfo : EIATTR_KPARAM_INFO
	.align		4
.L_2054:
        /*0008*/ 	.byte	0x04, 0x17
        /*000a*/ 	.short	(.L_2056 - .L_2055)
.L_2055:
        /*000c*/ 	.word	0x00000000
        /*0010*/ 	.short	0x0006
        /*0012*/ 	.short	0x003c
        /*0014*/ 	.byte	0x00, 0xf0, 0x21, 0x00


	//----- nvinfo : EIATTR_KPARAM_INFO
	.align		4
.L_2056:
        /*0018*/ 	.byte	0x04, 0x17
        /*001a*/ 	.short	(.L_2058 - .L_2057)
.L_2057:
        /*001c*/ 	.word	0x00000000
        /*0020*/ 	.short	0x0005
        /*0022*/ 	.short	0x0034
        /*0024*/ 	.byte	0x00, 0xf0, 0x21, 0x00


	//----- nvinfo : EIATTR_KPARAM_INFO
	.align		4
.L_2058:
        /*0028*/ 	.byte	0x04, 0x17
        /*002a*/ 	.short	(.L_2060 - .L_2059)
.L_2059:
        /*002c*/ 	.word	0x00000000
        /*0030*/ 	.short	0x0004
        /*0032*/ 	.short	0x0031
        /*0034*/ 	.byte	0x00, 0xf0, 0x05, 0x00


	//----- nvinfo : EIATTR_KPARAM_INFO
	.align		4
.L_2060:
        /*0038*/ 	.byte	0x04, 0x17
        /*003a*/ 	.short	(.L_2062 - .L_2061)
.L_2061:
        /*003c*/ 	.word	0x00000000
        /*0040*/ 	.short	0x0003
        /*0042*/ 	.short	0x0030
        /*0044*/ 	.byte	0x00, 0xf0, 0x05, 0x00


	//----- nvinfo : EIATTR_KPARAM_INFO
	.align		4
.L_2062:
        /*0048*/ 	.byte	0x04, 0x17
        /*004a*/ 	.short	(.L_2064 - .L_2063)
.L_2063:
        /*004c*/ 	.word	0x00000000
        /*0050*/ 	.short	0x0002
        /*0052*/ 	.short	0x0020
        /*0054*/ 	.byte	0x00, 0xf0, 0x41, 0x00


	//----- nvinfo : EIATTR_KPARAM_INFO
	.align		4
.L_2064:
        /*0058*/ 	.byte	0x04, 0x17
        /*005a*/ 	.short	(.L_2066 - .L_2065)
.L_2065:
        /*005c*/ 	.word	0x00000000
        /*0060*/ 	.short	0x0001
        /*0062*/ 	.short	0x0008
        /*0064*/ 	.byte	0x00, 0xf0, 0x61, 0x00


	//----- nvinfo : EIATTR_KPARAM_INFO
	.align		4
.L_2066:
        /*0068*/ 	.byte	0x04, 0x17
        /*006a*/ 	.short	(.L_2068 - .L_2067)
.L_2067:
        /*006c*/ 	.word	0x00000000
        /*0070*/ 	.short	0x0000
        /*0072*/ 	.short	0x0000
        /*0074*/ 	.byte	0x00, 0xf0, 0x11, 0x00


	//----- nvinfo : EIATTR_SPARSE_MMA_MASK
	.align		4
.L_2068:
        /*0078*/ 	.byte	0x03, 0x50
        /*007a*/ 	.short	0x0000


	//----- nvinfo : EIATTR_MAXREG_COUNT
	.align		4
        /*007c*/ 	.byte	0x03, 0x1b
        /*007e*/ 	.short	0x00ff


	//----- nvinfo : EIATTR_EXTERNS
	.align		4
        /*0080*/ 	.byte	0x04, 0x0f
        /*0082*/ 	.short	(.L_2070 - .L_2069)


	//   ....[0]....
	.align		4
.L_2069:
        /*0084*/ 	.word	index@(__assertfail)


	//----- nvinfo : EIATTR_MERCURY_ISA_VERSION
	.align		4
.L_2070:
        /*0088*/ 	.byte	0x03, 0x5f
        /*008a*/ 	.short	0x0101


	//----- nvinfo : EIATTR_SYSCALL_OFFSETS
	.align		4
        /*008c*/ 	.byte	0x04, 0x46
        /*008e*/ 	.short	(.L_2072 - .L_2071)


	//   ....[0]....
.L_2071:
        /*0090*/ 	.word	0x00000ea0


	//   ....[1]....
        /*0094*/ 	.word	0x00001d30


	//   ....[2]....
        /*0098*/ 	.word	0x00002bc0


	//   ....[3]....
        /*009c*/ 	.word	0x00003a20


	//   ....[4]....
        /*00a0*/ 	.word	0x00003c40


	//   ....[5]....
        /*00a4*/ 	.word	0x00003e00


	//   ....[6]....
        /*00a8*/ 	.word	0x00003fc0


	//   ....[7]....
        /*00ac*/ 	.word	0x00004180


	//   ....[8]....
        /*00b0*/ 	.word	0x00004a60


	//   ....[9]....
        /*00b4*/ 	.word	0x00005260


	//   ....[10]....
        /*00b8*/ 	.word	0x00005a20


	//   ....[11]....
        /*00bc*/ 	.word	0x000061e0


	//----- nvinfo : EIATTR_EXIT_INSTR_OFFSETS
	.align		4
.L_2072:
        /*00c0*/ 	.byte	0x04, 0x1c
        /*00c2*/ 	.short	(.L_2074 - .L_2073)


	//   ....[0]....
.L_2073:
        /*00c4*/ 	.word	0x00005aa0


	//   ....[1]....
        /*00c8*/ 	.word	0x00005bd0


	//   ....[2]....
        /*00cc*/ 	.word	0x00005bf0


	//   ....[3]....
        /*00d0*/ 	.word	0x00005c70


	//   ....[4]....
        /*00d4*/ 	.word	0x00005c90


	//   ....[5]....
        /*00d8*/ 	.word	0x00005cb0


	//   ....[6]....
        /*00dc*/ 	.word	0x00005d30


	//   ....[7]....
        /*00e0*/ 	.word	0x00005d50


	//   ....[8]....
        /*00e4*/ 	.word	0x00005dd0


	//   ....[9]....
        /*00e8*/ 	.word	0x00005df0


	//   ....[10]....
        /*00ec*/ 	.word	0x00005e10


	//   ....[11]....
        /*00f0*/ 	.word	0x00005eb0


	//   ....[12]....
        /*00f4*/ 	.word	0x00005ed0


	//   ....[13]....
        /*00f8*/ 	.word	0x00005f50


	//   ....[14]....
        /*00fc*/ 	.word	0x00005f70


	//   ....[15]....
        /*0100*/ 	.word	0x00005f90


	//   ....[16]....
        /*0104*/ 	.word	0x00006030


	//   ....[17]....
        /*0108*/ 	.word	0x00006050


	//   ....[18]....
        /*010c*/ 	.word	0x00006070


	//   ....[19]....
        /*0110*/ 	.word	0x000060e0


	//   ....[20]....
        /*0114*/ 	.word	0x000061f0


	//   ....[21]....
        /*0118*/ 	.word	0x00006210


	//   ....[22]....
        /*011c*/ 	.word	0x00006230


	//----- nvinfo : EIATTR_MAX_THREADS
	.align		4
.L_2074:
        /*0120*/ 	.byte	0x04, 0x05
        /*0122*/ 	.short	(.L_2076 - .L_2075)
.L_2075:
        /*0124*/ 	.word	0x00000080
        /*0128*/ 	.word	0x00000001
        /*012c*/ 	.word	0x00000001


	//----- nvinfo : EIATTR_CRS_STACK_SIZE
	.align		4
.L_2076:
        /*0130*/ 	.byte	0x04, 0x1e
        /*0132*/ 	.short	(.L_2078 - .L_2077)
.L_2077:
        /*0134*/ 	.word	0x00000000


	//----- nvinfo : EIATTR_CBANK_PARAM_SIZE
	.align		4
.L_2078:
        /*0138*/ 	.byte	0x03, 0x19
        /*013a*/ 	.short	0x0044


	//----- nvinfo : EIATTR_PARAM_CBANK
	.align		4
        /*013c*/ 	.byte	0x04, 0x0a
        /*013e*/ 	.short	(.L_2080 - .L_2079)
	.align		4
.L_2079:
        /*0140*/ 	.word	index@(.nv.constant0._ZN2at6native27unrolled_elementwise_kernelIZZZNS0_67_GLOBAL__N__bb565c37_34_ValidateCompressedIndicesKernel_cu_33a4b88b42_validate_compressed_sparse_indices_kernelILNS2_8CDimNameE1ENS2_18CUDAKernelLauncherENS2_14EmptyVecKernelENS2_8DummyVecELm8EEEvRKNS_6TensorESA_lllENKUlvE0_clEvENKUlvE_clEvEUliE_St5arrayIPcLm2EELi4E23TrivialOffsetCalculatorILi1EjESI_NS0_6memory12LoadWithCastILi1EEENSJ_13StoreWithCastILi1EEEEEviT_T0_T2_T3_T4_T5_)
        /*0144*/ 	.short	0x0210
        /*0146*/ 	.short	0x0044


	//----- nvinfo : EIATTR_SW_WAR
	.align		4
.L_2080:
        /*0148*/ 	.byte	0x04, 0x36
        /*014a*/ 	.short	(.L_2082 - .L_2081)
.L_2081:
        /*014c*/ 	.word	0x00000008
.L_2082:


//--------------------- .nv.info._ZN2at6native18elementwise_kernelILi128ELi2EZNS0_22gpu_kernel_impl_nocastIZZZNS0_67_GLOBAL__N__bb565c37_34_ValidateCompressedIndicesKernel_cu_33a4b88b42_validate_compressed_sparse_indices_kernelILNS3_8CDimNameE1ENS3_18CUDAKernelLauncherENS3_14EmptyVecKernelENS3_8DummyVecELm8EEEvRKNS_6TensorESB_lllENKUlvE0_clEvENKUlvE_clEvEUliE_EEvRNS_18TensorIteratorBaseERKT_EUliE_EEviT1_ --------------------------
	.section	.nv.info._ZN2at6native18elementwise_kernelILi128ELi2EZNS0_22gpu_kernel_impl_nocastIZZZNS0_67_GLOBAL__N__bb565c37_34_ValidateCompressedIndicesKernel_cu_33a4b88b42_validate_compressed_sparse_indices_kernelILNS3_8CDimNameE1ENS3_18CUDAKernelLauncherENS3_14EmptyVecKernelENS3_8DummyVecELm8EEEvRKNS_6TensorESB_lllENKUlvE0_clEvENKUlvE_clEvEUliE_EEvRNS_18TensorIteratorBaseERKT_EUliE_EEviT1_,"",@"SHT_CUDA_INFO"
	.sectionflags	@""
	.align	4


	//----- nvinfo : EIATTR_CUDA_API_VERSION
	.align		4
        /*0000*/ 	.byte	0x04, 0x37
        /*0002*/ 	.short	(.L_2084 - .L_2083)
.L_2083:
        /*0004*/ 	.word	0x00000082


	//----- nvinfo : EIATTR_KPARAM_INFO
	.align		4
.L_2084:
        /*0008*/ 	.byte	0x04, 0x17
        /*000a*/ 	.short	(.L_2086 - .L_2085)
.L_2085:
        /*000c*/ 	.word	0x00000000
        /*0010*/ 	.short	0x0001
        /*0012*/ 	.short	0x0008
        /*0014*/ 	.byte	0x00, 0xf0, 0xa1, 0x08


	//----- nvinfo : EIATTR_KPARAM_INFO
	.align		4
.L_2086:
        /*0018*/ 	.byte	0x04, 0x17
        /*001a*/ 	.short	(.L_2088 - .L_2087)
.L_2087:
        /*001c*/ 	.word	0x00000000
        /*0020*/ 	.short	0x0000
        /*0022*/ 	.short	0x0000
        /*0024*/ 	.byte	0x00, 0xf0, 0x11, 0x00


	//----- nvinfo : EIATTR_SPARSE_MMA_MASK
	.align		4
.L_2088:
        /*0028*/ 	.byte	0x03, 0x50
        /*002a*/ 	.short	0x0000


	//----- nvinfo : EIATTR_MAXREG_COUNT
	.align		4
        /*002c*/ 	.byte	0x03, 0x1b
        /*002e*/ 	.short	0x0080


	//----- nvinfo : EIATTR_EXTERNS
	.align		4
        /*0030*/ 	.byte	0x04, 0x0f
        /*0032*/ 	.short	(.L_2090 - .L_2089)


	//   ....[0]....
	.align		4
.L_2089:
        /*0034*/ 	.word	index@(__assertfail)


	//----- nvinfo : EIATTR_MERCURY_ISA_VERSION
	.align		4
.L_2090:
        /*0038*/ 	.byte	0x03, 0x5f
        /*003a*/ 	.short	0x0101


	//----- nvinfo : EIATTR_SYSCALL_OFFSETS
	.align		4
        /*003c*/ 	.byte	0x04, 0x46
        /*003e*/ 	.short	(.L_2092 - .L_2091)


	//   ....[0]....
.L_2091:
        /*0040*/ 	.word	0x00001570


	//   ....[1]....
        /*0044*/ 	.word	0x00002ae0


	//----- nvinfo : EIATTR_EXIT_INSTR_OFFSETS
	.align		4
.L_2092:
        /*0048*/ 	.byte	0x04, 0x1c
        /*004a*/ 	.short	(.L_2094 - .L_2093)


	//   ....[0]....
.L_2093:
        /*004c*/ 	.word	0x000015f0


	//   ....[1]....
        /*0050*/ 	.word	0x00002b10


	//----- nvinfo : EIATTR_MAX_THREADS
	.align		4
.L_2094:
        /*0054*/ 	.byte	0x04, 0x05
        /*0056*/ 	.short	(.L_2096 - .L_2095)
.L_2095:
        /*0058*/ 	.word	0x00000080
        /*005c*/ 	.word	0x00000001
        /*0060*/ 	.word	0x00000001


	//----- nvinfo : EIATTR_CRS_STACK_SIZE
	.align		4
.L_2096:
        /*0064*/ 	.byte	0x04, 0x1e
        /*0066*/ 	.short	(.L_2098 - .L_2097)
.L_2097:
        /*0068*/ 	.word	0x00000000


	//----- nvinfo : EIATTR_CBANK_PARAM_SIZE
	.align		4
.L_2098:
        /*006c*/ 	.byte	0x03, 0x19
        /*006e*/ 	.short	0x0230


	//----- nvinfo : EIATTR_PARAM_CBANK
	.align		4
        /*0070*/ 	.byte	0x04, 0x0a
        /*0072*/ 	.short	(.L_2100 - .L_2099)
	.align		4
.L_2099:
        /*0074*/ 	.word	index@(.nv.constant0._ZN2at6native18elementwise_kernelILi128ELi2EZNS0_22gpu_kernel_impl_nocastIZZZNS0_67_GLOBAL__N__bb565c37_34_ValidateCompressedIndicesKernel_cu_33a4b88b42_validate_compressed_sparse_indices_kernelILNS3_8CDimNameE1ENS3_18CUDAKernelLauncherENS3_14EmptyVecKernelENS3_8DummyVecELm8EEEvRKNS_6TensorESB_lllENKUlvE0_clEvENKUlvE_clEvEUliE_EEvRNS_18TensorIteratorBaseERKT_EUliE_EEviT1_)
        /*0078*/ 	.short	0x0210
        /*007a*/ 	.short	0x0230


	//----- nvinfo : EIATTR_SW_WAR
	.align		4
.L_2100:
        /*007c*/ 	.byte	0x04, 0x36
        /*007e*/ 	.short	(.L_2102 - .L_2101)
.L_2101:
        /*0080*/ 	.word	0x00000008
.L_2102:


//--------------------- .nv.info._ZN2at6native27unrolled_elementwise_kernelIZZZNS0_67_GLOBAL__N__bb565c37_34_ValidateCompressedIndicesKernel_cu_33a4b88b42_validate_compressed_sparse_indices_kernelILNS2_8CDimNameE1ENS2_18CUDAKernelLauncherENS2_14EmptyVecKernelENS2_8DummyVecELm8EEEvRKNS_6TensorESA_lllENKUlvE0_clEvENKUlvE_clEvEUliE_St5arrayIPcLm2EELi4E23TrivialOffsetCalculatorILi1EjESI_NS0_6memory15LoadWithoutCastENSJ_16StoreWithoutCastEEEviT_T0_T2_T3_T4_T5_ --------------------------
	.section	.nv.info._ZN2at6native27unrolled_elementwise_kernelIZZZNS0_67_GLOBAL__N__bb565c37_34_ValidateCompressedIndicesKernel_cu_33a4b88b42_validate_compressed_sparse_indices_kernelILNS2_8CDimNameE1ENS2_18CUDAKernelLauncherENS2_14EmptyVecKernelENS2_8DummyVecELm8EEEvRKNS_6TensorESA_lllENKUlvE0_clEvENKUlvE_clEvEUliE_St5arrayIPcLm2EELi4E23TrivialOffsetCalculatorILi1EjESI_NS0_6memory15LoadWithoutCastENSJ_16StoreWithoutCastEEEviT_T0_T2_T3_T4_T5_,"",@"SHT_CUDA_INFO"
	.sectionflags	@""
	.align	4


	//----- nvinfo : EIATTR_CUDA_API_VERSION
	.align		4
        /*0000*/ 	.byte	0x04, 0x37
        /*0002*/ 	.short	(.L_2104 - .L_2103)
.L_2103:
        /*0004*/ 	.word	0x00000082


	//----- nvinfo : EIATTR_KPARAM_INFO
	.align		4
.L_2104:
        /*0008*/ 	.byte	0x04, 0x17
        /*000a*/ 	.short	(.L_2106 - .L_2105)
.L_2105:
        /*000c*/ 	.word	0x00000000
        /*0010*/ 	.short	0x0006
        /*0012*/ 	.short	0x0033
        /*0014*/ 	.byte	0x00, 0xf0, 0x05, 0x00


	//----- nvinfo : EIATTR_KPARAM_INFO
	.align		4
.L_2106:
        /*0018*/ 	.byte	0x04, 0x17
        /*001a*/ 	.short	(.L_2108 - .L_2107)
.L_2107:
        /*001c*/ 	.word	0x00000000
        /*0020*/ 	.short	0x0005
        /*0022*/ 	.short	0x0032
        /*0024*/ 	.byte	0x00, 0xf0, 0x05, 0x00


	//----- nvinfo : EIATTR_KPARAM_INFO
	.align		4
.L_2108:
        /*0028*/ 	.byte	0x04, 0x17
        /*002a*/ 	.short	(.L_2110 - .L_2109)
.L_2109:
        /*002c*/ 	.word	0x00000000
        /*0030*/ 	.short	0x0004
        /*0032*/ 	.short	0x0031
        /*0034*/ 	.byte	0x00, 0xf0, 0x05, 0x00


	//----- nvinfo : EIATTR_KPARAM_INFO
	.align		4
.L_2110:
        /*0038*/ 	.byte	0x04, 0x17
        /*003a*/ 	.short	(.L_2112 - .L_2111)
.L_2111:
        /*003c*/ 	.word	0x00000000
        /*0040*/ 	.short	0x0003
        /*0042*/ 	.short	0x0030
        /*0044*/ 	.byte	0x00, 0xf0, 0x05, 0x00


	//----- nvinfo : EIATTR_KPARAM_INFO
	.align		4
.L_2112:
        /*0048*/ 	.byte	0x04, 0x17
        /*004a*/ 	.short	(.L_2114 - .L_2113)
.L_2113:
        /*004c*/ 	.word	0x00000000
        /*0050*/ 	.short	0x0002
        /*0052*/ 	.short	0x0020
        /*0054*/ 	.byte	0x00, 0xf0, 0x41, 0x00


	//----- nvinfo : EIATTR_KPARAM_INFO
	.align		4
.L_2114:
        /*0058*/ 	.byte	0x04, 0x17
        /*005a*/ 	.short	(.L_2116 - .L_2115)
.L_2115:
        /*005c*/ 	.word	0x00000000
        /*0060*/ 	.short	0x0001
        /*0062*/ 	.short	0x0008
        /*0064*/ 	.byte	0x00, 0xf0, 0x61, 0x00


	//----- nvinfo : EIATTR_KPARAM_INFO
	.align		4
.L_2116:
        /*0068*/ 	.byte	0x04, 0x17
        /*006a*/ 	.short	(.L_2118 - .L_2117)
.L_2117:
        /*006c*/ 	.word	0x00000000
        /*0070*/ 	.short	0x0000
        /*0072*/ 	.short	0x0000
        /*0074*/ 	.byte	0x00, 0xf0, 0x11, 0x00


	//----- nvinfo : EIATTR_SPARSE_MMA_MASK
	.align		4
.L_2118:
        /*0078*/ 	.byte	0x03, 0x50
        /*007a*/ 	.short	0x0000


	//----- nvinfo : EIATTR_MAXREG_COUNT
	.align		4
        /*007c*/ 	.byte	0x03, 0x1b
        /*007e*/ 	.short	0x00ff


	//----- nvinfo : EIATTR_EXTERNS
	.align		4
        /*0080*/ 	.byte	0x04, 0x0f
        /*0082*/ 	.short	(.L_2120 - .L_2119)


	//   ....[0]....
	.align		4
.L_2119:
        /*0084*/ 	.word	index@(__assertfail)


	//----- nvinfo : EIATTR_MERCURY_ISA_VERSION
	.align		4
.L_2120:
        /*0088*/ 	.byte	0x03, 0x5f
        /*008a*/ 	.short	0x0101


	//----- nvinfo : EIATTR_SYSCALL_OFFSETS
	.align		4
        /*008c*/ 	.byte	0x04, 0x46
        /*008e*/ 	.short	(.L_2122 - .L_2121)


	//   ....[0]....
.L_2121:
        /*0090*/ 	.word	0x000003b0


	//   ....[1]....
        /*0094*/ 	.word	0x00000570


	//   ....[2]....
        /*0098*/ 	.word	0x00000730


	//   ....[3]....
        /*009c*/ 	.word	0x000008f0


	//----- nvinfo : EIATTR_EXIT_INSTR_OFFSETS
	.align		4
.L_2122:
        /*00a0*/ 	.byte	0x04, 0x1c
        /*00a2*/ 	.short	(.L_2124 - .L_2123)


	//   ....[0]....
.L_2123:
        /*00a4*/ 	.word	0x00000a70


	//   ....[1]....
        /*00a8*/ 	.word	0x00000ac0


	//----- nvinfo : EIATTR_MAX_THREADS
	.align		4
.L_2124:
        /*00ac*/ 	.byte	0x04, 0x05
        /*00ae*/ 	.short	(.L_2126 - .L_2125)
.L_2125:
        /*00b0*/ 	.word	0x00000080
        /*00b4*/ 	.word	0x00000001
        /*00b8*/ 	.word	0x00000001


	//----- nvinfo : EIATTR_CRS_STACK_SIZE
	.align		4
.L_2126:
        /*00bc*/ 	.byte	0x04, 0x1e
        /*00be*/ 	.short	(.L_2128 - .L_2127)
.L_2127:
        /*00c0*/ 	.word	0x00000000


	//----- nvinfo : EIATTR_CBANK_PARAM_SIZE
	.align		4
.L_2128:
        /*00c4*/ 	.byte	0x03, 0x19
        /*00c6*/ 	.short	0x0034


	//----- nvinfo : EIATTR_PARAM_CBANK
	.align		4
        /*00c8*/ 	.byte	0x04, 0x0a
        /*00ca*/ 	.short	(.L_2130 - .L_2129)
	.align		4
.L_2129:
        /*00cc*/ 	.word	index@(.nv.constant0._ZN2at6native27unrolled_elementwise_kernelIZZZNS0_67_GLOBAL__N__bb565c37_34_ValidateCompressedIndicesKernel_cu_33a4b88b42_validate_compressed_sparse_indices_kernelILNS2_8CDimNameE1ENS2_18CUDAKernelLauncherENS2_14EmptyVecKernelENS2_8DummyVecELm8EEEvRKNS_6TensorESA_lllENKUlvE0_clEvENKUlvE_clEvEUliE_St5arrayIPcLm2EELi4E23TrivialOffsetCalculatorILi1EjESI_NS0_6memory15LoadWithoutCastENSJ_16StoreWithoutCastEEEviT_T0_T2_T3_T4_T5_)
        /*00d0*/ 	.short	0x0210
        /*00d2*/ 	.short	0x0034


	//----- nvinfo : EIATTR_SW_WAR
	.align		4
.L_2130:
        /*00d4*/ 	.byte	0x04, 0x36
        /*00d6*/ 	.short	(.L_2132 - .L_2131)
.L_2131:
        /*00d8*/ 	.word	0x00000008
.L_2132:


//--------------------- .nv.info._ZN2at6native29vectorized_elementwise_kernelILi2EZZZNS0_67_GLOBAL__N__bb565c37_34_ValidateCompressedIndicesKernel_cu_33a4b88b42_validate_compressed_sparse_indices_kernelILNS2_8CDimNameE1ENS2_18CUDAKernelLauncherENS2_14EmptyVecKernelENS2_8DummyVecELm8EEEvRKNS_6TensorESA_lllENKUlvE0_clEvENKUlvE_clEvEUliE_St5arrayIPcLm2EEEEviT0_T1_ --------------------------
	.section	.nv.info._ZN2at6native29vectorized_elementwise_kernelILi2EZZZNS0_67_GLOBAL__N__bb565c37_34_ValidateCompressedIndicesKernel_cu_33a4b88b42_validate_compressed_sparse_indices_kernelILNS2_8CDimNameE1ENS2_18CUDAKernelLauncherENS2_14EmptyVecKernelENS2_8DummyVecELm8EEEvRKNS_6TensorESA_lllENKUlvE0_clEvENKUlvE_clEvEUliE_St5arrayIPcLm2EEEEviT0_T1_,"",@"SHT_CUDA_INFO"
	.sectionflags	@""
	.align	4


	//----- nvinfo : EIATTR_CUDA_API_VERSION
	.align		4
        /*0000*/ 	.byte	0x04, 0x37
        /*0002*/ 	.short	(.L_2134 - .L_2133)
.L_2133:
        /*0004*/ 	.word	0x00000082


	//----- nvinfo : EIATTR_KPARAM_INFO
	.align		4
.L_2134:
        /*0008*/ 	.byte	0x04, 0x17
        /*000a*/ 	.short	(.L_2136 - .L_2135)
.L_2135:
        /*000c*/ 	.word	0x00000000
        /*0010*/ 	.short	0x0002
        /*0012*/ 	.short	0x0020
        /*0014*/ 	.byte	0x00, 0xf0, 0x41, 0x00


	//----- nvinfo : EIATTR_KPARAM_INFO
	.align		4
.L_2136:
        /*0018*/ 	.byte	0x04, 0x17
        /*001a*/ 	.short	(.L_2138 - .L_2137)
.L_2137:
        /*001c*/ 	.word	0x00000000
        /*0020*/ 	.short	0x0001
        /*0022*/ 	.short	0x0008
        /*0024*/ 	.byte	0x00, 0xf0, 0x61, 0x00


	//----- nvinfo : EIATTR_KPARAM_INFO
	.align		4
.L_2138:
        /*0028*/ 	.byte	0x04, 0x17
        /*002a*/ 	.short	(.L_2140 - .L_2139)
.L_2139:
        /*002c*/ 	.word	0x00000000
        /*0030*/ 	.short	0x0000
        /*0032*/ 	.short	0x0000
        /*0034*/ 	.byte	0x00, 0xf0, 0x11, 0x00


	//----- nvinfo : EIATTR_SPARSE_MMA_MASK
	.align		4
.L_2140:
        /*0038*/ 	.byte	0x03, 0x50
        /*003a*/ 	.short	0x0000


	//----- nvinfo : EIATTR_MAXREG_COUNT
	.align		4
        /*003c*/ 	.byte	0x03, 0x1b
        /*003e*/ 	.short	0x00ff


	//----- nvinfo : EIATTR_EXTERNS
	.align		4
        /*0040*/ 	.byte	0x04, 0x0f
        /*0042*/ 	.short	(.L_2142 - .L_2141)


	//   ....[0]....
	.align		4
.L_2141:
        /*0044*/ 	.word	index@(__assertfail)


	//----- nvinfo : EIATTR_MERCURY_ISA_VERSION
	.align		4
.L_2142:
        /*0048*/ 	.byte	0x03, 0x5f
        /*004a*/ 	.short	0x0101


	//----- nvinfo : EIATTR_SYSCALL_OFFSETS
	.align		4
        /*004c*/ 	.byte	0x04, 0x46
        /*004e*/ 	.short	(.L_2144 - .L_2143)


	//   ....[0]....
.L_2143:
        /*0050*/ 	.word	0x00000280


	//   ....[1]....
        /*0054*/ 	.word	0x00000420


	//   ....[2]....
        /*0058*/ 	.word	0x000005c0


	//   ....[3]....
        /*005c*/ 	.word	0x00000760


	//   ....[4]....
        /*0060*/ 	.word	0x00000900


	//   ....[5]....
        /*0064*/ 	.word	0x00000aa0


	//   ....[6]....
        /*0068*/ 	.word	0x00000c40


	//   ....[7]....
        /*006c*/ 	.word	0x00000de0


	//   ....[8]....
        /*0070*/ 	.word	0x00001390


	//   ....[9]....
        /*0074*/ 	.word	0x00001550


	//   ....[10]....
        /*0078*/ 	.word	0x00001710


	//   ....[11]....
        /*007c*/ 	.word	0x000018d0


	//   ....[12]....
        /*0080*/ 	.word	0x00001a90


	//   ....[13]....
        /*0084*/ 	.word	0x00001c50


	//   ....[14]....
        /*0088*/ 	.word	0x00001e10


	//   ....[15]....
        /*008c*/ 	.word	0x00001fd0


	//----- nvinfo : EIATTR_EXIT_INSTR_OFFSETS
	.align		4
.L_2144:
        /*0090*/ 	.byte	0x04, 0x1c
        /*0092*/ 	.short	(.L_2146 - .L_2145)


	//   ....[0]....
.L_2145:
        /*0094*/ 	.word	0x00000e70


	//   ....[1]....
        /*0098*/ 	.word	0x00002350


	//   ....[2]....
        /*009c*/ 	.word	0x000023a0


	//----- nvinfo : EIATTR_MAX_THREADS
	.align		4
.L_2146:
        /*00a0*/ 	.byte	0x04, 0x05
        /*00a2*/ 	.short	(.L_2148 - .L_2147)
.L_2147:
        /*00a4*/ 	.word	0x00000080
        /*00a8*/ 	.word	0x00000001
        /*00ac*/ 	.word	0x00000001


	//----- nvinfo : EIATTR_CRS_STACK_SIZE
	.align		4
.L_2148:
        /*00b0*/ 	.byte	0x04, 0x1e
        /*00b2*/ 	.short	(.L_2150 - .L_2149)
.L_2149:
        /*00b4*/ 	.word	0x00000000


	//----- nvinfo : EIATTR_CBANK_PARAM_SIZE
	.align		4
.L_2150:
        /*00b8*/ 	.byte	0x03, 0x19
        /*00ba*/ 	.short	0x0030


	//----- nvinfo : EIATTR_PARAM_CBANK
	.align		4
        /*00bc*/ 	.byte	0x04, 0x0a
        /*00be*/ 	.short	(.L_2152 - .L_2151)
	.align		4
.L_2151:
        /*00c0*/ 	.word	index@(.nv.constant0._ZN2at6native29vectorized_elementwise_kernelILi2EZZZNS0_67_GLOBAL__N__bb565c37_34_ValidateCompressedIndicesKernel_cu_33a4b88b42_validate_compressed_sparse_indices_kernelILNS2_8CDimNameE1ENS2_18CUDAKernelLauncherENS2_14EmptyVecKernelENS2_8DummyVecELm8EEEvRKNS_6TensorESA_lllENKUlvE0_clEvENKUlvE_clEvEUliE_St5arrayIPcLm2EEEEviT0_T1_)
        /*00c4*/ 	.short	0x0210
        /*00c6*/ 	.short	0x0030


	//----- nvinfo : EIATTR_SW_WAR
	.align		4
.L_2152:
        /*00c8*/ 	.byte	0x04, 0x36
        /*00ca*/ 	.short	(.L_2154 - .L_2153)
.L_2153:
        /*00cc*/ 	.word	0x00000008
.L_2154:


//--------------------- .nv.info._ZN2at6native29vectorized_elementwise_kernelILi4EZZZNS0_67_GLOBAL__N__bb565c37_34_ValidateCompressedIndicesKernel_cu_33a4b88b42_validate_compressed_sparse_indices_kernelILNS2_8CDimNameE1ENS2_18CUDAKernelLauncherENS2_14EmptyVecKernelENS2_8DummyVecELm8EEEvRKNS_6TensorESA_lllENKUlvE0_clEvENKUlvE_clEvEUliE_St5arrayIPcLm2EEEEviT0_T1_ --------------------------
	.section	.nv.info._ZN2at6native29vectorized_elementwise_kernelILi4EZZZNS0_67_GLOBAL__N__bb565c37_34_ValidateCompressedIndicesKernel_cu_33a4b88b42_validate_compressed_sparse_indices_kernelILNS2_8CDimNameE1ENS2_18CUDAKernelLauncherENS2_14EmptyVecKernelENS2_8DummyVecELm8EEEvRKNS_6TensorESA_lllENKUlvE0_clEvENKUlvE_clEvEUliE_St5arrayIPcLm2EEEEviT0_T1_,"",@"SHT_CUDA_INFO"
	.sectionflags	@""
	.align	4


	//----- nvinfo : EIATTR_CUDA_API_VERSION
	.align		4
        /*0000*/ 	.byte	0x04, 0x37
        /*0002*/ 	.short	(.L_2156 - .L_2155)
.L_2155:
        /*0004*/ 	.word	0x00000082


	//----- nvinfo : EIATTR_KPARAM_INFO
	.align		4
.L_2156:
        /*0008*/ 	.byte	0x04, 0x17
        /*000a*/ 	.short	(.L_2158 - .L_2157)
.L_2157:
        /*000c*/ 	.word	0x00000000
        /*0010*/ 	.short	0x0002
        /*0012*/ 	.short	0x0020
        /*0014*/ 	.byte	0x00, 0xf0, 0x41, 0x00


	//----- nvinfo : EIATTR_KPARAM_INFO
	.align		4
.L_2158:
        /*0018*/ 	.byte	0x04, 0x17
        /*001a*/ 	.short	(.L_2160 - .L_2159)
.L_2159:
        /*001c*/ 	.word	0x00000000
        /*0020*/ 	.short	0x0001
        /*0022*/ 	.short	0x0008
        /*0024*/ 	.byte	0x00, 0xf0, 0x61, 0x00


	//----- nvinfo : EIATTR_KPARAM_INFO
	.align		4
.L_2160:
        /*0028*/ 	.byte	0x04, 0x17
        /*002a*/ 	.short	(.L_2162 - .L_2161)
.L_2161:
        /*002c*/ 	.word	0x00000000
        /*0030*/ 	.short	0x0000
        /*0032*/ 	.short	0x0000
        /*0034*/ 	.byte	0x00, 0xf0, 0x11, 0x00


	//----- nvinfo : EIATTR_SPARSE_MMA_MASK
	.align		4
.L_2162:
        /*0038*/ 	.byte	0x03, 0x50
        /*003a*/ 	.short	0x0000


	//----- nvinfo : EIATTR_MAXREG_COUNT
	.align		4
        /*003c*/ 	.byte	0x03, 0x1b
        /*003e*/ 	.short	0x00ff


	//----- nvinfo : EIATTR_EXTERNS
	.align		4
        /*0040*/ 	.byte	0x04, 0x0f
        /*0042*/ 	.short	(.L_2164 - .L_2163)


	//   ....[0]....
	.align		4
.L_2163:
        /*0044*/ 	.word	index@(__assertfail)


	//----- nvinfo : EIATTR_MERCURY_ISA_VERSION
	.align		4
.L_2164:
        /*0048*/ 	.byte	0x03, 0x5f
        /*004a*/ 	.short	0x0101


	//----- nvinfo : EIATTR_SYSCALL_OFFSETS
	.align		4
        /*004c*/ 	.byte	0x04, 0x46
        /*004e*/ 	.short	(.L_2166 - .L_2165)


	//   ....[0]....
.L_2165:
        /*0050*/ 	.word	0x00000260


	//   ....[1]....
        /*0054*/ 	.word	0x00000400


	//   ....[2]....
        /*0058*/ 	.word	0x000005a0


	//   ....[3]....
        /*005c*/ 	.word	0x00000740


	//   ....[4]....
        /*0060*/ 	.word	0x000008e0


	//   ....[5]....
        /*0064*/ 	.word	0x00000a80


	//   ....[6]....
        /*0068*/ 	.word	0x00000c20


	//   ....[7]....
        /*006c*/ 	.word	0x00000dc0


	//   ....[8]....
        /*0070*/ 	.word	0x00001340


	//   ....[9]....
        /*0074*/ 	.word	0x00001500


	//   ....[10]....
        /*0078*/ 	.word	0x000016c0


	//   ....[11]....
        /*007c*/ 	.word	0x00001880


	//   ....[12]....
        /*0080*/ 	.word	0x00001a40


	//   ....[13]....
        /*0084*/ 	.word	0x00001c00


	//   ....[14]....
        /*0088*/ 	.word	0x00001dc0


	//   ....[15]....
        /*008c*/ 	.word	0x00001f80


	//----- nvinfo : EIATTR_EXIT_INSTR_OFFSETS
	.align		4
.L_2166:
        /*0090*/ 	.byte	0x04, 0x1c
        /*0092*/ 	.short	(.L_2168 - .L_2167)


	//   ....[0]....
.L_2167:
        /*0094*/ 	.word	0x00000e30


	//   ....[1]....
        /*0098*/ 	.word	0x00002300


	//   ....[2]....
        /*009c*/ 	.word	0x00002350


	//----- nvinfo : EIATTR_MAX_THREADS
	.align		4
.L_2168:
        /*00a0*/ 	.byte	0x04, 0x05
        /*00a2*/ 	.short	(.L_2170 - .L_2169)
.L_2169:
        /*00a4*/ 	.word	0x00000080
        /*00a8*/ 	.word	0x00000001
        /*00ac*/ 	.word	0x00000001


	//----- nvinfo : EIATTR_CRS_STACK_SIZE
	.align		4
.L_2170:
        /*00b0*/ 	.byte	0x04, 0x1e
        /*00b2*/ 	.short	(.L_2172 - .L_2171)
.L_2171:
        /*00b4*/ 	.word	0x00000000


	//----- nvinfo : EIATTR_CBANK_PARAM_SIZE
	.align		4
.L_2172:
        /*00b8*/ 	.byte	0x03, 0x19
        /*00ba*/ 	.short	0x0030


	//----- nvinfo : EIATTR_PARAM_CBANK
	.align		4
        /*00bc*/ 	.byte	0x04, 0x0a
        /*00be*/ 	.short	(.L_2174 - .L_2173)
	.align		4
.L_2173:
        /*00c0*/ 	.word	index@(.nv.constant0._ZN2at6native29vectorized_elementwise_kernelILi4EZZZNS0_67_GLOBAL__N__bb565c37_34_ValidateCompressedIndicesKernel_cu_33a4b88b42_validate_compressed_sparse_indices_kernelILNS2_8CDimNameE1ENS2_18CUDAKernelLauncherENS2_14EmptyVecKernelENS2_8DummyVecELm8EEEvRKNS_6TensorESA_lllENKUlvE0_clEvENKUlvE_clEvEUliE_St5arrayIPcLm2EEEEviT0_T1_)
        /*00c4*/ 	.short	0x0210
        /*00c6*/ 	.short	0x0030


	//----- nvinfo : EIATTR_SW_WAR
	.align		4
.L_2174:
        /*00c8*/ 	.byte	0x04, 0x36
        /*00ca*/ 	.short	(.L_2176 - .L_2175)
.L_2175:
        /*00cc*/ 	.word	0x00000008
.L_2176:


//--------------------- .nv.info._ZN2at6native29vectorized_elementwise_kernelILi8EZZZNS0_67_GLOBAL__N__bb565c37_34_ValidateCompressedIndicesKernel_cu_33a4b88b42_validate_compressed_sparse_indices_kernelILNS2_8CDimNameE1ENS2_18CUDAKernelLauncherENS2_14EmptyVecKernelENS2_8DummyVecELm8EEEvRKNS_6TensorESA_lllENKUlvE0_clEvENKUlvE_clEvEUliE_St5arrayIPcLm2EEEEviT0_T1_ --------------------------
	.section	.nv.info._ZN2at6native29vectorized_elementwise_kernelILi8EZZZNS0_67_GLOBAL__N__bb565c37_34_ValidateCompressedIndicesKernel_cu_33a4b88b42_validate_compressed_sparse_indices_kernelILNS2_8CDimNameE1ENS2_18CUDAKernelLauncherENS2_14EmptyVecKernelENS2_8DummyVecELm8EEEvRKNS_6TensorESA_lllENKUlvE0_clEvENKUlvE_clEvEUliE_St5arrayIPcLm2EEEEviT0_T1_,"",@"SHT_CUDA_INFO"
	.sectionflags	@""
	.align	4


	//----- nvinfo : EIATTR_CUDA_API_VERSION
	.align		4
        /*0000*/ 	.byte	0x04, 0x37
        /*0002*/ 	.short	(.L_2178 - .L_2177)
.L_2177:
        /*0004*/ 	.word	0x00000082


	//----- nvinfo : EIATTR_KPARAM_INFO
	.align		4
.L_2178:
        /*0008*/ 	.byte	0x04, 0x17
        /*000a*/ 	.short	(.L_2180 - .L_2179)
.L_2179:
        /*000c*/ 	.word	0x00000000
        /*0010*/ 	.short	0x0002
        /*0012*/ 	.short	0x0020
        /*0014*/ 	.byte	0x00, 0xf0, 0x41, 0x00


	//----- nvinfo : EIATTR_KPARAM_INFO
	.align		4
.L_2180:
        /*0018*/ 	.byte	0x04, 0x17
        /*001a*/ 	.short	(.L_2182 - .L_2181)
.L_2181:
        /*001c*/ 	.word	0x00000000
        /*0020*/ 	.short	0x0001
        /*0022*/ 	.short	0x0008
        /*0024*/ 	.byte	0x00, 0xf0, 0x61, 0x00


	//----- nvinfo : EIATTR_KPARAM_INFO
	.align		4
.L_2182:
        /*0028*/ 	.byte	0x04, 0x17
        /*002a*/ 	.short	(.L_2184 - .L_2183)
.L_2183:
        /*002c*/ 	.word	0x00000000
        /*0030*/ 	.short	0x0000
        /*0032*/ 	.short	0x0000
        /*0034*/ 	.byte	0x00, 0xf0, 0x11, 0x00


	//----- nvinfo : EIATTR_SPARSE_MMA_MASK
	.align		4
.L_2184:
        /*0038*/ 	.byte	0x03, 0x50
        /*003a*/ 	.short	0x0000


	//----- nvinfo : EIATTR_MAXREG_COUNT
	.align		4
        /*003c*/ 	.byte	0x03, 0x1b
        /*003e*/ 	.short	0x00ff


	//----- nvinfo : EIATTR_EXTERNS
	.align		4
        /*0040*/ 	.byte	0x04, 0x0f
        /*0042*/ 	.short	(.L_2186 - .L_2185)


	//   ....[0]....
	.align		4
.L_2185:
        /*0044*/ 	.word	index@(__assertfail)


	//----- nvinfo : EIATTR_MERCURY_ISA_VERSION
	.align		4
.L_2186:
        /*0048*/ 	.byte	0x03, 0x5f
        /*004a*/ 	.short	0x0101


	//----- nvinfo : EIATTR_SYSCALL_OFFSETS
	.align		4
        /*004c*/ 	.byte	0x04, 0x46
        /*004e*/ 	.short	(.L_2188 - .L_2187)


	//   ....[0]....
.L_2187:
        /*0050*/ 	.word	0x00000260


	//   ....[1]....
        /*0054*/ 	.word	0x00000400


	//   ....[2]....
        /*0058*/ 	.word	0x000005a0


	//   ....[3]....
        /*005c*/ 	.word	0x00000740


	//   ....[4]....
        /*0060*/ 	.word	0x000008e0


	//   ....[5]....
        /*0064*/ 	.word	0x00000a80


	//   ....[6]....
        /*0068*/ 	.word	0x00000c20


	//   ....[7]....
        /*006c*/ 	.word	0x00000dc0


	//   ....[8]....
        /*0070*/ 	.word	0x00001340


	//   ....[9]....
        /*0074*/ 	.word	0x00001500


	//   ....[10]....
        /*0078*/ 	.word	0x000016c0


	//   ....[11]....
        /*007c*/ 	.word	0x00001880


	//   ....[12]....
        /*0080*/ 	.word	0x00001a40


	//   ....[13]....
        /*0084*/ 	.word	0x00001c00


	//   ....[14]....
        /*0088*/ 	.word	0x00001dc0


	//   ....[15]....
        /*008c*/ 	.word	0x00001f80


	//----- nvinfo : EIATTR_EXIT_INSTR_OFFSETS
	.align		4
.L_2188:
        /*0090*/ 	.byte	0x04, 0x1c
        /*0092*/ 	.short	(.L_2190 - .L_2189)


	//   ....[0]....
.L_2189:
        /*0094*/ 	.word	0x00000e30


	//   ....[1]....
        /*0098*/ 	.word	0x00002300


	//   ....[2]....
        /*009c*/ 	.word	0x00002350


	//----- nvinfo : EIATTR_MAX_THREADS
	.align		4
.L_2190:
        /*00a0*/ 	.byte	0x04, 0x05
        /*00a2*/ 	.short	(.L_2192 - .L_2191)
.L_2191:
        /*00a4*/ 	.word	0x00000080
        /*00a8*/ 	.word	0x00000001
        /*00ac*/ 	.word	0x00000001


	//----- nvinfo : EIATTR_CRS_STACK_SIZE
	.align		4
.L_2192:
        /*00b0*/ 	.byte	0x04, 0x1e
        /*00b2*/ 	.short	(.L_2194 - .L_2193)
.L_2193:
        /*00b4*/ 	.word	0x00000000


	//----- nvinfo : EIATTR_CBANK_PARAM_SIZE
	.align		4
.L_2194:
        /*00b8*/ 	.byte	0x03, 0x19
        /*00ba*/ 	.short	0x0030


	//----- nvinfo : EIATTR_PARAM_CBANK
	.align		4
        /*00bc*/ 	.byte	0x04, 0x0a
        /*00be*/ 	.short	(.L_2196 - .L_2195)
	.align		4
.L_2195:
        /*00c0*/ 	.word	index@(.nv.constant0._ZN2at6native29vectorized_elementwise_kernelILi8EZZZNS0_67_GLOBAL__N__bb565c37_34_ValidateCompressedIndicesKernel_cu_33a4b88b42_validate_compressed_sparse_indices_kernelILNS2_8CDimNameE1ENS2_18CUDAKernelLauncherENS2_14EmptyVecKernelENS2_8DummyVecELm8EEEvRKNS_6TensorESA_lllENKUlvE0_clEvENKUlvE_clEvEUliE_St5arrayIPcLm2EEEEviT0_T1_)
        /*00c4*/ 	.short	0x0210
        /*00c6*/ 	.short	0x0030


	//----- nvinfo : EIATTR_SW_WAR
	.align		4
.L_2196:
        /*00c8*/ 	.byte	0x04, 0x36
        /*00ca*/ 	.short	(.L_2198 - .L_2197)
.L_2197:
        /*00cc*/ 	.word	0x00000008
.L_2198:


//--------------------- .nv.info._ZN2at6native18elementwise_kernelILi128ELi4EZNS0_15gpu_kernel_implIZZZNS0_67_GLOBAL__N__bb565c37_34_ValidateCompressedIndicesKernel_cu_33a4b88b42_validate_compressed_sparse_indices_kernelILNS3_8CDimNameE0ENS3_18CUDAKernelLauncherENS3_14EmptyVecKernelENS3_8DummyVecELm0EEEvRKNS_6TensorESB_lllENKUlvE1_clEvENKUlvE0_clEvEUllllllE_EEvRNS_18TensorIteratorBaseERKT_EUliE_EEviT1_ --------------------------
	.section	.nv.info._ZN2at6native18elementwise_kernelILi128ELi4EZNS0_15gpu_kernel_implIZZZNS0_67_GLOBAL__N__bb565c37_34_ValidateCompressedIndicesKernel_cu_33a4b88b42_validate_compressed_sparse_indices_kernelILNS3_8CDimNameE0ENS3_18CUDAKernelLauncherENS3_14EmptyVecKernelENS3_8DummyVecELm0EEEvRKNS_6TensorESB_lllENKUlvE1_clEvENKUlvE0_clEvEUllllllE_EEvRNS_18TensorIteratorBaseERKT_EUliE_EEviT1_,"",@"SHT_CUDA_INFO"
	.sectionflags	@""
	.align	4


	//----- nvinfo : EIATTR_CUDA_API_VERSION
	.align		4
        /*0000*/ 	.byte	0x04, 0x37
        /*0002*/ 	.short	(.L_2200 - .L_2199)
.L_2199:
        /*0004*/ 	.word	0x00000082


	//----- nvinfo : EIATTR_KPARAM_INFO
	.align		4
.L_2200:
        /*0008*/ 	.byte	0x04, 0x17
        /*000a*/ 	.short	(.L_2202 - .L_2201)
.L_2201:
        /*000c*/ 	.word	0x00000000
        /*0010*/ 	.short	0x0001
        /*0012*/ 	.short	0x0008
        /*0014*/ 	.byte	0x00, 0xf0, 0x21, 0x10


	//----- nvinfo : EIATTR_KPARAM_INFO
	.align		4
.L_2202:
        /*0018*/ 	.byte	0x04, 0x17
        /*001a*/ 	.short	(.L_2204 - .L_2203)
.L_2203:
        /*001c*/ 	.word	0x00000000
        /*0020*/ 	.short	0x0000
        /*0022*/ 	.short	0x0000
        /*0024*/ 	.byte	0x00, 0xf0, 0x11, 0x00


	//----- nvinfo : EIATTR_SPARSE_MMA_MASK
	.align		4
.L_2204:
        /*0028*/ 	.byte	0x03, 0x50
        /*002a*/ 	.short	0x0000


	//----- nvinfo : EIATTR_MAXREG_COUNT
	.align		4
        /*002c*/ 	.byte	0x03, 0x1b
        /*002e*/ 	.short	0x0080


	//----- nvinfo : EIATTR_EXTERNS
	.align		4
        /*0030*/ 	.byte	0x04, 0x0f
        /*0032*/ 	.short	(.L_2206 - .L_2205)


	//   ....[0]....
	.align		4
.L_2205:
        /*0034*/ 	.word	index@(__assertfail)


	//----- nvinfo : EIATTR_MERCURY_ISA_VERSION
	.align		4
.L_2206:
        /*0038*/ 	.byte	0x03, 0x5f
        /*003a*/ 	.short	0x0101


	//----- nvinfo : EIATTR_SYSCALL_OFFSETS
	.align		4
        /*003c*/ 	.byte	0x04, 0x46
        /*003e*/ 	.short	(.L_2208 - .L_2207)


	//   ....[0]....
.L_2207:
        /*0040*/ 	.word	0x00002b50


	//   ....[1]....
        /*0044*/ 	.word	0x000039c0


	//   ....[2]....
        /*0048*/ 	.word	0x00004830


	//   ....[3]....
        /*004c*/ 	.word	0x000056a0


	//   ....[4]....
        /*0050*/ 	.word	0x00006510


	//   ....[5]....
        /*0054*/ 	.word	0x000066f0


	//   ....[6]....
        /*0058*/ 	.word	0x00006880


	//   ....[7]....
        /*005c*/ 	.word	0x00006a60


	//   ....[8]....
        /*0060*/ 	.word	0x000071e0


	//   ....[9]....
        /*0064*/ 	.word	0x00007940


	//   ....[10]....
        /*0068*/ 	.word	0x0000a4b0


	//   ....[11]....
        /*006c*/ 	.word	0x0000b320


	//   ....[12]....
        /*0070*/ 	.word	0x0000c190


	//   ....[13]....
        /*0074*/ 	.word	0x0000d000


	//   ....[14]....
        /*0078*/ 	.word	0x0000de70


	//   ....[15]....
        /*007c*/ 	.word	0x0000e050


	//   ....[16]....
        /*0080*/ 	.word	0x0000e1e0


	//   ....[17]....
        /*0084*/ 	.word	0x0000e3c0


	//   ....[18]....
        /*0088*/ 	.word	0x0000eb00


	//   ....[19]....
        /*008c*/ 	.word	0x0000f260


	//   ....[20]....
        /*0090*/ 	.word	0x00011dc0


	//   ....[21]....
        /*0094*/ 	.word	0x00012c30


	//   ....[22]....
        /*0098*/ 	.word	0x00013aa0


	//   ....[23]....
        /*009c*/ 	.word	0x00014910


	//   ....[24]....
        /*00a0*/ 	.word	0x00015780


	//   ....[25]....
        /*00a4*/ 	.word	0x00015960


	//   ....[26]....
        /*00a8*/ 	.word	0x00015af0


	//   ....[27]....
        /*00ac*/ 	.word	0x00015cd0


	//   ....[28]....
        /*00b0*/ 	.word	0x00016420


	//   ....[29]....
        /*00b4*/ 	.word	0x00016b80


	//   ....[30]....
        /*00b8*/ 	.word	0x000196d0


	//   ....[31]....
        /*00bc*/ 	.word	0x0001a540


	//   ....[32]....
        /*00c0*/ 	.word	0x0001b3b0


	//   ....[33]....
        /*00c4*/ 	.word	0x0001c220


	//   ....[34]....
        /*00c8*/ 	.word	0x0001d090


	//   ....[35]....
        /*00cc*/ 	.word	0x0001d270


	//   ....[36]....
        /*00d0*/ 	.word	0x0001d400


	//   ....[37]....
        /*00d4*/ 	.word	0x0001d5e0


	//   ....[38]....
        /*00d8*/ 	.word	0x0001dd40


	//   ....[39]....
        /*00dc*/ 	.word	0x0001e4a0


	//----- nvinfo : EIATTR_EXIT_INSTR_OFFSETS
	.align		4
.L_2208:
        /*00e0*/ 	.byte	0x04, 0x1c
        /*00e2*/ 	.short	(.L_2210 - .L_2209)


	//   ....[0]....
.L_2209:
        /*00e4*/ 	.word	0x00016c10


	//   ....[1]....
        /*00e8*/ 	.word	0x0001de90


	//   ....[2]....
        /*00ec*/ 	.word	0x0001deb0


	//   ....[3]....
        /*00f0*/ 	.word	0x0001df30


	//   ....[4]....
        /*00f4*/ 	.word	0x0001df50


	//   ....[5]....
        /*00f8*/ 	.word	0x0001df70


	//   ....[6]....
        /*00fc*/ 	.word	0x0001dff0


	//   ....[7]....
        /*0100*/ 	.word	0x0001e010


	//   ....[8]....
        /*0104*/ 	.word	0x0001e090


	//   ....[9]....
        /*0108*/ 	.word	0x0001e0b0


	//   ....[10]....
        /*010c*/ 	.word	0x0001e0d0


	//   ....[11]....
        /*0110*/ 	.word	0x0001e170


	//   ....[12]....
        /*0114*/ 	.word	0x0001e190


	//   ....[13]....
        /*0118*/ 	.word	0x0001e210


	//   ....[14]....
        /*011c*/ 	.word	0x0001e230


	//   ....[15]....
        /*0120*/ 	.word	0x0001e250


	//   ....[16]....
        /*0124*/ 	.word	0x0001e2f0


	//   ....[17]....
        /*0128*/ 	.word	0x0001e310


	//   ....[18]....
        /*012c*/ 	.word	0x0001e330


	//   ....[19]....
        /*0130*/ 	.word	0x0001e3a0


	//   ....[20]....
        /*0134*/ 	.word	0x0001e4b0


	//   ....[21]....
        /*0138*/ 	.word	0x0001e4d0


	//   ....[22]....
        /*013c*/ 	.word	0x0001e4f0


	//----- nvinfo : EIATTR_MAX_THREADS
	.align		4
.L_2210:
        /*0140*/ 	.byte	0x04, 0x05
        /*0142*/ 	.short	(.L_2212 - .L_2211)
.L_2211:
        /*0144*/ 	.word	0x00000080
        /*0148*/ 	.word	0x00000001
        /*014c*/ 	.word	0x00000001


	//----- nvinfo : EIATTR_CRS_STACK_SIZE
	.align		4
.L_2212:
        /*0150*/ 	.byte	0x04, 0x1e
        /*0152*/ 	.short	(.L_2214 - .L_2213)
.L_2213:
        /*0154*/ 	.word	0x00000000


	//----- nvinfo : EIATTR_CBANK_PARAM_SIZE
	.align		4
.L_2214:
        /*0158*/ 	.byte	0x03, 0x19
        /*015a*/ 	.short	0x0410


	//----- nvinfo : EIATTR_PARAM_CBANK
	.align		4
        /*015c*/ 	.byte	0x04, 0x0a
        /*015e*/ 	.short	(.L_2216 - .L_2215)
	.align		4
.L_2215:
        /*0160*/ 	.word	index@(.nv.constant0._ZN2at6native18elementwise_kernelILi128ELi4EZNS0_15gpu_kernel_implIZZZNS0_67_GLOBAL__N__bb565c37_34_ValidateCompressedIndicesKernel_cu_33a4b88b42_validate_compressed_sparse_indices_kernelILNS3_8CDimNameE0ENS3_18CUDAKernelLauncherENS3_14EmptyVecKernelENS3_8DummyVecELm0EEEvRKNS_6TensorESB_lllENKUlvE1_clEvENKUlvE0_clEvEUllllllE_EEvRNS_18TensorIteratorBaseERKT_EUliE_EEviT1_)
        /*0164*/ 	.short	0x0210
        /*0166*/ 	.short	0x0410


	//----- nvinfo : EIATTR_SW_WAR
	.align		4
.L_2216:
        /*0168*/ 	.byte	0x04, 0x36
        /*016a*/ 	.short	(.L_2218 - .L_2217)
.L_2217:
        /*016c*/ 	.word	0x00000008
.L_2218:


//--------------------- .nv.info._ZN2at6native27unrolled_elementwise_kernelIZZZNS0_67_GLOBAL__N__bb565c37_34_ValidateCompressedIndicesKernel_cu_33a4b88b42_validate_compressed_sparse_indices_kernelILNS2_8CDimNameE0ENS2_18CUDAKernelLauncherENS2_14EmptyVecKernelENS2_8DummyVecELm0EEEvRKNS_6TensorESA_lllENKUlvE1_clEvENKUlvE0_clEvEUllllllE_St5arrayIPcLm6EELi4E23TrivialOffsetCalculatorILi5EjESH_ILi1EjENS0_6memory12LoadWithCastILi5EEENSK_13StoreWithCastILi1EEEEEviT_T0_T2_T3_T4_T5_ --------------------------
	.section	.nv.info._ZN2at6native27unrolled_elementwise_kernelIZZZNS0_67_GLOBAL__N__bb565c37_34_ValidateCompressedIndicesKernel_cu_33a4b88b42_validate_compressed_sparse_indices_kernelILNS2_8CDimNameE0ENS2_18CUDAKernelLauncherENS2_14EmptyVecKernelENS2_8DummyVecELm0EEEvRKNS_6TensorESA_lllENKUlvE1_clEvENKUlvE0_clEvEUllllllE_St5arrayIPcLm6EELi4E23TrivialOffsetCalculatorILi5EjESH_ILi1EjENS0_6memory12LoadWithCastILi5EEENSK_13StoreWithCastILi1EEEEEviT_T0_T2_T3_T4_T5_,"",@"SHT_CUDA_INFO"
	.sectionflags	@""
	.align	4


	//----- nvinfo : EIATTR_CUDA_API_VERSION
	.align		4
        /*0000*/ 	.byte	0x04, 0x37
        /*0002*/ 	.short	(.L_2220 - .L_2219)
.L_2219:
        /*0004*/ 	.word	0x00000082


	//----- nvinfo : EIATTR_KPARAM_INFO
	.align		4
.L_2220:
        /*0008*/ 	.byte	0x04, 0x17
        /*000a*/ 	.short	(.L_2222 - .L_2221)
.L_2221:
        /*000c*/ 	.word	0x00000000
        /*0010*/ 	.short	0x0006
        /*0012*/ 	.short	0x0098
        /*0014*/ 	.byte	0x00, 0xf0, 0x21, 0x00


	//----- nvinfo : EIATTR_KPARAM_INFO
	.align		4
.L_2222:
        /*0018*/ 	.byte	0x04, 0x17
        /*001a*/ 	.short	(.L_2224 - .L_2223)
.L_2223:
        /*001c*/ 	.word	0x00000000
        /*0020*/ 	.short	0x0005
        /*0022*/ 	.short	0x007c
        /*0024*/ 	.byte	0x00, 0xf0, 0x71, 0x00


	//----- nvinfo : EIATTR_KPARAM_INFO
	.align		4
.L_2224:
        /*0028*/ 	.byte	0x04, 0x17
        /*002a*/ 	.short	(.L_2226 - .L_2225)
.L_2225:
        /*002c*/ 	.word	0x00000000
        /*0030*/ 	.short	0x0004
        /*0032*/ 	.short	0x0079
        /*0034*/ 	.byte	0x00, 0xf0, 0x05, 0x00


	//----- nvinfo : EIATTR_KPARAM_INFO
	.align		4
.L_2226:
        /*0038*/ 	.byte	0x04, 0x17
        /*003a*/ 	.short	(.L_2228 - .L_2227)
.L_2227:
        /*003c*/ 	.word	0x00000000
        /*0040*/ 	.short	0x0003
        /*0042*/ 	.short	0x0078
        /*0044*/ 	.byte	0x00, 0xf0, 0x05, 0x00


	//----- nvinfo : EIATTR_KPARAM_INFO
	.align		4
.L_2228:
        /*0048*/ 	.byte	0x04, 0x17
        /*004a*/ 	.short	(.L_2230 - .L_2229)
.L_2229:
        /*004c*/ 	.word	0x00000000
        /*0050*/ 	.short	0x0002
        /*0052*/ 	.short	0x0048
        /*0054*/ 	.byte	0x00, 0xf0, 0xc1, 0x00


	//----- nvinfo : EIATTR_KPARAM_INFO
	.align		4
.L_2230:
        /*0058*/ 	.byte	0x04, 0x17
        /*005a*/ 	.short	(.L_2232 - .L_2231)
.L_2231:
        /*005c*/ 	.word	0x00000000
        /*0060*/ 	.short	0x0001
        /*0062*/ 	.short	0x0008
        /*0064*/ 	.byte	0x00, 0xf0, 0x01, 0x01


	//----- nvinfo : EIATTR_KPARAM_INFO
	.align		4
.L_2232:
        /*0068*/ 	.byte	0x04, 0x17
        /*006a*/ 	.short	(.L_2234 - .L_2233)
.L_2233:
        /*006c*/ 	.word	0x00000000
        /*0070*/ 	.short	0x0000
        /*0072*/ 	.short	0x0000
        /*0074*/ 	.byte	0x00, 0xf0, 0x11, 0x00


	//----- nvinfo : EIATTR_SPARSE_MMA_MASK
	.align		4
.L_2234:
        /*0078*/ 	.byte	0x03, 0x50
        /*007a*/ 	.short	0x0000


	//----- nvinfo : EIATTR_MAXREG_COUNT
	.align		4
        /*007c*/ 	.byte	0x03, 0x1b
        /*007e*/ 	.short	0x00ff


	//----- nvinfo : EIATTR_EXTERNS
	.align		4
        /*0080*/ 	.byte	0x04, 0x0f
        /*0082*/ 	.short	(.L_2236 - .L_2235)


	//   ....[0]....
	.align		4
.L_2235:
        /*0084*/ 	.word	index@(__assertfail)


	//----- nvinfo : EIATTR_MERCURY_ISA_VERSION
	.align		4
.L_2236:
        /*0088*/ 	.byte	0x03, 0x5f
        /*008a*/ 	.short	0x0101


	//----- nvinfo : EIATTR_SYSCALL_OFFSETS
	.align		4
        /*008c*/ 	.byte	0x04, 0x46
        /*008e*/ 	.short	(.L_2238 - .L_2237)


	//   ....[0]....
.L_2237:
        /*0090*/ 	.word	0x00000f60


	//   ....[1]....
        /*0094*/ 	.word	0x00001de0


	//   ....[2]....
        /*0098*/ 	.word	0x00002c60


	//   ....[3]....
        /*009c*/ 	.word	0x00003ae0


	//   ....[4]....
        /*00a0*/ 	.word	0x00004960


	//   ....[5]....
        /*00a4*/ 	.word	0x000058a0


	//   ....[6]....
        /*00a8*/ 	.word	0x00006720


	//   ....[7]....
        /*00ac*/ 	.word	0x000075a0


	//   ....[8]....
        /*00b0*/ 	.word	0x00008450


	//   ....[9]....
        /*00b4*/ 	.word	0x00009310


	//   ....[10]....
        /*00b8*/ 	.word	0x0000a240


	//   ....[11]....
        /*00bc*/ 	.word	0x0000b0c0


	//   ....[12]....
        /*00c0*/ 	.word	0x0000bf70


	//   ....[13]....
        /*00c4*/ 	.word	0x0000ce20


	//   ....[14]....
        /*00c8*/ 	.word	0x0000dcd0


	//   ....[15]....
        /*00cc*/ 	.word	0x0000ec10


	//   ....[16]....
        /*00d0*/ 	.word	0x0000fa90


	//   ....[17]....
        /*00d4*/ 	.word	0x00010940


	//   ....[18]....
        /*00d8*/ 	.word	0x000117f0


	//   ....[19]....
        /*00dc*/ 	.word	0x000126b0


	//   ....[20]....
        /*00e0*/ 	.word	0x00012960


	//   ....[21]....
        /*00e4*/ 	.word	0x00012af0


	//   ....[22]....
        /*00e8*/ 	.word	0x00012cd0


	//   ....[23]....
        /*00ec*/ 	.word	0x00012f60


	//   ....[24]....
        /*00f0*/ 	.word	0x00013190


	//   ....[25]....
        /*00f4*/ 	.word	0x00013320


	//   ....[26]....
        /*00f8*/ 	.word	0x00013500


	//   ....[27]....
        /*00fc*/ 	.word	0x00013790


	//   ....[28]....
        /*0100*/ 	.word	0x000139c0


	//   ....[29]....
        /*0104*/ 	.word	0x00013b50


	//   ....[30]....
        /*0108*/ 	.word	0x00013d30


	//   ....[31]....
        /*010c*/ 	.word	0x00013fc0


	//   ....[32]....
        /*0110*/ 	.word	0x000141f0


	//   ....[33]....
        /*0114*/ 	.word	0x00014380


	//   ....[34]....
        /*0118*/ 	.word	0x00014560


	//   ....[35]....
        /*011c*/ 	.word	0x000147e0


	//   ....[36]....
        /*0120*/ 	.word	0x00014a20


	//   ....[37]....
        /*0124*/ 	.word	0x00014bb0


	//   ....[38]....
        /*0128*/ 	.word	0x00014d90


	//   ....[39]....
        /*012c*/ 	.word	0x00016880


	//   ....[40]....
        /*0130*/ 	.word	0x00016ac0


	//   ....[41]....
        /*0134*/ 	.word	0x00016c50


	//   ....[42]....
        /*0138*/ 	.word	0x00016e30


	//   ....[43]....
        /*013c*/ 	.word	0x00018800


	//   ....[44]....
        /*0140*/ 	.word	0x00018a40


	//   ....[45]....
        /*0144*/ 	.word	0x00018bd0


	//   ....[46]....
        /*0148*/ 	.word	0x00018db0


	//   ....[47]....
        /*014c*/ 	.word	0x0001a6c0


	//   ....[48]....
        /*0150*/ 	.word	0x0001a8f0


	//   ....[49]....
        /*0154*/ 	.word	0x0001aa80


	//   ....[50]....
        /*0158*/ 	.word	0x0001ac60


	//   ....[51]....
        /*015c*/ 	.word	0x0001c530


	//   ....[52]....
        /*0160*/ 	.word	0x0001cd50


	//   ....[53]....
        /*0164*/ 	.word	0x0001d540


	//   ....[54]....
        /*0168*/ 	.word	0x0001dd00


	//   ....[55]....
        /*016c*/ 	.word	0x0001e4d0


	//----- nvinfo : EIATTR_EXIT_INSTR_OFFSETS
	.align		4
.L_2238:
        /*0170*/ 	.byte	0x04, 0x1c
        /*0172*/ 	.short	(.L_2240 - .L_2239)


	//   ....[0]....
.L_2239:
        /*0174*/ 	.word	0x0001dd80


	//   ....[1]....
        /*0178*/ 	.word	0x0001dec0


	//   ....[2]....
        /*017c*/ 	.word	0x0001dee0


	//   ....[3]....
        /*0180*/ 	.word	0x0001df60


	//   ....[4]....
        /*0184*/ 	.word	0x0001df80


	//   ....[5]....
        /*0188*/ 	.word	0x0001dfa0


	//   ....[6]....
        /*018c*/ 	.word	0x0001e020


	//   ....[7]....
        /*0190*/ 	.word	0x0001e040


	//   ....[8]....
        /*0194*/ 	.word	0x0001e0c0


	//   ....[9]....
        /*0198*/ 	.word	0x0001e0e0


	//   ....[10]....
        /*019c*/ 	.word	0x0001e100


	//   ....[11]....
        /*01a0*/ 	.word	0x0001e1a0


	//   ....[12]....
        /*01a4*/ 	.word	0x0001e1c0


	//   ....[13]....
        /*01a8*/ 	.word	0x0001e240


	//   ....[14]....
        /*01ac*/ 	.word	0x0001e260


	//   ....[15]....
        /*01b0*/ 	.word	0x0001e280


	//   ....[16]....
        /*01b4*/ 	.word	0x0001e320


	//   ....[17]....
        /*01b8*/ 	.word	0x0001e340


	//   ....[18]....
        /*01bc*/ 	.word	0x0001e360


	//   ....[19]....
        /*01c0*/ 	.word	0x0001e3d0


	//   ....[20]....
        /*01c4*/ 	.word	0x0001e4e0


	//   ....[21]....
        /*01c8*/ 	.word	0x0001e500


	//   ....[22]....
        /*01cc*/ 	.word	0x0001e520


	//----- nvinfo : EIATTR_MAX_THREADS
	.align		4
.L_2240:
        /*01d0*/ 	.byte	0x04, 0x05
        /*01d2*/ 	.short	(.L_2242 - .L_2241)
.L_2241:
        /*01d4*/ 	.word	0x00000080
        /*01d8*/ 	.word	0x00000001
        /*01dc*/ 	.word	0x00000001


	//----- nvinfo : EIATTR_CRS_STACK_SIZE
	.align		4
.L_2242:
        /*01e0*/ 	.byte	0x04, 0x1e
        /*01e2*/ 	.short	(.L_2244 - .L_2243)
.L_2243:
        /*01e4*/ 	.word	0x00000000


	//----- nvinfo : EIATTR_CBANK_PARAM_SIZE
	.align		4
.L_2244:
        /*01e8*/ 	.byte	0x03, 0x19
        /*01ea*/ 	.short	0x00a0


	//----- nvinfo : EIATTR_PARAM_CBANK
	.align		4
        /*01ec*/ 	.byte	0x04, 0x0a
        /*01ee*/ 	.short	(.L_2246 - .L_2245)
	.align		4
.L_2245:
        /*01f0*/ 	.word	index@(.nv.constant0._ZN2at6native27unrolled_elementwise_kernelIZZZNS0_67_GLOBAL__N__bb565c37_34_ValidateCompressedIndicesKernel_cu_33a4b88b42_validate_compressed_sparse_indices_kernelILNS2_8CDimNameE0ENS2_18CUDAKernelLauncherENS2_14EmptyVecKernelENS2_8DummyVecELm0EEEvRKNS_6TensorESA_lllENKUlvE1_clEvENKUlvE0_clEvEUllllllE_St5arrayIPcLm6EELi4E23TrivialOffsetCalculatorILi5EjESH_ILi1EjENS0_6memory12LoadWithCastILi5EEENSK_13StoreWithCastILi1EEEEEviT_T0_T2_T3_T4_T5_)
        /*01f4*/ 	.short	0x0210
        /*01f6*/ 	.short	0x00a0


	//----- nvinfo : EIATTR_SW_WAR
	.align		4
.L_2246:
        /*01f8*/ 	.byte	0x04, 0x36
        /*01fa*/ 	.short	(.L_2248 - .L_2247)
.L_2247:
        /*01fc*/ 	.word	0x00000008
.L_2248:


//--------------------- .nv.info._ZN2at6native18elementwise_kernelILi128ELi2EZNS0_22gpu_kernel_impl_nocastIZZZNS0_67_GLOBAL__N__bb565c37_34_ValidateCompressedIndicesKernel_cu_33a4b88b42_validate_compressed_sparse_indices_kernelILNS3_8CDimNameE0ENS3_18CUDAKernelLauncherENS3_14EmptyVecKernelENS3_8DummyVecELm0EEEvRKNS_6TensorESB_lllENKUlvE1_clEvENKUlvE0_clEvEUllllllE_EEvRNS_18TensorIteratorBaseERKT_EUliE_EEviT1_ --------------------------
	.section	.nv.info._ZN2at6native18elementwise_kernelILi128ELi2EZNS0_22gpu_kernel_impl_nocastIZZZNS0_67_GLOBAL__N__bb565c37_34_ValidateCompressedIndicesKernel_cu_33a4b88b42_validate_compressed_sparse_indices_kernelILNS3_8CDimNameE0ENS3_18CUDAKernelLauncherENS3_14EmptyVecKernelENS3_8DummyVecELm0EEEvRKNS_6TensorESB_lllENKUlvE1_clEvENKUlvE0_clEvEUllllllE_EEvRNS_18TensorIteratorBaseERKT_EUliE_EEviT1_,"",@"SHT_CUDA_INFO"
	.sectionflags	@""
	.align	4


	//----- nvinfo : EIATTR_CUDA_API_VERSION
	.align		4
        /*0000*/ 	.byte	0x04, 0x37
        /*0002*/ 	.short	(.L_2250 - .L_2249)
.L_2249:
        /*0004*/ 	.word	0x00000082


	//----- nvinfo : EIATTR_KPARAM_INFO
	.align		4
.L_2250:
        /*0008*/ 	.byte	0x04, 0x17
        /*000a*/ 	.short	(.L_2252 - .L_2251)
.L_2251:
        /*000c*/ 	.word	0x00000000
        /*0010*/ 	.short	0x0001
        /*0012*/ 	.short	0x0008
        /*0014*/ 	.byte	0x00, 0xf0, 0x01, 0x10


	//----- nvinfo : EIATTR_KPARAM_INFO
	.align		4
.L_2252:
        /*0018*/ 	.byte	0x04, 0x17
        /*001a*/ 	.short	(.L_2254 - .L_2253)
.L_2253:
        /*001c*/ 	.word	0x00000000
        /*0020*/ 	.short	0x0000
        /*0022*/ 	.short	0x0000
        /*0024*/ 	.byte	0x00, 0xf0, 0x11, 0x00


	//----- nvinfo : EIATTR_SPARSE_MMA_MASK
	.align		4
.L_2254:
        /*0028*/ 	.byte	0x03, 0x50
        /*002a*/ 	.short	0x0000


	//----- nvinfo : EIATTR_MAXREG_COUNT
	.align		4
        /*002c*/ 	.byte	0x03, 0x1b
        /*002e*/ 	.short	0x0080


	//----- nvinfo : EIATTR_EXTERNS
	.align		4
        /*0030*/ 	.byte	0x04, 0x0f
        /*0032*/ 	.short	(.L_2256 - .L_2255)


	//   ....[0]....
	.align		4
.L_2255:
        /*0034*/ 	.word	index@(__assertfail)


	//----- nvinfo : EIATTR_MERCURY_ISA_VERSION
	.align		4
.L_2256:
        /*0038*/ 	.byte	0x03, 0x5f
        /*003a*/ 	.short	0x0101


	//----- nvinfo : EIATTR_SYSCALL_OFFSETS
	.align		4
        /*003c*/ 	.byte	0x04, 0x46
        /*003e*/ 	.short	(.L_2258 - .L_2257)


	//   ....[0]....
.L_2257:
        /*0040*/ 	.word	0x00001ff0


	//   ....[1]....
        /*0044*/ 	.word	0x00002180


	//   ....[2]....
        /*0048*/ 	.word	0x00002360


	//   ....[3]....
        /*004c*/ 	.word	0x00002ac0


	//   ....[4]....
        /*0050*/ 	.word	0x00004b00


	//   ....[5]....
        /*0054*/ 	.word	0x00004c90


	//   ....[6]....
        /*0058*/ 	.word	0x00004e70


	//   ....[7]....
        /*005c*/ 	.word	0x000055a0


	//----- nvinfo : EIATTR_EXIT_INSTR_OFFSETS
	.align		4
.L_2258:
        /*0060*/ 	.byte	0x04, 0x1c
        /*0062*/ 	.short	(.L_2260 - .L_2259)


	//   ....[0]....
.L_2259:
        /*0064*/ 	.word	0x00002ba0


	//   ....[1]....
        /*0068*/ 	.word	0x00005630


	//----- nvinfo : EIATTR_MAX_THREADS
	.align		4
.L_2260:
        /*006c*/ 	.byte	0x04, 0x05
        /*006e*/ 	.short	(.L_2262 - .L_2261)
.L_2261:
        /*0070*/ 	.word	0x00000080
        /*0074*/ 	.word	0x00000001
        /*0078*/ 	.word	0x00000001


	//----- nvinfo : EIATTR_CRS_STACK_SIZE
	.align		4
.L_2262:
        /*007c*/ 	.byte	0x04, 0x1e
        /*007e*/ 	.short	(.L_2264 - .L_2263)
.L_2263:
        /*0080*/ 	.word	0x00000000


	//----- nvinfo : EIATTR_CBANK_PARAM_SIZE
	.align		4
.L_2264:
        /*0084*/ 	.byte	0x03, 0x19
        /*0086*/ 	.short	0x0408


	//----- nvinfo : EIATTR_PARAM_CBANK
	.align		4
        /*0088*/ 	.byte	0x04, 0x0a
        /*008a*/ 	.short	(.L_2266 - .L_2265)
	.align		4
.L_2265:
        /*008c*/ 	.word	index@(.nv.constant0._ZN2at6native18elementwise_kernelILi128ELi2EZNS0_22gpu_kernel_impl_nocastIZZZNS0_67_GLOBAL__N__bb565c37_34_ValidateCompressedIndicesKernel_cu_33a4b88b42_validate_compressed_sparse_indices_kernelILNS3_8CDimNameE0ENS3_18CUDAKernelLauncherENS3_14EmptyVecKernelENS3_8DummyVecELm0EEEvRKNS_6TensorESB_lllENKUlvE1_clEvENKUlvE0_clEvEUllllllE_EEvRNS_18TensorIteratorBaseERKT_EUliE_EEviT1_)
        /*0090*/ 	.short	0x0210
        /*0092*/ 	.short	0x0408


	//----- nvinfo : EIATTR_SW_WAR
	.align		4
.L_2266:
        /*0094*/ 	.byte	0x04, 0x36
        /*0096*/ 	.short	(.L_2268 - .L_2267)
.L_2267:
        /*0098*/ 	.word	0x00000008
.L_2268:


//--------------------- .nv.info._ZN2at6native27unrolled_elementwise_kernelIZZZNS0_67_GLOBAL__N__bb565c37_34_ValidateCompressedIndicesKernel_cu_33a4b88b42_validate_compressed_sparse_indices_kernelILNS2_8CDimNameE0ENS2_18CUDAKernelLauncherENS2_14EmptyVecKernelENS2_8DummyVecELm0EEEvRKNS_6TensorESA_lllENKUlvE1_clEvENKUlvE0_clEvEUllllllE_St5arrayIPcLm6EELi4E23TrivialOffsetCalculatorILi5EjESH_ILi1EjENS0_6memory15LoadWithoutCastENSK_16StoreWithoutCastEEEviT_T0_T2_T3_T4_T5_ --------------------------
	.section	.nv.info._ZN2at6native27unrolled_elementwise_kernelIZZZNS0_67_GLOBAL__N__bb565c37_34_ValidateCompressedIndicesKernel_cu_33a4b88b42_validate_compressed_sparse_indices_kernelILNS2_8CDimNameE0ENS2_18CUDAKernelLauncherENS2_14EmptyVecKernelENS2_8DummyVecELm0EEEvRKNS_6TensorESA_lllENKUlvE1_clEvENKUlvE0_clEvEUllllllE_St5arrayIPcLm6EELi4E23TrivialOffsetCalculatorILi5EjESH_ILi1EjENS0_6memory15LoadWithoutCastENSK_16StoreWithoutCastEEEviT_T0_T2_T3_T4_T5_,"",@"SHT_CUDA_INFO"
	.sectionflags	@""
	.align	4


	//----- nvinfo : EIATTR_CUDA_API_VERSION
	.align		4
        /*0000*/ 	.byte	0x04, 0x37
        /*0002*/ 	.short	(.L_2270 - .L_2269)
.L_2269:
        /*0004*/ 	.word	0x00000082


	//----- nvinfo : EIATTR_KPARAM_INFO
	.align		4
.L_2270:
        /*0008*/ 	.byte	0x04, 0x17
        /*000a*/ 	.short	(.L_2272 - .L_2271)
.L_2271:
        /*000c*/ 	.word	0x00000000
        /*0010*/ 	.short	0x0006
        /*0012*/ 	.short	0x007b
        /*0014*/ 	.byte	0x00, 0xf0, 0x05, 0x00


	//----- nvinfo : EIATTR_KPARAM_INFO
	.align		4
.L_2272:
        /*0018*/ 	.byte	0x04, 0x17
        /*001a*/ 	.short	(.L_2274 - .L_2273)
.L_2273:
        /*001c*/ 	.word	0x00000000
        /*0020*/ 	.short	0x0005
        /*0022*/ 	.short	0x007a
        /*0024*/ 	.byte	0x00, 0xf0, 0x05, 0x00


	//----- nvinfo : EIATTR_KPARAM_INFO
	.align		4
.L_2274:
        /*0028*/ 	.byte	0x04, 0x17
        /*002a*/ 	.short	(.L_2276 - .L_2275)
.L_2275:
        /*002c*/ 	.word	0x00000000
        /*0030*/ 	.short	0x0004
        /*0032*/ 	.short	0x0079
        /*0034*/ 	.byte	0x00, 0xf0, 0x05, 0x00


	//----- nvinfo : EIATTR_KPARAM_INFO
	.align		4
.L_2276:
        /*0038*/ 	.byte	0x04, 0x17
        /*003a*/ 	.short	(.L_2278 - .L_2277)
.L_2277:
        /*003c*/ 	.word	0x00000000
        /*0040*/ 	.short	0x0003
        /*0042*/ 	.short	0x0078
        /*0044*/ 	.byte	0x00, 0xf0, 0x05, 0x00


	//----- nvinfo : EIATTR_KPARAM_INFO
	.align		4
.L_2278:
        /*0048*/ 	.byte	0x04, 0x17
        /*004a*/ 	.short	(.L_2280 - .L_2279)
.L_2279:
        /*004c*/ 	.word	0x00000000
        /*0050*/ 	.short	0x0002
        /*0052*/ 	.short	0x0048
        /*0054*/ 	.byte	0x00, 0xf0, 0xc1, 0x00


	//----- nvinfo : EIATTR_KPARAM_INFO
	.align		4
.L_2280:
        /*0058*/ 	.byte	0x04, 0x17
        /*005a*/ 	.short	(.L_2282 - .L_2281)
.L_2281:
        /*005c*/ 	.word	0x00000000
        /*0060*/ 	.short	0x0001
        /*0062*/ 	.short	0x0008
        /*0064*/ 	.byte	0x00, 0xf0, 0x01, 0x01


	//----- nvinfo : EIATTR_KPARAM_INFO
	.align		4
.L_2282:
        /*0068*/ 	.byte	0x04, 0x17
        /*006a*/ 	.short	(.L_2284 - .L_2283)
.L_2283:
        /*006c*/ 	.word	0x00000000
        /*0070*/ 	.short	0x0000
        /*0072*/ 	.short	0x0000
        /*0074*/ 	.byte	0x00, 0xf0, 0x11, 0x00


	//----- nvinfo : EIATTR_SPARSE_MMA_MASK
	.align		4
.L_2284:
        /*0078*/ 	.byte	0x03, 0x50
        /*007a*/ 	.short	0x0000


	//----- nvinfo : EIATTR_MAXREG_COUNT
	.align		4
        /*007c*/ 	.byte	0x03, 0x1b
        /*007e*/ 	.short	0x00ff


	//----- nvinfo : EIATTR_EXTERNS
	.align		4
        /*0080*/ 	.byte	0x04, 0x0f
        /*0082*/ 	.short	(.L_2286 - .L_2285)


	//   ....[0]....
	.align		4
.L_2285:
        /*0084*/ 	.word	index@(__assertfail)


	//----- nvinfo : EIATTR_MERCURY_ISA_VERSION
	.align		4
.L_2286:
        /*0088*/ 	.byte	0x03, 0x5f
        /*008a*/ 	.short	0x0101


	//----- nvinfo : EIATTR_SYSCALL_OFFSETS
	.align		4
        /*008c*/ 	.byte	0x04, 0x46
        /*008e*/ 	.short	(.L_2288 - .L_2287)


	//   ....[0]....
.L_2287:
        /*0090*/ 	.word	0x00000830


	//   ....[1]....
        /*0094*/ 	.word	0x000009c0


	//   ....[2]....
        /*0098*/ 	.word	0x00000ba0


	//   ....[3]....
        /*009c*/ 	.word	0x00000e20


	//   ....[4]....
        /*00a0*/ 	.word	0x00001060


	//   ....[5]....
        /*00a4*/ 	.word	0x000011f0


	//   ....[6]....
        /*00a8*/ 	.word	0x000013d0


	//   ....[7]....
        /*00ac*/ 	.word	0x00001650


	//   ....[8]....
        /*00b0*/ 	.word	0x00001890


	//   ....[9]....
        /*00b4*/ 	.word	0x00001a20


	//   ....[10]....
        /*00b8*/ 	.word	0x00001c00


	//   ....[11]....
        /*00bc*/ 	.word	0x00001e80


	//   ....[12]....
        /*00c0*/ 	.word	0x000020c0


	//   ....[13]....
        /*00c4*/ 	.word	0x00002250


	//   ....[14]....
        /*00c8*/ 	.word	0x00002430


	//   ....[15]....
        /*00cc*/ 	.word	0x000026b0


	//   ....[16]....
        /*00d0*/ 	.word	0x000028d0


	//   ....[17]....
        /*00d4*/ 	.word	0x00002a60


	//   ....[18]....
        /*00d8*/ 	.word	0x00002c40


	//   ....[19]....
        /*00dc*/ 	.word	0x00004690


	//   ....[20]....
        /*00e0*/ 	.word	0x000048d0


	//   ....[21]....
        /*00e4*/ 	.word	0x00004a60


	//   ....[22]....
        /*00e8*/ 	.word	0x00004c40


	//   ....[23]....
        /*00ec*/ 	.word	0x000065c0


	//   ....[24]....
        /*00f0*/ 	.word	0x00006800


	//   ....[25]....
        /*00f4*/ 	.word	0x00006990


	//   ....[26]....
        /*00f8*/ 	.word	0x00006b70


	//   ....[27]....
        /*00fc*/ 	.word	0x000084a0


	//   ....[28]....
        /*0100*/ 	.word	0x000086d0


	//   ....[29]....
        /*0104*/ 	.word	0x00008860


	//   ....[30]....
        /*0108*/ 	.word	0x00008a40


	//   ....[31]....
        /*010c*/ 	.word	0x0000a370


	//----- nvinfo : EIATTR_EXIT_INSTR_OFFSETS
	.align		4
.L_2288:
        /*0110*/ 	.byte	0x04, 0x1c
        /*0112*/ 	.short	(.L_2290 - .L_2289)


	//   ....[0]....
.L_2289:
        /*0114*/ 	.word	0x0000a580


	//   ....[1]....
        /*0118*/ 	.word	0x0000a5e0


	//----- nvinfo : EIATTR_MAX_THREADS
	.align		4
.L_2290:
        /*011c*/ 	.byte	0x04, 0x05
        /*011e*/ 	.short	(.L_2292 - .L_2291)
.L_2291:
        /*0120*/ 	.word	0x00000080
        /*0124*/ 	.word	0x00000001
        /*0128*/ 	.word	0x00000001


	//----- nvinfo : EIATTR_CRS_STACK_SIZE
	.align		4
.L_2292:
        /*012c*/ 	.byte	0x04, 0x1e
        /*012e*/ 	.short	(.L_2294 - .L_2293)
.L_2293:
        /*0130*/ 	.word	0x00000000


	//----- nvinfo : EIATTR_CBANK_PARAM_SIZE
	.align		4
.L_2294:
        /*0134*/ 	.byte	0x03, 0x19
        /*0136*/ 	.short	0x007c


	//----- nvinfo : EIATTR_PARAM_CBANK
	.align		4
        /*0138*/ 	.byte	0x04, 0x0a
        /*013a*/ 	.short	(.L_2296 - .L_2295)
	.align		4
.L_2295:
        /*013c*/ 	.word	index@(.nv.constant0._ZN2at6native27unrolled_elementwise_kernelIZZZNS0_67_GLOBAL__N__bb565c37_34_ValidateCompressedIndicesKernel_cu_33a4b88b42_validate_compressed_sparse_indices_kernelILNS2_8CDimNameE0ENS2_18CUDAKernelLauncherENS2_14EmptyVecKernelENS2_8DummyVecELm0EEEvRKNS_6TensorESA_lllENKUlvE1_clEvENKUlvE0_clEvEUllllllE_St5arrayIPcLm6EELi4E23TrivialOffsetCalculatorILi5EjESH_ILi1EjENS0_6memory15LoadWithoutCastENSK_16StoreWithoutCastEEEviT_T0_T2_T3_T4_T5_)
        /*0140*/ 	.short	0x0210
        /*0142*/ 	.short	0x007c


	//----- nvinfo : EIATTR_SW_WAR
	.align		4
.L_2296:
        /*0144*/ 	.byte	0x04, 0x36
        /*0146*/ 	.short	(.L_2298 - .L_2297)
.L_2297:
        /*0148*/ 	.word	0x00000008
.L_2298:


//--------------------- .nv.info._ZN2at6native29vectorized_elementwise_kernelILi2EZZZNS0_67_GLOBAL__N__bb565c37_34_ValidateCompressedIndicesKernel_cu_33a4b88b42_validate_compressed_sparse_indices_kernelILNS2_8CDimNameE0ENS2_18CUDAKernelLauncherENS2_14EmptyVecKernelENS2_8DummyVecELm0EEEvRKNS_6TensorESA_lllENKUlvE1_clEvENKUlvE0_clEvEUllllllE_St5arrayIPcLm6EEEEviT0_T1_ --------------------------
	.section	.nv.info._ZN2at6native29vectorized_elementwise_kernelILi2EZZZNS0_67_GLOBAL__N__bb565c37_34_ValidateCompressedIndicesKernel_cu_33a4b88b42_validate_compressed_sparse_indices_kernelILNS2_8CDimNameE0ENS2_18CUDAKernelLauncherENS2_14EmptyVecKernelENS2_8DummyVecELm0EEEvRKNS_6TensorESA_lllENKUlvE1_clEvENKUlvE0_clEvEUllllllE_St5arrayIPcLm6EEEEviT0_T1_,"",@"SHT_CUDA_INFO"
	.sectionflags	@""
	.align	4


	//----- nvinfo : EIATTR_CUDA_API_VERSION
	.align		4
        /*0000*/ 	.byte	0x04, 0x37
        /*0002*/ 	.short	(.L_2300 - .L_2299)
.L_2299:
        /*0004*/ 	.word	0x00000082


	//----- nvinfo : EIATTR_KPARAM_INFO
	.align		4
.L_2300:
        /*0008*/ 	.byte	0x04, 0x17
        /*000a*/ 	.short	(.L_2302 - .L_2301)
.L_2301:
        /*000c*/ 	.word	0x00000000
        /*0010*/ 	.short	0x0002
        /*0012*/ 	.short	0x0048
        /*0014*/ 	.byte	0x00, 0xf0, 0xc1, 0x00


	//----- nvinfo : EIATTR_KPARAM_INFO
	.align		4
.L_2302:
        /*0018*/ 	.byte	0x04, 0x17
        /*001a*/ 	.short	(.L_2304 - .L_2303)
.L_2303:
        /*001c*/ 	.word	0x00000000
        /*0020*/ 	.short	0x0001
        /*0022*/ 	.short	0x0008
        /*0024*/ 	.byte	0x00, 0xf0, 0x01, 0x01


	//----- nvinfo : EIATTR_KPARAM_INFO
	.align		4
.L_2304:
        /*0028*/ 	.byte	0x04, 0x17
        /*002a*/ 	.short	(.L_2306 - .L_2305)
.L_2305:
        /*002c*/ 	.word	0x00000000
        /*0030*/ 	.short	0x0000
        /*0032*/ 	.short	0x0000
        /*0034*/ 	.byte	0x00, 0xf0, 0x11, 0x00


	//----- nvinfo : EIATTR_SPARSE_MMA_MASK
	.align		4
.L_2306:
        /*0038*/ 	.byte	0x03, 0x50
        /*003a*/ 	.short	0x0000


	//----- nvinfo : EIATTR_MAXREG_COUNT
	.align		4
        /*003c*/ 	.byte	0x03, 0x1b
        /*003e*/ 	.short	0x00ff


	//----- nvinfo : EIATTR_EXTERNS
	.align		4
        /*0040*/ 	.byte	0x04, 0x0f
        /*0042*/ 	.short	(.L_2308 - .L_2307)


	//   ....[0]....
	.align		4
.L_2307:
        /*0044*/ 	.word	index@(__assertfail)


	//----- nvinfo : EIATTR_MERCURY_ISA_VERSION
	.align		4
.L_2308:
        /*0048*/ 	.byte	0x03, 0x5f
        /*004a*/ 	.short	0x0101


	//----- nvinfo : EIATTR_SYSCALL_OFFSETS
	.align		4
        /*004c*/ 	.byte	0x04, 0x46
        /*004e*/ 	.short	(.L_2310 - .L_2309)


	//   ....[0]....
.L_2309:
        /*0050*/ 	.word	0x00000490


	//   ....[1]....
        /*0054*/ 	.word	0x00000630


	//   ....[2]....
        /*0058*/ 	.word	0x00000810


	//   ....[3]....
        /*005c*/ 	.word	0x00000aa0


	//   ....[4]....
        /*0060*/ 	.word	0x00000ca0


	//   ....[5]....
        /*0064*/ 	.word	0x00000e10


	//   ....[6]....
        /*0068*/ 	.word	0x00000ff0


	//   ....[7]....
        /*006c*/ 	.word	0x00001290


	//   ....[8]....
        /*0070*/ 	.word	0x00001460


	//   ....[9]....
        /*0074*/ 	.word	0x000015d0


	//   ....[10]....
        /*0078*/ 	.word	0x000017b0


	//   ....[11]....
        /*007c*/ 	.word	0x00001a40


	//   ....[12]....
        /*0080*/ 	.word	0x00001c10


	//   ....[13]....
        /*0084*/ 	.word	0x00001d80


	//   ....[14]....
        /*0088*/ 	.word	0x00001f60


	//   ....[15]....
        /*008c*/ 	.word	0x000021f0


	//   ....[16]....
        /*0090*/ 	.word	0x000023c0


	//   ....[17]....
        /*0094*/ 	.word	0x00002530


	//   ....[18]....
        /*0098*/ 	.word	0x00002710


	//   ....[19]....
        /*009c*/ 	.word	0x000029a0


	//   ....[20]....
        /*00a0*/ 	.word	0x00002b70


	//   ....[21]....
        /*00a4*/ 	.word	0x00002ce0


	//   ....[22]....
        /*00a8*/ 	.word	0x00002ec0


	//   ....[23]....
        /*00ac*/ 	.word	0x00003150


	//   ....[24]....
        /*00b0*/ 	.word	0x00003320


	//   ....[25]....
        /*00b4*/ 	.word	0x00003490


	//   ....[26]....
        /*00b8*/ 	.word	0x00003670


	//   ....[27]....
        /*00bc*/ 	.word	0x00003900


	//   ....[28]....
        /*00c0*/ 	.word	0x00003ad0


	//   ....[29]....
        /*00c4*/ 	.word	0x00003c40


	//   ....[30]....
        /*00c8*/ 	.word	0x00003e20


	//   ....[31]....
        /*00cc*/ 	.word	0x000040b0


	//   ....[32]....
        /*00d0*/ 	.word	0x000042a0


	//   ....[33]....
        /*00d4*/ 	.word	0x00004440


	//   ....[34]....
        /*00d8*/ 	.word	0x00004620


	//   ....[35]....
        /*00dc*/ 	.word	0x00006110


	//   ....[36]....
        /*00e0*/ 	.word	0x00006310


	//   ....[37]....
        /*00e4*/ 	.word	0x00006480


	//   ....[38]....
        /*00e8*/ 	.word	0x00006660


	//   ....[39]....
        /*00ec*/ 	.word	0x00007f80


	//   ....[40]....
        /*00f0*/ 	.word	0x00008150


	//   ....[41]....
        /*00f4*/ 	.word	0x000082c0


	//   ....[42]....
        /*00f8*/ 	.word	0x000084a0


	//   ....[43]....
        /*00fc*/ 	.word	0x00009dc0


	//   ....[44]....
        /*0100*/ 	.word	0x00009f90


	//   ....[45]....
        /*0104*/ 	.word	0x0000a100


	//   ....[46]....
        /*0108*/ 	.word	0x0000a2e0


	//   ....[47]....
        /*010c*/ 	.word	0x0000bcf0


	//   ....[48]....
        /*0110*/ 	.word	0x0000bec0


	//   ....[49]....
        /*0114*/ 	.word	0x0000c030


	//   ....[50]....
        /*0118*/ 	.word	0x0000c210


	//   ....[51]....
        /*011c*/ 	.word	0x0000db30


	//   ....[52]....
        /*0120*/ 	.word	0x0000dd00


	//   ....[53]....
        /*0124*/ 	.word	0x0000de70


	//   ....[54]....
        /*0128*/ 	.word	0x0000e050


	//   ....[55]....
        /*012c*/ 	.word	0x0000f970


	//   ....[56]....
        /*0130*/ 	.word	0x0000fb40


	//   ....[57]....
        /*0134*/ 	.word	0x0000fcb0


	//   ....[58]....
        /*0138*/ 	.word	0x0000fe90


	//   ....[59]....
        /*013c*/ 	.word	0x00011790


	//   ....[60]....
        /*0140*/ 	.word	0x00011960


	//   ....[61]....
        /*0144*/ 	.word	0x00011ad0


	//   ....[62]....
        /*0148*/ 	.word	0x00011cb0


	//   ....[63]....
        /*014c*/ 	.word	0x00013590


	//   ....[64]....
        /*0150*/ 	.word	0x00014440


	//   ....[65]....
        /*0154*/ 	.word	0x000145d0


	//   ....[66]....
        /*0158*/ 	.word	0x000147b0


	//   ....[67]....
        /*015c*/ 	.word	0x00014a40


	//   ....[68]....
        /*0160*/ 	.word	0x00014c80


	//   ....[69]....
        /*0164*/ 	.word	0x00014e10


	//   ....[70]....
        /*0168*/ 	.word	0x00014ff0


	//   ....[71]....
        /*016c*/ 	.word	0x00015280


	//   ....[72]....
        /*0170*/ 	.word	0x000154c0


	//   ....[73]....
        /*0174*/ 	.word	0x00015650


	//   ....[74]....
        /*0178*/ 	.word	0x00015830


	//   ....[75]....
        /*017c*/ 	.word	0x00015ab0


	//   ....[76]....
        /*0180*/ 	.word	0x00015cf0


	//   ....[77]....
        /*0184*/ 	.word	0x00015e80


	//   ....[78]....
        /*0188*/ 	.word	0x00016060


	//   ....[79]....
        /*018c*/ 	.word	0x000162e0


	//   ....[80]....
        /*0190*/ 	.word	0x00016520


	//   ....[81]....
        /*0194*/ 	.word	0x000166b0


	//   ....[82]....
        /*0198*/ 	.word	0x00016890


	//   ....[83]....
        /*019c*/ 	.word	0x00016b10


	//   ....[84]....
        /*01a0*/ 	.word	0x00016d50


	//   ....[85]....
        /*01a4*/ 	.word	0x00016ee0


	//   ....[86]....
        /*01a8*/ 	.word	0x000170c0


	//   ....[87]....
        /*01ac*/ 	.word	0x00017340


	//   ....[88]....
        /*01b0*/ 	.word	0x00017580


	//   ....[89]....
        /*01b4*/ 	.word	0x00017710


	//   ....[90]....
        /*01b8*/ 	.word	0x000178f0


	//   ....[91]....
        /*01bc*/ 	.word	0x00017b70


	//   ....[92]....
        /*01c0*/ 	.word	0x00017db0


	//   ....[93]....
        /*01c4*/ 	.word	0x00017f40


	//   ....[94]....
        /*01c8*/ 	.word	0x00018120


	//   ....[95]....
        /*01cc*/ 	.word	0x000183a0


	//   ....[96]....
        /*01d0*/ 	.word	0x000185c0


	//   ....[97]....
        /*01d4*/ 	.word	0x00018750


	//   ....[98]....
        /*01d8*/ 	.word	0x00018930


	//   ....[99]....
        /*01dc*/ 	.word	0x0001a390


	//   ....[100]....
        /*01e0*/ 	.word	0x0001a5d0


	//   ....[101]....
        /*01e4*/ 	.word	0x0001a760


	//   ....[102]....
        /*01e8*/ 	.word	0x0001a940


	//   ....[103]....
        /*01ec*/ 	.word	0x0001c310


	//   ....[104]....
        /*01f0*/ 	.word	0x0001c550


	//   ....[105]....
        /*01f4*/ 	.word	0x0001c6e0


	//   ....[106]....
        /*01f8*/ 	.word	0x0001c8c0


	//   ....[107]....
        /*01fc*/ 	.word	0x0001e240


	//   ....[108]....
        /*0200*/ 	.word	0x0001e480


	//   ....[109]....
        /*0204*/ 	.word	0x0001e610


	//   ....[110]....
        /*0208*/ 	.word	0x0001e7f0


	//   ....[111]....
        /*020c*/ 	.word	0x00020170


	//   ....[112]....
        /*0210*/ 	.word	0x000203b0


	//   ....[113]....
        /*0214*/ 	.word	0x00020540


	//   ....[114]....
        /*0218*/ 	.word	0x00020720


	//   ....[115]....
        /*021c*/ 	.word	0x000220a0


	//   ....[116]....
        /*0220*/ 	.word	0x000222e0


	//   ....[117]....
        /*0224*/ 	.word	0x00022470


	//   ....[118]....
        /*0228*/ 	.word	0x00022650


	//   ....[119]....
        /*022c*/ 	.word	0x00023fd0


	//   ....[120]....
        /*0230*/ 	.word	0x00024210


	//   ....[121]....
        /*0234*/ 	.word	0x000243a0


	//   ....[122]....
        /*0238*/ 	.word	0x00024580


	//   ....[123]....
        /*023c*/ 	.word	0x00025f00


	//   ....[124]....
        /*0240*/ 	.word	0x00026130


	//   ....[125]....
        /*0244*/ 	.word	0x000262c0


	//   ....[126]....
        /*0248*/ 	.word	0x000264a0


	//   ....[127]....
        /*024c*/ 	.word	0x00027e20


	//----- nvinfo : EIATTR_EXIT_INSTR_OFFSETS
	.align		4
.L_2310:
        /*0250*/ 	.byte	0x04, 0x1c
        /*0252*/ 	.short	(.L_2312 - .L_2311)


	//   ....[0]....
.L_2311:
        /*0254*/ 	.word	0x000136b0


	//   ....[1]....
        /*0258*/ 	.word	0x00028200


	//   ....[2]....
        /*025c*/ 	.word	0x00028250


	//----- nvinfo : EIATTR_MAX_THREADS
	.align		4
.L_2312:
        /*0260*/ 	.byte	0x04, 0x05
        /*0262*/ 	.short	(.L_2314 - .L_2313)
.L_2313:
        /*0264*/ 	.word	0x00000080
        /*0268*/ 	.word	0x00000001
        /*026c*/ 	.word	0x00000001


	//----- nvinfo : EIATTR_CRS_STACK_SIZE
	.align		4
.L_2314:
        /*0270*/ 	.byte	0x04, 0x1e
        /*0272*/ 	.short	(.L_2316 - .L_2315)
.L_2315:
        /*0274*/ 	.word	0x00000000


	//----- nvinfo : EIATTR_CBANK_PARAM_SIZE
	.align		4
.L_2316:
        /*0278*/ 	.byte	0x03, 0x19
        /*027a*/ 	.short	0x0078


	//----- nvinfo : EIATTR_PARAM_CBANK
	.align		4
        /*027c*/ 	.byte	0x04, 0x0a
        /*027e*/ 	.short	(.L_2318 - .L_2317)
	.align		4
.L_2317:
        /*0280*/ 	.word	index@(.nv.constant0._ZN2at6native29vectorized_elementwise_kernelILi2EZZZNS0_67_GLOBAL__N__bb565c37_34_ValidateCompressedIndicesKernel_cu_33a4b88b42_validate_compressed_sparse_indices_kernelILNS2_8CDimNameE0ENS2_18CUDAKernelLauncherENS2_14EmptyVecKernelENS2_8DummyVecELm0EEEvRKNS_6TensorESA_lllENKUlvE1_clEvENKUlvE0_clEvEUllllllE_St5arrayIPcLm6EEEEviT0_T1_)
        /*0284*/ 	.short	0x0210
        /*0286*/ 	.short	0x0078


	//----- nvinfo : EIATTR_SW_WAR
	.align		4
.L_2318:
        /*0288*/ 	.byte	0x04, 0x36
        /*028a*/ 	.short	(.L_2320 - .L_2319)
.L_2319:
        /*028c*/ 	.word	0x00000008
.L_2320:


//--------------------- .nv.info._ZN2at6native29vectorized_elementwise_kernelILi4EZZZNS0_67_GLOBAL__N__bb565c37_34_ValidateCompressedIndicesKernel_cu_33a4b88b42_validate_compressed_sparse_indices_kernelILNS2_8CDimNameE0ENS2_18CUDAKernelLauncherENS2_14EmptyVecKernelENS2_8DummyVecELm0EEEvRKNS_6TensorESA_lllENKUlvE1_clEvENKUlvE0_clEvEUllllllE_St5arrayIPcLm6EEEEviT0_T1_ --------------------------
	.section	.nv.info._ZN2at6native29vectorized_elementwise_kernelILi4EZZZNS0_67_GLOBAL__N__bb565c37_34_ValidateCompressedIndicesKernel_cu_33a4b88b42_validate_compressed_sparse_indices_kernelILNS2_8CDimNameE0ENS2_18CUDAKernelLauncherENS2_14EmptyVecKernelENS2_8DummyVecELm0EEEvRKNS_6TensorESA_lllENKUlvE1_clEvENKUlvE0_clEvEUllllllE_St5arrayIPcLm6EEEEviT0_T1_,"",@"SHT_CUDA_INFO"
	.sectionflags	@""
	.align	4


	//----- nvinfo : EIATTR_CUDA_API_VERSION
	.align		4
        /*0000*/ 	.byte	0x04, 0x37
        /*0002*/ 	.short	(.L_2322 - .L_2321)
.L_2321:
        /*0004*/ 	.word	0x00000082


	//----- nvinfo : EIATTR_KPARAM_INFO
	.align		4
.L_2322:
        /*0008*/ 	.byte	0x04, 0x17
        /*000a*/ 	.short	(.L_2324 - .L_2323)
.L_2323:
        /*000c*/ 	.word	0x00000000
        /*0010*/ 	.short	0x0002
        /*0012*/ 	.short	0x0048
        /*0014*/ 	.byte	0x00, 0xf0, 0xc1, 0x00


	//----- nvinfo : EIATTR_KPARAM_INFO
	.align		4
.L_2324:
        /*0018*/ 	.byte	0x04, 0x17
        /*001a*/ 	.short	(.L_2326 - .L_2325)
.L_2325:
        /*001c*/ 	.word	0x00000000
        /*0020*/ 	.short	0x0001
        /*0022*/ 	.short	0x0008
        /*0024*/ 	.byte	0x00, 0xf0, 0x01, 0x01


	//----- nvinfo : EIATTR_KPARAM_INFO
	.align		4
.L_2326:
        /*0028*/ 	.byte	0x04, 0x17
        /*002a*/ 	.short	(.L_2328 - .L_2327)
.L_2327:
        /*002c*/ 	.word	0x00000000
        /*0030*/ 	.short	0x0000
        /*0032*/ 	.short	0x0000
        /*0034*/ 	.byte	0x00, 0xf0, 0x11, 0x00


	//----- nvinfo : EIATTR_SPARSE_MMA_MASK
	.align		4
.L_2328:
        /*0038*/ 	.byte	0x03, 0x50
        /*003a*/ 	.short	0x0000


	//----- nvinfo : EIATTR_MAXREG_COUNT
	.align		4
        /*003c*/ 	.byte	0x03, 0x1b
        /*003e*/ 	.short	0x00ff


	//----- nvinfo : EIATTR_EXTERNS
	.align		4
        /*0040*/ 	.byte	0x04, 0x0f
        /*0042*/ 	.short	(.L_2330 - .L_2329)


	//   ....[0]....
	.align		4
.L_2329:
        /*0044*/ 	.word	index@(__assertfail)


	//----- nvinfo : EIATTR_MERCURY_ISA_VERSION
	.align		4
.L_2330:
        /*0048*/ 	.byte	0x03, 0x5f
        /*004a*/ 	.short	0x0101


	//----- nvinfo : EIATTR_SYSCALL_OFFSETS
	.align		4
        /*004c*/ 	.byte	0x04, 0x46
        /*004e*/ 	.short	(.L_2332 - .L_2331)


	//   ....[0]....
.L_2331:
        /*0050*/ 	.word	0x00000490


	//   ....[1]....
        /*0054*/ 	.word	0x00000630


	//   ....[2]....
        /*0058*/ 	.word	0x00000810


	//   ....[3]....
        /*005c*/ 	.word	0x00000aa0


	//   ....[4]....
        /*0060*/ 	.word	0x00000ca0


	//   ....[5]....
        /*0064*/ 	.word	0x00000e10


	//   ....[6]....
        /*0068*/ 	.word	0x00000ff0


	//   ....[7]....
        /*006c*/ 	.word	0x00001290


	//   ....[8]....
        /*0070*/ 	.word	0x00001460


	//   ....[9]....
        /*0074*/ 	.word	0x000015d0


	//   ....[10]....
        /*0078*/ 	.word	0x000017b0


	//   ....[11]....
        /*007c*/ 	.word	0x00001a40


	//   ....[12]....
        /*0080*/ 	.word	0x00001c10


	//   ....[13]....
        /*0084*/ 	.word	0x00001d80


	//   ....[14]....
        /*0088*/ 	.word	0x00001f60


	//   ....[15]....
        /*008c*/ 	.word	0x000021f0


	//   ....[16]....
        /*0090*/ 	.word	0x000023c0


	//   ....[17]....
        /*0094*/ 	.word	0x00002530


	//   ....[18]....
        /*0098*/ 	.word	0x00002710


	//   ....[19]....
        /*009c*/ 	.word	0x000029a0


	//   ....[20]....
        /*00a0*/ 	.word	0x00002b70


	//   ....[21]....
        /*00a4*/ 	.word	0x00002ce0


	//   ....[22]....
        /*00a8*/ 	.word	0x00002ec0


	//   ....[23]....
        /*00ac*/ 	.word	0x00003150


	//   ....[24]....
        /*00b0*/ 	.word	0x00003320


	//   ....[25]....
        /*00b4*/ 	.word	0x00003490


	//   ....[26]....
        /*00b8*/ 	.word	0x00003670


	//   ....[27]....
        /*00bc*/ 	.word	0x00003900


	//   ....[28]....
        /*00c0*/ 	.word	0x00003ad0


	//   ....[29]....
        /*00c4*/ 	.word	0x00003c40


	//   ....[30]....
        /*00c8*/ 	.word	0x00003e20


	//   ....[31]....
        /*00cc*/ 	.word	0x000040b0


	//   ....[32]....
        /*00d0*/ 	.word	0x000042a0


	//   ....[33]....
        /*00d4*/ 	.word	0x00004440


	//   ....[34]....
        /*00d8*/ 	.word	0x00004620


	//   ....[35]....
        /*00dc*/ 	.word	0x00006110


	//   ....[36]....
        /*00e0*/ 	.word	0x00006310


	//   ....[37]....
        /*00e4*/ 	.word	0x00006480


	//   ....[38]....
        /*00e8*/ 	.word	0x00006660


	//   ....[39]....
        /*00ec*/ 	.word	0x00007f80


	//   ....[40]....
        /*00f0*/ 	.word	0x00008150


	//   ....[41]....
        /*00f4*/ 	.word	0x000082c0


	//   ....[42]....
        /*00f8*/ 	.word	0x000084a0


	//   ....[43]....
        /*00fc*/ 	.word	0x00009dc0


	//   ....[44]....
        /*0100*/ 	.word	0x00009f90


	//   ....[45]....
        /*0104*/ 	.word	0x0000a100


	//   ....[46]....
        /*0108*/ 	.word	0x0000a2e0


	//   ....[47]....
        /*010c*/ 	.word	0x0000bcf0


	//   ....[48]....
        /*0110*/ 	.word	0x0000bec0


	//   ....[49]....
        /*0114*/ 	.word	0x0000c030


	//   ....[50]....
        /*0118*/ 	.word	0x0000c210


	//   ....[51]....
        /*011c*/ 	.word	0x0000db30


	//   ....[52]....
        /*0120*/ 	.word	0x0000dd00


	//   ....[53]....
        /*0124*/ 	.word	0x0000de70


	//   ....[54]....
        /*0128*/ 	.word	0x0000e050


	//   ....[55]....
        /*012c*/ 	.word	0x0000f970


	//   ....[56]....
        /*0130*/ 	.word	0x0000fb40


	//   ....[57]....
        /*0134*/ 	.word	0x0000fcb0


	//   ....[58]....
        /*0138*/ 	.word	0x0000fe90


	//   ....[59]....
        /*013c*/ 	.word	0x00011790


	//   ....[60]....
        /*0140*/ 	.word	0x00011960


	//   ....[61]....
        /*0144*/ 	.word	0x00011ad0


	//   ....[62]....
        /*0148*/ 	.word	0x00011cb0


	//   ....[63]....
        /*014c*/ 	.word	0x00013590


	//   ....[64]....
        /*0150*/ 	.word	0x00014440


	//   ....[65]....
        /*0154*/ 	.word	0x000145d0


	//   ....[66]....
        /*0158*/ 	.word	0x000147b0


	//   ....[67]....
        /*015c*/ 	.word	0x00014a40


	//   ....[68]....
        /*0160*/ 	.word	0x00014c80


	//   ....[69]....
        /*0164*/ 	.word	0x00014e10


	//   ....[70]....
        /*0168*/ 	.word	0x00014ff0


	//   ....[71]....
        /*016c*/ 	.word	0x00015280


	//   ....[72]....
        /*0170*/ 	.word	0x000154c0


	//   ....[73]....
        /*0174*/ 	.word	0x00015650


	//   ....[74]....
        /*0178*/ 	.word	0x00015830


	//   ....[75]....
        /*017c*/ 	.word	0x00015ab0


	//   ....[76]....
        /*0180*/ 	.word	0x00015cf0


	//   ....[77]....
        /*0184*/ 	.word	0x00015e80


	//   ....[78]....
        /*0188*/ 	.word	0x00016060


	//   ....[79]....
        /*018c*/ 	.word	0x000162e0


	//   ....[80]....
        /*0190*/ 	.word	0x00016520


	//   ....[81]....
        /*0194*/ 	.word	0x000166b0


	//   ....[82]....
        /*0198*/ 	.word	0x00016890


	//   ....[83]....
        /*019c*/ 	.word	0x00016b10


	//   ....[84]....
        /*01a0*/ 	.word	0x00016d50


	//   ....[85]....
        /*01a4*/ 	.word	0x00016ee0


	//   ....[86]....
        /*01a8*/ 	.word	0x000170c0


	//   ....[87]....
        /*01ac*/ 	.word	0x00017340


	//   ....[88]....
        /*01b0*/ 	.word	0x00017580


	//   ....[89]....
        /*01b4*/ 	.word	0x00017710


	//   ....[90]....
        /*01b8*/ 	.word	0x000178f0


	//   ....[91]....
        /*01bc*/ 	.word	0x00017b70


	//   ....[92]....
        /*01c0*/ 	.word	0x00017db0


	//   ....[93]....
        /*01c4*/ 	.word	0x00017f40


	//   ....[94]....
        /*01c8*/ 	.word	0x00018120


	//   ....[95]....
        /*01cc*/ 	.word	0x000183a0


	//   ....[96]....
        /*01d0*/ 	.word	0x000185c0


	//   ....[97]....
        /*01d4*/ 	.word	0x00018750


	//   ....[98]....
        /*01d8*/ 	.word	0x00018930


	//   ....[99]....
        /*01dc*/ 	.word	0x0001a390


	//   ....[100]....
        /*01e0*/ 	.word	0x0001a5d0


	//   ....[101]....
        /*01e4*/ 	.word	0x0001a760


	//   ....[102]....
        /*01e8*/ 	.word	0x0001a940


	//   ....[103]....
        /*01ec*/ 	.word	0x0001c310


	//   ....[104]....
        /*01f0*/ 	.word	0x0001c550


	//   ....[105]....
        /*01f4*/ 	.word	0x0001c6e0


	//   ....[106]....
        /*01f8*/ 	.word	0x0001c8c0


	//   ....[107]....
        /*01fc*/ 	.word	0x0001e240


	//   ....[108]....
        /*0200*/ 	.word	0x0001e480


	//   ....[109]....
        /*0204*/ 	.word	0x0001e610


	//   ....[110]....
        /*0208*/ 	.word	0x0001e7f0


	//   ....[111]....
        /*020c*/ 	.word	0x00020170


	//   ....[112]....
        /*0210*/ 	.word	0x000203b0


	//   ....[113]....
        /*0214*/ 	.word	0x00020540


	//   ....[114]....
        /*0218*/ 	.word	0x00020720


	//   ....[115]....
        /*021c*/ 	.word	0x000220a0


	//   ....[116]....
        /*0220*/ 	.word	0x000222e0


	//   ....[117]....
        /*0224*/ 	.word	0x00022470


	//   ....[118]....
        /*0228*/ 	.word	0x00022650


	//   ....[119]....
        /*022c*/ 	.word	0x00023fd0


	//   ....[120]....
        /*0230*/ 	.word	0x00024210


	//   ....[121]....
        /*0234*/ 	.word	0x000243a0


	//   ....[122]....
        /*0238*/ 	.word	0x00024580


	//   ....[123]....
        /*023c*/ 	.word	0x00025f00


	//   ....[124]....
        /*0240*/ 	.word	0x00026130


	//   ....[125]....
        /*0244*/ 	.word	0x000262c0


	//   ....[126]....
        /*0248*/ 	.word	0x000264a0


	//   ....[127]....
        /*024c*/ 	.word	0x00027e20


	//----- nvinfo : EIATTR_EXIT_INSTR_OFFSETS
	.align		4
.L_2332:
        /*0250*/ 	.byte	0x04, 0x1c
        /*0252*/ 	.short	(.L_2334 - .L_2333)


	//   ....[0]....
.L_2333:
        /*0254*/ 	.word	0x000136b0


	//   ....[1]....
        /*0258*/ 	.word	0x00028200


	//   ....[2]....
        /*025c*/ 	.word	0x00028250


	//----- nvinfo : EIATTR_MAX_THREADS
	.align		4
.L_2334:
        /*0260*/ 	.byte	0x04, 0x05
        /*0262*/ 	.short	(.L_2336 - .L_2335)
.L_2335:
        /*0264*/ 	.word	0x00000080
        /*0268*/ 	.word	0x00000001
        /*026c*/ 	.word	0x00000001


	//----- nvinfo : EIATTR_CRS_STACK_SIZE
	.align		4
.L_2336:
        /*0270*/ 	.byte	0x04, 0x1e
        /*0272*/ 	.short	(.L_2338 - .L_2337)
.L_2337:
        /*0274*/ 	.word	0x00000000


	//----- nvinfo : EIATTR_CBANK_PARAM_SIZE
	.align		4
.L_2338:
        /*0278*/ 	.byte	0x03, 0x19
        /*027a*/ 	.short	0x0078


	//----- nvinfo : EIATTR_PARAM_CBANK
	.align		4
        /*027c*/ 	.byte	0x04, 0x0a
        /*027e*/ 	.short	(.L_2340 - .L_2339)
	.align		4
.L_2339:
        /*0280*/ 	.word	index@(.nv.constant0._ZN2at6native29vectorized_elementwise_kernelILi4EZZZNS0_67_GLOBAL__N__bb565c37_34_ValidateCompressedIndicesKernel_cu_33a4b88b42_validate_compressed_sparse_indices_kernelILNS2_8CDimNameE0ENS2_18CUDAKernelLauncherENS2_14EmptyVecKernelENS2_8DummyVecELm0EEEvRKNS_6TensorESA_lllENKUlvE1_clEvENKUlvE0_clEvEUllllllE_St5arrayIPcLm6EEEEviT0_T1_)
        /*0284*/ 	.short	0x0210
        /*0286*/ 	.short	0x0078


	//----- nvinfo : EIATTR_SW_WAR
	.align		4
.L_2340:
        /*0288*/ 	.byte	0x04, 0x36
        /*028a*/ 	.short	(.L_2342 - .L_2341)
.L_2341:
        /*028c*/ 	.word	0x00000008
.L_2342:


//--------------------- .nv.info._ZN2at6native29vectorized_elementwise_kernelILi8EZZZNS0_67_GLOBAL__N__bb565c37_34_ValidateCompressedIndicesKernel_cu_33a4b88b42_validate_compressed_sparse_indices_kernelILNS2_8CDimNameE0ENS2_18CUDAKernelLauncherENS2_14EmptyVecKernelENS2_8DummyVecELm0EEEvRKNS_6TensorESA_lllENKUlvE1_clEvENKUlvE0_clEvEUllllllE_St5arrayIPcLm6EEEEviT0_T1_ --------------------------
	.section	.nv.info._ZN2at6native29vectorized_elementwise_kernelILi8EZZZNS0_67_GLOBAL__N__bb565c37_34_ValidateCompressedIndicesKernel_cu_33a4b88b42_validate_compressed_sparse_indices_kernelILNS2_8CDimNameE0ENS2_18CUDAKernelLauncherENS2_14EmptyVecKernelENS2_8DummyVecELm0EEEvRKNS_6TensorESA_lllENKUlvE1_clEvENKUlvE0_clEvEUllllllE_St5arrayIPcLm6EEEEviT0_T1_,"",@"SHT_CUDA_INFO"
	.sectionflags	@""
	.align	4


	//----- nvinfo : EIATTR_CUDA_API_VERSION
	.align		4
        /*0000*/ 	.byte	0x04, 0x37
        /*0002*/ 	.short	(.L_2344 - .L_2343)
.L_2343:
        /*0004*/ 	.word	0x00000082


	//----- nvinfo : EIATTR_KPARAM_INFO
	.align		4
.L_2344:
        /*0008*/ 	.byte	0x04, 0x17
        /*000a*/ 	.short	(.L_2346 - .L_2345)
.L_2345:
        /*000c*/ 	.word	0x00000000
        /*0010*/ 	.short	0x0002
        /*0012*/ 	.short	0x0048
        /*0014*/ 	.byte	0x00, 0xf0, 0xc1, 0x00


	//----- nvinfo : EIATTR_KPARAM_INFO
	.align		4
.L_2346:
        /*0018*/ 	.byte	0x04, 0x17
        /*001a*/ 	.short	(.L_2348 - .L_2347)
.L_2347:
        /*001c*/ 	.word	0x00000000
        /*0020*/ 	.short	0x0001
        /*0022*/ 	.short	0x0008
        /*0024*/ 	.byte	0x00, 0xf0, 0x01, 0x01


	//----- nvinfo : EIATTR_KPARAM_INFO
	.align		4
.L_2348:
        /*0028*/ 	.byte	0x04, 0x17
        /*002a*/ 	.short	(.L_2350 - .L_2349)
.L_2349:
        /*002c*/ 	.word	0x00000000
        /*0030*/ 	.short	0x0000
        /*0032*/ 	.short	0x0000
        /*0034*/ 	.byte	0x00, 0xf0, 0x11, 0x00


	//----- nvinfo : EIATTR_SPARSE_MMA_MASK
	.align		4
.L_2350:
        /*0038*/ 	.byte	0x03, 0x50
        /*003a*/ 	.short	0x0000


	//----- nvinfo : EIATTR_MAXREG_COUNT
	.align		4
        /*003c*/ 	.byte	0x03, 0x1b
        /*003e*/ 	.short	0x00ff


	//----- nvinfo : EIATTR_EXTERNS
	.align		4
        /*0040*/ 	.byte	0x04, 0x0f
        /*0042*/ 	.short	(.L_2352 - .L_2351)


	//   ....[0]....
	.align		4
.L_2351:
        /*0044*/ 	.word	index@(__assertfail)


	//----- nvinfo : EIATTR_MERCURY_ISA_VERSION
	.align		4
.L_2352:
        /*0048*/ 	.byte	0x03, 0x5f
        /*004a*/ 	.short	0x0101


	//----- nvinfo : EIATTR_SYSCALL_OFFSETS
	.align		4
        /*004c*/ 	.byte	0x04, 0x46
        /*004e*/ 	.short	(.L_2354 - .L_2353)


	//   ....[0]....
.L_2353:
        /*0050*/ 	.word	0x00000490


	//   ....[1]....
        /*0054*/ 	.word	0x00000630


	//   ....[2]....
        /*0058*/ 	.word	0x00000810


	//   ....[3]....
        /*005c*/ 	.word	0x00000aa0


	//   ....[4]....
        /*0060*/ 	.word	0x00000ca0


	//   ....[5]....
        /*0064*/ 	.word	0x00000e10


	//   ....[6]....
        /*0068*/ 	.word	0x00000ff0


	//   ....[7]....
        /*006c*/ 	.word	0x00001290


	//   ....[8]....
        /*0070*/ 	.word	0x00001460


	//   ....[9]....
        /*0074*/ 	.word	0x000015d0


	//   ....[10]....
        /*0078*/ 	.word	0x000017b0


	//   ....[11]....
        /*007c*/ 	.word	0x00001a40


	//   ....[12]....
        /*0080*/ 	.word	0x00001c10


	//   ....[13]....
        /*0084*/ 	.word	0x00001d80


	//   ....[14]....
        /*0088*/ 	.word	0x00001f60


	//   ....[15]....
        /*008c*/ 	.word	0x000021f0


	//   ....[16]....
        /*0090*/ 	.word	0x000023c0


	//   ....[17]....
        /*0094*/ 	.word	0x00002530


	//   ....[18]....
        /*0098*/ 	.word	0x00002710


	//   ....[19]....
        /*009c*/ 	.word	0x000029a0


	//   ....[20]....
        /*00a0*/ 	.word	0x00002b70


	//   ....[21]....
        /*00a4*/ 	.word	0x00002ce0


	//   ....[22]....
        /*00a8*/ 	.word	0x00002ec0


	//   ....[23]....
        /*00ac*/ 	.word	0x00003150


	//   ....[24]....
        /*00b0*/ 	.word	0x00003320


	//   ....[25]....
        /*00b4*/ 	.word	0x00003490


	//   ....[26]....
        /*00b8*/ 	.word	0x00003670


	//   ....[27]....
        /*00bc*/ 	.word	0x00003900


	//   ....[28]....
        /*00c0*/ 	.word	0x00003ad0


	//   ....[29]....
        /*00c4*/ 	.word	0x00003c40


	//   ....[30]....
        /*00c8*/ 	.word	0x00003e20


	//   ....[31]....
        /*00cc*/ 	.word	0x000040b0


	//   ....[32]....
        /*00d0*/ 	.word	0x000042a0


	//   ....[33]....
        /*00d4*/ 	.word	0x00004440


	//   ....[34]....
        /*00d8*/ 	.word	0x00004620


	//   ....[35]....
        /*00dc*/ 	.word	0x00006110


	//   ....[36]....
        /*00e0*/ 	.word	0x00006310


	//   ....[37]....
        /*00e4*/ 	.word	0x00006480


	//   ....[38]....
        /*00e8*/ 	.word	0x00006660


	//   ....[39]....
        /*00ec*/ 	.word	0x00007f80


	//   ....[40]....
        /*00f0*/ 	.word	0x00008150


	//   ....[41]....
        /*00f4*/ 	.word	0x000082c0


	//   ....[42]....
        /*00f8*/ 	.word	0x000084a0


	//   ....[43]....
        /*00fc*/ 	.word	0x00009dc0


	//   ....[44]....
        /*0100*/ 	.word	0x00009f90


	//   ....[45]....
        /*0104*/ 	.word	0x0000a100


	//   ....[46]....
        /*0108*/ 	.word	0x0000a2e0


	//   ....[47]....
        /*010c*/ 	.word	0x0000bcf0


	//   ....[48]....
        /*0110*/ 	.word	0x0000bec0


	//   ....[49]....
        /*0114*/ 	.word	0x0000c030


	//   ....[50]....
        /*0118*/ 	.word	0x0000c210


	//   ....[51]....
        /*011c*/ 	.word	0x0000db30


	//   ....[52]....
        /*0120*/ 	.word	0x0000dd00


	//   ....[53]....
        /*0124*/ 	.word	0x0000de70


	//   ....[54]....
        /*0128*/ 	.word	0x0000e050


	//   ....[55]....
        /*012c*/ 	.word	0x0000f970


	//   ....[56]....
        /*0130*/ 	.word	0x0000fb40


	//   ....[57]....
        /*0134*/ 	.word	0x0000fcb0


	//   ....[58]....
        /*0138*/ 	.word	0x0000fe90


	//   ....[59]....
        /*013c*/ 	.word	0x00011790


	//   ....[60]....
        /*0140*/ 	.word	0x00011960


	//   ....[61]....
        /*0144*/ 	.word	0x00011ad0


	//   ....[62]....
        /*0148*/ 	.word	0x00011cb0


	//   ....[63]....
        /*014c*/ 	.word	0x00013590


	//   ....[64]....
        /*0150*/ 	.word	0x00014440


	//   ....[65]....
        /*0154*/ 	.word	0x000145d0


	//   ....[66]....
        /*0158*/ 	.word	0x000147b0


	//   ....[67]....
        /*015c*/ 	.word	0x00014a40


	//   ....[68]....
        /*0160*/ 	.word	0x00014c80


	//   ....[69]....
        /*0164*/ 	.word	0x00014e10


	//   ....[70]....
        /*0168*/ 	.word	0x00014ff0


	//   ....[71]....
        /*016c*/ 	.word	0x00015280


	//   ....[72]....
        /*0170*/ 	.word	0x000154c0


	//   ....[73]....
        /*0174*/ 	.word	0x00015650


	//   ....[74]....
        /*0178*/ 	.word	0x00015830


	//   ....[75]....
        /*017c*/ 	.word	0x00015ab0


	//   ....[76]....
        /*0180*/ 	.word	0x00015cf0


	//   ....[77]....
        /*0184*/ 	.word	0x00015e80


	//   ....[78]....
        /*0188*/ 	.word	0x00016060


	//   ....[79]....
        /*018c*/ 	.word	0x000162e0


	//   ....[80]....
        /*0190*/ 	.word	0x00016520


	//   ....[81]....
        /*0194*/ 	.word	0x000166b0


	//   ....[82]....
        /*0198*/ 	.word	0x00016890


	//   ....[83]....
        /*019c*/ 	.word	0x00016b10


	//   ....[84]....
        /*01a0*/ 	.word	0x00016d50


	//   ....[85]....
        /*01a4*/ 	.word	0x00016ee0


	//   ....[86]....
        /*01a8*/ 	.word	0x000170c0


	//   ....[87]....
        /*01ac*/ 	.word	0x00017340


	//   ....[88]....
        /*01b0*/ 	.word	0x00017580


	//   ....[89]....
        /*01b4*/ 	.word	0x00017710


	//   ....[90]....
        /*01b8*/ 	.word	0x000178f0


	//   ....[91]....
        /*01bc*/ 	.word	0x00017b70


	//   ....[92]....
        /*01c0*/ 	.word	0x00017db0


	//   ....[93]....
        /*01c4*/ 	.word	0x00017f40


	//   ....[94]....
        /*01c8*/ 	.word	0x00018120


	//   ....[95]....
        /*01cc*/ 	.word	0x000183a0


	//   ....[96]....
        /*01d0*/ 	.word	0x000185c0


	//   ....[97]....
        /*01d4*/ 	.word	0x00018750


	//   ....[98]....
        /*01d8*/ 	.word	0x00018930


	//   ....[99]....
        /*01dc*/ 	.word	0x0001a390


	//   ....[100]....
        /*01e0*/ 	.word	0x0001a5d0


	//   ....[101]....
        /*01e4*/ 	.word	0x0001a760


	//   ....[102]....
        /*01e8*/ 	.word	0x0001a940


	//   ....[103]....
        /*01ec*/ 	.word	0x0001c310


	//   ....[104]....
        /*01f0*/ 	.word	0x0001c550


	//   ....[105]....
        /*01f4*/ 	.word	0x0001c6e0


	//   ....[106]....
        /*01f8*/ 	.word	0x0001c8c0


	//   ....[107]....
        /*01fc*/ 	.word	0x0001e240


	//   ....[108]....
        /*0200*/ 	.word	0x0001e480


	//   ....[109]....
        /*0204*/ 	.word	0x0001e610


	//   ....[110]....
        /*0208*/ 	.word	0x0001e7f0


	//   ....[111]....
        /*020c*/ 	.word	0x00020170


	//   ....[112]....
        /*0210*/ 	.word	0x000203b0


	//   ....[113]....
        /*0214*/ 	.word	0x00020540


	//   ....[114]....
        /*0218*/ 	.word	0x00020720


	//   ....[115]....
        /*021c*/ 	.word	0x000220a0


	//   ....[116]....
        /*0220*/ 	.word	0x000222e0


	//   ....[117]....
        /*0224*/ 	.word	0x00022470


	//   ....[118]....
        /*0228*/ 	.word	0x00022650


	//   ....[119]....
        /*022c*/ 	.word	0x00023fd0


	//   ....[120]....
        /*0230*/ 	.word	0x00024210


	//   ....[121]....
        /*0234*/ 	.word	0x000243a0


	//   ....[122]....
        /*0238*/ 	.word	0x00024580


	//   ....[123]....
        /*023c*/ 	.word	0x00025f00


	//   ....[124]....
        /*0240*/ 	.word	0x00026130


	//   ....[125]....
        /*0244*/ 	.word	0x000262c0


	//   ....[126]....
        /*0248*/ 	.word	0x000264a0


	//   ....[127]....
        /*024c*/ 	.word	0x00027e20


	//----- nvinfo : EIATTR_EXIT_INSTR_OFFSETS
	.align		4
.L_2354:
        /*0250*/ 	.byte	0x04, 0x1c
        /*0252*/ 	.short	(.L_2356 - .L_2355)


	//   ....[0]....
.L_2355:
        /*0254*/ 	.word	0x000136b0


	//   ....[1]....
        /*0258*/ 	.word	0x00028200


	//   ....[2]....
        /*025c*/ 	.word	0x00028250


	//----- nvinfo : EIATTR_MAX_THREADS
	.align		4
.L_2356:
        /*0260*/ 	.byte	0x04, 0x05
        /*0262*/ 	.short	(.L_2358 - .L_2357)
.L_2357:
        /*0264*/ 	.word	0x00000080
        /*0268*/ 	.word	0x00000001
        /*026c*/ 	.word	0x00000001


	//----- nvinfo : EIATTR_CRS_STACK_SIZE
	.align		4
.L_2358:
        /*0270*/ 	.byte	0x04, 0x1e
        /*0272*/ 	.short	(.L_2360 - .L_2359)
.L_2359:
        /*0274*/ 	.word	0x00000000


	//----- nvinfo : EIATTR_CBANK_PARAM_SIZE
	.align		4
.L_2360:
        /*0278*/ 	.byte	0x03, 0x19
        /*027a*/ 	.short	0x0078


	//----- nvinfo : EIATTR_PARAM_CBANK
	.align		4
        /*027c*/ 	.byte	0x04, 0x0a
        /*027e*/ 	.short	(.L_2362 - .L_2361)
	.align		4
.L_2361:
        /*0280*/ 	.word	index@(.nv.constant0._ZN2at6native29vectorized_elementwise_kernelILi8EZZZNS0_67_GLOBAL__N__bb565c37_34_ValidateCompressedIndicesKernel_cu_33a4b88b42_validate_compressed_sparse_indices_kernelILNS2_8CDimNameE0ENS2_18CUDAKernelLauncherENS2_14EmptyVecKernelENS2_8DummyVecELm0EEEvRKNS_6TensorESA_lllENKUlvE1_clEvENKUlvE0_clEvEUllllllE_St5arrayIPcLm6EEEEviT0_T1_)
        /*0284*/ 	.short	0x0210
        /*0286*/ 	.short	0x0078


	//----- nvinfo : EIATTR_SW_WAR
	.align		4
.L_2362:
        /*0288*/ 	.byte	0x04, 0x36
        /*028a*/ 	.short	(.L_2364 - .L_2363)
.L_2363:
        /*028c*/ 	.word	0x00000008
.L_2364:


//--------------------- .nv.info._ZN2at6native18elementwise_kernelILi128ELi4EZNS0_15gpu_kernel_implIZZZNS0_67_GLOBAL__N__bb565c37_34_ValidateCompressedIndicesKernel_cu_33a4b88b42_validate_compressed_sparse_indices_kernelILNS3_8CDimNameE0ENS3_18CUDAKernelLauncherENS3_14EmptyVecKernelENS3_8DummyVecELm0EEEvRKNS_6TensorESB_lllENKUlvE1_clEvENKUlvE_clEvEUliiiiiE_EEvRNS_18TensorIteratorBaseERKT_EUliE_EEviT1_ --------------------------
	.section	.nv.info._ZN2at6native18elementwise_kernelILi128ELi4EZNS0_15gpu_kernel_implIZZZNS0_67_GLOBAL__N__bb565c37_34_ValidateCompressedIndicesKernel_cu_33a4b88b42_validate_compressed_sparse_indices_kernelILNS3_8CDimNameE0ENS3_18CUDAKernelLauncherENS3_14EmptyVecKernelENS3_8DummyVecELm0EEEvRKNS_6TensorESB_lllENKUlvE1_clEvENKUlvE_clEvEUliiiiiE_EEvRNS_18TensorIteratorBaseERKT_EUliE_EEviT1_,"",@"SHT_CUDA_INFO"
	.sectionflags	@""
	.align	4


	//----- nvinfo : EIATTR_CUDA_API_VERSION
	.align		4
        /*0000*/ 	.byte	0x04, 0x37
        /*0002*/ 	.short	(.L_2366 - .L_2365)
.L_2365:
        /*0004*/ 	.word	0x00000082


	//----- nvinfo : EIATTR_KPARAM_INFO
	.align		4
.L_2366:
        /*0008*/ 	.byte	0x04, 0x17
        /*000a*/ 	.short	(.L_2368 - .L_2367)
.L_2367:
        /*000c*/ 	.word	0x00000000
        /*0010*/ 	.short	0x0001
        /*0012*/ 	.short	0x0008
        /*0014*/ 	.byte	0x00, 0xf0, 0x21, 0x10


	//----- nvinfo : EIATTR_KPARAM_INFO
	.align		4
.L_2368:
        /*0018*/ 	.byte	0x04, 0x17
        /*001a*/ 	.short	(.L_2370 - .L_2369)
.L_2369:
        /*001c*/ 	.word	0x00000000
        /*0020*/ 	.short	0x0000
        /*0022*/ 	.short	0x0000
        /*0024*/ 	.byte	0x00, 0xf0, 0x11, 0x00


	//----- nvinfo : EIATTR_SPARSE_MMA_MASK
	.align		4
.L_2370:
        /*0028*/ 	.byte	0x03, 0x50
        /*002a*/ 	.short	0x0000


	//----- nvinfo : EIATTR_MAXREG_COUNT
	.align		4
        /*002c*/ 	.byte	0x03, 0x1b
        /*002e*/ 	.short	0x0080


	//----- nvinfo : EIATTR_EXTERNS
	.align		4
        /*0030*/ 	.byte	0x04, 0x0f
        /*0032*/ 	.short	(.L_2372 - .L_2371)


	//   ....[0]....
	.align		4
.L_2371:
        /*0034*/ 	.word	index@(__assertfail)


	//----- nvinfo : EIATTR_MERCURY_ISA_VERSION
	.align		4
.L_2372:
        /*0038*/ 	.byte	0x03, 0x5f
        /*003a*/ 	.short	0x0101


	//----- nvinfo : EIATTR_SYSCALL_OFFSETS
	.align		4
        /*003c*/ 	.byte	0x04, 0x46
        /*003e*/ 	.short	(.L_2374 - .L_2373)


	//   ....[0]....
.L_2373:
        /*0040*/ 	.word	0x00002b10


	//   ....[1]....
        /*0044*/ 	.word	0x00003910


	//   ....[2]....
        /*0048*/ 	.word	0x00004710


	//   ....[3]....
        /*004c*/ 	.word	0x00005510


	//   ....[4]....
        /*0050*/ 	.word	0x00006310


	//   ....[5]....
        /*0054*/ 	.word	0x000064c0


	//   ....[6]....
        /*0058*/ 	.word	0x00006640


	//   ....[7]....
        /*005c*/ 	.word	0x000067f0


	//   ....[8]....
        /*0060*/ 	.word	0x00006f40


	//   ....[9]....
        /*0064*/ 	.word	0x000076a0


	//   ....[10]....
        /*0068*/ 	.word	0x0000a1b0


	//   ....[11]....
        /*006c*/ 	.word	0x0000afb0


	//   ....[12]....
        /*0070*/ 	.word	0x0000bdb0


	//   ....[13]....
        /*0074*/ 	.word	0x0000cbb0


	//   ....[14]....
        /*0078*/ 	.word	0x0000d9b0


	//   ....[15]....
        /*007c*/ 	.word	0x0000db60


	//   ....[16]....
        /*0080*/ 	.word	0x0000dce0


	//   ....[17]....
        /*0084*/ 	.word	0x0000de90


	//   ....[18]....
        /*0088*/ 	.word	0x0000e590


	//   ....[19]....
        /*008c*/ 	.word	0x0000ecf0


	//   ....[20]....
        /*0090*/ 	.word	0x000117f0


	//   ....[21]....
        /*0094*/ 	.word	0x000125f0


	//   ....[22]....
        /*0098*/ 	.word	0x000133f0


	//   ....[23]....
        /*009c*/ 	.word	0x000141f0


	//   ....[24]....
        /*00a0*/ 	.word	0x00014ff0


	//   ....[25]....
        /*00a4*/ 	.word	0x000151a0


	//   ....[26]....
        /*00a8*/ 	.word	0x00015320


	//   ....[27]....
        /*00ac*/ 	.word	0x000154d0


	//   ....[28]....
        /*00b0*/ 	.word	0x00015c20


	//   ....[29]....
        /*00b4*/ 	.word	0x00016380


	//   ....[30]....
        /*00b8*/ 	.word	0x00018e80


	//   ....[31]....
        /*00bc*/ 	.word	0x00019c80


	//   ....[32]....
        /*00c0*/ 	.word	0x0001aa80


	//   ....[33]....
        /*00c4*/ 	.word	0x0001b880


	//   ....[34]....
        /*00c8*/ 	.word	0x0001c680


	//   ....[35]....
        /*00cc*/ 	.word	0x0001c830


	//   ....[36]....
        /*00d0*/ 	.word	0x0001c9b0


	//   ....[37]....
        /*00d4*/ 	.word	0x0001cb60


	//   ....[38]....
        /*00d8*/ 	.word	0x0001d260


	//   ....[39]....
        /*00dc*/ 	.word	0x0001d9c0


	//----- nvinfo : EIATTR_EXIT_INSTR_OFFSETS
	.align		4
.L_2374:
        /*00e0*/ 	.byte	0x04, 0x1c
        /*00e2*/ 	.short	(.L_2376 - .L_2375)


	//   ....[0]....
.L_2375:
        /*00e4*/ 	.word	0x00016410


	//   ....[1]....
        /*00e8*/ 	.word	0x0001d3b0


	//   ....[2]....
        /*00ec*/ 	.word	0x0001d3d0


	//   ....[3]....
        /*00f0*/ 	.word	0x0001d450


	//   ....[4]....
        /*00f4*/ 	.word	0x0001d470


	//   ....[5]....
        /*00f8*/ 	.word	0x0001d490


	//   ....[6]....
        /*00fc*/ 	.word	0x0001d510


	//   ....[7]....
        /*0100*/ 	.word	0x0001d530


	//   ....[8]....
        /*0104*/ 	.word	0x0001d5b0


	//   ....[9]....
        /*0108*/ 	.word	0x0001d5d0


	//   ....[10]....
        /*010c*/ 	.word	0x0001d5f0


	//   ....[11]....
        /*0110*/ 	.word	0x0001d690


	//   ....[12]....
        /*0114*/ 	.word	0x0001d6b0


	//   ....[13]....
        /*0118*/ 	.word	0x0001d730


	//   ....[14]....
        /*011c*/ 	.word	0x0001d750


	//   ....[15]....
        /*0120*/ 	.word	0x0001d770


	//   ....[16]....
        /*0124*/ 	.word	0x0001d810


	//   ....[17]....
        /*0128*/ 	.word	0x0001d830


	//   ....[18]....
        /*012c*/ 	.word	0x0001d850


	//   ....[19]....
        /*0130*/ 	.word	0x0001d8c0


	//   ....[20]....
        /*0134*/ 	.word	0x0001d9d0


	//   ....[21]....
        /*0138*/ 	.word	0x0001d9f0


	//   ....[22]....
        /*013c*/ 	.word	0x0001da10


	//----- nvinfo : EIATTR_MAX_THREADS
	.align		4
.L_2376:
        /*0140*/ 	.byte	0x04, 0x05
        /*0142*/ 	.short	(.L_2378 - .L_2377)
.L_2377:
        /*0144*/ 	.word	0x00000080
        /*0148*/ 	.word	0x00000001
        /*014c*/ 	.word	0x00000001


	//----- nvinfo : EIATTR_CRS_STACK_SIZE
	.align		4
.L_2378:
        /*0150*/ 	.byte	0x04, 0x1e
        /*0152*/ 	.short	(.L_2380 - .L_2379)
.L_2379:
        /*0154*/ 	.word	0x00000000


	//----- nvinfo : EIATTR_CBANK_PARAM_SIZE
	.align		4
.L_2380:
        /*0158*/ 	.byte	0x03, 0x19
        /*015a*/ 	.short	0x0410


	//----- nvinfo : EIATTR_PARAM_CBANK
	.align		4
        /*015c*/ 	.byte	0x04, 0x0a
        /*015e*/ 	.short	(.L_2382 - .L_2381)
	.align		4
.L_2381:
        /*0160*/ 	.word	index@(.nv.constant0._ZN2at6native18elementwise_kernelILi128ELi4EZNS0_15gpu_kernel_implIZZZNS0_67_GLOBAL__N__bb565c37_34_ValidateCompressedIndicesKernel_cu_33a4b88b42_validate_compressed_sparse_indices_kernelILNS3_8CDimNameE0ENS3_18CUDAKernelLauncherENS3_14EmptyVecKernelENS3_8DummyVecELm0EEEvRKNS_6TensorESB_lllENKUlvE1_clEvENKUlvE_clEvEUliiiiiE_EEvRNS_18TensorIteratorBaseERKT_EUliE_EEviT1_)
        /*0164*/ 	.short	0x0210
        /*0166*/ 	.short	0x0410


	//----- nvinfo : EIATTR_SW_WAR
	.align		4
.L_2382:
        /*0168*/ 	.byte	0x04, 0x36
        /*016a*/ 	.short	(.L_2384 - .L_2383)
.L_2383:
        /*016c*/ 	.word	0x00000008
.L_2384:


//--------------------- .nv.info._ZN2at6native27unrolled_elementwise_kernelIZZZNS0_67_GLOBAL__N__bb565c37_34_ValidateCompressedIndicesKernel_cu_33a4b88b42_validate_compressed_sparse_indices_kernelILNS2_8CDimNameE0ENS2_18CUDAKernelLauncherENS2_14EmptyVecKernelENS2_8DummyVecELm0EEEvRKNS_6TensorESA_lllENKUlvE1_clEvENKUlvE_clEvEUliiiiiE_St5arrayIPcLm6EELi4E23TrivialOffsetCalculatorILi5EjESH_ILi1EjENS0_6memory12LoadWithCastILi5EEENSK_13StoreWithCastILi1EEEEEviT_T0_T2_T3_T4_T5_ --------------------------
	.section	.nv.info._ZN2at6native27unrolled_elementwise_kernelIZZZNS0_67_GLOBAL__N__bb565c37_34_ValidateCompressedIndicesKernel_cu_33a4b88b42_validate_compressed_sparse_indices_kernelILNS2_8CDimNameE0ENS2_18CUDAKernelLauncherENS2_14EmptyVecKernelENS2_8DummyVecELm0EEEvRKNS_6TensorESA_lllENKUlvE1_clEvENKUlvE_clEvEUliiiiiE_St5arrayIPcLm6EELi4E23TrivialOffsetCalculatorILi5EjESH_ILi1EjENS0_6memory12LoadWithCastILi5EEENSK_13StoreWithCastILi1EEEEEviT_T0_T2_T3_T4_T5_,"",@"SHT_CUDA_INFO"
	.sectionflags	@""
	.align	4


	//----- nvinfo : EIATTR_CUDA_API_VERSION
	.align		4
        /*0000*/ 	.byte	0x04, 0x37
        /*0002*/ 	.short	(.L_2386 - .L_2385)
.L_2385:
        /*0004*/ 	.word	0x00000082


	//----- nvinfo : EIATTR_KPARAM_INFO
	.align		4
.L_2386:
        /*0008*/ 	.byte	0x04, 0x17
        /*000a*/ 	.short	(.L_2388 - .L_2387)
.L_2387:
        /*000c*/ 	.word	0x00000000
        /*0010*/ 	.short	0x0006
        /*0012*/ 	.short	0x0098
        /*0014*/ 	.byte	0x00, 0xf0, 0x21, 0x00


	//----- nvinfo : EIATTR_KPARAM_INFO
	.align		4
.L_2388:
        /*0018*/ 	.byte	0x04, 0x17
        /*001a*/ 	.short	(.L_2390 - .L_2389)
.L_2389:
        /*001c*/ 	.word	0x00000000
        /*0020*/ 	.short	0x0005
        /*0022*/ 	.short	0x007c
        /*0024*/ 	.byte	0x00, 0xf0, 0x71, 0x00


	//----- nvinfo : EIATTR_KPARAM_INFO
	.align		4
.L_2390:
        /*0028*/ 	.byte	0x04, 0x17
        /*002a*/ 	.short	(.L_2392 - .L_2391)
.L_2391:
        /*002c*/ 	.word	0x00000000
        /*0030*/ 	.short	0x0004
        /*0032*/ 	.short	0x0079
        /*0034*/ 	.byte	0x00, 0xf0, 0x05, 0x00


	//----- nvinfo : EIATTR_KPARAM_INFO
	.align		4
.L_2392:
        /*0038*/ 	.byte	0x04, 0x17
        /*003a*/ 	.short	(.L_2394 - .L_2393)
.L_2393:
        /*003c*/ 	.word	0x00000000
        /*0040*/ 	.short	0x0003
        /*0042*/ 	.short	0x0078
        /*0044*/ 	.byte	0x00, 0xf0, 0x05, 0x00


	//----- nvinfo : EIATTR_KPARAM_INFO
	.align		4
.L_2394:
        /*0048*/ 	.byte	0x04, 0x17
        /*004a*/ 	.short	(.L_2396 - .L_2395)
.L_2395:
        /*004c*/ 	.word	0x00000000
        /*0050*/ 	.short	0x0002
        /*0052*/ 	.short	0x0048
        /*0054*/ 	.byte	0x00, 0xf0, 0xc1, 0x00


	//----- nvinfo : EIATTR_KPARAM_INFO
	.align		4
.L_2396:
        /*0058*/ 	.byte	0x04, 0x17
        /*005a*/ 	.short	(.L_2398 - .L_2397)
.L_2397:
        /*005c*/ 	.word	0x00000000
        /*0060*/ 	.short	0x0001
        /*0062*/ 	.short	0x0008
        /*0064*/ 	.byte	0x00, 0xf0, 0x01, 0x01


	//----- nvinfo : EIATTR_KPARAM_INFO
	.align		4
.L_2398:
        /*0068*/ 	.byte	0x04, 0x17
        /*006a*/ 	.short	(.L_2400 - .L_2399)
.L_2399:
        /*006c*/ 	.word	0x00000000
        /*0070*/ 	.short	0x0000
        /*0072*/ 	.short	0x0000
        /*0074*/ 	.byte	0x00, 0xf0, 0x11, 0x00


	//----- nvinfo : EIATTR_SPARSE_MMA_MASK
	.align		4
.L_2400:
        /*0078*/ 	.byte	0x03, 0x50
        /*007a*/ 	.short	0x0000


	//----- nvinfo : EIATTR_MAXREG_COUNT
	.align		4
        /*007c*/ 	.byte	0x03, 0x1b
        /*007e*/ 	.short	0x00ff


	//----- nvinfo : EIATTR_EXTERNS
	.align		4
        /*0080*/ 	.byte	0x04, 0x0f
        /*0082*/ 	.short	(.L_2402 - .L_2401)


	//   ....[0]....
	.align		4
.L_2401:
        /*0084*/ 	.word	index@(__assertfail)


	//----- nvinfo : EIATTR_MERCURY_ISA_VERSION
	.align		4
.L_2402:
        /*0088*/ 	.byte	0x03, 0x5f
        /*008a*/ 	.short	0x0101


	//----- nvinfo : EIATTR_SYSCALL_OFFSETS
	.align		4
        /*008c*/ 	.byte	0x04, 0x46
        /*008e*/ 	.short	(.L_2404 - .L_2403)


	//   ....[0]....
.L_2403:
        /*0090*/ 	.word	0x00000ef0


	//   ....[1]....
        /*0094*/ 	.word	0x00001d00


	//   ....[2]....
        /*0098*/ 	.word	0x00002b10


	//   ....[3]....
        /*009c*/ 	.word	0x00003920


	//   ....[4]....
        /*00a0*/ 	.word	0x00004730


	//   ....[5]....
        /*00a4*/ 	.word	0x000055e0


	//   ....[6]....
        /*00a8*/ 	.word	0x000063f0


	//   ....[7]....
        /*00ac*/ 	.word	0x00007200


	//   ....[8]....
        /*00b0*/ 	.word	0x00008010


	//   ....[9]....
        /*00b4*/ 	.word	0x00008e20


	//   ....[10]....
        /*00b8*/ 	.word	0x00009cc0


	//   ....[11]....
        /*00bc*/ 	.word	0x0000aad0


	//   ....[12]....
        /*00c0*/ 	.word	0x0000b8e0


	//   ....[13]....
        /*00c4*/ 	.word	0x0000c6f0


	//   ....[14]....
        /*00c8*/ 	.word	0x0000d500


	//   ....[15]....
        /*00cc*/ 	.word	0x0000e3b0


	//   ....[16]....
        /*00d0*/ 	.word	0x0000f1c0


	//   ....[17]....
        /*00d4*/ 	.word	0x0000ffd0


	//   ....[18]....
        /*00d8*/ 	.word	0x00010de0


	//   ....[19]....
        /*00dc*/ 	.word	0x00011bf0


	//   ....[20]....
        /*00e0*/ 	.word	0x00011e80


	//   ....[21]....
        /*00e4*/ 	.word	0x00012000


	//   ....[22]....
        /*00e8*/ 	.word	0x000121b0


	//   ....[23]....
        /*00ec*/ 	.word	0x00012430


	//   ....[24]....
        /*00f0*/ 	.word	0x00012650


	//   ....[25]....
        /*00f4*/ 	.word	0x000127d0


	//   ....[26]....
        /*00f8*/ 	.word	0x00012980


	//   ....[27]....
        /*00fc*/ 	.word	0x00012c00


	//   ....[28]....
        /*0100*/ 	.word	0x00012e20


	//   ....[29]....
        /*0104*/ 	.word	0x00012fa0


	//   ....[30]....
        /*0108*/ 	.word	0x00013150


	//   ....[31]....
        /*010c*/ 	.word	0x000133d0


	//   ....[32]....
        /*0110*/ 	.word	0x000135f0


	//   ....[33]....
        /*0114*/ 	.word	0x00013770


	//   ....[34]....
        /*0118*/ 	.word	0x00013920


	//   ....[35]....
        /*011c*/ 	.word	0x00013b70


	//   ....[36]....
        /*0120*/ 	.word	0x00013da0


	//   ....[37]....
        /*0124*/ 	.word	0x00013f20


	//   ....[38]....
        /*0128*/ 	.word	0x000140d0


	//   ....[39]....
        /*012c*/ 	.word	0x00015a80


	//   ....[40]....
        /*0130*/ 	.word	0x00015cb0


	//   ....[41]....
        /*0134*/ 	.word	0x00015e30


	//   ....[42]....
        /*0138*/ 	.word	0x00015fe0


	//   ....[43]....
        /*013c*/ 	.word	0x000179b0


	//   ....[44]....
        /*0140*/ 	.word	0x00017be0


	//   ....[45]....
        /*0144*/ 	.word	0x00017d60


	//   ....[46]....
        /*0148*/ 	.word	0x00017f10


	//   ....[47]....
        /*014c*/ 	.word	0x000198e0


	//   ....[48]....
        /*0150*/ 	.word	0x00019b00


	//   ....[49]....
        /*0154*/ 	.word	0x00019c80


	//   ....[50]....
        /*0158*/ 	.word	0x00019e30


	//   ....[51]....
        /*015c*/ 	.word	0x0001b7f0


	//   ....[52]....
        /*0160*/ 	.word	0x0001c010


	//   ....[53]....
        /*0164*/ 	.word	0x0001c800


	//   ....[54]....
        /*0168*/ 	.word	0x0001cfc0


	//   ....[55]....
        /*016c*/ 	.word	0x0001d790


	//----- nvinfo : EIATTR_EXIT_INSTR_OFFSETS
	.align		4
.L_2404:
        /*0170*/ 	.byte	0x04, 0x1c
        /*0172*/ 	.short	(.L_2406 - .L_2405)


	//   ....[0]....
.L_2405:
        /*0174*/ 	.word	0x0001d040


	//   ....[1]....
        /*0178*/ 	.word	0x0001d180


	//   ....[2]....
        /*017c*/ 	.word	0x0001d1a0


	//   ....[3]....
        /*0180*/ 	.word	0x0001d220


	//   ....[4]....
        /*0184*/ 	.word	0x0001d240


	//   ....[5]....
        /*0188*/ 	.word	0x0001d260


	//   ....[6]....
        /*018c*/ 	.word	0x0001d2e0


	//   ....[7]....
        /*0190*/ 	.word	0x0001d300


	//   ....[8]....
        /*0194*/ 	.word	0x0001d380


	//   ....[9]....
        /*0198*/ 	.word	0x0001d3a0


	//   ....[10]....
        /*019c*/ 	.word	0x0001d3c0


	//   ....[11]....
        /*01a0*/ 	.word	0x0001d460


	//   ....[12]....
        /*01a4*/ 	.word	0x0001d480


	//   ....[13]....
        /*01a8*/ 	.word	0x0001d500


	//   ....[14]....
        /*01ac*/ 	.word	0x0001d520


	//   ....[15]....
        /*01b0*/ 	.word	0x0001d540


	//   ....[16]....
        /*01b4*/ 	.word	0x0001d5e0


	//   ....[17]....
        /*01b8*/ 	.word	0x0001d600


	//   ....[18]....
        /*01bc*/ 	.word	0x0001d620


	//   ....[19]....
        /*01c0*/ 	.word	0x0001d690


	//   ....[20]....
        /*01c4*/ 	.word	0x0001d7a0


	//   ....[21]....
        /*01c8*/ 	.word	0x0001d7c0


	//   ....[22]....
        /*01cc*/ 	.word	0x0001d7e0


	//----- nvinfo : EIATTR_MAX_THREADS
	.align		4
.L_2406:
        /*01d0*/ 	.byte	0x04, 0x05
        /*01d2*/ 	.short	(.L_2408 - .L_2407)
.L_2407:
        /*01d4*/ 	.word	0x00000080
        /*01d8*/ 	.word	0x00000001
        /*01dc*/ 	.word	0x00000001


	//----- nvinfo : EIATTR_CRS_STACK_SIZE
	.align		4
.L_2408:
        /*01e0*/ 	.byte	0x04, 0x1e
        /*01e2*/ 	.short	(.L_2410 - .L_2409)
.L_2409:
        /*01e4*/ 	.word	0x00000000


	//----- nvinfo : EIATTR_CBANK_PARAM_SIZE
	.align		4
.L_2410:
        /*01e8*/ 	.byte	0x03, 0x19
        /*01ea*/ 	.short	0x00a0


	//----- nvinfo : EIATTR_PARAM_CBANK
	.align		4
        /*01ec*/ 	.byte	0x04, 0x0a
        /*01ee*/ 	.short	(.L_2412 - .L_2411)
	.align		4
.L_2411:
        /*01f0*/ 	.word	index@(.nv.constant0._ZN2at6native27unrolled_elementwise_kernelIZZZNS0_67_GLOBAL__N__bb565c37_34_ValidateCompressedIndicesKernel_cu_33a4b88b42_validate_compressed_sparse_indices_kernelILNS2_8CDimNameE0ENS2_18CUDAKernelLauncherENS2_14EmptyVecKernelENS2_8DummyVecELm0EEEvRKNS_6TensorESA_lllENKUlvE1_clEvENKUlvE_clEvEUliiiiiE_St5arrayIPcLm6EELi4E23TrivialOffsetCalculatorILi5EjESH_ILi1EjENS0_6memory12LoadWithCastILi5EEENSK_13StoreWithCastILi1EEEEEviT_T0_T2_T3_T4_T5_)
        /*01f4*/ 	.short	0x0210
        /*01f6*/ 	.short	0x00a0


	//----- nvinfo : EIATTR_SW_WAR
	.align		4
.L_2412:
        /*01f8*/ 	.byte	0x04, 0x36
        /*01fa*/ 	.short	(.L_2414 - .L_2413)
.L_2413:
        /*01fc*/ 	.word	0x00000008
.L_2414:


//--------------------- .nv.info._ZN2at6native18elementwise_kernelILi128ELi2EZNS0_22gpu_kernel_impl_nocastIZZZNS0_67_GLOBAL__N__bb565c37_34_ValidateCompressedIndicesKernel_cu_33a4b88b42_validate_compressed_sparse_indices_kernelILNS3_8CDimNameE0ENS3_18CUDAKernelLauncherENS3_14EmptyVecKernelENS3_8DummyVecELm0EEEvRKNS_6TensorESB_lllENKUlvE1_clEvENKUlvE_clEvEUliiiiiE_EEvRNS_18TensorIteratorBaseERKT_EUliE_EEviT1_ --------------------------
	.section	.nv.info._ZN2at6native18elementwise_kernelILi128ELi2EZNS0_22gpu_kernel_impl_nocastIZZZNS0_67_GLOBAL__N__bb565c37_34_ValidateCompressedIndicesKernel_cu_33a4b88b42_validate_compressed_sparse_indices_kernelILNS3_8CDimNameE0ENS3_18CUDAKernelLauncherENS3_14EmptyVecKernelENS3_8DummyVecELm0EEEvRKNS_6TensorESB_lllENKUlvE1_clEvENKUlvE_clEvEUliiiiiE_EEvRNS_18TensorIteratorBaseERKT_EUliE_EEviT1_,"",@"SHT_CUDA_INFO"
	.sectionflags	@""
	.align	4


	//----- nvinfo : EIATTR_CUDA_API_VERSION
	.align		4
        /*0000*/ 	.byte	0x04, 0x37
        /*0002*/ 	.short	(.L_2416 - .L_2415)
.L_2415:
        /*0004*/ 	.word	0x00000082


	//----- nvinfo : EIATTR_KPARAM_INFO
	.align		4
.L_2416:
        /*0008*/ 	.byte	0x04, 0x17
        /*000a*/ 	.short	(.L_2418 - .L_2417)
.L_2417:
        /*000c*/ 	.word	0x00000000
        /*0010*/ 	.short	0x0001
        /*0012*/ 	.short	0x0008
        /*0014*/ 	.byte	0x00, 0xf0, 0x01, 0x10


	//----- nvinfo : EIATTR_KPARAM_INFO
	.align		4
.L_2418:
        /*0018*/ 	.byte	0x04, 0x17
        /*001a*/ 	.short	(.L_2420 - .L_2419)
.L_2419:
        /*001c*/ 	.word	0x00000000
        /*0020*/ 	.short	0x0000
        /*0022*/ 	.short	0x0000
        /*0024*/ 	.byte	0x00, 0xf0, 0x11, 0x00


	//----- nvinfo : EIATTR_SPARSE_MMA_MASK
	.align		4
.L_2420:
        /*0028*/ 	.byte	0x03, 0x50
        /*002a*/ 	.short	0x0000


	//----- nvinfo : EIATTR_MAXREG_COUNT
	.align		4
        /*002c*/ 	.byte	0x03, 0x1b
        /*002e*/ 	.short	0x0080


	//----- nvinfo : EIATTR_EXTERNS
	.align		4
        /*0030*/ 	.byte	0x04, 0x0f
        /*0032*/ 	.short	(.L_2422 - .L_2421)


	//   ....[0]....
	.align		4
.L_2421:
        /*0034*/ 	.word	index@(__assertfail)


	//----- nvinfo : EIATTR_MERCURY_ISA_VERSION
	.align		4
.L_2422:
        /*0038*/ 	.byte	0x03, 0x5f
        /*003a*/ 	.short	0x0101


	//----- nvinfo : EIATTR_SYSCALL_OFFSETS
	.align		4
        /*003c*/ 	.byte	0x04, 0x46
        /*003e*/ 	.short	(.L_2424 - .L_2423)


	//   ....[0]....
.L_2423:
        /*0040*/ 	.word	0x00001ff0


	//   ....[1]....
        /*0044*/ 	.word	0x00002170


	//   ....[2]....
        /*0048*/ 	.word	0x00002320


	//   ....[3]....
        /*004c*/ 	.word	0x00002a50


	//   ....[4]....
        /*0050*/ 	.word	0x00004aa0


	//   ....[5]....
        /*0054*/ 	.word	0x00004c20


	//   ....[6]....
        /*0058*/ 	.word	0x00004dd0


	//   ....[7]....
        /*005c*/ 	.word	0x00005520


	//----- nvinfo : EIATTR_EXIT_INSTR_OFFSETS
	.align		4
.L_2424:
        /*0060*/ 	.byte	0x04, 0x1c
        /*0062*/ 	.short	(.L_2426 - .L_2425)


	//   ....[0]....
.L_2425:
        /*0064*/ 	.word	0x00002b30


	//   ....[1]....
        /*0068*/ 	.word	0x000055b0


	//----- nvinfo : EIATTR_MAX_THREADS
	.align		4
.L_2426:
        /*006c*/ 	.byte	0x04, 0x05
        /*006e*/ 	.short	(.L_2428 - .L_2427)
.L_2427:
        /*0070*/ 	.word	0x00000080
        /*0074*/ 	.word	0x00000001
        /*0078*/ 	.word	0x00000001


	//----- nvinfo : EIATTR_CRS_STACK_SIZE
	.align		4
.L_2428:
        /*007c*/ 	.byte	0x04, 0x1e
        /*007e*/ 	.short	(.L_2430 - .L_2429)
.L_2429:
        /*0080*/ 	.word	0x00000000


	//----- nvinfo : EIATTR_CBANK_PARAM_SIZE
	.align		4
.L_2430:
        /*0084*/ 	.byte	0x03, 0x19
        /*0086*/ 	.short	0x0408


	//----- nvinfo : EIATTR_PARAM_CBANK
	.align		4
        /*0088*/ 	.byte	0x04, 0x0a
        /*008a*/ 	.short	(.L_2432 - .L_2431)
	.align		4
.L_2431:
        /*008c*/ 	.word	index@(.nv.constant0._ZN2at6native18elementwise_kernelILi128ELi2EZNS0_22gpu_kernel_impl_nocastIZZZNS0_67_GLOBAL__N__bb565c37_34_ValidateCompressedIndicesKernel_cu_33a4b88b42_validate_compressed_sparse_indices_kernelILNS3_8CDimNameE0ENS3_18CUDAKernelLauncherENS3_14EmptyVecKernelENS3_8DummyVecELm0EEEvRKNS_6TensorESB_lllENKUlvE1_clEvENKUlvE_clEvEUliiiiiE_EEvRNS_18TensorIteratorBaseERKT_EUliE_EEviT1_)
        /*0090*/ 	.short	0x0210
        /*0092*/ 	.short	0x0408


	//----- nvinfo : EIATTR_SW_WAR
	.align		4
.L_2432:
        /*0094*/ 	.byte	0x04, 0x36
        /*0096*/ 	.short	(.L_2434 - .L_2433)
.L_2433:
        /*0098*/ 	.word	0x00000008
.L_2434:


//--------------------- .nv.info._ZN2at6native27unrolled_elementwise_kernelIZZZNS0_67_GLOBAL__N__bb565c37_34_ValidateCompressedIndicesKernel_cu_33a4b88b42_validate_compressed_sparse_indices_kernelILNS2_8CDimNameE0ENS2_18CUDAKernelLauncherENS2_14EmptyVecKernelENS2_8DummyVecELm0EEEvRKNS_6TensorESA_lllENKUlvE1_clEvENKUlvE_clEvEUliiiiiE_St5arrayIPcLm6EELi4E23TrivialOffsetCalculatorILi5EjESH_ILi1EjENS0_6memory15LoadWithoutCastENSK_16StoreWithoutCastEEEviT_T0_T2_T3_T4_T5_ --------------------------
	.section	.nv.info._ZN2at6native27unrolled_elementwise_kernelIZZZNS0_67_GLOBAL__N__bb565c37_34_ValidateCompressedIndicesKernel_cu_33a4b88b42_validate_compressed_sparse_indices_kernelILNS2_8CDimNameE0ENS2_18CUDAKernelLauncherENS2_14EmptyVecKernelENS2_8DummyVecELm0EEEvRKNS_6TensorESA_lllENKUlvE1_clEvENKUlvE_clEvEUliiiiiE_St5arrayIPcLm6EELi4E23TrivialOffsetCalculatorILi5EjESH_ILi1EjENS0_6memory15LoadWithoutCastENSK_16StoreWithoutCastEEEviT_T0_T2_T3_T4_T5_,"",@"SHT_CUDA_INFO"
	.sectionflags	@""
	.align	4


	//----- nvinfo : EIATTR_CUDA_API_VERSION
	.align		4
        /*0000*/ 	.byte	0x04, 0x37
        /*0002*/ 	.short	(.L_2436 - .L_2435)
.L_2435:
        /*0004*/ 	.word	0x00000082


	//----- nvinfo : EIATTR_KPARAM_INFO
	.align		4
.L_2436:
        /*0008*/ 	.byte	0x04, 0x17
        /*000a*/ 	.short	(.L_2438 - .L_2437)
.L_2437:
        /*000c*/ 	.word	0x00000000
        /*0010*/ 	.short	0x0006
        /*0012*/ 	.short	0x007b
        /*0014*/ 	.byte	0x00, 0xf0, 0x05, 0x00


	//----- nvinfo : EIATTR_KPARAM_INFO
	.align		4
.L_2438:
        /*0018*/ 	.byte	0x04, 0x17
        /*001a*/ 	.short	(.L_2440 - .L_2439)
.L_2439:
        /*001c*/ 	.word	0x00000000
        /*0020*/ 	.short	0x0005
        /*0022*/ 	.short	0x007a
        /*0024*/ 	.byte	0x00, 0xf0, 0x05, 0x00


	//----- nvinfo : EIATTR_KPARAM_INFO
	.align		4
.L_2440:
        /*0028*/ 	.byte	0x04, 0x17
        /*002a*/ 	.short	(.L_2442 - .L_2441)
.L_2441:
        /*002c*/ 	.word	0x00000000
        /*0030*/ 	.short	0x0004
        /*0032*/ 	.short	0x0079
        /*0034*/ 	.byte	0x00, 0xf0, 0x05, 0x00


	//----- nvinfo : EIATTR_KPARAM_INFO
	.align		4
.L_2442:
        /*0038*/ 	.byte	0x04, 0x17
        /*003a*/ 	.short	(.L_2444 - .L_2443)
.L_2443:
        /*003c*/ 	.word	0x00000000
        /*0040*/ 	.short	0x0003
        /*0042*/ 	.short	0x0078
        /*0044*/ 	.byte	0x00, 0xf0, 0x05, 0x00


	//----- nvinfo : EIATTR_KPARAM_INFO
	.align		4
.L_2444:
        /*0048*/ 	.byte	0x04, 0x17
        /*004a*/ 	.short	(.L_2446 - .L_2445)
.L_2445:
        /*004c*/ 	.word	0x00000000
        /*0050*/ 	.short	0x0002
        /*0052*/ 	.short	0x0048
        /*0054*/ 	.byte	0x00, 0xf0, 0xc1, 0x00


	//----- nvinfo : EIATTR_KPARAM_INFO
	.align		4
.L_2446:
        /*0058*/ 	.byte	0x04, 0x17
        /*005a*/ 	.short	(.L_2448 - .L_2447)
.L_2447:
        /*005c*/ 	.word	0x00000000
        /*0060*/ 	.short	0x0001
        /*0062*/ 	.short	0x0008
        /*0064*/ 	.byte	0x00, 0xf0, 0x01, 0x01


	//----- nvinfo : EIATTR_KPARAM_INFO
	.align		4
.L_2448:
        /*0068*/ 	.byte	0x04, 0x17
        /*006a*/ 	.short	(.L_2450 - .L_2449)
.L_2449:
        /*006c*/ 	.word	0x00000000
        /*0070*/ 	.short	0x0000
        /*0072*/ 	.short	0x0000
        /*0074*/ 	.byte	0x00, 0xf0, 0x11, 0x00


	//----- nvinfo : EIATTR_SPARSE_MMA_MASK
	.align		4
.L_2450:
        /*0078*/ 	.byte	0x03, 0x50
        /*007a*/ 	.short	0x0000


	//----- nvinfo : EIATTR_MAXREG_COUNT
	.align		4
        /*007c*/ 	.byte	0x03, 0x1b
        /*007e*/ 	.short	0x00ff


	//----- nvinfo : EIATTR_EXTERNS
	.align		4
        /*0080*/ 	.byte	0x04, 0x0f
        /*0082*/ 	.short	(.L_2452 - .L_2451)


	//   ....[0]....
	.align		4
.L_2451:
        /*0084*/ 	.word	index@(__assertfail)


	//----- nvinfo : EIATTR_MERCURY_ISA_VERSION
	.align		4
.L_2452:
        /*0088*/ 	.byte	0x03, 0x5f
        /*008a*/ 	.short	0x0101


	//----- nvinfo : EIATTR_SYSCALL_OFFSETS
	.align		4
        /*008c*/ 	.byte	0x04, 0x46
        /*008e*/ 	.short	(.L_2454 - .L_2453)


	//   ....[0]....
.L_2453:
        /*0090*/ 	.word	0x000007e0


	//   ....[1]....
        /*0094*/ 	.word	0x00000960


	//   ....[2]....
        /*0098*/ 	.word	0x00000b10


	//   ....[3]....
        /*009c*/ 	.word	0x00000d90


	//   ....[4]....
        /*00a0*/ 	.word	0x00000fb0


	//   ....[5]....
        /*00a4*/ 	.word	0x00001130


	//   ....[6]....
        /*00a8*/ 	.word	0x000012e0


	//   ....[7]....
        /*00ac*/ 	.word	0x00001560


	//   ....[8]....
        /*00b0*/ 	.word	0x00001780


	//   ....[9]....
        /*00b4*/ 	.word	0x00001900


	//   ....[10]....
        /*00b8*/ 	.word	0x00001ab0


	//   ....[11]....
        /*00bc*/ 	.word	0x00001d30


	//   ....[12]....
        /*00c0*/ 	.word	0x00001f50


	//   ....[13]....
        /*00c4*/ 	.word	0x000020d0


	//   ....[14]....
        /*00c8*/ 	.word	0x00002280


	//   ....[15]....
        /*00cc*/ 	.word	0x000024d0


	//   ....[16]....
        /*00d0*/ 	.word	0x000026e0


	//   ....[17]....
        /*00d4*/ 	.word	0x00002860


	//   ....[18]....
        /*00d8*/ 	.word	0x00002a10


	//   ....[19]....
        /*00dc*/ 	.word	0x000043d0


	//   ....[20]....
        /*00e0*/ 	.word	0x000045f0


	//   ....[21]....
        /*00e4*/ 	.word	0x00004770


	//   ....[22]....
        /*00e8*/ 	.word	0x00004920


	//   ....[23]....
        /*00ec*/ 	.word	0x000062e0


	//   ....[24]....
        /*00f0*/ 	.word	0x00006500


	//   ....[25]....
        /*00f4*/ 	.word	0x00006680


	//   ....[26]....
        /*00f8*/ 	.word	0x00006830


	//   ....[27]....
        /*00fc*/ 	.word	0x000081f0


	//   ....[28]....
        /*0100*/ 	.word	0x00008400


	//   ....[29]....
        /*0104*/ 	.word	0x00008580


	//   ....[30]....
        /*0108*/ 	.word	0x00008730


	//   ....[31]....
        /*010c*/ 	.word	0x0000a0e0


	//----- nvinfo : EIATTR_EXIT_INSTR_OFFSETS
	.align		4
.L_2454:
        /*0110*/ 	.byte	0x04, 0x1c
        /*0112*/ 	.short	(.L_2456 - .L_2455)


	//   ....[0]....
.L_2455:
        /*0114*/ 	.word	0x0000a2f0


	//   ....[1]....
        /*0118*/ 	.word	0x0000a350


	//----- nvinfo : EIATTR_MAX_THREADS
	.align		4
.L_2456:
        /*011c*/ 	.byte	0x04, 0x05
        /*011e*/ 	.short	(.L_2458 - .L_2457)
.L_2457:
        /*0120*/ 	.word	0x00000080
        /*0124*/ 	.word	0x00000001
        /*0128*/ 	.word	0x00000001


	//----- nvinfo : EIATTR_CRS_STACK_SIZE
	.align		4
.L_2458:
        /*012c*/ 	.byte	0x04, 0x1e
        /*012e*/ 	.short	(.L_2460 - .L_2459)
.L_2459:
        /*0130*/ 	.word	0x00000000


	//----- nvinfo : EIATTR_CBANK_PARAM_SIZE
	.align		4
.L_2460:
        /*0134*/ 	.byte	0x03, 0x19
        /*0136*/ 	.short	0x007c


	//----- nvinfo : EIATTR_PARAM_CBANK
	.align		4
        /*0138*/ 	.byte	0x04, 0x0a
        /*013a*/ 	.short	(.L_2462 - .L_2461)
	.align		4
.L_2461:
        /*013c*/ 	.word	index@(.nv.constant0._ZN2at6native27unrolled_elementwise_kernelIZZZNS0_67_GLOBAL__N__bb565c37_34_ValidateCompressedIndicesKernel_cu_33a4b88b42_validate_compressed_sparse_indices_kernelILNS2_8CDimNameE0ENS2_18CUDAKernelLauncherENS2_14EmptyVecKernelENS2_8DummyVecELm0EEEvRKNS_6TensorESA_lllENKUlvE1_clEvENKUlvE_clEvEUliiiiiE_St5arrayIPcLm6EELi4E23TrivialOffsetCalculatorILi5EjESH_ILi1EjENS0_6memory15LoadWithoutCastENSK_16StoreWithoutCastEEEviT_T0_T2_T3_T4_T5_)
        /*0140*/ 	.short	0x0210
        /*0142*/ 	.short	0x007c


	//----- nvinfo : EIATTR_SW_WAR
	.align		4
.L_2462:
        /*0144*/ 	.byte	0x04, 0x36
        /*0146*/ 	.short	(.L_2464 - .L_2463)
.L_2463:
        /*0148*/ 	.word	0x00000008
.L_2464:


//--------------------- .nv.info._ZN2at6native29vectorized_elementwise_kernelILi2EZZZNS0_67_GLOBAL__N__bb565c37_34_ValidateCompressedIndicesKernel_cu_33a4b88b42_validate_compressed_sparse_indices_kernelILNS2_8CDimNameE0ENS2_18CUDAKernelLauncherENS2_14EmptyVecKernelENS2_8DummyVecELm0EEEvRKNS_6TensorESA_lllENKUlvE1_clEvENKUlvE_clEvEUliiiiiE_St5arrayIPcLm6EEEEviT0_T1_ --------------------------
	.section	.nv.info._ZN2at6native29vectorized_elementwise_kernelILi2EZZZNS0_67_GLOBAL__N__bb565c37_34_ValidateCompressedIndicesKernel_cu_33a4b88b42_validate_compressed_sparse_indices_kernelILNS2_8CDimNameE0ENS2_18CUDAKernelLauncherENS2_14EmptyVecKernelENS2_8DummyVecELm0EEEvRKNS_6TensorESA_lllENKUlvE1_clEvENKUlvE_clEvEUliiiiiE_St5arrayIPcLm6EEEEviT0_T1_,"",@"SHT_CUDA_INFO"
	.sectionflags	@""
	.align	4


	//----- nvinfo : EIATTR_CUDA_API_VERSION
	.align		4
        /*0000*/ 	.byte	0x04, 0x37
        /*0002*/ 	.short	(.L_2466 - .L_2465)
.L_2465:
        /*0004*/ 	.word	0x00000082


	//----- nvinfo : EIATTR_KPARAM_INFO
	.align		4
.L_2466:
        /*0008*/ 	.byte	0x04, 0x17
        /*000a*/ 	.short	(.L_2468 - .L_2467)
.L_2467:
        /*000c*/ 	.word	0x00000000
        /*0010*/ 	.short	0x0002
        /*0012*/ 	.short	0x0048
        /*0014*/ 	.byte	0x00, 0xf0, 0xc1, 0x00


	//----- nvinfo : EIATTR_KPARAM_INFO
	.align		4
.L_2468:
        /*0018*/ 	.byte	0x04, 0x17
        /*001a*/ 	.short	(.L_2470 - .L_2469)
.L_2469:
        /*001c*/ 	.word	0x00000000
        /*0020*/ 	.short	0x0001
        /*0022*/ 	.short	0x0008
        /*0024*/ 	.byte	0x00, 0xf0, 0x01, 0x01


	//----- nvinfo : EIATTR_KPARAM_INFO
	.align		4
.L_2470:
        /*0028*/ 	.byte	0x04, 0x17
        /*002a*/ 	.short	(.L_2472 - .L_2471)
.L_2471:
        /*002c*/ 	.word	0x00000000
        /*0030*/ 	.short	0x0000
        /*0032*/ 	.short	0x0000
        /*0034*/ 	.byte	0x00, 0xf0, 0x11, 0x00


	//----- nvinfo : EIATTR_SPARSE_MMA_MASK
	.align		4
.L_2472:
        /*0038*/ 	.byte	0x03, 0x50
        /*003a*/ 	.short	0x0000


	//----- nvinfo : EIATTR_MAXREG_COUNT
	.align		4
        /*003c*/ 	.byte	0x03, 0x1b
        /*003e*/ 	.short	0x00ff


	//----- nvinfo : EIATTR_EXTERNS
	.align		4
        /*0040*/ 	.byte	0x04, 0x0f
        /*0042*/ 	.short	(.L_2474 - .L_2473)


	//   ....[0]....
	.align		4
.L_2473:
        /*0044*/ 	.word	index@(__assertfail)


	//----- nvinfo : EIATTR_MERCURY_ISA_VERSION
	.align		4
.L_2474:
        /*0048*/ 	.byte	0x03, 0x5f
        /*004a*/ 	.short	0x0101


	//----- nvinfo : EIATTR_SYSCALL_OFFSETS
	.align		4
        /*004c*/ 	.byte	0x04, 0x46
        /*004e*/ 	.short	(.L_2476 - .L_2475)


	//   ....[0]....
.L_2475:
        /*0050*/ 	.word	0x00000490


	//   ....[1]....
        /*0054*/ 	.word	0x00000620


	//   ....[2]....
        /*0058*/ 	.word	0x000007d0


	//   ....[3]....
        /*005c*/ 	.word	0x00000a50


	//   ....[4]....
        /*0060*/ 	.word	0x00000c40


	//   ....[5]....
        /*0064*/ 	.word	0x00000da0


	//   ....[6]....
        /*0068*/ 	.word	0x00000f50


	//   ....[7]....
        /*006c*/ 	.word	0x000011e0


	//   ....[8]....
        /*0070*/ 	.word	0x000013a0


	//   ....[9]....
        /*0074*/ 	.word	0x00001500


	//   ....[10]....
        /*0078*/ 	.word	0x000016b0


	//   ....[11]....
        /*007c*/ 	.word	0x00001940


	//   ....[12]....
        /*0080*/ 	.word	0x00001b00


	//   ....[13]....
        /*0084*/ 	.word	0x00001c60


	//   ....[14]....
        /*0088*/ 	.word	0x00001e10


	//   ....[15]....
        /*008c*/ 	.word	0x000020a0


	//   ....[16]....
        /*0090*/ 	.word	0x00002260


	//   ....[17]....
        /*0094*/ 	.word	0x000023c0


	//   ....[18]....
        /*0098*/ 	.word	0x00002570


	//   ....[19]....
        /*009c*/ 	.word	0x00002800


	//   ....[20]....
        /*00a0*/ 	.word	0x000029c0


	//   ....[21]....
        /*00a4*/ 	.word	0x00002b20


	//   ....[22]....
        /*00a8*/ 	.word	0x00002cd0


	//   ....[23]....
        /*00ac*/ 	.word	0x00002f60


	//   ....[24]....
        /*00b0*/ 	.word	0x00003120


	//   ....[25]....
        /*00b4*/ 	.word	0x00003280


	//   ....[26]....
        /*00b8*/ 	.word	0x00003430


	//   ....[27]....
        /*00bc*/ 	.word	0x000036c0


	//   ....[28]....
        /*00c0*/ 	.word	0x00003880


	//   ....[29]....
        /*00c4*/ 	.word	0x000039e0


	//   ....[30]....
        /*00c8*/ 	.word	0x00003b90


	//   ....[31]....
        /*00cc*/ 	.word	0x00003df0


	//   ....[32]....
        /*00d0*/ 	.word	0x00003fe0


	//   ....[33]....
        /*00d4*/ 	.word	0x00004170


	//   ....[34]....
        /*00d8*/ 	.word	0x00004320


	//   ....[35]....
        /*00dc*/ 	.word	0x00005e00


	//   ....[36]....
        /*00e0*/ 	.word	0x00005ff0


	//   ....[37]....
        /*00e4*/ 	.word	0x00006150


	//   ....[38]....
        /*00e8*/ 	.word	0x00006300


	//   ....[39]....
        /*00ec*/ 	.word	0x00007d00


	//   ....[40]....
        /*00f0*/ 	.word	0x00007ec0


	//   ....[41]....
        /*00f4*/ 	.word	0x00008020


	//   ....[42]....
        /*00f8*/ 	.word	0x000081d0


	//   ....[43]....
        /*00fc*/ 	.word	0x00009b40


	//   ....[44]....
        /*0100*/ 	.word	0x00009d00


	//   ....[45]....
        /*0104*/ 	.word	0x00009e60


	//   ....[46]....
        /*0108*/ 	.word	0x0000a010


	//   ....[47]....
        /*010c*/ 	.word	0x0000ba10


	//   ....[48]....
        /*0110*/ 	.word	0x0000bbd0


	//   ....[49]....
        /*0114*/ 	.word	0x0000bd30


	//   ....[50]....
        /*0118*/ 	.word	0x0000bee0


	//   ....[51]....
        /*011c*/ 	.word	0x0000d7f0


	//   ....[52]....
        /*0120*/ 	.word	0x0000d9b0


	//   ....[53]....
        /*0124*/ 	.word	0x0000db10


	//   ....[54]....
        /*0128*/ 	.word	0x0000dcc0


	//   ....[55]....
        /*012c*/ 	.word	0x0000f6c0


	//   ....[56]....
        /*0130*/ 	.word	0x0000f880


	//   ....[57]....
        /*0134*/ 	.word	0x0000f9e0


	//   ....[58]....
        /*0138*/ 	.word	0x0000fb90


	//   ....[59]....
        /*013c*/ 	.word	0x00011520


	//   ....[60]....
        /*0140*/ 	.word	0x000116e0


	//   ....[61]....
        /*0144*/ 	.word	0x00011840


	//   ....[62]....
        /*0148*/ 	.word	0x000119f0


	//   ....[63]....
        /*014c*/ 	.word	0x000132d0


	//   ....[64]....
        /*0150*/ 	.word	0x000140b0


	//   ....[65]....
        /*0154*/ 	.word	0x00014230


	//   ....[66]....
        /*0158*/ 	.word	0x000143e0


	//   ....[67]....
        /*015c*/ 	.word	0x00014660


	//   ....[68]....
        /*0160*/ 	.word	0x00014890


	//   ....[69]....
        /*0164*/ 	.word	0x00014a10


	//   ....[70]....
        /*0168*/ 	.word	0x00014bc0


	//   ....[71]....
        /*016c*/ 	.word	0x00014e50


	//   ....[72]....
        /*0170*/ 	.word	0x00015080


	//   ....[73]....
        /*0174*/ 	.word	0x00015200


	//   ....[74]....
        /*0178*/ 	.word	0x000153b0


	//   ....[75]....
        /*017c*/ 	.word	0x00015640


	//   ....[76]....
        /*0180*/ 	.word	0x00015870


	//   ....[77]....
        /*0184*/ 	.word	0x000159f0


	//   ....[78]....
        /*0188*/ 	.word	0x00015ba0


	//   ....[79]....
        /*018c*/ 	.word	0x00015e20


	//   ....[80]....
        /*0190*/ 	.word	0x00016050


	//   ....[81]....
        /*0194*/ 	.word	0x000161d0


	//   ....[82]....
        /*0198*/ 	.word	0x00016380


	//   ....[83]....
        /*019c*/ 	.word	0x00016600


	//   ....[84]....
        /*01a0*/ 	.word	0x00016830


	//   ....[85]....
        /*01a4*/ 	.word	0x000169b0


	//   ....[86]....
        /*01a8*/ 	.word	0x00016b60


	//   ....[87]....
        /*01ac*/ 	.word	0x00016de0


	//   ....[88]....
        /*01b0*/ 	.word	0x00017010


	//   ....[89]....
        /*01b4*/ 	.word	0x00017190


	//   ....[90]....
        /*01b8*/ 	.word	0x00017340


	//   ....[91]....
        /*01bc*/ 	.word	0x000175c0


	//   ....[92]....
        /*01c0*/ 	.word	0x000177f0


	//   ....[93]....
        /*01c4*/ 	.word	0x00017970


	//   ....[94]....
        /*01c8*/ 	.word	0x00017b20


	//   ....[95]....
        /*01cc*/ 	.word	0x00017d70


	//   ....[96]....
        /*01d0*/ 	.word	0x00017f80


	//   ....[97]....
        /*01d4*/ 	.word	0x00018100


	//   ....[98]....
        /*01d8*/ 	.word	0x000182b0


	//   ....[99]....
        /*01dc*/ 	.word	0x00019d50


	//   ....[100]....
        /*01e0*/ 	.word	0x00019f80


	//   ....[101]....
        /*01e4*/ 	.word	0x0001a100


	//   ....[102]....
        /*01e8*/ 	.word	0x0001a2b0


	//   ....[103]....
        /*01ec*/ 	.word	0x0001bcd0


	//   ....[104]....
        /*01f0*/ 	.word	0x0001bf00


	//   ....[105]....
        /*01f4*/ 	.word	0x0001c080


	//   ....[106]....
        /*01f8*/ 	.word	0x0001c230


	//   ....[107]....
        /*01fc*/ 	.word	0x0001db10


	//   ....[108]....
        /*0200*/ 	.word	0x0001dd40


	//   ....[109]....
        /*0204*/ 	.word	0x0001dec0


	//   ....[110]....
        /*0208*/ 	.word	0x0001e070


	//   ....[111]....
        /*020c*/ 	.word	0x0001f9f0


	//   ....[112]....
        /*0210*/ 	.word	0x0001fc20


	//   ....[113]....
        /*0214*/ 	.word	0x0001fda0


	//   ....[114]....
        /*0218*/ 	.word	0x0001ff50


	//   ....[115]....
        /*021c*/ 	.word	0x00021930


	//   ....[116]....
        /*0220*/ 	.word	0x00021b60


	//   ....[117]....
        /*0224*/ 	.word	0x00021ce0


	//   ....[118]....
        /*0228*/ 	.word	0x00021e90


	//   ....[119]....
        /*022c*/ 	.word	0x000237f0


	//   ....[120]....
        /*0230*/ 	.word	0x00023a20


	//   ....[121]....
        /*0234*/ 	.word	0x00023ba0


	//   ....[122]....
        /*0238*/ 	.word	0x00023d50


	//   ....[123]....
        /*023c*/ 	.word	0x000256b0


	//   ....[124]....
        /*0240*/ 	.word	0x000258d0


	//   ....[125]....
        /*0244*/ 	.word	0x00025a50


	//   ....[126]....
        /*0248*/ 	.word	0x00025c00


	//   ....[127]....
        /*024c*/ 	.word	0x00027550


	//----- nvinfo : EIATTR_EXIT_INSTR_OFFSETS
	.align		4
.L_2476:
        /*0250*/ 	.byte	0x04, 0x1c
        /*0252*/ 	.short	(.L_2478 - .L_2477)


	//   ....[0]....
.L_2477:
        /*0254*/ 	.word	0x000133f0


	//   ....[1]....
        /*0258*/ 	.word	0x00027930


	//   ....[2]....
        /*025c*/ 	.word	0x00027980


	//----- nvinfo : EIATTR_MAX_THREADS
	.align		4
.L_2478:
        /*0260*/ 	.byte	0x04, 0x05
        /*0262*/ 	.short	(.L_2480 - .L_2479)
.L_2479:
        /*0264*/ 	.word	0x00000080
        /*0268*/ 	.word	0x00000001
        /*026c*/ 	.word	0x00000001


	//----- nvinfo : EIATTR_CRS_STACK_SIZE
	.align		4
.L_2480:
        /*0270*/ 	.byte	0x04, 0x1e
        /*0272*/ 	.short	(.L_2482 - .L_2481)
.L_2481:
        /*0274*/ 	.word	0x00000000


	//----- nvinfo : EIATTR_CBANK_PARAM_SIZE
	.align		4
.L_2482:
        /*0278*/ 	.byte	0x03, 0x19
        /*027a*/ 	.short	0x0078


	//----- nvinfo : EIATTR_PARAM_CBANK
	.align		4
        /*027c*/ 	.byte	0x04, 0x0a
        /*027e*/ 	.short	(.L_2484 - .L_2483)
	.align		4
.L_2483:
        /*0280*/ 	.word	index@(.nv.constant0._ZN2at6native29vectorized_elementwise_kernelILi2EZZZNS0_67_GLOBAL__N__bb565c37_34_ValidateCompressedIndicesKernel_cu_33a4b88b42_validate_compressed_sparse_indices_kernelILNS2_8CDimNameE0ENS2_18CUDAKernelLauncherENS2_14EmptyVecKernelENS2_8DummyVecELm0EEEvRKNS_6TensorESA_lllENKUlvE1_clEvENKUlvE_clEvEUliiiiiE_St5arrayIPcLm6EEEEviT0_T1_)
        /*0284*/ 	.short	0x0210
        /*0286*/ 	.short	0x0078


	//----- nvinfo : EIATTR_SW_WAR
	.align		4
.L_2484:
        /*0288*/ 	.byte	0x04, 0x36
        /*028a*/ 	.short	(.L_2486 - .L_2485)
.L_2485:
        /*028c*/ 	.word	0x00000008
.L_2486:


//--------------------- .nv.info._ZN2at6native29vectorized_elementwise_kernelILi4EZZZNS0_67_GLOBAL__N__bb565c37_34_ValidateCompressedIndicesKernel_cu_33a4b88b42_validate_compressed_sparse_indices_kernelILNS2_8CDimNameE0ENS2_18CUDAKernelLauncherENS2_14EmptyVecKernelENS2_8DummyVecELm0EEEvRKNS_6TensorESA_lllENKUlvE1_clEvENKUlvE_clEvEUliiiiiE_St5arrayIPcLm6EEEEviT0_T1_ --------------------------
	.section	.nv.info._ZN2at6native29vectorized_elementwise_kernelILi4EZZZNS0_67_GLOBAL__N__bb565c37_34_ValidateCompressedIndicesKernel_cu_33a4b88b42_validate_compressed_sparse_indices_kernelILNS2_8CDimNameE0ENS2_18CUDAKernelLauncherENS2_14EmptyVecKernelENS2_8DummyVecELm0EEEvRKNS_6TensorESA_lllENKUlvE1_clEvENKUlvE_clEvEUliiiiiE_St5arrayIPcLm6EEEEviT0_T1_,"",@"SHT_CUDA_INFO"
	.sectionflags	@""
	.align	4


	//----- nvinfo : EIATTR_CUDA_API_VERSION
	.align		4
        /*0000*/ 	.byte	0x04, 0x37
        /*0002*/ 	.short	(.L_2488 - .L_2487)
.L_2487:
        /*0004*/ 	.word	0x00000082


	//----- nvinfo : EIATTR_KPARAM_INFO
	.align		4
.L_2488:
        /*0008*/ 	.byte	0x04, 0x17
        /*000a*/ 	.short	(.L_2490 - .L_2489)
.L_2489:
        /*000c*/ 	.word	0x00000000
        /*0010*/ 	.short	0x0002
        /*0012*/ 	.short	0x0048
        /*0014*/ 	.byte	0x00, 0xf0, 0xc1, 0x00


	//----- nvinfo : EIATTR_KPARAM_INFO
	.align		4
.L_2490:
        /*0018*/ 	.byte	0x04, 0x17
        /*001a*/ 	.short	(.L_2492 - .L_2491)
.L_2491:
        /*001c*/ 	.word	0x00000000
        /*0020*/ 	.short	0x0001
        /*0022*/ 	.short	0x0008
        /*0024*/ 	.byte	0x00, 0xf0, 0x01, 0x01


	//----- nvinfo : EIATTR_KPARAM_INFO
	.align		4
.L_2492:
        /*0028*/ 	.byte	0x04, 0x17
        /*002a*/ 	.short	(.L_2494 - .L_2493)
.L_2493:
        /*002c*/ 	.word	0x00000000
        /*0030*/ 	.short	0x0000
        /*0032*/ 	.short	0x0000
        /*0034*/ 	.byte	0x00, 0xf0, 0x11, 0x00


	//----- nvinfo : EIATTR_SPARSE_MMA_MASK
	.align		4
.L_2494:
        /*0038*/ 	.byte	0x03, 0x50
        /*003a*/ 	.short	0x0000


	//----- nvinfo : EIATTR_MAXREG_COUNT
	.align		4
        /*003c*/ 	.byte	0x03, 0x1b
        /*003e*/ 	.short	0x00ff


	//----- nvinfo : EIATTR_EXTERNS
	.align		4
        /*0040*/ 	.byte	0x04, 0x0f
        /*0042*/ 	.short	(.L_2496 - .L_2495)


	//   ....[0]....
	.align		4
.L_2495:
        /*0044*/ 	.word	index@(__assertfail)


	//----- nvinfo : EIATTR_MERCURY_ISA_VERSION
	.align		4
.L_2496:
        /*0048*/ 	.byte	0x03, 0x5f
        /*004a*/ 	.short	0x0101


	//----- nvinfo : EIATTR_SYSCALL_OFFSETS
	.align		4
        /*004c*/ 	.byte	0x04, 0x46
        /*004e*/ 	.short	(.L_2498 - .L_2497)


	//   ....[0]....
.L_2497:
        /*0050*/ 	.word	0x00000410


	//   ....[1]....
        /*0054*/ 	.word	0x000005a0


	//   ....[2]....
        /*0058*/ 	.word	0x00000750


	//   ....[3]....
        /*005c*/ 	.word	0x000009d0


	//   ....[4]....
        /*0060*/ 	.word	0x00000bc0


	//   ....[5]....
        /*0064*/ 	.word	0x00000d20


	//   ....[6]....
        /*0068*/ 	.word	0x00000ed0


	//   ....[7]....
        /*006c*/ 	.word	0x00001160


	//   ....[8]....
        /*0070*/ 	.word	0x00001320


	//   ....[9]....
        /*0074*/ 	.word	0x00001480


	//   ....[10]....
        /*0078*/ 	.word	0x00001630


	//   ....[11]....
        /*007c*/ 	.word	0x000018c0


	//   ....[12]....
        /*0080*/ 	.word	0x00001a80


	//   ....[13]....
        /*0084*/ 	.word	0x00001be0


	//   ....[14]....
        /*0088*/ 	.word	0x00001d90


	//   ....[15]....
        /*008c*/ 	.word	0x00002020


	//   ....[16]....
        /*0090*/ 	.word	0x000021e0


	//   ....[17]....
        /*0094*/ 	.word	0x00002340


	//   ....[18]....
        /*0098*/ 	.word	0x000024f0


	//   ....[19]....
        /*009c*/ 	.word	0x00002780


	//   ....[20]....
        /*00a0*/ 	.word	0x00002940


	//   ....[21]....
        /*00a4*/ 	.word	0x00002aa0


	//   ....[22]....
        /*00a8*/ 	.word	0x00002c50


	//   ....[23]....
        /*00ac*/ 	.word	0x00002ee0


	//   ....[24]....
        /*00b0*/ 	.word	0x000030a0


	//   ....[25]....
        /*00b4*/ 	.word	0x00003200


	//   ....[26]....
        /*00b8*/ 	.word	0x000033b0


	//   ....[27]....
        /*00bc*/ 	.word	0x00003640


	//   ....[28]....
        /*00c0*/ 	.word	0x00003800


	//   ....[29]....
        /*00c4*/ 	.word	0x00003960


	//   ....[30]....
        /*00c8*/ 	.word	0x00003b10


	//   ....[31]....
        /*00cc*/ 	.word	0x00003d70


	//   ....[32]....
        /*00d0*/ 	.word	0x00003f40


	//   ....[33]....
        /*00d4*/ 	.word	0x000040d0


	//   ....[34]....
        /*00d8*/ 	.word	0x00004280


	//   ....[35]....
        /*00dc*/ 	.word	0x00005d60


	//   ....[36]....
        /*00e0*/ 	.word	0x00005f50


	//   ....[37]....
        /*00e4*/ 	.word	0x000060b0


	//   ....[38]....
        /*00e8*/ 	.word	0x00006260


	//   ....[39]....
        /*00ec*/ 	.word	0x00007c20


	//   ....[40]....
        /*00f0*/ 	.word	0x00007de0


	//   ....[41]....
        /*00f4*/ 	.word	0x00007f40


	//   ....[42]....
        /*00f8*/ 	.word	0x000080f0


	//   ....[43]....
        /*00fc*/ 	.word	0x00009a60


	//   ....[44]....
        /*0100*/ 	.word	0x00009c20


	//   ....[45]....
        /*0104*/ 	.word	0x00009d80


	//   ....[46]....
        /*0108*/ 	.word	0x00009f30


	//   ....[47]....
        /*010c*/ 	.word	0x0000b930


	//   ....[48]....
        /*0110*/ 	.word	0x0000baf0


	//   ....[49]....
        /*0114*/ 	.word	0x0000bc50


	//   ....[50]....
        /*0118*/ 	.word	0x0000be00


	//   ....[51]....
        /*011c*/ 	.word	0x0000d710


	//   ....[52]....
        /*0120*/ 	.word	0x0000d8d0


	//   ....[53]....
        /*0124*/ 	.word	0x0000da30


	//   ....[54]....
        /*0128*/ 	.word	0x0000dbe0


	//   ....[55]....
        /*012c*/ 	.word	0x0000f4f0


	//   ....[56]....
        /*0130*/ 	.word	0x0000f6b0


	//   ....[57]....
        /*0134*/ 	.word	0x0000f810


	//   ....[58]....
        /*0138*/ 	.word	0x0000f9c0


	//   ....[59]....
        /*013c*/ 	.word	0x000113a0


	//   ....[60]....
        /*0140*/ 	.word	0x00011560


	//   ....[61]....
        /*0144*/ 	.word	0x000116c0


	//   ....[62]....
        /*0148*/ 	.word	0x00011870


	//   ....[63]....
        /*014c*/ 	.word	0x00013140


	//   ....[64]....
        /*0150*/ 	.word	0x00013f10


	//   ....[65]....
        /*0154*/ 	.word	0x00014090


	//   ....[66]....
        /*0158*/ 	.word	0x00014240


	//   ....[67]....
        /*015c*/ 	.word	0x000144c0


	//   ....[68]....
        /*0160*/ 	.word	0x000146f0


	//   ....[69]....
        /*0164*/ 	.word	0x00014870


	//   ....[70]....
        /*0168*/ 	.word	0x00014a20


	//   ....[71]....
        /*016c*/ 	.word	0x00014cb0


	//   ....[72]....
        /*0170*/ 	.word	0x00014ee0


	//   ....[73]....
        /*0174*/ 	.word	0x00015060


	//   ....[74]....
        /*0178*/ 	.word	0x00015210


	//   ....[75]....
        /*017c*/ 	.word	0x000154a0


	//   ....[76]....
        /*0180*/ 	.word	0x000156d0


	//   ....[77]....
        /*0184*/ 	.word	0x00015850


	//   ....[78]....
        /*0188*/ 	.word	0x00015a00


	//   ....[79]....
        /*018c*/ 	.word	0x00015c80


	//   ....[80]....
        /*0190*/ 	.word	0x00015eb0


	//   ....[81]....
        /*0194*/ 	.word	0x00016030


	//   ....[82]....
        /*0198*/ 	.word	0x000161e0


	//   ....[83]....
        /*019c*/ 	.word	0x00016460


	//   ....[84]....
        /*01a0*/ 	.word	0x00016690


	//   ....[85]....
        /*01a4*/ 	.word	0x00016810


	//   ....[86]....
        /*01a8*/ 	.word	0x000169c0


	//   ....[87]....
        /*01ac*/ 	.word	0x00016c40


	//   ....[88]....
        /*01b0*/ 	.word	0x00016e70


	//   ....[89]....
        /*01b4*/ 	.word	0x00016ff0


	//   ....[90]....
        /*01b8*/ 	.word	0x000171a0


	//   ....[91]....
        /*01bc*/ 	.word	0x00017420


	//   ....[92]....
        /*01c0*/ 	.word	0x00017650


	//   ....[93]....
        /*01c4*/ 	.word	0x000177d0


	//   ....[94]....
        /*01c8*/ 	.word	0x00017980


	//   ....[95]....
        /*01cc*/ 	.word	0x00017bd0


	//   ....[96]....
        /*01d0*/ 	.word	0x00017de0


	//   ....[97]....
        /*01d4*/ 	.word	0x00017f60


	//   ....[98]....
        /*01d8*/ 	.word	0x00018110


	//   ....[99]....
        /*01dc*/ 	.word	0x00019bb0


	//   ....[100]....
        /*01e0*/ 	.word	0x00019de0


	//   ....[101]....
        /*01e4*/ 	.word	0x00019f60


	//   ....[102]....
        /*01e8*/ 	.word	0x0001a110


	//   ....[103]....
        /*01ec*/ 	.word	0x0001bb30


	//   ....[104]....
        /*01f0*/ 	.word	0x0001bd60


	//   ....[105]....
        /*01f4*/ 	.word	0x0001bee0


	//   ....[106]....
        /*01f8*/ 	.word	0x0001c090


	//   ....[107]....
        /*01fc*/ 	.word	0x0001d970


	//   ....[108]....
        /*0200*/ 	.word	0x0001dba0


	//   ....[109]....
        /*0204*/ 	.word	0x0001dd20


	//   ....[110]....
        /*0208*/ 	.word	0x0001ded0


	//   ....[111]....
        /*020c*/ 	.word	0x0001f8a0


	//   ....[112]....
        /*0210*/ 	.word	0x0001fad0


	//   ....[113]....
        /*0214*/ 	.word	0x0001fc50


	//   ....[114]....
        /*0218*/ 	.word	0x0001fe00


	//   ....[115]....
        /*021c*/ 	.word	0x00021760


	//   ....[116]....
        /*0220*/ 	.word	0x00021990


	//   ....[117]....
        /*0224*/ 	.word	0x00021b10


	//   ....[118]....
        /*0228*/ 	.word	0x00021cc0


	//   ....[119]....
        /*022c*/ 	.word	0x00023620


	//   ....[120]....
        /*0230*/ 	.word	0x00023850


	//   ....[121]....
        /*0234*/ 	.word	0x000239d0


	//   ....[122]....
        /*0238*/ 	.word	0x00023b80


	//   ....[123]....
        /*023c*/ 	.word	0x000254e0


	//   ....[124]....
        /*0240*/ 	.word	0x00025700


	//   ....[125]....
        /*0244*/ 	.word	0x00025880


	//   ....[126]....
        /*0248*/ 	.word	0x00025a30


	//   ....[127]....
        /*024c*/ 	.word	0x00027380


	//----- nvinfo : EIATTR_EXIT_INSTR_OFFSETS
	.align		4
.L_2498:
        /*0250*/ 	.byte	0x04, 0x1c
        /*0252*/ 	.short	(.L_2500 - .L_2499)


	//   ....[0]....
.L_2499:
        /*0254*/ 	.word	0x00013240


	//   ....[1]....
        /*0258*/ 	.word	0x00027760


	//   ....[2]....
        /*025c*/ 	.word	0x000277b0


	//----- nvinfo : EIATTR_MAX_THREADS
	.align		4
.L_2500:
        /*0260*/ 	.byte	0x04, 0x05
        /*0262*/ 	.short	(.L_2502 - .L_2501)
.L_2501:
        /*0264*/ 	.word	0x00000080
        /*0268*/ 	.word	0x00000001
        /*026c*/ 	.word	0x00000001


	//----- nvinfo : EIATTR_CRS_STACK_SIZE
	.align		4
.L_2502:
        /*0270*/ 	.byte	0x04, 0x1e
        /*0272*/ 	.short	(.L_2504 - .L_2503)
.L_2503:
        /*0274*/ 	.word	0x00000000


	//----- nvinfo : EIATTR_CBANK_PARAM_SIZE
	.align		4
.L_2504:
        /*0278*/ 	.byte	0x03, 0x19
        /*027a*/ 	.short	0x0078


	//----- nvinfo : EIATTR_PARAM_CBANK
	.align		4
        /*027c*/ 	.byte	0x04, 0x0a
        /*027e*/ 	.short	(.L_2506 - .L_2505)
	.align		4
.L_2505:
        /*0280*/ 	.word	index@(.nv.constant0._ZN2at6native29vectorized_elementwise_kernelILi4EZZZNS0_67_GLOBAL__N__bb565c37_34_ValidateCompressedIndicesKernel_cu_33a4b88b42_validate_compressed_sparse_indices_kernelILNS2_8CDimNameE0ENS2_18CUDAKernelLauncherENS2_14EmptyVecKernelENS2_8DummyVecELm0EEEvRKNS_6TensorESA_lllENKUlvE1_clEvENKUlvE_clEvEUliiiiiE_St5arrayIPcLm6EEEEviT0_T1_)
        /*0284*/ 	.short	0x0210
        /*0286*/ 	.short	0x0078


	//----- nvinfo : EIATTR_SW_WAR
	.align		4
.L_2506:
        /*0288*/ 	.byte	0x04, 0x36
        /*028a*/ 	.short	(.L_2508 - .L_2507)
.L_2507:
        /*028c*/ 	.word	0x00000008
.L_2508:


//--------------------- .nv.info._ZN2at6native29vectorized_elementwise_kernelILi8EZZZNS0_67_GLOBAL__N__bb565c37_34_ValidateCompressedIndicesKernel_cu_33a4b88b42_validate_compressed_sparse_indices_kernelILNS2_8CDimNameE0ENS2_18CUDAKernelLauncherENS2_14EmptyVecKernelENS2_8DummyVecELm0EEEvRKNS_6TensorESA_lllENKUlvE1_clEvENKUlvE_clEvEUliiiiiE_St5arrayIPcLm6EEEEviT0_T1_ --------------------------
	.section	.nv.info._ZN2at6native29vectorized_elementwise_kernelILi8EZZZNS0_67_GLOBAL__N__bb565c37_34_ValidateCompressedIndicesKernel_cu_33a4b88b42_validate_compressed_sparse_indices_kernelILNS2_8CDimNameE0ENS2_18CUDAKernelLauncherENS2_14EmptyVecKernelENS2_8DummyVecELm0EEEvRKNS_6TensorESA_lllENKUlvE1_clEvENKUlvE_clEvEUliiiiiE_St5arrayIPcLm6EEEEviT0_T1_,"",@"SHT_CUDA_INFO"
	.sectionflags	@""
	.align	4


	//----- nvinfo : EIATTR_CUDA_API_VERSION
	.align		4
        /*0000*/ 	.byte	0x04, 0x37
        /*0002*/ 	.short	(.L_2510 - .L_2509)
.L_2509:
        /*0004*/ 	.word	0x00000082


	//----- nvinfo : EIATTR_KPARAM_INFO
	.align		4
.L_2510:
        /*0008*/ 	.byte	0x04, 0x17
        /*000a*/ 	.short	(.L_2512 - .L_2511)
.L_2511:
        /*000c*/ 	.word	0x00000000
        /*0010*/ 	.short	0x0002
        /*0012*/ 	.short	0x0048
        /*0014*/ 	.byte	0x00, 0xf0, 0xc1, 0x00


	//----- nvinfo : EIATTR_KPARAM_INFO
	.align		4
.L_2512:
        /*0018*/ 	.byte	0x04, 0x17
        /*001a*/ 	.short	(.L_2514 - .L_2513)
.L_2513:
        /*001c*/ 	.word	0x00000000
        /*0020*/ 	.short	0x0001
        /*0022*/ 	.short	0x0008
        /*0024*/ 	.byte	0x00, 0xf0, 0x01, 0x01


	//----- nvinfo : EIATTR_KPARAM_INFO
	.align		4
.L_2514:
        /*0028*/ 	.byte	0x04, 0x17
        /*002a*/ 	.short	(.L_2516 - .L_2515)
.L_2515:
        /*002c*/ 	.word	0x00000000
        /*0030*/ 	.short	0x0000
        /*0032*/ 	.short	0x0000
        /*0034*/ 	.byte	0x00, 0xf0, 0x11, 0x00


	//----- nvinfo : EIATTR_SPARSE_MMA_MASK
	.align		4
.L_2516:
        /*0038*/ 	.byte	0x03, 0x50
        /*003a*/ 	.short	0x0000


	//----- nvinfo : EIATTR_MAXREG_COUNT
	.align		4
        /*003c*/ 	.byte	0x03, 0x1b
        /*003e*/ 	.short	0x00ff


	//----- nvinfo : EIATTR_EXTERNS
	.align		4
        /*0040*/ 	.byte	0x04, 0x0f
        /*0042*/ 	.short	(.L_2518 - .L_2517)


	//   ....[0]....
	.align		4
.L_2517:
        /*0044*/ 	.word	index@(__assertfail)


	//----- nvinfo : EIATTR_MERCURY_ISA_VERSION
	.align		4
.L_2518:
        /*0048*/ 	.byte	0x03, 0x5f
        /*004a*/ 	.short	0x0101


	//----- nvinfo : EIATTR_SYSCALL_OFFSETS
	.align		4
        /*004c*/ 	.byte	0x04, 0x46
        /*004e*/ 	.short	(.L_2520 - .L_2519)


	//   ....[0]....
.L_2519:
        /*0050*/ 	.word	0x00000410


	//   ....[1]....
        /*0054*/ 	.word	0x000005a0


	//   ....[2]....
        /*0058*/ 	.word	0x00000750


	//   ....[3]....
        /*005c*/ 	.word	0x000009d0


	//   ....[4]....
        /*0060*/ 	.word	0x00000bc0


	//   ....[5]....
        /*0064*/ 	.word	0x00000d20


	//   ....[6]....
        /*0068*/ 	.word	0x00000ed0


	//   ....[7]....
        /*006c*/ 	.word	0x00001160


	//   ....[8]....
        /*0070*/ 	.word	0x00001320


	//   ....[9]....
        /*0074*/ 	.word	0x00001480


	//   ....[10]....
        /*0078*/ 	.word	0x00001630


	//   ....[11]....
        /*007c*/ 	.word	0x000018c0


	//   ....[12]....
        /*0080*/ 	.word	0x00001a80


	//   ....[13]....
        /*0084*/ 	.word	0x00001be0


	//   ....[14]....
        /*0088*/ 	.word	0x00001d90


	//   ....[15]....
        /*008c*/ 	.word	0x00002020


	//   ....[16]....
        /*0090*/ 	.word	0x000021e0


	//   ....[17]....
        /*0094*/ 	.word	0x00002340


	//   ....[18]....
        /*0098*/ 	.word	0x000024f0


	//   ....[19]....
        /*009c*/ 	.word	0x00002780


	//   ....[20]....
        /*00a0*/ 	.word	0x00002940


	//   ....[21]....
        /*00a4*/ 	.word	0x00002aa0


	//   ....[22]....
        /*00a8*/ 	.word	0x00002c50


	//   ....[23]....
        /*00ac*/ 	.word	0x00002ee0


	//   ....[24]....
        /*00b0*/ 	.word	0x000030a0


	//   ....[25]....
        /*00b4*/ 	.word	0x00003200


	//   ....[26]....
        /*00b8*/ 	.word	0x000033b0


	//   ....[27]....
        /*00bc*/ 	.word	0x00003640


	//   ....[28]....
        /*00c0*/ 	.word	0x00003800


	//   ....[29]....
        /*00c4*/ 	.word	0x00003960


	//   ....[30]....
        /*00c8*/ 	.word	0x00003b10


	//   ....[31]....
        /*00cc*/ 	.word	0x00003d70


	//   ....[32]....
        /*00d0*/ 	.word	0x00003f40


	//   ....[33]....
        /*00d4*/ 	.word	0x000040d0


	//   ....[34]....
        /*00d8*/ 	.word	0x00004280


	//   ....[35]....
        /*00dc*/ 	.word	0x00005d60


	//   ....[36]....
        /*00e0*/ 	.word	0x00005f50


	//   ....[37]....
        /*00e4*/ 	.word	0x000060b0


	//   ....[38]....
        /*00e8*/ 	.word	0x00006260


	//   ....[39]....
        /*00ec*/ 	.word	0x00007c20


	//   ....[40]....
        /*00f0*/ 	.word	0x00007de0


	//   ....[41]....
        /*00f4*/ 	.word	0x00007f40


	//   ....[42]....
        /*00f8*/ 	.word	0x000080f0


	//   ....[43]....
        /*00fc*/ 	.word	0x00009a60


	//   ....[44]....
        /*0100*/ 	.word	0x00009c20


	//   ....[45]....
        /*0104*/ 	.word	0x00009d80


	//   ....[46]....
        /*0108*/ 	.word	0x00009f30


	//   ....[47]....
        /*010c*/ 	.word	0x0000b930


	//   ....[48]....
        /*0110*/ 	.word	0x0000baf0


	//   ....[49]....
        /*0114*/ 	.word	0x0000bc50


	//   ....[50]....
        /*0118*/ 	.word	0x0000be00


	//   ....[51]....
        /*011c*/ 	.word	0x0000d710


	//   ....[52]....
        /*0120*/ 	.word	0x0000d8d0


	//   ....[53]....
        /*0124*/ 	.word	0x0000da30


	//   ....[54]....
        /*0128*/ 	.word	0x0000dbe0


	//   ....[55]....
        /*012c*/ 	.word	0x0000f4f0


	//   ....[56]....
        /*0130*/ 	.word	0x0000f6b0


	//   ....[57]....
        /*0134*/ 	.word	0x0000f810


	//   ....[58]....
        /*0138*/ 	.word	0x0000f9c0


	//   ....[59]....
        /*013c*/ 	.word	0x000113a0


	//   ....[60]....
        /*0140*/ 	.word	0x00011560


	//   ....[61]....
        /*0144*/ 	.word	0x000116c0


	//   ....[62]....
        /*0148*/ 	.word	0x00011870


	//   ....[63]....
        /*014c*/ 	.word	0x00013140


	//   ....[64]....
        /*0150*/ 	.word	0x00013f10


	//   ....[65]....
        /*0154*/ 	.word	0x00014090


	//   ....[66]....
        /*0158*/ 	.word	0x00014240


	//   ....[67]....
        /*015c*/ 	.word	0x000144c0


	//   ....[68]....
        /*0160*/ 	.word	0x000146f0


	//   ....[69]....
        /*0164*/ 	.word	0x00014870


	//   ....[70]....
        /*0168*/ 	.word	0x00014a20


	//   ....[71]....
        /*016c*/ 	.word	0x00014cb0


	//   ....[72]....
        /*0170*/ 	.word	0x00014ee0


	//   ....[73]....
        /*0174*/ 	.word	0x00015060


	//   ....[74]....
        /*0178*/ 	.word	0x00015210


	//   ....[75]....
        /*017c*/ 	.word	0x000154a0


	//   ....[76]....
        /*0180*/ 	.word	0x000156d0


	//   ....[77]....
        /*0184*/ 	.word	0x00015850


	//   ....[78]....
        /*0188*/ 	.word	0x00015a00


	//   ....[79]....
        /*018c*/ 	.word	0x00015c80


	//   ....[80]....
        /*0190*/ 	.word	0x00015eb0


	//   ....[81]....
        /*0194*/ 	.word	0x00016030


	//   ....[82]....
        /*0198*/ 	.word	0x000161e0


	//   ....[83]....
        /*019c*/ 	.word	0x00016460


	//   ....[84]....
        /*01a0*/ 	.word	0x00016690


	//   ....[85]....
        /*01a4*/ 	.word	0x00016810


	//   ....[86]....
        /*01a8*/ 	.word	0x000169c0


	//   ....[87]....
        /*01ac*/ 	.word	0x00016c40


	//   ....[88]....
        /*01b0*/ 	.word	0x00016e70


	//   ....[89]....
        /*01b4*/ 	.word	0x00016ff0


	//   ....[90]....
        /*01b8*/ 	.word	0x000171a0


	//   ....[91]....
        /*01bc*/ 	.word	0x00017420


	//   ....[92]....
        /*01c0*/ 	.word	0x00017650


	//   ....[93]....
        /*01c4*/ 	.word	0x000177d0


	//   ....[94]....
        /*01c8*/ 	.word	0x00017980


	//   ....[95]....
        /*01cc*/ 	.word	0x00017bd0


	//   ....[96]....
        /*01d0*/ 	.word	0x00017de0


	//   ....[97]....
        /*01d4*/ 	.word	0x00017f60


	//   ....[98]....
        /*01d8*/ 	.word	0x00018110


	//   ....[99]....
        /*01dc*/ 	.word	0x00019bb0


	//   ....[100]....
        /*01e0*/ 	.word	0x00019de0


	//   ....[101]....
        /*01e4*/ 	.word	0x00019f60


	//   ....[102]....
        /*01e8*/ 	.word	0x0001a110


	//   ....[103]....
        /*01ec*/ 	.word	0x0001bb30


	//   ....[104]....
        /*01f0*/ 	.word	0x0001bd60


	//   ....[105]....
        /*01f4*/ 	.word	0x0001bee0


	//   ....[106]....
        /*01f8*/ 	.word	0x0001c090


	//   ....[107]....
        /*01fc*/ 	.word	0x0001d970


	//   ....[108]....
        /*0200*/ 	.word	0x0001dba0


	//   ....[109]....
        /*0204*/ 	.word	0x0001dd20


	//   ....[110]....
        /*0208*/ 	.word	0x0001ded0


	//   ....[111]....
        /*020c*/ 	.word	0x0001f8a0


	//   ....[112]....
        /*0210*/ 	.word	0x0001fad0


	//   ....[113]....
        /*0214*/ 	.word	0x0001fc50


	//   ....[114]....
        /*0218*/ 	.word	0x0001fe00


	//   ....[115]....
        /*021c*/ 	.word	0x00021760


	//   ....[116]....
        /*0220*/ 	.word	0x00021990


	//   ....[117]....
        /*0224*/ 	.word	0x00021b10


	//   ....[118]....
        /*0228*/ 	.word	0x00021cc0


	//   ....[119]....
        /*022c*/ 	.word	0x00023620


	//   ....[120]....
        /*0230*/ 	.word	0x00023850


	//   ....[121]....
        /*0234*/ 	.word	0x000239d0


	//   ....[122]....
        /*0238*/ 	.word	0x00023b80


	//   ....[123]....
        /*023c*/ 	.word	0x000254e0


	//   ....[124]....
        /*0240*/ 	.word	0x00025700


	//   ....[125]....
        /*0244*/ 	.word	0x00025880


	//   ....[126]....
        /*0248*/ 	.word	0x00025a30


	//   ....[127]....
        /*024c*/ 	.word	0x00027380


	//----- nvinfo : EIATTR_EXIT_INSTR_OFFSETS
	.align		4
.L_2520:
        /*0250*/ 	.byte	0x04, 0x1c
        /*0252*/ 	.short	(.L_2522 - .L_2521)


	//   ....[0]....
.L_2521:
        /*0254*/ 	.word	0x00013240


	//   ....[1]....
        /*0258*/ 	.word	0x00027760


	//   ....[2]....
        /*025c*/ 	.word	0x000277b0


	//----- nvinfo : EIATTR_MAX_THREADS
	.align		4
.L_2522:
        /*0260*/ 	.byte	0x04, 0x05
        /*0262*/ 	.short	(.L_2524 - .L_2523)
.L_2523:
        /*0264*/ 	.word	0x00000080
        /*0268*/ 	.word	0x00000001
        /*026c*/ 	.word	0x00000001


	//----- nvinfo : EIATTR_CRS_STACK_SIZE
	.align		4
.L_2524:
        /*0270*/ 	.byte	0x04, 0x1e
        /*0272*/ 	.short	(.L_2526 - .L_2525)
.L_2525:
        /*0274*/ 	.word	0x00000000


	//----- nvinfo : EIATTR_CBANK_PARAM_SIZE
	.align		4
.L_2526:
        /*0278*/ 	.byte	0x03, 0x19
        /*027a*/ 	.short	0x0078


	//----- nvinfo : EIATTR_PARAM_CBANK
	.align		4
        /*027c*/ 	.byte	0x04, 0x0a
        /*027e*/ 	.short	(.L_2528 - .L_2527)
	.align		4
.L_2527:
        /*0280*/ 	.word	index@(.nv.constant0._ZN2at6native29vectorized_elementwise_kernelILi8EZZZNS0_67_GLOBAL__N__bb565c37_34_ValidateCompressedIndicesKernel_cu_33a4b88b42_validate_compressed_sparse_indices_kernelILNS2_8CDimNameE0ENS2_18CUDAKernelLauncherENS2_14EmptyVecKernelENS2_8DummyVecELm0EEEvRKNS_6TensorESA_lllENKUlvE1_clEvENKUlvE_clEvEUliiiiiE_St5arrayIPcLm6EEEEviT0_T1_)
        /*0284*/ 	.short	0x0210
        /*0286*/ 	.short	0x0078


	//----- nvinfo : EIATTR_SW_WAR
	.align		4
.L_2528:
        /*0288*/ 	.byte	0x04, 0x36
        /*028a*/ 	.short	(.L_2530 - .L_2529)
.L_2529:
        /*028c*/ 	.word	0x00000008
.L_2530:


//--------------------- .nv.info._ZN2at6native18elementwise_kernelILi128ELi4EZNS0_15gpu_kernel_implIZZZNS0_67_GLOBAL__N__bb565c37_34_ValidateCompressedIndicesKernel_cu_33a4b88b42_validate_compressed_sparse_indices_kernelILNS3_8CDimNameE0ENS3_18CUDAKernelLauncherENS3_14EmptyVecKernelENS3_8DummyVecELm0EEEvRKNS_6TensorESB_lllENKUlvE0_clEvENKUlvE0_clEvEUllE_EEvRNS_18TensorIteratorBaseERKT_EUliE_EEviT1_ --------------------------
	.section	.nv.info._ZN2at6native18elementwise_kernelILi128ELi4EZNS0_15gpu_kernel_implIZZZNS0_67_GLOBAL__N__bb565c37_34_ValidateCompressedIndicesKernel_cu_33a4b88b42_validate_compressed_sparse_indices_kernelILNS3_8CDimNameE0ENS3_18CUDAKernelLauncherENS3_14EmptyVecKernelENS3_8DummyVecELm0EEEvRKNS_6TensorESB_lllENKUlvE0_clEvENKUlvE0_clEvEUllE_EEvRNS_18TensorIteratorBaseERKT_EUliE_EEviT1_,"",@"SHT_CUDA_INFO"
	.sectionflags	@""
	.align	4


	//----- nvinfo : EIATTR_CUDA_API_VERSION
	.align		4
        /*0000*/ 	.byte	0x04, 0x37
        /*0002*/ 	.short	(.L_2532 - .L_2531)
.L_2531:
        /*0004*/ 	.word	0x00000082


	//----- nvinfo : EIATTR_KPARAM_INFO
	.align		4
.L_2532:
        /*0008*/ 	.byte	0x04, 0x17
        /*000a*/ 	.short	(.L_2534 - .L_2533)
.L_2533:
        /*000c*/ 	.word	0x00000000
        /*0010*/ 	.short	0x0001
        /*0012*/ 	.short	0x0008
        /*0014*/ 	.byte	0x00, 0xf0, 0xc1, 0x08


	//----- nvinfo : EIATTR_KPARAM_INFO
	.align		4
.L_2534:
        /*0018*/ 	.byte	0x04, 0x17
        /*001a*/ 	.short	(.L_2536 - .L_2535)
.L_2535:
        /*001c*/ 	.word	0x00000000
        /*0020*/ 	.short	0x0000
        /*0022*/ 	.short	0x0000
        /*0024*/ 	.byte	0x00, 0xf0, 0x11, 0x00


	//----- nvinfo : EIATTR_SPARSE_MMA_MASK
	.align		4
.L_2536:
        /*0028*/ 	.byte	0x03, 0x50
        /*002a*/ 	.short	0x0000


	//----- nvinfo : EIATTR_MAXREG_COUNT
	.align		4
        /*002c*/ 	.byte	0x03, 0x1b
        /*002e*/ 	.short	0x0080


	//----- nvinfo : EIATTR_EXTERNS
	.align		4
        /*0030*/ 	.byte	0x04, 0x0f
        /*0032*/ 	.short	(.L_2538 - .L_2537)


	//   ....[0]....
	.align		4
.L_2537:
        /*0034*/ 	.word	index@(__assertfail)


	//----- nvinfo : EIATTR_MERCURY_ISA_VERSION
	.align		4
.L_2538:
        /*0038*/ 	.byte	0x03, 0x5f
        /*003a*/ 	.short	0x0101


	//----- nvinfo : EIATTR_SYSCALL_OFFSETS
	.align		4
        /*003c*/ 	.byte	0x04, 0x46
        /*003e*/ 	.short	(.L_2540 - .L_2539)


	//   ....[0]....
.L_2539:
        /*0040*/ 	.word	0x000021d0


	//   ....[1]....
        /*0044*/ 	.word	0x000023e0


	//   ....[2]....
        /*0048*/ 	.word	0x00002ae0


	//   ....[3]....
        /*004c*/ 	.word	0x00004cc0


	//   ....[4]....
        /*0050*/ 	.word	0x00004ed0


	//   ....[5]....
        /*0054*/ 	.word	0x000055d0


	//   ....[6]....
        /*0058*/ 	.word	0x000077a0


	//   ....[7]....
        /*005c*/ 	.word	0x000079b0


	//   ....[8]....
        /*0060*/ 	.word	0x000080b0


	//   ....[9]....
        /*0064*/ 	.word	0x0000a270


	//   ....[10]....
        /*0068*/ 	.word	0x0000a480


	//   ....[11]....
        /*006c*/ 	.word	0x0000ab80


	//----- nvinfo : EIATTR_EXIT_INSTR_OFFSETS
	.align		4
.L_2540:
        /*0070*/ 	.byte	0x04, 0x1c
        /*0072*/ 	.short	(.L_2542 - .L_2541)


	//   ....[0]....
.L_2541:
        /*0074*/ 	.word	0x00008140


	//   ....[1]....
        /*0078*/ 	.word	0x0000a570


	//   ....[2]....
        /*007c*/ 	.word	0x0000a590


	//   ....[3]....
        /*0080*/ 	.word	0x0000a610


	//   ....[4]....
        /*0084*/ 	.word	0x0000a630


	//   ....[5]....
        /*0088*/ 	.word	0x0000a650


	//   ....[6]....
        /*008c*/ 	.word	0x0000a6d0


	//   ....[7]....
        /*0090*/ 	.word	0x0000a6f0


	//   ....[8]....
        /*0094*/ 	.word	0x0000a770


	//   ....[9]....
        /*0098*/ 	.word	0x0000a790


	//   ....[10]....
        /*009c*/ 	.word	0x0000a7b0


	//   ....[11]....
        /*00a0*/ 	.word	0x0000a850


	//   ....[12]....
        /*00a4*/ 	.word	0x0000a870


	//   ....[13]....
        /*00a8*/ 	.word	0x0000a8f0


	//   ....[14]....
        /*00ac*/ 	.word	0x0000a910


	//   ....[15]....
        /*00b0*/ 	.word	0x0000a930


	//   ....[16]....
        /*00b4*/ 	.word	0x0000a9d0


	//   ....[17]....
        /*00b8*/ 	.word	0x0000a9f0


	//   ....[18]....
        /*00bc*/ 	.word	0x0000aa10


	//   ....[19]....
        /*00c0*/ 	.word	0x0000aa80


	//   ....[20]....
        /*00c4*/ 	.word	0x0000ab90


	//   ....[21]....
        /*00c8*/ 	.word	0x0000abb0


	//   ....[22]....
        /*00cc*/ 	.word	0x0000abd0


	//----- nvinfo : EIATTR_MAX_THREADS
	.align		4
.L_2542:
        /*00d0*/ 	.byte	0x04, 0x05
        /*00d2*/ 	.short	(.L_2544 - .L_2543)
.L_2543:
        /*00d4*/ 	.word	0x00000080
        /*00d8*/ 	.word	0x00000001
        /*00dc*/ 	.word	0x00000001


	//----- nvinfo : EIATTR_CRS_STACK_SIZE
	.align		4
.L_2544:
        /*00e0*/ 	.byte	0x04, 0x1e
        /*00e2*/ 	.short	(.L_2546 - .L_2545)
.L_2545:
        /*00e4*/ 	.word	0x00000000


	//----- nvinfo : EIATTR_CBANK_PARAM_SIZE
	.align		4
.L_2546:
        /*00e8*/ 	.byte	0x03, 0x19
        /*00ea*/ 	.short	0x0238


	//----- nvinfo : EIATTR_PARAM_CBANK
	.align		4
        /*00ec*/ 	.byte	0x04, 0x0a
        /*00ee*/ 	.short	(.L_2548 - .L_2547)
	.align		4
.L_2547:
        /*00f0*/ 	.word	index@(.nv.constant0._ZN2at6native18elementwise_kernelILi128ELi4EZNS0_15gpu_kernel_implIZZZNS0_67_GLOBAL__N__bb565c37_34_ValidateCompressedIndicesKernel_cu_33a4b88b42_validate_compressed_sparse_indices_kernelILNS3_8CDimNameE0ENS3_18CUDAKernelLauncherENS3_14EmptyVecKernelENS3_8DummyVecELm0EEEvRKNS_6TensorESB_lllENKUlvE0_clEvENKUlvE0_clEvEUllE_EEvRNS_18TensorIteratorBaseERKT_EUliE_EEviT1_)
        /*00f4*/ 	.short	0x0210
        /*00f6*/ 	.short	0x0238


	//----- nvinfo : EIATTR_SW_WAR
	.align		4
.L_2548:
        /*00f8*/ 	.byte	0x04, 0x36
        /*00fa*/ 	.short	(.L_2550 - .L_2549)
.L_2549:
        /*00fc*/ 	.word	0x00000008
.L_2550:


//--------------------- .nv.info._ZN2at6native27unrolled_elementwise_kernelIZZZNS0_67_GLOBAL__N__bb565c37_34_ValidateCompressedIndicesKernel_cu_33a4b88b42_validate_compressed_sparse_indices_kernelILNS2_8CDimNameE0ENS2_18CUDAKernelLauncherENS2_14EmptyVecKernelENS2_8DummyVecELm0EEEvRKNS_6TensorESA_lllENKUlvE0_clEvENKUlvE0_clEvEUllE_St5arrayIPcLm2EELi4E23TrivialOffsetCalculatorILi1EjESI_NS0_6memory12LoadWithCastILi1EEENSJ_13StoreWithCastILi1EEEEEviT_T0_T2_T3_T4_T5_ --------------------------
	.section	.nv.info._ZN2at6native27unrolled_elementwise_kernelIZZZNS0_67_GLOBAL__N__bb565c37_34_ValidateCompressedIndicesKernel_cu_33a4b88b42_validate_compressed_sparse_indices_kernelILNS2_8CDimNameE0ENS2_18CUDAKernelLauncherENS2_14EmptyVecKernelENS2_8DummyVecELm0EEEvRKNS_6TensorESA_lllENKUlvE0_clEvENKUlvE0_clEvEUllE_St5arrayIPcLm2EELi4E23TrivialOffsetCalculatorILi1EjESI_NS0_6memory12LoadWithCastILi1EEENSJ_13StoreWithCastILi1EEEEEviT_T0_T2_T3_T4_T5_,"",@"SHT_CUDA_INFO"
	.sectionflags	@""
	.align	4


	//----- nvinfo : EIATTR_CUDA_API_VERSION
	.align		4
        /*0000*/ 	.byte	0x04, 0x37
        /*0002*/ 	.short	(.L_2552 - .L_2551)
.L_2551:
        /*0004*/ 	.word	0x00000082


	//----- nvinfo : EIATTR_KPARAM_INFO
	.align		4
.L_2552:
        /*0008*/ 	.byte	0x04, 0x17
        /*000a*/ 	.short	(.L_2554 - .L_2553)
.L_2553:
        /*000c*/ 	.word	0x00000000
        /*0010*/ 	.short	0x0006
        /*0012*/ 	.short	0x003c
        /*0014*/ 	.byte	0x00, 0xf0, 0x21, 0x00


	//----- nvinfo : EIATTR_KPARAM_INFO
	.align		4
.L_2554:
        /*0018*/ 	.byte	0x04, 0x17
        /*001a*/ 	.short	(.L_2556 - .L_2555)
.L_2555:
        /*001c*/ 	.word	0x00000000
        /*0020*/ 	.short	0x0005
        /*0022*/ 	.short	0x0034
        /*0024*/ 	.byte	0x00, 0xf0, 0x21, 0x00


	//----- nvinfo : EIATTR_KPARAM_INFO
	.align		4
.L_2556:
        /*0028*/ 	.byte	0x04, 0x17
        /*002a*/ 	.short	(.L_2558 - .L_2557)
.L_2557:
        /*002c*/ 	.word	0x00000000
        /*0030*/ 	.short	0x0004
        /*0032*/ 	.short	0x0031
        /*0034*/ 	.byte	0x00, 0xf0, 0x05, 0x00


	//----- nvinfo : EIATTR_KPARAM_INFO
	.align		4
.L_2558:
        /*0038*/ 	.byte	0x04, 0x17
        /*003a*/ 	.short	(.L_2560 - .L_2559)
.L_2559:
        /*003c*/ 	.word	0x00000000
        /*0040*/ 	.short	0x0003
        /*0042*/ 	.short	0x0030
        /*0044*/ 	.byte	0x00, 0xf0, 0x05, 0x00


	//----- nvinfo : EIATTR_KPARAM_INFO
	.align		4
.L_2560:
        /*0048*/ 	.byte	0x04, 0x17
        /*004a*/ 	.short	(.L_2562 - .L_2561)
.L_2561:
        /*004c*/ 	.word	0x00000000
        /*0050*/ 	.short	0x0002
        /*0052*/ 	.short	0x0020
        /*0054*/ 	.byte	0x00, 0xf0, 0x41, 0x00


	//----- nvinfo : EIATTR_KPARAM_INFO
	.align		4
.L_2562:
        /*0058*/ 	.byte	0x04, 0x17
        /*005a*/ 	.short	(.L_2564 - .L_2563)
.L_2563:
        /*005c*/ 	.word	0x00000000
        /*0060*/ 	.short	0x0001
        /*0062*/ 	.short	0x0008
        /*0064*/ 	.byte	0x00, 0xf0, 0x61, 0x00


	//----- nvinfo : EIATTR_KPARAM_INFO
	.align		4
.L_2564:
        /*0068*/ 	.byte	0x04, 0x17
        /*006a*/ 	.short	(.L_2566 - .L_2565)
.L_2565:
        /*006c*/ 	.word	0x00000000
        /*0070*/ 	.short	0x0000
        /*0072*/ 	.short	0x0000
        /*0074*/ 	.byte	0x00, 0xf0, 0x11, 0x00


	//----- nvinfo : EIATTR_SPARSE_MMA_MASK
	.align		4
.L_2566:
        /*0078*/ 	.byte	0x03, 0x50
        /*007a*/ 	.short	0x0000


	//----- nvinfo : EIATTR_MAXREG_COUNT
	.align		4
        /*007c*/ 	.byte	0x03, 0x1b
        /*007e*/ 	.short	0x00ff


	//----- nvinfo : EIATTR_EXTERNS
	.align		4
        /*0080*/ 	.byte	0x04, 0x0f
        /*0082*/ 	.short	(.L_2568 - .L_2567)


	//   ....[0]....
	.align		4
.L_2567:
        /*0084*/ 	.word	index@(__assertfail)


	//----- nvinfo : EIATTR_MERCURY_ISA_VERSION
	.align		4
.L_2568:
        /*0088*/ 	.byte	0x03, 0x5f
        /*008a*/ 	.short	0x0101


	//----- nvinfo : EIATTR_SYSCALL_OFFSETS
	.align		4
        /*008c*/ 	.byte	0x04, 0x46
        /*008e*/ 	.short	(.L_2570 - .L_2569)


	//   ....[0]....
.L_2569:
        /*0090*/ 	.word	0x00000ef0


	//   ....[1]....
        /*0094*/ 	.word	0x00001df0


	//   ....[2]....
        /*0098*/ 	.word	0x00002d00


	//   ....[3]....
        /*009c*/ 	.word	0x00003be0


	//   ....[4]....
        /*00a0*/ 	.word	0x00003e30


	//   ....[5]....
        /*00a4*/ 	.word	0x00004010


	//   ....[6]....
        /*00a8*/ 	.word	0x000041f0


	//   ....[7]....
        /*00ac*/ 	.word	0x000043d0


	//   ....[8]....
        /*00b0*/ 	.word	0x00004cb0


	//   ....[9]....
        /*00b4*/ 	.word	0x000054b0


	//   ....[10]....
        /*00b8*/ 	.word	0x00005c70


	//   ....[11]....
        /*00bc*/ 	.word	0x00006430


	//----- nvinfo : EIATTR_EXIT_INSTR_OFFSETS
	.align		4
.L_2570:
        /*00c0*/ 	.byte	0x04, 0x1c
        /*00c2*/ 	.short	(.L_2572 - .L_2571)


	//   ....[0]....
.L_2571:
        /*00c4*/ 	.word	0x00005cf0


	//   ....[1]....
        /*00c8*/ 	.word	0x00005e20


	//   ....[2]....
        /*00cc*/ 	.word	0x00005e40


	//   ....[3]....
        /*00d0*/ 	.word	0x00005ec0


	//   ....[4]....
        /*00d4*/ 	.word	0x00005ee0


	//   ....[5]....
        /*00d8*/ 	.word	0x00005f00


	//   ....[6]....
        /*00dc*/ 	.word	0x00005f80


	//   ....[7]....
        /*00e0*/ 	.word	0x00005fa0


	//   ....[8]....
        /*00e4*/ 	.word	0x00006020


	//   ....[9]....
        /*00e8*/ 	.word	0x00006040


	//   ....[10]....
        /*00ec*/ 	.word	0x00006060


	//   ....[11]....
        /*00f0*/ 	.word	0x00006100


	//   ....[12]....
        /*00f4*/ 	.word	0x00006120


	//   ....[13]....
        /*00f8*/ 	.word	0x000061a0


	//   ....[14]....
        /*00fc*/ 	.word	0x000061c0


	//   ....[15]....
        /*0100*/ 	.word	0x000061e0


	//   ....[16]....
        /*0104*/ 	.word	0x00006280


	//   ....[17]....
        /*0108*/ 	.word	0x000062a0


	//   ....[18]....
        /*010c*/ 	.word	0x000062c0


	//   ....[19]....
        /*0110*/ 	.word	0x00006330


	//   ....[20]....
        /*0114*/ 	.word	0x00006440


	//   ....[21]....
        /*0118*/ 	.word	0x00006460


	//   ....[22]....
        /*011c*/ 	.word	0x00006480


	//----- nvinfo : EIATTR_MAX_THREADS
	.align		4
.L_2572:
        /*0120*/ 	.byte	0x04, 0x05
        /*0122*/ 	.short	(.L_2574 - .L_2573)
.L_2573:
        /*0124*/ 	.word	0x00000080
        /*0128*/ 	.word	0x00000001
        /*012c*/ 	.word	0x00000001


	//----- nvinfo : EIATTR_CRS_STACK_SIZE
	.align		4
.L_2574:
        /*0130*/ 	.byte	0x04, 0x1e
        /*0132*/ 	.short	(.L_2576 - .L_2575)
.L_2575:
        /*0134*/ 	.word	0x00000000


	//----- nvinfo : EIATTR_CBANK_PARAM_SIZE
	.align		4
.L_2576:
        /*0138*/ 	.byte	0x03, 0x19
        /*013a*/ 	.short	0x0044


	//----- nvinfo : EIATTR_PARAM_CBANK
	.align		4
        /*013c*/ 	.byte	0x04, 0x0a
        /*013e*/ 	.short	(.L_2578 - .L_2577)
	.align		4
.L_2577:
        /*0140*/ 	.word	index@(.nv.constant0._ZN2at6native27unrolled_elementwise_kernelIZZZNS0_67_GLOBAL__N__bb565c37_34_ValidateCompressedIndicesKernel_cu_33a4b88b42_validate_compressed_sparse_indices_kernelILNS2_8CDimNameE0ENS2_18CUDAKernelLauncherENS2_14EmptyVecKernelENS2_8DummyVecELm0EEEvRKNS_6TensorESA_lllENKUlvE0_clEvENKUlvE0_clEvEUllE_St5arrayIPcLm2EELi4E23TrivialOffsetCalculatorILi1EjESI_NS0_6memory12LoadWithCastILi1EEENSJ_13StoreWithCastILi1EEEEEviT_T0_T2_T3_T4_T5_)
        /*0144*/ 	.short	0x0210
        /*0146*/ 	.short	0x0044


	//----- nvinfo : EIATTR_SW_WAR
	.align		4
.L_2578:
        /*0148*/ 	.byte	0x04, 0x36
        /*014a*/ 	.short	(.L_2580 - .L_2579)
.L_2579:
        /*014c*/ 	.word	0x00000008
.L_2580:


//--------------------- .nv.info._ZN2at6native18elementwise_kernelILi128ELi2EZNS0_22gpu_kernel_impl_nocastIZZZNS0_67_GLOBAL__N__bb565c37_34_ValidateCompressedIndicesKernel_cu_33a4b88b42_validate_compressed_sparse_indices_kernelILNS3_8CDimNameE0ENS3_18CUDAKernelLauncherENS3_14EmptyVecKernelENS3_8DummyVecELm0EEEvRKNS_6TensorESB_lllENKUlvE0_clEvENKUlvE0_clEvEUllE_EEvRNS_18TensorIteratorBaseERKT_EUliE_EEviT1_ --------------------------
	.section	.nv.info._ZN2at6native18elementwise_kernelILi128ELi2EZNS0_22gpu_kernel_impl_nocastIZZZNS0_67_GLOBAL__N__bb565c37_34_ValidateCompressedIndicesKernel_cu_33a4b88b42_validate_compressed_sparse_indices_kernelILNS3_8CDimNameE0ENS3_18CUDAKernelLauncherENS3_14EmptyVecKernelENS3_8DummyVecELm0EEEvRKNS_6TensorESB_lllENKUlvE0_clEvENKUlvE0_clEvEUllE_EEvRNS_18TensorIteratorBaseERKT_EUliE_EEviT1_,"",@"SHT_CUDA_INFO"
	.sectionflags	@""
	.align	4


	//----- nvinfo : EIATTR_CUDA_API_VERSION
	.align		4
        /*0000*/ 	.byte	0x04, 0x37
        /*0002*/ 	.short	(.L_2582 - .L_2581)
.L_2581:
        /*0004*/ 	.word	0x00000082


	//----- nvinfo : EIATTR_KPARAM_INFO
	.align		4
.L_2582:
        /*0008*/ 	.byte	0x04, 0x17
        /*000a*/ 	.short	(.L_2584 - .L_2583)
.L_2583:
        /*000c*/ 	.word	0x00000000
        /*0010*/ 	.short	0x0001
        /*0012*/ 	.short	0x0008
        /*0014*/ 	.byte	0x00, 0xf0, 0xa1, 0x08


	//----- nvinfo : EIATTR_KPARAM_INFO
	.align		4
.L_2584:
        /*0018*/ 	.byte	0x04, 0x17
        /*001a*/ 	.short	(.L_2586 - .L_2585)
.L_2585:
        /*001c*/ 	.word	0x00000000
        /*0020*/ 	.short	0x0000
        /*0022*/ 	.short	0x0000
        /*0024*/ 	.byte	0x00, 0xf0, 0x11, 0x00


	//----- nvinfo : EIATTR_SPARSE_MMA_MASK
	.align		4
.L_2586:
        /*0028*/ 	.byte	0x03, 0x50
        /*002a*/ 	.short	0x0000


	//----- nvinfo : EIATTR_MAXREG_COUNT
	.align		4
        /*002c*/ 	.byte	0x03, 0x1b
        /*002e*/ 	.short	0x0080


	//----- nvinfo : EIATTR_EXTERNS
	.align		4
        /*0030*/ 	.byte	0x04, 0x0f
        /*0032*/ 	.short	(.L_2588 - .L_2587)


	//   ....[0]....
	.align		4
.L_2587:
        /*0034*/ 	.word	index@(__assertfail)


	//----- nvinfo : EIATTR_MERCURY_ISA_VERSION
	.align		4
.L_2588:
        /*0038*/ 	.byte	0x03, 0x5f
        /*003a*/ 	.short	0x0101


	//----- nvinfo : EIATTR_SYSCALL_OFFSETS
	.align		4
        /*003c*/ 	.byte	0x04, 0x46
        /*003e*/ 	.short	(.L_2590 - .L_2589)


	//   ....[0]....
.L_2589:
        /*0040*/ 	.word	0x00001590


	//   ....[1]....
        /*0044*/ 	.word	0x00002b20


	//----- nvinfo : EIATTR_EXIT_INSTR_OFFSETS
	.align		4
.L_2590:
        /*0048*/ 	.byte	0x04, 0x1c
        /*004a*/ 	.short	(.L_2592 - .L_2591)


	//   ....[0]....
.L_2591:
        /*004c*/ 	.word	0x00001610


	//   ....[1]....
        /*0050*/ 	.word	0x00002b50


	//----- nvinfo : EIATTR_MAX_THREADS
	.align		4
.L_2592:
        /*0054*/ 	.byte	0x04, 0x05
        /*0056*/ 	.short	(.L_2594 - .L_2593)
.L_2593:
        /*0058*/ 	.word	0x00000080
        /*005c*/ 	.word	0x00000001
        /*0060*/ 	.word	0x00000001


	//----- nvinfo : EIATTR_CRS_STACK_SIZE
	.align		4
.L_2594:
        /*0064*/ 	.byte	0x04, 0x1e
        /*0066*/ 	.short	(.L_2596 - .L_2595)
.L_2595:
        /*0068*/ 	.word	0x00000000


	//----- nvinfo : EIATTR_CBANK_PARAM_SIZE
	.align		4
.L_2596:
        /*006c*/ 	.byte	0x03, 0x19
        /*006e*/ 	.short	0x0230


	//----- nvinfo : EIATTR_PARAM_CBANK
	.align		4
        /*0070*/ 	.byte	0x04, 0x0a
        /*0072*/ 	.short	(.L_2598 - .L_2597)
	.align		4
.L_2597:
        /*0074*/ 	.word	index@(.nv.constant0._ZN2at6native18elementwise_kernelILi128ELi2EZNS0_22gpu_kernel_impl_nocastIZZZNS0_67_GLOBAL__N__bb565c37_34_ValidateCompressedIndicesKernel_cu_33a4b88b42_validate_compressed_sparse_indices_kernelILNS3_8CDimNameE0ENS3_18CUDAKernelLauncherENS3_14EmptyVecKernelENS3_8DummyVecELm0EEEvRKNS_6TensorESB_lllENKUlvE0_clEvENKUlvE0_clEvEUllE_EEvRNS_18TensorIteratorBaseERKT_EUliE_EEviT1_)
        /*0078*/ 	.short	0x0210
        /*007a*/ 	.short	0x0230


	//----- nvinfo : EIATTR_SW_WAR
	.align		4
.L_2598:
        /*007c*/ 	.byte	0x04, 0x36
        /*007e*/ 	.short	(.L_2600 - .L_2599)
.L_2599:
        /*0080*/ 	.word	0x00000008
.L_2600:


//--------------------- .nv.info._ZN2at6native27unrolled_elementwise_kernelIZZZNS0_67_GLOBAL__N__bb565c37_34_ValidateCompressedIndicesKernel_cu_33a4b88b42_validate_compressed_sparse_indices_kernelILNS2_8CDimNameE0ENS2_18CUDAKernelLauncherENS2_14EmptyVecKernelENS2_8DummyVecELm0EEEvRKNS_6TensorESA_lllENKUlvE0_clEvENKUlvE0_clEvEUllE_St5arrayIPcLm2EELi4E23TrivialOffsetCalculatorILi1EjESI_NS0_6memory15LoadWithoutCastENSJ_16StoreWithoutCastEEEviT_T0_T2_T3_T4_T5_ --------------------------
	.section	.nv.info._ZN2at6native27unrolled_elementwise_kernelIZZZNS0_67_GLOBAL__N__bb565c37_34_ValidateCompressedIndicesKernel_cu_33a4b88b42_validate_compressed_sparse_indices_kernelILNS2_8CDimNameE0ENS2_18CUDAKernelLauncherENS2_14EmptyVecKernelENS2_8DummyVecELm0EEEvRKNS_6TensorESA_lllENKUlvE0_clEvENKUlvE0_clEvEUllE_St5arrayIPcLm2EELi4E23TrivialOffsetCalculatorILi1EjESI_NS0_6memory15LoadWithoutCastENSJ_16StoreWithoutCastEEEviT_T0_T2_T3_T4_T5_,"",@"SHT_CUDA_INFO"
	.sectionflags	@""
	.align	4


	//----- nvinfo : EIATTR_CUDA_API_VERSION
	.align		4
        /*0000*/ 	.byte	0x04, 0x37
        /*0002*/ 	.short	(.L_2602 - .L_2601)
.L_2601:
        /*0004*/ 	.word	0x00000082


	//----- nvinfo : EIATTR_KPARAM_INFO
	.align		4
.L_2602:
        /*0008*/ 	.byte	0x04, 0x17
        /*000a*/ 	.short	(.L_2604 - .L_2603)
.L_2603:
        /*000c*/ 	.word	0x00000000
        /*0010*/ 	.short	0x0006
        /*0012*/ 	.short	0x0033
        /*0014*/ 	.byte	0x00, 0xf0, 0x05, 0x00


	//----- nvinfo : EIATTR_KPARAM_INFO
	.align		4
.L_2604:
        /*0018*/ 	.byte	0x04, 0x17
        /*001a*/ 	.short	(.L_2606 - .L_2605)
.L_2605:
        /*001c*/ 	.word	0x00000000
        /*0020*/ 	.short	0x0005
        /*0022*/ 	.short	0x0032
        /*0024*/ 	.byte	0x00, 0xf0, 0x05, 0x00


	//----- nvinfo : EIATTR_KPARAM_INFO
	.align		4
.L_2606:
        /*0028*/ 	.byte	0x04, 0x17
        /*002a*/ 	.short	(.L_2608 - .L_2607)
.L_2607:
        /*002c*/ 	.word	0x00000000
        /*0030*/ 	.short	0x0004
        /*0032*/ 	.short	0x0031
        /*0034*/ 	.byte	0x00, 0xf0, 0x05, 0x00


	//----- nvinfo : EIATTR_KPARAM_INFO
	.align		4
.L_2608:
        /*0038*/ 	.byte	0x04, 0x17
        /*003a*/ 	.short	(.L_2610 - .L_2609)
.L_2609:
        /*003c*/ 	.word	0x00000000
        /*0040*/ 	.short	0x0003
        /*0042*/ 	.short	0x0030
        /*0044*/ 	.byte	0x00, 0xf0, 0x05, 0x00


	//----- nvinfo : EIATTR_KPARAM_INFO
	.align		4
.L_2610:
        /*0048*/ 	.byte	0x04, 0x17
        /*004a*/ 	.short	(.L_2612 - .L_2611)
.L_2611:
        /*004c*/ 	.word	0x00000000
        /*0050*/ 	.short	0x0002
        /*0052*/ 	.short	0x0020
        /*0054*/ 	.byte	0x00, 0xf0, 0x41, 0x00


	//----- nvinfo : EIATTR_KPARAM_INFO
	.align		4
.L_2612:
        /*0058*/ 	.byte	0x04, 0x17
        /*005a*/ 	.short	(.L_2614 - .L_2613)
.L_2613:
        /*005c*/ 	.word	0x00000000
        /*0060*/ 	.short	0x0001
        /*0062*/ 	.short	0x0008
        /*0064*/ 	.byte	0x00, 0xf0, 0x61, 0x00


	//----- nvinfo : EIATTR_KPARAM_INFO
	.align		4
.L_2614:
        /*0068*/ 	.byte	0x04, 0x17
        /*006a*/ 	.short	(.L_2616 - .L_2615)
.L_2615:
        /*006c*/ 	.word	0x00000000
        /*0070*/ 	.short	0x0000
        /*0072*/ 	.short	0x0000
        /*0074*/ 	.byte	0x00, 0xf0, 0x11, 0x00


	//----- nvinfo : EIATTR_SPARSE_MMA_MASK
	.align		4
.L_2616:
        /*0078*/ 	.byte	0x03, 0x50
        /*007a*/ 	.short	0x0000


	//----- nvinfo : EIATTR_MAXREG_COUNT
	.align		4
        /*007c*/ 	.byte	0x03, 0x1b
        /*007e*/ 	.short	0x00ff


	//----- nvinfo : EIATTR_EXTERNS
	.align		4
        /*0080*/ 	.byte	0x04, 0x0f
        /*0082*/ 	.short	(.L_2618 - .L_2617)


	//   ....[0]....
	.align		4
.L_2617:
        /*0084*/ 	.word	index@(__assertfail)


	//----- nvinfo : EIATTR_MERCURY_ISA_VERSION
	.align		4
.L_2618:
        /*0088*/ 	.byte	0x03, 0x5f
        /*008a*/ 	.short	0x0101


	//----- nvinfo : EIATTR_SYSCALL_OFFSETS
	.align		4
        /*008c*/ 	.byte	0x04, 0x46
        /*008e*/ 	.short	(.L_2620 - .L_2619)


	//   ....[0]....
.L_2619:
        /*0090*/ 	.word	0x000003e0


	//   ....[1]....
        /*0094*/ 	.word	0x000005c0


	//   ....[2]....
        /*0098*/ 	.word	0x000007a0


	//   ....[3]....
        /*009c*/ 	.word	0x00000980


	//----- nvinfo : EIATTR_EXIT_INSTR_OFFSETS
	.align		4
.L_2620:
        /*00a0*/ 	.byte	0x04, 0x1c
        /*00a2*/ 	.short	(.L_2622 - .L_2621)


	//   ....[0]....
.L_2621:
        /*00a4*/ 	.word	0x00000b00


	//   ....[1]....
        /*00a8*/ 	.word	0x00000b50


	//----- nvinfo : EIATTR_MAX_THREADS
	.align		4
.L_2622:
        /*00ac*/ 	.byte	0x04, 0x05
        /*00ae*/ 	.short	(.L_2624 - .L_2623)
.L_2623:
        /*00b0*/ 	.word	0x00000080
        /*00b4*/ 	.word	0x00000001
        /*00b8*/ 	.word	0x00000001


	//----- nvinfo : EIATTR_CRS_STACK_SIZE
	.align		4
.L_2624:
        /*00bc*/ 	.byte	0x04, 0x1e
        /*00be*/ 	.short	(.L_2626 - .L_2625)
.L_2625:
        /*00c0*/ 	.word	0x00000000


	//----- nvinfo : EIATTR_CBANK_PARAM_SIZE
	.align		4
.L_2626:
        /*00c4*/ 	.byte	0x03, 0x19
        /*00c6*/ 	.short	0x0034


	//----- nvinfo : EIATTR_PARAM_CBANK
	.align		4
        /*00c8*/ 	.byte	0x04, 0x0a
        /*00ca*/ 	.short	(.L_2628 - .L_2627)
	.align		4
.L_2627:
        /*00cc*/ 	.word	index@(.nv.constant0._ZN2at6native27unrolled_elementwise_kernelIZZZNS0_67_GLOBAL__N__bb565c37_34_ValidateCompressedIndicesKernel_cu_33a4b88b42_validate_compressed_sparse_indices_kernelILNS2_8CDimNameE0ENS2_18CUDAKernelLauncherENS2_14EmptyVecKernelENS2_8DummyVecELm0EEEvRKNS_6TensorESA_lllENKUlvE0_clEvENKUlvE0_clEvEUllE_St5arrayIPcLm2EELi4E23TrivialOffsetCalculatorILi1EjESI_NS0_6memory15LoadWithoutCastENSJ_16StoreWithoutCastEEEviT_T0_T2_T3_T4_T5_)
        /*00d0*/ 	.short	0x0210
        /*00d2*/ 	.short	0x0034


	//----- nvinfo : EIATTR_SW_WAR
	.align		4
.L_2628:
        /*00d4*/ 	.byte	0x04, 0x36
        /*00d6*/ 	.short	(.L_2630 - .L_2629)
.L_2629:
        /*00d8*/ 	.word	0x00000008
.L_2630:


//--------------------- .nv.info._ZN2at6native29vectorized_elementwise_kernelILi2EZZZNS0_67_GLOBAL__N__bb565c37_34_ValidateCompressedIndicesKernel_cu_33a4b88b42_validate_compressed_sparse_indices_kernelILNS2_8CDimNameE0ENS2_18CUDAKernelLauncherENS2_14EmptyVecKernelENS2_8DummyVecELm0EEEvRKNS_6TensorESA_lllENKUlvE0_clEvENKUlvE0_clEvEUllE_St5arrayIPcLm2EEEEviT0_T1_ --------------------------
	.section	.nv.info._ZN2at6native29vectorized_elementwise_kernelILi2EZZZNS0_67_GLOBAL__N__bb565c37_34_ValidateCompressedIndicesKernel_cu_33a4b88b42_validate_compressed_sparse_indices_kernelILNS2_8CDimNameE0ENS2_18CUDAKernelLauncherENS2_14EmptyVecKernelENS2_8DummyVecELm0EEEvRKNS_6TensorESA_lllENKUlvE0_clEvENKUlvE0_clEvEUllE_St5arrayIPcLm2EEEEviT0_T1_,"",@"SHT_CUDA_INFO"
	.sectionflags	@""
	.align	4


	//----- nvinfo : EIATTR_CUDA_API_VERSION
	.align		4
        /*0000*/ 	.byte	0x04, 0x37
        /*0002*/ 	.short	(.L_2632 - .L_2631)
.L_2631:
        /*0004*/ 	.word	0x00000082


	//----- nvinfo : EIATTR_KPARAM_INFO
	.align		4
.L_2632:
        /*0008*/ 	.byte	0x04, 0x17
        /*000a*/ 	.short	(.L_2634 - .L_2633)
.L_2633:
        /*000c*/ 	.word	0x00000000
        /*0010*/ 	.short	0x0002
        /*0012*/ 	.short	0x0020
        /*0014*/ 	.byte	0x00, 0xf0, 0x41, 0x00


	//----- nvinfo : EIATTR_KPARAM_INFO
	.align		4
.L_2634:
        /*0018*/ 	.byte	0x04, 0x17
        /*001a*/ 	.short	(.L_2636 - .L_2635)
.L_2635:
        /*001c*/ 	.word	0x00000000
        /*0020*/ 	.short	0x0001
        /*0022*/ 	.short	0x0008
        /*0024*/ 	.byte	0x00, 0xf0, 0x61, 0x00


	//----- nvinfo : EIATTR_KPARAM_INFO
	.align		4
.L_2636:
        /*0028*/ 	.byte	0x04, 0x17
        /*002a*/ 	.short	(.L_2638 - .L_2637)
.L_2637:
        /*002c*/ 	.word	0x00000000
        /*0030*/ 	.short	0x0000
        /*0032*/ 	.short	0x0000
        /*0034*/ 	.byte	0x00, 0xf0, 0x11, 0x00


	//----- nvinfo : EIATTR_SPARSE_MMA_MASK
	.align		4
.L_2638:
        /*0038*/ 	.byte	0x03, 0x50
        /*003a*/ 	.short	0x0000


	//----- nvinfo : EIATTR_MAXREG_COUNT
	.align		4
        /*003c*/ 	.byte	0x03, 0x1b
        /*003e*/ 	.short	0x00ff


	//----- nvinfo : EIATTR_EXTERNS
	.align		4
        /*0040*/ 	.byte	0x04, 0x0f
        /*0042*/ 	.short	(.L_2640 - .L_2639)


	//   ....[0]....
	.align		4
.L_2639:
        /*0044*/ 	.word	index@(__assertfail)


	//----- nvinfo : EIATTR_MERCURY_ISA_VERSION
	.align		4
.L_2640:
        /*0048*/ 	.byte	0x03, 0x5f
        /*004a*/ 	.short	0x0101


	//----- nvinfo : EIATTR_SYSCALL_OFFSETS
	.align		4
        /*004c*/ 	.byte	0x04, 0x46
        /*004e*/ 	.short	(.L_2642 - .L_2641)


	//   ....[0]....
.L_2641:
        /*0050*/ 	.word	0x000002a0


	//   ....[1]....
        /*0054*/ 	.word	0x00000460


	//   ....[2]....
        /*0058*/ 	.word	0x00000620


	//   ....[3]....
        /*005c*/ 	.word	0x000007e0


	//   ....[4]....
        /*0060*/ 	.word	0x000009a0


	//   ....[5]....
        /*0064*/ 	.word	0x00000b60


	//   ....[6]....
        /*0068*/ 	.word	0x00000d20


	//   ....[7]....
        /*006c*/ 	.word	0x00000ee0


	//   ....[8]....
        /*0070*/ 	.word	0x000014d0


	//   ....[9]....
        /*0074*/ 	.word	0x000016b0


	//   ....[10]....
        /*0078*/ 	.word	0x00001890


	//   ....[11]....
        /*007c*/ 	.word	0x00001a70


	//   ....[12]....
        /*0080*/ 	.word	0x00001c50


	//   ....[13]....
        /*0084*/ 	.word	0x00001e30


	//   ....[14]....
        /*0088*/ 	.word	0x00002010


	//   ....[15]....
        /*008c*/ 	.word	0x000021f0


	//----- nvinfo : EIATTR_EXIT_INSTR_OFFSETS
	.align		4
.L_2642:
        /*0090*/ 	.byte	0x04, 0x1c
        /*0092*/ 	.short	(.L_2644 - .L_2643)


	//   ....[0]....
.L_2643:
        /*0094*/ 	.word	0x00000f70


	//   ....[1]....
        /*0098*/ 	.word	0x00002570


	//   ....[2]....
        /*009c*/ 	.word	0x000025c0


	//----- nvinfo : EIATTR_MAX_THREADS
	.align		4
.L_2644:
        /*00a0*/ 	.byte	0x04, 0x05
        /*00a2*/ 	.short	(.L_2646 - .L_2645)
.L_2645:
        /*00a4*/ 	.word	0x00000080
        /*00a8*/ 	.word	0x00000001
        /*00ac*/ 	.word	0x00000001


	//----- nvinfo : EIATTR_CRS_STACK_SIZE
	.align		4
.L_2646:
        /*00b0*/ 	.byte	0x04, 0x1e
        /*00b2*/ 	.short	(.L_2648 - .L_2647)
.L_2647:
        /*00b4*/ 	.word	0x00000000


	//----- nvinfo : EIATTR_CBANK_PARAM_SIZE
	.align		4
.L_2648:
        /*00b8*/ 	.byte	0x03, 0x19
        /*00ba*/ 	.short	0x0030


	//----- nvinfo : EIATTR_PARAM_CBANK
	.align		4
        /*00bc*/ 	.byte	0x04, 0x0a
        /*00be*/ 	.short	(.L_2650 - .L_2649)
	.align		4
.L_2649:
        /*00c0*/ 	.word	index@(.nv.constant0._ZN2at6native29vectorized_elementwise_kernelILi2EZZZNS0_67_GLOBAL__N__bb565c37_34_ValidateCompressedIndicesKernel_cu_33a4b88b42_validate_compressed_sparse_indices_kernelILNS2_8CDimNameE0ENS2_18CUDAKernelLauncherENS2_14EmptyVecKernelENS2_8DummyVecELm0EEEvRKNS_6TensorESA_lllENKUlvE0_clEvENKUlvE0_clEvEUllE_St5arrayIPcLm2EEEEviT0_T1_)
        /*00c4*/ 	.short	0x0210
        /*00c6*/ 	.short	0x0030


	//----- nvinfo : EIATTR_SW_WAR
	.align		4
.L_2650:
        /*00c8*/ 	.byte	0x04, 0x36
        /*00ca*/ 	.short	(.L_2652 - .L_2651)
.L_2651:
        /*00cc*/ 	.word	0x00000008
.L_2652:


//--------------------- .nv.info._ZN2at6native29vectorized_elementwise_kernelILi4EZZZNS0_67_GLOBAL__N__bb565c37_34_ValidateCompressedIndicesKernel_cu_33a4b88b42_validate_compressed_sparse_indices_kernelILNS2_8CDimNameE0ENS2_18CUDAKernelLauncherENS2_14EmptyVecKernelENS2_8DummyVecELm0EEEvRKNS_6TensorESA_lllENKUlvE0_clEvENKUlvE0_clEvEUllE_St5arrayIPcLm2EEEEviT0_T1_ --------------------------
	.section	.nv.info._ZN2at6native29vectorized_elementwise_kernelILi4EZZZNS0_67_GLOBAL__N__bb565c37_34_ValidateCompressedIndicesKernel_cu_33a4b88b42_validate_compressed_sparse_indices_kernelILNS2_8CDimNameE0ENS2_18CUDAKernelLauncherENS2_14EmptyVecKernelENS2_8DummyVecELm0EEEvRKNS_6TensorESA_lllENKUlvE0_clEvENKUlvE0_clEvEUllE_St5arrayIPcLm2EEEEviT0_T1_,"",@"SHT_CUDA_INFO"
	.sectionflags	@""
	.align	4


	//----- nvinfo : EIATTR_CUDA_API_VERSION
	.align		4
        /*0000*/ 	.byte	0x04, 0x37
        /*0002*/ 	.short	(.L_2654 - .L_2653)
.L_2653:
        /*0004*/ 	.word	0x00000082


	//----- nvinfo : EIATTR_KPARAM_INFO
	.align		4
.L_2654:
        /*0008*/ 	.byte	0x04, 0x17
        /*000a*/ 	.short	(.L_2656 - .L_2655)
.L_2655:
        /*000c*/ 	.word	0x00000000
        /*0010*/ 	.short	0x0002
        /*0012*/ 	.short	0x0020
        /*0014*/ 	.byte	0x00, 0xf0, 0x41, 0x00


	//----- nvinfo : EIATTR_KPARAM_INFO
	.align		4
.L_2656:
        /*0018*/ 	.byte	0x04, 0x17
        /*001a*/ 	.short	(.L_2658 - .L_2657)
.L_2657:
        /*001c*/ 	.word	0x00000000
        /*0020*/ 	.short	0x0001
        /*0022*/ 	.short	0x0008
        /*0024*/ 	.byte	0x00, 0xf0, 0x61, 0x00


	//----- nvinfo : EIATTR_KPARAM_INFO
	.align		4
.L_2658:
        /*0028*/ 	.byte	0x04, 0x17
        /*002a*/ 	.short	(.L_2660 - .L_2659)
.L_2659:
        /*002c*/ 	.word	0x00000000
        /*0030*/ 	.short	0x0000
        /*0032*/ 	.short	0x0000
        /*0034*/ 	.byte	0x00, 0xf0, 0x11, 0x00


	//----- nvinfo : EIATTR_SPARSE_MMA_MASK
	.align		4
.L_2660:
        /*0038*/ 	.byte	0x03, 0x50
        /*003a*/ 	.short	0x0000


	//----- nvinfo : EIATTR_MAXREG_COUNT
	.align		4
        /*003c*/ 	.byte	0x03, 0x1b
        /*003e*/ 	.short	0x00ff


	//----- nvinfo : EIATTR_EXTERNS
	.align		4
        /*0040*/ 	.byte	0x04, 0x0f
        /*0042*/ 	.short	(.L_2662 - .L_2661)


	//   ....[0]....
	.align		4
.L_2661:
        /*0044*/ 	.word	index@(__assertfail)


	//----- nvinfo : EIATTR_MERCURY_ISA_VERSION
	.align		4
.L_2662:
        /*0048*/ 	.byte	0x03, 0x5f
        /*004a*/ 	.short	0x0101


	//----- nvinfo : EIATTR_SYSCALL_OFFSETS
	.align		4
        /*004c*/ 	.byte	0x04, 0x46
        /*004e*/ 	.short	(.L_2664 - .L_2663)


	//   ....[0]....
.L_2663:
        /*0050*/ 	.word	0x000002a0


	//   ....[1]....
        /*0054*/ 	.word	0x00000460


	//   ....[2]....
        /*0058*/ 	.word	0x00000620


	//   ....[3]....
        /*005c*/ 	.word	0x000007e0


	//   ....[4]....
        /*0060*/ 	.word	0x000009a0


	//   ....[5]....
        /*0064*/ 	.word	0x00000b60


	//   ....[6]....
        /*0068*/ 	.word	0x00000d20


	//   ....[7]....
        /*006c*/ 	.word	0x00000ee0


	//   ....[8]....
        /*0070*/ 	.word	0x000014d0


	//   ....[9]....
        /*0074*/ 	.word	0x000016b0


	//   ....[10]....
        /*0078*/ 	.word	0x00001890


	//   ....[11]....
        /*007c*/ 	.word	0x00001a70


	//   ....[12]....
        /*0080*/ 	.word	0x00001c50


	//   ....[13]....
        /*0084*/ 	.word	0x00001e30


	//   ....[14]....
        /*0088*/ 	.word	0x00002010


	//   ....[15]....
        /*008c*/ 	.word	0x000021f0


	//----- nvinfo : EIATTR_EXIT_INSTR_OFFSETS
	.align		4
.L_2664:
        /*0090*/ 	.byte	0x04, 0x1c
        /*0092*/ 	.short	(.L_2666 - .L_2665)


	//   ....[0]....
.L_2665:
        /*0094*/ 	.word	0x00000f70


	//   ....[1]....
        /*0098*/ 	.word	0x00002570


	//   ....[2]....
        /*009c*/ 	.word	0x000025c0


	//----- nvinfo : EIATTR_MAX_THREADS
	.align		4
.L_2666:
        /*00a0*/ 	.byte	0x04, 0x05
        /*00a2*/ 	.short	(.L_2668 - .L_2667)
.L_2667:
        /*00a4*/ 	.word	0x00000080
        /*00a8*/ 	.word	0x00000001
        /*00ac*/ 	.word	0x00000001


	//----- nvinfo : EIATTR_CRS_STACK_SIZE
	.align		4
.L_2668:
        /*00b0*/ 	.byte	0x04, 0x1e
        /*00b2*/ 	.short	(.L_2670 - .L_2669)
.L_2669:
        /*00b4*/ 	.word	0x00000000


	//----- nvinfo : EIATTR_CBANK_PARAM_SIZE
	.align		4
.L_2670:
        /*00b8*/ 	.byte	0x03, 0x19
        /*00ba*/ 	.short	0x0030


	//----- nvinfo : EIATTR_PARAM_CBANK
	.align		4
        /*00bc*/ 	.byte	0x04, 0x0a
        /*00be*/ 	.short	(.L_2672 - .L_2671)
	.align		4
.L_2671:
        /*00c0*/ 	.word	index@(.nv.constant0._ZN2at6native29vectorized_elementwise_kernelILi4EZZZNS0_67_GLOBAL__N__bb565c37_34_ValidateCompressedIndicesKernel_cu_33a4b88b42_validate_compressed_sparse_indices_kernelILNS2_8CDimNameE0ENS2_18CUDAKernelLauncherENS2_14EmptyVecKernelENS2_8DummyVecELm0EEEvRKNS_6TensorESA_lllENKUlvE0_clEvENKUlvE0_clEvEUllE_St5arrayIPcLm2EEEEviT0_T1_)
        /*00c4*/ 	.short	0x0210
        /*00c6*/ 	.short	0x0030


	//----- nvinfo : EIATTR_SW_WAR
	.align		4
.L_2672:
        /*00c8*/ 	.byte	0x04, 0x36
        /*00ca*/ 	.short	(.L_2674 - .L_2673)
.L_2673:
        /*00cc*/ 	.word	0x00000008
.L_2674:


//--------------------- .nv.info._ZN2at6native29vectorized_elementwise_kernelILi8EZZZNS0_67_GLOBAL__N__bb565c37_34_ValidateCompressedIndicesKernel_cu_33a4b88b42_validate_compressed_sparse_indices_kernelILNS2_8CDimNameE0ENS2_18CUDAKernelLauncherENS2_14EmptyVecKernelENS2_8DummyVecELm0EEEvRKNS_6TensorESA_lllENKUlvE0_clEvENKUlvE0_clEvEUllE_St5arrayIPcLm2EEEEviT0_T1_ --------------------------
	.section	.nv.info._ZN2at6native29vectorized_elementwise_kernelILi8EZZZNS0_67_GLOBAL__N__bb565c37_34_ValidateCompressedIndicesKernel_cu_33a4b88b42_validate_compressed_sparse_indices_kernelILNS2_8CDimNameE0ENS2_18CUDAKernelLauncherENS2_14EmptyVecKernelENS2_8DummyVecELm0EEEvRKNS_6TensorESA_lllENKUlvE0_clEvENKUlvE0_clEvEUllE_St5arrayIPcLm2EEEEviT0_T1_,"",@"SHT_CUDA_INFO"
	.sectionflags	@""
	.align	4


	//----- nvinfo : EIATTR_CUDA_API_VERSION
	.align		4
        /*0000*/ 	.byte	0x04, 0x37
        /*0002*/ 	.short	(.L_2676 - .L_2675)
.L_2675:
        /*0004*/ 	.word	0x00000082


	//----- nvinfo : EIATTR_KPARAM_INFO
	.align		4
.L_2676:
        /*0008*/ 	.byte	0x04, 0x17
        /*000a*/ 	.short	(.L_2678 - .L_2677)
.L_2677:
        /*000c*/ 	.word	0x00000000
        /*0010*/ 	.short	0x0002
        /*0012*/ 	.short	0x0020
        /*0014*/ 	.byte	0x00, 0xf0, 0x41, 0x00


	//----- nvinfo : EIATTR_KPARAM_INFO
	.align		4
.L_2678:
        /*0018*/ 	.byte	0x04, 0x17
        /*001a*/ 	.short	(.L_2680 - .L_2679)
.L_2679:
        /*001c*/ 	.word	0x00000000
        /*0020*/ 	.short	0x0001
        /*0022*/ 	.short	0x0008
        /*0024*/ 	.byte	0x00, 0xf0, 0x61, 0x00


	//----- nvinfo : EIATTR_KPARAM_INFO
	.align		4
.L_2680:
        /*0028*/ 	.byte	0x04, 0x17
        /*002a*/ 	.short	(.L_2682 - .L_2681)
.L_2681:
        /*002c*/ 	.word	0x00000000
        /*0030*/ 	.short	0x0000
        /*0032*/ 	.short	0x0000
        /*0034*/ 	.byte	0x00, 0xf0, 0x11, 0x00


	//----- nvinfo : EIATTR_SPARSE_MMA_MASK
	.align		4
.L_2682:
        /*0038*/ 	.byte	0x03, 0x50
        /*003a*/ 	.short	0x0000


	//----- nvinfo : EIATTR_MAXREG_COUNT
	.align		4
        /*003c*/ 	.byte	0x03, 0x1b
        /*003e*/ 	.short	0x00ff


	//----- nvinfo : EIATTR_EXTERNS
	.align		4
        /*0040*/ 	.byte	0x04, 0x0f
        /*0042*/ 	.short	(.L_2684 - .L_2683)


	//   ....[0]....
	.align		4
.L_2683:
        /*0044*/ 	.word	index@(__assertfail)


	//----- nvinfo : EIATTR_MERCURY_ISA_VERSION
	.align		4
.L_2684:
        /*0048*/ 	.byte	0x03, 0x5f
        /*004a*/ 	.short	0x0101


	//----- nvinfo : EIATTR_SYSCALL_OFFSETS
	.align		4
        /*004c*/ 	.byte	0x04, 0x46
        /*004e*/ 	.short	(.L_2686 - .L_2685)


	//   ....[0]....
.L_2685:
        /*0050*/ 	.word	0x000002a0


	//   ....[1]....
        /*0054*/ 	.word	0x00000460


	//   ....[2]....
        /*0058*/ 	.word	0x00000620


	//   ....[3]....
        /*005c*/ 	.word	0x000007e0


	//   ....[4]....
        /*0060*/ 	.word	0x000009a0


	//   ....[5]....
        /*0064*/ 	.word	0x00000b60


	//   ....[6]....
        /*0068*/ 	.word	0x00000d20


	//   ....[7]....
        /*006c*/ 	.word	0x00000ee0


	//   ....[8]....
        /*0070*/ 	.word	0x000014d0


	//   ....[9]....
        /*0074*/ 	.word	0x000016b0


	//   ....[10]....
        /*0078*/ 	.word	0x00001890


	//   ....[11]....
        /*007c*/ 	.word	0x00001a70


	//   ....[12]....
        /*0080*/ 	.word	0x00001c50


	//   ....[13]....
        /*0084*/ 	.word	0x00001e30


	//   ....[14]....
        /*0088*/ 	.word	0x00002010


	//   ....[15]....
        /*008c*/ 	.word	0x000021f0


	//----- nvinfo : EIATTR_EXIT_INSTR_OFFSETS
	.align		4
.L_2686:
        /*0090*/ 	.byte	0x04, 0x1c
        /*0092*/ 	.short	(.L_2688 - .L_2687)


	//   ....[0]....
.L_2687:
        /*0094*/ 	.word	0x00000f70


	//   ....[1]....
        /*0098*/ 	.word	0x00002570


	//   ....[2]....
        /*009c*/ 	.word	0x000025c0


	//----- nvinfo : EIATTR_MAX_THREADS
	.align		4
.L_2688:
        /*00a0*/ 	.byte	0x04, 0x05
        /*00a2*/ 	.short	(.L_2690 - .L_2689)
.L_2689:
        /*00a4*/ 	.word	0x00000080
        /*00a8*/ 	.word	0x00000001
        /*00ac*/ 	.word	0x00000001


	//----- nvinfo : EIATTR_CRS_STACK_SIZE
	.align		4
.L_2690:
        /*00b0*/ 	.byte	0x04, 0x1e
        /*00b2*/ 	.short	(.L_2692 - .L_2691)
.L_2691:
        /*00b4*/ 	.word	0x00000000


	//----- nvinfo : EIATTR_CBANK_PARAM_SIZE
	.align		4
.L_2692:
        /*00b8*/ 	.byte	0x03, 0x19
        /*00ba*/ 	.short	0x0030


	//----- nvinfo : EIATTR_PARAM_CBANK
	.align		4
        /*00bc*/ 	.byte	0x04, 0x0a
        /*00be*/ 	.short	(.L_2694 - .L_2693)
	.align		4
.L_2693:
        /*00c0*/ 	.word	index@(.nv.constant0._ZN2at6native29vectorized_elementwise_kernelILi8EZZZNS0_67_GLOBAL__N__bb565c37_34_ValidateCompressedIndicesKernel_cu_33a4b88b42_validate_compressed_sparse_indices_kernelILNS2_8CDimNameE0ENS2_18CUDAKernelLauncherENS2_14EmptyVecKernelENS2_8DummyVecELm0EEEvRKNS_6TensorESA_lllENKUlvE0_clEvENKUlvE0_clEvEUllE_St5arrayIPcLm2EEEEviT0_T1_)
        /*00c4*/ 	.short	0x0210
        /*00c6*/ 	.short	0x0030


	//----- nvinfo : EIATTR_SW_WAR
	.align		4
.L_2694:
        /*00c8*/ 	.byte	0x04, 0x36
        /*00ca*/ 	.short	(.L_2696 - .L_2695)
.L_2695:
        /*00cc*/ 	.word	0x00000008
.L_2696:


//--------------------- .nv.info._ZN2at6native18elementwise_kernelILi128ELi4EZNS0_15gpu_kernel_implIZZZNS0_67_GLOBAL__N__bb565c37_34_ValidateCompressedIndicesKernel_cu_33a4b88b42_validate_compressed_sparse_indices_kernelILNS3_8CDimNameE0ENS3_18CUDAKernelLauncherENS3_14EmptyVecKernelENS3_8DummyVecELm0EEEvRKNS_6TensorESB_lllENKUlvE0_clEvENKUlvE_clEvEUliE_EEvRNS_18TensorIteratorBaseERKT_EUliE_EEviT1_ --------------------------
	.section	.nv.info._ZN2at6native18elementwise_kernelILi128ELi4EZNS0_15gpu_kernel_implIZZZNS0_67_GLOBAL__N__bb565c37_34_ValidateCompressedIndicesKernel_cu_33a4b88b42_validate_compressed_sparse_indices_kernelILNS3_8CDimNameE0ENS3_18CUDAKernelLauncherENS3_14EmptyVecKernelENS3_8DummyVecELm0EEEvRKNS_6TensorESB_lllENKUlvE0_clEvENKUlvE_clEvEUliE_EEvRNS_18TensorIteratorBaseERKT_EUliE_EEviT1_,"",@"SHT_CUDA_INFO"
	.sectionflags	@""
	.align	4


	//----- nvinfo : EIATTR_CUDA_API_VERSION
	.align		4
        /*0000*/ 	.byte	0x04, 0x37
        /*0002*/ 	.short	(.L_2698 - .L_2697)
.L_2697:
        /*0004*/ 	.word	0x00000082


	//----- nvinfo : EIATTR_KPARAM_INFO
	.align		4
.L_2698:
        /*0008*/ 	.byte	0x04, 0x17
        /*000a*/ 	.short	(.L_2700 - .L_2699)
.L_2699:
        /*000c*/ 	.word	0x00000000
        /*0010*/ 	.short	0x0001
        /*0012*/ 	.short	0x0008
        /*0014*/ 	.byte	0x00, 0xf0, 0xc1, 0x08


	//----- nvinfo : EIATTR_KPARAM_INFO
	.align		4
.L_2700:
        /*0018*/ 	.byte	0x04, 0x17
        /*001a*/ 	.short	(.L_2702 - .L_2701)
.L_2701:
        /*001c*/ 	.word	0x00000000
        /*0020*/ 	.short	0x0000
        /*0022*/ 	.short	0x0000
        /*0024*/ 	.byte	0x00, 0xf0, 0x11, 0x00


	//----- nvinfo : EIATTR_SPARSE_MMA_MASK
	.align		4
.L_2702:
        /*0028*/ 	.byte	0x03, 0x50
        /*002a*/ 	.short	0x0000


	//----- nvinfo : EIATTR_MAXREG_COUNT
	.align		4
        /*002c*/ 	.byte	0x03, 0x1b
        /*002e*/ 	.short	0x0080


	//----- nvinfo : EIATTR_EXTERNS
	.align		4
        /*0030*/ 	.byte	0x04, 0x0f
        /*0032*/ 	.short	(.L_2704 - .L_2703)


	//   ....[0]....
	.align		4
.L_2703:
        /*0034*/ 	.word	index@(__assertfail)


	//----- nvinfo : EIATTR_MERCURY_ISA_VERSION
	.align		4
.L_2704:
        /*0038*/ 	.byte	0x03, 0x5f
        /*003a*/ 	.short	0x0101


	//----- nvinfo : EIATTR_SYSCALL_OFFSETS
	.align		4
        /*003c*/ 	.byte	0x04, 0x46
        /*003e*/ 	.short	(.L_2706 - .L_2705)


	//   ....[0]....
.L_2705:
        /*0040*/ 	.word	0x00002180


	//   ....[1]....
        /*0044*/ 	.word	0x00002350


	//   ....[2]....
        /*0048*/ 	.word	0x00002a50


	//   ....[3]....
        /*004c*/ 	.word	0x00004be0


	//   ....[4]....
        /*0050*/ 	.word	0x00004db0


	//   ....[5]....
        /*0054*/ 	.word	0x000054b0


	//   ....[6]....
        /*0058*/ 	.word	0x00007630


	//   ....[7]....
        /*005c*/ 	.word	0x00007800


	//   ....[8]....
        /*0060*/ 	.word	0x00007f00


	//   ....[9]....
        /*0064*/ 	.word	0x0000a070


	//   ....[10]....
        /*0068*/ 	.word	0x0000a240


	//   ....[11]....
        /*006c*/ 	.word	0x0000a940


	//----- nvinfo : EIATTR_EXIT_INSTR_OFFSETS
	.align		4
.L_2706:
        /*0070*/ 	.byte	0x04, 0x1c
        /*0072*/ 	.short	(.L_2708 - .L_2707)


	//   ....[0]....
.L_2707:
        /*0074*/ 	.word	0x00007f90


	//   ....[1]....
        /*0078*/ 	.word	0x0000a330


	//   ....[2]....
        /*007c*/ 	.word	0x0000a350


	//   ....[3]....
        /*0080*/ 	.word	0x0000a3d0


	//   ....[4]....
        /*0084*/ 	.word	0x0000a3f0


	//   ....[5]....
        /*0088*/ 	.word	0x0000a410


	//   ....[6]....
        /*008c*/ 	.word	0x0000a490


	//   ....[7]....
        /*0090*/ 	.word	0x0000a4b0


	//   ....[8]....
        /*0094*/ 	.word	0x0000a530


	//   ....[9]....
        /*0098*/ 	.word	0x0000a550


	//   ....[10]....
        /*009c*/ 	.word	0x0000a570


	//   ....[11]....
        /*00a0*/ 	.word	0x0000a610


	//   ....[12]....
        /*00a4*/ 	.word	0x0000a630


	//   ....[13]....
        /*00a8*/ 	.word	0x0000a6b0


	//   ....[14]....
        /*00ac*/ 	.word	0x0000a6d0


	//   ....[15]....
        /*00b0*/ 	.word	0x0000a6f0


	//   ....[16]....
        /*00b4*/ 	.word	0x0000a790


	//   ....[17]....
        /*00b8*/ 	.word	0x0000a7b0


	//   ....[18]....
        /*00bc*/ 	.word	0x0000a7d0


	//   ....[19]....
        /*00c0*/ 	.word	0x0000a840


	//   ....[20]....
        /*00c4*/ 	.word	0x0000a950


	//   ....[21]....
        /*00c8*/ 	.word	0x0000a970


	//   ....[22]....
        /*00cc*/ 	.word	0x0000a990


	//----- nvinfo : EIATTR_MAX_THREADS
	.align		4
.L_2708:
        /*00d0*/ 	.byte	0x04, 0x05
        /*00d2*/ 	.short	(.L_2710 - .L_2709)
.L_2709:
        /*00d4*/ 	.word	0x00000080
        /*00d8*/ 	.word	0x00000001
        /*00dc*/ 	.word	0x00000001


	//----- nvinfo : EIATTR_CRS_STACK_SIZE
	.align		4
.L_2710:
        /*00e0*/ 	.byte	0x04, 0x1e
        /*00e2*/ 	.short	(.L_2712 - .L_2711)
.L_2711:
        /*00e4*/ 	.word	0x00000000


	//----- nvinfo : EIATTR_CBANK_PARAM_SIZE
	.align		4
.L_2712:
        /*00e8*/ 	.byte	0x03, 0x19
        /*00ea*/ 	.short	0x0238


	//----- nvinfo : EIATTR_PARAM_CBANK
	.align		4
        /*00ec*/ 	.byte	0x04, 0x0a
        /*00ee*/ 	.short	(.L_2714 - .L_2713)
	.align		4
.L_2713:
        /*00f0*/ 	.word	index@(.nv.constant0._ZN2at6native18elementwise_kernelILi128ELi4EZNS0_15gpu_kernel_implIZZZNS0_67_GLOBAL__N__bb565c37_34_ValidateCompressedIndicesKernel_cu_33a4b88b42_validate_compressed_sparse_indices_kernelILNS3_8CDimNameE0ENS3_18CUDAKernelLauncherENS3_14EmptyVecKernelENS3_8DummyVecELm0EEEvRKNS_6TensorESB_lllENKUlvE0_clEvENKUlvE_clEvEUliE_EEvRNS_18TensorIteratorBaseERKT_EUliE_EEviT1_)
        /*00f4*/ 	.short	0x0210
        /*00f6*/ 	.short	0x0238


	//----- nvinfo : EIATTR_SW_WAR
	.align		4
.L_2714:
        /*00f8*/ 	.byte	0x04, 0x36
        /*00fa*/ 	.short	(.L_2716 - .L_2715)
.L_2715:
        /*00fc*/ 	.word	0x00000008
.L_2716:


//--------------------- .nv.info._ZN2at6native27unrolled_elementwise_kernelIZZZNS0_67_GLOBAL__N__bb565c37_34_ValidateCompressedIndicesKernel_cu_33a4b88b42_validate_compressed_sparse_indices_kernelILNS2_8CDimNameE0ENS2_18CUDAKernelLauncherENS2_14EmptyVecKernelENS2_8DummyVecELm0EEEvRKNS_6TensorESA_lllENKUlvE0_clEvENKUlvE_clEvEUliE_St5arrayIPcLm2EELi4E23TrivialOffsetCalculatorILi1EjESI_NS0_6memory12LoadWithCastILi1EEENSJ_13StoreWithCastILi1EEEEEviT_T0_T2_T3_T4_T5_ --------------------------
	.section	.nv.info._ZN2at6native27unrolled_elementwise_kernelIZZZNS0_67_GLOBAL__N__bb565c37_34_ValidateCompressedIndicesKernel_cu_33a4b88b42_validate_compressed_sparse_indices_kernelILNS2_8CDimNameE0ENS2_18CUDAKernelLauncherENS2_14EmptyVecKernelENS2_8DummyVecELm0EEEvRKNS_6TensorESA_lllENKUlvE0_clEvENKUlvE_clEvEUliE_St5arrayIPcLm2EELi4E23TrivialOffsetCalculatorILi1EjESI_NS0_6memory12LoadWithCastILi1EEENSJ_13StoreWithCastILi1EEEEEviT_T0_T2_T3_T4_T5_,"",@"SHT_CUDA_INFO"
	.sectionflags	@""
	.align	4


	//----- nvinfo : EIATTR_CUDA_API_VERSION
	.align		4
        /*0000*/ 	.byte	0x04, 0x37
        /*0002*/ 	.short	(.L_2718 - .L_2717)
.L_2717:
        /*0004*/ 	.word	0x00000082


	//----- nvinfo : EIATTR_KPARAM_INFO
	.align		4
.L_2718:
        /*0008*/ 	.byte	0x04, 0x17
        /*000a*/ 	.short	(.L_2720 - .L_2719)
.L_2719:
        /*000c*/ 	.word	0x00000000
        /*0010*/ 	.short	0x0006
        /*0012*/ 	.short	0x003c
        /*0014*/ 	.byte	0x00, 0xf0, 0x21, 0x00


	//----- nvinfo : EIATTR_KPARAM_INFO
	.align		4
.L_2720:
        /*0018*/ 	.byte	0x04, 0x17
        /*001a*/ 	.short	(.L_2722 - .L_2721)
.L_2721:
        /*001c*/ 	.word	0x00000000
        /*0020*/ 	.short	0x0005
        /*0022*/ 	.short	0x0034
        /*0024*/ 	.byte	0x00, 0xf0, 0x21, 0x00


	//----- nvinfo : EIATTR_KPARAM_INFO
	.align		4
.L_2722:
        /*0028*/ 	.byte	0x04, 0x17
        /*002a*/ 	.short	(.L_2724 - .L_2723)
.L_2723:
        /*002c*/ 	.word	0x00000000
        /*0030*/ 	.short	0x0004
        /*0032*/ 	.short	0x0031
        /*0034*/ 	.byte	0x00, 0xf0, 0x05, 0x00


	//----- nvinfo : EIATTR_KPARAM_INFO
	.align		4
.L_2724:
        /*0038*/ 	.byte	0x04, 0x17
        /*003a*/ 	.short	(.L_2726 - .L_2725)
.L_2725:
        /*003c*/ 	.word	0x00000000
        /*0040*/ 	.short	0x0003
        /*0042*/ 	.short	0x0030
        /*0044*/ 	.byte	0x00, 0xf0, 0x05, 0x00


	//----- nvinfo : EIATTR_KPARAM_INFO
	.align		4
.L_2726:
        /*0048*/ 	.byte	0x04, 0x17
        /*004a*/ 	.short	(.L_2728 - .L_2727)
.L_2727:
        /*004c*/ 	.word	0x00000000
        /*0050*/ 	.short	0x0002
        /*0052*/ 	.short	0x0020
        /*0054*/ 	.byte	0x00, 0xf0, 0x41, 0x00


	//----- nvinfo : EIATTR_KPARAM_INFO
	.align		4
.L_2728:
        /*0058*/ 	.byte	0x04, 0x17
        /*005a*/ 	.short	(.L_2730 - .L_2729)
.L_2729:
        /*005c*/ 	.word	0x00000000
        /*0060*/ 	.short	0x0001
        /*0062*/ 	.short	0x0008
        /*0064*/ 	.byte	0x00, 0xf0, 0x61, 0x00


	//----- nvinfo : EIATTR_KPARAM_INFO
	.align		4
.L_2730:
        /*0068*/ 	.byte	0x04, 0x17
        /*006a*/ 	.short	(.L_2732 - .L_2731)
.L_2731:
        /*006c*/ 	.word	0x00000000
        /*0070*/ 	.short	0x0000
        /*0072*/ 	.short	0x0000
        /*0074*/ 	.byte	0x00, 0xf0, 0x11, 0x00


	//----- nvinfo : EIATTR_SPARSE_MMA_MASK
	.align		4
.L_2732:
        /*0078*/ 	.byte	0x03, 0x50
        /*007a*/ 	.short	0x0000


	//----- nvinfo : EIATTR_MAXREG_COUNT
	.align		4
        /*007c*/ 	.byte	0x03, 0x1b
        /*007e*/ 	.short	0x00ff


	//----- nvinfo : EIATTR_EXTERNS
	.align		4
        /*0080*/ 	.byte	0x04, 0x0f
        /*0082*/ 	.short	(.L_2734 - .L_2733)


	//   ....[0]....
	.align		4
.L_2733:
        /*0084*/ 	.word	index@(__assertfail)


	//----- nvinfo : EIATTR_MERCURY_ISA_VERSION
	.align		4
.L_2734:
        /*0088*/ 	.byte	0x03, 0x5f
        /*008a*/ 	.short	0x0101


	//----- nvinfo : EIATTR_SYSCALL_OFFSETS
	.align		4
        /*008c*/ 	.byte	0x04, 0x46
        /*008e*/ 	.short	(.L_2736 - .L_2735)


	//   ....[0]....
.L_2735:
        /*0090*/ 	.word	0x00000ea0


	//   ....[1]....
        /*0094*/ 	.word	0x00001d30


	//   ....[2]....
        /*0098*/ 	.word	0x00002bc0


	//   ....[3]....
        /*009c*/ 	.word	0x00003a20


	//   ....[4]....
        /*00a0*/ 	.word	0x00003c40


	//   ....[5]....
        /*00a4*/ 	.word	0x00003e00


	//   ....[6]....
        /*00a8*/ 	.word	0x00003fc0


	//   ....[7]....
        /*00ac*/ 	.word	0x00004180


	//   ....[8]....
        /*00b0*/ 	.word	0x00004a60


	//   ....[9]....
        /*00b4*/ 	.word	0x00005260


	//   ....[10]....
        /*00b8*/ 	.word	0x00005a20


	//   ....[11]....
        /*00bc*/ 	.word	0x000061e0


	//----- nvinfo : EIATTR_EXIT_INSTR_OFFSETS
	.align		4
.L_2736:
        /*00c0*/ 	.byte	0x04, 0x1c
        /*00c2*/ 	.short	(.L_2738 - .L_2737)


	//   ....[0]....
.L_2737:
        /*00c4*/ 	.word	0x00005aa0


	//   ....[1]....
        /*00c8*/ 	.word	0x00005bd0


	//   ....[2]....
        /*00cc*/ 	.word	0x00005bf0


	//   ....[3]....
        /*00d0*/ 	.word	0x00005c70


	//   ....[4]....
        /*00d4*/ 	.word	0x00005c90


	//   ....[5]....
        /*00d8*/ 	.word	0x00005cb0


	//   ....[6]....
        /*00dc*/ 	.word	0x00005d30


	//   ....[7]....
        /*00e0*/ 	.word	0x00005d50


	//   ....[8]....
        /*00e4*/ 	.word	0x00005dd0


	//   ....[9]....
        /*00e8*/ 	.word	0x00005df0


	//   ....[10]....
        /*00ec*/ 	.word	0x00005e10


	//   ....[11]....
        /*00f0*/ 	.word	0x00005eb0


	//   ....[12]....
        /*00f4*/ 	.word	0x00005ed0


	//   ....[13]....
        /*00f8*/ 	.word	0x00005f50


	//   ....[14]....
        /*00fc*/ 	.word	0x00005f70


	//   ....[15]....
        /*0100*/ 	.word	0x00005f90


	//   ....[16]....
        /*0104*/ 	.word	0x00006030


	//   ....[17]....
        /*0108*/ 	.word	0x00006050


	//   ....[18]....
        /*010c*/ 	.word	0x00006070


	//   ....[19]....
        /*0110*/ 	.word	0x000060e0


	//   ....[20]....
        /*0114*/ 	.word	0x000061f0


	//   ....[21]....
        /*0118*/ 	.word	0x00006210


	//   ....[22]....
        /*011c*/ 	.word	0x00006230


	//----- nvinfo : EIATTR_MAX_THREADS
	.align		4
.L_2738:
        /*0120*/ 	.byte	0x04, 0x05
        /*0122*/ 	.short	(.L_2740 - .L_2739)
.L_2739:
        /*0124*/ 	.word	0x00000080
        /*0128*/ 	.word	0x00000001
        /*012c*/ 	.word	0x00000001


	//----- nvinfo : EIATTR_CRS_STACK_SIZE
	.align		4
.L_2740:
        /*0130*/ 	.byte	0x04, 0x1e
        /*0132*/ 	.short	(.L_2742 - .L_2741)
.L_2741:
        /*0134*/ 	.word	0x00000000


	//----- nvinfo : EIATTR_CBANK_PARAM_SIZE
	.align		4
.L_2742:
        /*0138*/ 	.byte	0x03, 0x19
        /*013a*/ 	.short	0x0044


	//----- nvinfo : EIATTR_PARAM_CBANK
	.align		4
        /*013c*/ 	.byte	0x04, 0x0a
        /*013e*/ 	.short	(.L_2744 - .L_2743)
	.align		4
.L_2743:
        /*0140*/ 	.word	index@(.nv.constant0._ZN2at6native27unrolled_elementwise_kernelIZZZNS0_67_GLOBAL__N__bb565c37_34_ValidateCompressedIndicesKernel_cu_33a4b88b42_validate_compressed_sparse_indices_kernelILNS2_8CDimNameE0ENS2_18CUDAKernelLauncherENS2_14EmptyVecKernelENS2_8DummyVecELm0EEEvRKNS_6TensorESA_lllENKUlvE0_clEvENKUlvE_clEvEUliE_St5arrayIPcLm2EELi4E23TrivialOffsetCalculatorILi1EjESI_NS0_6memory12LoadWithCastILi1EEENSJ_13StoreWithCastILi1EEEEEviT_T0_T2_T3_T4_T5_)
        /*0144*/ 	.short	0x0210
        /*0146*/ 	.short	0x0044


	//----- nvinfo : EIATTR_SW_WAR
	.align		4
.L_2744:
        /*0148*/ 	.byte	0x04, 0x36
        /*014a*/ 	.short	(.L_2746 - .L_2745)
.L_2745:
        /*014c*/ 	.word	0x00000008
.L_2746:


//--------------------- .nv.info._ZN2at6native18elementwise_kernelILi128ELi2EZNS0_22gpu_kernel_impl_nocastIZZZNS0_67_GLOBAL__N__bb565c37_34_ValidateCompressedIndicesKernel_cu_33a4b88b42_validate_compressed_sparse_indices_kernelILNS3_8CDimNameE0ENS3_18CUDAKernelLauncherENS3_14EmptyVecKernelENS3_8DummyVecELm0EEEvRKNS_6TensorESB_lllENKUlvE0_clEvENKUlvE_clEvEUliE_EEvRNS_18TensorIteratorBaseERKT_EUliE_EEviT1_ --------------------------
	.section	.nv.info._ZN2at6native18elementwise_kernelILi128ELi2EZNS0_22gpu_kernel_impl_nocastIZZZNS0_67_GLOBAL__N__bb565c37_34_ValidateCompressedIndicesKernel_cu_33a4b88b42_validate_compressed_sparse_indices_kernelILNS3_8CDimNameE0ENS3_18CUDAKernelLauncherENS3_14EmptyVecKernelENS3_8DummyVecELm0EEEvRKNS_6TensorESB_lllENKUlvE0_clEvENKUlvE_clEvEUliE_EEvRNS_18TensorIteratorBaseERKT_EUliE_EEviT1_,"",@"SHT_CUDA_INFO"
	.sectionflags	@""
	.align	4


	//----- nvinfo : EIATTR_CUDA_API_VERSION
	.align		4
        /*0000*/ 	.byte	0x04, 0x37
        /*0002*/ 	.short	(.L_2748 - .L_2747)
.L_2747:
        /*0004*/ 	.word	0x00000082


	//----- nvinfo : EIATTR_KPARAM_INFO
	.align		4
.L_2748:
        /*0008*/ 	.byte	0x04, 0x17
        /*000a*/ 	.short	(.L_2750 - .L_2749)
.L_2749:
        /*000c*/ 	.word	0x00000000
        /*0010*/ 	.short	0x0001
        /*0012*/ 	.short	0x0008
        /*0014*/ 	.byte	0x00, 0xf0, 0xa1, 0x08


	//----- nvinfo : EIATTR_KPARAM_INFO
	.align		4
.L_2750:
        /*0018*/ 	.byte	0x04, 0x17
        /*001a*/ 	.short	(.L_2752 - .L_2751)
.L_2751:
        /*001c*/ 	.word	0x00000000
        /*0020*/ 	.short	0x0000
        /*0022*/ 	.short	0x0000
        /*0024*/ 	.byte	0x00, 0xf0, 0x11, 0x00


	//----- nvinfo : EIATTR_SPARSE_MMA_MASK
	.align		4
.L_2752:
        /*0028*/ 	.byte	0x03, 0x50
        /*002a*/ 	.short	0x0000


	//----- nvinfo : EIATTR_MAXREG_COUNT
	.align		4
        /*002c*/ 	.byte	0x03, 0x1b
        /*002e*/ 	.short	0x0080


	//----- nvinfo : EIATTR_EXTERNS
	.align		4
        /*0030*/ 	.byte	0x04, 0x0f
        /*0032*/ 	.short	(.L_2754 - .L_2753)


	//   ....[0]....
	.align		4
.L_2753:
        /*0034*/ 	.word	index@(__assertfail)


	//----- nvinfo : EIATTR_MERCURY_ISA_VERSION
	.align		4
.L_2754:
        /*0038*/ 	.byte	0x03, 0x5f
        /*003a*/ 	.short	0x0101


	//----- nvinfo : EIATTR_SYSCALL_OFFSETS
	.align		4
        /*003c*/ 	.byte	0x04, 0x46
        /*003e*/ 	.short	(.L_2756 - .L_2755)


	//   ....[0]....
.L_2755:
        /*0040*/ 	.word	0x00001570


	//   ....[1]....
        /*0044*/ 	.word	0x00002ae0


	//----- nvinfo : EIATTR_EXIT_INSTR_OFFSETS
	.align		4
.L_2756:
        /*0048*/ 	.byte	0x04, 0x1c
        /*004a*/ 	.short	(.L_2758 - .L_2757)


	//   ....[0]....
.L_2757:
        /*004c*/ 	.word	0x000015f0


	//   ....[1]....
        /*0050*/ 	.word	0x00002b10


	//----- nvinfo : EIATTR_MAX_THREADS
	.align		4
.L_2758:
        /*0054*/ 	.byte	0x04, 0x05
        /*0056*/ 	.short	(.L_2760 - .L_2759)
.L_2759:
        /*0058*/ 	.word	0x00000080
        /*005c*/ 	.word	0x00000001
        /*0060*/ 	.word	0x00000001


	//----- nvinfo : EIATTR_CRS_STACK_SIZE
	.align		4
.L_2760:
        /*0064*/ 	.byte	0x04, 0x1e
        /*0066*/ 	.short	(.L_2762 - .L_2761)
.L_2761:
        /*0068*/ 	.word	0x00000000


	//----- nvinfo : EIATTR_CBANK_PARAM_SIZE
	.align		4
.L_2762:
        /*006c*/ 	.byte	0x03, 0x19
        /*006e*/ 	.short	0x0230


	//----- nvinfo : EIATTR_PARAM_CBANK
	.align		4
        /*0070*/ 	.byte	0x04, 0x0a
        /*0072*/ 	.short	(.L_2764 - .L_2763)
	.align		4
.L_2763:
        /*0074*/ 	.word	index@(.nv.constant0._ZN2at6native18elementwise_kernelILi128ELi2EZNS0_22gpu_kernel_impl_nocastIZZZNS0_67_GLOBAL__N__bb565c37_34_ValidateCompressedIndicesKernel_cu_33a4b88b42_validate_compressed_sparse_indices_kernelILNS3_8CDimNameE0ENS3_18CUDAKernelLauncherENS3_14EmptyVecKernelENS3_8DummyVecELm0EEEvRKNS_6TensorESB_lllENKUlvE0_clEvENKUlvE_clEvEUliE_EEvRNS_18TensorIteratorBaseERKT_EUliE_EEviT1_)
        /*0078*/ 	.short	0x0210
        /*007a*/ 	.short	0x0230


	//----- nvinfo : EIATTR_SW_WAR
	.align		4
.L_2764:
        /*007c*/ 	.byte	0x04, 0x36
        /*007e*/ 	.short	(.L_2766 - .L_2765)
.L_2765:
        /*0080*/ 	.word	0x00000008
.L_2766:


//--------------------- .nv.info._ZN2at6native27unrolled_elementwise_kernelIZZZNS0_67_GLOBAL__N__bb565c37_34_ValidateCompressedIndicesKernel_cu_33a4b88b42_validate_compressed_sparse_indices_kernelILNS2_8CDimNameE0ENS2_18CUDAKernelLauncherENS2_14EmptyVecKernelENS2_8DummyVecELm0EEEvRKNS_6TensorESA_lllENKUlvE0_clEvENKUlvE_clEvEUliE_St5arrayIPcLm2EELi4E23TrivialOffsetCalculatorILi1EjESI_NS0_6memory15LoadWithoutCastENSJ_16StoreWithoutCastEEEviT_T0_T2_T3_T4_T5_ --------------------------
	.section	.nv.info._ZN2at6native27unrolled_elementwise_kernelIZZZNS0_67_GLOBAL__N__bb565c37_34_ValidateCompressedIndicesKernel_cu_33a4b88b42_validate_compressed_sparse_indices_kernelILNS2_8CDimNameE0ENS2_18CUDAKernelLauncherENS2_14EmptyVecKernelENS2_8DummyVecELm0EEEvRKNS_6TensorESA_lllENKUlvE0_clEvENKUlvE_clEvEUliE_St5arrayIPcLm2EELi4E23TrivialOffsetCalculatorILi1EjESI_NS0_6memory15LoadWithoutCastENSJ_16StoreWithoutCastEEEviT_T0_T2_T3_T4_T5_,"",@"SHT_CUDA_INFO"
	.sectionflags	@""
	.align	4


	//----- nvinfo : EIATTR_CUDA_API_VERSION
	.align		4
        /*0000*/ 	.byte	0x04, 0x37
        /*0002*/ 	.short	(.L_2768 - .L_2767)
.L_2767:
        /*0004*/ 	.word	0x00000082


	//----- nvinfo : EIATTR_KPARAM_INFO
	.align		4
.L_2768:
        /*0008*/ 	.byte	0x04, 0x17
        /*000a*/ 	.short	(.L_2770 - .L_2769)
.L_2769:
        /*000c*/ 	.word	0x00000000
        /*0010*/ 	.short	0x0006
        /*0012*/ 	.short	0x0033
        /*0014*/ 	.byte	0x00, 0xf0, 0x05, 0x00


	//----- nvinfo : EIATTR_KPARAM_INFO
	.align		4
.L_2770:
        /*0018*/ 	.byte	0x04, 0x17
        /*001a*/ 	.short	(.L_2772 - .L_2771)
.L_2771:
        /*001c*/ 	.word	0x00000000
        /*0020*/ 	.short	0x0005
        /*0022*/ 	.short	0x0032
        /*0024*/ 	.byte	0x00, 0xf0, 0x05, 0x00


	//----- nvinfo : EIATTR_KPARAM_INFO
	.align		4
.L_2772:
        /*0028*/ 	.byte	0x04, 0x17
        /*002a*/ 	.short	(.L_2774 - .L_2773)
.L_2773:
        /*002c*/ 	.word	0x00000000
        /*0030*/ 	.short	0x0004
        /*0032*/ 	.short	0x0031
        /*0034*/ 	.byte	0x00, 0xf0, 0x05, 0x00


	//----- nvinfo : EIATTR_KPARAM_INFO
	.align		4
.L_2774:
        /*0038*/ 	.byte	0x04, 0x17
        /*003a*/ 	.short	(.L_2776 - .L_2775)
.L_2775:
        /*003c*/ 	.word	0x00000000
        /*0040*/ 	.short	0x0003
        /*0042*/ 	.short	0x0030
        /*0044*/ 	.byte	0x00, 0xf0, 0x05, 0x00


	//----- nvinfo : EIATTR_KPARAM_INFO
	.align		4
.L_2776:
        /*0048*/ 	.byte	0x04, 0x17
        /*004a*/ 	.short	(.L_2778 - .L_2777)
.L_2777:
        /*004c*/ 	.word	0x00000000
        /*0050*/ 	.short	0x0002
        /*0052*/ 	.short	0x0020
        /*0054*/ 	.byte	0x00, 0xf0, 0x41, 0x00


	//----- nvinfo : EIATTR_KPARAM_INFO
	.align		4
.L_2778:
        /*0058*/ 	.byte	0x04, 0x17
        /*005a*/ 	.short	(.L_2780 - .L_2779)
.L_2779:
        /*005c*/ 	.word	0x00000000
        /*0060*/ 	.short	0x0001
        /*0062*/ 	.short	0x0008
        /*0064*/ 	.byte	0x00, 0xf0, 0x61, 0x00


	//----- nvinfo : EIATTR_KPARAM_INFO
	.align		4
.L_2780:
        /*0068*/ 	.byte	0x04, 0x17
        /*006a*/ 	.short	(.L_2782 - .L_2781)
.L_2781:
        /*006c*/ 	.word	0x00000000
        /*0070*/ 	.short	0x0000
        /*0072*/ 	.short	0x0000
        /*0074*/ 	.byte	0x00, 0xf0, 0x11, 0x00


	//----- nvinfo : EIATTR_SPARSE_MMA_MASK
	.align		4
.L_2782:
        /*0078*/ 	.byte	0x03, 0x50
        /*007a*/ 	.short	0x0000


	//----- nvinfo : EIATTR_MAXREG_COUNT
	.align		4
        /*007c*/ 	.byte	0x03, 0x1b
        /*007e*/ 	.short	0x00ff


	//----- nvinfo : EIATTR_EXTERNS
	.align		4
        /*0080*/ 	.byte	0x04, 0x0f
        /*0082*/ 	.short	(.L_2784 - .L_2783)


	//   ....[0]....
	.align		4
.L_2783:
        /*0084*/ 	.word	index@(__assertfail)


	//----- nvinfo : EIATTR_MERCURY_ISA_VERSION
	.align		4
.L_2784:
        /*0088*/ 	.byte	0x03, 0x5f
        /*008a*/ 	.short	0x0101


	//----- nvinfo : EIATTR_SYSCALL_OFFSETS
	.align		4
        /*008c*/ 	.byte	0x04, 0x46
        /*008e*/ 	.short	(.L_2786 - .L_2785)


	//   ....[0]....
.L_2785:
        /*0090*/ 	.word	0x000003b0


	//   ....[1]....
        /*0094*/ 	.word	0x00000570


	//   ....[2]....
        /*0098*/ 	.word	0x00000730


	//   ....[3]....
        /*009c*/ 	.word	0x000008f0


	//----- nvinfo : EIATTR_EXIT_INSTR_OFFSETS
	.align		4
.L_2786:
        /*00a0*/ 	.byte	0x04, 0x1c
        /*00a2*/ 	.short	(.L_2788 - .L_2787)


	//   ....[0]....
.L_2787:
        /*00a4*/ 	.word	0x00000a70


	//   ....[1]....
        /*00a8*/ 	.word	0x00000ac0


	//----- nvinfo : EIATTR_MAX_THREADS
	.align		4
.L_2788:
        /*00ac*/ 	.byte	0x04, 0x05
        /*00ae*/ 	.short	(.L_2790 - .L_2789)
.L_2789:
        /*00b0*/ 	.word	0x00000080
        /*00b4*/ 	.word	0x00000001
        /*00b8*/ 	.word	0x00000001


	//----- nvinfo : EIATTR_CRS_STACK_SIZE
	.align		4
.L_2790:
        /*00bc*/ 	.byte	0x04, 0x1e
        /*00be*/ 	.short	(.L_2792 - .L_2791)
.L_2791:
        /*00c0*/ 	.word	0x00000000


	//----- nvinfo : EIATTR_CBANK_PARAM_SIZE
	.align		4
.L_2792:
        /*00c4*/ 	.byte	0x03, 0x19
        /*00c6*/ 	.short	0x0034


	//----- nvinfo : EIATTR_PARAM_CBANK
	.align		4
        /*00c8*/ 	.byte	0x04, 0x0a
        /*00ca*/ 	.short	(.L_2794 - .L_2793)
	.align		4
.L_2793:
        /*00cc*/ 	.word	index@(.nv.constant0._ZN2at6native27unrolled_elementwise_kernelIZZZNS0_67_GLOBAL__N__bb565c37_34_ValidateCompressedIndicesKernel_cu_33a4b88b42_validate_compressed_sparse_indices_kernelILNS2_8CDimNameE0ENS2_18CUDAKernelLauncherENS2_14EmptyVecKernelENS2_8DummyVecELm0EEEvRKNS_6TensorESA_lllENKUlvE0_clEvENKUlvE_clEvEUliE_St5arrayIPcLm2EELi4E23TrivialOffsetCalculatorILi1EjESI_NS0_6memory15LoadWithoutCastENSJ_16StoreWithoutCastEEEviT_T0_T2_T3_T4_T5_)
        /*00d0*/ 	.short	0x0210
        /*00d2*/ 	.short	0x0034


	//----- nvinfo : EIATTR_SW_WAR
	.align		4
.L_2794:
        /*00d4*/ 	.byte	0x04, 0x36
        /*00d6*/ 	.short	(.L_2796 - .L_2795)
.L_2795:
        /*00d8*/ 	.word	0x00000008
.L_2796:


//--------------------- .nv.info._ZN2at6native29vectorized_elementwise_kernelILi2EZZZNS0_67_GLOBAL__N__bb565c37_34_ValidateCompressedIndicesKernel_cu_33a4b88b42_validate_compressed_sparse_indices_kernelILNS2_8CDimNameE0ENS2_18CUDAKernelLauncherENS2_14EmptyVecKernelENS2_8DummyVecELm0EEEvRKNS_6TensorESA_lllENKUlvE0_clEvENKUlvE_clEvEUliE_St5arrayIPcLm2EEEEviT0_T1_ --------------------------
	.section	.nv.info._ZN2at6native29vectorized_elementwise_kernelILi2EZZZNS0_67_GLOBAL__N__bb565c37_34_ValidateCompressedIndicesKernel_cu_33a4b88b42_validate_compressed_sparse_indices_kernelILNS2_8CDimNameE0ENS2_18CUDAKernelLauncherENS2_14EmptyVecKernelENS2_8DummyVecELm0EEEvRKNS_6TensorESA_lllENKUlvE0_clEvENKUlvE_clEvEUliE_St5arrayIPcLm2EEEEviT0_T1_,"",@"SHT_CUDA_INFO"
	.sectionflags	@""
	.align	4


	//----- nvinfo : EIATTR_CUDA_API_VERSION
	.align		4
        /*0000*/ 	.byte	0x04, 0x37
        /*0002*/ 	.short	(.L_2798 - .L_2797)
.L_2797:
        /*0004*/ 	.word	0x00000082


	//----- nvinfo : EIATTR_KPARAM_INFO
	.align		4
.L_2798:
        /*0008*/ 	.byte	0x04, 0x17
        /*000a*/ 	.short	(.L_2800 - .L_2799)
.L_2799:
        /*000c*/ 	.word	0x00000000
        /*0010*/ 	.short	0x0002
        /*0012*/ 	.short	0x0020
        /*0014*/ 	.byte	0x00, 0xf0, 0x41, 0x00


	//----- nvinfo : EIATTR_KPARAM_INFO
	.align		4
.L_2800:
        /*0018*/ 	.byte	0x04, 0x17
        /*001a*/ 	.short	(.L_2802 - .L_2801)
.L_2801:
        /*001c*/ 	.word	0x00000000
        /*0020*/ 	.short	0x0001
        /*0022*/ 	.short	0x0008
        /*0024*/ 	.byte	0x00, 0xf0, 0x61, 0x00


	//----- nvinfo : EIATTR_KPARAM_INFO
	.align		4
.L_2802:
        /*0028*/ 	.byte	0x04, 0x17
        /*002a*/ 	.short	(.L_2804 - .L_2803)
.L_2803:
        /*002c*/ 	.word	0x00000000
        /*0030*/ 	.short	0x0000
        /*0032*/ 	.short	0x0000
        /*0034*/ 	.byte	0x00, 0xf0, 0x11, 0x00


	//----- nvinfo : EIATTR_SPARSE_MMA_MASK
	.align		4
.L_2804:
        /*0038*/ 	.byte	0x03, 0x50
        /*003a*/ 	.short	0x0000


	//----- nvinfo : EIATTR_MAXREG_COUNT
	.align		4
        /*003c*/ 	.byte	0x03, 0x1b
        /*003e*/ 	.short	0x00ff


	//----- nvinfo : EIATTR_EXTERNS
	.align		4
        /*0040*/ 	.byte	0x04, 0x0f
        /*0042*/ 	.short	(.L_2806 - .L_2805)


	//   ....[0]....
	.align		4
.L_2805:
        /*0044*/ 	.word	index@(__assertfail)


	//----- nvinfo : EIATTR_MERCURY_ISA_VERSION
	.align		4
.L_2806:
        /*0048*/ 	.byte	0x03, 0x5f
        /*004a*/ 	.short	0x0101


	//----- nvinfo : EIATTR_SYSCALL_OFFSETS
	.align		4
        /*004c*/ 	.byte	0x04, 0x46
        /*004e*/ 	.short	(.L_2808 - .L_2807)


	//   ....[0]....
.L_2807:
        /*0050*/ 	.word	0x00000280


	//   ....[1]....
        /*0054*/ 	.word	0x00000420


	//   ....[2]....
        /*0058*/ 	.word	0x000005c0


	//   ....[3]....
        /*005c*/ 	.word	0x00000760


	//   ....[4]....
        /*0060*/ 	.word	0x00000900


	//   ....[5]....
        /*0064*/ 	.word	0x00000aa0


	//   ....[6]....
        /*0068*/ 	.word	0x00000c40


	//   ....[7]....
        /*006c*/ 	.word	0x00000de0


	//   ....[8]....
        /*0070*/ 	.word	0x00001390


	//   ....[9]....
        /*0074*/ 	.word	0x00001550


	//   ....[10]....
        /*0078*/ 	.word	0x00001710


	//   ....[11]....
        /*007c*/ 	.word	0x000018d0


	//   ....[12]....
        /*0080*/ 	.word	0x00001a90


	//   ....[13]....
        /*0084*/ 	.word	0x00001c50


	//   ....[14]....
        /*0088*/ 	.word	0x00001e10


	//   ....[15]....
        /*008c*/ 	.word	0x00001fd0


	//----- nvinfo : EIATTR_EXIT_INSTR_OFFSETS
	.align		4
.L_2808:
        /*0090*/ 	.byte	0x04, 0x1c
        /*0092*/ 	.short	(.L_2810 - .L_2809)


	//   ....[0]....
.L_2809:
        /*0094*/ 	.word	0x00000e70


	//   ....[1]....
        /*0098*/ 	.word	0x00002350


	//   ....[2]....
        /*009c*/ 	.word	0x000023a0


	//----- nvinfo : EIATTR_MAX_THREADS
	.align		4
.L_2810:
        /*00a0*/ 	.byte	0x04, 0x05
        /*00a2*/ 	.short	(.L_2812 - .L_2811)
.L_2811:
        /*00a4*/ 	.word	0x00000080
        /*00a8*/ 	.word	0x00000001
        /*00ac*/ 	.word	0x00000001


	//----- nvinfo : EIATTR_CRS_STACK_SIZE
	.align		4
.L_2812:
        /*00b0*/ 	.byte	0x04, 0x1e
        /*00b2*/ 	.short	(.L_2814 - .L_2813)
.L_2813:
        /*00b4*/ 	.word	0x00000000


	//----- nvinfo : EIATTR_CBANK_PARAM_SIZE
	.align		4
.L_2814:
        /*00b8*/ 	.byte	0x03, 0x19
        /*00ba*/ 	.short	0x0030


	//----- nvinfo : EIATTR_PARAM_CBANK
	.align		4
        /*00bc*/ 	.byte	0x04, 0x0a
        /*00be*/ 	.short	(.L_2816 - .L_2815)
	.align		4
.L_2815:
        /*00c0*/ 	.word	index@(.nv.constant0._ZN2at6native29vectorized_elementwise_kernelILi2EZZZNS0_67_GLOBAL__N__bb565c37_34_ValidateCompressedIndicesKernel_cu_33a4b88b42_validate_compressed_sparse_indices_kernelILNS2_8CDimNameE0ENS2_18CUDAKernelLauncherENS2_14EmptyVecKernelENS2_8DummyVecELm0EEEvRKNS_6TensorESA_lllENKUlvE0_clEvENKUlvE_clEvEUliE_St5arrayIPcLm2EEEEviT0_T1_)
        /*00c4*/ 	.short	0x0210
        /*00c6*/ 	.short	0x0030


	//----- nvinfo : EIATTR_SW_WAR
	.align		4
.L_2816:
        /*00c8*/ 	.byte	0x04, 0x36
        /*00ca*/ 	.short	(.L_2818 - .L_2817)
.L_2817:
        /*00cc*/ 	.word	0x00000008
.L_2818:


//--------------------- .nv.info._ZN2at6native29vectorized_elementwise_kernelILi4EZZZNS0_67_GLOBAL__N__bb565c37_34_ValidateCompressedIndicesKernel_cu_33a4b88b42_validate_compressed_sparse_indices_kernelILNS2_8CDimNameE0ENS2_18CUDAKernelLauncherENS2_14EmptyVecKernelENS2_8DummyVecELm0EEEvRKNS_6TensorESA_lllENKUlvE0_clEvENKUlvE_clEvEUliE_St5arrayIPcLm2EEEEviT0_T1_ --------------------------
	.section	.nv.info._ZN2at6native29vectorized_elementwise_kernelILi4EZZZNS0_67_GLOBAL__N__bb565c37_34_ValidateCompressedIndicesKernel_cu_33a4b88b42_validate_compressed_sparse_indices_kernelILNS2_8CDimNameE0ENS2_18CUDAKernelLauncherENS2_14EmptyVecKernelENS2_8DummyVecELm0EEEvRKNS_6TensorESA_lllENKUlvE0_clEvENKUlvE_clEvEUliE_St5arrayIPcLm2EEEEviT0_T1_,"",@"SHT_CUDA_INFO"
	.sectionflags	@""
	.align	4


	//----- nvinfo : EIATTR_CUDA_API_VERSION
	.align		4
        /*0000*/ 	.byte	0x04, 0x37
        /*0002*/ 	.short	(.L_2820 - .L_2819)
.L_2819:
        /*0004*/ 	.word	0x00000082


	//----- nvinfo : EIATTR_KPARAM_INFO
	.align		4
.L_2820:
        /*0008*/ 	.byte	0x04, 0x17
        /*000a*/ 	.short	(.L_2822 - .L_2821)
.L_2821:
        /*000c*/ 	.word	0x00000000
        /*0010*/ 	.short	0x0002
        /*0012*/ 	.short	0x0020
        /*0014*/ 	.byte	0x00, 0xf0, 0x41, 0x00


	//----- nvinfo : EIATTR_KPARAM_INFO
	.align		4
.L_2822:
        /*0018*/ 	.byte	0x04, 0x17
        /*001a*/ 	.short	(.L_2824 - .L_2823)
.L_2823:
        /*001c*/ 	.word	0x00000000
        /*0020*/ 	.short	0x0001
        /*0022*/ 	.short	0x0008
        /*0024*/ 	.byte	0x00, 0xf0, 0x61, 0x00


	//----- nvinfo : EIATTR_KPARAM_INFO
	.align		4
.L_2824:
        /*0028*/ 	.byte	0x04, 0x17
        /*002a*/ 	.short	(.L_2826 - .L_2825)
.L_2825:
        /*002c*/ 	.word	0x00000000
        /*0030*/ 	.short	0x0000
        /*0032*/ 	.short	0x0000
        /*0034*/ 	.byte	0x00, 0xf0, 0x11, 0x00


	//----- nvinfo : EIATTR_SPARSE_MMA_MASK
	.align		4
.L_2826:
        /*0038*/ 	.byte	0x03, 0x50
        /*003a*/ 	.short	0x0000


	//----- nvinfo : EIATTR_MAXREG_COUNT
	.align		4
        /*003c*/ 	.byte	0x03, 0x1b
        /*003e*/ 	.short	0x00ff


	//----- nvinfo : EIATTR_EXTERNS
	.align		4
        /*0040*/ 	.byte	0x04, 0x0f
        /*0042*/ 	.short	(.L_2828 - .L_2827)


	//   ....[0]....
	.align		4
.L_2827:
        /*0044*/ 	.word	index@(__assertfail)


	//----- nvinfo : EIATTR_MERCURY_ISA_VERSION
	.align		4
.L_2828:
        /*0048*/ 	.byte	0x03, 0x5f
        /*004a*/ 	.short	0x0101


	//----- nvinfo : EIATTR_SYSCALL_OFFSETS
	.align		4
        /*004c*/ 	.byte	0x04, 0x46
        /*004e*/ 	.short	(.L_2830 - .L_2829)


	//   ....[0]....
.L_2829:
        /*0050*/ 	.word	0x00000260


	//   ....[1]....
        /*0054*/ 	.word	0x00000400


	//   ....[2]....
        /*0058*/ 	.word	0x000005a0


	//   ....[3]....
        /*005c*/ 	.word	0x00000740


	//   ....[4]....
        /*0060*/ 	.word	0x000008e0


	//   ....[5]....
        /*0064*/ 	.word	0x00000a80


	//   ....[6]....
        /*0068*/ 	.word	0x00000c20


	//   ....[7]....
        /*006c*/ 	.word	0x00000dc0


	//   ....[8]....
        /*0070*/ 	.word	0x00001340


	//   ....[9]....
        /*0074*/ 	.word	0x00001500


	//   ....[10]....
        /*0078*/ 	.word	0x000016c0


	//   ....[11]....
        /*007c*/ 	.word	0x00001880


	//   ....[12]....
        /*0080*/ 	.word	0x00001a40


	//   ....[13]....
        /*0084*/ 	.word	0x00001c00


	//   ....[14]....
        /*0088*/ 	.word	0x00001dc0


	//   ....[15]....
        /*008c*/ 	.word	0x00001f80


	//----- nvinfo : EIATTR_EXIT_INSTR_OFFSETS
	.align		4
.L_2830:
        /*0090*/ 	.byte	0x04, 0x1c
        /*0092*/ 	.short	(.L_2832 - .L_2831)


	//   ....[0]....
.L_2831:
        /*0094*/ 	.word	0x00000e30


	//   ....[1]....
        /*0098*/ 	.word	0x00002300


	//   ....[2]....
        /*009c*/ 	.word	0x00002350


	//----- nvinfo : EIATTR_MAX_THREADS
	.align		4
.L_2832:
        /*00a0*/ 	.byte	0x04, 0x05
        /*00a2*/ 	.short	(.L_2834 - .L_2833)
.L_2833:
        /*00a4*/ 	.word	0x00000080
        /*00a8*/ 	.word	0x00000001
        /*00ac*/ 	.word	0x00000001


	//----- nvinfo : EIATTR_CRS_STACK_SIZE
	.align		4
.L_2834:
        /*00b0*/ 	.byte	0x04, 0x1e
        /*00b2*/ 	.short	(.L_2836 - .L_2835)
.L_2835:
        /*00b4*/ 	.word	0x00000000


	//----- nvinfo : EIATTR_CBANK_PARAM_SIZE
	.align		4
.L_2836:
        /*00b8*/ 	.byte	0x03, 0x19
        /*00ba*/ 	.short	0x0030


	//----- nvinfo : EIATTR_PARAM_CBANK
	.align		4
        /*00bc*/ 	.byte	0x04, 0x0a
        /*00be*/ 	.short	(.L_2838 - .L_2837)
	.align		4
.L_2837:
        /*00c0*/ 	.word	index@(.nv.constant0._ZN2at6native29vectorized_elementwise_kernelILi4EZZZNS0_67_GLOBAL__N__bb565c37_34_ValidateCompressedIndicesKernel_cu_33a4b88b42_validate_compressed_sparse_indices_kernelILNS2_8CDimNameE0ENS2_18CUDAKernelLauncherENS2_14EmptyVecKernelENS2_8DummyVecELm0EEEvRKNS_6TensorESA_lllENKUlvE0_clEvENKUlvE_clEvEUliE_St5arrayIPcLm2EEEEviT0_T1_)
        /*00c4*/ 	.short	0x0210
        /*00c6*/ 	.short	0x0030


	//----- nvinfo : EIATTR_SW_WAR
	.align		4
.L_2838:
        /*00c8*/ 	.byte	0x04, 0x36
        /*00ca*/ 	.short	(.L_2840 - .L_2839)
.L_2839:
        /*00cc*/ 	.word	0x00000008
.L_2840:


//--------------------- .nv.info._ZN2at6native29vectorized_elementwise_kernelILi8EZZZNS0_67_GLOBAL__N__bb565c37_34_ValidateCompressedIndicesKernel_cu_33a4b88b42_validate_compressed_sparse_indices_kernelILNS2_8CDimNameE0ENS2_18CUDAKernelLauncherENS2_14EmptyVecKernelENS2_8DummyVecELm0EEEvRKNS_6TensorESA_lllENKUlvE0_clEvENKUlvE_clEvEUliE_St5arrayIPcLm2EEEEviT0_T1_ --------------------------
	.section	.nv.info._ZN2at6native29vectorized_elementwise_kernelILi8EZZZNS0_67_GLOBAL__N__bb565c37_34_ValidateCompressedIndicesKernel_cu_33a4b88b42_validate_compressed_sparse_indices_kernelILNS2_8CDimNameE0ENS2_18CUDAKernelLauncherENS2_14EmptyVecKernelENS2_8DummyVecELm0EEEvRKNS_6TensorESA_lllENKUlvE0_clEvENKUlvE_clEvEUliE_St5arrayIPcLm2EEEEviT0_T1_,"",@"SHT_CUDA_INFO"
	.sectionflags	@""
	.align	4


	//----- nvinfo : EIATTR_CUDA_API_VERSION
	.align		4
        /*0000*/ 	.byte	0x04, 0x37
        /*0002*/ 	.short	(.L_2842 - .L_2841)
.L_2841:
        /*0004*/ 	.word	0x00000082


	//----- nvinfo : EIATTR_KPARAM_INFO
	.align		4
.L_2842:
        /*0008*/ 	.byte	0x04, 0x17
        /*000a*/ 	.short	(.L_2844 - .L_2843)
.L_2843:
        /*000c*/ 	.word	0x00000000
        /*0010*/ 	.short	0x0002
        /*0012*/ 	.short	0x0020
        /*0014*/ 	.byte	0x00, 0xf0, 0x41, 0x00


	//----- nvinfo : EIATTR_KPARAM_INFO
	.align		4
.L_2844:
        /*0018*/ 	.byte	0x04, 0x17
        /*001a*/ 	.short	(.L_2846 - .L_2845)
.L_2845:
        /*001c*/ 	.word	0x00000000
        /*0020*/ 	.short	0x0001
        /*0022*/ 	.short	0x0008
        /*0024*/ 	.byte	0x00, 0xf0, 0x61, 0x00


	//----- nvinfo : EIATTR_KPARAM_INFO
	.align		4
.L_2846:
        /*0028*/ 	.byte	0x04, 0x17
        /*002a*/ 	.short	(.L_2848 - .L_2847)
.L_2847:
        /*002c*/ 	.word	0x00000000
        /*0030*/ 	.short	0x0000
        /*0032*/ 	.short	0x0000
        /*0034*/ 	.byte	0x00, 0xf0, 0x11, 0x00


	//----- nvinfo : EIATTR_SPARSE_MMA_MASK
	.align		4
.L_2848:
        /*0038*/ 	.byte	0x03, 0x50
        /*003a*/ 	.short	0x0000


	//----- nvinfo : EIATTR_MAXREG_COUNT
	.align		4
        /*003c*/ 	.byte	0x03, 0x1b
        /*003e*/ 	.short	0x00ff


	//----- nvinfo : EIATTR_EXTERNS
	.align		4
        /*0040*/ 	.byte	0x04, 0x0f
        /*0042*/ 	.short	(.L_2850 - .L_2849)


	//   ....[0]....
	.align		4
.L_2849:
        /*0044*/ 	.word	index@(__assertfail)


	//----- nvinfo : EIATTR_MERCURY_ISA_VERSION
	.align		4
.L_2850:
        /*0048*/ 	.byte	0x03, 0x5f
        /*004a*/ 	.short	0x0101


	//----- nvinfo : EIATTR_SYSCALL_OFFSETS
	.align		4
        /*004c*/ 	.byte	0x04, 0x46
        /*004e*/ 	.short	(.L_2852 - .L_2851)


	//   ....[0]....
.L_2851:
        /*0050*/ 	.word	0x00000260


	//   ....[1]....
        /*0054*/ 	.word	0x00000400


	//   ....[2]....
        /*0058*/ 	.word	0x000005a0


	//   ....[3]....
        /*005c*/ 	.word	0x00000740


	//   ....[4]....
        /*0060*/ 	.word	0x000008e0


	//   ....[5]....
        /*0064*/ 	.word	0x00000a80


	//   ....[6]....
        /*0068*/ 	.word	0x00000c20


	//   ....[7]....
        /*006c*/ 	.word	0x00000dc0


	//   ....[8]....
        /*0070*/ 	.word	0x00001340


	//   ....[9]....
        /*0074*/ 	.word	0x00001500


	//   ....[10]....
        /*0078*/ 	.word	0x000016c0


	//   ....[11]....
        /*007c*/ 	.word	0x00001880


	//   ....[12]....
        /*0080*/ 	.word	0x00001a40


	//   ....[13]....
        /*0084*/ 	.word	0x00001c00


	//   ....[14]....
        /*0088*/ 	.word	0x00001dc0


	//   ....[15]....
        /*008c*/ 	.word	0x00001f80


	//----- nvinfo : EIATTR_EXIT_INSTR_OFFSETS
	.align		4
.L_2852:
        /*0090*/ 	.byte	0x04, 0x1c
        /*0092*/ 	.short	(.L_2854 - .L_2853)


	//   ....[0]....
.L_2853:
        /*0094*/ 	.word	0x00000e30


	//   ....[1]....
        /*0098*/ 	.word	0x00002300


	//   ....[2]....
        /*009c*/ 	.word	0x00002350


	//----- nvinfo : EIATTR_MAX_THREADS
	.align		4
.L_2854:
        /*00a0*/ 	.byte	0x04, 0x05
        /*00a2*/ 	.short	(.L_2856 - .L_2855)
.L_2855:
        /*00a4*/ 	.word	0x00000080
        /*00a8*/ 	.word	0x00000001
        /*00ac*/ 	.word	0x00000001


	//----- nvinfo : EIATTR_CRS_STACK_SIZE
	.align		4
.L_2856:
        /*00b0*/ 	.byte	0x04, 0x1e
        /*00b2*/ 	.short	(.L_2858 - .L_2857)
.L_2857:
        /*00b4*/ 	.word	0x00000000


	//----- nvinfo : EIATTR_CBANK_PARAM_SIZE
	.align		4
.L_2858:
        /*00b8*/ 	.byte	0x03, 0x19
        /*00ba*/ 	.short	0x0030


	//----- nvinfo : EIATTR_PARAM_CBANK
	.align		4
        /*00bc*/ 	.byte	0x04, 0x0a
        /*00be*/ 	.short	(.L_2860 - .L_2859)
	.align		4
.L_2859:
        /*00c0*/ 	.word	index@(.nv.constant0._ZN2at6native29vectorized_elementwise_kernelILi8EZZZNS0_67_GLOBAL__N__bb565c37_34_ValidateCompressedIndicesKernel_cu_33a4b88b42_validate_compressed_sparse_indices_kernelILNS2_8CDimNameE0ENS2_18CUDAKernelLauncherENS2_14EmptyVecKernelENS2_8DummyVecELm0EEEvRKNS_6TensorESA_lllENKUlvE0_clEvENKUlvE_clEvEUliE_St5arrayIPcLm2EEEEviT0_T1_)
        /*00c4*/ 	.short	0x0210
        /*00c6*/ 	.short	0x0030


	//----- nvinfo : EIATTR_SW_WAR
	.align		4
.L_2860:
        /*00c8*/ 	.byte	0x04, 0x36
        /*00ca*/ 	.short	(.L_2862 - .L_2861)
.L_2861:
        /*00cc*/ 	.word	0x00000008
.L_2862:


//--------------------- .nv.info._ZN2at6native18elementwise_kernelILi128ELi4EZNS0_15gpu_kernel_implIZZZNS0_67_GLOBAL__N__bb565c37_34_ValidateCompressedIndicesKernel_cu_33a4b88b42_validate_compressed_sparse_indices_kernelILNS3_8CDimNameE0ENS3_18CUDAKernelLauncherENS3_14EmptyVecKernelENS3_8DummyVecELm8EEEvRKNS_6TensorESB_lllENKUlvE1_clEvENKUlvE0_clEvEUllllllE_EEvRNS_18TensorIteratorBaseERKT_EUliE_EEviT1_ --------------------------
	.section	.nv.info._ZN2at6native18elementwise_kernelILi128ELi4EZNS0_15gpu_kernel_implIZZZNS0_67_GLOBAL__N__bb565c37_34_ValidateCompressedIndicesKernel_cu_33a4b88b42_validate_compressed_sparse_indices_kernelILNS3_8CDimNameE0ENS3_18CUDAKernelLauncherENS3_14EmptyVecKernelENS3_8DummyVecELm8EEEvRKNS_6TensorESB_lllENKUlvE1_clEvENKUlvE0_clEvEUllllllE_EEvRNS_18TensorIteratorBaseERKT_EUliE_EEviT1_,"",@"SHT_CUDA_INFO"
	.sectionflags	@""
	.align	4


	//----- nvinfo : EIATTR_CUDA_API_VERSION
	.align		4
        /*0000*/ 	.byte	0x04, 0x37
        /*0002*/ 	.short	(.L_2864 - .L_2863)
.L_2863:
        /*0004*/ 	.word	0x00000082


	//----- nvinfo : EIATTR_KPARAM_INFO
	.align		4
.L_2864:
        /*0008*/ 	.byte	0x04, 0x17
        /*000a*/ 	.short	(.L_2866 - .L_2865)
.L_2865:
        /*000c*/ 	.word	0x00000000
        /*0010*/ 	.short	0x0001
        /*0012*/ 	.short	0x0008
        /*0014*/ 	.byte	0x00, 0xf0, 0xe1, 0x11


	//----- nvinfo : EIATTR_KPARAM_INFO
	.align		4
.L_2866:
        /*0018*/ 	.byte	0x04, 0x17
        /*001a*/ 	.short	(.L_2868 - .L_2867)
.L_2867:
        /*001c*/ 	.word	0x00000000
        /*0020*/ 	.short	0x0000
        /*0022*/ 	.short	0x0000
        /*0024*/ 	.byte	0x00, 0xf0, 0x11, 0x00


	//----- nvinfo : EIATTR_SPARSE_MMA_MASK
	.align		4
.L_2868:
        /*0028*/ 	.byte	0x03, 0x50
        /*002a*/ 	.short	0x0000


	//----- nvinfo : EIATTR_MAXREG_COUNT
	.align		4
        /*002c*/ 	.byte	0x03, 0x1b
        /*002e*/ 	.short	0x0080


	//----- nvinfo : EIATTR_EXTERNS
	.align		4
        /*0030*/ 	.byte	0x04, 0x0f
        /*0032*/ 	.short	(.L_2870 - .L_2869)


	//   ....[0]....
	.align		4
.L_2869:
        /*0034*/ 	.word	index@(__assertfail)


	//----- nvinfo : EIATTR_MERCURY_ISA_VERSION
	.align		4
.L_2870:
        /*0038*/ 	.byte	0x03, 0x5f
        /*003a*/ 	.short	0x0101


	//----- nvinfo : EIATTR_SYSCALL_OFFSETS
	.align		4
        /*003c*/ 	.byte	0x04, 0x46
        /*003e*/ 	.short	(.L_2872 - .L_2871)


	//   ....[0]....
.L_2871:
        /*0040*/ 	.word	0x00002b50


	//   ....[1]....
        /*0044*/ 	.word	0x000039c0


	//   ....[2]....
        /*0048*/ 	.word	0x00004830


	//   ....[3]....
        /*004c*/ 	.word	0x000056a0


	//   ....[4]....
        /*0050*/ 	.word	0x00006510


	//   ....[5]....
        /*0054*/ 	.word	0x000066f0


	//   ....[6]....
        /*0058*/ 	.word	0x00006880


	//   ....[7]....
        /*005c*/ 	.word	0x00006a60


	//   ....[8]....
        /*0060*/ 	.word	0x00007160


	//   ....[9]....
        /*0064*/ 	.word	0x000078c0


	//   ....[10]....
        /*0068*/ 	.word	0x0000a430


	//   ....[11]....
        /*006c*/ 	.word	0x0000b2a0


	//   ....[12]....
        /*0070*/ 	.word	0x0000c110


	//   ....[13]....
        /*0074*/ 	.word	0x0000cf80


	//   ....[14]....
        /*0078*/ 	.word	0x0000ddf0


	//   ....[15]....
        /*007c*/ 	.word	0x0000dfd0


	//   ....[16]....
        /*0080*/ 	.word	0x0000e160


	//   ....[17]....
        /*0084*/ 	.word	0x0000e340


	//   ....[18]....
        /*0088*/ 	.word	0x0000ea30


	//   ....[19]....
        /*008c*/ 	.word	0x0000f190


	//   ....[20]....
        /*0090*/ 	.word	0x00011cf0


	//   ....[21]....
        /*0094*/ 	.word	0x00012b60


	//   ....[22]....
        /*0098*/ 	.word	0x000139d0


	//   ....[23]....
        /*009c*/ 	.word	0x00014840


	//   ....[24]....
        /*00a0*/ 	.word	0x000156b0


	//   ....[25]....
        /*00a4*/ 	.word	0x00015890


	//   ....[26]....
        /*00a8*/ 	.word	0x00015a20


	//   ....[27]....
        /*00ac*/ 	.word	0x00015c00


	//   ....[28]....
        /*00b0*/ 	.word	0x000162f0


	//   ....[29]....
        /*00b4*/ 	.word	0x00016a50


	//   ....[30]....
        /*00b8*/ 	.word	0x000195a0


	//   ....[31]....
        /*00bc*/ 	.word	0x0001a410


	//   ....[32]....
        /*00c0*/ 	.word	0x0001b280


	//   ....[33]....
        /*00c4*/ 	.word	0x0001c0f0


	//   ....[34]....
        /*00c8*/ 	.word	0x0001cf60


	//   ....[35]....
        /*00cc*/ 	.word	0x0001d140


	//   ....[36]....
        /*00d0*/ 	.word	0x0001d2d0


	//   ....[37]....
        /*00d4*/ 	.word	0x0001d4b0


	//   ....[38]....
        /*00d8*/ 	.word	0x0001dba0


	//   ....[39]....
        /*00dc*/ 	.word	0x0001e300


	//----- nvinfo : EIATTR_EXIT_INSTR_OFFSETS
	.align		4
.L_2872:
        /*00e0*/ 	.byte	0x04, 0x1c
        /*00e2*/ 	.short	(.L_2874 - .L_2873)


	//   ....[0]....
.L_2873:
        /*00e4*/ 	.word	0x00016ae0


	//   ....[1]....
        /*00e8*/ 	.word	0x0001dcf0


	//   ....[2]....
        /*00ec*/ 	.word	0x0001dd10


	//   ....[3]....
        /*00f0*/ 	.word	0x0001dd90


	//   ....[4]....
        /*00f4*/ 	.word	0x0001ddb0


	//   ....[5]....
        /*00f8*/ 	.word	0x0001ddd0


	//   ....[6]....
        /*00fc*/ 	.word	0x0001de50


	//   ....[7]....
        /*0100*/ 	.word	0x0001de70


	//   ....[8]....
        /*0104*/ 	.word	0x0001def0


	//   ....[9]....
        /*0108*/ 	.word	0x0001df10


	//   ....[10]....
        /*010c*/ 	.word	0x0001df30


	//   ....[11]....
        /*0110*/ 	.word	0x0001dfd0


	//   ....[12]....
        /*0114*/ 	.word	0x0001dff0


	//   ....[13]....
        /*0118*/ 	.word	0x0001e070


	//   ....[14]....
        /*011c*/ 	.word	0x0001e090


	//   ....[15]....
        /*0120*/ 	.word	0x0001e0b0


	//   ....[16]....
        /*0124*/ 	.word	0x0001e150


	//   ....[17]....
        /*0128*/ 	.word	0x0001e170


	//   ....[18]....
        /*012c*/ 	.word	0x0001e190


	//   ....[19]....
        /*0130*/ 	.word	0x0001e200


	//   ....[20]....
        /*0134*/ 	.word	0x0001e310


	//   ....[21]....
        /*0138*/ 	.word	0x0001e330


	//   ....[22]....
        /*013c*/ 	.word	0x0001e350


	//----- nvinfo : EIATTR_MAX_THREADS
	.align		4
.L_2874:
        /*0140*/ 	.byte	0x04, 0x05
        /*0142*/ 	.short	(.L_2876 - .L_2875)
.L_2875:
        /*0144*/ 	.word	0x00000080
        /*0148*/ 	.word	0x00000001
        /*014c*/ 	.word	0x00000001


	//----- nvinfo : EIATTR_CRS_STACK_SIZE
	.align		4
.L_2876:
        /*0150*/ 	.byte	0x04, 0x1e
        /*0152*/ 	.short	(.L_2878 - .L_2877)
.L_2877:
        /*0154*/ 	.word	0x00000000


	//----- nvinfo : EIATTR_CBANK_PARAM_SIZE
	.align		4
.L_2878:
        /*0158*/ 	.byte	0x03, 0x19
        /*015a*/ 	.short	0x0480


	//----- nvinfo : EIATTR_PARAM_CBANK
	.align		4
        /*015c*/ 	.byte	0x04, 0x0a
        /*015e*/ 	.short	(.L_2880 - .L_2879)
	.align		4
.L_2879:
        /*0160*/ 	.word	index@(.nv.constant0._ZN2at6native18elementwise_kernelILi128ELi4EZNS0_15gpu_kernel_implIZZZNS0_67_GLOBAL__N__bb565c37_34_ValidateCompressedIndicesKernel_cu_33a4b88b42_validate_compressed_sparse_indices_kernelILNS3_8CDimNameE0ENS3_18CUDAKernelLauncherENS3_14EmptyVecKernelENS3_8DummyVecELm8EEEvRKNS_6TensorESB_lllENKUlvE1_clEvENKUlvE0_clEvEUllllllE_EEvRNS_18TensorIteratorBaseERKT_EUliE_EEviT1_)
        /*0164*/ 	.short	0x0210
        /*0166*/ 	.short	0x0480


	//----- nvinfo : EIATTR_SW_WAR
	.align		4
.L_2880:
        /*0168*/ 	.byte	0x04, 0x36
        /*016a*/ 	.short	(.L_2882 - .L_2881)
.L_2881:
        /*016c*/ 	.word	0x00000008
.L_2882:


//--------------------- .nv.info._ZN2at6native27unrolled_elementwise_kernelIZZZNS0_67_GLOBAL__N__bb565c37_34_ValidateCompressedIndicesKernel_cu_33a4b88b42_validate_compressed_sparse_indices_kernelILNS2_8CDimNameE0ENS2_18CUDAKernelLauncherENS2_14EmptyVecKernelENS2_8DummyVecELm8EEEvRKNS_6TensorESA_lllENKUlvE1_clEvENKUlvE0_clEvEUllllllE_St5arrayIPcLm6EELi4E23TrivialOffsetCalculatorILi5EjESH_ILi1EjENS0_6memory12LoadWithCastILi5EEENSK_13StoreWithCastILi1EEEEEviT_T0_T2_T3_T4_T5_ --------------------------
	.section	.nv.info._ZN2at6native27unrolled_elementwise_kernelIZZZNS0_67_GLOBAL__N__bb565c37_34_ValidateCompressedIndicesKernel_cu_33a4b88b42_validate_compressed_sparse_indices_kernelILNS2_8CDimNameE0ENS2_18CUDAKernelLauncherENS2_14EmptyVecKernelENS2_8DummyVecELm8EEEvRKNS_6TensorESA_lllENKUlvE1_clEvENKUlvE0_clEvEUllllllE_St5arrayIPcLm6EELi4E23TrivialOffsetCalculatorILi5EjESH_ILi1EjENS0_6memory12LoadWithCastILi5EEENSK_13StoreWithCastILi1EEEEEviT_T0_T2_T3_T4_T5_,"",@"SHT_CUDA_INFO"
	.sectionflags	@""
	.align	4


	//----- nvinfo : EIATTR_CUDA_API_VERSION
	.align		4
        /*0000*/ 	.byte	0x04, 0x37
        /*0002*/ 	.short	(.L_2884 - .L_2883)
.L_2883:
        /*0004*/ 	.word	0x00000082


	//----- nvinfo : EIATTR_KPARAM_INFO
	.align		4
.L_2884:
        /*0008*/ 	.byte	0x04, 0x17
        /*000a*/ 	.short	(.L_2886 - .L_2885)
.L_2885:
        /*000c*/ 	.word	0x00000000
        /*0010*/ 	.short	0x0006
        /*0012*/ 	.short	0x0108
        /*0014*/ 	.byte	0x00, 0xf0, 0x21, 0x00


	//----- nvinfo : EIATTR_KPARAM_INFO
	.align		4
.L_2886:
        /*0018*/ 	.byte	0x04, 0x17
        /*001a*/ 	.short	(.L_2888 - .L_2887)
.L_2887:
        /*001c*/ 	.word	0x00000000
        /*0020*/ 	.short	0x0005
        /*0022*/ 	.short	0x00ec
        /*0024*/ 	.byte	0x00, 0xf0, 0x71, 0x00


	//----- nvinfo : EIATTR_KPARAM_INFO
	.align		4
.L_2888:
        /*0028*/ 	.byte	0x04, 0x17
        /*002a*/ 	.short	(.L_2890 - .L_2889)
.L_2889:
        /*002c*/ 	.word	0x00000000
        /*0030*/ 	.short	0x0004
        /*0032*/ 	.short	0x00e9
        /*0034*/ 	.byte	0x00, 0xf0, 0x05, 0x00


	//----- nvinfo : EIATTR_KPARAM_INFO
	.align		4
.L_2890:
        /*0038*/ 	.byte	0x04, 0x17
        /*003a*/ 	.short	(.L_2892 - .L_2891)
.L_2891:
        /*003c*/ 	.word	0x00000000
        /*0040*/ 	.short	0x0003
        /*0042*/ 	.short	0x00e8
        /*0044*/ 	.byte	0x00, 0xf0, 0x05, 0x00


	//----- nvinfo : EIATTR_KPARAM_INFO
	.align		4
.L_2892:
        /*0048*/ 	.byte	0x04, 0x17
        /*004a*/ 	.short	(.L_2894 - .L_2893)
.L_2893:
        /*004c*/ 	.word	0x00000000
        /*0050*/ 	.short	0x0002
        /*0052*/ 	.short	0x00b8
        /*0054*/ 	.byte	0x00, 0xf0, 0xc1, 0x00


	//----- nvinfo : EIATTR_KPARAM_INFO
	.align		4
.L_2894:
        /*0058*/ 	.byte	0x04, 0x17
        /*005a*/ 	.short	(.L_2896 - .L_2895)
.L_2895:
        /*005c*/ 	.word	0x00000000
        /*0060*/ 	.short	0x0001
        /*0062*/ 	.short	0x0008
        /*0064*/ 	.byte	0x00, 0xf0, 0xc1, 0x02


	//----- nvinfo : EIATTR_KPARAM_INFO
	.align		4
.L_2896:
        /*0068*/ 	.byte	0x04, 0x17
        /*006a*/ 	.short	(.L_2898 - .L_2897)
.L_2897:
        /*006c*/ 	.word	0x00000000
        /*0070*/ 	.short	0x0000
        /*0072*/ 	.short	0x0000
        /*0074*/ 	.byte	0x00, 0xf0, 0x11, 0x00


	//----- nvinfo : EIATTR_SPARSE_MMA_MASK
	.align		4
.L_2898:
        /*0078*/ 	.byte	0x03, 0x50
        /*007a*/ 	.short	0x0000


	//----- nvinfo : EIATTR_MAXREG_COUNT
	.align		4
        /*007c*/ 	.byte	0x03, 0x1b
        /*007e*/ 	.short	0x00ff


	//----- nvinfo : EIATTR_EXTERNS
	.align		4
        /*0080*/ 	.byte	0x04, 0x0f
        /*0082*/ 	.short	(.L_2900 - .L_2899)


	//   ....[0]....
	.align		4
.L_2899:
        /*0084*/ 	.word	index@(__assertfail)


	//----- nvinfo : EIATTR_MERCURY_ISA_VERSION
	.align		4
.L_2900:
        /*0088*/ 	.byte	0x03, 0x5f
        /*008a*/ 	.short	0x0101


	//----- nvinfo : EIATTR_SYSCALL_OFFSETS
	.align		4
        /*008c*/ 	.byte	0x04, 0x46
        /*008e*/ 	.short	(.L_2902 - .L_2901)


	//   ....[0]....
.L_2901:
        /*0090*/ 	.word	0x00001220


	//   ....[1]....
        /*0094*/ 	.word	0x000020a0


	//   ....[2]....
        /*0098*/ 	.word	0x00002f20


	//   ....[3]....
        /*009c*/ 	.word	0x00003da0


	//   ....[4]....
        /*00a0*/ 	.word	0x00004c20


	//   ....[5]....
        /*00a4*/ 	.word	0x00005b60


	//   ....[6]....
        /*00a8*/ 	.word	0x000069e0


	//   ....[7]....
        /*00ac*/ 	.word	0x00007860


	//   ....[8]....
        /*00b0*/ 	.word	0x000086e0


	//   ....[9]....
        /*00b4*/ 	.word	0x00009560


	//   ....[10]....
        /*00b8*/ 	.word	0x0000a490


	//   ....[11]....
        /*00bc*/ 	.word	0x0000b310


	//   ....[12]....
        /*00c0*/ 	.word	0x0000c190


	//   ....[13]....
        /*00c4*/ 	.word	0x0000d030


	//   ....[14]....
        /*00c8*/ 	.word	0x0000ded0


	//   ....[15]....
        /*00cc*/ 	.word	0x0000ee10


	//   ....[16]....
        /*00d0*/ 	.word	0x0000fc90


	//   ....[17]....
        /*00d4*/ 	.word	0x00010b10


	//   ....[18]....
        /*00d8*/ 	.word	0x000119a0


	//   ....[19]....
        /*00dc*/ 	.word	0x00012840


	//   ....[20]....
        /*00e0*/ 	.word	0x00012a60


	//   ....[21]....
        /*00e4*/ 	.word	0x00012bf0


	//   ....[22]....
        /*00e8*/ 	.word	0x00012dd0


	//   ....[23]....
        /*00ec*/ 	.word	0x000134d0


	//   ....[24]....
        /*00f0*/ 	.word	0x00013710


	//   ....[25]....
        /*00f4*/ 	.word	0x000138a0


	//   ....[26]....
        /*00f8*/ 	.word	0x00013a80


	//   ....[27]....
        /*00fc*/ 	.word	0x00014180


	//   ....[28]....
        /*0100*/ 	.word	0x000143b0


	//   ....[29]....
        /*0104*/ 	.word	0x00014540


	//   ....[30]....
        /*0108*/ 	.word	0x00014720


	//   ....[31]....
        /*010c*/ 	.word	0x00014e10


	//   ....[32]....
        /*0110*/ 	.word	0x00015040


	//   ....[33]....
        /*0114*/ 	.word	0x000151d0


	//   ....[34]....
        /*0118*/ 	.word	0x000153b0


	//   ....[35]....
        /*011c*/ 	.word	0x00015aa0


	//   ....[36]....
        /*0120*/ 	.word	0x00016410


	//   ....[37]....
        /*0124*/ 	.word	0x00016c20


	//   ....[38]....
        /*0128*/ 	.word	0x000173f0


	//   ....[39]....
        /*012c*/ 	.word	0x00017bc0


	//----- nvinfo : EIATTR_EXIT_INSTR_OFFSETS
	.align		4
.L_2902:
        /*0130*/ 	.byte	0x04, 0x1c
        /*0132*/ 	.short	(.L_2904 - .L_2903)


	//   ....[0]....
.L_2903:
        /*0134*/ 	.word	0x00017470


	//   ....[1]....
        /*0138*/ 	.word	0x000175b0


	//   ....[2]....
        /*013c*/ 	.word	0x000175d0


	//   ....[3]....
        /*0140*/ 	.word	0x00017650


	//   ....[4]....
        /*0144*/ 	.word	0x00017670


	//   ....[5]....
        /*0148*/ 	.word	0x00017690


	//   ....[6]....
        /*014c*/ 	.word	0x00017710


	//   ....[7]....
        /*0150*/ 	.word	0x00017730


	//   ....[8]....
        /*0154*/ 	.word	0x000177b0


	//   ....[9]....
        /*0158*/ 	.word	0x000177d0


	//   ....[10]....
        /*015c*/ 	.word	0x000177f0


	//   ....[11]....
        /*0160*/ 	.word	0x00017890


	//   ....[12]....
        /*0164*/ 	.word	0x000178b0


	//   ....[13]....
        /*0168*/ 	.word	0x00017930


	//   ....[14]....
        /*016c*/ 	.word	0x00017950


	//   ....[15]....
        /*0170*/ 	.word	0x00017970


	//   ....[16]....
        /*0174*/ 	.word	0x00017a10


	//   ....[17]....
        /*0178*/ 	.word	0x00017a30


	//   ....[18]....
        /*017c*/ 	.word	0x00017a50


	//   ....[19]....
        /*0180*/ 	.word	0x00017ac0


	//   ....[20]....
        /*0184*/ 	.word	0x00017bd0


	//   ....[21]....
        /*0188*/ 	.word	0x00017bf0


	//   ....[22]....
        /*018c*/ 	.word	0x00017c10


	//----- nvinfo : EIATTR_MAX_THREADS
	.align		4
.L_2904:
        /*0190*/ 	.byte	0x04, 0x05
        /*0192*/ 	.short	(.L_2906 - .L_2905)
.L_2905:
        /*0194*/ 	.word	0x00000080
        /*0198*/ 	.word	0x00000001
        /*019c*/ 	.word	0x00000001


	//----- nvinfo : EIATTR_CRS_STACK_SIZE
	.align		4
.L_2906:
        /*01a0*/ 	.byte	0x04, 0x1e
        /*01a2*/ 	.short	(.L_2908 - .L_2907)
.L_2907:
        /*01a4*/ 	.word	0x00000000


	//----- nvinfo : EIATTR_CBANK_PARAM_SIZE
	.align		4
.L_2908:
        /*01a8*/ 	.byte	0x03, 0x19
        /*01aa*/ 	.short	0x0110


	//----- nvinfo : EIATTR_PARAM_CBANK
	.align		4
        /*01ac*/ 	.byte	0x04, 0x0a
        /*01ae*/ 	.short	(.L_2910 - .L_2909)
	.align		4
.L_2909:
        /*01b0*/ 	.word	index@(.nv.constant0._ZN2at6native27unrolled_elementwise_kernelIZZZNS0_67_GLOBAL__N__bb565c37_34_ValidateCompressedIndicesKernel_cu_33a4b88b42_validate_compressed_sparse_indices_kernelILNS2_8CDimNameE0ENS2_18CUDAKernelLauncherENS2_14EmptyVecKernelENS2_8DummyVecELm8EEEvRKNS_6TensorESA_lllENKUlvE1_clEvENKUlvE0_clEvEUllllllE_St5arrayIPcLm6EELi4E23TrivialOffsetCalculatorILi5EjESH_ILi1EjENS0_6memory12LoadWithCastILi5EEENSK_13StoreWithCastILi1EEEEEviT_T0_T2_T3_T4_T5_)
        /*01b4*/ 	.short	0x0210
        /*01b6*/ 	.short	0x0110


	//----- nvinfo : EIATTR_SW_WAR
	.align		4
.L_2910:
        /*01b8*/ 	.byte	0x04, 0x36
        /*01ba*/ 	.short	(.L_2912 - .L_2911)
.L_2911:
        /*01bc*/ 	.word	0x00000008
.L_2912:


//--------------------- .nv.info._ZN2at6native18elementwise_kernelILi128ELi2EZNS0_22gpu_kernel_impl_nocastIZZZNS0_67_GLOBAL__N__bb565c37_34_ValidateCompressedIndicesKernel_cu_33a4b88b42_validate_compressed_sparse_indices_kernelILNS3_8CDimNameE0ENS3_18CUDAKernelLauncherENS3_14EmptyVecKernelENS3_8DummyVecELm8EEEvRKNS_6TensorESB_lllENKUlvE1_clEvENKUlvE0_clEvEUllllllE_EEvRNS_18TensorIteratorBaseERKT_EUliE_EEviT1_ --------------------------
	.section	.nv.info._ZN2at6native18elementwise_kernelILi128ELi2EZNS0_22gpu_kernel_impl_nocastIZZZNS0_67_GLOBAL__N__bb565c37_34_ValidateCompressedIndicesKernel_cu_33a4b88b42_validate_compressed_sparse_indices_kernelILNS3_8CDimNameE0ENS3_18CUDAKernelLauncherENS3_14EmptyVecKernelENS3_8DummyVecELm8EEEvRKNS_6TensorESB_lllENKUlvE1_clEvENKUlvE0_clEvEUllllllE_EEvRNS_18TensorIteratorBaseERKT_EUliE_EEviT1_,"",@"SHT_CUDA_INFO"
	.sectionflags	@""
	.align	4


	//----- nvinfo : EIATTR_CUDA_API_VERSION
	.align		4
        /*0000*/ 	.byte	0x04, 0x37
        /*0002*/ 	.short	(.L_2914 - .L_2913)
.L_2913:
        /*0004*/ 	.word	0x00000082


	//----- nvinfo : EIATTR_KPARAM_INFO
	.align		4
.L_2914:
        /*0008*/ 	.byte	0x04, 0x17
        /*000a*/ 	.short	(.L_2916 - .L_2915)
.L_2915:
        /*000c*/ 	.word	0x00000000
        /*0010*/ 	.short	0x0001
        /*0012*/ 	.short	0x0008
        /*0014*/ 	.byte	0x00, 0xf0, 0xc1, 0x11


	//----- nvinfo : EIATTR_KPARAM_INFO
	.align		4
.L_2916:
        /*0018*/ 	.byte	0x04, 0x17
        /*001a*/ 	.short	(.L_2918 - .L_2917)
.L_2917:
        /*001c*/ 	.word	0x00000000
        /*0020*/ 	.short	0x0000
        /*0022*/ 	.short	0x0000
        /*0024*/ 	.byte	0x00, 0xf0, 0x11, 0x00


	//----- nvinfo : EIATTR_SPARSE_MMA_MASK
	.align		4
.L_2918:
        /*0028*/ 	.byte	0x03, 0x50
        /*002a*/ 	.short	0x0000


	//----- nvinfo : EIATTR_MAXREG_COUNT
	.align		4
        /*002c*/ 	.byte	0x03, 0x1b
        /*002e*/ 	.short	0x0080


	//----- nvinfo : EIATTR_EXTERNS
	.align		4
        /*0030*/ 	.byte	0x04, 0x0f
        /*0032*/ 	.short	(.L_2920 - .L_2919)


	//   ....[0]....
	.align		4
.L_2919:
        /*0034*/ 	.word	index@(__assertfail)


	//----- nvinfo : EIATTR_MERCURY_ISA_VERSION
	.align		4
.L_2920:
        /*0038*/ 	.byte	0x03, 0x5f
        /*003a*/ 	.short	0x0101


	//----- nvinfo : EIATTR_SYSCALL_OFFSETS
	.align		4
        /*003c*/ 	.byte	0x04, 0x46
        /*003e*/ 	.short	(.L_2922 - .L_2921)


	//   ....[0]....
.L_2921:
        /*0040*/ 	.word	0x00001ff0


	//   ....[1]....
        /*0044*/ 	.word	0x00002180


	//   ....[2]....
        /*0048*/ 	.word	0x00002360


	//   ....[3]....
        /*004c*/ 	.word	0x00002a30


	//   ....[4]....
        /*0050*/ 	.word	0x00004a70


	//   ....[5]....
        /*0054*/ 	.word	0x00004c00


	//   ....[6]....
        /*0058*/ 	.word	0x00004de0


	//   ....[7]....
        /*005c*/ 	.word	0x000054c0


	//----- nvinfo : EIATTR_EXIT_INSTR_OFFSETS
	.align		4
.L_2922:
        /*0060*/ 	.byte	0x04, 0x1c
        /*0062*/ 	.short	(.L_2924 - .L_2923)


	//   ....[0]....
.L_2923:
        /*0064*/ 	.word	0x00002b10


	//   ....[1]....
        /*0068*/ 	.word	0x00005550


	//----- nvinfo : EIATTR_MAX_THREADS
	.align		4
.L_2924:
        /*006c*/ 	.byte	0x04, 0x05
        /*006e*/ 	.short	(.L_2926 - .L_2925)
.L_2925:
        /*0070*/ 	.word	0x00000080
        /*0074*/ 	.word	0x00000001
        /*0078*/ 	.word	0x00000001


	//----- nvinfo : EIATTR_CRS_STACK_SIZE
	.align		4
.L_2926:
        /*007c*/ 	.byte	0x04, 0x1e
        /*007e*/ 	.short	(.L_2928 - .L_2927)
.L_2927:
        /*0080*/ 	.word	0x00000000


	//----- nvinfo : EIATTR_CBANK_PARAM_SIZE
	.align		4
.L_2928:
        /*0084*/ 	.byte	0x03, 0x19
        /*0086*/ 	.short	0x0478


	//----- nvinfo : EIATTR_PARAM_CBANK
	.align		4
        /*0088*/ 	.byte	0x04, 0x0a
        /*008a*/ 	.short	(.L_2930 - .L_2929)
	.align		4
.L_2929:
        /*008c*/ 	.word	index@(.nv.constant0._ZN2at6native18elementwise_kernelILi128ELi2EZNS0_22gpu_kernel_impl_nocastIZZZNS0_67_GLOBAL__N__bb565c37_34_ValidateCompressedIndicesKernel_cu_33a4b88b42_validate_compressed_sparse_indices_kernelILNS3_8CDimNameE0ENS3_18CUDAKernelLauncherENS3_14EmptyVecKernelENS3_8DummyVecELm8EEEvRKNS_6TensorESB_lllENKUlvE1_clEvENKUlvE0_clEvEUllllllE_EEvRNS_18TensorIteratorBaseERKT_EUliE_EEviT1_)
        /*0090*/ 	.short	0x0210
        /*0092*/ 	.short	0x0478


	//----- nvinfo : EIATTR_SW_WAR
	.align		4
.L_2930:
        /*0094*/ 	.byte	0x04, 0x36
        /*0096*/ 	.short	(.L_2932 - .L_2931)
.L_2931:
        /*0098*/ 	.word	0x00000008
.L_2932:


//--------------------- .nv.info._ZN2at6native27unrolled_elementwise_kernelIZZZNS0_67_GLOBAL__N__bb565c37_34_ValidateCompressedIndicesKernel_cu_33a4b88b42_validate_compressed_sparse_indices_kernelILNS2_8CDimNameE0ENS2_18CUDAKernelLauncherENS2_14EmptyVecKernelENS2_8DummyVecELm8EEEvRKNS_6TensorESA_lllENKUlvE1_clEvENKUlvE0_clEvEUllllllE_St5arrayIPcLm6EELi4E23TrivialOffsetCalculatorILi5EjESH_ILi1EjENS0_6memory15LoadWithoutCastENSK_16StoreWithoutCastEEEviT_T0_T2_T3_T4_T5_ --------------------------
	.section	.nv.info._ZN2at6native27unrolled_elementwise_kernelIZZZNS0_67_GLOBAL__N__bb565c37_34_ValidateCompressedIndicesKernel_cu_33a4b88b42_validate_compressed_sparse_indices_kernelILNS2_8CDimNameE0ENS2_18CUDAKernelLauncherENS2_14EmptyVecKernelENS2_8DummyVecELm8EEEvRKNS_6TensorESA_lllENKUlvE1_clEvENKUlvE0_clEvEUllllllE_St5arrayIPcLm6EELi4E23TrivialOffsetCalculatorILi5EjESH_ILi1EjENS0_6memory15LoadWithoutCastENSK_16StoreWithoutCastEEEviT_T0_T2_T3_T4_T5_,"",@"SHT_CUDA_INFO"
	.sectionflags	@""
	.align	4


	//----- nvinfo : EIATTR_CUDA_API_VERSION
	.align		4
        /*0000*/ 	.byte	0x04, 0x37
        /*0002*/ 	.short	(.L_2934 - .L_2933)
.L_2933:
        /*0004*/ 	.word	0x00000082


	//----- nvinfo : EIATTR_KPARAM_INFO
	.align		4
.L_2934:
        /*0008*/ 	.byte	0x04, 0x17
        /*000a*/ 	.short	(.L_2936 - .L_2935)
.L_2935:
        /*000c*/ 	.word	0x00000000
        /*0010*/ 	.short	0x0006
        /*0012*/ 	.short	0x00eb
        /*0014*/ 	.byte	0x00, 0xf0, 0x05, 0x00


	//----- nvinfo : EIATTR_KPARAM_INFO
	.align		4
.L_2936:
        /*0018*/ 	.byte	0x04, 0x17
        /*001a*/ 	.short	(.L_2938 - .L_2937)
.L_2937:
        /*001c*/ 	.word	0x00000000
        /*0020*/ 	.short	0x0005
        /*0022*/ 	.short	0x00ea
        /*0024*/ 	.byte	0x00, 0xf0, 0x05, 0x00


	//----- nvinfo : EIATTR_KPARAM_INFO
	.align		4
.L_2938:
        /*0028*/ 	.byte	0x04, 0x17
        /*002a*/ 	.short	(.L_2940 - .L_2939)
.L_2939:
        /*002c*/ 	.word	0x00000000
        /*0030*/ 	.short	0x0004
        /*0032*/ 	.short	0x00e9
        /*0034*/ 	.byte	0x00, 0xf0, 0x05, 0x00


	//----- nvinfo : EIATTR_KPARAM_INFO
	.align		4
.L_2940:
        /*0038*/ 	.byte	0x04, 0x17
        /*003a*/ 	.short	(.L_2942 - .L_2941)
.L_2941:
        /*003c*/ 	.word	0x00000000
        /*0040*/ 	.short	0x0003
        /*0042*/ 	.short	0x00e8
        /*0044*/ 	.byte	0x00, 0xf0, 0x05, 0x00


	//----- nvinfo : EIATTR_KPARAM_INFO
	.align		4
.L_2942:
        /*0048*/ 	.byte	0x04, 0x17
        /*004a*/ 	.short	(.L_2944 - .L_2943)
.L_2943:
        /*004c*/ 	.word	0x00000000
        /*0050*/ 	.short	0x0002
        /*0052*/ 	.short	0x00b8
        /*0054*/ 	.byte	0x00, 0xf0, 0xc1, 0x00


	//----- nvinfo : EIATTR_KPARAM_INFO
	.align		4
.L_2944:
        /*0058*/ 	.byte	0x04, 0x17
        /*005a*/ 	.short	(.L_2946 - .L_2945)
.L_2945:
        /*005c*/ 	.word	0x00000000
        /*0060*/ 	.short	0x0001
        /*0062*/ 	.short	0x0008
        /*0064*/ 	.byte	0x00, 0xf0, 0xc1, 0x02


	//----- nvinfo : EIATTR_KPARAM_INFO
	.align		4
.L_2946:
        /*0068*/ 	.byte	0x04, 0x17
        /*006a*/ 	.short	(.L_2948 - .L_2947)
.L_2947:
        /*006c*/ 	.word	0x00000000
        /*0070*/ 	.short	0x0000
        /*0072*/ 	.short	0x0000
        /*0074*/ 	.byte	0x00, 0xf0, 0x11, 0x00


	//----- nvinfo : EIATTR_SPARSE_MMA_MASK
	.align		4
.L_2948:
        /*0078*/ 	.byte	0x03, 0x50
        /*007a*/ 	.short	0x0000


	//----- nvinfo : EIATTR_MAXREG_COUNT
	.align		4
        /*007c*/ 	.byte	0x03, 0x1b
        /*007e*/ 	.short	0x00ff


	//----- nvinfo : EIATTR_EXTERNS
	.align		4
        /*0080*/ 	.byte	0x04, 0x0f
        /*0082*/ 	.short	(.L_2950 - .L_2949)


	//   ....[0]....
	.align		4
.L_2949:
        /*0084*/ 	.word	index@(__assertfail)


	//----- nvinfo : EIATTR_MERCURY_ISA_VERSION
	.align		4
.L_2950:
        /*0088*/ 	.byte	0x03, 0x5f
        /*008a*/ 	.short	0x0101


	//----- nvinfo : EIATTR_SYSCALL_OFFSETS
	.align		4
        /*008c*/ 	.byte	0x04, 0x46
        /*008e*/ 	.short	(.L_2952 - .L_2951)


	//   ....[0]....
.L_2951:
        /*0090*/ 	.word	0x00000a80


	//   ....[1]....
        /*0094*/ 	.word	0x00000c10


	//   ....[2]....
        /*0098*/ 	.word	0x00000df0


	//   ....[3]....
        /*009c*/ 	.word	0x000014e0


	//   ....[4]....
        /*00a0*/ 	.word	0x00001720


	//   ....[5]....
        /*00a4*/ 	.word	0x000018b0


	//   ....[6]....
        /*00a8*/ 	.word	0x00001a90


	//   ....[7]....
        /*00ac*/ 	.word	0x00002180


	//   ....[8]....
        /*00b0*/ 	.word	0x000023b0


	//   ....[9]....
        /*00b4*/ 	.word	0x00002540


	//   ....[10]....
        /*00b8*/ 	.word	0x00002720


	//   ....[11]....
        /*00bc*/ 	.word	0x00002df0


	//   ....[12]....
        /*00c0*/ 	.word	0x00003020


	//   ....[13]....
        /*00c4*/ 	.word	0x000031b0


	//   ....[14]....
        /*00c8*/ 	.word	0x00003390


	//   ....[15]....
        /*00cc*/ 	.word	0x00003a60


	//----- nvinfo : EIATTR_EXIT_INSTR_OFFSETS
	.align		4
.L_2952:
        /*00d0*/ 	.byte	0x04, 0x1c
        /*00d2*/ 	.short	(.L_2954 - .L_2953)


	//   ....[0]....
.L_2953:
        /*00d4*/ 	.word	0x00003c80


	//   ....[1]....
        /*00d8*/ 	.word	0x00003cd0


	//----- nvinfo : EIATTR_MAX_THREADS
	.align		4
.L_2954:
        /*00dc*/ 	.byte	0x04, 0x05
        /*00de*/ 	.short	(.L_2956 - .L_2955)
.L_2955:
        /*00e0*/ 	.word	0x00000080
        /*00e4*/ 	.word	0x00000001
        /*00e8*/ 	.word	0x00000001


	//----- nvinfo : EIATTR_CRS_STACK_SIZE
	.align		4
.L_2956:
        /*00ec*/ 	.byte	0x04, 0x1e
        /*00ee*/ 	.short	(.L_2958 - .L_2957)
.L_2957:
        /*00f0*/ 	.word	0x00000000


	//----- nvinfo : EIATTR_CBANK_PARAM_SIZE
	.align		4
.L_2958:
        /*00f4*/ 	.byte	0x03, 0x19
        /*00f6*/ 	.short	0x00ec


	//----- nvinfo : EIATTR_PARAM_CBANK
	.align		4
        /*00f8*/ 	.byte	0x04, 0x0a
        /*00fa*/ 	.short	(.L_2960 - .L_2959)
	.align		4
.L_2959:
        /*00fc*/ 	.word	index@(.nv.constant0._ZN2at6native27unrolled_elementwise_kernelIZZZNS0_67_GLOBAL__N__bb565c37_34_ValidateCompressedIndicesKernel_cu_33a4b88b42_validate_compressed_sparse_indices_kernelILNS2_8CDimNameE0ENS2_18CUDAKernelLauncherENS2_14EmptyVecKernelENS2_8DummyVecELm8EEEvRKNS_6TensorESA_lllENKUlvE1_clEvENKUlvE0_clEvEUllllllE_St5arrayIPcLm6EELi4E23TrivialOffsetCalculatorILi5EjESH_ILi1EjENS0_6memory15LoadWithoutCastENSK_16StoreWithoutCastEEEviT_T0_T2_T3_T4_T5_)
        /*0100*/ 	.short	0x0210
        /*0102*/ 	.short	0x00ec


	//----- nvinfo : EIATTR_SW_WAR
	.align		4
.L_2960:
        /*0104*/ 	.byte	0x04, 0x36
        /*0106*/ 	.short	(.L_2962 - .L_2961)
.L_2961:
        /*0108*/ 	.word	0x00000008
.L_2962:


//--------------------- .nv.info._ZN2at6native29vectorized_elementwise_kernelILi2EZZZNS0_67_GLOBAL__N__bb565c37_34_ValidateCompressedIndicesKernel_cu_33a4b88b42_validate_compressed_sparse_indices_kernelILNS2_8CDimNameE0ENS2_18CUDAKernelLauncherENS2_14EmptyVecKernelENS2_8DummyVecELm8EEEvRKNS_6TensorESA_lllENKUlvE1_clEvENKUlvE0_clEvEUllllllE_St5arrayIPcLm6EEEEviT0_T1_ --------------------------
	.section	.nv.info._ZN2at6native29vectorized_elementwise_kernelILi2EZZZNS0_67_GLOBAL__N__bb565c37_34_ValidateCompressedIndicesKernel_cu_33a4b88b42_validate_compressed_sparse_indices_kernelILNS2_8CDimNameE0ENS2_18CUDAKernelLauncherENS2_14EmptyVecKernelENS2_8DummyVecELm8EEEvRKNS_6TensorESA_lllENKUlvE1_clEvENKUlvE0_clEvEUllllllE_St5arrayIPcLm6EEEEviT0_T1_,"",@"SHT_CUDA_INFO"
	.sectionflags	@""
	.align	4


	//----- nvinfo : EIATTR_CUDA_API_VERSION
	.align		4
        /*0000*/ 	.byte	0x04, 0x37
        /*0002*/ 	.short	(.L_2964 - .L_2963)
.L_2963:
        /*0004*/ 	.word	0x00000082


	//----- nvinfo : EIATTR_KPARAM_INFO
	.align		4
.L_2964:
        /*0008*/ 	.byte	0x04, 0x17
        /*000a*/ 	.short	(.L_2966 - .L_2965)
.L_2965:
        /*000c*/ 	.word	0x00000000
        /*0010*/ 	.short	0x0002
        /*0012*/ 	.short	0x00b8
        /*0014*/ 	.byte	0x00, 0xf0, 0xc1, 0x00


	//----- nvinfo : EIATTR_KPARAM_INFO
	.align		4
.L_2966:
        /*0018*/ 	.byte	0x04, 0x17
        /*001a*/ 	.short	(.L_2968 - .L_2967)
.L_2967:
        /*001c*/ 	.word	0x00000000
        /*0020*/ 	.short	0x0001
        /*0022*/ 	.short	0x0008
        /*0024*/ 	.byte	0x00, 0xf0, 0xc1, 0x02


	//----- nvinfo : EIATTR_KPARAM_INFO
	.align		4
.L_2968:
        /*0028*/ 	.byte	0x04, 0x17
        /*002a*/ 	.short	(.L_2970 - .L_2969)
.L_2969:
        /*002c*/ 	.word	0x00000000
        /*0030*/ 	.short	0x0000
        /*0032*/ 	.short	0x0000
        /*0034*/ 	.byte	0x00, 0xf0, 0x11, 0x00


	//----- nvinfo : EIATTR_SPARSE_MMA_MASK
	.align		4
.L_2970:
        /*0038*/ 	.byte	0x03, 0x50
        /*003a*/ 	.short	0x0000


	//----- nvinfo : EIATTR_MAXREG_COUNT
	.align		4
        /*003c*/ 	.byte	0x03, 0x1b
        /*003e*/ 	.short	0x00ff


	//----- nvinfo : EIATTR_EXTERNS
	.align		4
        /*0040*/ 	.byte	0x04, 0x0f
        /*0042*/ 	.short	(.L_2972 - .L_2971)


	//   ....[0]....
	.align		4
.L_2971:
        /*0044*/ 	.word	index@(__assertfail)


	//----- nvinfo : EIATTR_MERCURY_ISA_VERSION
	.align		4
.L_2972:
        /*0048*/ 	.byte	0x03, 0x5f
        /*004a*/ 	.short	0x0101


	//----- nvinfo : EIATTR_SYSCALL_OFFSETS
	.align		4
        /*004c*/ 	.byte	0x04, 0x46
        /*004e*/ 	.short	(.L_2974 - .L_2973)


	//   ....[0]....
.L_2973:
        /*0050*/ 	.word	0x00000720


	//   ....[1]....
        /*0054*/ 	.word	0x000008c0


	//   ....[2]....
        /*0058*/ 	.word	0x00000aa0


	//   ....[3]....
        /*005c*/ 	.word	0x00001210


	//   ....[4]....
        /*0060*/ 	.word	0x000013e0


	//   ....[5]....
        /*0064*/ 	.word	0x00001550


	//   ....[6]....
        /*0068*/ 	.word	0x00001730


	//   ....[7]....
        /*006c*/ 	.word	0x00001e30


	//   ....[8]....
        /*0070*/ 	.word	0x00002000


	//   ....[9]....
        /*0074*/ 	.word	0x00002170


	//   ....[10]....
        /*0078*/ 	.word	0x00002350


	//   ....[11]....
        /*007c*/ 	.word	0x00002a60


	//   ....[12]....
        /*0080*/ 	.word	0x00002c30


	//   ....[13]....
        /*0084*/ 	.word	0x00002da0


	//   ....[14]....
        /*0088*/ 	.word	0x00002f80


	//   ....[15]....
        /*008c*/ 	.word	0x00003690


	//   ....[16]....
        /*0090*/ 	.word	0x00003860


	//   ....[17]....
        /*0094*/ 	.word	0x000039d0


	//   ....[18]....
        /*0098*/ 	.word	0x00003bb0


	//   ....[19]....
        /*009c*/ 	.word	0x000042c0


	//   ....[20]....
        /*00a0*/ 	.word	0x00004490


	//   ....[21]....
        /*00a4*/ 	.word	0x00004600


	//   ....[22]....
        /*00a8*/ 	.word	0x000047e0


	//   ....[23]....
        /*00ac*/ 	.word	0x00004ed0


	//   ....[24]....
        /*00b0*/ 	.word	0x000050a0


	//   ....[25]....
        /*00b4*/ 	.word	0x00005210


	//   ....[26]....
        /*00b8*/ 	.word	0x000053f0


	//   ....[27]....
        /*00bc*/ 	.word	0x00005ad0


	//   ....[28]....
        /*00c0*/ 	.word	0x00005ca0


	//   ....[29]....
        /*00c4*/ 	.word	0x00005e10


	//   ....[30]....
        /*00c8*/ 	.word	0x00005ff0


	//   ....[31]....
        /*00cc*/ 	.word	0x000066f0


	//   ....[32]....
        /*00d0*/ 	.word	0x000077f0


	//   ....[33]....
        /*00d4*/ 	.word	0x00007980


	//   ....[34]....
        /*00d8*/ 	.word	0x00007b60


	//   ....[35]....
        /*00dc*/ 	.word	0x00008280


	//   ....[36]....
        /*00e0*/ 	.word	0x000084c0


	//   ....[37]....
        /*00e4*/ 	.word	0x00008650


	//   ....[38]....
        /*00e8*/ 	.word	0x00008830


	//   ....[39]....
        /*00ec*/ 	.word	0x00008f50


	//   ....[40]....
        /*00f0*/ 	.word	0x00009190


	//   ....[41]....
        /*00f4*/ 	.word	0x00009320


	//   ....[42]....
        /*00f8*/ 	.word	0x00009500


	//   ....[43]....
        /*00fc*/ 	.word	0x00009c10


	//   ....[44]....
        /*0100*/ 	.word	0x00009e50


	//   ....[45]....
        /*0104*/ 	.word	0x00009fe0


	//   ....[46]....
        /*0108*/ 	.word	0x0000a1c0


	//   ....[47]....
        /*010c*/ 	.word	0x0000a8d0


	//   ....[48]....
        /*0110*/ 	.word	0x0000ab10


	//   ....[49]....
        /*0114*/ 	.word	0x0000aca0


	//   ....[50]....
        /*0118*/ 	.word	0x0000ae80


	//   ....[51]....
        /*011c*/ 	.word	0x0000b590


	//   ....[52]....
        /*0120*/ 	.word	0x0000b7d0


	//   ....[53]....
        /*0124*/ 	.word	0x0000b960


	//   ....[54]....
        /*0128*/ 	.word	0x0000bb40


	//   ....[55]....
        /*012c*/ 	.word	0x0000c230


	//   ....[56]....
        /*0130*/ 	.word	0x0000c470


	//   ....[57]....
        /*0134*/ 	.word	0x0000c600


	//   ....[58]....
        /*0138*/ 	.word	0x0000c7e0


	//   ....[59]....
        /*013c*/ 	.word	0x0000ced0


	//   ....[60]....
        /*0140*/ 	.word	0x0000d110


	//   ....[61]....
        /*0144*/ 	.word	0x0000d2a0


	//   ....[62]....
        /*0148*/ 	.word	0x0000d480


	//   ....[63]....
        /*014c*/ 	.word	0x0000db70


	//----- nvinfo : EIATTR_EXIT_INSTR_OFFSETS
	.align		4
.L_2974:
        /*0150*/ 	.byte	0x04, 0x1c
        /*0152*/ 	.short	(.L_2976 - .L_2975)


	//   ....[0]....
.L_2975:
        /*0154*/ 	.word	0x00006810


	//   ....[1]....
        /*0158*/ 	.word	0x0000df50


	//   ....[2]....
        /*015c*/ 	.word	0x0000dfa0


	//----- nvinfo : EIATTR_MAX_THREADS
	.align		4
.L_2976:
        /*0160*/ 	.byte	0x04, 0x05
        /*0162*/ 	.short	(.L_2978 - .L_2977)
.L_2977:
        /*0164*/ 	.word	0x00000080
        /*0168*/ 	.word	0x00000001
        /*016c*/ 	.word	0x00000001


	//----- nvinfo : EIATTR_CRS_STACK_SIZE
	.align		4
.L_2978:
        /*0170*/ 	.byte	0x04, 0x1e
        /*0172*/ 	.short	(.L_2980 - .L_2979)
.L_2979:
        /*0174*/ 	.word	0x00000000


	//----- nvinfo : EIATTR_CBANK_PARAM_SIZE
	.align		4
.L_2980:
        /*0178*/ 	.byte	0x03, 0x19
        /*017a*/ 	.short	0x00e8


	//----- nvinfo : EIATTR_PARAM_CBANK
	.align		4
        /*017c*/ 	.byte	0x04, 0x0a
        /*017e*/ 	.short	(.L_2982 - .L_2981)
	.align		4
.L_2981:
        /*0180*/ 	.word	index@(.nv.constant0._ZN2at6native29vectorized_elementwise_kernelILi2EZZZNS0_67_GLOBAL__N__bb565c37_34_ValidateCompressedIndicesKernel_cu_33a4b88b42_validate_compressed_sparse_indices_kernelILNS2_8CDimNameE0ENS2_18CUDAKernelLauncherENS2_14EmptyVecKernelENS2_8DummyVecELm8EEEvRKNS_6TensorESA_lllENKUlvE1_clEvENKUlvE0_clEvEUllllllE_St5arrayIPcLm6EEEEviT0_T1_)
        /*0184*/ 	.short	0x0210
        /*0186*/ 	.short	0x00e8


	//----- nvinfo : EIATTR_SW_WAR
	.align		4
.L_2982:
        /*0188*/ 	.byte	0x04, 0x36
        /*018a*/ 	.short	(.L_2984 - .L_2983)
.L_2983:
        /*018c*/ 	.word	0x00000008
.L_2984:


//--------------------- .nv.info._ZN2at6native29vectorized_elementwise_kernelILi4EZZZNS0_67_GLOBAL__N__bb565c37_34_ValidateCompressedIndicesKernel_cu_33a4b88b42_validate_compressed_sparse_indices_kernelILNS2_8CDimNameE0ENS2_18CUDAKernelLauncherENS2_14EmptyVecKernelENS2_8DummyVecELm8EEEvRKNS_6TensorESA_lllENKUlvE1_clEvENKUlvE0_clEvEUllllllE_St5arrayIPcLm6EEEEviT0_T1_ --------------------------
	.section	.nv.info._ZN2at6native29vectorized_elementwise_kernelILi4EZZZNS0_67_GLOBAL__N__bb565c37_34_ValidateCompressedIndicesKernel_cu_33a4b88b42_validate_compressed_sparse_indices_kernelILNS2_8CDimNameE0ENS2_18CUDAKernelLauncherENS2_14EmptyVecKernelENS2_8DummyVecELm8EEEvRKNS_6TensorESA_lllENKUlvE1_clEvENKUlvE0_clEvEUllllllE_St5arrayIPcLm6EEEEviT0_T1_,"",@"SHT_CUDA_INFO"
	.sectionflags	@""
	.align	4


	//----- nvinfo : EIATTR_CUDA_API_VERSION
	.align		4
        /*0000*/ 	.byte	0x04, 0x37
        /*0002*/ 	.short	(.L_2986 - .L_2985)
.L_2985:
        /*0004*/ 	.word	0x00000082


	//----- nvinfo : EIATTR_KPARAM_INFO
	.align		4
.L_2986:
        /*0008*/ 	.byte	0x04, 0x17
        /*000a*/ 	.short	(.L_2988 - .L_2987)
.L_2987:
        /*000c*/ 	.word	0x00000000
        /*0010*/ 	.short	0x0002
        /*0012*/ 	.short	0x00b8
        /*0014*/ 	.byte	0x00, 0xf0, 0xc1, 0x00


	//----- nvinfo : EIATTR_KPARAM_INFO
	.align		4
.L_2988:
        /*0018*/ 	.byte	0x04, 0x17
        /*001a*/ 	.short	(.L_2990 - .L_2989)
.L_2989:
        /*001c*/ 	.word	0x00000000
        /*0020*/ 	.short	0x0001
        /*0022*/ 	.short	0x0008
        /*0024*/ 	.byte	0x00, 0xf0, 0xc1, 0x02


	//----- nvinfo : EIATTR_KPARAM_INFO
	.align		4
.L_2990:
        /*0028*/ 	.byte	0x04, 0x17
        /*002a*/ 	.short	(.L_2992 - .L_2991)
.L_2991:
        /*002c*/ 	.word	0x00000000
        /*0030*/ 	.short	0x0000
        /*0032*/ 	.short	0x0000
        /*0034*/ 	.byte	0x00, 0xf0, 0x11, 0x00


	//----- nvinfo : EIATTR_SPARSE_MMA_MASK
	.align		4
.L_2992:
        /*0038*/ 	.byte	0x03, 0x50
        /*003a*/ 	.short	0x0000


	//----- nvinfo : EIATTR_MAXREG_COUNT
	.align		4
        /*003c*/ 	.byte	0x03, 0x1b
        /*003e*/ 	.short	0x00ff


	//----- nvinfo : EIATTR_EXTERNS
	.align		4
        /*0040*/ 	.byte	0x04, 0x0f
        /*0042*/ 	.short	(.L_2994 - .L_2993)


	//   ....[0]....
	.align		4
.L_2993:
        /*0044*/ 	.word	index@(__assertfail)


	//----- nvinfo : EIATTR_MERCURY_ISA_VERSION
	.align		4
.L_2994:
        /*0048*/ 	.byte	0x03, 0x5f
        /*004a*/ 	.short	0x0101


	//----- nvinfo : EIATTR_SYSCALL_OFFSETS
	.align		4
        /*004c*/ 	.byte	0x04, 0x46
        /*004e*/ 	.short	(.L_2996 - .L_2995)


	//   ....[0]....
.L_2995:
        /*0050*/ 	.word	0x00000720


	//   ....[1]....
        /*0054*/ 	.word	0x000008c0


	//   ....[2]....
        /*0058*/ 	.word	0x00000aa0


	//   ....[3]....
        /*005c*/ 	.word	0x00001210


	//   ....[4]....
        /*0060*/ 	.word	0x000013e0


	//   ....[5]....
        /*0064*/ 	.word	0x00001550


	//   ....[6]....
        /*0068*/ 	.word	0x00001730


	//   ....[7]....
        /*006c*/ 	.word	0x00001e30


	//   ....[8]....
        /*0070*/ 	.word	0x00002000


	//   ....[9]....
        /*0074*/ 	.word	0x00002170


	//   ....[10]....
        /*0078*/ 	.word	0x00002350


	//   ....[11]....
        /*007c*/ 	.word	0x00002a60


	//   ....[12]....
        /*0080*/ 	.word	0x00002c30


	//   ....[13]....
        /*0084*/ 	.word	0x00002da0


	//   ....[14]....
        /*0088*/ 	.word	0x00002f80


	//   ....[15]....
        /*008c*/ 	.word	0x00003690


	//   ....[16]....
        /*0090*/ 	.word	0x00003860


	//   ....[17]....
        /*0094*/ 	.word	0x000039d0


	//   ....[18]....
        /*0098*/ 	.word	0x00003bb0


	//   ....[19]....
        /*009c*/ 	.word	0x000042c0


	//   ....[20]....
        /*00a0*/ 	.word	0x00004490


	//   ....[21]....
        /*00a4*/ 	.word	0x00004600


	//   ....[22]....
        /*00a8*/ 	.word	0x000047e0


	//   ....[23]....
        /*00ac*/ 	.word	0x00004ed0


	//   ....[24]....
        /*00b0*/ 	.word	0x000050a0


	//   ....[25]....
        /*00b4*/ 	.word	0x00005210


	//   ....[26]....
        /*00b8*/ 	.word	0x000053f0


	//   ....[27]....
        /*00bc*/ 	.word	0x00005ad0


	//   ....[28]....
        /*00c0*/ 	.word	0x00005ca0


	//   ....[29]....
        /*00c4*/ 	.word	0x00005e10


	//   ....[30]....
        /*00c8*/ 	.word	0x00005ff0


	//   ....[31]....
        /*00cc*/ 	.word	0x000066f0


	//   ....[32]....
        /*00d0*/ 	.word	0x000077f0


	//   ....[33]....
        /*00d4*/ 	.word	0x00007980


	//   ....[34]....
        /*00d8*/ 	.word	0x00007b60


	//   ....[35]....
        /*00dc*/ 	.word	0x00008280


	//   ....[36]....
        /*00e0*/ 	.word	0x000084c0


	//   ....[37]....
        /*00e4*/ 	.word	0x00008650


	//   ....[38]....
        /*00e8*/ 	.word	0x00008830


	//   ....[39]....
        /*00ec*/ 	.word	0x00008f50


	//   ....[40]....
        /*00f0*/ 	.word	0x00009190


	//   ....[41]....
        /*00f4*/ 	.word	0x00009320


	//   ....[42]....
        /*00f8*/ 	.word	0x00009500


	//   ....[43]....
        /*00fc*/ 	.word	0x00009c10


	//   ....[44]....
        /*0100*/ 	.word	0x00009e50


	//   ....[45]....
        /*0104*/ 	.word	0x00009fe0


	//   ....[46]....
        /*0108*/ 	.word	0x0000a1c0


	//   ....[47]....
        /*010c*/ 	.word	0x0000a8d0


	//   ....[48]....
        /*0110*/ 	.word	0x0000ab10


	//   ....[49]....
        /*0114*/ 	.word	0x0000aca0


	//   ....[50]....
        /*0118*/ 	.word	0x0000ae80


	//   ....[51]....
        /*011c*/ 	.word	0x0000b590


	//   ....[52]....
        /*0120*/ 	.word	0x0000b7d0


	//   ....[53]....
        /*0124*/ 	.word	0x0000b960


	//   ....[54]....
        /*0128*/ 	.word	0x0000bb40


	//   ....[55]....
        /*012c*/ 	.word	0x0000c230


	//   ....[56]....
        /*0130*/ 	.word	0x0000c470


	//   ....[57]....
        /*0134*/ 	.word	0x0000c600


	//   ....[58]....
        /*0138*/ 	.word	0x0000c7e0


	//   ....[59]....
        /*013c*/ 	.word	0x0000ced0


	//   ....[60]....
        /*0140*/ 	.word	0x0000d110


	//   ....[61]....
        /*0144*/ 	.word	0x0000d2a0


	//   ....[62]....
        /*0148*/ 	.word	0x0000d480


	//   ....[63]....
        /*014c*/ 	.word	0x0000db70


	//----- nvinfo : EIATTR_EXIT_INSTR_OFFSETS
	.align		4
.L_2996:
        /*0150*/ 	.byte	0x04, 0x1c
        /*0152*/ 	.short	(.L_2998 - .L_2997)


	//   ....[0]....
.L_2997:
        /*0154*/ 	.word	0x00006810


	//   ....[1]....
        /*0158*/ 	.word	0x0000df50


	//   ....[2]....
        /*015c*/ 	.word	0x0000dfa0


	//----- nvinfo : EIATTR_MAX_THREADS
	.align		4
.L_2998:
        /*0160*/ 	.byte	0x04, 0x05
        /*0162*/ 	.short	(.L_3000 - .L_2999)
.L_2999:
        /*0164*/ 	.word	0x00000080
        /*0168*/ 	.word	0x00000001
        /*016c*/ 	.word	0x00000001


	//----- nvinfo : EIATTR_CRS_STACK_SIZE
	.align		4
.L_3000:
        /*0170*/ 	.byte	0x04, 0x1e
        /*0172*/ 	.short	(.L_3002 - .L_3001)
.L_3001:
        /*0174*/ 	.word	0x00000000


	//----- nvinfo : EIATTR_CBANK_PARAM_SIZE
	.align		4
.L_3002:
        /*0178*/ 	.byte	0x03, 0x19
        /*017a*/ 	.short	0x00e8


	//----- nvinfo : EIATTR_PARAM_CBANK
	.align		4
        /*017c*/ 	.byte	0x04, 0x0a
        /*017e*/ 	.short	(.L_3004 - .L_3003)
	.align		4
.L_3003:
        /*0180*/ 	.word	index@(.nv.constant0._ZN2at6native29vectorized_elementwise_kernelILi4EZZZNS0_67_GLOBAL__N__bb565c37_34_ValidateCompressedIndicesKernel_cu_33a4b88b42_validate_compressed_sparse_indices_kernelILNS2_8CDimNameE0ENS2_18CUDAKernelLauncherENS2_14EmptyVecKernelENS2_8DummyVecELm8EEEvRKNS_6TensorESA_lllENKUlvE1_clEvENKUlvE0_clEvEUllllllE_St5arrayIPcLm6EEEEviT0_T1_)
        /*0184*/ 	.short	0x0210
        /*0186*/ 	.short	0x00e8


	//----- nvinfo : EIATTR_SW_WAR
	.align		4
.L_3004:
        /*0188*/ 	.byte	0x04, 0x36
        /*018a*/ 	.short	(.L_3006 - .L_3005)
.L_3005:
        /*018c*/ 	.word	0x00000008
.L_3006:


//--------------------- .nv.info._ZN2at6native29vectorized_elementwise_kernelILi8EZZZNS0_67_GLOBAL__N__bb565c37_34_ValidateCompressedIndicesKernel_cu_33a4b88b42_validate_compressed_sparse_indices_kernelILNS2_8CDimNameE0ENS2_18CUDAKernelLauncherENS2_14EmptyVecKernelENS2_8DummyVecELm8EEEvRKNS_6TensorESA_lllENKUlvE1_clEvENKUlvE0_clEvEUllllllE_St5arrayIPcLm6EEEEviT0_T1_ --------------------------
	.section	.nv.info._ZN2at6native29vectorized_elementwise_kernelILi8EZZZNS0_67_GLOBAL__N__bb565c37_34_ValidateCompressedIndicesKernel_cu_33a4b88b42_validate_compressed_sparse_indices_kernelILNS2_8CDimNameE0ENS2_18CUDAKernelLauncherENS2_14EmptyVecKernelENS2_8DummyVecELm8EEEvRKNS_6TensorESA_lllENKUlvE1_clEvENKUlvE0_clEvEUllllllE_St5arrayIPcLm6EEEEviT0_T1_,"",@"SHT_CUDA_INFO"
	.sectionflags	@""
	.align	4


	//----- nvinfo : EIATTR_CUDA_API_VERSION
	.align		4
        /*0000*/ 	.byte	0x04, 0x37
        /*0002*/ 	.short	(.L_3008 - .L_3007)
.L_3007:
        /*0004*/ 	.word	0x00000082


	//----- nvinfo : EIATTR_KPARAM_INFO
	.align		4
.L_3008:
        /*0008*/ 	.byte	0x04, 0x17
        /*000a*/ 	.short	(.L_3010 - .L_3009)
.L_3009:
        /*000c*/ 	.word	0x00000000
        /*0010*/ 	.short	0x0002
        /*0012*/ 	.short	0x00b8
        /*0014*/ 	.byte	0x00, 0xf0, 0xc1, 0x00


	//----- nvinfo : EIATTR_KPARAM_INFO
	.align		4
.L_3010:
        /*0018*/ 	.byte	0x04, 0x17
        /*001a*/ 	.short	(.L_3012 - .L_3011)
.L_3011:
        /*001c*/ 	.word	0x00000000
        /*0020*/ 	.short	0x0001
        /*0022*/ 	.short	0x0008
        /*0024*/ 	.byte	0x00, 0xf0, 0xc1, 0x02


	//----- nvinfo : EIATTR_KPARAM_INFO
	.align		4
.L_3012:
        /*0028*/ 	.byte	0x04, 0x17
        /*002a*/ 	.short	(.L_3014 - .L_3013)
.L_3013:
        /*002c*/ 	.word	0x00000000
        /*0030*/ 	.short	0x0000
        /*0032*/ 	.short	0x0000
        /*0034*/ 	.byte	0x00, 0xf0, 0x11, 0x00


	//----- nvinfo : EIATTR_SPARSE_MMA_MASK
	.align		4
.L_3014:
        /*0038*/ 	.byte	0x03, 0x50
        /*003a*/ 	.short	0x0000


	//----- nvinfo : EIATTR_MAXREG_COUNT
	.align		4
        /*003c*/ 	.byte	0x03, 0x1b
        /*003e*/ 	.short	0x00ff


	//----- nvinfo : EIATTR_EXTERNS
	.align		4
        /*0040*/ 	.byte	0x04, 0x0f
        /*0042*/ 	.short	(.L_3016 - .L_3015)


	//   ....[0]....
	.align		4
.L_3015:
        /*0044*/ 	.word	index@(__assertfail)


	//----- nvinfo : EIATTR_MERCURY_ISA_VERSION
	.align		4
.L_3016:
        /*0048*/ 	.byte	0x03, 0x5f
        /*004a*/ 	.short	0x0101


	//----- nvinfo : EIATTR_SYSCALL_OFFSETS
	.align		4
        /*004c*/ 	.byte	0x04, 0x46
        /*004e*/ 	.short	(.L_3018 - .L_3017)


	//   ....[0]....
.L_3017:
        /*0050*/ 	.word	0x00000720


	//   ....[1]....
        /*0054*/ 	.word	0x000008c0


	//   ....[2]....
        /*0058*/ 	.word	0x00000aa0


	//   ....[3]....
        /*005c*/ 	.word	0x00001210


	//   ....[4]....
        /*0060*/ 	.word	0x000013e0


	//   ....[5]....
        /*0064*/ 	.word	0x00001550


	//   ....[6]....
        /*0068*/ 	.word	0x00001730


	//   ....[7]....
        /*006c*/ 	.word	0x00001e30


	//   ....[8]....
        /*0070*/ 	.word	0x00002000


	//   ....[9]....
        /*0074*/ 	.word	0x00002170


	//   ....[10]....
        /*0078*/ 	.word	0x00002350


	//   ....[11]....
        /*007c*/ 	.word	0x00002a60


	//   ....[12]....
        /*0080*/ 	.word	0x00002c30


	//   ....[13]....
        /*0084*/ 	.word	0x00002da0


	//   ....[14]....
        /*0088*/ 	.word	0x00002f80


	//   ....[15]....
        /*008c*/ 	.word	0x00003690


	//   ....[16]....
        /*0090*/ 	.word	0x00003860


	//   ....[17]....
        /*0094*/ 	.word	0x000039d0


	//   ....[18]....
        /*0098*/ 	.word	0x00003bb0


	//   ....[19]....
        /*009c*/ 	.word	0x000042c0


	//   ....[20]....
        /*00a0*/ 	.word	0x00004490


	//   ....[21]....
        /*00a4*/ 	.word	0x00004600


	//   ....[22]....
        /*00a8*/ 	.word	0x000047e0


	//   ....[23]....
        /*00ac*/ 	.word	0x00004ed0


	//   ....[24]....
        /*00b0*/ 	.word	0x000050a0


	//   ....[25]....
        /*00b4*/ 	.word	0x00005210


	//   ....[26]....
        /*00b8*/ 	.word	0x000053f0


	//   ....[27]....
        /*00bc*/ 	.word	0x00005ad0


	//   ....[28]....
        /*00c0*/ 	.word	0x00005ca0


	//   ....[29]....
        /*00c4*/ 	.word	0x00005e10


	//   ....[30]....
        /*00c8*/ 	.word	0x00005ff0


	//   ....[31]....
        /*00cc*/ 	.word	0x000066f0


	//   ....[32]....
        /*00d0*/ 	.word	0x000077f0


	//   ....[33]....
        /*00d4*/ 	.word	0x00007980


	//   ....[34]....
        /*00d8*/ 	.word	0x00007b60


	//   ....[35]....
        /*00dc*/ 	.word	0x00008280


	//   ....[36]....
        /*00e0*/ 	.word	0x000084c0


	//   ....[37]....
        /*00e4*/ 	.word	0x00008650


	//   ....[38]....
        /*00e8*/ 	.word	0x00008830


	//   ....[39]....
        /*00ec*/ 	.word	0x00008f50


	//   ....[40]....
        /*00f0*/ 	.word	0x00009190


	//   ....[41]....
        /*00f4*/ 	.word	0x00009320


	//   ....[42]....
        /*00f8*/ 	.word	0x00009500


	//   ....[43]....
        /*00fc*/ 	.word	0x00009c10


	//   ....[44]....
        /*0100*/ 	.word	0x00009e50


	//   ....[45]....
        /*0104*/ 	.word	0x00009fe0


	//   ....[46]....
        /*0108*/ 	.word	0x0000a1c0


	//   ....[47]....
        /*010c*/ 	.word	0x0000a8d0


	//   ....[48]....
        /*0110*/ 	.word	0x0000ab10


	//   ....[49]....
        /*0114*/ 	.word	0x0000aca0


	//   ....[50]....
        /*0118*/ 	.word	0x0000ae80


	//   ....[51]....
        /*011c*/ 	.word	0x0000b590


	//   ....[52]....
        /*0120*/ 	.word	0x0000b7d0


	//   ....[53]....
        /*0124*/ 	.word	0x0000b960


	//   ....[54]....
        /*0128*/ 	.word	0x0000bb40


	//   ....[55]....
        /*012c*/ 	.word	0x0000c230


	//   ....[56]....
        /*0130*/ 	.word	0x0000c470


	//   ....[57]....
        /*0134*/ 	.word	0x0000c600


	//   ....[58]....
        /*0138*/ 	.word	0x0000c7e0


	//   ....[59]....
        /*013c*/ 	.word	0x0000ced0


	//   ....[60]....
        /*0140*/ 	.word	0x0000d110


	//   ....[61]....
        /*0144*/ 	.word	0x0000d2a0


	//   ....[62]....
        /*0148*/ 	.word	0x0000d480


	//   ....[63]....
        /*014c*/ 	.word	0x0000db70


	//----- nvinfo : EIATTR_EXIT_INSTR_OFFSETS
	.align		4
.L_3018:
        /*0150*/ 	.byte	0x04, 0x1c
        /*0152*/ 	.short	(.L_3020 - .L_3019)


	//   ....[0]....
.L_3019:
        /*0154*/ 	.word	0x00006810


	//   ....[1]....
        /*0158*/ 	.word	0x0000df50


	//   ....[2]....
        /*015c*/ 	.word	0x0000dfa0


	//----- nvinfo : EIATTR_MAX_THREADS
	.align		4
.L_3020:
        /*0160*/ 	.byte	0x04, 0x05
        /*0162*/ 	.short	(.L_3022 - .L_3021)
.L_3021:
        /*0164*/ 	.word	0x00000080
        /*0168*/ 	.word	0x00000001
        /*016c*/ 	.word	0x00000001


	//----- nvinfo : EIATTR_CRS_STACK_SIZE
	.align		4
.L_3022:
        /*0170*/ 	.byte	0x04, 0x1e
        /*0172*/ 	.short	(.L_3024 - .L_3023)
.L_3023:
        /*0174*/ 	.word	0x00000000


	//----- nvinfo : EIATTR_CBANK_PARAM_SIZE
	.align		4
.L_3024:
        /*0178*/ 	.byte	0x03, 0x19
        /*017a*/ 	.short	0x00e8


	//----- nvinfo : EIATTR_PARAM_CBANK
	.align		4
        /*017c*/ 	.byte	0x04, 0x0a
        /*017e*/ 	.short	(.L_3026 - .L_3025)
	.align		4
.L_3025:
        /*0180*/ 	.word	index@(.nv.constant0._ZN2at6native29vectorized_elementwise_kernelILi8EZZZNS0_67_GLOBAL__N__bb565c37_34_ValidateCompressedIndicesKernel_cu_33a4b88b42_validate_compressed_sparse_indices_kernelILNS2_8CDimNameE0ENS2_18CUDAKernelLauncherENS2_14EmptyVecKernelENS2_8DummyVecELm8EEEvRKNS_6TensorESA_lllENKUlvE1_clEvENKUlvE0_clEvEUllllllE_St5arrayIPcLm6EEEEviT0_T1_)
        /*0184*/ 	.short	0x0210
        /*0186*/ 	.short	0x00e8


	//----- nvinfo : EIATTR_SW_WAR
	.align		4
.L_3026:
        /*0188*/ 	.byte	0x04, 0x36
        /*018a*/ 	.short	(.L_3028 - .L_3027)
.L_3027:
        /*018c*/ 	.word	0x00000008
.L_3028:


//--------------------- .nv.info._ZN2at6native18elementwise_kernelILi128ELi4EZNS0_15gpu_kernel_implIZZZNS0_67_GLOBAL__N__bb565c37_34_ValidateCompressedIndicesKernel_cu_33a4b88b42_validate_compressed_sparse_indices_kernelILNS3_8CDimNameE0ENS3_18CUDAKernelLauncherENS3_14EmptyVecKernelENS3_8DummyVecELm8EEEvRKNS_6TensorESB_lllENKUlvE1_clEvENKUlvE_clEvEUliiiiiE_EEvRNS_18TensorIteratorBaseERKT_EUliE_EEviT1_ --------------------------
	.section	.nv.info._ZN2at6native18elementwise_kernelILi128ELi4EZNS0_15gpu_kernel_implIZZZNS0_67_GLOBAL__N__bb565c37_34_ValidateCompressedIndicesKernel_cu_33a4b88b42_validate_compressed_sparse_indices_kernelILNS3_8CDimNameE0ENS3_18CUDAKernelLauncherENS3_14EmptyVecKernelENS3_8DummyVecELm8EEEvRKNS_6TensorESB_lllENKUlvE1_clEvENKUlvE_clEvEUliiiiiE_EEvRNS_18TensorIteratorBaseERKT_EUliE_EEviT1_,"",@"SHT_CUDA_INFO"
	.sectionflags	@""
	.align	4


	//----- nvinfo : EIATTR_CUDA_API_VERSION
	.align		4
        /*0000*/ 	.byte	0x04, 0x37
        /*0002*/ 	.short	(.L_3030 - .L_3029)
.L_3029:
        /*0004*/ 	.word	0x00000082


	//----- nvinfo : EIATTR_KPARAM_INFO
	.align		4
.L_3030:
        /*0008*/ 	.byte	0x04, 0x17
        /*000a*/ 	.short	(.L_3032 - .L_3031)
.L_3031:
        /*000c*/ 	.word	0x00000000
        /*0010*/ 	.short	0x0001
        /*0012*/ 	.short	0x0008
        /*0014*/ 	.byte	0x00, 0xf0, 0xe1, 0x11


	//----- nvinfo : EIATTR_KPARAM_INFO
	.align		4
.L_3032:
        /*0018*/ 	.byte	0x04, 0x17
        /*001a*/ 	.short	(.L_3034 - .L_3033)
.L_3033:
        /*001c*/ 	.word	0x00000000
        /*0020*/ 	.short	0x0000
        /*0022*/ 	.short	0x0000
        /*0024*/ 	.byte	0x00, 0xf0, 0x11, 0x00


	//----- nvinfo : EIATTR_SPARSE_MMA_MASK
	.align		4
.L_3034:
        /*0028*/ 	.byte	0x03, 0x50
        /*002a*/ 	.short	0x0000


	//----- nvinfo : EIATTR_MAXREG_COUNT
	.align		4
        /*002c*/ 	.byte	0x03, 0x1b
        /*002e*/ 	.short	0x0080


	//----- nvinfo : EIATTR_EXTERNS
	.align		4
        /*0030*/ 	.byte	0x04, 0x0f
        /*0032*/ 	.short	(.L_3036 - .L_3035)


	//   ....[0]....
	.align		4
.L_3035:
        /*0034*/ 	.word	index@(__assertfail)


	//----- nvinfo : EIATTR_MERCURY_ISA_VERSION
	.align		4
.L_3036:
        /*0038*/ 	.byte	0x03, 0x5f
        /*003a*/ 	.short	0x0101


	//----- nvinfo : EIATTR_SYSCALL_OFFSETS
	.align		4
        /*003c*/ 	.byte	0x04, 0x46
        /*003e*/ 	.short	(.L_3038 - .L_3037)


	//   ....[0]....
.L_3037:
        /*0040*/ 	.word	0x00002b10


	//   ....[1]....
        /*0044*/ 	.word	0x00003910


	//   ....[2]....
        /*0048*/ 	.word	0x00004710


	//   ....[3]....
        /*004c*/ 	.word	0x00005510


	//   ....[4]....
        /*0050*/ 	.word	0x00006310


	//   ....[5]....
        /*0054*/ 	.word	0x000064c0


	//   ....[6]....
        /*0058*/ 	.word	0x00006640


	//   ....[7]....
        /*005c*/ 	.word	0x000067f0


	//   ....[8]....
        /*0060*/ 	.word	0x00006ed0


	//   ....[9]....
        /*0064*/ 	.word	0x00007630


	//   ....[10]....
        /*0068*/ 	.word	0x0000a140


	//   ....[11]....
        /*006c*/ 	.word	0x0000af40


	//   ....[12]....
        /*0070*/ 	.word	0x0000bd40


	//   ....[13]....
        /*0074*/ 	.word	0x0000cb40


	//   ....[14]....
        /*0078*/ 	.word	0x0000d940


	//   ....[15]....
        /*007c*/ 	.word	0x0000daf0


	//   ....[16]....
        /*0080*/ 	.word	0x0000dc70


	//   ....[17]....
        /*0084*/ 	.word	0x0000de20


	//   ....[18]....
        /*0088*/ 	.word	0x0000e4e0


	//   ....[19]....
        /*008c*/ 	.word	0x0000ec40


	//   ....[20]....
        /*0090*/ 	.word	0x00011740


	//   ....[21]....
        /*0094*/ 	.word	0x00012540


	//   ....[22]....
        /*0098*/ 	.word	0x00013340


	//   ....[23]....
        /*009c*/ 	.word	0x00014140


	//   ....[24]....
        /*00a0*/ 	.word	0x00014f40


	//   ....[25]....
        /*00a4*/ 	.word	0x000150f0


	//   ....[26]....
        /*00a8*/ 	.word	0x00015270


	//   ....[27]....
        /*00ac*/ 	.word	0x00015420


	//   ....[28]....
        /*00b0*/ 	.word	0x00015b00


	//   ....[29]....
        /*00b4*/ 	.word	0x00016260


	//   ....[30]....
        /*00b8*/ 	.word	0x00018d60


	//   ....[31]....
        /*00bc*/ 	.word	0x00019b60


	//   ....[32]....
        /*00c0*/ 	.word	0x0001a960


	//   ....[33]....
        /*00c4*/ 	.word	0x0001b760


	//   ....[34]....
        /*00c8*/ 	.word	0x0001c560


	//   ....[35]....
        /*00cc*/ 	.word	0x0001c710


	//   ....[36]....
        /*00d0*/ 	.word	0x0001c890


	//   ....[37]....
        /*00d4*/ 	.word	0x0001ca40


	//   ....[38]....
        /*00d8*/ 	.word	0x0001d100


	//   ....[39]....
        /*00dc*/ 	.word	0x0001d860


	//----- nvinfo : EIATTR_EXIT_INSTR_OFFSETS
	.align		4
.L_3038:
        /*00e0*/ 	.byte	0x04, 0x1c
        /*00e2*/ 	.short	(.L_3040 - .L_3039)


	//   ....[0]....
.L_3039:
        /*00e4*/ 	.word	0x000162f0


	//   ....[1]....
        /*00e8*/ 	.word	0x0001d250


	//   ....[2]....
        /*00ec*/ 	.word	0x0001d270


	//   ....[3]....
        /*00f0*/ 	.word	0x0001d2f0


	//   ....[4]....
        /*00f4*/ 	.word	0x0001d310


	//   ....[5]....
        /*00f8*/ 	.word	0x0001d330


	//   ....[6]....
        /*00fc*/ 	.word	0x0001d3b0


	//   ....[7]....
        /*0100*/ 	.word	0x0001d3d0


	//   ....[8]....
        /*0104*/ 	.word	0x0001d450


	//   ....[9]....
        /*0108*/ 	.word	0x0001d470


	//   ....[10]....
        /*010c*/ 	.word	0x0001d490


	//   ....[11]....
        /*0110*/ 	.word	0x0001d530


	//   ....[12]....
        /*0114*/ 	.word	0x0001d550


	//   ....[13]....
        /*0118*/ 	.word	0x0001d5d0


	//   ....[14]....
        /*011c*/ 	.word	0x0001d5f0


	//   ....[15]....
        /*0120*/ 	.word	0x0001d610


	//   ....[16]....
        /*0124*/ 	.word	0x0001d6b0


	//   ....[17]....
        /*0128*/ 	.word	0x0001d6d0


	//   ....[18]....
        /*012c*/ 	.word	0x0001d6f0


	//   ....[19]....
        /*0130*/ 	.word	0x0001d760


	//   ....[20]....
        /*0134*/ 	.word	0x0001d870


	//   ....[21]....
        /*0138*/ 	.word	0x0001d890


	//   ....[22]....
        /*013c*/ 	.word	0x0001d8b0


	//----- nvinfo : EIATTR_MAX_THREADS
	.align		4
.L_3040:
        /*0140*/ 	.byte	0x04, 0x05
        /*0142*/ 	.short	(.L_3042 - .L_3041)
.L_3041:
        /*0144*/ 	.word	0x00000080
        /*0148*/ 	.word	0x00000001
        /*014c*/ 	.word	0x00000001


	//----- nvinfo : EIATTR_CRS_STACK_SIZE
	.align		4
.L_3042:
        /*0150*/ 	.byte	0x04, 0x1e
        /*0152*/ 	.short	(.L_3044 - .L_3043)
.L_3043:
        /*0154*/ 	.word	0x00000000


	//----- nvinfo : EIATTR_CBANK_PARAM_SIZE
	.align		4
.L_3044:
        /*0158*/ 	.byte	0x03, 0x19
        /*015a*/ 	.short	0x0480


	//----- nvinfo : EIATTR_PARAM_CBANK
	.align		4
        /*015c*/ 	.byte	0x04, 0x0a
        /*015e*/ 	.short	(.L_3046 - .L_3045)
	.align		4
.L_3045:
        /*0160*/ 	.word	index@(.nv.constant0._ZN2at6native18elementwise_kernelILi128ELi4EZNS0_15gpu_kernel_implIZZZNS0_67_GLOBAL__N__bb565c37_34_ValidateCompressedIndicesKernel_cu_33a4b88b42_validate_compressed_sparse_indices_kernelILNS3_8CDimNameE0ENS3_18CUDAKernelLauncherENS3_14EmptyVecKernelENS3_8DummyVecELm8EEEvRKNS_6TensorESB_lllENKUlvE1_clEvENKUlvE_clEvEUliiiiiE_EEvRNS_18TensorIteratorBaseERKT_EUliE_EEviT1_)
        /*0164*/ 	.short	0x0210
        /*0166*/ 	.short	0x0480


	//----- nvinfo : EIATTR_SW_WAR
	.align		4
.L_3046:
        /*0168*/ 	.byte	0x04, 0x36
        /*016a*/ 	.short	(.L_3048 - .L_3047)
.L_3047:
        /*016c*/ 	.word	0x00000008
.L_3048:


//--------------------- .nv.info._ZN2at6native27unrolled_elementwise_kernelIZZZNS0_67_GLOBAL__N__bb565c37_34_ValidateCompressedIndicesKernel_cu_33a4b88b42_validate_compressed_sparse_indices_kernelILNS2_8CDimNameE0ENS2_18CUDAKernelLauncherENS2_14EmptyVecKernelENS2_8DummyVecELm8EEEvRKNS_6TensorESA_lllENKUlvE1_clEvENKUlvE_clEvEUliiiiiE_St5arrayIPcLm6EELi4E23TrivialOffsetCalculatorILi5EjESH_ILi1EjENS0_6memory12LoadWithCastILi5EEENSK_13StoreWithCastILi1EEEEEviT_T0_T2_T3_T4_T5_ --------------------------
	.section	.nv.info._ZN2at6native27unrolled_elementwise_kernelIZZZNS0_67_GLOBAL__N__bb565c37_34_ValidateCompressedIndicesKernel_cu_33a4b88b42_validate_compressed_sparse_indices_kernelILNS2_8CDimNameE0ENS2_18CUDAKernelLauncherENS2_14EmptyVecKernelENS2_8DummyVecELm8EEEvRKNS_6TensorESA_lllENKUlvE1_clEvENKUlvE_clEvEUliiiiiE_St5arrayIPcLm6EELi4E23TrivialOffsetCalculatorILi5EjESH_ILi1EjENS0_6memory12LoadWithCastILi5EEENSK_13StoreWithCastILi1EEEEEviT_T0_T2_T3_T4_T5_,"",@"SHT_CUDA_INFO"
	.sectionflags	@""
	.align	4


	//----- nvinfo : EIATTR_CUDA_API_VERSION
	.align		4
        /*0000*/ 	.byte	0x04, 0x37
        /*0002*/ 	.short	(.L_3050 - .L_3049)
.L_3049:
        /*0004*/ 	.word	0x00000082


	//----- nvinfo : EIATTR_KPARAM_INFO
	.align		4
.L_3050:
        /*0008*/ 	.byte	0x04, 0x17
        /*000a*/ 	.short	(.L_3052 - .L_3051)
.L_3051:
        /*000c*/ 	.word	0x00000000
        /*0010*/ 	.short	0x0006
        /*0012*/ 	.short	0x0108
        /*0014*/ 	.byte	0x00, 0xf0, 0x21, 0x00


	//----- nvinfo : EIATTR_KPARAM_INFO
	.align		4
.L_3052:
        /*0018*/ 	.byte	0x04, 0x17
        /*001a*/ 	.short	(.L_3054 - .L_3053)
.L_3053:
        /*001c*/ 	.word	0x00000000
        /*0020*/ 	.short	0x0005
        /*0022*/ 	.short	0x00ec
        /*0024*/ 	.byte	0x00, 0xf0, 0x71, 0x00


	//----- nvinfo : EIATTR_KPARAM_INFO
	.align		4
.L_3054:
        /*0028*/ 	.byte	0x04, 0x17
        /*002a*/ 	.short	(.L_3056 - .L_3055)
.L_3055:
        /*002c*/ 	.word	0x00000000
        /*0030*/ 	.short	0x0004
        /*0032*/ 	.short	0x00e9
        /*0034*/ 	.byte	0x00, 0xf0, 0x05, 0x00


	//----- nvinfo : EIATTR_KPARAM_INFO
	.align		4
.L_3056:
        /*0038*/ 	.byte	0x04, 0x17
        /*003a*/ 	.short	(.L_3058 - .L_3057)
.L_3057:
        /*003c*/ 	.word	0x00000000
        /*0040*/ 	.short	0x0003
        /*0042*/ 	.short	0x00e8
        /*0044*/ 	.byte	0x00, 0xf0, 0x05, 0x00


	//----- nvinfo : EIATTR_KPARAM_INFO
	.align		4
.L_3058:
        /*0048*/ 	.byte	0x04, 0x17
        /*004a*/ 	.short	(.L_3060 - .L_3059)
.L_3059:
        /*004c*/ 	.word	0x00000000
        /*0050*/ 	.short	0x0002
        /*0052*/ 	.short	0x00b8
        /*0054*/ 	.byte	0x00, 0xf0, 0xc1, 0x00


	//----- nvinfo : EIATTR_KPARAM_INFO
	.align		4
.L_3060:
        /*0058*/ 	.byte	0x04, 0x17
        /*005a*/ 	.short	(.L_3062 - .L_3061)
.L_3061:
        /*005c*/ 	.word	0x00000000
        /*0060*/ 	.short	0x0001
        /*0062*/ 	.short	0x0008
        /*0064*/ 	.byte	0x00, 0xf0, 0xc1, 0x02


	//----- nvinfo : EIATTR_KPARAM_INFO
	.align		4
.L_3062:
        /*0068*/ 	.byte	0x04, 0x17
        /*006a*/ 	.short	(.L_3064 - .L_3063)
.L_3063:
        /*006c*/ 	.word	0x00000000
        /*0070*/ 	.short	0x0000
        /*0072*/ 	.short	0x0000
        /*0074*/ 	.byte	0x00, 0xf0, 0x11, 0x00


	//----- nvinfo : EIATTR_SPARSE_MMA_MASK
	.align		4
.L_3064:
        /*0078*/ 	.byte	0x03, 0x50
        /*007a*/ 	.short	0x0000


	//----- nvinfo : EIATTR_MAXREG_COUNT
	.align		4
        /*007c*/ 	.byte	0x03, 0x1b
        /*007e*/ 	.short	0x00ff


	//----- nvinfo : EIATTR_EXTERNS
	.align		4
        /*0080*/ 	.byte	0x04, 0x0f
        /*0082*/ 	.short	(.L_3066 - .L_3065)


	//   ....[0]....
	.align		4
.L_3065:
        /*0084*/ 	.word	index@(__assertfail)


	//----- nvinfo : EIATTR_MERCURY_ISA_VERSION
	.align		4
.L_3066:
        /*0088*/ 	.byte	0x03, 0x5f
        /*008a*/ 	.short	0x0101


	//----- nvinfo : EIATTR_SYSCALL_OFFSETS
	.align		4
        /*008c*/ 	.byte	0x04, 0x46
        /*008e*/ 	.short	(.L_3068 - .L_3067)


	//   ....[0]....
.L_3067:
        /*0090*/ 	.word	0x000011d0


	//   ....[1]....
        /*0094*/ 	.word	0x00001fe0


	//   ....[2]....
        /*0098*/ 	.word	0x00002df0


	//   ....[3]....
        /*009c*/ 	.word	0x00003c00


	//   ....[4]....
        /*00a0*/ 	.word	0x00004a10


	//   ....[5]....
        /*00a4*/ 	.word	0x000058a0


	//   ....[6]....
        /*00a8*/ 	.word	0x000066b0


	//   ....[7]....
        /*00ac*/ 	.word	0x000074c0


	//   ....[8]....
        /*00b0*/ 	.word	0x000082d0


	//   ....[9]....
        /*00b4*/ 	.word	0x000090e0


	//   ....[10]....
        /*00b8*/ 	.word	0x00009f80


	//   ....[11]....
        /*00bc*/ 	.word	0x0000ad90


	//   ....[12]....
        /*00c0*/ 	.word	0x0000bba0


	//   ....[13]....
        /*00c4*/ 	.word	0x0000c9b0


	//   ....[14]....
        /*00c8*/ 	.word	0x0000d7c0


	//   ....[15]....
        /*00cc*/ 	.word	0x0000e650


	//   ....[16]....
        /*00d0*/ 	.word	0x0000f460


	//   ....[17]....
        /*00d4*/ 	.word	0x00010270


	//   ....[18]....
        /*00d8*/ 	.word	0x00011080


	//   ....[19]....
        /*00dc*/ 	.word	0x00011e80


	//   ....[20]....
        /*00e0*/ 	.word	0x00012090


	//   ....[21]....
        /*00e4*/ 	.word	0x00012210


	//   ....[22]....
        /*00e8*/ 	.word	0x000123c0


	//   ....[23]....
        /*00ec*/ 	.word	0x00012a70


	//   ....[24]....
        /*00f0*/ 	.word	0x00012c90


	//   ....[25]....
        /*00f4*/ 	.word	0x00012e10


	//   ....[26]....
        /*00f8*/ 	.word	0x00012fc0


	//   ....[27]....
        /*00fc*/ 	.word	0x000136b0


	//   ....[28]....
        /*0100*/ 	.word	0x000138d0


	//   ....[29]....
        /*0104*/ 	.word	0x00013a50


	//   ....[30]....
        /*0108*/ 	.word	0x00013c00


	//   ....[31]....
        /*010c*/ 	.word	0x000142c0


	//   ....[32]....
        /*0110*/ 	.word	0x000144e0


	//   ....[33]....
        /*0114*/ 	.word	0x00014660


	//   ....[34]....
        /*0118*/ 	.word	0x00014810


	//   ....[35]....
        /*011c*/ 	.word	0x00014ed0


	//   ....[36]....
        /*0120*/ 	.word	0x00015810


	//   ....[37]....
        /*0124*/ 	.word	0x00016010


	//   ....[38]....
        /*0128*/ 	.word	0x000167d0


	//   ....[39]....
        /*012c*/ 	.word	0x00016f90


	//----- nvinfo : EIATTR_EXIT_INSTR_OFFSETS
	.align		4
.L_3068:
        /*0130*/ 	.byte	0x04, 0x1c
        /*0132*/ 	.short	(.L_3070 - .L_3069)


	//   ....[0]....
.L_3069:
        /*0134*/ 	.word	0x00016850


	//   ....[1]....
        /*0138*/ 	.word	0x00016980


	//   ....[2]....
        /*013c*/ 	.word	0x000169a0


	//   ....[3]....
        /*0140*/ 	.word	0x00016a20


	//   ....[4]....
        /*0144*/ 	.word	0x00016a40


	//   ....[5]....
        /*0148*/ 	.word	0x00016a60


	//   ....[6]....
        /*014c*/ 	.word	0x00016ae0


	//   ....[7]....
        /*0150*/ 	.word	0x00016b00


	//   ....[8]....
        /*0154*/ 	.word	0x00016b80


	//   ....[9]....
        /*0158*/ 	.word	0x00016ba0


	//   ....[10]....
        /*015c*/ 	.word	0x00016bc0


	//   ....[11]....
        /*0160*/ 	.word	0x00016c60


	//   ....[12]....
        /*0164*/ 	.word	0x00016c80


	//   ....[13]....
        /*0168*/ 	.word	0x00016d00


	//   ....[14]....
        /*016c*/ 	.word	0x00016d20


	//   ....[15]....
        /*0170*/ 	.word	0x00016d40


	//   ....[16]....
        /*0174*/ 	.word	0x00016de0


	//   ....[17]....
        /*0178*/ 	.word	0x00016e00


	//   ....[18]....
        /*017c*/ 	.word	0x00016e20


	//   ....[19]....
        /*0180*/ 	.word	0x00016e90


	//   ....[20]....
        /*0184*/ 	.word	0x00016fa0


	//   ....[21]....
        /*0188*/ 	.word	0x00016fc0


	//   ....[22]....
        /*018c*/ 	.word	0x00016fe0


	//----- nvinfo : EIATTR_MAX_THREADS
	.align		4
.L_3070:
        /*0190*/ 	.byte	0x04, 0x05
        /*0192*/ 	.short	(.L_3072 - .L_3071)
.L_3071:
        /*0194*/ 	.word	0x00000080
        /*0198*/ 	.word	0x00000001
        /*019c*/ 	.word	0x00000001


	//----- nvinfo : EIATTR_CRS_STACK_SIZE
	.align		4
.L_3072:
        /*01a0*/ 	.byte	0x04, 0x1e
        /*01a2*/ 	.short	(.L_3074 - .L_3073)
.L_3073:
        /*01a4*/ 	.word	0x00000000


	//----- nvinfo : EIATTR_CBANK_PARAM_SIZE
	.align		4
.L_3074:
        /*01a8*/ 	.byte	0x03, 0x19
        /*01aa*/ 	.short	0x0110


	//----- nvinfo : EIATTR_PARAM_CBANK
	.align		4
        /*01ac*/ 	.byte	0x04, 0x0a
        /*01ae*/ 	.short	(.L_3076 - .L_3075)
	.align		4
.L_3075:
        /*01b0*/ 	.word	index@(.nv.constant0._ZN2at6native27unrolled_elementwise_kernelIZZZNS0_67_GLOBAL__N__bb565c37_34_ValidateCompressedIndicesKernel_cu_33a4b88b42_validate_compressed_sparse_indices_kernelILNS2_8CDimNameE0ENS2_18CUDAKernelLauncherENS2_14EmptyVecKernelENS2_8DummyVecELm8EEEvRKNS_6TensorESA_lllENKUlvE1_clEvENKUlvE_clEvEUliiiiiE_St5arrayIPcLm6EELi4E23TrivialOffsetCalculatorILi5EjESH_ILi1EjENS0_6memory12LoadWithCastILi5EEENSK_13StoreWithCastILi1EEEEEviT_T0_T2_T3_T4_T5_)
        /*01b4*/ 	.short	0x0210
        /*01b6*/ 	.short	0x0110


	//----- nvinfo : EIATTR_SW_WAR
	.align		4
.L_3076:
        /*01b8*/ 	.byte	0x04, 0x36
        /*01ba*/ 	.short	(.L_3078 - .L_3077)
.L_3077:
        /*01bc*/ 	.word	0x00000008
.L_3078:


//--------------------- .nv.info._ZN2at6native18elementwise_kernelILi128ELi2EZNS0_22gpu_kernel_impl_nocastIZZZNS0_67_GLOBAL__N__bb565c37_34_ValidateCompressedIndicesKernel_cu_33a4b88b42_validate_compressed_sparse_indices_kernelILNS3_8CDimNameE0ENS3_18CUDAKernelLauncherENS3_14EmptyVecKernelENS3_8DummyVecELm8EEEvRKNS_6TensorESB_lllENKUlvE1_clEvENKUlvE_clEvEUliiiiiE_EEvRNS_18TensorIteratorBaseERKT_EUliE_EEviT1_ --------------------------
	.section	.nv.info._ZN2at6native18elementwise_kernelILi128ELi2EZNS0_22gpu_kernel_impl_nocastIZZZNS0_67_GLOBAL__N__bb565c37_34_ValidateCompressedIndicesKernel_cu_33a4b88b42_validate_compressed_sparse_indices_kernelILNS3_8CDimNameE0ENS3_18CUDAKernelLauncherENS3_14EmptyVecKernelENS3_8DummyVecELm8EEEvRKNS_6TensorESB_lllENKUlvE1_clEvENKUlvE_clEvEUliiiiiE_EEvRNS_18TensorIteratorBaseERKT_EUliE_EEviT1_,"",@"SHT_CUDA_INFO"
	.sectionflags	@""
	.align	4


	//----- nvinfo : EIATTR_CUDA_API_VERSION
	.align		4
        /*0000*/ 	.byte	0x04, 0x37
        /*0002*/ 	.short	(.L_3080 - .L_3079)
.L_3079:
        /*0004*/ 	.word	0x00000082


	//----- nvinfo : EIATTR_KPARAM_INFO
	.align		4
.L_3080:
        /*0008*/ 	.byte	0x04, 0x17
        /*000a*/ 	.short	(.L_3082 - .L_3081)
.L_3081:
        /*000c*/ 	.word	0x00000000
        /*0010*/ 	.short	0x0001
        /*0012*/ 	.short	0x0008
        /*0014*/ 	.byte	0x00, 0xf0, 0xc1, 0x11


	//----- nvinfo : EIATTR_KPARAM_INFO
	.align		4
.L_3082:
        /*0018*/ 	.byte	0x04, 0x17
        /*001a*/ 	.short	(.L_3084 - .L_3083)
.L_3083:
        /*001c*/ 	.word	0x00000000
        /*0020*/ 	.short	0x0000
        /*0022*/ 	.short	0x0000
        /*0024*/ 	.byte	0x00, 0xf0, 0x11, 0x00


	//----- nvinfo : EIATTR_SPARSE_MMA_MASK
	.align		4
.L_3084:
        /*0028*/ 	.byte	0x03, 0x50
        /*002a*/ 	.short	0x0000


	//----- nvinfo : EIATTR_MAXREG_COUNT
	.align		4
        /*002c*/ 	.byte	0x03, 0x1b
        /*002e*/ 	.short	0x0080


	//----- nvinfo : EIATTR_EXTERNS
	.align		4
        /*0030*/ 	.byte	0x04, 0x0f
        /*0032*/ 	.short	(.L_3086 - .L_3085)


	//   ....[0]....
	.align		4
.L_3085:
        /*0034*/ 	.word	index@(__assertfail)


	//----- nvinfo : EIATTR_MERCURY_ISA_VERSION
	.align		4
.L_3086:
        /*0038*/ 	.byte	0x03, 0x5f
        /*003a*/ 	.short	0x0101


	//----- nvinfo : EIATTR_SYSCALL_OFFSETS
	.align		4
        /*003c*/ 	.byte	0x04, 0x46
        /*003e*/ 	.short	(.L_3088 - .L_3087)


	//   ....[0]....
.L_3087:
        /*0040*/ 	.word	0x00001ff0


	//   ....[1]....
        /*0044*/ 	.word	0x00002170


	//   ....[2]....
        /*0048*/ 	.word	0x00002320


	//   ....[3]....
        /*004c*/ 	.word	0x000029e0


	//   ....[4]....
        /*0050*/ 	.word	0x00004a30


	//   ....[5]....
        /*0054*/ 	.word	0x00004bb0


	//   ....[6]....
        /*0058*/ 	.word	0x00004d60


	//   ....[7]....
        /*005c*/ 	.word	0x00005410


	//----- nvinfo : EIATTR_EXIT_INSTR_OFFSETS
	.align		4
.L_3088:
        /*0060*/ 	.byte	0x04, 0x1c
        /*0062*/ 	.short	(.L_3090 - .L_3089)


	//   ....[0]....
.L_3089:
        /*0064*/ 	.word	0x00002ac0


	//   ....[1]....
        /*0068*/ 	.word	0x000054a0


	//----- nvinfo : EIATTR_MAX_THREADS
	.align		4
.L_3090:
        /*006c*/ 	.byte	0x04, 0x05
        /*006e*/ 	.short	(.L_3092 - .L_3091)
.L_3091:
        /*0070*/ 	.word	0x00000080
        /*0074*/ 	.word	0x00000001
        /*0078*/ 	.word	0x00000001


	//----- nvinfo : EIATTR_CRS_STACK_SIZE
	.align		4
.L_3092:
        /*007c*/ 	.byte	0x04, 0x1e
        /*007e*/ 	.short	(.L_3094 - .L_3093)
.L_3093:
        /*0080*/ 	.word	0x00000000


	//----- nvinfo : EIATTR_CBANK_PARAM_SIZE
	.align		4
.L_3094:
        /*0084*/ 	.byte	0x03, 0x19
        /*0086*/ 	.short	0x0478


	//----- nvinfo : EIATTR_PARAM_CBANK
	.align		4
        /*0088*/ 	.byte	0x04, 0x0a
        /*008a*/ 	.short	(.L_3096 - .L_3095)
	.align		4
.L_3095:
        /*008c*/ 	.word	index@(.nv.constant0._ZN2at6native18elementwise_kernelILi128ELi2EZNS0_22gpu_kernel_impl_nocastIZZZNS0_67_GLOBAL__N__bb565c37_34_ValidateCompressedIndicesKernel_cu_33a4b88b42_validate_compressed_sparse_indices_kernelILNS3_8CDimNameE0ENS3_18CUDAKernelLauncherENS3_14EmptyVecKernelENS3_8DummyVecELm8EEEvRKNS_6TensorESB_lllENKUlvE1_clEvENKUlvE_clEvEUliiiiiE_EEvRNS_18TensorIteratorBaseERKT_EUliE_EEviT1_)
        /*0090*/ 	.short	0x0210
        /*0092*/ 	.short	0x0478


	//----- nvinfo : EIATTR_SW_WAR
	.align		4
.L_3096:
        /*0094*/ 	.byte	0x04, 0x36
        /*0096*/ 	.short	(.L_3098 - .L_3097)
.L_3097:
        /*0098*/ 	.word	0x00000008
.L_3098:


//--------------------- .nv.info._ZN2at6native27unrolled_elementwise_kernelIZZZNS0_67_GLOBAL__N__bb565c37_34_ValidateCompressedIndicesKernel_cu_33a4b88b42_validate_compressed_sparse_indices_kernelILNS2_8CDimNameE0ENS2_18CUDAKernelLauncherENS2_14EmptyVecKernelENS2_8DummyVecELm8EEEvRKNS_6TensorESA_lllENKUlvE1_clEvENKUlvE_clEvEUliiiiiE_St5arrayIPcLm6EELi4E23TrivialOffsetCalculatorILi5EjESH_ILi1EjENS0_6memory15LoadWithoutCastENSK_16StoreWithoutCastEEEviT_T0_T2_T3_T4_T5_ --------------------------
	.section	.nv.info._ZN2at6native27unrolled_elementwise_kernelIZZZNS0_67_GLOBAL__N__bb565c37_34_ValidateCompressedIndicesKernel_cu_33a4b88b42_validate_compressed_sparse_indices_kernelILNS2_8CDimNameE0ENS2_18CUDAKernelLauncherENS2_14EmptyVecKernelENS2_8DummyVecELm8EEEvRKNS_6TensorESA_lllENKUlvE1_clEvENKUlvE_clEvEUliiiiiE_St5arrayIPcLm6EELi4E23TrivialOffsetCalculatorILi5EjESH_ILi1EjENS0_6memory15LoadWithoutCastENSK_16StoreWithoutCastEEEviT_T0_T2_T3_T4_T5_,"",@"SHT_CUDA_INFO"
	.sectionflags	@""
	.align	4


	//----- nvinfo : EIATTR_CUDA_API_VERSION
	.align		4
        /*0000*/ 	.byte	0x04, 0x37
        /*0002*/ 	.short	(.L_3100 - .L_3099)
.L_3099:
        /*0004*/ 	.word	0x00000082


	//----- nvinfo : EIATTR_KPARAM_INFO
	.align		4
.L_3100:
        /*0008*/ 	.byte	0x04, 0x17
        /*000a*/ 	.short	(.L_3102 - .L_3101)
.L_3101:
        /*000c*/ 	.word	0x00000000
        /*0010*/ 	.short	0x0006
        /*0012*/ 	.short	0x00eb
        /*0014*/ 	.byte	0x00, 0xf0, 0x05, 0x00


	//----- nvinfo : EIATTR_KPARAM_INFO
	.align		4
.L_3102:
        /*0018*/ 	.byte	0x04, 0x17
        /*001a*/ 	.short	(.L_3104 - .L_3103)
.L_3103:
        /*001c*/ 	.word	0x00000000
        /*0020*/ 	.short	0x0005
        /*0022*/ 	.short	0x00ea
        /*0024*/ 	.byte	0x00, 0xf0, 0x05, 0x00


	//----- nvinfo : EIATTR_KPARAM_INFO
	.align		4
.L_3104:
        /*0028*/ 	.byte	0x04, 0x17
        /*002a*/ 	.short	(.L_3106 - .L_3105)
.L_3105:
        /*002c*/ 	.word	0x00000000
        /*0030*/ 	.short	0x0004
        /*0032*/ 	.short	0x00e9
        /*0034*/ 	.byte	0x00, 0xf0, 0x05, 0x00


	//----- nvinfo : EIATTR_KPARAM_INFO
	.align		4
.L_3106:
        /*0038*/ 	.byte	0x04, 0x17
        /*003a*/ 	.short	(.L_3108 - .L_3107)
.L_3107:
        /*003c*/ 	.word	0x00000000
        /*0040*/ 	.short	0x0003
        /*0042*/ 	.short	0x00e8
        /*0044*/ 	.byte	0x00, 0xf0, 0x05, 0x00


	//----- nvinfo : EIATTR_KPARAM_INFO
	.align		4
.L_3108:
        /*0048*/ 	.byte	0x04, 0x17
        /*004a*/ 	.short	(.L_3110 - .L_3109)
.L_3109:
        /*004c*/ 	.word	0x00000000
        /*0050*/ 	.short	0x0002
        /*0052*/ 	.short	0x00b8
        /*0054*/ 	.byte	0x00, 0xf0, 0xc1, 0x00


	//----- nvinfo : EIATTR_KPARAM_INFO
	.align		4
.L_3110:
        /*0058*/ 	.byte	0x04, 0x17
        /*005a*/ 	.short	(.L_3112 - .L_3111)
.L_3111:
        /*005c*/ 	.word	0x00000000
        /*0060*/ 	.short	0x0001
        /*0062*/ 	.short	0x0008
        /*0064*/ 	.byte	0x00, 0xf0, 0xc1, 0x02


	//----- nvinfo : EIATTR_KPARAM_INFO
	.align		4
.L_3112:
        /*0068*/ 	.byte	0x04, 0x17
        /*006a*/ 	.short	(.L_3114 - .L_3113)
.L_3113:
        /*006c*/ 	.word	0x00000000
        /*0070*/ 	.short	0x0000
        /*0072*/ 	.short	0x0000
        /*0074*/ 	.byte	0x00, 0xf0, 0x11, 0x00


	//----- nvinfo : EIATTR_SPARSE_MMA_MASK
	.align		4
.L_3114:
        /*0078*/ 	.byte	0x03, 0x50
        /*007a*/ 	.short	0x0000


	//----- nvinfo : EIATTR_MAXREG_COUNT
	.align		4
        /*007c*/ 	.byte	0x03, 0x1b
        /*007e*/ 	.short	0x00ff


	//----- nvinfo : EIATTR_EXTERNS
	.align		4
        /*0080*/ 	.byte	0x04, 0x0f
        /*0082*/ 	.short	(.L_3116 - .L_3115)


	//   ....[0]....
	.align		4
.L_3115:
        /*0084*/ 	.word	index@(__assertfail)


	//----- nvinfo : EIATTR_MERCURY_ISA_VERSION
	.align		4
.L_3116:
        /*0088*/ 	.byte	0x03, 0x5f
        /*008a*/ 	.short	0x0101


	//----- nvinfo : EIATTR_SYSCALL_OFFSETS
	.align		4
        /*008c*/ 	.byte	0x04, 0x46
        /*008e*/ 	.short	(.L_3118 - .L_3117)


	//   ....[0]....
.L_3117:
        /*0090*/ 	.word	0x00000a30


	//   ....[1]....
        /*0094*/ 	.word	0x00000bb0


	//   ....[2]....
        /*0098*/ 	.word	0x00000d60


	//   ....[3]....
        /*009c*/ 	.word	0x00001470


	//   ....[4]....
        /*00a0*/ 	.word	0x00001690


	//   ....[5]....
        /*00a4*/ 	.word	0x00001810


	//   ....[6]....
        /*00a8*/ 	.word	0x000019c0


	//   ....[7]....
        /*00ac*/ 	.word	0x000020c0


	//   ....[8]....
        /*00b0*/ 	.word	0x000022e0


	//   ....[9]....
        /*00b4*/ 	.word	0x00002460


	//   ....[10]....
        /*00b8*/ 	.word	0x00002610


	//   ....[11]....
        /*00bc*/ 	.word	0x00002d00


	//   ....[12]....
        /*00c0*/ 	.word	0x00002f20


	//   ....[13]....
        /*00c4*/ 	.word	0x000030a0


	//   ....[14]....
        /*00c8*/ 	.word	0x00003250


	//   ....[15]....
        /*00cc*/ 	.word	0x00003930


	//----- nvinfo : EIATTR_EXIT_INSTR_OFFSETS
	.align		4
.L_3118:
        /*00d0*/ 	.byte	0x04, 0x1c
        /*00d2*/ 	.short	(.L_3120 - .L_3119)


	//   ....[0]....
.L_3119:
        /*00d4*/ 	.word	0x00003b10


	//   ....[1]....
        /*00d8*/ 	.word	0x00003b60


	//----- nvinfo : EIATTR_MAX_THREADS
	.align		4
.L_3120:
        /*00dc*/ 	.byte	0x04, 0x05
        /*00de*/ 	.short	(.L_3122 - .L_3121)
.L_3121:
        /*00e0*/ 	.word	0x00000080
        /*00e4*/ 	.word	0x00000001
        /*00e8*/ 	.word	0x00000001


	//----- nvinfo : EIATTR_CRS_STACK_SIZE
	.align		4
.L_3122:
        /*00ec*/ 	.byte	0x04, 0x1e
        /*00ee*/ 	.short	(.L_3124 - .L_3123)
.L_3123:
        /*00f0*/ 	.word	0x00000000


	//----- nvinfo : EIATTR_CBANK_PARAM_SIZE
	.align		4
.L_3124:
        /*00f4*/ 	.byte	0x03, 0x19
        /*00f6*/ 	.short	0x00ec


	//----- nvinfo : EIATTR_PARAM_CBANK
	.align		4
        /*00f8*/ 	.byte	0x04, 0x0a
        /*00fa*/ 	.short	(.L_3126 - .L_3125)
	.align		4
.L_3125:
        /*00fc*/ 	.word	index@(.nv.constant0._ZN2at6native27unrolled_elementwise_kernelIZZZNS0_67_GLOBAL__N__bb565c37_34_ValidateCompressedIndicesKernel_cu_33a4b88b42_validate_compressed_sparse_indices_kernelILNS2_8CDimNameE0ENS2_18CUDAKernelLauncherENS2_14EmptyVecKernelENS2_8DummyVecELm8EEEvRKNS_6TensorESA_lllENKUlvE1_clEvENKUlvE_clEvEUliiiiiE_St5arrayIPcLm6EELi4E23TrivialOffsetCalculatorILi5EjESH_ILi1EjENS0_6memory15LoadWithoutCastENSK_16StoreWithoutCastEEEviT_T0_T2_T3_T4_T5_)
        /*0100*/ 	.short	0x0210
        /*0102*/ 	.short	0x00ec


	//----- nvinfo : EIATTR_SW_WAR
	.align		4
.L_3126:
        /*0104*/ 	.byte	0x04, 0x36
        /*0106*/ 	.short	(.L_3128 - .L_3127)
.L_3127:
        /*0108*/ 	.word	0x00000008
.L_3128:


//--------------------- .nv.info._ZN2at6native29vectorized_elementwise_kernelILi2EZZZNS0_67_GLOBAL__N__bb565c37_34_ValidateCompressedIndicesKernel_cu_33a4b88b42_validate_compressed_sparse_indices_kernelILNS2_8CDimNameE0ENS2_18CUDAKernelLauncherENS2_14EmptyVecKernelENS2_8DummyVecELm8EEEvRKNS_6TensorESA_lllENKUlvE1_clEvENKUlvE_clEvEUliiiiiE_St5arrayIPcLm6EEEEviT0_T1_ --------------------------
	.section	.nv.info._ZN2at6native29vectorized_elementwise_kernelILi2EZZZNS0_67_GLOBAL__N__bb565c37_34_ValidateCompressedIndicesKernel_cu_33a4b88b42_validate_compressed_sparse_indices_kernelILNS2_8CDimNameE0ENS2_18CUDAKernelLauncherENS2_14EmptyVecKernelENS2_8DummyVecELm8EEEvRKNS_6TensorESA_lllENKUlvE1_clEvENKUlvE_clEvEUliiiiiE_St5arrayIPcLm6EEEEviT0_T1_,"",@"SHT_CUDA_INFO"
	.sectionflags	@""
	.align	4


	//----- nvinfo : EIATTR_CUDA_API_VERSION
	.align		4
        /*0000*/ 	.byte	0x04, 0x37
        /*0002*/ 	.short	(.L_3130 - .L_3129)
.L_3129:
        /*0004*/ 	.word	0x00000082


	//----- nvinfo : EIATTR_KPARAM_INFO
	.align		4
.L_3130:
        /*0008*/ 	.byte	0x04, 0x17
        /*000a*/ 	.short	(.L_3132 - .L_3131)
.L_3131:
        /*000c*/ 	.word	0x00000000
        /*0010*/ 	.short	0x0002
        /*0012*/ 	.short	0x00b8
        /*0014*/ 	.byte	0x00, 0xf0, 0xc1, 0x00


	//----- nvinfo : EIATTR_KPARAM_INFO
	.align		4
.L_3132:
        /*0018*/ 	.byte	0x04, 0x17
        /*001a*/ 	.short	(.L_3134 - .L_3133)
.L_3133:
        /*001c*/ 	.word	0x00000000
        /*0020*/ 	.short	0x0001
        /*0022*/ 	.short	0x0008
        /*0024*/ 	.byte	0x00, 0xf0, 0xc1, 0x02


	//----- nvinfo : EIATTR_KPARAM_INFO
	.align		4
.L_3134:
        /*0028*/ 	.byte	0x04, 0x17
        /*002a*/ 	.short	(.L_3136 - .L_3135)
.L_3135:
        /*002c*/ 	.word	0x00000000
        /*0030*/ 	.short	0x0000
        /*0032*/ 	.short	0x0000
        /*0034*/ 	.byte	0x00, 0xf0, 0x11, 0x00


	//----- nvinfo : EIATTR_SPARSE_MMA_MASK
	.align		4
.L_3136:
        /*0038*/ 	.byte	0x03, 0x50
        /*003a*/ 	.short	0x0000


	//----- nvinfo : EIATTR_MAXREG_COUNT
	.align		4
        /*003c*/ 	.byte	0x03, 0x1b
        /*003e*/ 	.short	0x00ff


	//----- nvinfo : EIATTR_EXTERNS
	.align		4
        /*0040*/ 	.byte	0x04, 0x0f
        /*0042*/ 	.short	(.L_3138 - .L_3137)


	//   ....[0]....
	.align		4
.L_3137:
        /*0044*/ 	.word	index@(__assertfail)


	//----- nvinfo : EIATTR_MERCURY_ISA_VERSION
	.align		4
.L_3138:
        /*0048*/ 	.byte	0x03, 0x5f
        /*004a*/ 	.short	0x0101


	//----- nvinfo : EIATTR_SYSCALL_OFFSETS
	.align		4
        /*004c*/ 	.byte	0x04, 0x46
        /*004e*/ 	.short	(.L_3140 - .L_3139)


	//   ....[0]....
.L_3139:
        /*0050*/ 	.word	0x00000700


	//   ....[1]....
        /*0054*/ 	.word	0x00000890


	//   ....[2]....
        /*0058*/ 	.word	0x00000a40


	//   ....[3]....
        /*005c*/ 	.word	0x000011a0


	//   ....[4]....
        /*0060*/ 	.word	0x00001360


	//   ....[5]....
        /*0064*/ 	.word	0x000014c0


	//   ....[6]....
        /*0068*/ 	.word	0x00001670


	//   ....[7]....
        /*006c*/ 	.word	0x00001d70


	//   ....[8]....
        /*0070*/ 	.word	0x00001f30


	//   ....[9]....
        /*0074*/ 	.word	0x00002090


	//   ....[10]....
        /*0078*/ 	.word	0x00002240


	//   ....[11]....
        /*007c*/ 	.word	0x000028e0


	//   ....[12]....
        /*0080*/ 	.word	0x00002aa0


	//   ....[13]....
        /*0084*/ 	.word	0x00002c00


	//   ....[14]....
        /*0088*/ 	.word	0x00002db0


	//   ....[15]....
        /*008c*/ 	.word	0x00003450


	//   ....[16]....
        /*0090*/ 	.word	0x00003610


	//   ....[17]....
        /*0094*/ 	.word	0x00003770


	//   ....[18]....
        /*0098*/ 	.word	0x00003920


	//   ....[19]....
        /*009c*/ 	.word	0x00003fc0


	//   ....[20]....
        /*00a0*/ 	.word	0x00004180


	//   ....[21]....
        /*00a4*/ 	.word	0x000042e0


	//   ....[22]....
        /*00a8*/ 	.word	0x00004490


	//   ....[23]....
        /*00ac*/ 	.word	0x00004b30


	//   ....[24]....
        /*00b0*/ 	.word	0x00004cf0


	//   ....[25]....
        /*00b4*/ 	.word	0x00004e50


	//   ....[26]....
        /*00b8*/ 	.word	0x00005000


	//   ....[27]....
        /*00bc*/ 	.word	0x000056a0


	//   ....[28]....
        /*00c0*/ 	.word	0x00005860


	//   ....[29]....
        /*00c4*/ 	.word	0x000059c0


	//   ....[30]....
        /*00c8*/ 	.word	0x00005b70


	//   ....[31]....
        /*00cc*/ 	.word	0x00006250


	//   ....[32]....
        /*00d0*/ 	.word	0x00007240


	//   ....[33]....
        /*00d4*/ 	.word	0x000073c0


	//   ....[34]....
        /*00d8*/ 	.word	0x00007570


	//   ....[35]....
        /*00dc*/ 	.word	0x00007c80


	//   ....[36]....
        /*00e0*/ 	.word	0x00007eb0


	//   ....[37]....
        /*00e4*/ 	.word	0x00008030


	//   ....[38]....
        /*00e8*/ 	.word	0x000081e0


	//   ....[39]....
        /*00ec*/ 	.word	0x000088f0


	//   ....[40]....
        /*00f0*/ 	.word	0x00008b20


	//   ....[41]....
        /*00f4*/ 	.word	0x00008ca0


	//   ....[42]....
        /*00f8*/ 	.word	0x00008e50


	//   ....[43]....
        /*00fc*/ 	.word	0x00009560


	//   ....[44]....
        /*0100*/ 	.word	0x00009790


	//   ....[45]....
        /*0104*/ 	.word	0x00009910


	//   ....[46]....
        /*0108*/ 	.word	0x00009ac0


	//   ....[47]....
        /*010c*/ 	.word	0x0000a1e0


	//   ....[48]....
        /*0110*/ 	.word	0x0000a410


	//   ....[49]....
        /*0114*/ 	.word	0x0000a590


	//   ....[50]....
        /*0118*/ 	.word	0x0000a740


	//   ....[51]....
        /*011c*/ 	.word	0x0000ae60


	//   ....[52]....
        /*0120*/ 	.word	0x0000b090


	//   ....[53]....
        /*0124*/ 	.word	0x0000b210


	//   ....[54]....
        /*0128*/ 	.word	0x0000b3c0


	//   ....[55]....
        /*012c*/ 	.word	0x0000bae0


	//   ....[56]....
        /*0130*/ 	.word	0x0000bd10


	//   ....[57]....
        /*0134*/ 	.word	0x0000be90


	//   ....[58]....
        /*0138*/ 	.word	0x0000c040


	//   ....[59]....
        /*013c*/ 	.word	0x0000c760


	//   ....[60]....
        /*0140*/ 	.word	0x0000c990


	//   ....[61]....
        /*0144*/ 	.word	0x0000cb10


	//   ....[62]....
        /*0148*/ 	.word	0x0000ccc0


	//   ....[63]....
        /*014c*/ 	.word	0x0000d3d0


	//----- nvinfo : EIATTR_EXIT_INSTR_OFFSETS
	.align		4
.L_3140:
        /*0150*/ 	.byte	0x04, 0x1c
        /*0152*/ 	.short	(.L_3142 - .L_3141)


	//   ....[0]....
.L_3141:
        /*0154*/ 	.word	0x00006370


	//   ....[1]....
        /*0158*/ 	.word	0x0000d7b0


	//   ....[2]....
        /*015c*/ 	.word	0x0000d800


	//----- nvinfo : EIATTR_MAX_THREADS
	.align		4
.L_3142:
        /*0160*/ 	.byte	0x04, 0x05
        /*0162*/ 	.short	(.L_3144 - .L_3143)
.L_3143:
        /*0164*/ 	.word	0x00000080
        /*0168*/ 	.word	0x00000001
        /*016c*/ 	.word	0x00000001


	//----- nvinfo : EIATTR_CRS_STACK_SIZE
	.align		4
.L_3144:
        /*0170*/ 	.byte	0x04, 0x1e
        /*0172*/ 	.short	(.L_3146 - .L_3145)
.L_3145:
        /*0174*/ 	.word	0x00000000


	//----- nvinfo : EIATTR_CBANK_PARAM_SIZE
	.align		4
.L_3146:
        /*0178*/ 	.byte	0x03, 0x19
        /*017a*/ 	.short	0x00e8


	//----- nvinfo : EIATTR_PARAM_CBANK
	.align		4
        /*017c*/ 	.byte	0x04, 0x0a
        /*017e*/ 	.short	(.L_3148 - .L_3147)
	.align		4
.L_3147:
        /*0180*/ 	.word	index@(.nv.constant0._ZN2at6native29vectorized_elementwise_kernelILi2EZZZNS0_67_GLOBAL__N__bb565c37_34_ValidateCompressedIndicesKernel_cu_33a4b88b42_validate_compressed_sparse_indices_kernelILNS2_8CDimNameE0ENS2_18CUDAKernelLauncherENS2_14EmptyVecKernelENS2_8DummyVecELm8EEEvRKNS_6TensorESA_lllENKUlvE1_clEvENKUlvE_clEvEUliiiiiE_St5arrayIPcLm6EEEEviT0_T1_)
        /*0184*/ 	.short	0x0210
        /*0186*/ 	.short	0x00e8


	//----- nvinfo : EIATTR_SW_WAR
	.align		4
.L_3148:
        /*0188*/ 	.byte	0x04, 0x36
        /*018a*/ 	.short	(.L_3150 - .L_3149)
.L_3149:
        /*018c*/ 	.word	0x00000008
.L_3150:


//--------------------- .nv.info._ZN2at6native29vectorized_elementwise_kernelILi4EZZZNS0_67_GLOBAL__N__bb565c37_34_ValidateCompressedIndicesKernel_cu_33a4b88b42_validate_compressed_sparse_indices_kernelILNS2_8CDimNameE0ENS2_18CUDAKernelLauncherENS2_14EmptyVecKernelENS2_8DummyVecELm8EEEvRKNS_6TensorESA_lllENKUlvE1_clEvENKUlvE_clEvEUliiiiiE_St5arrayIPcLm6EEEEviT0_T1_ --------------------------
	.section	.nv.info._ZN2at6native29vectorized_elementwise_kernelILi4EZZZNS0_67_GLOBAL__N__bb565c37_34_ValidateCompressedIndicesKernel_cu_33a4b88b42_validate_compressed_sparse_indices_kernelILNS2_8CDimNameE0ENS2_18CUDAKernelLauncherENS2_14EmptyVecKernelENS2_8DummyVecELm8EEEvRKNS_6TensorESA_lllENKUlvE1_clEvENKUlvE_clEvEUliiiiiE_St5arrayIPcLm6EEEEviT0_T1_,"",@"SHT_CUDA_INFO"
	.sectionflags	@""
	.align	4


	//----- nvinfo : EIATTR_CUDA_API_VERSION
	.align		4
        /*0000*/ 	.byte	0x04, 0x37
        /*0002*/ 	.short	(.L_3152 - .L_3151)
.L_3151:
        /*0004*/ 	.word	0x00000082


	//----- nvinfo : EIATTR_KPARAM_INFO
	.align		4
.L_3152:
        /*0008*/ 	.byte	0x04, 0x17
        /*000a*/ 	.short	(.L_3154 - .L_3153)
.L_3153:
        /*000c*/ 	.word	0x00000000
        /*0010*/ 	.short	0x0002
        /*0012*/ 	.short	0x00b8
        /*0014*/ 	.byte	0x00, 0xf0, 0xc1, 0x00


	//----- nvinfo : EIATTR_KPARAM_INFO
	.align		4
.L_3154:
        /*0018*/ 	.byte	0x04, 0x17
        /*001a*/ 	.short	(.L_3156 - .L_3155)
.L_3155:
        /*001c*/ 	.word	0x00000000
        /*0020*/ 	.short	0x0001
        /*0022*/ 	.short	0x0008
        /*0024*/ 	.byte	0x00, 0xf0, 0xc1, 0x02


	//----- nvinfo : EIATTR_KPARAM_INFO
	.align		4
.L_3156:
        /*0028*/ 	.byte	0x04, 0x17
        /*002a*/ 	.short	(.L_3158 - .L_3157)
.L_3157:
        /*002c*/ 	.word	0x00000000
        /*0030*/ 	.short	0x0000
        /*0032*/ 	.short	0x0000
        /*0034*/ 	.byte	0x00, 0xf0, 0x11, 0x00


	//----- nvinfo : EIATTR_SPARSE_MMA_MASK
	.align		4
.L_3158:
        /*0038*/ 	.byte	0x03, 0x50
        /*003a*/ 	.short	0x0000


	//----- nvinfo : EIATTR_MAXREG_COUNT
	.align		4
        /*003c*/ 	.byte	0x03, 0x1b
        /*003e*/ 	.short	0x00ff


	//----- nvinfo : EIATTR_EXTERNS
	.align		4
        /*0040*/ 	.byte	0x04, 0x0f
        /*0042*/ 	.short	(.L_3160 - .L_3159)


	//   ....[0]....
	.align		4
.L_3159:
        /*0044*/ 	.word	index@(__assertfail)


	//----- nvinfo : EIATTR_MERCURY_ISA_VERSION
	.align		4
.L_3160:
        /*0048*/ 	.byte	0x03, 0x5f
        /*004a*/ 	.short	0x0101


	//----- nvinfo : EIATTR_SYSCALL_OFFSETS
	.align		4
        /*004c*/ 	.byte	0x04, 0x46
        /*004e*/ 	.short	(.L_3162 - .L_3161)


	//   ....[0]....
.L_3161:
        /*0050*/ 	.word	0x00000660


	//   ....[1]....
        /*0054*/ 	.word	0x000007f0


	//   ....[2]....
        /*0058*/ 	.word	0x000009a0


	//   ....[3]....
        /*005c*/ 	.word	0x00001100


	//   ....[4]....
        /*0060*/ 	.word	0x000012c0


	//   ....[5]....
        /*0064*/ 	.word	0x00001420


	//   ....[6]....
        /*0068*/ 	.word	0x000015d0


	//   ....[7]....
        /*006c*/ 	.word	0x00001cd0


	//   ....[8]....
        /*0070*/ 	.word	0x00001e90


	//   ....[9]....
        /*0074*/ 	.word	0x00001ff0


	//   ....[10]....
        /*0078*/ 	.word	0x000021a0


	//   ....[11]....
        /*007c*/ 	.word	0x00002840


	//   ....[12]....
        /*0080*/ 	.word	0x00002a00


	//   ....[13]....
        /*0084*/ 	.word	0x00002b60


	//   ....[14]....
        /*0088*/ 	.word	0x00002d10


	//   ....[15]....
        /*008c*/ 	.word	0x000033b0


	//   ....[16]....
        /*0090*/ 	.word	0x00003570


	//   ....[17]....
        /*0094*/ 	.word	0x000036d0


	//   ....[18]....
        /*0098*/ 	.word	0x00003880


	//   ....[19]....
        /*009c*/ 	.word	0x00003f20


	//   ....[20]....
        /*00a0*/ 	.word	0x000040e0


	//   ....[21]....
        /*00a4*/ 	.word	0x00004240


	//   ....[22]....
        /*00a8*/ 	.word	0x000043f0


	//   ....[23]....
        /*00ac*/ 	.word	0x00004a90


	//   ....[24]....
        /*00b0*/ 	.word	0x00004c50


	//   ....[25]....
        /*00b4*/ 	.word	0x00004db0


	//   ....[26]....
        /*00b8*/ 	.word	0x00004f60


	//   ....[27]....
        /*00bc*/ 	.word	0x00005600


	//   ....[28]....
        /*00c0*/ 	.word	0x000057c0


	//   ....[29]....
        /*00c4*/ 	.word	0x00005920


	//   ....[30]....
        /*00c8*/ 	.word	0x00005ad0


	//   ....[31]....
        /*00cc*/ 	.word	0x000061b0


	//   ....[32]....
        /*00d0*/ 	.word	0x00007180


	//   ....[33]....
        /*00d4*/ 	.word	0x00007300


	//   ....[34]....
        /*00d8*/ 	.word	0x000074b0


	//   ....[35]....
        /*00dc*/ 	.word	0x00007bc0


	//   ....[36]....
        /*00e0*/ 	.word	0x00007df0


	//   ....[37]....
        /*00e4*/ 	.word	0x00007f70


	//   ....[38]....
        /*00e8*/ 	.word	0x00008120


	//   ....[39]....
        /*00ec*/ 	.word	0x00008830


	//   ....[40]....
        /*00f0*/ 	.word	0x00008a60


	//   ....[41]....
        /*00f4*/ 	.word	0x00008be0


	//   ....[42]....
        /*00f8*/ 	.word	0x00008d90


	//   ....[43]....
        /*00fc*/ 	.word	0x000094a0


	//   ....[44]....
        /*0100*/ 	.word	0x000096d0


	//   ....[45]....
        /*0104*/ 	.word	0x00009850


	//   ....[46]....
        /*0108*/ 	.word	0x00009a00


	//   ....[47]....
        /*010c*/ 	.word	0x0000a120


	//   ....[48]....
        /*0110*/ 	.word	0x0000a350


	//   ....[49]....
        /*0114*/ 	.word	0x0000a4d0


	//   ....[50]....
        /*0118*/ 	.word	0x0000a680


	//   ....[51]....
        /*011c*/ 	.word	0x0000ada0


	//   ....[52]....
        /*0120*/ 	.word	0x0000afd0


	//   ....[53]....
        /*0124*/ 	.word	0x0000b150


	//   ....[54]....
        /*0128*/ 	.word	0x0000b300


	//   ....[55]....
        /*012c*/ 	.word	0x0000ba20


	//   ....[56]....
        /*0130*/ 	.word	0x0000bc50


	//   ....[57]....
        /*0134*/ 	.word	0x0000bdd0


	//   ....[58]....
        /*0138*/ 	.word	0x0000bf80


	//   ....[59]....
        /*013c*/ 	.word	0x0000c6a0


	//   ....[60]....
        /*0140*/ 	.word	0x0000c8d0


	//   ....[61]....
        /*0144*/ 	.word	0x0000ca50


	//   ....[62]....
        /*0148*/ 	.word	0x0000cc00


	//   ....[63]....
        /*014c*/ 	.word	0x0000d310


	//----- nvinfo : EIATTR_EXIT_INSTR_OFFSETS
	.align		4
.L_3162:
        /*0150*/ 	.byte	0x04, 0x1c
        /*0152*/ 	.short	(.L_3164 - .L_3163)


	//   ....[0]....
.L_3163:
        /*0154*/ 	.word	0x000062b0


	//   ....[1]....
        /*0158*/ 	.word	0x0000d6f0


	//   ....[2]....
        /*015c*/ 	.word	0x0000d740


	//----- nvinfo : EIATTR_MAX_THREADS
	.align		4
.L_3164:
        /*0160*/ 	.byte	0x04, 0x05
        /*0162*/ 	.short	(.L_3166 - .L_3165)
.L_3165:
        /*0164*/ 	.word	0x00000080
        /*0168*/ 	.word	0x00000001
        /*016c*/ 	.word	0x00000001


	//----- nvinfo : EIATTR_CRS_STACK_SIZE
	.align		4
.L_3166:
        /*0170*/ 	.byte	0x04, 0x1e
        /*0172*/ 	.short	(.L_3168 - .L_3167)
.L_3167:
        /*0174*/ 	.word	0x00000000


	//----- nvinfo : EIATTR_CBANK_PARAM_SIZE
	.align		4
.L_3168:
        /*0178*/ 	.byte	0x03, 0x19
        /*017a*/ 	.short	0x00e8


	//----- nvinfo : EIATTR_PARAM_CBANK
	.align		4
        /*017c*/ 	.byte	0x04, 0x0a
        /*017e*/ 	.short	(.L_3170 - .L_3169)
	.align		4
.L_3169:
        /*0180*/ 	.word	index@(.nv.constant0._ZN2at6native29vectorized_elementwise_kernelILi4EZZZNS0_67_GLOBAL__N__bb565c37_34_ValidateCompressedIndicesKernel_cu_33a4b88b42_validate_compressed_sparse_indices_kernelILNS2_8CDimNameE0ENS2_18CUDAKernelLauncherENS2_14EmptyVecKernelENS2_8DummyVecELm8EEEvRKNS_6TensorESA_lllENKUlvE1_clEvENKUlvE_clEvEUliiiiiE_St5arrayIPcLm6EEEEviT0_T1_)
        /*0184*/ 	.short	0x0210
        /*0186*/ 	.short	0x00e8


	//----- nvinfo : EIATTR_SW_WAR
	.align		4
.L_3170:
        /*0188*/ 	.byte	0x04, 0x36
        /*018a*/ 	.short	(.L_3172 - .L_3171)
.L_3171:
        /*018c*/ 	.word	0x00000008
.L_3172:


//--------------------- .nv.info._ZN2at6native29vectorized_elementwise_kernelILi8EZZZNS0_67_GLOBAL__N__bb565c37_34_ValidateCompressedIndicesKernel_cu_33a4b88b42_validate_compressed_sparse_indices_kernelILNS2_8CDimNameE0ENS2_18CUDAKernelLauncherENS2_14EmptyVecKernelENS2_8DummyVecELm8EEEvRKNS_6TensorESA_lllENKUlvE1_clEvENKUlvE_clEvEUliiiiiE_St5arrayIPcLm6EEEEviT0_T1_ --------------------------
	.section	.nv.info._ZN2at6native29vectorized_elementwise_kernelILi8EZZZNS0_67_GLOBAL__N__bb565c37_34_ValidateCompressedIndicesKernel_cu_33a4b88b42_validate_compressed_sparse_indices_kernelILNS2_8CDimNameE0ENS2_18CUDAKernelLauncherENS2_14EmptyVecKernelENS2_8DummyVecELm8EEEvRKNS_6TensorESA_lllENKUlvE1_clEvENKUlvE_clEvEUliiiiiE_St5arrayIPcLm6EEEEviT0_T1_,"",@"SHT_CUDA_INFO"
	.sectionflags	@""
	.align	4


	//----- nvinfo : EIATTR_CUDA_API_VERSION
	.align		4
        /*0000*/ 	.byte	0x04, 0x37
        /*0002*/ 	.short	(.L_3174 - .L_3173)
.L_3173:
        /*0004*/ 	.word	0x00000082


	//----- nvinfo : EIATTR_KPARAM_INFO
	.align		4
.L_3174:
        /*0008*/ 	.byte	0x04, 0x17
        /*000a*/ 	.short	(.L_3176 - .L_3175)
.L_3175:
        /*000c*/ 	.word	0x00000000
        /*0010*/ 	.short	0x0002
        /*0012*/ 	.short	0x00b8
        /*0014*/ 	.byte	0x00, 0xf0, 0xc1, 0x00


	//----- nvinfo : EIATTR_KPARAM_INFO
	.align		4
.L_3176:
        /*0018*/ 	.byte	0x04, 0x17
        /*001a*/ 	.short	(.L_3178 - .L_3177)
.L_3177:
        /*001c*/ 	.word	0x00000000
        /*0020*/ 	.short	0x0001
        /*0022*/ 	.short	0x0008
        /*0024*/ 	.byte	0x00, 0xf0, 0xc1, 0x02


	//----- nvinfo : EIATTR_KPARAM_INFO
	.align		4
.L_3178:
        /*0028*/ 	.byte	0x04, 0x17
        /*002a*/ 	.short	(.L_3180 - .L_3179)
.L_3179:
        /*002c*/ 	.word	0x00000000
        /*0030*/ 	.short	0x0000
        /*0032*/ 	.short	0x0000
        /*0034*/ 	.byte	0x00, 0xf0, 0x11, 0x00


	//----- nvinfo : EIATTR_SPARSE_MMA_MASK
	.align		4
.L_3180:
        /*0038*/ 	.byte	0x03, 0x50
        /*003a*/ 	.short	0x0000


	//----- nvinfo : EIATTR_MAXREG_COUNT
	.align		4
        /*003c*/ 	.byte	0x03, 0x1b
        /*003e*/ 	.short	0x00ff


	//----- nvinfo : EIATTR_EXTERNS
	.align		4
        /*0040*/ 	.byte	0x04, 0x0f
        /*0042*/ 	.short	(.L_3182 - .L_3181)


	//   ....[0]....
	.align		4
.L_3181:
        /*0044*/ 	.word	index@(__assertfail)


	//----- nvinfo : EIATTR_MERCURY_ISA_VERSION
	.align		4
.L_3182:
        /*0048*/ 	.byte	0x03, 0x5f
        /*004a*/ 	.short	0x0101


	//----- nvinfo : EIATTR_SYSCALL_OFFSETS
	.align		4
        /*004c*/ 	.byte	0x04, 0x46
        /*004e*/ 	.short	(.L_3184 - .L_3183)


	//   ....[0]....
.L_3183:
        /*0050*/ 	.word	0x00000660


	//   ....[1]....
        /*0054*/ 	.word	0x000007f0


	//   ....[2]....
        /*0058*/ 	.word	0x000009a0


	//   ....[3]....
        /*005c*/ 	.word	0x00001100


	//   ....[4]....
        /*0060*/ 	.word	0x000012c0


	//   ....[5]....
        /*0064*/ 	.word	0x00001420


	//   ....[6]....
        /*0068*/ 	.word	0x000015d0


	//   ....[7]....
        /*006c*/ 	.word	0x00001cd0


	//   ....[8]....
        /*0070*/ 	.word	0x00001e90


	//   ....[9]....
        /*0074*/ 	.word	0x00001ff0


	//   ....[10]....
        /*0078*/ 	.word	0x000021a0


	//   ....[11]....
        /*007c*/ 	.word	0x00002840


	//   ....[12]....
        /*0080*/ 	.word	0x00002a00


	//   ....[13]....
        /*0084*/ 	.word	0x00002b60


	//   ....[14]....
        /*0088*/ 	.word	0x00002d10


	//   ....[15]....
        /*008c*/ 	.word	0x000033b0


	//   ....[16]....
        /*0090*/ 	.word	0x00003570


	//   ....[17]....
        /*0094*/ 	.word	0x000036d0


	//   ....[18]....
        /*0098*/ 	.word	0x00003880


	//   ....[19]....
        /*009c*/ 	.word	0x00003f20


	//   ....[20]....
        /*00a0*/ 	.word	0x000040e0


	//   ....[21]....
        /*00a4*/ 	.word	0x00004240


	//   ....[22]....
        /*00a8*/ 	.word	0x000043f0


	//   ....[23]....
        /*00ac*/ 	.word	0x00004a90


	//   ....[24]....
        /*00b0*/ 	.word	0x00004c50


	//   ....[25]....
        /*00b4*/ 	.word	0x00004db0


	//   ....[26]....
        /*00b8*/ 	.word	0x00004f60


	//   ....[27]....
        /*00bc*/ 	.word	0x00005600


	//   ....[28]....
        /*00c0*/ 	.word	0x000057c0


	//   ....[29]....
        /*00c4*/ 	.word	0x00005920


	//   ....[30]....
        /*00c8*/ 	.word	0x00005ad0


	//   ....[31]....
        /*00cc*/ 	.word	0x000061b0


	//   ....[32]....
        /*00d0*/ 	.word	0x00007180


	//   ....[33]....
        /*00d4*/ 	.word	0x00007300


	//   ....[34]....
        /*00d8*/ 	.word	0x000074b0


	//   ....[35]....
        /*00dc*/ 	.word	0x00007bc0


	//   ....[36]....
        /*00e0*/ 	.word	0x00007df0


	//   ....[37]....
        /*00e4*/ 	.word	0x00007f70


	//   ....[38]....
        /*00e8*/ 	.word	0x00008120


	//   ....[39]....
        /*00ec*/ 	.word	0x00008830


	//   ....[40]....
        /*00f0*/ 	.word	0x00008a60


	//   ....[41]....
        /*00f4*/ 	.word	0x00008be0


	//   ....[42]....
        /*00f8*/ 	.word	0x00008d90


	//   ....[43]....
        /*00fc*/ 	.word	0x000094a0


	//   ....[44]....
        /*0100*/ 	.word	0x000096d0


	//   ....[45]....
        /*0104*/ 	.word	0x00009850


	//   ....[46]....
        /*0108*/ 	.word	0x00009a00


	//   ....[47]....
        /*010c*/ 	.word	0x0000a120


	//   ....[48]....
        /*0110*/ 	.word	0x0000a350


	//   ....[49]....
        /*0114*/ 	.word	0x0000a4d0


	//   ....[50]....
        /*0118*/ 	.word	0x0000a680


	//   ....[51]....
        /*011c*/ 	.word	0x0000ada0


	//   ....[52]....
        /*0120*/ 	.word	0x0000afd0


	//   ....[53]....
        /*0124*/ 	.word	0x0000b150


	//   ....[54]....
        /*0128*/ 	.word	0x0000b300


	//   ....[55]....
        /*012c*/ 	.word	0x0000ba20


	//   ....[56]....
        /*0130*/ 	.word	0x0000bc50


	//   ....[57]....
        /*0134*/ 	.word	0x0000bdd0


	//   ....[58]....
        /*0138*/ 	.word	0x0000bf80


	//   ....[59]....
        /*013c*/ 	.word	0x0000c6a0


	//   ....[60]....
        /*0140*/ 	.word	0x0000c8d0


	//   ....[61]....
        /*0144*/ 	.word	0x0000ca50


	//   ....[62]....
        /*0148*/ 	.word	0x0000cc00


	//   ....[63]....
        /*014c*/ 	.word	0x0000d310


	//----- nvinfo : EIATTR_EXIT_INSTR_OFFSETS
	.align		4
.L_3184:
        /*0150*/ 	.byte	0x04, 0x1c
        /*0152*/ 	.short	(.L_3186 - .L_3185)


	//   ....[0]....
.L_3185:
        /*0154*/ 	.word	0x000062b0


	//   ....[1]....
        /*0158*/ 	.word	0x0000d6f0


	//   ....[2]....
        /*015c*/ 	.word	0x0000d740


	//----- nvinfo : EIATTR_MAX_THREADS
	.align		4
.L_3186:
        /*0160*/ 	.byte	0x04, 0x05
        /*0162*/ 	.short	(.L_3188 - .L_3187)
.L_3187:
        /*0164*/ 	.word	0x00000080
        /*0168*/ 	.word	0x00000001
        /*016c*/ 	.word	0x00000001


	//----- nvinfo : EIATTR_CRS_STACK_SIZE
	.align		4
.L_3188:
        /*0170*/ 	.byte	0x04, 0x1e
        /*0172*/ 	.short	(.L_3190 - .L_3189)
.L_3189:
        /*0174*/ 	.word	0x00000000


	//----- nvinfo : EIATTR_CBANK_PARAM_SIZE
	.align		4
.L_3190:
        /*0178*/ 	.byte	0x03, 0x19
        /*017a*/ 	.short	0x00e8


	//----- nvinfo : EIATTR_PARAM_CBANK
	.align		4
        /*017c*/ 	.byte	0x04, 0x0a
        /*017e*/ 	.short	(.L_3192 - .L_3191)
	.align		4
.L_3191:
        /*0180*/ 	.word	index@(.nv.constant0._ZN2at6native29vectorized_elementwise_kernelILi8EZZZNS0_67_GLOBAL__N__bb565c37_34_ValidateCompressedIndicesKernel_cu_33a4b88b42_validate_compressed_sparse_indices_kernelILNS2_8CDimNameE0ENS2_18CUDAKernelLauncherENS2_14EmptyVecKernelENS2_8DummyVecELm8EEEvRKNS_6TensorESA_lllENKUlvE1_clEvENKUlvE_clEvEUliiiiiE_St5arrayIPcLm6EEEEviT0_T1_)
        /*0184*/ 	.short	0x0210
        /*0186*/ 	.short	0x00e8


	//----- nvinfo : EIATTR_SW_WAR
	.align		4
.L_3192:
        /*0188*/ 	.byte	0x04, 0x36
        /*018a*/ 	.short	(.L_3194 - .L_3193)
.L_3193:
        /*018c*/ 	.word	0x00000008
.L_3194:


//--------------------- .nv.info._ZN2at6native18elementwise_kernelILi128ELi4EZNS0_15gpu_kernel_implIZZZNS0_67_GLOBAL__N__bb565c37_34_ValidateCompressedIndicesKernel_cu_33a4b88b42_validate_compressed_sparse_indices_kernelILNS3_8CDimNameE0ENS3_18CUDAKernelLauncherENS3_14EmptyVecKernelENS3_8DummyVecELm8EEEvRKNS_6TensorESB_lllENKUlvE0_clEvENKUlvE0_clEvEUllE_EEvRNS_18TensorIteratorBaseERKT_EUliE_EEviT1_ --------------------------
	.section	.nv.info._ZN2at6native18elementwise_kernelILi128ELi4EZNS0_15gpu_kernel_implIZZZNS0_67_GLOBAL__N__bb565c37_34_ValidateCompressedIndicesKernel_cu_33a4b88b42_validate_compressed_sparse_indices_kernelILNS3_8CDimNameE0ENS3_18CUDAKernelLauncherENS3_14EmptyVecKernelENS3_8DummyVecELm8EEEvRKNS_6TensorESB_lllENKUlvE0_clEvENKUlvE0_clEvEUllE_EEvRNS_18TensorIteratorBaseERKT_EUliE_EEviT1_,"",@"SHT_CUDA_INFO"
	.sectionflags	@""
	.align	4


	//----- nvinfo : EIATTR_CUDA_API_VERSION
	.align		4
        /*0000*/ 	.byte	0x04, 0x37
        /*0002*/ 	.short	(.L_3196 - .L_3195)
.L_3195:
        /*0004*/ 	.word	0x00000082


	//----- nvinfo : EIATTR_KPARAM_INFO
	.align		4
.L_3196:
        /*0008*/ 	.byte	0x04, 0x17
        /*000a*/ 	.short	(.L_3198 - .L_3197)
.L_3197:
        /*000c*/ 	.word	0x00000000
        /*0010*/ 	.short	0x0001
        /*0012*/ 	.short	0x0008
        /*0014*/ 	.byte	0x00, 0xf0, 0xc1, 0x08


	//----- nvinfo : EIATTR_KPARAM_INFO
	.align		4
.L_3198:
        /*0018*/ 	.byte	0x04, 0x17
        /*001a*/ 	.short	(.L_3200 - .L_3199)
.L_3199:
        /*001c*/ 	.word	0x00000000
        /*0020*/ 	.short	0x0000
        /*0022*/ 	.short	0x0000
        /*0024*/ 	.byte	0x00, 0xf0, 0x11, 0x00


	//----- nvinfo : EIATTR_SPARSE_MMA_MASK
	.align		4
.L_3200:
        /*0028*/ 	.byte	0x03, 0x50
        /*002a*/ 	.short	0x0000


	//----- nvinfo : EIATTR_MAXREG_COUNT
	.align		4
        /*002c*/ 	.byte	0x03, 0x1b
        /*002e*/ 	.short	0x0080


	//----- nvinfo : EIATTR_EXTERNS
	.align		4
        /*0030*/ 	.byte	0x04, 0x0f
        /*0032*/ 	.short	(.L_3202 - .L_3201)


	//   ....[0]....
	.align		4
.L_3201:
        /*0034*/ 	.word	index@(__assertfail)


	//----- nvinfo : EIATTR_MERCURY_ISA_VERSION
	.align		4
.L_3202:
        /*0038*/ 	.byte	0x03, 0x5f
        /*003a*/ 	.short	0x0101


	//----- nvinfo : EIATTR_SYSCALL_OFFSETS
	.align		4
        /*003c*/ 	.byte	0x04, 0x46
        /*003e*/ 	.short	(.L_3204 - .L_3203)


	//   ....[0]....
.L_3203:
        /*0040*/ 	.word	0x000021d0


	//   ....[1]....
        /*0044*/ 	.word	0x000023e0


	//   ....[2]....
        /*0048*/ 	.word	0x00002ae0


	//   ....[3]....
        /*004c*/ 	.word	0x00004cc0


	//   ....[4]....
        /*0050*/ 	.word	0x00004ed0


	//   ....[5]....
        /*0054*/ 	.word	0x000055d0


	//   ....[6]....
        /*0058*/ 	.word	0x000077a0


	//   ....[7]....
        /*005c*/ 	.word	0x000079b0


	//   ....[8]....
        /*0060*/ 	.word	0x000080b0


	//   ....[9]....
        /*0064*/ 	.word	0x0000a270


	//   ....[10]....
        /*0068*/ 	.word	0x0000a480


	//   ....[11]....
        /*006c*/ 	.word	0x0000ab80


	//----- nvinfo : EIATTR_EXIT_INSTR_OFFSETS
	.align		4
.L_3204:
        /*0070*/ 	.byte	0x04, 0x1c
        /*0072*/ 	.short	(.L_3206 - .L_3205)


	//   ....[0]....
.L_3205:
        /*0074*/ 	.word	0x00008140


	//   ....[1]....
        /*0078*/ 	.word	0x0000a570


	//   ....[2]....
        /*007c*/ 	.word	0x0000a590


	//   ....[3]....
        /*0080*/ 	.word	0x0000a610


	//   ....[4]....
        /*0084*/ 	.word	0x0000a630


	//   ....[5]....
        /*0088*/ 	.word	0x0000a650


	//   ....[6]....
        /*008c*/ 	.word	0x0000a6d0


	//   ....[7]....
        /*0090*/ 	.word	0x0000a6f0


	//   ....[8]....
        /*0094*/ 	.word	0x0000a770


	//   ....[9]....
        /*0098*/ 	.word	0x0000a790


	//   ....[10]....
        /*009c*/ 	.word	0x0000a7b0


	//   ....[11]....
        /*00a0*/ 	.word	0x0000a850


	//   ....[12]....
        /*00a4*/ 	.word	0x0000a870


	//   ....[13]....
        /*00a8*/ 	.word	0x0000a8f0


	//   ....[14]....
        /*00ac*/ 	.word	0x0000a910


	//   ....[15]....
        /*00b0*/ 	.word	0x0000a930


	//   ....[16]....
        /*00b4*/ 	.word	0x0000a9d0


	//   ....[17]....
        /*00b8*/ 	.word	0x0000a9f0


	//   ....[18]....
        /*00bc*/ 	.word	0x0000aa10


	//   ....[19]....
        /*00c0*/ 	.word	0x0000aa80


	//   ....[20]....
        /*00c4*/ 	.word	0x0000ab90


	//   ....[21]....
        /*00c8*/ 	.word	0x0000abb0


	//   ....[22]....
        /*00cc*/ 	.word	0x0000abd0


	//----- nvinfo : EIATTR_MAX_THREADS
	.align		4
.L_3206:
        /*00d0*/ 	.byte	0x04, 0x05
        /*00d2*/ 	.short	(.L_3208 - .L_3207)
.L_3207:
        /*00d4*/ 	.word	0x00000080
        /*00d8*/ 	.word	0x00000001
        /*00dc*/ 	.word	0x00000001


	//----- nvinfo : EIATTR_CRS_STACK_SIZE
	.align		4
.L_3208:
        /*00e0*/ 	.byte	0x04, 0x1e
        /*00e2*/ 	.short	(.L_3210 - .L_3209)
.L_3209:
        /*00e4*/ 	.word	0x00000000


	//----- nvinfo : EIATTR_CBANK_PARAM_SIZE
	.align		4
.L_3210:
        /*00e8*/ 	.byte	0x03, 0x19
        /*00ea*/ 	.short	0x0238


	//----- nvinfo : EIATTR_PARAM_CBANK
	.align		4
        /*00ec*/ 	.byte	0x04, 0x0a
        /*00ee*/ 	.short	(.L_3212 - .L_3211)
	.align		4
.L_3211:
        /*00f0*/ 	.word	index@(.nv.constant0._ZN2at6native18elementwise_kernelILi128ELi4EZNS0_15gpu_kernel_implIZZZNS0_67_GLOBAL__N__bb565c37_34_ValidateCompressedIndicesKernel_cu_33a4b88b42_validate_compressed_sparse_indices_kernelILNS3_8CDimNameE0ENS3_18CUDAKernelLauncherENS3_14EmptyVecKernelENS3_8DummyVecELm8EEEvRKNS_6TensorESB_lllENKUlvE0_clEvENKUlvE0_clEvEUllE_EEvRNS_18TensorIteratorBaseERKT_EUliE_EEviT1_)
        /*00f4*/ 	.short	0x0210
        /*00f6*/ 	.short	0x0238


	//----- nvinfo : EIATTR_SW_WAR
	.align		4
.L_3212:
        /*00f8*/ 	.byte	0x04, 0x36
        /*00fa*/ 	.short	(.L_3214 - .L_3213)
.L_3213:
        /*00fc*/ 	.word	0x00000008
.L_3214:


//--------------------- .nv.info._ZN2at6native27unrolled_elementwise_kernelIZZZNS0_67_GLOBAL__N__bb565c37_34_ValidateCompressedIndicesKernel_cu_33a4b88b42_validate_compressed_sparse_indices_kernelILNS2_8CDimNameE0ENS2_18CUDAKernelLauncherENS2_14EmptyVecKernelENS2_8DummyVecELm8EEEvRKNS_6TensorESA_lllENKUlvE0_clEvENKUlvE0_clEvEUllE_St5arrayIPcLm2EELi4E23TrivialOffsetCalculatorILi1EjESI_NS0_6memory12LoadWithCastILi1EEENSJ_13StoreWithCastILi1EEEEEviT_T0_T2_T3_T4_T5_ --------------------------
	.section	.nv.info._ZN2at6native27unrolled_elementwise_kernelIZZZNS0_67_GLOBAL__N__bb565c37_34_ValidateCompressedIndicesKernel_cu_33a4b88b42_validate_compressed_sparse_indices_kernelILNS2_8CDimNameE0ENS2_18CUDAKernelLauncherENS2_14EmptyVecKernelENS2_8DummyVecELm8EEEvRKNS_6TensorESA_lllENKUlvE0_clEvENKUlvE0_clEvEUllE_St5arrayIPcLm2EELi4E23TrivialOffsetCalculatorILi1EjESI_NS0_6memory12LoadWithCastILi1EEENSJ_13StoreWithCastILi1EEEEEviT_T0_T2_T3_T4_T5_,"",@"SHT_CUDA_INFO"
	.sectionflags	@""
	.align	4


	//----- nvinfo : EIATTR_CUDA_API_VERSION
	.align		4
        /*0000*/ 	.byte	0x04, 0x37
        /*0002*/ 	.short	(.L_3216 - .L_3215)
.L_3215:
        /*0004*/ 	.word	0x00000082


	//----- nvinfo : EIATTR_KPARAM_INFO
	.align		4
.L_3216:
        /*0008*/ 	.byte	0x04, 0x17
        /*000a*/ 	.short	(.L_3218 - .L_3217)
.L_3217:
        /*000c*/ 	.word	0x00000000
        /*0010*/ 	.short	0x0006
        /*0012*/ 	.short	0x003c
        /*0014*/ 	.byte	0x00, 0xf0, 0x21, 0x00


	//----- nvinfo : EIATTR_KPARAM_INFO
	.align		4
.L_3218:
        /*0018*/ 	.byte	0x04, 0x17
        /*001a*/ 	.short	(.L_3220 - .L_3219)
.L_3219:
        /*001c*/ 	.word	0x00000000
        /*0020*/ 	.short	0x0005
        /*0022*/ 	.short	0x0034
        /*0024*/ 	.byte	0x00, 0xf0, 0x21, 0x00


	//----- nvinfo : EIATTR_KPARAM_INFO
	.align		4
.L_3220:
        /*0028*/ 	.byte	0x04, 0x17
        /*002a*/ 	.short	(.L_3222 - .L_3221)
.L_3221:
        /*002c*/ 	.word	0x00000000
        /*0030*/ 	.short	0x0004
        /*0032*/ 	.short	0x0031
        /*0034*/ 	.byte	0x00, 0xf0, 0x05, 0x00


	//----- nvinfo : EIATTR_KPARAM_INFO
	.align		4
.L_3222:
        /*0038*/ 	.byte	0x04, 0x17
        /*003a*/ 	.short	(.L_3224 - .L_3223)
.L_3223:
        /*003c*/ 	.word	0x00000000
        /*0040*/ 	.short	0x0003
        /*0042*/ 	.short	0x0030
        /*0044*/ 	.byte	0x00, 0xf0, 0x05, 0x00


	//----- nvinfo : EIATTR_KPARAM_INFO
	.align		4
.L_3224:
        /*0048*/ 	.byte	0x04, 0x17
        /*004a*/ 	.short	(.L_3226 - .L_3225)
.L_3225:
        /*004c*/ 	.word	0x00000000
        /*0050*/ 	.short	0x0002
        /*0052*/ 	.short	0x0020
        /*0054*/ 	.byte	0x00, 0xf0, 0x41, 0x00


	//----- nvinfo : EIATTR_KPARAM_INFO
	.align		4
.L_3226:
        /*0058*/ 	.byte	0x04, 0x17
        /*005a*/ 	.short	(.L_3228 - .L_3227)
.L_3227:
        /*005c*/ 	.word	0x00000000
        /*0060*/ 	.short	0x0001
        /*0062*/ 	.short	0x0008
        /*0064*/ 	.byte	0x00, 0xf0, 0x61, 0x00


	//----- nvinfo : EIATTR_KPARAM_INFO
	.align		4
.L_3228:
        /*0068*/ 	.byte	0x04, 0x17
        /*006a*/ 	.short	(.L_3230 - .L_3229)
.L_3229:
        /*006c*/ 	.word	0x00000000
        /*0070*/ 	.short	0x0000
        /*0072*/ 	.short	0x0000
        /*0074*/ 	.byte	0x00, 0xf0, 0x11, 0x00


	//----- nvinfo : EIATTR_SPARSE_MMA_MASK
	.align		4
.L_3230:
        /*0078*/ 	.byte	0x03, 0x50
        /*007a*/ 	.short	0x0000


	//----- nvinfo : EIATTR_MAXREG_COUNT
	.align		4
        /*007c*/ 	.byte	0x03, 0x1b
        /*007e*/ 	.short	0x00ff


	//----- nvinfo : EIATTR_EXTERNS
	.align		4
        /*0080*/ 	.byte	0x04, 0x0f
        /*0082*/ 	.short	(.L_3232 - .L_3231)


	//   ....[0]....
	.align		4
.L_3231:
        /*0084*/ 	.word	index@(__assertfail)


	//----- nvinfo : EIATTR_MERCURY_ISA_VERSION
	.align		4
.L_3232:
        /*0088*/ 	.byte	0x03, 0x5f
        /*008a*/ 	.short	0x0101


	//----- nvinfo : EIATTR_SYSCALL_OFFSETS
	.align		4
        /*008c*/ 	.byte	0x04, 0x46
        /*008e*/ 	.short	(.L_3234 - .L_3233)


	//   ....[0]....
.L_3233:
        /*0090*/ 	.word	0x00000ef0


	//   ....[1]....
        /*0094*/ 	.word	0x00001df0


	//   ....[2]....
        /*0098*/ 	.word	0x00002d00


	//   ....[3]....
        /*009c*/ 	.word	0x00003be0


	//   ....[4]....
        /*00a0*/ 	.word	0x00003e30


	//   ....[5]....
        /*00a4*/ 	.word	0x00004010


	//   ....[6]....
        /*00a8*/ 	.word	0x000041f0


	//   ....[7]....
        /*00ac*/ 	.word	0x000043d0


	//   ....[8]....
        /*00b0*/ 	.word	0x00004cb0


	//   ....[9]....
        /*00b4*/ 	.word	0x000054b0


	//   ....[10]....
        /*00b8*/ 	.word	0x00005c70


	//   ....[11]....
        /*00bc*/ 	.word	0x00006430


	//----- nvinfo : EIATTR_EXIT_INSTR_OFFSETS
	.align		4
.L_3234:
        /*00c0*/ 	.byte	0x04, 0x1c
        /*00c2*/ 	.short	(.L_3236 - .L_3235)


	//   ....[0]....
.L_3235:
        /*00c4*/ 	.word	0x00005cf0


	//   ....[1]....
        /*00c8*/ 	.word	0x00005e20


	//   ....[2]....
        /*00cc*/ 	.word	0x00005e40


	//   ....[3]....
        /*00d0*/ 	.word	0x00005ec0


	//   ....[4]....
        /*00d4*/ 	.word	0x00005ee0


	//   ....[5]....
        /*00d8*/ 	.word	0x00005f00


	//   ....[6]....
        /*00dc*/ 	.word	0x00005f80


	//   ....[7]....
        /*00e0*/ 	.word	0x00005fa0


	//   ....[8]....
        /*00e4*/ 	.word	0x00006020


	//   ....[9]....
        /*00e8*/ 	.word	0x00006040


	//   ....[10]....
        /*00ec*/ 	.word	0x00006060


	//   ....[11]....
        /*00f0*/ 	.word	0x00006100


	//   ....[12]....
        /*00f4*/ 	.word	0x00006120


	//   ....[13]....
        /*00f8*/ 	.word	0x000061a0


	//   ....[14]....
        /*00fc*/ 	.word	0x000061c0


	//   ....[15]....
        /*0100*/ 	.word	0x000061e0


	//   ....[16]....
        /*0104*/ 	.word	0x00006280


	//   ....[17]....
        /*0108*/ 	.word	0x000062a0


	//   ....[18]....
        /*010c*/ 	.word	0x000062c0


	//   ....[19]....
        /*0110*/ 	.word	0x00006330


	//   ....[20]....
        /*0114*/ 	.word	0x00006440


	//   ....[21]....
        /*0118*/ 	.word	0x00006460


	//   ....[22]....
        /*011c*/ 	.word	0x00006480


	//----- nvinfo : EIATTR_MAX_THREADS
	.align		4
.L_3236:
        /*0120*/ 	.byte	0x04, 0x05
        /*0122*/ 	.short	(.L_3238 - .L_3237)
.L_3237:
        /*0124*/ 	.word	0x00000080
        /*0128*/ 	.word	0x00000001
        /*012c*/ 	.word	0x00000001


	//----- nvinfo : EIATTR_CRS_STACK_SIZE
	.align		4
.L_3238:
        /*0130*/ 	.byte	0x04, 0x1e
        /*0132*/ 	.short	(.L_3240 - .L_3239)
.L_3239:
        /*0134*/ 	.word	0x00000000


	//----- nvinfo : EIATTR_CBANK_PARAM_SIZE
	.align		4
.L_3240:
        /*0138*/ 	.byte	0x03, 0x19
        /*013a*/ 	.short	0x0044


	//----- nvinfo : EIATTR_PARAM_CBANK
	.align		4
        /*013c*/ 	.byte	0x04, 0x0a
        /*013e*/ 	.short	(.L_3242 - .L_3241)
	.align		4
.L_3241:
        /*0140*/ 	.word	index@(.nv.constant0._ZN2at6native27unrolled_elementwise_kernelIZZZNS0_67_GLOBAL__N__bb565c37_34_ValidateCompressedIndicesKernel_cu_33a4b88b42_validate_compressed_sparse_indices_kernelILNS2_8CDimNameE0ENS2_18CUDAKernelLauncherENS2_14EmptyVecKernelENS2_8DummyVecELm8EEEvRKNS_6TensorESA_lllENKUlvE0_clEvENKUlvE0_clEvEUllE_St5arrayIPcLm2EELi4E23TrivialOffsetCalculatorILi1EjESI_NS0_6memory12LoadWithCastILi1EEENSJ_13StoreWithCastILi1EEEEEviT_T0_T2_T3_T4_T5_)
        /*0144*/ 	.short	0x0210
        /*0146*/ 	.short	0x0044


	//----- nvinfo : EIATTR_SW_WAR
	.align		4
.L_3242:
        /*0148*/ 	.byte	0x04, 0x36
        /*014a*/ 	.short	(.L_3244 - .L_3243)
.L_3243:
        /*014c*/ 	.word	0x00000008
.L_3244:


//--------------------- .nv.info._ZN2at6native18elementwise_kernelILi128ELi2EZNS0_22gpu_kernel_impl_nocastIZZZNS0_67_GLOBAL__N__bb565c37_34_ValidateCompressedIndicesKernel_cu_33a4b88b42_validate_compressed_sparse_indices_kernelILNS3_8CDimNameE0ENS3_18CUDAKernelLauncherENS3_14EmptyVecKernelENS3_8DummyVecELm8EEEvRKNS_6TensorESB_lllENKUlvE0_clEvENKUlvE0_clEvEUllE_EEvRNS_18TensorIteratorBaseERKT_EUliE_EEviT1_ --------------------------
	.section	.nv.info._ZN2at6native18elementwise_kernelILi128ELi2EZNS0_22gpu_kernel_impl_nocastIZZZNS0_67_GLOBAL__N__bb565c37_34_ValidateCompressedIndicesKernel_cu_33a4b88b42_validate_compressed_sparse_indices_kernelILNS3_8CDimNameE0ENS3_18CUDAKernelLauncherENS3_14EmptyVecKernelENS3_8DummyVecELm8EEEvRKNS_6TensorESB_lllENKUlvE0_clEvENKUlvE0_clEvEUllE_EEvRNS_18TensorIteratorBaseERKT_EUliE_EEviT1_,"",@"SHT_CUDA_INFO"
	.sectionflags	@""
	.align	4


	//----- nvinfo : EIATTR_CUDA_API_VERSION
	.align		4
        /*0000*/ 	.byte	0x04, 0x37
        /*0002*/ 	.short	(.L_3246 - .L_3245)
.L_3245:
        /*0004*/ 	.word	0x00000082


	//----- nvinfo : EIATTR_KPARAM_INFO
	.align		4
.L_3246:
        /*0008*/ 	.byte	0x04, 0x17
        /*000a*/ 	.short	(.L_3248 - .L_3247)
.L_3247:
        /*000c*/ 	.word	0x00000000
        /*0010*/ 	.short	0x0001
        /*0012*/ 	.short	0x0008
        /*0014*/ 	.byte	0x00, 0xf0, 0xa1, 0x08


	//----- nvinfo : EIATTR_KPARAM_INFO
	.align		4
.L_3248:
        /*0018*/ 	.byte	0x04, 0x17
        /*001a*/ 	.short	(.L_3250 - .L_3249)
.L_3249:
        /*001c*/ 	.word	0x00000000
        /*0020*/ 	.short	0x0000
        /*0022*/ 	.short	0x0000
        /*0024*/ 	.byte	0x00, 0xf0, 0x11, 0x00


	//----- nvinfo : EIATTR_SPARSE_MMA_MASK
	.align		4
.L_3250:
        /*0028*/ 	.byte	0x03, 0x50
        /*002a*/ 	.short	0x0000


	//----- nvinfo : EIATTR_MAXREG_COUNT
	.align		4
        /*002c*/ 	.byte	0x03, 0x1b
        /*002e*/ 	.short	0x0080


	//----- nvinfo : EIATTR_EXTERNS
	.align		4
        /*0030*/ 	.byte	0x04, 0x0f
        /*0032*/ 	.short	(.L_3252 - .L_3251)


	//   ....[0]....
	.align		4
.L_3251:
        /*0034*/ 	.word	index@(__assertfail)


	//----- nvinfo : EIATTR_MERCURY_ISA_VERSION
	.align		4
.L_3252:
        /*0038*/ 	.byte	0x03, 0x5f
        /*003a*/ 	.short	0x0101


	//----- nvinfo : EIATTR_SYSCALL_OFFSETS
	.align		4
        /*003c*/ 	.byte	0x04, 0x46
        /*003e*/ 	.short	(.L_3254 - .L_3253)


	//   ....[0]....
.L_3253:
        /*0040*/ 	.word	0x00001590


	//   ....[1]....
        /*0044*/ 	.word	0x00002b20


	//----- nvinfo : EIATTR_EXIT_INSTR_OFFSETS
	.align		4
.L_3254:
        /*0048*/ 	.byte	0x04, 0x1c
        /*004a*/ 	.short	(.L_3256 - .L_3255)


	//   ....[0]....
.L_3255:
        /*004c*/ 	.word	0x00001610


	//   ....[1]....
        /*0050*/ 	.word	0x00002b50


	//----- nvinfo : EIATTR_MAX_THREADS
	.align		4
.L_3256:
        /*0054*/ 	.byte	0x04, 0x05
        /*0056*/ 	.short	(.L_3258 - .L_3257)
.L_3257:
        /*0058*/ 	.word	0x00000080
        /*005c*/ 	.word	0x00000001
        /*0060*/ 	.word	0x00000001


	//----- nvinfo : EIATTR_CRS_STACK_SIZE
	.align		4
.L_3258:
        /*0064*/ 	.byte	0x04, 0x1e
        /*0066*/ 	.short	(.L_3260 - .L_3259)
.L_3259:
        /*0068*/ 	.word	0x00000000


	//----- nvinfo : EIATTR_CBANK_PARAM_SIZE
	.align		4
.L_3260:
        /*006c*/ 	.byte	0x03, 0x19
        /*006e*/ 	.short	0x0230


	//----- nvinfo : EIATTR_PARAM_CBANK
	.align		4
        /*0070*/ 	.byte	0x04, 0x0a
        /*0072*/ 	.short	(.L_3262 - .L_3261)
	.align		4
.L_3261:
        /*0074*/ 	.word	index@(.nv.constant0._ZN2at6native18elementwise_kernelILi128ELi2EZNS0_22gpu_kernel_impl_nocastIZZZNS0_67_GLOBAL__N__bb565c37_34_ValidateCompressedIndicesKernel_cu_33a4b88b42_validate_compressed_sparse_indices_kernelILNS3_8CDimNameE0ENS3_18CUDAKernelLauncherENS3_14EmptyVecKernelENS3_8DummyVecELm8EEEvRKNS_6TensorESB_lllENKUlvE0_clEvENKUlvE0_clEvEUllE_EEvRNS_18TensorIteratorBaseERKT_EUliE_EEviT1_)
        /*0078*/ 	.short	0x0210
        /*007a*/ 	.short	0x0230


	//----- nvinfo : EIATTR_SW_WAR
	.align		4
.L_3262:
        /*007c*/ 	.byte	0x04, 0x36
        /*007e*/ 	.short	(.L_3264 - .L_3263)
.L_3263:
        /*0080*/ 	.word	0x00000008
.L_3264:


//--------------------- .nv.info._ZN2at6native27unrolled_elementwise_kernelIZZZNS0_67_GLOBAL__N__bb565c37_34_ValidateCompressedIndicesKernel_cu_33a4b88b42_validate_compressed_sparse_indices_kernelILNS2_8CDimNameE0ENS2_18CUDAKernelLauncherENS2_14EmptyVecKernelENS2_8DummyVecELm8EEEvRKNS_6TensorESA_lllENKUlvE0_clEvENKUlvE0_clEvEUllE_St5arrayIPcLm2EELi4E23TrivialOffsetCalculatorILi1EjESI_NS0_6memory15LoadWithoutCastENSJ_16StoreWithoutCastEEEviT_T0_T2_T3_T4_T5_ --------------------------
	.section	.nv.info._ZN2at6native27unrolled_elementwise_kernelIZZZNS0_67_GLOBAL__N__bb565c37_34_ValidateCompressedIndicesKernel_cu_33a4b88b42_validate_compressed_sparse_indices_kernelILNS2_8CDimNameE0ENS2_18CUDAKernelLauncherENS2_14EmptyVecKernelENS2_8DummyVecELm8EEEvRKNS_6TensorESA_lllENKUlvE0_clEvENKUlvE0_clEvEUllE_St5arrayIPcLm2EELi4E23TrivialOffsetCalculatorILi1EjESI_NS0_6memory15LoadWithoutCastENSJ_16StoreWithoutCastEEEviT_T0_T2_T3_T4_T5_,"",@"SHT_CUDA_INFO"
	.sectionflags	@""
	.align	4


	//----- nvinfo : EIATTR_CUDA_API_VERSION
	.align		4
        /*0000*/ 	.byte	0x04, 0x37
        /*0002*/ 	.short	(.L_3266 - .L_3265)
.L_3265:
        /*0004*/ 	.word	0x00000082


	//----- nvinfo : EIATTR_KPARAM_INFO
	.align		4
.L_3266:
        /*0008*/ 	.byte	0x04, 0x17
        /*000a*/ 	.short	(.L_3268 - .L_3267)
.L_3267:
        /*000c*/ 	.word	0x00000000
        /*0010*/ 	.short	0x0006
        /*0012*/ 	.short	0x0033
        /*0014*/ 	.byte	0x00, 0xf0, 0x05, 0x00


	//----- nvinfo : EIATTR_KPARAM_INFO
	.align		4
.L_3268:
        /*0018*/ 	.byte	0x04, 0x17
        /*001a*/ 	.short	(.L_3270 - .L_3269)
.L_3269:
        /*001c*/ 	.word	0x00000000
        /*0020*/ 	.short	0x0005
        /*0022*/ 	.short	0x0032
        /*0024*/ 	.byte	0x00, 0xf0, 0x05, 0x00


	//----- nvinfo : EIATTR_KPARAM_INFO
	.align		4
.L_3270:
        /*0028*/ 	.byte	0x04, 0x17
        /*002a*/ 	.short	(.L_3272 - .L_3271)
.L_3271:
        /*002c*/ 	.word	0x00000000
        /*0030*/ 	.short	0x0004
        /*0032*/ 	.short	0x0031
        /*0034*/ 	.byte	0x00, 0xf0, 0x05, 0x00


	//----- nvinfo : EIATTR_KPARAM_INFO
	.align		4
.L_3272:
        /*0038*/ 	.byte	0x04, 0x17
        /*003a*/ 	.short	(.L_3274 - .L_3273)
.L_3273:
        /*003c*/ 	.word	0x00000000
        /*0040*/ 	.short	0x0003
        /*0042*/ 	.short	0x0030
        /*0044*/ 	.byte	0x00, 0xf0, 0x05, 0x00


	//----- nvinfo : EIATTR_KPARAM_INFO
	.align		4
.L_3274:
        /*0048*/ 	.byte	0x04, 0x17
        /*004a*/ 	.short	(.L_3276 - .L_3275)
.L_3275:
        /*004c*/ 	.word	0x00000000
        /*0050*/ 	.short	0x0002
        /*0052*/ 	.short	0x0020
        /*0054*/ 	.byte	0x00, 0xf0, 0x41, 0x00


	//----- nvinfo : EIATTR_KPARAM_INFO
	.align		4
.L_3276:
        /*0058*/ 	.byte	0x04, 0x17
        /*005a*/ 	.short	(.L_3278 - .L_3277)
.L_3277:
        /*005c*/ 	.word	0x00000000
        /*0060*/ 	.short	0x0001
        /*0062*/ 	.short	0x0008
        /*0064*/ 	.byte	0x00, 0xf0, 0x61, 0x00


	//----- nvinfo : EIATTR_KPARAM_INFO
	.align		4
.L_3278:
        /*0068*/ 	.byte	0x04, 0x17
        /*006a*/ 	.short	(.L_3280 - .L_3279)
.L_3279:
        /*006c*/ 	.word	0x00000000
        /*0070*/ 	.short	0x0000
        /*0072*/ 	.short	0x0000
        /*0074*/ 	.byte	0x00, 0xf0, 0x11, 0x00


	//----- nvinfo : EIATTR_SPARSE_MMA_MASK
	.align		4
.L_3280:
        /*0078*/ 	.byte	0x03, 0x50
        /*007a*/ 	.short	0x0000


	//----- nvinfo : EIATTR_MAXREG_COUNT
	.align		4
        /*007c*/ 	.byte	0x03, 0x1b
        /*007e*/ 	.short	0x00ff


	//----- nvinfo : EIATTR_EXTERNS
	.align		4
        /*0080*/ 	.byte	0x04, 0x0f
        /*0082*/ 	.short	(.L_3282 - .L_3281)


	//   ....[0]....
	.align		4
.L_3281:
        /*0084*/ 	.word	index@(__assertfail)


	//----- nvinfo : EIATTR_MERCURY_ISA_VERSION
	.align		4
.L_3282:
        /*0088*/ 	.byte	0x03, 0x5f
        /*008a*/ 	.short	0x0101


	//----- nvinfo : EIATTR_SYSCALL_OFFSETS
	.align		4
        /*008c*/ 	.byte	0x04, 0x46
        /*008e*/ 	.short	(.L_3284 - .L_3283)


	//   ....[0]....
.L_3283:
        /*0090*/ 	.word	0x000003e0


	//   ....[1]....
        /*0094*/ 	.word	0x000005c0


	//   ....[2]....
        /*0098*/ 	.word	0x000007a0


	//   ....[3]....
        /*009c*/ 	.word	0x00000980


	//----- nvinfo : EIATTR_EXIT_INSTR_OFFSETS
	.align		4
.L_3284:
        /*00a0*/ 	.byte	0x04, 0x1c
        /*00a2*/ 	.short	(.L_3286 - .L_3285)


	//   ....[0]....
.L_3285:
        /*00a4*/ 	.word	0x00000b00


	//   ....[1]....
        /*00a8*/ 	.word	0x00000b50


	//----- nvinfo : EIATTR_MAX_THREADS
	.align		4
.L_3286:
        /*00ac*/ 	.byte	0x04, 0x05
        /*00ae*/ 	.short	(.L_3288 - .L_3287)
.L_3287:
        /*00b0*/ 	.word	0x00000080
        /*00b4*/ 	.word	0x00000001
        /*00b8*/ 	.word	0x00000001


	//----- nvinfo : EIATTR_CRS_STACK_SIZE
	.align		4
.L_3288:
        /*00bc*/ 	.byte	0x04, 0x1e
        /*00be*/ 	.short	(.L_3290 - .L_3289)
.L_3289:
        /*00c0*/ 	.word	0x00000000


	//----- nvinfo : EIATTR_CBANK_PARAM_SIZE
	.align		4
.L_3290:
        /*00c4*/ 	.byte	0x03, 0x19
        /*00c6*/ 	.short	0x0034


	//----- nvinfo : EIATTR_PARAM_CBANK
	.align		4
        /*00c8*/ 	.byte	0x04, 0x0a
        /*00ca*/ 	.short	(.L_3292 - .L_3291)
	.align		4
.L_3291:
        /*00cc*/ 	.word	index@(.nv.constant0._ZN2at6native27unrolled_elementwise_kernelIZZZNS0_67_GLOBAL__N__bb565c37_34_ValidateCompressedIndicesKernel_cu_33a4b88b42_validate_compressed_sparse_indices_kernelILNS2_8CDimNameE0ENS2_18CUDAKernelLauncherENS2_14EmptyVecKernelENS2_8DummyVecELm8EEEvRKNS_6TensorESA_lllENKUlvE0_clEvENKUlvE0_clEvEUllE_St5arrayIPcLm2EELi4E23TrivialOffsetCalculatorILi1EjESI_NS0_6memory15LoadWithoutCastENSJ_16StoreWithoutCastEEEviT_T0_T2_T3_T4_T5_)
        /*00d0*/ 	.short	0x0210
        /*00d2*/ 	.short	0x0034


	//----- nvinfo : EIATTR_SW_WAR
	.align		4
.L_3292:
        /*00d4*/ 	.byte	0x04, 0x36
        /*00d6*/ 	.short	(.L_3294 - .L_3293)
.L_3293:
        /*00d8*/ 	.word	0x00000008
.L_3294:


//--------------------- .nv.info._ZN2at6native29vectorized_elementwise_kernelILi2EZZZNS0_67_GLOBAL__N__bb565c37_34_ValidateCompressedIndicesKernel_cu_33a4b88b42_validate_compressed_sparse_indices_kernelILNS2_8CDimNameE0ENS2_18CUDAKernelLauncherENS2_14EmptyVecKernelENS2_8DummyVecELm8EEEvRKNS_6TensorESA_lllENKUlvE0_clEvENKUlvE0_clEvEUllE_St5arrayIPcLm2EEEEviT0_T1_ --------------------------
	.section	.nv.info._ZN2at6native29vectorized_elementwise_kernelILi2EZZZNS0_67_GLOBAL__N__bb565c37_34_ValidateCompressedIndicesKernel_cu_33a4b88b42_validate_compressed_sparse_indices_kernelILNS2_8CDimNameE0ENS2_18CUDAKernelLauncherENS2_14EmptyVecKernelENS2_8DummyVecELm8EEEvRKNS_6TensorESA_lllENKUlvE0_clEvENKUlvE0_clEvEUllE_St5arrayIPcLm2EEEEviT0_T1_,"",@"SHT_CUDA_INFO"
	.sectionflags	@""
	.align	4


	//----- nvinfo : EIATTR_CUDA_API_VERSION
	.align		4
        /*0000*/ 	.byte	0x04, 0x37
        /*0002*/ 	.short	(.L_3296 - .L_3295)
.L_3295:
        /*0004*/ 	.word	0x00000082


	//----- nvinfo : EIATTR_KPARAM_INFO
	.align		4
.L_3296:
        /*0008*/ 	.byte	0x04, 0x17
        /*000a*/ 	.short	(.L_3298 - .L_3297)
.L_3297:
        /*000c*/ 	.word	0x00000000
        /*0010*/ 	.short	0x0002
        /*0012*/ 	.short	0x0020
        /*0014*/ 	.byte	0x00, 0xf0, 0x41, 0x00


	//----- nvinfo : EIATTR_KPARAM_INFO
	.align		4
.L_3298:
        /*0018*/ 	.byte	0x04, 0x17
        /*001a*/ 	.short	(.L_3300 - .L_3299)
.L_3299:
        /*001c*/ 	.word	0x00000000
        /*0020*/ 	.short	0x0001
        /*0022*/ 	.short	0x0008
        /*0024*/ 	.byte	0x00, 0xf0, 0x61, 0x00


	//----- nvinfo : EIATTR_KPARAM_INFO
	.align		4
.L_3300:
        /*0028*/ 	.byte	0x04, 0x17
        /*002a*/ 	.short	(.L_3302 - .L_3301)
.L_3301:
        /*002c*/ 	.word	0x00000000
        /*0030*/ 	.short	0x0000
        /*0032*/ 	.short	0x0000
        /*0034*/ 	.byte	0x00, 0xf0, 0x11, 0x00


	//----- nvinfo : EIATTR_SPARSE_MMA_MASK
	.align		4
.L_3302:
        /*0038*/ 	.byte	0x03, 0x50
        /*003a*/ 	.short	0x0000


	//----- nvinfo : EIATTR_MAXREG_COUNT
	.align		4
        /*003c*/ 	.byte	0x03, 0x1b
        /*003e*/ 	.short	0x00ff


	//----- nvinfo : EIATTR_EXTERNS
	.align		4
        /*0040*/ 	.byte	0x04, 0x0f
        /*0042*/ 	.short	(.L_3304 - .L_3303)


	//   ....[0]....
	.align		4
.L_3303:
        /*0044*/ 	.word	index@(__assertfail)


	//----- nvinfo : EIATTR_MERCURY_ISA_VERSION
	.align		4
.L_3304:
        /*0048*/ 	.byte	0x03, 0x5f
        /*004a*/ 	.short	0x0101


	//----- nvinfo : EIATTR_SYSCALL_OFFSETS
	.align		4
        /*004c*/ 	.byte	0x04, 0x46
        /*004e*/ 	.short	(.L_3306 - .L_3305)


	//   ....[0]....
.L_3305:
        /*0050*/ 	.word	0x000002a0


	//   ....[1]....
        /*0054*/ 	.word	0x00000460


	//   ....[2]....
        /*0058*/ 	.word	0x00000620


	//   ....[3]....
        /*005c*/ 	.word	0x000007e0


	//   ....[4]....
        /*0060*/ 	.word	0x000009a0


	//   ....[5]....
        /*0064*/ 	.word	0x00000b60


	//   ....[6]....
        /*0068*/ 	.word	0x00000d20


	//   ....[7]....
        /*006c*/ 	.word	0x00000ee0


	//   ....[8]....
        /*0070*/ 	.word	0x000014d0


	//   ....[9]....
        /*0074*/ 	.word	0x000016b0


	//   ....[10]....
        /*0078*/ 	.word	0x00001890


	//   ....[11]....
        /*007c*/ 	.word	0x00001a70


	//   ....[12]....
        /*0080*/ 	.word	0x00001c50


	//   ....[13]....
        /*0084*/ 	.word	0x00001e30


	//   ....[14]....
        /*0088*/ 	.word	0x00002010


	//   ....[15]....
        /*008c*/ 	.word	0x000021f0


	//----- nvinfo : EIATTR_EXIT_INSTR_OFFSETS
	.align		4
.L_3306:
        /*0090*/ 	.byte	0x04, 0x1c
        /*0092*/ 	.short	(.L_3308 - .L_3307)


	//   ....[0]....
.L_3307:
        /*0094*/ 	.word	0x00000f70


	//   ....[1]....
        /*0098*/ 	.word	0x00002570


	//   ....[2]....
        /*009c*/ 	.word	0x000025c0


	//----- nvinfo : EIATTR_MAX_THREADS
	.align		4
.L_3308:
        /*00a0*/ 	.byte	0x04, 0x05
        /*00a2*/ 	.short	(.L_3310 - .L_3309)
.L_3309:
        /*00a4*/ 	.word	0x00000080
        /*00a8*/ 	.word	0x00000001
        /*00ac*/ 	.word	0x00000001


	//----- nvinfo : EIATTR_CRS_STACK_SIZE
	.align		4
.L_3310:
        /*00b0*/ 	.byte	0x04, 0x1e
        /*00b2*/ 	.short	(.L_3312 - .L_3311)
.L_3311:
        /*00b4*/ 	.word	0x00000000


	//----- nvinfo : EIATTR_CBANK_PARAM_SIZE
	.align		4
.L_3312:
        /*00b8*/ 	.byte	0x03, 0x19
        /*00ba*/ 	.short	0x0030


	//----- nvinfo : EIATTR_PARAM_CBANK
	.align		4
        /*00bc*/ 	.byte	0x04, 0x0a
        /*00be*/ 	.short	(.L_3314 - .L_3313)
	.align		4
.L_3313:
        /*00c0*/ 	.word	index@(.nv.constant0._ZN2at6native29vectorized_elementwise_kernelILi2EZZZNS0_67_GLOBAL__N__bb565c37_34_ValidateCompressedIndicesKernel_cu_33a4b88b42_validate_compressed_sparse_indices_kernelILNS2_8CDimNameE0ENS2_18CUDAKernelLauncherENS2_14EmptyVecKernelENS2_8DummyVecELm8EEEvRKNS_6TensorESA_lllENKUlvE0_clEvENKUlvE0_clEvEUllE_St5arrayIPcLm2EEEEviT0_T1_)
        /*00c4*/ 	.short	0x0210
        /*00c6*/ 	.short	0x0030


	//----- nvinfo : EIATTR_SW_WAR
	.align		4
.L_3314:
        /*00c8*/ 	.byte	0x04, 0x36
        /*00ca*/ 	.short	(.L_3316 - .L_3315)
.L_3315:
        /*00cc*/ 	.word	0x00000008
.L_3316:


//--------------------- .nv.info._ZN2at6native29vectorized_elementwise_kernelILi4EZZZNS0_67_GLOBAL__N__bb565c37_34_ValidateCompressedIndicesKernel_cu_33a4b88b42_validate_compressed_sparse_indices_kernelILNS2_8CDimNameE0ENS2_18CUDAKernelLauncherENS2_14EmptyVecKernelENS2_8DummyVecELm8EEEvRKNS_6TensorESA_lllENKUlvE0_clEvENKUlvE0_clEvEUllE_St5arrayIPcLm2EEEEviT0_T1_ --------------------------
	.section	.nv.info._ZN2at6native29vectorized_elementwise_kernelILi4EZZZNS0_67_GLOBAL__N__bb565c37_34_ValidateCompressedIndicesKernel_cu_33a4b88b42_validate_compressed_sparse_indices_kernelILNS2_8CDimNameE0ENS2_18CUDAKernelLauncherENS2_14EmptyVecKernelENS2_8DummyVecELm8EEEvRKNS_6TensorESA_lllENKUlvE0_clEvENKUlvE0_clEvEUllE_St5arrayIPcLm2EEEEviT0_T1_,"",@"SHT_CUDA_INFO"
	.sectionflags	@""
	.align	4


	//----- nvinfo : EIATTR_CUDA_API_VERSION
	.align		4
        /*0000*/ 	.byte	0x04, 0x37
        /*0002*/ 	.short	(.L_3318 - .L_3317)
.L_3317:
        /*0004*/ 	.word	0x00000082


	//----- nvinfo : EIATTR_KPARAM_INFO
	.align		4
.L_3318:
        /*0008*/ 	.byte	0x04, 0x17
        /*000a*/ 	.short	(.L_3320 - .L_3319)
.L_3319:
        /*000c*/ 	.word	0x00000000
        /*0010*/ 	.short	0x0002
        /*0012*/ 	.short	0x0020
        /*0014*/ 	.byte	0x00, 0xf0, 0x41, 0x00


	//----- nvinfo : EIATTR_KPARAM_INFO
	.align		4
.L_3320:
        /*0018*/ 	.byte	0x04, 0x17
        /*001a*/ 	.short	(.L_3322 - .L_3321)
.L_3321:
        /*001c*/ 	.word	0x00000000
        /*0020*/ 	.short	0x0001
        /*0022*/ 	.short	0x0008
        /*0024*/ 	.byte	0x00, 0xf0, 0x61, 0x00


	//----- nvinfo : EIATTR_KPARAM_INFO
	.align		4
.L_3322:
        /*0028*/ 	.byte	0x04, 0x17
        /*002a*/ 	.short	(.L_3324 - .L_3323)
.L_3323:
        /*002c*/ 	.word	0x00000000
        /*0030*/ 	.short	0x0000
        /*0032*/ 	.short	0x0000
        /*0034*/ 	.byte	0x00, 0xf0, 0x11, 0x00


	//----- nvinfo : EIATTR_SPARSE_MMA_MASK
	.align		4
.L_3324:
        /*0038*/ 	.byte	0x03, 0x50
        /*003a*/ 	.short	0x0000


	//----- nvinfo : EIATTR_MAXREG_COUNT
	.align		4
        /*003c*/ 	.byte	0x03, 0x1b
        /*003e*/ 	.short	0x00ff


	//----- nvinfo : EIATTR_EXTERNS
	.align		4
        /*0040*/ 	.byte	0x04, 0x0f
        /*0042*/ 	.short	(.L_3326 - .L_3325)


	//   ....[0]....
	.align		4
.L_3325:
        /*0044*/ 	.word	index@(__assertfail)


	//----- nvinfo : EIATTR_MERCURY_ISA_VERSION
	.align		4
.L_3326:
        /*0048*/ 	.byte	0x03, 0x5f
        /*004a*/ 	.short	0x0101


	//----- nvinfo : EIATTR_SYSCALL_OFFSETS
	.align		4
        /*004c*/ 	.byte	0x04, 0x46
        /*004e*/ 	.short	(.L_3328 - .L_3327)


	//   ....[0]....
.L_3327:
        /*0050*/ 	.word	0x000002a0


	//   ....[1]....
        /*0054*/ 	.word	0x00000460


	//   ....[2]....
        /*0058*/ 	.word	0x00000620


	//   ....[3]....
        /*005c*/ 	.word	0x000007e0


	//   ....[4]....
        /*0060*/ 	.word	0x000009a0


	//   ....[5]....
        /*0064*/ 	.word	0x00000b60


	//   ....[6]....
        /*0068*/ 	.word	0x00000d20


	//   ....[7]....
        /*006c*/ 	.word	0x00000ee0


	//   ....[8]....
        /*0070*/ 	.word	0x000014d0


	//   ....[9]....
        /*0074*/ 	.word	0x000016b0


	//   ....[10]....
        /*0078*/ 	.word	0x00001890


	//   ....[11]....
        /*007c*/ 	.word	0x00001a70


	//   ....[12]....
        /*0080*/ 	.word	0x00001c50


	//   ....[13]....
        /*0084*/ 	.word	0x00001e30


	//   ....[14]....
        /*0088*/ 	.word	0x00002010


	//   ....[15]....
        /*008c*/ 	.word	0x000021f0


	//----- nvinfo : EIATTR_EXIT_INSTR_OFFSETS
	.align		4
.L_3328:
        /*0090*/ 	.byte	0x04, 0x1c
        /*0092*/ 	.short	(.L_3330 - .L_3329)


	//   ....[0]....
.L_3329:
        /*0094*/ 	.word	0x00000f70


	//   ....[1]....
        /*0098*/ 	.word	0x00002570


	//   ....[2]....
        /*009c*/ 	.word	0x000025c0


	//----- nvinfo : EIATTR_MAX_THREADS
	.align		4
.L_3330:
        /*00a0*/ 	.byte	0x04, 0x05
        /*00a2*/ 	.short	(.L_3332 - .L_3331)
.L_3331:
        /*00a4*/ 	.word	0x00000080
        /*00a8*/ 	.word	0x00000001
        /*00ac*/ 	.word	0x00000001


	//----- nvinfo : EIATTR_CRS_STACK_SIZE
	.align		4
.L_3332:
        /*00b0*/ 	.byte	0x04, 0x1e
        /*00b2*/ 	.short	(.L_3334 - .L_3333)
.L_3333:
        /*00b4*/ 	.word	0x00000000


	//----- nvinfo : EIATTR_CBANK_PARAM_SIZE
	.align		4
.L_3334:
        /*00b8*/ 	.byte	0x03, 0x19
        /*00ba*/ 	.short	0x0030


	//----- nvinfo : EIATTR_PARAM_CBANK
	.align		4
        /*00bc*/ 	.byte	0x04, 0x0a
        /*00be*/ 	.short	(.L_3336 - .L_3335)
	.align		4
.L_3335:
        /*00c0*/ 	.word	index@(.nv.constant0._ZN2at6native29vectorized_elementwise_kernelILi4EZZZNS0_67_GLOBAL__N__bb565c37_34_ValidateCompressedIndicesKernel_cu_33a4b88b42_validate_compressed_sparse_indices_kernelILNS2_8CDimNameE0ENS2_18CUDAKernelLauncherENS2_14EmptyVecKernelENS2_8DummyVecELm8EEEvRKNS_6TensorESA_lllENKUlvE0_clEvENKUlvE0_clEvEUllE_St5arrayIPcLm2EEEEviT0_T1_)
        /*00c4*/ 	.short	0x0210
        /*00c6*/ 	.short	0x0030


	//----- nvinfo : EIATTR_SW_WAR
	.align		4
.L_3336:
        /*00c8*/ 	.byte	0x04, 0x36
        /*00ca*/ 	.short	(.L_3338 - .L_3337)
.L_3337:
        /*00cc*/ 	.word	0x00000008
.L_3338:


//--------------------- .nv.info._ZN2at6native29vectorized_elementwise_kernelILi8EZZZNS0_67_GLOBAL__N__bb565c37_34_ValidateCompressedIndicesKernel_cu_33a4b88b42_validate_compressed_sparse_indices_kernelILNS2_8CDimNameE0ENS2_18CUDAKernelLauncherENS2_14EmptyVecKernelENS2_8DummyVecELm8EEEvRKNS_6TensorESA_lllENKUlvE0_clEvENKUlvE0_clEvEUllE_St5arrayIPcLm2EEEEviT0_T1_ --------------------------
	.section	.nv.info._ZN2at6native29vectorized_elementwise_kernelILi8EZZZNS0_67_GLOBAL__N__bb565c37_34_ValidateCompressedIndicesKernel_cu_33a4b88b42_validate_compressed_sparse_indices_kernelILNS2_8CDimNameE0ENS2_18CUDAKernelLauncherENS2_14EmptyVecKernelENS2_8DummyVecELm8EEEvRKNS_6TensorESA_lllENKUlvE0_clEvENKUlvE0_clEvEUllE_St5arrayIPcLm2EEEEviT0_T1_,"",@"SHT_CUDA_INFO"
	.sectionflags	@""
	.align	4


	//----- nvinfo : EIATTR_CUDA_API_VERSION
	.align		4
        /*0000*/ 	.byte	0x04, 0x37
        /*0002*/ 	.short	(.L_3340 - .L_3339)
.L_3339:
        /*0004*/ 	.word	0x00000082


	//----- nvinfo : EIATTR_KPARAM_INFO
	.align		4
.L_3340:
        /*0008*/ 	.byte	0x04, 0x17
        /*000a*/ 	.short	(.L_3342 - .L_3341)
.L_3341:
        /*000c*/ 	.word	0x00000000
        /*0010*/ 	.short	0x0002
        /*0012*/ 	.short	0x0020
        /*0014*/ 	.byte	0x00, 0xf0, 0x41, 0x00


	//----- nvinfo : EIATTR_KPARAM_INFO
	.align		4
.L_3342:
        /*0018*/ 	.byte	0x04, 0x17
        /*001a*/ 	.short	(.L_3344 - .L_3343)
.L_3343:
        /*001c*/ 	.word	0x00000000
        /*0020*/ 	.short	0x0001
        /*0022*/ 	.short	0x0008
        /*0024*/ 	.byte	0x00, 0xf0, 0x61, 0x00


	//----- nvinfo : EIATTR_KPARAM_INFO
	.align		4
.L_3344:
        /*0028*/ 	.byte	0x04, 0x17
        /*002a*/ 	.short	(.L_3346 - .L_3345)
.L_3345:
        /*002c*/ 	.word	0x00000000
        /*0030*/ 	.short	0x0000
        /*0032*/ 	.short	0x0000
        /*0034*/ 	.byte	0x00, 0xf0, 0x11, 0x00


	//----- nvinfo : EIATTR_SPARSE_MMA_MASK
	.align		4
.L_3346:
        /*0038*/ 	.byte	0x03, 0x50
        /*003a*/ 	.short	0x0000


	//----- nvinfo : EIATTR_MAXREG_COUNT
	.align		4
        /*003c*/ 	.byte	0x03, 0x1b
        /*003e*/ 	.short	0x00ff


	//----- nvinfo : EIATTR_EXTERNS
	.align		4
        /*0040*/ 	.byte	0x04, 0x0f
        /*0042*/ 	.short	(.L_3348 - .L_3347)


	//   ....[0]....
	.align		4
.L_3347:
        /*0044*/ 	.word	index@(__assertfail)


	//----- nvinfo : EIATTR_MERCURY_ISA_VERSION
	.align		4
.L_3348:
        /*0048*/ 	.byte	0x03, 0x5f
        /*004a*/ 	.short	0x0101


	//----- nvinfo : EIATTR_SYSCALL_OFFSETS
	.align		4
        /*004c*/ 	.byte	0x04, 0x46
        /*004e*/ 	.short	(.L_3350 - .L_3349)


	//   ....[0]....
.L_3349:
        /*0050*/ 	.word	0x000002a0


	//   ....[1]....
        /*0054*/ 	.word	0x00000460


	//   ....[2]....
        /*0058*/ 	.word	0x00000620


	//   ....[3]....
        /*005c*/ 	.word	0x000007e0


	//   ....[4]....
        /*0060*/ 	.word	0x000009a0


	//   ....[5]....
        /*0064*/ 	.word	0x00000b60


	//   ....[6]....
        /*0068*/ 	.word	0x00000d20


	//   ....[7]....
        /*006c*/ 	.word	0x00000ee0


	//   ....[8]....
        /*0070*/ 	.word	0x000014d0


	//   ....[9]....
        /*0074*/ 	.word	0x000016b0


	//   ....[10]....
        /*0078*/ 	.word	0x00001890


	//   ....[11]....
        /*007c*/ 	.word	0x00001a70


	//   ....[12]....
        /*0080*/ 	.word	0x00001c50


	//   ....[13]....
        /*0084*/ 	.word	0x00001e30


	//   ....[14]....
        /*0088*/ 	.word	0x00002010


	//   ....[15]....
        /*008c*/ 	.word	0x000021f0


	//----- nvinfo : EIATTR_EXIT_INSTR_OFFSETS
	.align		4
.L_3350:
        /*0090*/ 	.byte	0x04, 0x1c
        /*0092*/ 	.short	(.L_3352 - .L_3351)


	//   ....[0]....
.L_3351:
        /*0094*/ 	.word	0x00000f70


	//   ....[1]....
        /*0098*/ 	.word	0x00002570


	//   ....[2]....
        /*009c*/ 	.word	0x000025c0


	//----- nvinfo : EIATTR_MAX_THREADS
	.align		4
.L_3352:
        /*00a0*/ 	.byte	0x04, 0x05
        /*00a2*/ 	.short	(.L_3354 - .L_3353)
.L_3353:
        /*00a4*/ 	.word	0x00000080
        /*00a8*/ 	.word	0x00000001
        /*00ac*/ 	.word	0x00000001


	//----- nvinfo : EIATTR_CRS_STACK_SIZE
	.align		4
.L_3354:
        /*00b0*/ 	.byte	0x04, 0x1e
        /*00b2*/ 	.short	(.L_3356 - .L_3355)
.L_3355:
        /*00b4*/ 	.word	0x00000000


	//----- nvinfo : EIATTR_CBANK_PARAM_SIZE
	.align		4
.L_3356:
        /*00b8*/ 	.byte	0x03, 0x19
        /*00ba*/ 	.short	0x0030


	//----- nvinfo : EIATTR_PARAM_CBANK
	.align		4
        /*00bc*/ 	.byte	0x04, 0x0a
        /*00be*/ 	.short	(.L_3358 - .L_3357)
	.align		4
.L_3357:
        /*00c0*/ 	.word	index@(.nv.constant0._ZN2at6native29vectorized_elementwise_kernelILi8EZZZNS0_67_GLOBAL__N__bb565c37_34_ValidateCompressedIndicesKernel_cu_33a4b88b42_validate_compressed_sparse_indices_kernelILNS2_8CDimNameE0ENS2_18CUDAKernelLauncherENS2_14EmptyVecKernelENS2_8DummyVecELm8EEEvRKNS_6TensorESA_lllENKUlvE0_clEvENKUlvE0_clEvEUllE_St5arrayIPcLm2EEEEviT0_T1_)
        /*00c4*/ 	.short	0x0210
        /*00c6*/ 	.short	0x0030


	//----- nvinfo : EIATTR_SW_WAR
	.align		4
.L_3358:
        /*00c8*/ 	.byte	0x04, 0x36
        /*00ca*/ 	.short	(.L_3360 - .L_3359)
.L_3359:
        /*00cc*/ 	.word	0x00000008
.L_3360:


//--------------------- .nv.info._ZN2at6native18elementwise_kernelILi128ELi4EZNS0_15gpu_kernel_implIZZZNS0_67_GLOBAL__N__bb565c37_34_ValidateCompressedIndicesKernel_cu_33a4b88b42_validate_compressed_sparse_indices_kernelILNS3_8CDimNameE0ENS3_18CUDAKernelLauncherENS3_14EmptyVecKernelENS3_8DummyVecELm8EEEvRKNS_6TensorESB_lllENKUlvE0_clEvENKUlvE_clEvEUliE_EEvRNS_18TensorIteratorBaseERKT_EUliE_EEviT1_ --------------------------
	.section	.nv.info._ZN2at6native18elementwise_kernelILi128ELi4EZNS0_15gpu_kernel_implIZZZNS0_67_GLOBAL__N__bb565c37_34_ValidateCompressedIndicesKernel_cu_33a4b88b42_validate_compressed_sparse_indices_kernelILNS3_8CDimNameE0ENS3_18CUDAKernelLauncherENS3_14EmptyVecKernelENS3_8DummyVecELm8EEEvRKNS_6TensorESB_lllENKUlvE0_clEvENKUlvE_clEvEUliE_EEvRNS_18TensorIteratorBaseERKT_EUliE_EEviT1_,"",@"SHT_CUDA_INFO"
	.sectionflags	@""
	.align	4


	//----- nvinfo : EIATTR_CUDA_API_VERSION
	.align		4
        /*0000*/ 	.byte	0x04, 0x37
        /*0002*/ 	.short	(.L_3362 - .L_3361)
.L_3361:
        /*0004*/ 	.word	0x00000082


	//----- nvinfo : EIATTR_KPARAM_INFO
	.align		4
.L_3362:
        /*0008*/ 	.byte	0x04, 0x17
        /*000a*/ 	.short	(.L_3364 - .L_3363)
.L_3363:
        /*000c*/ 	.word	0x00000000
        /*0010*/ 	.short	0x0001
        /*0012*/ 	.short	0x0008
        /*0014*/ 	.byte	0x00, 0xf0, 0xc1, 0x08


	//----- nvinfo : EIATTR_KPARAM_INFO
	.align		4
.L_3364:
        /*0018*/ 	.byte	0x04, 0x17
        /*001a*/ 	.short	(.L_3366 - .L_3365)
.L_3365:
        /*001c*/ 	.word	0x00000000
        /*0020*/ 	.short	0x0000
        /*0022*/ 	.short	0x0000
        /*0024*/ 	.byte	0x00, 0xf0, 0x11, 0x00


	//----- nvinfo : EIATTR_SPARSE_MMA_MASK
	.align		4
.L_3366:
        /*0028*/ 	.byte	0x03, 0x50
        /*002a*/ 	.short	0x0000


	//----- nvinfo : EIATTR_MAXREG_COUNT
	.align		4
        /*002c*/ 	.byte	0x03, 0x1b
        /*002e*/ 	.short	0x0080


	//----- nvinfo : EIATTR_EXTERNS
	.align		4
        /*0030*/ 	.byte	0x04, 0x0f
        /*0032*/ 	.short	(.L_3368 - .L_3367)


	//   ....[0]....
	.align		4
.L_3367:
        /*0034*/ 	.word	index@(__assertfail)


	//----- nvinfo : EIATTR_MERCURY_ISA_VERSION
	.align		4
.L_3368:
        /*0038*/ 	.byte	0x03, 0x5f
        /*003a*/ 	.short	0x0101


	//----- nvinfo : EIATTR_SYSCALL_OFFSETS
	.align		4
        /*003c*/ 	.byte	0x04, 0x46
        /*003e*/ 	.short	(.L_3370 - .L_3369)


	//   ....[0]....
.L_3369:
        /*0040*/ 	.word	0x00002180


	//   ....[1]....
        /*0044*/ 	.word	0x00002350


	//   ....[2]....
        /*0048*/ 	.word	0x00002a50


	//   ....[3]....
        /*004c*/ 	.word	0x00004be0


	//   ....[4]....
        /*0050*/ 	.word	0x00004db0


	//   ....[5]....
        /*0054*/ 	.word	0x000054b0


	//   ....[6]....
        /*0058*/ 	.word	0x00007630


	//   ....[7]....
        /*005c*/ 	.word	0x00007800


	//   ....[8]....
        /*0060*/ 	.word	0x00007f00


	//   ....[9]....
        /*0064*/ 	.word	0x0000a070


	//   ....[10]....
        /*0068*/ 	.word	0x0000a240


	//   ....[11]....
        /*006c*/ 	.word	0x0000a940


	//----- nvinfo : EIATTR_EXIT_INSTR_OFFSETS
	.align		4
.L_3370:
        /*0070*/ 	.byte	0x04, 0x1c
        /*0072*/ 	.short	(.L_3372 - .L_3371)


	//   ....[0]....
.L_3371:
        /*0074*/ 	.word	0x00007f90


	//   ....[1]....
        /*0078*/ 	.word	0x0000a330


	//   ....[2]....
        /*007c*/ 	.word	0x0000a350


	//   ....[3]....
        /*0080*/ 	.word	0x0000a3d0


	//   ....[4]....
        /*0084*/ 	.word	0x0000a3f0


	//   ....[5]....
        /*0088*/ 	.word	0x0000a410


	//   ....[6]....
        /*008c*/ 	.word	0x0000a490


	//   ....[7]....
        /*0090*/ 	.word	0x0000a4b0


	//   ....[8]....
        /*0094*/ 	.word	0x0000a530


	//   ....[9]....
        /*0098*/ 	.word	0x0000a550


	//   ....[10]....
        /*009c*/ 	.word	0x0000a570


	//   ....[11]....
        /*00a0*/ 	.word	0x0000a610


	//   ....[12]....
        /*00a4*/ 	.word	0x0000a630


	//   ....[13]....
        /*00a8*/ 	.word	0x0000a6b0


	//   ....[14]....
        /*00ac*/ 	.word	0x0000a6d0


	//   ....[15]....
        /*00b0*/ 	.word	0x0000a6f0


	//   ....[16]....
        /*00b4*/ 	.word	0x0000a790


	//   ....[17]....
        /*00b8*/ 	.word	0x0000a7b0


	//   ....[18]....
        /*00bc*/ 	.word	0x0000a7d0


	//   ....[19]....
        /*00c0*/ 	.word	0x0000a840


	//   ....[20]....
        /*00c4*/ 	.word	0x0000a950


	//   ....[21]....
        /*00c8*/ 	.word	0x0000a970


	//   ....[22]....
        /*00cc*/ 	.word	0x0000a990


	//----- nvinfo : EIATTR_MAX_THREADS
	.align		4
.L_3372:
        /*00d0*/ 	.byte	0x04, 0x05
        /*00d2*/ 	.short	(.L_3374 - .L_3373)
.L_3373:
        /*00d4*/ 	.word	0x00000080
        /*00d8*/ 	.word	0x00000001
        /*00dc*/ 	.word	0x00000001


	//----- nvinfo : EIATTR_CRS_STACK_SIZE
	.align		4
.L_3374:
        /*00e0*/ 	.byte	0x04, 0x1e
        /*00e2*/ 	.short	(.L_3376 - .L_3375)
.L_3375:
        /*00e4*/ 	.word	0x00000000


	//----- nvinfo : EIATTR_CBANK_PARAM_SIZE
	.align		4
.L_3376:
        /*00e8*/ 	.byte	0x03, 0x19
        /*00ea*/ 	.short	0x0238


	//----- nvinfo : EIATTR_PARAM_CBANK
	.align		4
        /*00ec*/ 	.byte	0x04, 0x0a
        /*00ee*/ 	.short	(.L_3378 - .L_3377)
	.align		4
.L_3377:
        /*00f0*/ 	.word	index@(.nv.constant0._ZN2at6native18elementwise_kernelILi128ELi4EZNS0_15gpu_kernel_implIZZZNS0_67_GLOBAL__N__bb565c37_34_ValidateCompressedIndicesKernel_cu_33a4b88b42_validate_compressed_sparse_indices_kernelILNS3_8CDimNameE0ENS3_18CUDAKernelLauncherENS3_14EmptyVecKernelENS3_8DummyVecELm8EEEvRKNS_6TensorESB_lllENKUlvE0_clEvENKUlvE_clEvEUliE_EEvRNS_18TensorIteratorBaseERKT_EUliE_EEviT1_)
        /*00f4*/ 	.short	0x0210
        /*00f6*/ 	.short	0x0238


	//----- nvinfo : EIATTR_SW_WAR
	.align		4
.L_3378:
        /*00f8*/ 	.byte	0x04, 0x36
        /*00fa*/ 	.short	(.L_3380 - .L_3379)
.L_3379:
        /*00fc*/ 	.word	0x00000008
.L_3380:


//--------------------- .nv.info._ZN2at6native27unrolled_elementwise_kernelIZZZNS0_67_GLOBAL__N__bb565c37_34_ValidateCompressedIndicesKernel_cu_33a4b88b42_validate_compressed_sparse_indices_kernelILNS2_8CDimNameE0ENS2_18CUDAKernelLauncherENS2_14EmptyVecKernelENS2_8DummyVecELm8EEEvRKNS_6TensorESA_lllENKUlvE0_clEvENKUlvE_clEvEUliE_St5arrayIPcLm2EELi4E23TrivialOffsetCalculatorILi1EjESI_NS0_6memory12LoadWithCastILi1EEENSJ_13StoreWithCastILi1EEEEEviT_T0_T2_T3_T4_T5_ --------------------------
	.section	.nv.info._ZN2at6native27unrolled_elementwise_kernelIZZZNS0_67_GLOBAL__N__bb565c37_34_ValidateCompressedIndicesKernel_cu_33a4b88b42_validate_compressed_sparse_indices_kernelILNS2_8CDimNameE0ENS2_18CUDAKernelLauncherENS2_14EmptyVecKernelENS2_8DummyVecELm8EEEvRKNS_6TensorESA_lllENKUlvE0_clEvENKUlvE_clEvEUliE_St5arrayIPcLm2EELi4E23TrivialOffsetCalculatorILi1EjESI_NS0_6memory12LoadWithCastILi1EEENSJ_13StoreWithCastILi1EEEEEviT_T0_T2_T3_T4_T5_,"",@"SHT_CUDA_INFO"
	.sectionflags	@""
	.align	4


	//----- nvinfo : EIATTR_CUDA_API_VERSION
	.align		4
        /*0000*/ 	.byte	0x04, 0x37
        /*0002*/ 	.short	(.L_3382 - .L_3381)
.L_3381:
        /*0004*/ 	.word	0x00000082


	//----- nvinfo : EIATTR_KPARAM_INFO
	.align		4
.L_3382:
        /*0008*/ 	.byte	0x04, 0x17
        /*000a*/ 	.short	(.L_3384 - .L_3383)
.L_3383:
        /*000c*/ 	.word	0x00000000
        /*0010*/ 	.short	0x0006
        /*0012*/ 	.short	0x003c
        /*0014*/ 	.byte	0x00, 0xf0, 0x21, 0x00


	//----- nvinfo : EIATTR_KPARAM_INFO
	.align		4
.L_3384:
        /*0018*/ 	.byte	0x04, 0x17
        /*001a*/ 	.short	(.L_3386 - .L_3385)
.L_3385:
        /*001c*/ 	.word	0x00000000
        /*0020*/ 	.short	0x0005
        /*0022*/ 	.short	0x0034
        /*0024*/ 	.byte	0x00, 0xf0, 0x21, 0x00


	//----- nvinfo : EIATTR_KPARAM_INFO
	.align		4
.L_3386:
        /*0028*/ 	.byte	0x04, 0x17
        /*002a*/ 	.short	(.L_3388 - .L_3387)
.L_3387:
        /*002c*/ 	.word	0x00000000
        /*0030*/ 	.short	0x0004
        /*0032*/ 	.short	0x0031
        /*0034*/ 	.byte	0x00, 0xf0, 0x05, 0x00


	//----- nvinfo : EIATTR_KPARAM_INFO
	.align		4
.L_3388:
        /*0038*/ 	.byte	0x04, 0x17
        /*003a*/ 	.short	(.L_3390 - .L_3389)
.L_3389:
        /*003c*/ 	.word	0x00000000
        /*0040*/ 	.short	0x0003
        /*0042*/ 	.short	0x0030
        /*0044*/ 	.byte	0x00, 0xf0, 0x05, 0x00


	//----- nvinfo : EIATTR_KPARAM_INFO
	.align		4
.L_3390:
        /*0048*/ 	.byte	0x04, 0x17
        /*004a*/ 	.short	(.L_3392 - .L_3391)
.L_3391:
        /*004c*/ 	.word	0x00000000
        /*0050*/ 	.short	0x0002
        /*0052*/ 	.short	0x0020
        /*0054*/ 	.byte	0x00, 0xf0, 0x41, 0x00


	//----- nvinfo : EIATTR_KPARAM_INFO
	.align		4
.L_3392:
        /*0058*/ 	.byte	0x04, 0x17
        /*005a*/ 	.short	(.L_3394 - .L_3393)
.L_3393:
        /*005c*/ 	.word	0x00000000
        /*0060*/ 	.short	0x0001
        /*0062*/ 	.short	0x0008
        /*0064*/ 	.byte	0x00, 0xf0, 0x61, 0x00


	//----- nvinfo : EIATTR_KPARAM_INFO
	.align		4
.L_3394:
        /*0068*/ 	.byte	0x04, 0x17
        /*006a*/ 	.short	(.L_3396 - .L_3395)
.L_3395:
        /*006c*/ 	.word	0x00000000
        /*0070*/ 	.short	0x0000
        /*0072*/ 	.short	0x0000
        /*0074*/ 	.byte	0x00, 0xf0, 0x11, 0x00


	//----- nvinfo : EIATTR_SPARSE_MMA_MASK
	.align		4
.L_3396:
        /*0078*/ 	.byte	0x03, 0x50
        /*007a*/ 	.short	0x0000


	//----- nvinfo : EIATTR_MAXREG_COUNT
	.align		4
        /*007c*/ 	.byte	0x03, 0x1b
        /*007e*/ 	.short	0x00ff


	//----- nvinfo : EIATTR_EXTERNS
	.align		4
        /*0080*/ 	.byte	0x04, 0x0f
        /*0082*/ 	.short	(.L_3398 - .L_3397)


	//   ....[0]....
	.align		4
.L_3397:
        /*0084*/ 	.word	index@(__assertfail)


	//----- nvinfo : EIATTR_MERCURY_ISA_VERSION
	.align		4
.L_3398:
        /*0088*/ 	.byte	0x03, 0x5f
        /*008a*/ 	.short	0x0101


	//----- nvinfo : EIATTR_SYSCALL_OFFSETS
	.align		4
        /*008c*/ 	.byte	0x04, 0x46
        /*008e*/ 	.short	(.L_3400 - .L_3399)


	//   ....[0]....
.L_3399:
        /*0090*/ 	.word	0x00000ea0


	//   ....[1]....
        /*0094*/ 	.word	0x00001d30


	//   ....[2]....
        /*0098*/ 	.word	0x00002bc0


	//   ....[3]....
        /*009c*/ 	.word	0x00003a20


	//   ....[4]....
        /*00a0*/ 	.word	0x00003c40


	//   ....[5]....
        /*00a4*/ 	.word	0x00003e00


	//   ....[6]....
        /*00a8*/ 	.word	0x00003fc0


	//   ....[7]....
        /*00ac*/ 	.word	0x00004180


	//   ....[8]....
        /*00b0*/ 	.word	0x00004a60


	//   ....[9]....
        /*00b4*/ 	.word	0x00005260


	//   ....[10]....
        /*00b8*/ 	.word	0x00005a20


	//   ....[11]....
        /*00bc*/ 	.word	0x000061e0


	//----- nvinfo : EIATTR_EXIT_INSTR_OFFSETS
	.align		4
.L_3400:
        /*00c0*/ 	.byte	0x04, 0x1c
        /*00c2*/ 	.short	(.L_3402 - .L_3401)


	//   ....[0]....
.L_3401:
        /*00c4*/ 	.word	0x00005aa0


	//   ....[1]....
        /*00c8*/ 	.word	0x00005bd0


	//   ....[2]....
        /*00cc*/ 	.word	0x00005bf0


	//   ....[3]....
        /*00d0*/ 	.word	0x00005c70


	//   ....[4]....
        /*00d4*/ 	.word	0x00005c90


	//   ....[5]....
        /*00d8*/ 	.word	0x00005cb0


	//   ....[6]....
        /*00dc*/ 	.word	0x00005d30


	//   ....[7]....
        /*00e0*/ 	.word	0x00005d50


	//   ....[8]....
        /*00e4*/ 	.word	0x00005dd0


	//   ....[9]....
        /*00e8*/ 	.word	0x00005df0


	//   ....[10]....
        /*00ec*/ 	.word	0x00005e10


	//   ....[11]....
        /*00f0*/ 	.word	0x00005eb0


	//   ....[12]....
        /*00f4*/ 	.word	0x00005ed0


	//   ....[13]....
        /*00f8*/ 	.word	0x00005f50


	//   ....[14]....
        /*00fc*/ 	.word	0x00005f70


	//   ....[15]....
        /*0100*/ 	.word	0x00005f90


	//   ....[16]....
        /*0104*/ 	.word	0x00006030


	//   ....[17]....
        /*0108*/ 	.word	0x00006050


	//   ....[18]....
        /*010c*/ 	.word	0x00006070


	//   ....[19]....
        /*0110*/ 	.word	0x000060e0


	//   ....[20]....
        /*0114*/ 	.word	0x000061f0


	//   ....[21]....
        /*0118*/ 	.word	0x00006210


	//   ....[22]....
        /*011c*/ 	.word	0x00006230


	//----- nvinfo : EIATTR_MAX_THREADS
	.align		4
.L_3402:
        /*0120*/ 	.byte	0x04, 0x05
        /*0122*/ 	.short	(.L_3404 - .L_3403)
.L_3403:
        /*0124*/ 	.word	0x00000080
        /*0128*/ 	.word	0x00000001
        /*012c*/ 	.word	0x00000001


	//----- nvinfo : EIATTR_CRS_STACK_SIZE
	.align		4
.L_3404:
        /*0130*/ 	.byte	0x04, 0x1e
        /*0132*/ 	.short	(.L_3406 - .L_3405)
.L_3405:
        /*0134*/ 	.word	0x00000000


	//----- nvinfo : EIATTR_CBANK_PARAM_SIZE
	.align		4
.L_3406:
        /*0138*/ 	.byte	0x03, 0x19
        /*013a*/ 	.short	0x0044


	//----- nvinfo : EIATTR_PARAM_CBANK
	.align		4
        /*013c*/ 	.byte	0x04, 0x0a
        /*013e*/ 	.short	(.L_3408 - .L_3407)
	.align		4
.L_3407:
        /*0140*/ 	.word	index@(.nv.constant0._ZN2at6native27unrolled_elementwise_kernelIZZZNS0_67_GLOBAL__N__bb565c37_34_ValidateCompressedIndicesKernel_cu_33a4b88b42_validate_compressed_sparse_indices_kernelILNS2_8CDimNameE0ENS2_18CUDAKernelLauncherENS2_14EmptyVecKernelENS2_8DummyVecELm8EEEvRKNS_6TensorESA_lllENKUlvE0_clEvENKUlvE_clEvEUliE_St5arrayIPcLm2EELi4E23TrivialOffsetCalculatorILi1EjESI_NS0_6memory12LoadWithCastILi1EEENSJ_13StoreWithCastILi1EEEEEviT_T0_T2_T3_T4_T5_)
        /*0144*/ 	.short	0x0210
        /*0146*/ 	.short	0x0044


	//----- nvinfo : EIATTR_SW_WAR
	.align		4
.L_3408:
        /*0148*/ 	.byte	0x04, 0x36
        /*014a*/ 	.short	(.L_3410 - .L_3409)
.L_3409:
        /*014c*/ 	.word	0x00000008
.L_3410:


//--------------------- .nv.info._ZN2at6native18elementwise_kernelILi128ELi2EZNS0_22gpu_kernel_impl_nocastIZZZNS0_67_GLOBAL__N__bb565c37_34_ValidateCompressedIndicesKernel_cu_33a4b88b42_validate_compressed_sparse_indices_kernelILNS3_8CDimNameE0ENS3_18CUDAKernelLauncherENS3_14EmptyVecKernelENS3_8DummyVecELm8EEEvRKNS_6TensorESB_lllENKUlvE0_clEvENKUlvE_clEvEUliE_EEvRNS_18TensorIteratorBaseERKT_EUliE_EEviT1_ --------------------------
	.section	.nv.info._ZN2at6native18elementwise_kernelILi128ELi2EZNS0_22gpu_kernel_impl_nocastIZZZNS0_67_GLOBAL__N__bb565c37_34_ValidateCompressedIndicesKernel_cu_33a4b88b42_validate_compressed_sparse_indices_kernelILNS3_8CDimNameE0ENS3_18CUDAKernelLauncherENS3_14EmptyVecKernelENS3_8DummyVecELm8EEEvRKNS_6TensorESB_lllENKUlvE0_clEvENKUlvE_clEvEUliE_EEvRNS_18TensorIteratorBaseERKT_EUliE_EEviT1_,"",@"SHT_CUDA_INFO"
	.sectionflags	@""
	.align	4


	//----- nvinfo : EIATTR_CUDA_API_VERSION
	.align		4
        /*0000*/ 	.byte	0x04, 0x37
        /*0002*/ 	.short	(.L_3412 - .L_3411)
.L_3411:
        /*0004*/ 	.word	0x00000082


	//----- nvinfo : EIATTR_KPARAM_INFO
	.align		4
.L_3412:
        /*0008*/ 	.byte	0x04, 0x17
        /*000a*/ 	.short	(.L_3414 - .L_3413)
.L_3413:
        /*000c*/ 	.word	0x00000000
        /*0010*/ 	.short	0x0001
        /*0012*/ 	.short	0x0008
        /*0014*/ 	.byte	0x00, 0xf0, 0xa1, 0x08


	//----- nvinfo : EIATTR_KPARAM_INFO
	.align		4
.L_3414:
        /*0018*/ 	.byte	0x04, 0x17
        /*001a*/ 	.short	(.L_3416 - .L_3415)
.L_3415:
        /*001c*/ 	.word	0x00000000
        /*0020*/ 	.short	0x0000
        /*0022*/ 	.short	0x0000
        /*0024*/ 	.byte	0x00, 0xf0, 0x11, 0x00


	//----- nvinfo : EIATTR_SPARSE_MMA_MASK
	.align		4
.L_3416:
        /*0028*/ 	.byte	0x03, 0x50
        /*002a*/ 	.short	0x0000


	//----- nvinfo : EIATTR_MAXREG_COUNT
	.align		4
        /*002c*/ 	.byte	0x03, 0x1b
        /*002e*/ 	.short	0x0080


	//----- nvinfo : EIATTR_EXTERNS
	.align		4
        /*0030*/ 	.byte	0x04, 0x0f
        /*0032*/ 	.short	(.L_3418 - .L_3417)


	//   ....[0]....
	.align		4
.L_3417:
        /*0034*/ 	.word	index@(__assertfail)


	//----- nvinfo : EIATTR_MERCURY_ISA_VERSION
	.align		4
.L_3418:
        /*0038*/ 	.byte	0x03, 0x5f
        /*003a*/ 	.short	0x0101


	//----- nvinfo : EIATTR_SYSCALL_OFFSETS
	.align		4
        /*003c*/ 	.byte	0x04, 0x46
        /*003e*/ 	.short	(.L_3420 - .L_3419)


	//   ....[0]....
.L_3419:
        /*0040*/ 	.word	0x00001570


	//   ....[1]....
        /*0044*/ 	.word	0x00002ae0


	//----- nvinfo : EIATTR_EXIT_INSTR_OFFSETS
	.align		4
.L_3420:
        /*0048*/ 	.byte	0x04, 0x1c
        /*004a*/ 	.short	(.L_3422 - .L_3421)


	//   ....[0]....
.L_3421:
        /*004c*/ 	.word	0x000015f0


	//   ....[1]....
        /*0050*/ 	.word	0x00002b10


	//----- nvinfo : EIATTR_MAX_THREADS
	.align		4
.L_3422:
        /*0054*/ 	.byte	0x04, 0x05
        /*0056*/ 	.short	(.L_3424 - .L_3423)
.L_3423:
        /*0058*/ 	.word	0x00000080
        /*005c*/ 	.word	0x00000001
        /*0060*/ 	.word	0x00000001


	//----- nvinfo : EIATTR_CRS_STACK_SIZE
	.align		4
.L_3424:
        /*0064*/ 	.byte	0x04, 0x1e
        /*0066*/ 	.short	(.L_3426 - .L_3425)
.L_3425:
        /*0068*/ 	.word	0x00000000


	//----- nvinfo : EIATTR_CBANK_PARAM_SIZE
	.align		4
.L_3426:
        /*006c*/ 	.byte	0x03, 0x19
        /*006e*/ 	.short	0x0230


	//----- nvinfo : EIATTR_PARAM_CBANK
	.align		4
        /*0070*/ 	.byte	0x04, 0x0a
        /*0072*/ 	.short	(.L_3428 - .L_3427)
	.align		4
.L_3427:
        /*0074*/ 	.word	index@(.nv.constant0._ZN2at6native18elementwise_kernelILi128ELi2EZNS0_22gpu_kernel_impl_nocastIZZZNS0_67_GLOBAL__N__bb565c37_34_ValidateCompressedIndicesKernel_cu_33a4b88b42_validate_compressed_sparse_indices_kernelILNS3_8CDimNameE0ENS3_18CUDAKernelLauncherENS3_14EmptyVecKernelENS3_8DummyVecELm8EEEvRKNS_6TensorESB_lllENKUlvE0_clEvENKUlvE_clEvEUliE_EEvRNS_18TensorIteratorBaseERKT_EUliE_EEviT1_)
        /*0078*/ 	.short	0x0210
        /*007a*/ 	.short	0x0230


	//----- nvinfo : EIATTR_SW_WAR
	.align		4
.L_3428:
        /*007c*/ 	.byte	0x04, 0x36
        /*007e*/ 	.short	(.L_3430 - .L_3429)
.L_3429:
        /*0080*/ 	.word	0x00000008
.L_3430:


//--------------------- .nv.info._ZN2at6native27unrolled_elementwise_kernelIZZZNS0_67_GLOBAL__N__bb565c37_34_ValidateCompressedIndicesKernel_cu_33a4b88b42_validate_compressed_sparse_indices_kernelILNS2_8CDimNameE0ENS2_18CUDAKernelLauncherENS2_14EmptyVecKernelENS2_8DummyVecELm8EEEvRKNS_6TensorESA_lllENKUlvE0_clEvENKUlvE_clEvEUliE_St5arrayIPcLm2EELi4E23TrivialOffsetCalculatorILi1EjESI_NS0_6memory15LoadWithoutCastENSJ_16StoreWithoutCastEEEviT_T0_T2_T3_T4_T5_ --------------------------
	.section	.nv.info._ZN2at6native27unrolled_elementwise_kernelIZZZNS0_67_GLOBAL__N__bb565c37_34_ValidateCompressedIndicesKernel_cu_33a4b88b42_validate_compressed_sparse_indices_kernelILNS2_8CDimNameE0ENS2_18CUDAKernelLauncherENS2_14EmptyVecKernelENS2_8DummyVecELm8EEEvRKNS_6TensorESA_lllENKUlvE0_clEvENKUlvE_clEvEUliE_St5arrayIPcLm2EELi4E23TrivialOffsetCalculatorILi1EjESI_NS0_6memory15LoadWithoutCastENSJ_16StoreWithoutCastEEEviT_T0_T2_T3_T4_T5_,"",@"SHT_CUDA_INFO"
	.sectionflags	@""
	.align	4


	//----- nvinfo : EIATTR_CUDA_API_VERSION
	.align		4
        /*0000*/ 	.byte	0x04, 0x37
        /*0002*/ 	.short	(.L_3432 - .L_3431)
.L_3431:
        /*0004*/ 	.word	0x00000082


	//----- nvinfo : EIATTR_KPARAM_INFO
	.align		4
.L_3432:
        /*0008*/ 	.byte	0x04, 0x17
        /*000a*/ 	.short	(.L_3434 - .L_3433)
.L_3433:
        /*000c*/ 	.word	0x00000000
        /*0010*/ 	.short	0x0006
        /*0012*/ 	.short	0x0033
        /*0014*/ 	.byte	0x00, 0xf0, 0x05, 0x00


	//----- nvinfo : EIATTR_KPARAM_INFO
	.align		4
.L_3434:
        /*0018*/ 	.byte	0x04, 0x17
        /*001a*/ 	.short	(.L_3436 - .L_3435)
.L_3435:
        /*001c*/ 	.word	0x00000000
        /*0020*/ 	.short	0x0005
        /*0022*/ 	.short	0x0032
        /*0024*/ 	.byte	0x00, 0xf0, 0x05, 0x00


	//----- nvinfo : EIATTR_KPARAM_INFO
	.align		4
.L_3436:
        /*0028*/ 	.byte	0x04, 0x17
        /*002a*/ 	.short	(.L_3438 - .L_3437)
.L_3437:
        /*002c*/ 	.word	0x00000000
        /*0030*/ 	.short	0x0004
        /*0032*/ 	.short	0x0031
        /*0034*/ 	.byte	0x00, 0xf0, 0x05, 0x00


	//----- nvinfo : EIATTR_KPARAM_INFO
	.align		4
.L_3438:
        /*0038*/ 	.byte	0x04, 0x17
        /*003a*/ 	.short	(.L_3440 - .L_3439)
.L_3439:
        /*003c*/ 	.word	0x00000000
        /*0040*/ 	.short	0x0003
        /*0042*/ 	.short	0x0030
        /*0044*/ 	.byte	0x00, 0xf0, 0x05, 0x00


	//----- nvinfo : EIATTR_KPARAM_INFO
	.align		4
.L_3440:
        /*0048*/ 	.byte	0x04, 0x17
        /*004a*/ 	.short	(.L_3442 - .L_3441)
.L_3441:
        /*004c*/ 	.word	0x00000000
        /*0050*/ 	.short	0x0002
        /*0052*/ 	.short	0x0020
        /*0054*/ 	.byte	0x00, 0xf0, 0x41, 0x00


	//----- nvinfo : EIATTR_KPARAM_INFO
	.align		4
.L_3442:
        /*0058*/ 	.byte	0x04, 0x17
        /*005a*/ 	.short	(.L_3444 - .L_3443)
.L_3443:
        /*005c*/ 	.word	0x00000000
        /*0060*/ 	.short	0x0001
        /*0062*/ 	.short	0x0008
        /*0064*/ 	.byte	0x00, 0xf0, 0x61, 0x00


	//----- nvinfo : EIATTR_KPARAM_INFO
	.align		4
.L_3444:
        /*0068*/ 	.byte	0x04, 0x17
        /*006a*/ 	.short	(.L_3446 - .L_3445)
.L_3445:
        /*006c*/ 	.word	0x00000000
        /*0070*/ 	.short	0x0000
        /*0072*/ 	.short	0x0000
        /*0074*/ 	.byte	0x00, 0xf0, 0x11, 0x00


	//----- nvinfo : EIATTR_SPARSE_MMA_MASK
	.align		4
.L_3446:
        /*0078*/ 	.byte	0x03, 0x50
        /*007a*/ 	.short	0x0000


	//----- nvinfo : EIATTR_MAXREG_COUNT
	.align		4
        /*007c*/ 	.byte	0x03, 0x1b
        /*007e*/ 	.short	0x00ff


	//----- nvinfo : EIATTR_EXTERNS
	.align		4
        /*0080*/ 	.byte	0x04, 0x0f
        /*0082*/ 	.short	(.L_3448 - .L_3447)


	//   ....[0]....
	.align		4
.L_3447:
        /*0084*/ 	.word	index@(__assertfail)


	//----- nvinfo : EIATTR_MERCURY_ISA_VERSION
	.align		4
.L_3448:
        /*0088*/ 	.byte	0x03, 0x5f
        /*008a*/ 	.short	0x0101


	//----- nvinfo : EIATTR_SYSCALL_OFFSETS
	.align		4
        /*008c*/ 	.byte	0x04, 0x46
        /*008e*/ 	.short	(.L_3450 - .L_3449)


	//   ....[0]....
.L_3449:
        /*0090*/ 	.word	0x000003b0


	//   ....[1]....
        /*0094*/ 	.word	0x00000570


	//   ....[2]....
        /*0098*/ 	.word	0x00000730


	//   ....[3]....
        /*009c*/ 	.word	0x000008f0


	//----- nvinfo : EIATTR_EXIT_INSTR_OFFSETS
	.align		4
.L_3450:
        /*00a0*/ 	.byte	0x04, 0x1c
        /*00a2*/ 	.short	(.L_3452 - .L_3451)


	//   ....[0]....
.L_3451:
        /*00a4*/ 	.word	0x00000a70


	//   ....[1]....
        /*00a8*/ 	.word	0x00000ac0


	//----- nvinfo : EIATTR_MAX_THREADS
	.align		4
.L_3452:
        /*00ac*/ 	.byte	0x04, 0x05
        /*00ae*/ 	.short	(.L_3454 - .L_3453)
.L_3453:
        /*00b0*/ 	.word	0x00000080
        /*00b4*/ 	.word	0x00000001
        /*00b8*/ 	.word	0x00000001


	//----- nvinfo : EIATTR_CRS_STACK_SIZE
	.align		4
.L_3454:
        /*00bc*/ 	.byte	0x04, 0x1e
        /*00be*/ 	.short	(.L_3456 - .L_3455)
.L_3455:
        /*00c0*/ 	.word	0x00000000


	//----- nvinfo : EIATTR_CBANK_PARAM_SIZE
	.align		4
.L_3456:
        /*00c4*/ 	.byte	0x03, 0x19
        /*00c6*/ 	.short	0x0034


	//----- nvinfo : EIATTR_PARAM_CBANK
	.align		4
        /*00c8*/ 	.byte	0x04, 0x0a
        /*00ca*/ 	.short	(.L_3458 - .L_3457)
	.align		4
.L_3457:
        /*00cc*/ 	.word	index@(.nv.constant0._ZN2at6native27unrolled_elementwise_kernelIZZZNS0_67_GLOBAL__N__bb565c37_34_ValidateCompressedIndicesKernel_cu_33a4b88b42_validate_compressed_sparse_indices_kernelILNS2_8CDimNameE0ENS2_18CUDAKernelLauncherENS2_14EmptyVecKernelENS2_8DummyVecELm8EEEvRKNS_6TensorESA_lllENKUlvE0_clEvENKUlvE_clEvEUliE_St5arrayIPcLm2EELi4E23TrivialOffsetCalculatorILi1EjESI_NS0_6memory15LoadWithoutCastENSJ_16StoreWithoutCastEEEviT_T0_T2_T3_T4_T5_)
        /*00d0*/ 	.short	0x0210
        /*00d2*/ 	.short	0x0034


	//----- nvinfo : EIATTR_SW_WAR
	.align		4
.L_3458:
        /*00d4*/ 	.byte	0x04, 0x36
        /*00d6*/ 	.short	(.L_3460 - .L_3459)
.L_3459:
        /*00d8*/ 	.word	0x00000008
.L_3460:


//--------------------- .nv.info._ZN2at6native29vectorized_elementwise_kernelILi2EZZZNS0_67_GLOBAL__N__bb565c37_34_ValidateCompressedIndicesKernel_cu_33a4b88b42_validate_compressed_sparse_indices_kernelILNS2_8CDimNameE0ENS2_18CUDAKernelLauncherENS2_14EmptyVecKernelENS2_8DummyVecELm8EEEvRKNS_6TensorESA_lllENKUlvE0_clEvENKUlvE_clEvEUliE_St5arrayIPcLm2EEEEviT0_T1_ --------------------------
	.section	.nv.info._ZN2at6native29vectorized_elementwise_kernelILi2EZZZNS0_67_GLOBAL__N__bb565c37_34_ValidateCompressedIndicesKernel_cu_33a4b88b42_validate_compressed_sparse_indices_kernelILNS2_8CDimNameE0ENS2_18CUDAKernelLauncherENS2_14EmptyVecKernelENS2_8DummyVecELm8EEEvRKNS_6TensorESA_lllENKUlvE0_clEvENKUlvE_clEvEUliE_St5arrayIPcLm2EEEEviT0_T1_,"",@"SHT_CUDA_INFO"
	.sectionflags	@""
	.align	4


	//----- nvinfo : EIATTR_CUDA_API_VERSION
	.align		4
        /*0000*/ 	.byte	0x04, 0x37
        /*0002*/ 	.short	(.L_3462 - .L_3461)
.L_3461:
        /*0004*/ 	.word	0x00000082


	//----- nvinfo : EIATTR_KPARAM_INFO
	.align		4
.L_3462:
        /*0008*/ 	.byte	0x04, 0x17
        /*000a*/ 	.short	(.L_3464 - .L_3463)
.L_3463:
        /*000c*/ 	.word	0x00000000
        /*0010*/ 	.short	0x0002
        /*0012*/ 	.short	0x0020
        /*0014*/ 	.byte	0x00, 0xf0, 0x41, 0x00


	//----- nvinfo : EIATTR_KPARAM_INFO
	.align		4
.L_3464:
        /*0018*/ 	.byte	0x04, 0x17
        /*001a*/ 	.short	(.L_3466 - .L_3465)
.L_3465:
        /*001c*/ 	.word	0x00000000
        /*0020*/ 	.short	0x0001
        /*0022*/ 	.short	0x0008
        /*0024*/ 	.byte	0x00, 0xf0, 0x61, 0x00


	//----- nvinfo : EIATTR_KPARAM_INFO
	.align		4
.L_3466:
        /*0028*/ 	.byte	0x04, 0x17
        /*002a*/ 	.short	(.L_3468 - .L_3467)
.L_3467:
        /*002c*/ 	.word	0x00000000
        /*0030*/ 	.short	0x0000
        /*0032*/ 	.short	0x0000
        /*0034*/ 	.byte	0x00, 0xf0, 0x11, 0x00


	//----- nvinfo : EIATTR_SPARSE_MMA_MASK
	.align		4
.L_3468:
        /*0038*/ 	.byte	0x03, 0x50
        /*003a*/ 	.short	0x0000


	//----- nvinfo : EIATTR_MAXREG_COUNT
	.align		4
        /*003c*/ 	.byte	0x03, 0x1b
        /*003e*/ 	.short	0x00ff


	//----- nvinfo : EIATTR_EXTERNS
	.align		4
        /*0040*/ 	.byte	0x04, 0x0f
        /*0042*/ 	.short	(.L_3470 - .L_3469)


	//   ....[0]....
	.align		4
.L_3469:
        /*0044*/ 	.word	index@(__assertfail)


	//----- nvinfo : EIATTR_MERCURY_ISA_VERSION
	.align		4
.L_3470:
        /*0048*/ 	.byte	0x03, 0x5f
        /*004a*/ 	.short	0x0101


	//----- nvinfo : EIATTR_SYSCALL_OFFSETS
	.align		4
        /*004c*/ 	.byte	0x04, 0x46
        /*004e*/ 	.short	(.L_3472 - .L_3471)


	//   ....[0]....
.L_3471:
        /*0050*/ 	.word	0x00000280


	//   ....[1]....
        /*0054*/ 	.word	0x00000420


	//   ....[2]....
        /*0058*/ 	.word	0x000005c0


	//   ....[3]....
        /*005c*/ 	.word	0x00000760


	//   ....[4]....
        /*0060*/ 	.word	0x00000900


	//   ....[5]....
        /*0064*/ 	.word	0x00000aa0


	//   ....[6]....
        /*0068*/ 	.word	0x00000c40


	//   ....[7]....
        /*006c*/ 	.word	0x00000de0


	//   ....[8]....
        /*0070*/ 	.word	0x00001390


	//   ....[9]....
        /*0074*/ 	.word	0x00001550


	//   ....[10]....
        /*0078*/ 	.word	0x00001710


	//   ....[11]....
        /*007c*/ 	.word	0x000018d0


	//   ....[12]....
        /*0080*/ 	.word	0x00001a90


	//   ....[13]....
        /*0084*/ 	.word	0x00001c50


	//   ....[14]....
        /*0088*/ 	.word	0x00001e10


	//   ....[15]....
        /*008c*/ 	.word	0x00001fd0


	//----- nvinfo : EIATTR_EXIT_INSTR_OFFSETS
	.align		4
.L_3472:
        /*0090*/ 	.byte	0x04, 0x1c
        /*0092*/ 	.short	(.L_3474 - .L_3473)


	//   ....[0]....
.L_3473:
        /*0094*/ 	.word	0x00000e70


	//   ....[1]....
        /*0098*/ 	.word	0x00002350


	//   ....[2]....
        /*009c*/ 	.word	0x000023a0


	//----- nvinfo : EIATTR_MAX_THREADS
	.align		4
.L_3474:
        /*00a0*/ 	.byte	0x04, 0x05
        /*00a2*/ 	.short	(.L_3476 - .L_3475)
.L_3475:
        /*00a4*/ 	.word	0x00000080
        /*00a8*/ 	.word	0x00000001
        /*00ac*/ 	.word	0x00000001


	//----- nvinfo : EIATTR_CRS_STACK_SIZE
	.align		4
.L_3476:
        /*00b0*/ 	.byte	0x04, 0x1e
        /*00b2*/ 	.short	(.L_3478 - .L_3477)
.L_3477:
        /*00b4*/ 	.word	0x00000000


	//----- nvinfo : EIATTR_CBANK_PARAM_SIZE
	.align		4
.L_3478:
        /*00b8*/ 	.byte	0x03, 0x19
        /*00ba*/ 	.short	0x0030


	//----- nvinfo : EIATTR_PARAM_CBANK
	.align		4
        /*00bc*/ 	.byte	0x04, 0x0a
        /*00be*/ 	.short	(.L_3480 - .L_3479)
	.align		4
.L_3479:
        /*00c0*/ 	.word	index@(.nv.constant0._ZN2at6native29vectorized_elementwise_kernelILi2EZZZNS0_67_GLOBAL__N__bb565c37_34_ValidateCompressedIndicesKernel_cu_33a4b88b42_validate_compressed_sparse_indices_kernelILNS2_8CDimNameE0ENS2_18CUDAKernelLauncherENS2_14EmptyVecKernelENS2_8DummyVecELm8EEEvRKNS_6TensorESA_lllENKUlvE0_clEvENKUlvE_clEvEUliE_St5arrayIPcLm2EEEEviT0_T1_)
        /*00c4*/ 	.short	0x0210
        /*00c6*/ 	.short	0x0030


	//----- nvinfo : EIATTR_SW_WAR
	.align		4
.L_3480:
        /*00c8*/ 	.byte	0x04, 0x36
        /*00ca*/ 	.short	(.L_3482 - .L_3481)
.L_3481:
        /*00cc*/ 	.word	0x00000008
.L_3482:


//--------------------- .nv.info._ZN2at6native29vectorized_elementwise_kernelILi4EZZZNS0_67_GLOBAL__N__bb565c37_34_ValidateCompressedIndicesKernel_cu_33a4b88b42_validate_compressed_sparse_indices_kernelILNS2_8CDimNameE0ENS2_18CUDAKernelLauncherENS2_14EmptyVecKernelENS2_8DummyVecELm8EEEvRKNS_6TensorESA_lllENKUlvE0_clEvENKUlvE_clEvEUliE_St5arrayIPcLm2EEEEviT0_T1_ --------------------------
	.section	.nv.info._ZN2at6native29vectorized_elementwise_kernelILi4EZZZNS0_67_GLOBAL__N__bb565c37_34_ValidateCompressedIndicesKernel_cu_33a4b88b42_validate_compressed_sparse_indices_kernelILNS2_8CDimNameE0ENS2_18CUDAKernelLauncherENS2_14EmptyVecKernelENS2_8DummyVecELm8EEEvRKNS_6TensorESA_lllENKUlvE0_clEvENKUlvE_clEvEUliE_St5arrayIPcLm2EEEEviT0_T1_,"",@"SHT_CUDA_INFO"
	.sectionflags	@""
	.align	4


	//----- nvinfo : EIATTR_CUDA_API_VERSION
	.align		4
        /*0000*/ 	.byte	0x04, 0x37
        /*0002*/ 	.short	(.L_3484 - .L_3483)
.L_3483:
        /*0004*/ 	.word	0x00000082


	//----- nvinfo : EIATTR_KPARAM_INFO
	.align		4
.L_3484:
        /*0008*/ 	.byte	0x04, 0x17
        /*000a*/ 	.short	(.L_3486 - .L_3485)
.L_3485:
        /*000c*/ 	.word	0x00000000
        /*0010*/ 	.short	0x0002
        /*0012*/ 	.short	0x0020
        /*0014*/ 	.byte	0x00, 0xf0, 0x41, 0x00


	//----- nvinfo : EIATTR_KPARAM_INFO
	.align		4
.L_3486:
        /*0018*/ 	.byte	0x04, 0x17
        /*001a*/ 	.short	(.L_3488 - .L_3487)
.L_3487:
        /*001c*/ 	.word	0x00000000
        /*0020*/ 	.short	0x0001
        /*0022*/ 	.short	0x0008
        /*0024*/ 	.byte	0x00, 0xf0, 0x61, 0x00


	//----- nvinfo : EIATTR_KPARAM_INFO
	.align		4
.L_3488:
        /*0028*/ 	.byte	0x04, 0x17
        /*002a*/ 	.short	(.L_3490 - .L_3489)
.L_3489:
        /*002c*/ 	.word	0x00000000
        /*0030*/ 	.short	0x0000
        /*0032*/ 	.short	0x0000
        /*0034*/ 	.byte	0x00, 0xf0, 0x11, 0x00


	//----- nvinfo : EIATTR_SPARSE_MMA_MASK
	.align		4
.L_3490:
        /*0038*/ 	.byte	0x03, 0x50
        /*003a*/ 	.short	0x0000


	//----- nvinfo : EIATTR_MAXREG_COUNT
	.align		4
        /*003c*/ 	.byte	0x03, 0x1b
        /*003e*/ 	.short	0x00ff


	//----- nvinfo : EIATTR_EXTERNS
	.align		4
        /*0040*/ 	.byte	0x04, 0x0f
        /*0042*/ 	.short	(.L_3492 - .L_3491)


	//   ....[0]....
	.align		4
.L_3491:
        /*0044*/ 	.word	index@(__assertfail)


	//----- nvinfo : EIATTR_MERCURY_ISA_VERSION
	.align		4
.L_3492:
        /*0048*/ 	.byte	0x03, 0x5f
        /*004a*/ 	.short	0x0101


	//----- nvinfo : EIATTR_SYSCALL_OFFSETS
	.align		4
        /*004c*/ 	.byte	0x04, 0x46
        /*004e*/ 	.short	(.L_3494 - .L_3493)


	//   ....[0]....
.L_3493:
        /*0050*/ 	.word	0x00000260


	//   ....[1]....
        /*0054*/ 	.word	0x00000400


	//   ....[2]....
        /*0058*/ 	.word	0x000005a0


	//   ....[3]....
        /*005c*/ 	.word	0x00000740


	//   ....[4]....
        /*0060*/ 	.word	0x000008e0


	//   ....[5]....
        /*0064*/ 	.word	0x00000a80


	//   ....[6]....
        /*0068*/ 	.word	0x00000c20


	//   ....[7]....
        /*006c*/ 	.word	0x00000dc0


	//   ....[8]....
        /*0070*/ 	.word	0x00001340


	//   ....[9]....
        /*0074*/ 	.word	0x00001500


	//   ....[10]....
        /*0078*/ 	.word	0x000016c0


	//   ....[11]....
        /*007c*/ 	.word	0x00001880


	//   ....[12]....
        /*0080*/ 	.word	0x00001a40


	//   ....[13]....
        /*0084*/ 	.word	0x00001c00


	//   ....[14]....
        /*0088*/ 	.word	0x00001dc0


	//   ....[15]....
        /*008c*/ 	.word	0x00001f80


	//----- nvinfo : EIATTR_EXIT_INSTR_OFFSETS
	.align		4
.L_3494:
        /*0090*/ 	.byte	0x04, 0x1c
        /*0092*/ 	.short	(.L_3496 - .L_3495)


	//   ....[0]....
.L_3495:
        /*0094*/ 	.word	0x00000e30


	//   ....[1]....
        /*0098*/ 	.word	0x00002300


	//   ....[2]....
        /*009c*/ 	.word	0x00002350


	//----- nvinfo : EIATTR_MAX_THREADS
	.align		4
.L_3496:
        /*00a0*/ 	.byte	0x04, 0x05
        /*00a2*/ 	.short	(.L_3498 - .L_3497)
.L_3497:
        /*00a4*/ 	.word	0x00000080
        /*00a8*/ 	.word	0x00000001
        /*00ac*/ 	.word	0x00000001


	//----- nvinfo : EIATTR_CRS_STACK_SIZE
	.align		4
.L_3498:
        /*00b0*/ 	.byte	0x04, 0x1e
        /*00b2*/ 	.short	(.L_3500 - .L_3499)
.L_3499:
        /*00b4*/ 	.word	0x00000000


	//----- nvinfo : EIATTR_CBANK_PARAM_SIZE
	.align		4
.L_3500:
        /*00b8*/ 	.byte	0x03, 0x19
        /*00ba*/ 	.short	0x0030


	//----- nvinfo : EIATTR_PARAM_CBANK
	.align		4
        /*00bc*/ 	.byte	0x04, 0x0a
        /*00be*/ 	.short	(.L_3502 - .L_3501)
	.align		4
.L_3501:
        /*00c0*/ 	.word	index@(.nv.constant0._ZN2at6native29vectorized_elementwise_kernelILi4EZZZNS0_67_GLOBAL__N__bb565c37_34_ValidateCompressedIndicesKernel_cu_33a4b88b42_validate_compressed_sparse_indices_kernelILNS2_8CDimNameE0ENS2_18CUDAKernelLauncherENS2_14EmptyVecKernelENS2_8DummyVecELm8EEEvRKNS_6TensorESA_lllENKUlvE0_clEvENKUlvE_clEvEUliE_St5arrayIPcLm2EEEEviT0_T1_)
        /*00c4*/ 	.short	0x0210
        /*00c6*/ 	.short	0x0030


	//----- nvinfo : EIATTR_SW_WAR
	.align		4
.L_3502:
        /*00c8*/ 	.byte	0x04, 0x36
        /*00ca*/ 	.short	(.L_3504 - .L_3503)
.L_3503:
        /*00cc*/ 	.word	0x00000008
.L_3504:


//--------------------- .nv.info._ZN2at6native29vectorized_elementwise_kernelILi8EZZZNS0_67_GLOBAL__N__bb565c37_34_ValidateCompressedIndicesKernel_cu_33a4b88b42_validate_compressed_sparse_indices_kernelILNS2_8CDimNameE0ENS2_18CUDAKernelLauncherENS2_14EmptyVecKernelENS2_8DummyVecELm8EEEvRKNS_6TensorESA_lllENKUlvE0_clEvENKUlvE_clEvEUliE_St5arrayIPcLm2EEEEviT0_T1_ --------------------------
	.section	.nv.info._ZN2at6native29vectorized_elementwise_kernelILi8EZZZNS0_67_GLOBAL__N__bb565c37_34_ValidateCompressedIndicesKernel_cu_33a4b88b42_validate_compressed_sparse_indices_kernelILNS2_8CDimNameE0ENS2_18CUDAKernelLauncherENS2_14EmptyVecKernelENS2_8DummyVecELm8EEEvRKNS_6TensorESA_lllENKUlvE0_clEvENKUlvE_clEvEUliE_St5arrayIPcLm2EEEEviT0_T1_,"",@"SHT_CUDA_INFO"
	.sectionflags	@""
	.align	4


	//----- nvinfo : EIATTR_CUDA_API_VERSION
	.align		4
        /*0000*/ 	.byte	0x04, 0x37
        /*0002*/ 	.short	(.L_3506 - .L_3505)
.L_3505:
        /*0004*/ 	.word	0x00000082


	//----- nvinfo : EIATTR_KPARAM_INFO
	.align		4
.L_3506:
        /*0008*/ 	.byte	0x04, 0x17
        /*000a*/ 	.short	(.L_3508 - .L_3507)
.L_3507:
        /*000c*/ 	.word	0x00000000
        /*0010*/ 	.short	0x0002
        /*0012*/ 	.short	0x0020
        /*0014*/ 	.byte	0x00, 0xf0, 0x41, 0x00


	//----- nvinfo : EIATTR_KPARAM_INFO
	.align		4
.L_3508:
        /*0018*/ 	.byte	0x04, 0x17
        /*001a*/ 	.short	(.L_3510 - .L_3509)
.L_3509:
        /*001c*/ 	.word	0x00000000
        /*0020*/ 	.short	0x0001
        /*0022*/ 	.short	0x0008
        /*0024*/ 	.byte	0x00, 0xf0, 0x61, 0x00


	//----- nvinfo : EIATTR_KPARAM_INFO
	.align		4
.L_3510:
        /*0028*/ 	.byte	0x04, 0x17
        /*002a*/ 	.short	(.L_3512 - .L_3511)
.L_3511:
        /*002c*/ 	.word	0x00000000
        /*0030*/ 	.short	0x0000
        /*0032*/ 	.short	0x0000
        /*0034*/ 	.byte	0x00, 0xf0, 0x11, 0x00


	//----- nvinfo : EIATTR_SPARSE_MMA_MASK
	.align		4
.L_3512:
        /*0038*/ 	.byte	0x03, 0x50
        /*003a*/ 	.short	0x0000


	//----- nvinfo : EIATTR_MAXREG_COUNT
	.align		4
        /*003c*/ 	.byte	0x03, 0x1b
        /*003e*/ 	.short	0x00ff


	//----- nvinfo : EIATTR_EXTERNS
	.align		4
        /*0040*/ 	.byte	0x04, 0x0f
        /*0042*/ 	.short	(.L_3514 - .L_3513)


	//   ....[0]....
	.align		4
.L_3513:
        /*0044*/ 	.word	index@(__assertfail)


	//----- nvinfo : EIATTR_MERCURY_ISA_VERSION
	.align		4
.L_3514:
        /*0048*/ 	.byte	0x03, 0x5f
        /*004a*/ 	.short	0x0101


	//----- nvinfo : EIATTR_SYSCALL_OFFSETS
	.align		4
        /*004c*/ 	.byte	0x04, 0x46
        /*004e*/ 	.short	(.L_3516 - .L_3515)


	//   ....[0]....
.L_3515:
        /*0050*/ 	.word	0x00000260


	//   ....[1]....
        /*0054*/ 	.word	0x00000400


	//   ....[2]....
        /*0058*/ 	.word	0x000005a0


	//   ....[3]....
        /*005c*/ 	.word	0x00000740


	//   ....[4]....
        /*0060*/ 	.word	0x000008e0


	//   ....[5]....
        /*0064*/ 	.word	0x00000a80


	//   ....[6]....
        /*0068*/ 	.word	0x00000c20


	//   ....[7]....
        /*006c*/ 	.word	0x00000dc0


	//   ....[8]....
        /*0070*/ 	.word	0x00001340


	//   ....[9]....
        /*0074*/ 	.word	0x00001500


	//   ....[10]....
        /*0078*/ 	.word	0x000016c0


	//   ....[11]....
        /*007c*/ 	.word	0x00001880


	//   ....[12]....
        /*0080*/ 	.word	0x00001a40


	//   ....[13]....
        /*0084*/ 	.word	0x00001c00


	//   ....[14]....
        /*0088*/ 	.word	0x00001dc0


	//   ....[15]....
        /*008c*/ 	.word	0x00001f80


	//----- nvinfo : EIATTR_EXIT_INSTR_OFFSETS
	.align		4
.L_3516:
        /*0090*/ 	.byte	0x04, 0x1c
        /*0092*/ 	.short	(.L_3518 - .L_3517)


	//   ....[0]....
.L_3517:
        /*0094*/ 	.word	0x00000e30


	//   ....[1]....
        /*0098*/ 	.word	0x00002300


	//   ....[2]....
        /*009c*/ 	.word	0x00002350


	//----- nvinfo : EIATTR_MAX_THREADS
	.align		4
.L_3518:
        /*00a0*/ 	.byte	0x04, 0x05
        /*00a2*/ 	.short	(.L_3520 - .L_3519)
.L_3519:
        /*00a4*/ 	.word	0x00000080
        /*00a8*/ 	.word	0x00000001
        /*00ac*/ 	.word	0x00000001


	//----- nvinfo : EIATTR_CRS_STACK_SIZE
	.align		4
.L_3520:
        /*00b0*/ 	.byte	0x04, 0x1e
        /*00b2*/ 	.short	(.L_3522 - .L_3521)
.L_3521:
        /*00b4*/ 	.word	0x00000000


	//----- nvinfo : EIATTR_CBANK_PARAM_SIZE
	.align		4
.L_3522:
        /*00b8*/ 	.byte	0x03, 0x19
        /*00ba*/ 	.short	0x0030


	//----- nvinfo : EIATTR_PARAM_CBANK
	.align		4
        /*00bc*/ 	.byte	0x04, 0x0a
        /*00be*/ 	.short	(.L_3524 - .L_3523)
	.align		4
.L_3523:
        /*00c0*/ 	.word	index@(.nv.constant0._ZN2at6native29vectorized_elementwise_kernelILi8EZZZNS0_67_GLOBAL__N__bb565c37_34_ValidateCompressedIndicesKernel_cu_33a4b88b42_validate_compressed_sparse_indices_kernelILNS2_8CDimNameE0ENS2_18CUDAKernelLauncherENS2_14EmptyVecKernelENS2_8DummyVecELm8EEEvRKNS_6TensorESA_lllENKUlvE0_clEvENKUlvE_clEvEUliE_St5arrayIPcLm2EEEEviT0_T1_)
        /*00c4*/ 	.short	0x0210
        /*00c6*/ 	.short	0x0030


	//----- nvinfo : EIATTR_SW_WAR
	.align		4
.L_3524:
        /*00c8*/ 	.byte	0x04, 0x36
        /*00ca*/ 	.short	(.L_3526 - .L_3525)
.L_3525:
        /*00cc*/ 	.word	0x00000008
.L_3526:


//--------------------- .nv.callgraph             --------------------------
	.section	.nv.callgraph,"",@"SHT_CUDA_CALLGRAPH"
	.align	4
	.sectionentsize	8
	.align		4
        /*0000*/ 	.word	0x00000000
	.align		4
        /*0004*/ 	.word	0xffffffff
	.align		4
        /*0008*/ 	.word	index@(_ZN2at6native18elementwise_kernelILi128ELi4EZNS0_15gpu_kernel_implIZZZNS0_67_GLOBAL__N__bb565c37_34_ValidateCompressedIndicesKernel_cu_33a4b88b42_validate_compressed_sparse_indices_kernelILNS3_8CDimNameE1ENS3_18CUDAKernelLauncherENS3_14EmptyVecKernelENS3_8DummyVecELm0EEEvRKNS_6TensorESB_lllENKUlvE1_clEvENKUlvE0_clEvEUllllllE_EEvRNS_18TensorIteratorBaseERKT_EUliE_EEviT1_)
	.align		4
        /*000c*/ 	.word	index@(__assertfail)
	.align		4
        /*0010*/ 	.word	index@(_ZN2at6native27unrolled_elementwise_kernelIZZZNS0_67_GLOBAL__N__bb565c37_34_ValidateCompressedIndicesKernel_cu_33a4b88b42_validate_compressed_sparse_indices_kernelILNS2_8CDimNameE1ENS2_18CUDAKernelLauncherENS2_14EmptyVecKernelENS2_8DummyVecELm0EEEvRKNS_6TensorESA_lllENKUlvE1_clEvENKUlvE0_clEvEUllllllE_St5arrayIPcLm6EELi4E23TrivialOffsetCalculatorILi5EjESH_ILi1EjENS0_6memory12LoadWithCastILi5EEENSK_13StoreWithCastILi1EEEEEviT_T0_T2_T3_T4_T5_)
	.align		4
        /*0014*/ 	.word	index@(__assertfail)
	.align		4
        /*0018*/ 	.word	index@(_ZN2at6native18elementwise_kernelILi128ELi2EZNS0_22gpu_kernel_impl_nocastIZZZNS0_67_GLOBAL__N__bb565c37_34_ValidateCompressedIndicesKernel_cu_33a4b88b42_validate_compressed_sparse_indices_kernelILNS3_8CDimNameE1ENS3_18CUDAKernelLauncherENS3_14EmptyVecKernelENS3_8DummyVecELm0EEEvRKNS_6TensorESB_lllENKUlvE1_clEvENKUlvE0_clEvEUllllllE_EEvRNS_18TensorIteratorBaseERKT_EUliE_EEviT1_)
	.align		4
        /*001c*/ 	.word	index@(__assertfail)
	.align		4
        /*0020*/ 	.word	index@(_ZN2at6native27unrolled_elementwise_kernelIZZZNS0_67_GLOBAL__N__bb565c37_34_ValidateCompressedIndicesKernel_cu_33a4b88b42_validate_compressed_sparse_indices_kernelILNS2_8CDimNameE1ENS2_18CUDAKernelLauncherENS2_14EmptyVecKernelENS2_8DummyVecELm0EEEvRKNS_6TensorESA_lllENKUlvE1_clEvENKUlvE0_clEvEUllllllE_St5arrayIPcLm6EELi4E23TrivialOffsetCalculatorILi5EjESH_ILi1EjENS0_6memory15LoadWithoutCastENSK_16StoreWithoutCastEEEviT_T0_T2_T3_T4_T5_)
	.align		4
        /*0024*/ 	.word	index@(__assertfail)
	.align		4
        /*0028*/ 	.word	index@(_ZN2at6native29vectorized_elementwise_kernelILi2EZZZNS0_67_GLOBAL__N__bb565c37_34_ValidateCompressedIndicesKernel_cu_33a4b88b42_validate_compressed_sparse_indices_kernelILNS2_8CDimNameE1ENS2_18CUDAKernelLauncherENS2_14EmptyVecKernelENS2_8DummyVecELm0EEEvRKNS_6TensorESA_lllENKUlvE1_clEvENKUlvE0_clEvEUllllllE_St5arrayIPcLm6EEEEviT0_T1_)
	.align		4
        /*002c*/ 	.word	index@(__assertfail)
	.align		4
        /*0030*/ 	.word	index@(_ZN2at6native29vectorized_elementwise_kernelILi4EZZZNS0_67_GLOBAL__N__bb565c37_34_ValidateCompressedIndicesKernel_cu_33a4b88b42_validate_compressed_sparse_indices_kernelILNS2_8CDimNameE1ENS2_18CUDAKernelLauncherENS2_14EmptyVecKernelENS2_8DummyVecELm0EEEvRKNS_6TensorESA_lllENKUlvE1_clEvENKUlvE0_clEvEUllllllE_St5arrayIPcLm6EEEEviT0_T1_)
	.align		4
        /*0034*/ 	.word	index@(__assertfail)
	.align		4
        /*0038*/ 	.word	index@(_ZN2at6native29vectorized_elementwise_kernelILi8EZZZNS0_67_GLOBAL__N__bb565c37_34_ValidateCompressedIndicesKernel_cu_33a4b88b42_validate_compressed_sparse_indices_kernelILNS2_8CDimNameE1ENS2_18CUDAKernelLauncherENS2_14EmptyVecKernelENS2_8DummyVecELm0EEEvRKNS_6TensorESA_lllENKUlvE1_clEvENKUlvE0_clEvEUllllllE_St5arrayIPcLm6EEEEviT0_T1_)
	.align		4
        /*003c*/ 	.word	index@(__assertfail)
	.align		4
        /*0040*/ 	.word	index@(_ZN2at6native18elementwise_kernelILi128ELi4EZNS0_15gpu_kernel_implIZZZNS0_67_GLOBAL__N__bb565c37_34_ValidateCompressedIndicesKernel_cu_33a4b88b42_validate_compressed_sparse_indices_kernelILNS3_8CDimNameE1ENS3_18CUDAKernelLauncherENS3_14EmptyVecKernelENS3_8DummyVecELm0EEEvRKNS_6TensorESB_lllENKUlvE1_clEvENKUlvE_clEvEUliiiiiE_EEvRNS_18TensorIteratorBaseERKT_EUliE_EEviT1_)
	.align		4
        /*0044*/ 	.word	index@(__assertfail)
	.align		4
        /*0048*/ 	.word	index@(_ZN2at6native27unrolled_elementwise_kernelIZZZNS0_67_GLOBAL__N__bb565c37_34_ValidateCompressedIndicesKernel_cu_33a4b88b42_validate_compressed_sparse_indices_kernelILNS2_8CDimNameE1ENS2_18CUDAKernelLauncherENS2_14EmptyVecKernelENS2_8DummyVecELm0EEEvRKNS_6TensorESA_lllENKUlvE1_clEvENKUlvE_clEvEUliiiiiE_St5arrayIPcLm6EELi4E23TrivialOffsetCalculatorILi5EjESH_ILi1EjENS0_6memory12LoadWithCastILi5EEENSK_13StoreWithCastILi1EEEEEviT_T0_T2_T3_T4_T5_)
	.align		4
        /*004c*/ 	.word	index@(__assertfail)
	.align		4
        /*0050*/ 	.word	index@(_ZN2at6native18elementwise_kernelILi128ELi2EZNS0_22gpu_kernel_impl_nocastIZZZNS0_67_GLOBAL__N__bb565c37_34_ValidateCompressedIndicesKernel_cu_33a4b88b42_validate_compressed_sparse_indices_kernelILNS3_8CDimNameE1ENS3_18CUDAKernelLauncherENS3_14EmptyVecKernelENS3_8DummyVecELm0EEEvRKNS_6TensorESB_lllENKUlvE1_clEvENKUlvE_clEvEUliiiiiE_EEvRNS_18TensorIteratorBaseERKT_EUliE_EEviT1_)
	.align		4
        /*0054*/ 	.word	index@(__assertfail)
	.align		4
        /*0058*/ 	.word	index@(_ZN2at6native27unrolled_elementwise_kernelIZZZNS0_67_GLOBAL__N__bb565c37_34_ValidateCompressedIndicesKernel_cu_33a4b88b42_validate_compressed_sparse_indices_kernelILNS2_8CDimNameE1ENS2_18CUDAKernelLauncherENS2_14EmptyVecKernelENS2_8DummyVecELm0EEEvRKNS_6TensorESA_lllENKUlvE1_clEvENKUlvE_clEvEUliiiiiE_St5arrayIPcLm6EELi4E23TrivialOffsetCalculatorILi5EjESH_ILi1EjENS0_6memory15LoadWithoutCastENSK_16StoreWithoutCastEEEviT_T0_T2_T3_T4_T5_)
	.align		4
        /*005c*/ 	.word	index@(__assertfail)
	.align		4
        /*0060*/ 	.word	index@(_ZN2at6native29vectorized_elementwise_kernelILi2EZZZNS0_67_GLOBAL__N__bb565c37_34_ValidateCompressedIndicesKernel_cu_33a4b88b42_validate_compressed_sparse_indices_kernelILNS2_8CDimNameE1ENS2_18CUDAKernelLauncherENS2_14EmptyVecKernelENS2_8DummyVecELm0EEEvRKNS_6TensorESA_lllENKUlvE1_clEvENKUlvE_clEvEUliiiiiE_St5arrayIPcLm6EEEEviT0_T1_)
	.align		4
        /*0064*/ 	.word	index@(__assertfail)
	.align		4
        /*0068*/ 	.word	index@(_ZN2at6native29vectorized_elementwise_kernelILi4EZZZNS0_67_GLOBAL__N__bb565c37_34_ValidateCompressedIndicesKernel_cu_33a4b88b42_validate_compressed_sparse_indices_kernelILNS2_8CDimNameE1ENS2_18CUDAKernelLauncherENS2_14EmptyVecKernelENS2_8DummyVecELm0EEEvRKNS_6TensorESA_lllENKUlvE1_clEvENKUlvE_clEvEUliiiiiE_St5arrayIPcLm6EEEEviT0_T1_)
	.align		4
        /*006c*/ 	.word	index@(__assertfail)
	.align		4
        /*0070*/ 	.word	index@(_ZN2at6native29vectorized_elementwise_kernelILi8EZZZNS0_67_GLOBAL__N__bb565c37_34_ValidateCompressedIndicesKernel_cu_33a4b88b42_validate_compressed_sparse_indices_kernelILNS2_8CDimNameE1ENS2_18CUDAKernelLauncherENS2_14EmptyVecKernelENS2_8DummyVecELm0EEEvRKNS_6TensorESA_lllENKUlvE1_clEvENKUlvE_clEvEUliiiiiE_St5arrayIPcLm6EEEEviT0_T1_)
	.align		4
        /*0074*/ 	.word	index@(__assertfail)
	.align		4
        /*0078*/ 	.word	index@(_ZN2at6native18elementwise_kernelILi128ELi4EZNS0_15gpu_kernel_implIZZZNS0_67_GLOBAL__N__bb565c37_34_ValidateCompressedIndicesKernel_cu_33a4b88b42_validate_compressed_sparse_indices_kernelILNS3_8CDimNameE1ENS3_18CUDAKernelLauncherENS3_14EmptyVecKernelENS3_8DummyVecELm0EEEvRKNS_6TensorESB_lllENKUlvE0_clEvENKUlvE0_clEvEUllE_EEvRNS_18TensorIteratorBaseERKT_EUliE_EEviT1_)
	.align		4
        /*007c*/ 	.word	index@(__assertfail)
	.align		4
        /*0080*/ 	.word	index@(_ZN2at6native27unrolled_elementwise_kernelIZZZNS0_67_GLOBAL__N__bb565c37_34_ValidateCompressedIndicesKernel_cu_33a4b88b42_validate_compressed_sparse_indices_kernelILNS2_8CDimNameE1ENS2_18CUDAKernelLauncherENS2_14EmptyVecKernelENS2_8DummyVecELm0EEEvRKNS_6TensorESA_lllENKUlvE0_clEvENKUlvE0_clEvEUllE_St5arrayIPcLm2EELi4E23TrivialOffsetCalculatorILi1EjESI_NS0_6memory12LoadWithCastILi1EEENSJ_13StoreWithCastILi1EEEEEviT_T0_T2_T3_T4_T5_)
	.align		4
        /*0084*/ 	.word	index@(__assertfail)
	.align		4
        /*0088*/ 	.word	index@(_ZN2at6native18elementwise_kernelILi128ELi2EZNS0_22gpu_kernel_impl_nocastIZZZNS0_67_GLOBAL__N__bb565c37_34_ValidateCompressedIndicesKernel_cu_33a4b88b42_validate_compressed_sparse_indices_kernelILNS3_8CDimNameE1ENS3_18CUDAKernelLauncherENS3_14EmptyVecKernelENS3_8DummyVecELm0EEEvRKNS_6TensorESB_lllENKUlvE0_clEvENKUlvE0_clEvEUllE_EEvRNS_18TensorIteratorBaseERKT_EUliE_EEviT1_)
	.align		4
        /*008c*/ 	.word	index@(__assertfail)
	.align		4
        /*0090*/ 	.word	index@(_ZN2at6native27unrolled_elementwise_kernelIZZZNS0_67_GLOBAL__N__bb565c37_34_ValidateCompressedIndicesKernel_cu_33a4b88b42_validate_compressed_sparse_indices_kernelILNS2_8CDimNameE1ENS2_18CUDAKernelLauncherENS2_14EmptyVecKernelENS2_8DummyVecELm0EEEvRKNS_6TensorESA_lllENKUlvE0_clEvENKUlvE0_clEvEUllE_St5arrayIPcLm2EELi4E23TrivialOffsetCalculatorILi1EjESI_NS0_6memory15LoadWithoutCastENSJ_16StoreWithoutCastEEEviT_T0_T2_T3_T4_T5_)
	.align		4
        /*0094*/ 	.word	index@(__assertfail)
	.align		4
        /*0098*/ 	.word	index@(_ZN2at6native29vectorized_elementwise_kernelILi2EZZZNS0_67_GLOBAL__N__bb565c37_34_ValidateCompressedIndicesKernel_cu_33a4b88b42_validate_compressed_sparse_indices_kernelILNS2_8CDimNameE1ENS2_18CUDAKernelLauncherENS2_14EmptyVecKernelENS2_8DummyVecELm0EEEvRKNS_6TensorESA_lllENKUlvE0_clEvENKUlvE0_clEvEUllE_St5arrayIPcLm2EEEEviT0_T1_)
	.align		4
        /*009c*/ 	.word	index@(__assertfail)
	.align		4
        /*00a0*/ 	.word	index@(_ZN2at6native29vectorized_elementwise_kernelILi4EZZZNS0_67_GLOBAL__N__bb565c37_34_ValidateCompressedIndicesKernel_cu_33a4b88b42_validate_compressed_sparse_indices_kernelILNS2_8CDimNameE1ENS2_18CUDAKernelLauncherENS2_14EmptyVecKernelENS2_8DummyVecELm0EEEvRKNS_6TensorESA_lllENKUlvE0_clEvENKUlvE0_clEvEUllE_St5arrayIPcLm2EEEEviT0_T1_)
	.align		4
        /*00a4*/ 	.word	index@(__assertfail)
	.align		4
        /*00a8*/ 	.word	index@(_ZN2at6native29vectorized_elementwise_kernelILi8EZZZNS0_67_GLOBAL__N__bb565c37_34_ValidateCompressedIndicesKernel_cu_33a4b88b42_validate_compressed_sparse_indices_kernelILNS2_8CDimNameE1ENS2_18CUDAKernelLauncherENS2_14EmptyVecKernelENS2_8DummyVecELm0EEEvRKNS_6TensorESA_lllENKUlvE0_clEvENKUlvE0_clEvEUllE_St5arrayIPcLm2EEEEviT0_T1_)
	.align		4
        /*00ac*/ 	.word	index@(__assertfail)
	.align		4
        /*00b0*/ 	.word	index@(_ZN2at6native18elementwise_kernelILi128ELi4EZNS0_15gpu_kernel_implIZZZNS0_67_GLOBAL__N__bb565c37_34_ValidateCompressedIndicesKernel_cu_33a4b88b42_validate_compressed_sparse_indices_kernelILNS3_8CDimNameE1ENS3_18CUDAKernelLauncherENS3_14EmptyVecKernelENS3_8DummyVecELm0EEEvRKNS_6TensorESB_lllENKUlvE0_clEvENKUlvE_clEvEUliE_EEvRNS_18TensorIteratorBaseERKT_EUliE_EEviT1_)
	.align		4
        /*00b4*/ 	.word	index@(__assertfail)
	.align		4
        /*00b8*/ 	.word	index@(_ZN2at6native27unrolled_elementwise_kernelIZZZNS0_67_GLOBAL__N__bb565c37_34_ValidateCompressedIndicesKernel_cu_33a4b88b42_validate_compressed_sparse_indices_kernelILNS2_8CDimNameE1ENS2_18CUDAKernelLauncherENS2_14EmptyVecKernelENS2_8DummyVecELm0EEEvRKNS_6TensorESA_lllENKUlvE0_clEvENKUlvE_clEvEUliE_St5arrayIPcLm2EELi4E23TrivialOffsetCalculatorILi1EjESI_NS0_6memory12LoadWithCastILi1EEENSJ_13StoreWithCastILi1EEEEEviT_T0_T2_T3_T4_T5_)
	.align		4
        /*00bc*/ 	.word	index@(__assertfail)
	.align		4
        /*00c0*/ 	.word	index@(_ZN2at6native18elementwise_kernelILi128ELi2EZNS0_22gpu_kernel_impl_nocastIZZZNS0_67_GLOBAL__N__bb565c37_34_ValidateCompressedIndicesKernel_cu_33a4b88b42_validate_compressed_sparse_indices_kernelILNS3_8CDimNameE1ENS3_18CUDAKernelLauncherENS3_14EmptyVecKernelENS3_8DummyVecELm0EEEvRKNS_6TensorESB_lllENKUlvE0_clEvENKUlvE_clEvEUliE_EEvRNS_18TensorIteratorBaseERKT_EUliE_EEviT1_)
	.align		4
        /*00c4*/ 	.word	index@(__assertfail)
	.align		4
        /*00c8*/ 	.word	index@(_ZN2at6native27unrolled_elementwise_kernelIZZZNS0_67_GLOBAL__N__bb565c37_34_ValidateCompressedIndicesKernel_cu_33a4b88b42_validate_compressed_sparse_indices_kernelILNS2_8CDimNameE1ENS2_18CUDAKernelLauncherENS2_14EmptyVecKernelENS2_8DummyVecELm0EEEvRKNS_6TensorESA_lllENKUlvE0_clEvENKUlvE_clEvEUliE_St5arrayIPcLm2EELi4E23TrivialOffsetCalculatorILi1EjESI_NS0_6memory15LoadWithoutCastENSJ_16StoreWithoutCastEEEviT_T0_T2_T3_T4_T5_)
	.align		4
        /*00cc*/ 	.word	index@(__assertfail)
	.align		4
        /*00d0*/ 	.word	index@(_ZN2at6native29vectorized_elementwise_kernelILi2EZZZNS0_67_GLOBAL__N__bb565c37_34_ValidateCompressedIndicesKernel_cu_33a4b88b42_validate_compressed_sparse_indices_kernelILNS2_8CDimNameE1ENS2_18CUDAKernelLauncherENS2_14EmptyVecKernelENS2_8DummyVecELm0EEEvRKNS_6TensorESA_lllENKUlvE0_clEvENKUlvE_clEvEUliE_St5arrayIPcLm2EEEEviT0_T1_)
	.align		4
        /*00d4*/ 	.word	index@(__assertfail)
	.align		4
        /*00d8*/ 	.word	index@(_ZN2at6native29vectorized_elementwise_kernelILi4EZZZNS0_67_GLOBAL__N__bb565c37_34_ValidateCompressedIndicesKernel_cu_33a4b88b42_validate_compressed_sparse_indices_kernelILNS2_8CDimNameE1ENS2_18CUDAKernelLauncherENS2_14EmptyVecKernelENS2_8DummyVecELm0EEEvRKNS_6TensorESA_lllENKUlvE0_clEvENKUlvE_clEvEUliE_St5arrayIPcLm2EEEEviT0_T1_)
	.align		4
        /*00dc*/ 	.word	index@(__assertfail)
	.align		4
        /*00e0*/ 	.word	index@(_ZN2at6native29vectorized_elementwise_kernelILi8EZZZNS0_67_GLOBAL__N__bb565c37_34_ValidateCompressedIndicesKernel_cu_33a4b88b42_validate_compressed_sparse_indices_kernelILNS2_8CDimNameE1ENS2_18CUDAKernelLauncherENS2_14EmptyVecKernelENS2_8DummyVecELm0EEEvRKNS_6TensorESA_lllENKUlvE0_clEvENKUlvE_clEvEUliE_St5arrayIPcLm2EEEEviT0_T1_)
	.align		4
        /*00e4*/ 	.word	index@(__assertfail)
	.align		4
        /*00e8*/ 	.word	index@(_ZN2at6native18elementwise_kernelILi128ELi4EZNS0_15gpu_kernel_implIZZZNS0_67_GLOBAL__N__bb565c37_34_ValidateCompressedIndicesKernel_cu_33a4b88b42_validate_compressed_sparse_indices_kernelILNS3_8CDimNameE1ENS3_18CUDAKernelLauncherENS3_14EmptyVecKernelENS3_8DummyVecELm8EEEvRKNS_6TensorESB_lllENKUlvE1_clEvENKUlvE0_clEvEUllllllE_EEvRNS_18TensorIteratorBaseERKT_EUliE_EEviT1_)
	.align		4
        /*00ec*/ 	.word	index@(__assertfail)
	.align		4
        /*00f0*/ 	.word	index@(_ZN2at6native27unrolled_elementwise_kernelIZZZNS0_67_GLOBAL__N__bb565c37_34_ValidateCompressedIndicesKernel_cu_33a4b88b42_validate_compressed_sparse_indices_kernelILNS2_8CDimNameE1ENS2_18CUDAKernelLauncherENS2_14EmptyVecKernelENS2_8DummyVecELm8EEEvRKNS_6TensorESA_lllENKUlvE1_clEvENKUlvE0_clEvEUllllllE_St5arrayIPcLm6EELi4E23TrivialOffsetCalculatorILi5EjESH_ILi1EjENS0_6memory12LoadWithCastILi5EEENSK_13StoreWithCastILi1EEEEEviT_T0_T2_T3_T4_T5_)
	.align		4
        /*00f4*/ 	.word	index@(__assertfail)
	.align		4
        /*00f8*/ 	.word	index@(_ZN2at6native18elementwise_kernelILi128ELi2EZNS0_22gpu_kernel_impl_nocastIZZZNS0_67_GLOBAL__N__bb565c37_34_ValidateCompressedIndicesKernel_cu_33a4b88b42_validate_compressed_sparse_indices_kernelILNS3_8CDimNameE1ENS3_18CUDAKernelLauncherENS3_14EmptyVecKernelENS3_8DummyVecELm8EEEvRKNS_6TensorESB_lllENKUlvE1_clEvENKUlvE0_clEvEUllllllE_EEvRNS_18TensorIteratorBaseERKT_EUliE_EEviT1_)
	.align		4
        /*00fc*/ 	.word	index@(__assertfail)
	.align		4
        /*0100*/ 	.word	index@(_ZN2at6native27unrolled_elementwise_kernelIZZZNS0_67_GLOBAL__N__bb565c37_34_ValidateCompressedIndicesKernel_cu_33a4b88b42_validate_compressed_sparse_indices_kernelILNS2_8CDimNameE1ENS2_18CUDAKernelLauncherENS2_14EmptyVecKernelENS2_8DummyVecELm8EEEvRKNS_6TensorESA_lllENKUlvE1_clEvENKUlvE0_clEvEUllllllE_St5arrayIPcLm6EELi4E23TrivialOffsetCalculatorILi5EjESH_ILi1EjENS0_6memory15LoadWithoutCastENSK_16StoreWithoutCastEEEviT_T0_T2_T3_T4_T5_)
	.align		4
        /*0104*/ 	.word	index@(__assertfail)
	.align		4
        /*0108*/ 	.word	index@(_ZN2at6native29vectorized_elementwise_kernelILi2EZZZNS0_67_GLOBAL__N__bb565c37_34_ValidateCompressedIndicesKernel_cu_33a4b88b42_validate_compressed_sparse_indices_kernelILNS2_8CDimNameE1ENS2_18CUDAKernelLauncherENS2_14EmptyVecKernelENS2_8DummyVecELm8EEEvRKNS_6TensorESA_lllENKUlvE1_clEvENKUlvE0_clEvEUllllllE_St5arrayIPcLm6EEEEviT0_T1_)
	.align		4
        /*010c*/ 	.word	index@(__assertfail)
	.align		4
        /*0110*/ 	.word	index@(_ZN2at6native29vectorized_elementwise_kernelILi4EZZZNS0_67_GLOBAL__N__bb565c37_34_ValidateCompressedIndicesKernel_cu_33a4b88b42_validate_compressed_sparse_indices_kernelILNS2_8CDimNameE1ENS2_18CUDAKernelLauncherENS2_14EmptyVecKernelENS2_8DummyVecELm8EEEvRKNS_6TensorESA_lllENKUlvE1_clEvENKUlvE0_clEvEUllllllE_St5arrayIPcLm6EEEEviT0_T1_)
	.align		4
        /*0114*/ 	.word	index@(__assertfail)
	.align		4
        /*0118*/ 	.word	index@(_ZN2at6native29vectorized_elementwise_kernelILi8EZZZNS0_67_GLOBAL__N__bb565c37_34_ValidateCompressedIndicesKernel_cu_33a4b88b42_validate_compressed_sparse_indices_kernelILNS2_8CDimNameE1ENS2_18CUDAKernelLauncherENS2_14EmptyVecKernelENS2_8DummyVecELm8EEEvRKNS_6TensorESA_lllENKUlvE1_clEvENKUlvE0_clEvEUllllllE_St5arrayIPcLm6EEEEviT0_T1_)
	.align		4
        /*011c*/ 	.word	index@(__assertfail)
	.align		4
        /*0120*/ 	.word	index@(_ZN2at6native18elementwise_kernelILi128ELi4EZNS0_15gpu_kernel_implIZZZNS0_67_GLOBAL__N__bb565c37_34_ValidateCompressedIndicesKernel_cu_33a4b88b42_validate_compressed_sparse_indices_kernelILNS3_8CDimNameE1ENS3_18CUDAKernelLauncherENS3_14EmptyVecKernelENS3_8DummyVecELm8EEEvRKNS_6TensorESB_lllENKUlvE1_clEvENKUlvE_clEvEUliiiiiE_EEvRNS_18TensorIteratorBaseERKT_EUliE_EEviT1_)
	.align		4
        /*0124*/ 	.word	index@(__assertfail)
	.align		4
        /*0128*/ 	.word	index@(_ZN2at6native27unrolled_elementwise_kernelIZZZNS0_67_GLOBAL__N__bb565c37_34_ValidateCompressedIndicesKernel_cu_33a4b88b42_validate_compressed_sparse_indices_kernelILNS2_8CDimNameE1ENS2_18CUDAKernelLauncherENS2_14EmptyVecKernelENS2_8DummyVecELm8EEEvRKNS_6TensorESA_lllENKUlvE1_clEvENKUlvE_clEvEUliiiiiE_St5arrayIPcLm6EELi4E23TrivialOffsetCalculatorILi5EjESH_ILi1EjENS0_6memory12LoadWithCastILi5EEENSK_13StoreWithCastILi1EEEEEviT_T0_T2_T3_T4_T5_)
	.align		4
        /*012c*/ 	.word	index@(__assertfail)
	.align		4
        /*0130*/ 	.word	index@(_ZN2at6native18elementwise_kernelILi128ELi2EZNS0_22gpu_kernel_impl_nocastIZZZNS0_67_GLOBAL__N__bb565c37_34_ValidateCompressedIndicesKernel_cu_33a4b88b42_validate_compressed_sparse_indices_kernelILNS3_8CDimNameE1ENS3_18CUDAKernelLauncherENS3_14EmptyVecKernelENS3_8DummyVecELm8EEEvRKNS_6TensorESB_lllENKUlvE1_clEvENKUlvE_clEvEUliiiiiE_EEvRNS_18TensorIteratorBaseERKT_EUliE_EEviT1_)
	.align		4
        /*0134*/ 	.word	index@(__assertfail)
	.align		4
        /*0138*/ 	.word	index@(_ZN2at6native27unrolled_elementwise_kernelIZZZNS0_67_GLOBAL__N__bb565c37_34_ValidateCompressedIndicesKernel_cu_33a4b88b42_validate_compressed_sparse_indices_kernelILNS2_8CDimNameE1ENS2_18CUDAKernelLauncherENS2_14EmptyVecKernelENS2_8DummyVecELm8EEEvRKNS_6TensorESA_lllENKUlvE1_clEvENKUlvE_clEvEUliiiiiE_St5arrayIPcLm6EELi4E23TrivialOffsetCalculatorILi5EjESH_ILi1EjENS0_6memory15LoadWithoutCastENSK_16StoreWithoutCastEEEviT_T0_T2_T3_T4_T5_)
	.align		4
        /*013c*/ 	.word	index@(__assertfail)
	.align		4
        /*0140*/ 	.word	index@(_ZN2at6native29vectorized_elementwise_kernelILi2EZZZNS0_67_GLOBAL__N__bb565c37_34_ValidateCompressedIndicesKernel_cu_33a4b88b42_validate_compressed_sparse_indices_kernelILNS2_8CDimNameE1ENS2_18CUDAKernelLauncherENS2_14EmptyVecKernelENS2_8DummyVecELm8EEEvRKNS_6TensorESA_lllENKUlvE1_clEvENKUlvE_clEvEUliiiiiE_St5arrayIPcLm6EEEEviT0_T1_)
	.align		4
        /*0144*/ 	.word	index@(__assertfail)
	.align		4
        /*0148*/ 	.word	index@(_ZN2at6native29vectorized_elementwise_kernelILi4EZZZNS0_67_GLOBAL__N__bb565c37_34_ValidateCompressedIndicesKernel_cu_33a4b88b42_validate_compressed_sparse_indices_kernelILNS2_8CDimNameE1ENS2_18CUDAKernelLauncherENS2_14EmptyVecKernelENS2_8DummyVecELm8EEEvRKNS_6TensorESA_lllENKUlvE1_clEvENKUlvE_clEvEUliiiiiE_St5arrayIPcLm6EEEEviT0_T1_)
	.align		4
        /*014c*/ 	.word	index@(__assertfail)
	.align		4
        /*0150*/ 	.word	index@(_ZN2at6native29vectorized_elementwise_kernelILi8EZZZNS0_67_GLOBAL__N__bb565c37_34_ValidateCompressedIndicesKernel_cu_33a4b88b42_validate_compressed_sparse_indices_kernelILNS2_8CDimNameE1ENS2_18CUDAKernelLauncherENS2_14EmptyVecKernelENS2_8DummyVecELm8EEEvRKNS_6TensorESA_lllENKUlvE1_clEvENKUlvE_clEvEUliiiiiE_St5arrayIPcLm6EEEEviT0_T1_)
	.align		4
        /*0154*/ 	.word	index@(__assertfail)
	.align		4
        /*0158*/ 	.word	index@(_ZN2at6native18elementwise_kernelILi128ELi4EZNS0_15gpu_kernel_implIZZZNS0_67_GLOBAL__N__bb565c37_34_ValidateCompressedIndicesKernel_cu_33a4b88b42_validate_compressed_sparse_indices_kernelILNS3_8CDimNameE1ENS3_18CUDAKernelLauncherENS3_14EmptyVecKernelENS3_8DummyVecELm8EEEvRKNS_6TensorESB_lllENKUlvE0_clEvENKUlvE0_clEvEUllE_EEvRNS_18TensorIteratorBaseERKT_EUliE_EEviT1_)
	.align		4
        /*015c*/ 	.word	index@(__assertfail)
	.align		4
        /*0160*/ 	.word	index@(_ZN2at6native27unrolled_elementwise_kernelIZZZNS0_67_GLOBAL__N__bb565c37_34_ValidateCompressedIndicesKernel_cu_33a4b88b42_validate_compressed_sparse_indices_kernelILNS2_8CDimNameE1ENS2_18CUDAKernelLauncherENS2_14EmptyVecKernelENS2_8DummyVecELm8EEEvRKNS_6TensorESA_lllENKUlvE0_clEvENKUlvE0_clEvEUllE_St5arrayIPcLm2EELi4E23TrivialOffsetCalculatorILi1EjESI_NS0_6memory12LoadWithCastILi1EEENSJ_13StoreWithCastILi1EEEEEviT_T0_T2_T3_T4_T5_)
	.align		4
        /*0164*/ 	.word	index@(__assertfail)
	.align		4
        /*0168*/ 	.word	index@(_ZN2at6native18elementwise_kernelILi128ELi2EZNS0_22gpu_kernel_impl_nocastIZZZNS0_67_GLOBAL__N__bb565c37_34_ValidateCompressedIndicesKernel_cu_33a4b88b42_validate_compressed_sparse_indices_kernelILNS3_8CDimNameE1ENS3_18CUDAKernelLauncherENS3_14EmptyVecKernelENS3_8DummyVecELm8EEEvRKNS_6TensorESB_lllENKUlvE0_clEvENKUlvE0_clEvEUllE_EEvRNS_18TensorIteratorBaseERKT_EUliE_EEviT1_)
	.align		4
        /*016c*/ 	.word	index@(__assertfail)
	.align		4
        /*0170*/ 	.word	index@(_ZN2at6native27unrolled_elementwise_kernelIZZZNS0_67_GLOBAL__N__bb565c37_34_ValidateCompressedIndicesKernel_cu_33a4b88b42_validate_compressed_sparse_indices_kernelILNS2_8CDimNameE1ENS2_18CUDAKernelLauncherENS2_14EmptyVecKernelENS2_8DummyVecELm8EEEvRKNS_6TensorESA_lllENKUlvE0_clEvENKUlvE0_clEvEUllE_St5arrayIPcLm2EELi4E23TrivialOffsetCalculatorILi1EjESI_NS0_6memory15LoadWithoutCastENSJ_16StoreWithoutCastEEEviT_T0_T2_T3_T4_T5_)
	.align		4
        /*0174*/ 	.word	index@(__assertfail)
	.align		4
        /*0178*/ 	.word	index@(_ZN2at6native29vectorized_elementwise_kernelILi2EZZZNS0_67_GLOBAL__N__bb565c37_34_ValidateCompressedIndicesKernel_cu_33a4b88b42_validate_compressed_sparse_indices_kernelILNS2_8CDimNameE1ENS2_18CUDAKernelLauncherENS2_14EmptyVecKernelENS2_8DummyVecELm8EEEvRKNS_6TensorESA_lllENKUlvE0_clEvENKUlvE0_clEvEUllE_St5arrayIPcLm2EEEEviT0_T1_)
	.align		4
        /*017c*/ 	.word	index@(__assertfail)
	.align		4
        /*0180*/ 	.word	index@(_ZN2at6native29vectorized_elementwise_kernelILi4EZZZNS0_67_GLOBAL__N__bb565c37_34_ValidateCompressedIndicesKernel_cu_33a4b88b42_validate_compressed_sparse_indices_kernelILNS2_8CDimNameE1ENS2_18CUDAKernelLauncherENS2_14EmptyVecKernelENS2_8DummyVecELm8EEEvRKNS_6TensorESA_lllENKUlvE0_clEvENKUlvE0_clEvEUllE_St5arrayIPcLm2EEEEviT0_T1_)
	.align		4
        /*0184*/ 	.word	index@(__assertfail)
	.align		4
        /*0188*/ 	.word	index@(_ZN2at6native29vectorized_elementwise_kernelILi8EZZZNS0_67_GLOBAL__N__bb565c37_34_ValidateCompressedIndicesKernel_cu_33a4b88b42_validate_compressed_sparse_indices_kernelILNS2_8CDimNameE1ENS2_18CUDAKernelLauncherENS2_14EmptyVecKernelENS2_8DummyVecELm8EEEvRKNS_6TensorESA_lllENKUlvE0_clEvENKUlvE0_clEvEUllE_St5arrayIPcLm2EEEEviT0_T1_)
	.align		4
        /*018c*/ 	.word	index@(__assertfail)
	.align		4
        /*0190*/ 	.word	index@(_ZN2at6native18elementwise_kernelILi128ELi4EZNS0_15gpu_kernel_implIZZZNS0_67_GLOBAL__N__bb565c37_34_ValidateCompressedIndicesKernel_cu_33a4b88b42_validate_compressed_sparse_indices_kernelILNS3_8CDimNameE1ENS3_18CUDAKernelLauncherENS3_14EmptyVecKernelENS3_8DummyVecELm8EEEvRKNS_6TensorESB_lllENKUlvE0_clEvENKUlvE_clEvEUliE_EEvRNS_18TensorIteratorBaseERKT_EUliE_EEviT1_)
	.align		4
        /*0194*/ 	.word	index@(__assertfail)
	.align		4
        /*0198*/ 	.word	index@(_ZN2at6native27unrolled_elementwise_kernelIZZZNS0_67_GLOBAL__N__bb565c37_34_ValidateCompressedIndicesKernel_cu_33a4b88b42_validate_compressed_sparse_indices_kernelILNS2_8CDimNameE1ENS2_18CUDAKernelLauncherENS2_14EmptyVecKernelENS2_8DummyVecELm8EEEvRKNS_6TensorESA_lllENKUlvE0_clEvENKUlvE_clEvEUliE_St5arrayIPcLm2EELi4E23TrivialOffsetCalculatorILi1EjESI_NS0_6memory12LoadWithCastILi1EEENSJ_13StoreWithCastILi1EEEEEviT_T0_T2_T3_T4_T5_)
	.align		4
        /*019c*/ 	.word	index@(__assertfail)
	.align		4
        /*01a0*/ 	.word	index@(_ZN2at6native18elementwise_kernelILi128ELi2EZNS0_22gpu_kernel_impl_nocastIZZZNS0_67_GLOBAL__N__bb565c37_34_ValidateCompressedIndicesKernel_cu_33a4b88b42_validate_compressed_sparse_indices_kernelILNS3_8CDimNameE1ENS3_18CUDAKernelLauncherENS3_14EmptyVecKernelENS3_8DummyVecELm8EEEvRKNS_6TensorESB_lllENKUlvE0_clEvENKUlvE_clEvEUliE_EEvRNS_18TensorIteratorBaseERKT_EUliE_EEviT1_)
	.align		4
        /*01a4*/ 	.word	index@(__assertfail)
	.align		4
        /*01a8*/ 	.word	index@(_ZN2at6native27unrolled_elementwise_kernelIZZZNS0_67_GLOBAL__N__bb565c37_34_ValidateCompressedIndicesKernel_cu_33a4b88b42_validate_compressed_sparse_indices_kernelILNS2_8CDimNameE1ENS2_18CUDAKernelLauncherENS2_14EmptyVecKernelENS2_8DummyVecELm8EEEvRKNS_6TensorESA_lllENKUlvE0_clEvENKUlvE_clEvEUliE_St5arrayIPcLm2EELi4E23TrivialOffsetCalculatorILi1EjESI_NS0_6memory15LoadWithoutCastENSJ_16StoreWithoutCastEEEviT_T0_T2_T3_T4_T5_)
	.align		4
        /*01ac*/ 	.word	index@(__assertfail)
	.align		4
        /*01b0*/ 	.word	index@(_ZN2at6native29vectorized_elementwise_kernelILi2EZZZNS0_67_GLOBAL__N__bb565c37_34_ValidateCompressedIndicesKernel_cu_33a4b88b42_validate_compressed_sparse_indices_kernelILNS2_8CDimNameE1ENS2_18CUDAKernelLauncherENS2_14EmptyVecKernelENS2_8DummyVecELm8EEEvRKNS_6TensorESA_lllENKUlvE0_clEvENKUlvE_clEvEUliE_St5arrayIPcLm2EEEEviT0_T1_)
	.align		4
        /*01b4*/ 	.word	index@(__assertfail)
	.align		4
        /*01b8*/ 	.word	index@(_ZN2at6native29vectorized_elementwise_kernelILi4EZZZNS0_67_GLOBAL__N__bb565c37_34_ValidateCompressedIndicesKernel_cu_33a4b88b42_validate_compressed_sparse_indices_kernelILNS2_8CDimNameE1ENS2_18CUDAKernelLauncherENS2_14EmptyVecKernelENS2_8DummyVecELm8EEEvRKNS_6TensorESA_lllENKUlvE0_clEvENKUlvE_clEvEUliE_St5arrayIPcLm2EEEEviT0_T1_)
	.align		4
        /*01bc*/ 	.word	index@(__assertfail)
	.align		4
        /*01c0*/ 	.word	index@(_ZN2at6native29vectorized_elementwise_kernelILi8EZZZNS0_67_GLOBAL__N__bb565c37_34_ValidateCompressedIndicesKernel_cu_33a4b88b42_validate_compressed_sparse_indices_kernelILNS2_8CDimNameE1ENS2_18CUDAKernelLauncherENS2_14EmptyVecKernelENS2_8DummyVecELm8EEEvRKNS_6TensorESA_lllENKUlvE0_clEvENKUlvE_clEvEUliE_St5arrayIPcLm2EEEEviT0_T1_)
	.align		4
        /*01c4*/ 	.word	index@(__assertfail)
	.align		4
        /*01c8*/ 	.word	index@(_ZN2at6native18elementwise_kernelILi128ELi4EZNS0_15gpu_kernel_implIZZZNS0_67_GLOBAL__N__bb565c37_34_ValidateCompressedIndicesKernel_cu_33a4b88b42_validate_compressed_sparse_indices_kernelILNS3_8CDimNameE0ENS3_18CUDAKernelLauncherENS3_14EmptyVecKernelENS3_8DummyVecELm0EEEvRKNS_6TensorESB_lllENKUlvE1_clEvENKUlvE0_clEvEUllllllE_EEvRNS_18TensorIteratorBaseERKT_EUliE_EEviT1_)
	.align		4
        /*01cc*/ 	.word	index@(__assertfail)
	.align		4
        /*01d0*/ 	.word	index@(_ZN2at6native27unrolled_elementwise_kernelIZZZNS0_67_GLOBAL__N__bb565c37_34_ValidateCompressedIndicesKernel_cu_33a4b88b42_validate_compressed_sparse_indices_kernelILNS2_8CDimNameE0ENS2_18CUDAKernelLauncherENS2_14EmptyVecKernelENS2_8DummyVecELm0EEEvRKNS_6TensorESA_lllENKUlvE1_clEvENKUlvE0_clEvEUllllllE_St5arrayIPcLm6EELi4E23TrivialOffsetCalculatorILi5EjESH_ILi1EjENS0_6memory12LoadWithCastILi5EEENSK_13StoreWithCastILi1EEEEEviT_T0_T2_T3_T4_T5_)
	.align		4
        /*01d4*/ 	.word	index@(__assertfail)
	.align		4
        /*01d8*/ 	.word	index@(_ZN2at6native18elementwise_kernelILi128ELi2EZNS0_22gpu_kernel_impl_nocastIZZZNS0_67_GLOBAL__N__bb565c37_34_ValidateCompressedIndicesKernel_cu_33a4b88b42_validate_compressed_sparse_indices_kernelILNS3_8CDimNameE0ENS3_18CUDAKernelLauncherENS3_14EmptyVecKernelENS3_8DummyVecELm0EEEvRKNS_6TensorESB_lllENKUlvE1_clEvENKUlvE0_clEvEUllllllE_EEvRNS_18TensorIteratorBaseERKT_EUliE_EEviT1_)
	.align		4
        /*01dc*/ 	.word	index@(__assertfail)
	.align		4
        /*01e0*/ 	.word	index@(_ZN2at6native27unrolled_elementwise_kernelIZZZNS0_67_GLOBAL__N__bb565c37_34_ValidateCompressedIndicesKernel_cu_33a4b88b42_validate_compressed_sparse_indices_kernelILNS2_8CDimNameE0ENS2_18CUDAKernelLauncherENS2_14EmptyVecKernelENS2_8DummyVecELm0EEEvRKNS_6TensorESA_lllENKUlvE1_clEvENKUlvE0_clEvEUllllllE_St5arrayIPcLm6EELi4E23TrivialOffsetCalculatorILi5EjESH_ILi1EjENS0_6memory15LoadWithoutCastENSK_16StoreWithoutCastEEEviT_T0_T2_T3_T4_T5_)
	.align		4
        /*01e4*/ 	.word	index@(__assertfail)
	.align		4
        /*01e8*/ 	.word	index@(_ZN2at6native29vectorized_elementwise_kernelILi2EZZZNS0_67_GLOBAL__N__bb565c37_34_ValidateCompressedIndicesKernel_cu_33a4b88b42_validate_compressed_sparse_indices_kernelILNS2_8CDimNameE0ENS2_18CUDAKernelLauncherENS2_14EmptyVecKernelENS2_8DummyVecELm0EEEvRKNS_6TensorESA_lllENKUlvE1_clEvENKUlvE0_clEvEUllllllE_St5arrayIPcLm6EEEEviT0_T1_)
	.align		4
        /*01ec*/ 	.word	index@(__assertfail)
	.align		4
        /*01f0*/ 	.word	index@(_ZN2at6native29vectorized_elementwise_kernelILi4EZZZNS0_67_GLOBAL__N__bb565c37_34_ValidateCompressedIndicesKernel_cu_33a4b88b42_validate_compressed_sparse_indices_kernelILNS2_8CDimNameE0ENS2_18CUDAKernelLauncherENS2_14EmptyVecKernelENS2_8DummyVecELm0EEEvRKNS_6TensorESA_lllENKUlvE1_clEvENKUlvE0_clEvEUllllllE_St5arrayIPcLm6EEEEviT0_T1_)
	.align		4
        /*01f4*/ 	.word	index@(__assertfail)
	.align		4
        /*01f8*/ 	.word	index@(_ZN2at6native29vectorized_elementwise_kernelILi8EZZZNS0_67_GLOBAL__N__bb565c37_34_ValidateCompressedIndicesKernel_cu_33a4b88b42_validate_compressed_sparse_indices_kernelILNS2_8CDimNameE0ENS2_18CUDAKernelLauncherENS2_14EmptyVecKernelENS2_8DummyVecELm0EEEvRKNS_6TensorESA_lllENKUlvE1_clEvENKUlvE0_clEvEUllllllE_St5arrayIPcLm6EEEEviT0_T1_)
	.align		4
        /*01fc*/ 	.word	index@(__assertfail)
	.align		4
        /*0200*/ 	.word	index@(_ZN2at6native18elementwise_kernelILi128ELi4EZNS0_15gpu_kernel_implIZZZNS0_67_GLOBAL__N__bb565c37_34_ValidateCompressedIndicesKernel_cu_33a4b88b42_validate_compressed_sparse_indices_kernelILNS3_8CDimNameE0ENS3_18CUDAKernelLauncherENS3_14EmptyVecKernelENS3_8DummyVecELm0EEEvRKNS_6TensorESB_lllENKUlvE1_clEvENKUlvE_clEvEUliiiiiE_EEvRNS_18TensorIteratorBaseERKT_EUliE_EEviT1_)
	.align		4
        /*0204*/ 	.word	index@(__assertfail)
	.align		4
        /*0208*/ 	.word	index@(_ZN2at6native27unrolled_elementwise_kernelIZZZNS0_67_GLOBAL__N__bb565c37_34_ValidateCompressedIndicesKernel_cu_33a4b88b42_validate_compressed_sparse_indices_kernelILNS2_8CDimNameE0ENS2_18CUDAKernelLauncherENS2_14EmptyVecKernelENS2_8DummyVecELm0EEEvRKNS_6TensorESA_lllENKUlvE1_clEvENKUlvE_clEvEUliiiiiE_St5arrayIPcLm6EELi4E23TrivialOffsetCalculatorILi5EjESH_ILi1EjENS0_6memory12LoadWithCastILi5EEENSK_13StoreWithCastILi1EEEEEviT_T0_T2_T3_T4_T5_)
	.align		4
        /*020c*/ 	.word	index@(__assertfail)
	.align		4
        /*0210*/ 	.word	index@(_ZN2at6native18elementwise_kernelILi128ELi2EZNS0_22gpu_kernel_impl_nocastIZZZNS0_67_GLOBAL__N__bb565c37_34_ValidateCompressedIndicesKernel_cu_33a4b88b42_validate_compressed_sparse_indices_kernelILNS3_8CDimNameE0ENS3_18CUDAKernelLauncherENS3_14EmptyVecKernelENS3_8DummyVecELm0EEEvRKNS_6TensorESB_lllENKUlvE1_clEvENKUlvE_clEvEUliiiiiE_EEvRNS_18TensorIteratorBaseERKT_EUliE_EEviT1_)
	.align		4
        /*0214*/ 	.word	index@(__assertfail)
	.align		4
        /*0218*/ 	.word	index@(_ZN2at6native27unrolled_elementwise_kernelIZZZNS0_67_GLOBAL__N__bb565c37_34_ValidateCompressedIndicesKernel_cu_33a4b88b42_validate_compressed_sparse_indices_kernelILNS2_8CDimNameE0ENS2_18CUDAKernelLauncherENS2_14EmptyVecKernelENS2_8DummyVecELm0EEEvRKNS_6TensorESA_lllENKUlvE1_clEvENKUlvE_clEvEUliiiiiE_St5arrayIPcLm6EELi4E23TrivialOffsetCalculatorILi5EjESH_ILi1EjENS0_6memory15LoadWithoutCastENSK_16StoreWithoutCastEEEviT_T0_T2_T3_T4_T5_)
	.align		4
        /*021c*/ 	.word	index@(__assertfail)
	.align		4
        /*0220*/ 	.word	index@(_ZN2at6native29vectorized_elementwise_kernelILi2EZZZNS0_67_GLOBAL__N__bb565c37_34_ValidateCompressedIndicesKernel_cu_33a4b88b42_validate_compressed_sparse_indices_kernelILNS2_8CDimNameE0ENS2_18CUDAKernelLauncherENS2_14EmptyVecKernelENS2_8DummyVecELm0EEEvRKNS_6TensorESA_lllENKUlvE1_clEvENKUlvE_clEvEUliiiiiE_St5arrayIPcLm6EEEEviT0_T1_)
	.align		4
        /*0224*/ 	.word	index@(__assertfail)
	.align		4
        /*0228*/ 	.word	index@(_ZN2at6native29vectorized_elementwise_kernelILi4EZZZNS0_67_GLOBAL__N__bb565c37_34_ValidateCompressedIndicesKernel_cu_33a4b88b42_validate_compressed_sparse_indices_kernelILNS2_8CDimNameE0ENS2_18CUDAKernelLauncherENS2_14EmptyVecKernelENS2_8DummyVecELm0EEEvRKNS_6TensorESA_lllENKUlvE1_clEvENKUlvE_clEvEUliiiiiE_St5arrayIPcLm6EEEEviT0_T1_)
	.align		4
        /*022c*/ 	.word	index@(__assertfail)
	.align		4
        /*0230*/ 	.word	index@(_ZN2at6native29vectorized_elementwise_kernelILi8EZZZNS0_67_GLOBAL__N__bb565c37_34_ValidateCompressedIndicesKernel_cu_33a4b88b42_validate_compressed_sparse_indices_kernelILNS2_8CDimNameE0ENS2_18CUDAKernelLauncherENS2_14EmptyVecKernelENS2_8DummyVecELm0EEEvRKNS_6TensorESA_lllENKUlvE1_clEvENKUlvE_clEvEUliiiiiE_St5arrayIPcLm6EEEEviT0_T1_)
	.align		4
        /*0234*/ 	.word	index@(__assertfail)
	.align		4
        /*0238*/ 	.word	index@(_ZN2at6native18elementwise_kernelILi128ELi4EZNS0_15gpu_kernel_implIZZZNS0_67_GLOBAL__N__bb565c37_34_ValidateCompressedIndicesKernel_cu_33a4b88b42_validate_compressed_sparse_indices_kernelILNS3_8CDimNameE0ENS3_18CUDAKernelLauncherENS3_14EmptyVecKernelENS3_8DummyVecELm0EEEvRKNS_6TensorESB_lllENKUlvE0_clEvENKUlvE0_clEvEUllE_EEvRNS_18TensorIteratorBaseERKT_EUliE_EEviT1_)
	.align		4
        /*023c*/ 	.word	index@(__assertfail)
	.align		4
        /*0240*/ 	.word	index@(_ZN2at6native27unrolled_elementwise_kernelIZZZNS0_67_GLOBAL__N__bb565c37_34_ValidateCompressedIndicesKernel_cu_33a4b88b42_validate_compressed_sparse_indices_kernelILNS2_8CDimNameE0ENS2_18CUDAKernelLauncherENS2_14EmptyVecKernelENS2_8DummyVecELm0EEEvRKNS_6TensorESA_lllENKUlvE0_clEvENKUlvE0_clEvEUllE_St5arrayIPcLm2EELi4E23TrivialOffsetCalculatorILi1EjESI_NS0_6memory12LoadWithCastILi1EEENSJ_13StoreWithCastILi1EEEEEviT_T0_T2_T3_T4_T5_)
	.align		4
        /*0244*/ 	.word	index@(__assertfail)
	.align		4
        /*0248*/ 	.word	index@(_ZN2at6native18elementwise_kernelILi128ELi2EZNS0_22gpu_kernel_impl_nocastIZZZNS0_67_GLOBAL__N__bb565c37_34_ValidateCompressedIndicesKernel_cu_33a4b88b42_validate_compressed_sparse_indices_kernelILNS3_8CDimNameE0ENS3_18CUDAKernelLauncherENS3_14EmptyVecKernelENS3_8DummyVecELm0EEEvRKNS_6TensorESB_lllENKUlvE0_clEvENKUlvE0_clEvEUllE_EEvRNS_18TensorIteratorBaseERKT_EUliE_EEviT1_)
	.align		4
        /*024c*/ 	.word	index@(__assertfail)
	.align		4
        /*0250*/ 	.word	index@(_ZN2at6native27unrolled_elementwise_kernelIZZZNS0_67_GLOBAL__N__bb565c37_34_ValidateCompressedIndicesKernel_cu_33a4b88b42_validate_compressed_sparse_indices_kernelILNS2_8CDimNameE0ENS2_18CUDAKernelLauncherENS2_14EmptyVecKernelENS2_8DummyVecELm0EEEvRKNS_6TensorESA_lllENKUlvE0_clEvENKUlvE0_clEvEUllE_St5arrayIPcLm2EELi4E23TrivialOffsetCalculatorILi1EjESI_NS0_6memory15LoadWithoutCastENSJ_16StoreWithoutCastEEEviT_T0_T2_T3_T4_T5_)
	.align		4
        /*0254*/ 	.word	index@(__assertfail)
	.align		4
        /*0258*/ 	.word	index@(_ZN2at6native29vectorized_elementwise_kernelILi2EZZZNS0_67_GLOBAL__N__bb565c37_34_ValidateCompressedIndicesKernel_cu_33a4b88b42_validate_compressed_sparse_indices_kernelILNS2_8CDimNameE0ENS2_18CUDAKernelLauncherENS2_14EmptyVecKernelENS2_8DummyVecELm0EEEvRKNS_6TensorESA_lllENKUlvE0_clEvENKUlvE0_clEvEUllE_St5arrayIPcLm2EEEEviT0_T1_)
	.align		4
        /*025c*/ 	.word	index@(__assertfail)
	.align		4
        /*0260*/ 	.word	index@(_ZN2at6native29vectorized_elementwise_kernelILi4EZZZNS0_67_GLOBAL__N__bb565c37_34_ValidateCompressedIndicesKernel_cu_33a4b88b42_validate_compressed_sparse_indices_kernelILNS2_8CDimNameE0ENS2_18CUDAKernelLauncherENS2_14EmptyVecKernelENS2_8DummyVecELm0EEEvRKNS_6TensorESA_lllENKUlvE0_clEvENKUlvE0_clEvEUllE_St5arrayIPcLm2EEEEviT0_T1_)
	.align		4
        /*0264*/ 	.word	index@(__assertfail)
	.align		4
        /*0268*/ 	.word	index@(_ZN2at6native29vectorized_elementwise_kernelILi8EZZZNS0_67_GLOBAL__N__bb565c37_34_ValidateCompressedIndicesKernel_cu_33a4b88b42_validate_compressed_sparse_indices_kernelILNS2_8CDimNameE0ENS2_18CUDAKernelLauncherENS2_14EmptyVecKernelENS2_8DummyVecELm0EEEvRKNS_6TensorESA_lllENKUlvE0_clEvENKUlvE0_clEvEUllE_St5arrayIPcLm2EEEEviT0_T1_)
	.align		4
        /*026c*/ 	.word	index@(__assertfail)
	.align		4
        /*0270*/ 	.word	index@(_ZN2at6native18elementwise_kernelILi128ELi4EZNS0_15gpu_kernel_implIZZZNS0_67_GLOBAL__N__bb565c37_34_ValidateCompressedIndicesKernel_cu_33a4b88b42_validate_compressed_sparse_indices_kernelILNS3_8CDimNameE0ENS3_18CUDAKernelLauncherENS3_14EmptyVecKernelENS3_8DummyVecELm0EEEvRKNS_6TensorESB_lllENKUlvE0_clEvENKUlvE_clEvEUliE_EEvRNS_18TensorIteratorBaseERKT_EUliE_EEviT1_)
	.align		4
        /*0274*/ 	.word	index@(__assertfail)
	.align		4
        /*0278*/ 	.word	index@(_ZN2at6native27unrolled_elementwise_kernelIZZZNS0_67_GLOBAL__N__bb565c37_34_ValidateCompressedIndicesKernel_cu_33a4b88b42_validate_compressed_sparse_indices_kernelILNS2_8CDimNameE0ENS2_18CUDAKernelLauncherENS2_14EmptyVecKernelENS2_8DummyVecELm0EEEvRKNS_6TensorESA_lllENKUlvE0_clEvENKUlvE_clEvEUliE_St5arrayIPcLm2EELi4E23TrivialOffsetCalculatorILi1EjESI_NS0_6memory12LoadWithCastILi1EEENSJ_13StoreWithCastILi1EEEEEviT_T0_T2_T3_T4_T5_)
	.align		4
        /*027c*/ 	.word	index@(__assertfail)
	.align		4
        /*0280*/ 	.word	index@(_ZN2at6native18elementwise_kernelILi128ELi2EZNS0_22gpu_kernel_impl_nocastIZZZNS0_67_GLOBAL__N__bb565c37_34_ValidateCompressedIndicesKernel_cu_33a4b88b42_validate_compressed_sparse_indices_kernelILNS3_8CDimNameE0ENS3_18CUDAKernelLauncherENS3_14EmptyVecKernelENS3_8DummyVecELm0EEEvRKNS_6TensorESB_lllENKUlvE0_clEvENKUlvE_clEvEUliE_EEvRNS_18TensorIteratorBaseERKT_EUliE_EEviT1_)
	.align		4
        /*0284*/ 	.word	index@(__assertfail)
	.align		4
        /*0288*/ 	.word	index@(_ZN2at6native27unrolled_elementwise_kernelIZZZNS0_67_GLOBAL__N__bb565c37_34_ValidateCompressedIndicesKernel_cu_33a4b88b42_validate_compressed_sparse_indices_kernelILNS2_8CDimNameE0ENS2_18CUDAKernelLauncherENS2_14EmptyVecKernelENS2_8DummyVecELm0EEEvRKNS_6TensorESA_lllENKUlvE0_clEvENKUlvE_clEvEUliE_St5arrayIPcLm2EELi4E23TrivialOffsetCalculatorILi1EjESI_NS0_6memory15LoadWithoutCastENSJ_16StoreWithoutCastEEEviT_T0_T2_T3_T4_T5_)
	.align		4
        /*028c*/ 	.word	index@(__assertfail)
	.align		4
        /*0290*/ 	.word	index@(_ZN2at6native29vectorized_elementwise_kernelILi2EZZZNS0_67_GLOBAL__N__bb565c37_34_ValidateCompressedIndicesKernel_cu_33a4b88b42_validate_compressed_sparse_indices_kernelILNS2_8CDimNameE0ENS2_18CUDAKernelLauncherENS2_14EmptyVecKernelENS2_8DummyVecELm0EEEvRKNS_6TensorESA_lllENKUlvE0_clEvENKUlvE_clEvEUliE_St5arrayIPcLm2EEEEviT0_T1_)
	.align		4
        /*0294*/ 	.word	index@(__assertfail)
	.align		4
        /*0298*/ 	.word	index@(_ZN2at6native29vectorized_elementwise_kernelILi4EZZZNS0_67_GLOBAL__N__bb565c37_34_ValidateCompressedIndicesKernel_cu_33a4b88b42_validate_compressed_sparse_indices_kernelILNS2_8CDimNameE0ENS2_18CUDAKernelLauncherENS2_14EmptyVecKernelENS2_8DummyVecELm0EEEvRKNS_6TensorESA_lllENKUlvE0_clEvENKUlvE_clEvEUliE_St5arrayIPcLm2EEEEviT0_T1_)
	.align		4
        /*029c*/ 	.word	index@(__assertfail)
	.align		4
        /*02a0*/ 	.word	index@(_ZN2at6native29vectorized_elementwise_kernelILi8EZZZNS0_67_GLOBAL__N__bb565c37_34_ValidateCompressedIndicesKernel_cu_33a4b88b42_validate_compressed_sparse_indices_kernelILNS2_8CDimNameE0ENS2_18CUDAKernelLauncherENS2_14EmptyVecKernelENS2_8DummyVecELm0EEEvRKNS_6TensorESA_lllENKUlvE0_clEvENKUlvE_clEvEUliE_St5arrayIPcLm2EEEEviT0_T1_)
	.align		4
        /*02a4*/ 	.word	index@(__assertfail)
	.align		4
        /*02a8*/ 	.word	index@(_ZN2at6native18elementwise_kernelILi128ELi4EZNS0_15gpu_kernel_implIZZZNS0_67_GLOBAL__N__bb565c37_34_ValidateCompressedIndicesKernel_cu_33a4b88b42_validate_compressed_sparse_indices_kernelILNS3_8CDimNameE0ENS3_18CUDAKernelLauncherENS3_14EmptyVecKernelENS3_8DummyVecELm8EEEvRKNS_6TensorESB_lllENKUlvE1_clEvENKUlvE0_clEvEUllllllE_EEvRNS_18TensorIteratorBaseERKT_EUliE_EEviT1_)
	.align		4
        /*02ac*/ 	.word	index@(__assertfail)
	.align		4
        /*02b0*/ 	.word	index@(_ZN2at6native27unrolled_elementwise_kernelIZZZNS0_67_GLOBAL__N__bb565c37_34_ValidateCompressedIndicesKernel_cu_33a4b88b42_validate_compressed_sparse_indices_kernelILNS2_8CDimNameE0ENS2_18CUDAKernelLauncherENS2_14EmptyVecKernelENS2_8DummyVecELm8EEEvRKNS_6TensorESA_lllENKUlvE1_clEvENKUlvE0_clEvEUllllllE_St5arrayIPcLm6EELi4E23TrivialOffsetCalculatorILi5EjESH_ILi1EjENS0_6memory12LoadWithCastILi5EEENSK_13StoreWithCastILi1EEEEEviT_T0_T2_T3_T4_T5_)
	.align		4
        /*02b4*/ 	.word	index@(__assertfail)
	.align		4
        /*02b8*/ 	.word	index@(_ZN2at6native18elementwise_kernelILi128ELi2EZNS0_22gpu_kernel_impl_nocastIZZZNS0_67_GLOBAL__N__bb565c37_34_ValidateCompressedIndicesKernel_cu_33a4b88b42_validate_compressed_sparse_indices_kernelILNS3_8CDimNameE0ENS3_18CUDAKernelLauncherENS3_14EmptyVecKernelENS3_8DummyVecELm8EEEvRKNS_6TensorESB_lllENKUlvE1_clEvENKUlvE0_clEvEUllllllE_EEvRNS_18TensorIteratorBaseERKT_EUliE_EEviT1_)
	.align		4
        /*02bc*/ 	.word	index@(__assertfail)
	.align		4
        /*02c0*/ 	.word	index@(_ZN2at6native27unrolled_elementwise_kernelIZZZNS0_67_GLOBAL__N__bb565c37_34_ValidateCompressedIndicesKernel_cu_33a4b88b42_validate_compressed_sparse_indices_kernelILNS2_8CDimNameE0ENS2_18CUDAKernelLauncherENS2_14EmptyVecKernelENS2_8DummyVecELm8EEEvRKNS_6TensorESA_lllENKUlvE1_clEvENKUlvE0_clEvEUllllllE_St5arrayIPcLm6EELi4E23TrivialOffsetCalculatorILi5EjESH_ILi1EjENS0_6memory15LoadWithoutCastENSK_16StoreWithoutCastEEEviT_T0_T2_T3_T4_T5_)
	.align		4
        /*02c4*/ 	.word	index@(__assertfail)
	.align		4
        /*02c8*/ 	.word	index@(_ZN2at6native29vectorized_elementwise_kernelILi2EZZZNS0_67_GLOBAL__N__bb565c37_34_ValidateCompressedIndicesKernel_cu_33a4b88b42_validate_compressed_sparse_indices_kernelILNS2_8CDimNameE0ENS2_18CUDAKernelLauncherENS2_14EmptyVecKernelENS2_8DummyVecELm8EEEvRKNS_6TensorESA_lllENKUlvE1_clEvENKUlvE0_clEvEUllllllE_St5arrayIPcLm6EEEEviT0_T1_)
	.align		4
        /*02cc*/ 	.word	index@(__assertfail)
	.align		4
        /*02d0*/ 	.word	index@(_ZN2at6native29vectorized_elementwise_kernelILi4EZZZNS0_67_GLOBAL__N__bb565c37_34_ValidateCompressedIndicesKernel_cu_33a4b88b42_validate_compressed_sparse_indices_kernelILNS2_8CDimNameE0ENS2_18CUDAKernelLauncherENS2_14EmptyVecKernelENS2_8DummyVecELm8EEEvRKNS_6TensorESA_lllENKUlvE1_clEvENKUlvE0_clEvEUllllllE_St5arrayIPcLm6EEEEviT0_T1_)
	.align		4
        /*02d4*/ 	.word	index@(__assertfail)
	.align		4
        /*02d8*/ 	.word	index@(_ZN2at6native29vectorized_elementwise_kernelILi8EZZZNS0_67_GLOBAL__N__bb565c37_34_ValidateCompressedIndicesKernel_cu_33a4b88b42_validate_compressed_sparse_indices_kernelILNS2_8CDimNameE0ENS2_18CUDAKernelLauncherENS2_14EmptyVecKernelENS2_8DummyVecELm8EEEvRKNS_6TensorESA_lllENKUlvE1_clEvENKUlvE0_clEvEUllllllE_St5arrayIPcLm6EEEEviT0_T1_)
	.align		4
        /*02dc*/ 	.word	index@(__assertfail)
	.align		4
        /*02e0*/ 	.word	index@(_ZN2at6native18elementwise_kernelILi128ELi4EZNS0_15gpu_kernel_implIZZZNS0_67_GLOBAL__N__bb565c37_34_ValidateCompressedIndicesKernel_cu_33a4b88b42_validate_compressed_sparse_indices_kernelILNS3_8CDimNameE0ENS3_18CUDAKernelLauncherENS3_14EmptyVecKernelENS3_8DummyVecELm8EEEvRKNS_6TensorESB_lllENKUlvE1_clEvENKUlvE_clEvEUliiiiiE_EEvRNS_18TensorIteratorBaseERKT_EUliE_EEviT1_)
	.align		4
        /*02e4*/ 	.word	index@(__assertfail)
	.align		4
        /*02e8*/ 	.word	index@(_ZN2at6native27unrolled_elementwise_kernelIZZZNS0_67_GLOBAL__N__bb565c37_34_ValidateCompressedIndicesKernel_cu_33a4b88b42_validate_compressed_sparse_indices_kernelILNS2_8CDimNameE0ENS2_18CUDAKernelLauncherENS2_14EmptyVecKernelENS2_8DummyVecELm8EEEvRKNS_6TensorESA_lllENKUlvE1_clEvENKUlvE_clEvEUliiiiiE_St5arrayIPcLm6EELi4E23TrivialOffsetCalculatorILi5EjESH_ILi1EjENS0_6memory12LoadWithCastILi5EEENSK_13StoreWithCastILi1EEEEEviT_T0_T2_T3_T4_T5_)
	.align		4
        /*02ec*/ 	.word	index@(__assertfail)
	.align		4
        /*02f0*/ 	.word	index@(_ZN2at6native18elementwise_kernelILi128ELi2EZNS0_22gpu_kernel_impl_nocastIZZZNS0_67_GLOBAL__N__bb565c37_34_ValidateCompressedIndicesKernel_cu_33a4b88b42_validate_compressed_sparse_indices_kernelILNS3_8CDimNameE0ENS3_18CUDAKernelLauncherENS3_14EmptyVecKernelENS3_8DummyVecELm8EEEvRKNS_6TensorESB_lllENKUlvE1_clEvENKUlvE_clEvEUliiiiiE_EEvRNS_18TensorIteratorBaseERKT_EUliE_EEviT1_)
	.align		4
        /*02f4*/ 	.word	index@(__assertfail)
	.align		4
        /*02f8*/ 	.word	index@(_ZN2at6native27unrolled_elementwise_kernelIZZZNS0_67_GLOBAL__N__bb565c37_34_ValidateCompressedIndicesKernel_cu_33a4b88b42_validate_compressed_sparse_indices_kernelILNS2_8CDimNameE0ENS2_18CUDAKernelLauncherENS2_14EmptyVecKernelENS2_8DummyVecELm8EEEvRKNS_6TensorESA_lllENKUlvE1_clEvENKUlvE_clEvEUliiiiiE_St5arrayIPcLm6EELi4E23TrivialOffsetCalculatorILi5EjESH_ILi1EjENS0_6memory15LoadWithoutCastENSK_16StoreWithoutCastEEEviT_T0_T2_T3_T4_T5_)
	.align		4
        /*02fc*/ 	.word	index@(__assertfail)
	.align		4
        /*0300*/ 	.word	index@(_ZN2at6native29vectorized_elementwise_kernelILi2EZZZNS0_67_GLOBAL__N__bb565c37_34_ValidateCompressedIndicesKernel_cu_33a4b88b42_validate_compressed_sparse_indices_kernelILNS2_8CDimNameE0ENS2_18CUDAKernelLauncherENS2_14EmptyVecKernelENS2_8DummyVecELm8EEEvRKNS_6TensorESA_lllENKUlvE1_clEvENKUlvE_clEvEUliiiiiE_St5arrayIPcLm6EEEEviT0_T1_)
	.align		4
        /*0304*/ 	.word	index@(__assertfail)
	.align		4
        /*0308*/ 	.word	index@(_ZN2at6native29vectorized_elementwise_kernelILi4EZZZNS0_67_GLOBAL__N__bb565c37_34_ValidateCompressedIndicesKernel_cu_33a4b88b42_validate_compressed_sparse_indices_kernelILNS2_8CDimNameE0ENS2_18CUDAKernelLauncherENS2_14EmptyVecKernelENS2_8DummyVecELm8EEEvRKNS_6TensorESA_lllENKUlvE1_clEvENKUlvE_clEvEUliiiiiE_St5arrayIPcLm6EEEEviT0_T1_)
	.align		4
        /*030c*/ 	.word	index@(__assertfail)
	.align		4
        /*0310*/ 	.word	index@(_ZN2at6native29vectorized_elementwise_kernelILi8EZZZNS0_67_GLOBAL__N__bb565c37_34_ValidateCompressedIndicesKernel_cu_33a4b88b42_validate_compressed_sparse_indices_kernelILNS2_8CDimNameE0ENS2_18CUDAKernelLauncherENS2_14EmptyVecKernelENS2_8DummyVecELm8EEEvRKNS_6TensorESA_lllENKUlvE1_clEvENKUlvE_clEvEUliiiiiE_St5arrayIPcLm6EEEEviT0_T1_)
	.align		4
        /*0314*/ 	.word	index@(__assertfail)
	.align		4
        /*0318*/ 	.word	index@(_ZN2at6native18elementwise_kernelILi128ELi4EZNS0_15gpu_kernel_implIZZZNS0_67_GLOBAL__N__bb565c37_34_ValidateCompressedIndicesKernel_cu_33a4b88b42_validate_compressed_sparse_indices_kernelILNS3_8CDimNameE0ENS3_18CUDAKernelLauncherENS3_14EmptyVecKernelENS3_8DummyVecELm8EEEvRKNS_6TensorESB_lllENKUlvE0_clEvENKUlvE0_clEvEUllE_EEvRNS_18TensorIteratorBaseERKT_EUliE_EEviT1_)
	.align		4
        /*031c*/ 	.word	index@(__assertfail)
	.align		4
        /*0320*/ 	.word	index@(_ZN2at6native27unrolled_elementwise_kernelIZZZNS0_67_GLOBAL__N__bb565c37_34_ValidateCompressedIndicesKernel_cu_33a4b88b42_validate_compressed_sparse_indices_kernelILNS2_8CDimNameE0ENS2_18CUDAKernelLauncherENS2_14EmptyVecKernelENS2_8DummyVecELm8EEEvRKNS_6TensorESA_lllENKUlvE0_clEvENKUlvE0_clEvEUllE_St5arrayIPcLm2EELi4E23TrivialOffsetCalculatorILi1EjESI_NS0_6memory12LoadWithCastILi1EEENSJ_13StoreWithCastILi1EEEEEviT_T0_T2_T3_T4_T5_)
	.align		4
        /*0324*/ 	.word	index@(__assertfail)
	.align		4
        /*0328*/ 	.word	index@(_ZN2at6native18elementwise_kernelILi128ELi2EZNS0_22gpu_kernel_impl_nocastIZZZNS0_67_GLOBAL__N__bb565c37_34_ValidateCompressedIndicesKernel_cu_33a4b88b42_validate_compressed_sparse_indices_kernelILNS3_8CDimNameE0ENS3_18CUDAKernelLauncherENS3_14EmptyVecKernelENS3_8DummyVecELm8EEEvRKNS_6TensorESB_lllENKUlvE0_clEvENKUlvE0_clEvEUllE_EEvRNS_18TensorIteratorBaseERKT_EUliE_EEviT1_)
	.align		4
        /*032c*/ 	.word	index@(__assertfail)
	.align		4
        /*0330*/ 	.word	index@(_ZN2at6native27unrolled_elementwise_kernelIZZZNS0_67_GLOBAL__N__bb565c37_34_ValidateCompressedIndicesKernel_cu_33a4b88b42_validate_compressed_sparse_indices_kernelILNS2_8CDimNameE0ENS2_18CUDAKernelLauncherENS2_14EmptyVecKernelENS2_8DummyVecELm8EEEvRKNS_6TensorESA_lllENKUlvE0_clEvENKUlvE0_clEvEUllE_St5arrayIPcLm2EELi4E23TrivialOffsetCalculatorILi1EjESI_NS0_6memory15LoadWithoutCastENSJ_16StoreWithoutCastEEEviT_T0_T2_T3_T4_T5_)
	.align		4
        /*0334*/ 	.word	index@(__assertfail)
	.align		4
        /*0338*/ 	.word	index@(_ZN2at6native29vectorized_elementwise_kernelILi2EZZZNS0_67_GLOBAL__N__bb565c37_34_ValidateCompressedIndicesKernel_cu_33a4b88b42_validate_compressed_sparse_indices_kernelILNS2_8CDimNameE0ENS2_18CUDAKernelLauncherENS2_14EmptyVecKernelENS2_8DummyVecELm8EEEvRKNS_6TensorESA_lllENKUlvE0_clEvENKUlvE0_clEvEUllE_St5arrayIPcLm2EEEEviT0_T1_)
	.align		4
        /*033c*/ 	.word	index@(__assertfail)
	.align		4
        /*0340*/ 	.word	index@(_ZN2at6native29vectorized_elementwise_kernelILi4EZZZNS0_67_GLOBAL__N__bb565c37_34_ValidateCompressedIndicesKernel_cu_33a4b88b42_validate_compressed_sparse_indices_kernelILNS2_8CDimNameE0ENS2_18CUDAKernelLauncherENS2_14EmptyVecKernelENS2_8DummyVecELm8EEEvRKNS_6TensorESA_lllENKUlvE0_clEvENKUlvE0_clEvEUllE_St5arrayIPcLm2EEEEviT0_T1_)
	.align		4
        /*0344*/ 	.word	index@(__assertfail)
	.align		4
        /*0348*/ 	.word	index@(_ZN2at6native29vectorized_elementwise_kernelILi8EZZZNS0_67_GLOBAL__N__bb565c37_34_ValidateCompressedIndicesKernel_cu_33a4b88b42_validate_compressed_sparse_indices_kernelILNS2_8CDimNameE0ENS2_18CUDAKernelLauncherENS2_14EmptyVecKernelENS2_8DummyVecELm8EEEvRKNS_6TensorESA_lllENKUlvE0_clEvENKUlvE0_clEvEUllE_St5arrayIPcLm2EEEEviT0_T1_)
	.align		4
        /*034c*/ 	.word	index@(__assertfail)
	.align		4
        /*0350*/ 	.word	index@(_ZN2at6native18elementwise_kernelILi128ELi4EZNS0_15gpu_kernel_implIZZZNS0_67_GLOBAL__N__bb565c37_34_ValidateCompressedIndicesKernel_cu_33a4b88b42_validate_compressed_sparse_indices_kernelILNS3_8CDimNameE0ENS3_18CUDAKernelLauncherENS3_14EmptyVecKernelENS3_8DummyVecELm8EEEvRKNS_6TensorESB_lllENKUlvE0_clEvENKUlvE_clEvEUliE_EEvRNS_18TensorIteratorBaseERKT_EUliE_EEviT1_)
	.align		4
        /*0354*/ 	.word	index@(__assertfail)
	.align		4
        /*0358*/ 	.word	index@(_ZN2at6native27unrolled_elementwise_kernelIZZZNS0_67_GLOBAL__N__bb565c37_34_ValidateCompressedIndicesKernel_cu_33a4b88b42_validate_compressed_sparse_indices_kernelILNS2_8CDimNameE0ENS2_18CUDAKernelLauncherENS2_14EmptyVecKernelENS2_8DummyVecELm8EEEvRKNS_6TensorESA_lllENKUlvE0_clEvENKUlvE_clEvEUliE_St5arrayIPcLm2EELi4E23TrivialOffsetCalculatorILi1EjESI_NS0_6memory12LoadWithCastILi1EEENSJ_13StoreWithCastILi1EEEEEviT_T0_T2_T3_T4_T5_)
	.align		4
        /*035c*/ 	.word	index@(__assertfail)
	.align		4
        /*0360*/ 	.word	index@(_ZN2at6native18elementwise_kernelILi128ELi2EZNS0_22gpu_kernel_impl_nocastIZZZNS0_67_GLOBAL__N__bb565c37_34_ValidateCompressedIndicesKernel_cu_33a4b88b42_validate_compressed_sparse_indices_kernelILNS3_8CDimNameE0ENS3_18CUDAKernelLauncherENS3_14EmptyVecKernelENS3_8DummyVecELm8EEEvRKNS_6TensorESB_lllENKUlvE0_clEvENKUlvE_clEvEUliE_EEvRNS_18TensorIteratorBaseERKT_EUliE_EEviT1_)
	.align		4
        /*0364*/ 	.word	index@(__assertfail)
	.align		4
        /*0368*/ 	.word	index@(_ZN2at6native27unrolled_elementwise_kernelIZZZNS0_67_GLOBAL__N__bb565c37_34_ValidateCompressedIndicesKernel_cu_33a4b88b42_validate_compressed_sparse_indices_kernelILNS2_8CDimNameE0ENS2_18CUDAKernelLauncherENS2_14EmptyVecKernelENS2_8DummyVecELm8EEEvRKNS_6TensorESA_lllENKUlvE0_clEvENKUlvE_clEvEUliE_St5arrayIPcLm2EELi4E23TrivialOffsetCalculatorILi1EjESI_NS0_6memory15LoadWithoutCastENSJ_16StoreWithoutCastEEEviT_T0_T2_T3_T4_T5_)
	.align		4
        /*036c*/ 	.word	index@(__assertfail)
	.align		4
        /*0370*/ 	.word	index@(_ZN2at6native29vectorized_elementwise_kernelILi2EZZZNS0_67_GLOBAL__N__bb565c37_34_ValidateCompressedIndicesKernel_cu_33a4b88b42_validate_compressed_sparse_indices_kernelILNS2_8CDimNameE0ENS2_18CUDAKernelLauncherENS2_14EmptyVecKernelENS2_8DummyVecELm8EEEvRKNS_6TensorESA_lllENKUlvE0_clEvENKUlvE_clEvEUliE_St5arrayIPcLm2EEEEviT0_T1_)
	.align		4
        /*0374*/ 	.word	index@(__assertfail)
	.align		4
        /*0378*/ 	.word	index@(_ZN2at6native29vectorized_elementwise_kernelILi4EZZZNS0_67_GLOBAL__N__bb565c37_34_ValidateCompressedIndicesKernel_cu_33a4b88b42_validate_compressed_sparse_indices_kernelILNS2_8CDimNameE0ENS2_18CUDAKernelLauncherENS2_14EmptyVecKernelENS2_8DummyVecELm8EEEvRKNS_6TensorESA_lllENKUlvE0_clEvENKUlvE_clEvEUliE_St5arrayIPcLm2EEEEviT0_T1_)
	.align		4
        /*037c*/ 	.word	index@(__assertfail)
	.align		4
        /*0380*/ 	.word	index@(_ZN2at6native29vectorized_elementwise_kernelILi8EZZZNS0_67_GLOBAL__N__bb565c37_34_ValidateCompressedIndicesKernel_cu_33a4b88b42_validate_compressed_sparse_indices_kernelILNS2_8CDimNameE0ENS2_18CUDAKernelLauncherENS2_14EmptyVecKernelENS2_8DummyVecELm8EEEvRKNS_6TensorESA_lllENKUlvE0_clEvENKUlvE_clEvEUliE_St5arrayIPcLm2EEEEviT0_T1_)
	.align		4
        /*0384*/ 	.word	index@(__assertfail)
	.align		4
        /*0388*/ 	.word	0x00000000
	.align		4
        /*038c*/ 	.word	0xfffffffe
	.align		4
        /*0390*/ 	.word	0x00000000
	.align		4
        /*0394*/ 	.word	0xfffffffd
	.align		4
        /*0398*/ 	.word	0x00000000
	.align		4
        /*039c*/ 	.word	0xfffffffc


//--------------------- .nv.constant4             --------------------------
	.section	.nv.constant4,"a",@progbits
	.align	8
	.align		8
.nv.constant4:
        /*0000*/ 	.dword	__assertfail
	.align		8
        /*0008*/ 	.dword	__unnamed_1
	.align		8
        /*0010*/ 	.dword	__unnamed_2
	.align		8
        /*0018*/ 	.dword	__unnamed_3
	.align		8
        /*0020*/ 	.dword	__unnamed_4
	.align		8
        /*0028*/ 	.dword	__unnamed_5
	.align		8
        /*0030*/ 	.dword	_ZN65_INTERNAL_bb565c37_34_ValidateCompressedIndicesKernel_cu_33a4b88b4cuda3std3__45__cpo5beginE
	.align		8
        /*0038*/ 	.dword	_ZN65_INTERNAL_bb565c37_34_ValidateCompressedIndicesKernel_cu_33a4b88b4cuda3std3__45__cpo3endE
	.align		8
        /*0040*/ 	.dword	_ZN65_INTERNAL_bb565c37_34_ValidateCompressedIndicesKernel_cu_33a4b88b4cuda3std3__45__cpo6cbeginE
	.align		8
        /*0048*/ 	.dword	_ZN65_INTERNAL_bb565c37_34_ValidateCompressedIndicesKernel_cu_33a4b88b4cuda3std3__45__cpo4cendE
	.align		8
        /*0050*/ 	.dword	_ZN65_INTERNAL_bb565c37_34_ValidateCompressedIndicesKernel_cu_33a4b88b4cuda3std3__45__cpo6rbeginE
	.align		8
        /*0058*/ 	.dword	_ZN65_INTERNAL_bb565c37_34_ValidateCompressedIndicesKernel_cu_33a4b88b4cuda3std3__45__cpo4rendE
	.align		8
        /*0060*/ 	.dword	_ZN65_INTERNAL_bb565c37_34_ValidateCompressedIndicesKernel_cu_33a4b88b4cuda3std3__45__cpo7crbeginE
	.align		8
        /*0068*/ 	.dword	_ZN65_INTERNAL_bb565c37_34_ValidateCompressedIndicesKernel_cu_33a4b88b4cuda3std3__45__cpo5crendE
	.align		8
        /*0070*/ 	.dword	_ZN65_INTERNAL_bb565c37_34_ValidateCompressedIndicesKernel_cu_33a4b88b4cuda3std3__467_GLOBAL__N__bb565c37_34_ValidateCompressedIndicesKernel_cu_33a4b88b6ignoreE
	.align		8
        /*0078*/ 	.dword	_ZN65_INTERNAL_bb565c37_34_ValidateCompressedIndicesKernel_cu_33a4b88b4cuda3std3__419piecewise_constructE
	.align		8
        /*0080*/ 	.dword	_ZN65_INTERNAL_bb565c37_34_ValidateCompressedIndicesKernel_cu_33a4b88b4cuda3std3__48in_placeE
	.align		8
        /*0088*/ 	.dword	_ZN65_INTERNAL_bb565c37_34_ValidateCompressedIndicesKernel_cu_33a4b88b4cuda3std3__420unreachable_sentinelE
	.align		8
        /*0090*/ 	.dword	_ZN65_INTERNAL_bb565c37_34_ValidateCompressedIndicesKernel_cu_33a4b88b4cuda3std6ranges3__45__cpo4swapE
	.align		8
        /*0098*/ 	.dword	_ZN65_INTERNAL_bb565c37_34_ValidateCompressedIndicesKernel_cu_33a4b88b4cuda3std6ranges3__45__cpo9iter_moveE
	.align		8
        /*00a0*/ 	.dword	_ZN65_INTERNAL_bb565c37_34_ValidateCompressedIndicesKernel_cu_33a4b88b4cuda3std6ranges3__45__cpo5beginE
	.align		8
        /*00a8*/ 	.dword	_ZN65_INTERNAL_bb565c37_34_ValidateCompressedIndicesKernel_cu_33a4b88b4cuda3std6ranges3__45__cpo3endE
	.align		8
        /*00b0*/ 	.dword	_ZN65_INTERNAL_bb565c37_34_ValidateCompressedIndicesKernel_cu_33a4b88b4cuda3std6ranges3__45__cpo6cbeginE
	.align		8
        /*00b8*/ 	.dword	_ZN65_INTERNAL_bb565c37_34_ValidateCompressedIndicesKernel_cu_33a4b88b4cuda3std6ranges3__45__cpo4cendE
	.align		8
        /*00c0*/ 	.dword	_ZN65_INTERNAL_bb565c37_34_ValidateCompressedIndicesKernel_cu_33a4b88b4cuda3std6ranges3__45__cpo7advanceE
	.align		8
        /*00c8*/ 	.dword	_ZN65_INTERNAL_bb565c37_34_ValidateCompressedIndicesKernel_cu_33a4b88b4cuda3std6ranges3__45__cpo9iter_swapE
	.align		8
        /*00d0*/ 	.dword	_ZN65_INTERNAL_bb565c37_34_ValidateCompressedIndicesKernel_cu_33a4b88b4cuda3std6ranges3__45__cpo4nextE
	.align		8
        /*00d8*/ 	.dword	_ZN65_INTERNAL_bb565c37_34_ValidateCompressedIndicesKernel_cu_33a4b88b4cuda3std6ranges3__45__cpo4prevE
	.align		8
        /*00e0*/ 	.dword	_ZN65_INTERNAL_bb565c37_34_ValidateCompressedIndicesKernel_cu_33a4b88b4cuda3std6ranges3__45__cpo4dataE
	.align		8
        /*00e8*/ 	.dword	_ZN65_INTERNAL_bb565c37_34_ValidateCompressedIndicesKernel_cu_33a4b88b4cuda3std6ranges3__45__cpo5cdataE
	.align		8
        /*00f0*/ 	.dword	_ZN65_INTERNAL_bb565c37_34_ValidateCompressedIndicesKernel_cu_33a4b88b4cuda3std6ranges3__45__cpo4sizeE
	.align		8
        /*00f8*/ 	.dword	_ZN65_INTERNAL_bb565c37_34_ValidateCompressedIndicesKernel_cu_33a4b88b4cuda3std6ranges3__45__cpo5ssizeE
	.align		8
        /*0100*/ 	.dword	_ZN65_INTERNAL_bb565c37_34_ValidateCompressedIndicesKernel_cu_33a4b88b4cuda3std6ranges3__45__cpo8distanceE
	.align		8
        /*0108*/ 	.dword	_ZN65_INTERNAL_bb565c37_34_ValidateCompressedIndicesKernel_cu_33a4b88b6thrust23THRUST_300001_SM_900_NS6system6detail10sequential3seqE
	.align		8
        /*0110*/ 	.dword	$str$1
	.align		8
        /*0118*/ 	.dword	$str$16
	.align		8
        /*0120*/ 	.dword	$str$17
	.align		8
        /*0128*/ 	.dword	$str$18
	.align		8
        /*0130*/ 	.dword	$str$19
	.align		8
        /*0138*/ 	.dword	$str$20
	.align		8
        /*0140*/ 	.dword	$str$21
	.align		8
        /*0148*/ 	.dword	$str$22
	.align		8
        /*0150*/ 	.dword	$str$23
	.align		8
        /*0158*/ 	.dword	$str$24
	.align		8
        /*0160*/ 	.dword	$str$25
	.align		8
        /*0168*/ 	.dword	$str$26
	.align		8
        /*0170*/ 	.dword	$str$27
	.align		8
        /*0178*/ 	.dword	$str$28


//--------------------- .text._ZN2at6native18elementwise_kernelILi128ELi4EZNS0_15gpu_kernel_implIZZZNS0_67_GLOBAL__N__bb565c37_34_ValidateCompressedIndicesKernel_cu_33a4b88b42_validate_compressed_sparse_indices_kernelILNS3_8CDimNameE1ENS3_18CUDAKernelLauncherENS3_14EmptyVecKernelENS3_8DummyVecELm0EEEvRKNS_6TensorESB_lllENKUlvE1_clEvENKUlvE0_clEvEUllllllE_EEvRNS_18TensorIteratorBaseERKT_EUliE_EEviT1_ --------------------------
	.section	.text._ZN2at6native18elementwise_kernelILi128ELi4EZNS0_15gpu_kernel_implIZZZNS0_67_GLOBAL__N__bb565c37_34_ValidateCompressedIndicesKernel_cu_33a4b88b42_validate_compressed_sparse_indices_kernelILNS3_8CDimNameE1ENS3_18CUDAKernelLauncherENS3_14EmptyVecKernelENS3_8DummyVecELm0EEEvRKNS_6TensorESB_lllENKUlvE1_clEvENKUlvE0_clEvEUllllllE_EEvRNS_18TensorIteratorBaseERKT_EUliE_EEviT1_,"ax",@progbits
	.align	128
        .global         _ZN2at6native18elementwise_kernelILi128ELi4EZNS0_15gpu_kernel_implIZZZNS0_67_GLOBAL__N__bb565c37_34_ValidateCompressedIndicesKernel_cu_33a4b88b42_validate_compressed_sparse_indices_kernelILNS3_8CDimNameE1ENS3_18CUDAKernelLauncherENS3_14EmptyVecKernelENS3_8DummyVecELm0EEEvRKNS_6TensorESB_lllENKUlvE1_clEvENKUlvE0_clEvEUllllllE_EEvRNS_18TensorIteratorBaseERKT_EUliE_EEviT1_
        .type           _ZN2at6native18elementwise_kernelILi128ELi4EZNS0_15gpu_kernel_implIZZZNS0_67_GLOBAL__N__bb565c37_34_ValidateCompressedIndicesKernel_cu_33a4b88b42_validate_compressed_sparse_indices_kernelILNS3_8CDimNameE1ENS3_18CUDAKernelLauncherENS3_14EmptyVecKernelENS3_8DummyVecELm0EEEvRKNS_6TensorESB_lllENKUlvE1_clEvENKUlvE0_clEvEUllllllE_EEvRNS_18TensorIteratorBaseERKT_EUliE_EEviT1_,@function
        .size           _ZN2at6native18elementwise_kernelILi128ELi4EZNS0_15gpu_kernel_implIZZZNS0_67_GLOBAL__N__bb565c37_34_ValidateCompressedIndicesKernel_cu_33a4b88b42_validate_compressed_sparse_indices_kernelILNS3_8CDimNameE1ENS3_18CUDAKernelLauncherENS3_14EmptyVecKernelENS3_8DummyVecELm0EEEvRKNS_6TensorESB_lllENKUlvE1_clEvENKUlvE0_clEvEUllllllE_EEvRNS_18TensorIteratorBaseERKT_EUliE_EEviT1_,(.L_x_32180 - _ZN2at6native18elementwise_kernelILi128ELi4EZNS0_15gpu_kernel_implIZZZNS0_67_GLOBAL__N__bb565c37_34_ValidateCompressedIndicesKernel_cu_33a4b88b42_validate_compressed_sparse_indices_kernelILNS3_8CDimNameE1ENS3_18CUDAKernelLauncherENS3_14EmptyVecKernelENS3_8DummyVecELm0EEEvRKNS_6TensorESB_lllENKUlvE1_clEvENKUlvE0_clEvEUllllllE_EEvRNS_18TensorIteratorBaseERKT_EUliE_EEviT1_)
        .other          _ZN2at6native18elementwise_kernelILi128ELi4EZNS0_15gpu_kernel_implIZZZNS0_67_GLOBAL__N__bb565c37_34_ValidateCompressedIndicesKernel_cu_33a4b88b42_validate_compressed_sparse_indices_kernelILNS3_8CDimNameE1ENS3_18CUDAKernelLauncherENS3_14EmptyVecKernelENS3_8DummyVecELm0EEEvRKNS_6TensorESB_lllENKUlvE1_clEvENKUlvE0_clEvEUllllllE_EEvRNS_18TensorIteratorBaseERKT_EUliE_EEviT1_,@"STO_CUDA_ENTRY STV_DEFAULT"
_ZN2at6native18elementwise_kernelILi128ELi4EZNS0_15gpu_kernel_implIZZZNS0_67_GLOBAL__N__bb565c37_34_ValidateCompressedIndicesKernel_cu_33a4b88b42_validate_compressed_sparse_indices_kernelILNS3_8CDimNameE1ENS3_18CUDAKernelLauncherENS3_14EmptyVecKernelENS3_8DummyVecELm0EEEvRKNS_6TensorESB_lllENKUlvE1_clEvENKUlvE0_clEvEUllllllE_EEvRNS_18TensorIteratorBaseERKT_EUliE_EEviT1_:
.text._ZN2at6native18elementwise_kernelILi128ELi4EZNS0_15gpu_kernel_implIZZZNS0_67_GLOBAL__N__bb565c37_34_ValidateCompressedIndicesKernel_cu_33a4b88b42_validate_compressed_sparse_indices_kernelILNS3_8CDimNameE1ENS3_18CUDAKernelLauncherENS3_14EmptyVecKernelENS3_8DummyVecELm0EEEvRKNS_6TensorESB_lllENKUlvE1_clEvENKUlvE0_clEvEUllllllE_EEvRNS_18TensorIteratorBaseERKT_EUliE_EEviT1_:
[----:B------:R-:W0:Y:S01]  /*0000*/  LDC R1, c[0x0][0x28] ;  /* 0x00000a00ff017b82 */ /* 0x000e220000000800 */
[----:B------:R-:W1:Y:S01]  /*0010*/  S2R R2, SR_CTAID.X ;  /* 0x0000000000027919 */ /* 0x000e620000002500 */
[----:B------:R-:W-:Y:S01]  /*0020*/  ULDC UR4, c[0x0][0x210] ;  /* 0x0000840000047ab9 */ /* 0x000fe20000000800 */
[----:B------:R-:W-:Y:S01]  /*0030*/  ULDC.64 UR36, c[0x0][0x208] ;  /* 0x0000820000247ab9 */ /* 0x000fe20000000a00 */
[----:B------:R-:W-:Y:S01]  /*0040*/  BSSY B6, `(.L_x_0) ;  /* 0x0000797000067945 */ /* 0x000fe20003800000 */
[----:B------:R-:W1:Y:S02]  /*0050*/  S2R R17, SR_TID.X ;  /* 0x0000000000117919 */ /* 0x000e640000002100 */
[----:B-1----:R-:W-:-:S05]  /*0060*/  IMAD R19, R2, 0x200, R17 ;  /* 0x0000020002137824 */ /* 0x002fca00078e0211 */
[----:B------:R-:W-:-:S13]  /*0070*/  ISETP.GE.AND P0, PT, R19, UR4, PT ;  /* 0x0000000413007c0c */ /* 0x000fda000bf06270 */
[----:B0-----:R-:W-:Y:S05]  /*0080*/  @P0 BRA `(.L_x_1) ;  /* 0x0000007800480947 */ /* 0x001fea0003800000 */
[----:B------:R-:W0:Y:S01]  /*0090*/  LDC R3, c[0x0][0x218] ;  /* 0x00008600ff037b82 */ /* 0x000e220000000800 */
[----:B------:R-:W-:Y:S01]  /*00a0*/  IMAD.MOV.U32 R16, RZ, RZ, RZ ;  /* 0x000000ffff107224 */ /* 0x000fe200078e00ff */
[----:B------:R-:W-:Y:S01]  /*00b0*/  CS2R R22, SRZ ;  /* 0x0000000000167805 */ /* 0x000fe2000001ff00 */
[----:B------:R-:W-:Y:S02]  /*00c0*/  IMAD.MOV.U32 R24, RZ, RZ, RZ ;  /* 0x000000ffff187224 */ /* 0x000fe400078e00ff */
[----:B------:R-:W-:Y:S02]  /*00d0*/  IMAD.MOV.U32 R0, RZ, RZ, RZ ;  /* 0x000000ffff007224 */ /* 0x000fe400078e00ff */
[----:B------:R-:W-:Y:S01]  /*00e0*/  IMAD.MOV.U32 R18, RZ, RZ, RZ ;  /* 0x000000ffff127224 */ /* 0x000fe200078e00ff */
[----:B0-----:R-:W-:-:S13]  /*00f0*/  ISETP.NE.AND P0, PT, R3, RZ, PT ;  /* 0x000000ff0300720c */ /* 0x001fda0003f05270 */
[----:B------:R-:W-:Y:S05]  /*0100*/  @!P0 BRA `(.L_x_2) ;  /* 0x0000001c00048947 */ /* 0x000fea0003800000 */
[----:B------:R-:W-:Y:S01]  /*0110*/  IMAD.MOV.U32 R18, RZ, RZ, RZ ;  /* 0x000000ffff127224 */ /* 0x000fe200078e00ff */
[----:B------:R-:W-:Y:S01]  /*0120*/  ULDC.64 UR4, c[0x0][0x220] ;  /* 0x0000880000047ab9 */ /* 0x000fe20000000a00 */
[----:B------:R-:W-:Y:S01]  /*0130*/  ISETP.NE.AND P0, PT, R3, 0x1, PT ;  /* 0x000000010300780c */ /* 0x000fe20003f05270 */
[----:B------:R-:W-:Y:S01]  /*0140*/  ULDC.64 UR6, c[0x0][0x358] ;  /* 0x0000d60000067ab9 */ /* 0x000fe20000000a00 */
[----:B------:R-:W-:Y:S01]  /*0150*/  IMAD.HI.U32 R4, R19, UR4, R18 ;  /* 0x0000000413047c27 */ /* 0x000fe2000f8e0012 */
[----:B------:R-:W-:-:S04]  /*0160*/  ULDC UR4, c[0x0][0x21c] ;  /* 0x0000870000047ab9 */ /* 0x000fc80000000800 */
[----:B------:R-:W-:-:S05]  /*0170*/  SHF.R.U32.HI R5, RZ, UR5, R4 ;  /* 0x00000005ff057c19 */ /* 0x000fca0008011604 */
[----:B------:R-:W-:-:S04]  /*0180*/  IMAD.MOV R0, RZ, RZ, -R5 ;  /* 0x000000ffff007224 */ /* 0x000fc800078e0a05 */
[----:B------:R-:W-:Y:S01]  /*0190*/  IMAD R19, R0, UR4, R19 ;  /* 0x0000000400137c24 */ /* 0x000fe2000f8e0213 */
[----:B------:R-:W-:-:S03]  /*01a0*/  ULDC.64 UR4, c[0x0][0x350] ;  /* 0x0000d40000047ab9 */ /* 0x000fc60000000a00 */
[C---:B------:R-:W-:Y:S02]  /*01b0*/  IMAD R23, R19.reuse, UR4, RZ ;  /* 0x0000000413177c24 */ /* 0x040fe4000f8e02ff */
[C---:B------:R-:W-:Y:S01]  /*01c0*/  IMAD R22, R19.reuse, UR5, RZ ;  /* 0x0000000513167c24 */ /* 0x040fe2000f8e02ff */
[----:B------:R-:W-:Y:S01]  /*01d0*/  ULDC.64 UR4, c[0x0][0x348] ;  /* 0x0000d20000047ab9 */ /* 0x000fe20000000a00 */
[C---:B------:R-:W-:Y:S02]  /*01e0*/  IMAD R24, R19.reuse, UR6, RZ ;  /* 0x0000000613187c24 */ /* 0x040fe4000f8e02ff */
[C---:B------:R-:W-:Y:S02]  /*01f0*/  IMAD R16, R19.reuse, UR7, RZ ;  /* 0x0000000713107c24 */ /* 0x040fe4000f8e02ff */
[C---:B------:R-:W-:Y:S02]  /*0200*/  IMAD R18, R19.reuse, UR4, RZ ;  /* 0x0000000413127c24 */ /* 0x040fe4000f8e02ff */
[----:B------:R-:W-:Y:S01]  /*0210*/  IMAD R0, R19, UR5, RZ ;  /* 0x0000000513007c24 */ /* 0x000fe2000f8e02ff */
[----:B------:R-:W-:Y:S06]  /*0220*/  @!P0 BRA `(.L_x_2) ;  /* 0x0000001800bc8947 */ /* 0x000fec0003800000 */
[----:B------:R-:W-:Y:S01]  /*0230*/  IMAD.MOV.U32 R4, RZ, RZ, RZ ;  /* 0x000000ffff047224 */ /* 0x000fe200078e00ff */
[----:B------:R-:W-:Y:S01]  /*0240*/  ULDC.64 UR6, c[0x0][0x228] ;  /* 0x00008a0000067ab9 */ /* 0x000fe20000000a00 */
[----:B------:R-:W-:Y:S01]  /*0250*/  ULDC UR5, c[0x0][0x230] ;  /* 0x00008c0000057ab9 */ /* 0x000fe20000000800 */
[----:B------:R-:W-:Y:S01]  /*0260*/  ISETP.NE.AND P0, PT, R3, 0x2, PT ;  /* 0x000000020300780c */ /* 0x000fe20003f05270 */
[----:B------:R-:W-:Y:S01]  /*0270*/  IMAD.HI.U32 R6, R5, UR7, R4 ;  /* 0x0000000705067c27 */ /* 0x000fe2000f8e0004 */
[----:B------:R-:W-:-:S04]  /*0280*/  ULDC.64 UR8, c[0x0][0x370] ;  /* 0x0000dc0000087ab9 */ /* 0x000fc80000000a00 */
[----:B------:R-:W-:-:S05]  /*0290*/  SHF.R.U32.HI R7, RZ, UR5, R6 ;  /* 0x00000005ff077c19 */ /* 0x000fca0008011606 */
[----:B------:R-:W-:-:S04]  /*02a0*/  IMAD.MOV R4, RZ, RZ, -R7 ;  /* 0x000000ffff047224 */ /* 0x000fc800078e0a07 */
[----:B------:R-:W-:Y:S01]  /*02b0*/  IMAD R5, R4, UR6, R5 ;  /* 0x0000000604057c24 */ /* 0x000fe2000f8e0205 */
[----:B------:R-:W-:-:S03]  /*02c0*/  ULDC.64 UR6, c[0x0][0x360] ;  /* 0x0000d80000067ab9 */ /* 0x000fc60000000a00 */
[C---:B------:R-:W-:Y:S02]  /*02d0*/  IMAD R18, R5.reuse, UR6, RZ ;  /* 0x0000000605127c24 */ /* 0x040fe4000f8e02ff */
[C---:B------:R-:W-:Y:S01]  /*02e0*/  IMAD R0, R5.reuse, UR7, R0 ;  /* 0x0000000705007c24 */ /* 0x040fe2000f8e0200 */
[----:B------:R-:W-:Y:S01]  /*02f0*/  ULDC.64 UR6, c[0x0][0x368] ;  /* 0x0000da0000067ab9 */ /* 0x000fe20000000a00 */
[C---:B------:R-:W-:Y:S02]  /*0300*/  IMAD R24, R5.reuse, UR8, R24 ;  /* 0x0000000805187c24 */ /* 0x040fe4000f8e0218 */
[C---:B------:R-:W-:Y:S02]  /*0310*/  IMAD R23, R5.reuse, UR6, R23 ;  /* 0x0000000605177c24 */ /* 0x040fe4000f8e0217 */
[C---:B------:R-:W-:Y:S02]  /*0320*/  IMAD R22, R5.reuse, UR7, R22 ;  /* 0x0000000705167c24 */ /* 0x040fe4000f8e0216 */
[----:B------:R-:W-:-:S02]  /*0330*/  IMAD R16, R5, UR9, R16 ;  /* 0x0000000905107c24 */ /* 0x000fc4000f8e0210 */
[----:B------:R-:W-:Y:S01]  /*0340*/  IMAD R18, R19, UR4, R18 ;  /* 0x0000000413127c24 */ /* 0x000fe2000f8e0212 */
[----:B------:R-:W-:Y:S06]  /*0350*/  @!P0 BRA `(.L_x_2) ;  /* 0x0000001800708947 */ /* 0x000fec0003800000 */
        /* <DEDUP_REMOVED lines=10> */
[C---:B------:R-:W-:Y:S02]  /*0400*/  IMAD R18, R7.reuse, UR4, R18 ;  /* 0x0000000407127c24 */ /* 0x040fe4000f8e0212 */
[C---:B------:R-:W-:Y:S01]  /*0410*/  IMAD R0, R7.reuse, UR5, R0 ;  /* 0x0000000507007c24 */ /* 0x040fe2000f8e0200 */
[----:B------:R-:W-:Y:S01]  /*0420*/  ULDC.64 UR4, c[0x0][0x380] ;  /* 0x0000e00000047ab9 */ /* 0x000fe20000000a00 */
[C---:B------:R-:W-:Y:S02]  /*0430*/  IMAD R24, R7.reuse, UR6, R24 ;  /* 0x0000000607187c24 */ /* 0x040fe4000f8e0218 */
[C---:B------:R-:W-:Y:S02]  /*0440*/  IMAD R23, R7.reuse, UR4, R23 ;  /* 0x0000000407177c24 */ /* 0x040fe4000f8e0217 */
[C---:B------:R-:W-:Y:S02]  /*0450*/  IMAD R22, R7.reuse, UR5, R22 ;  /* 0x0000000507167c24 */ /* 0x040fe4000f8e0216 */
[----:B------:R-:W-:Y:S01]  /*0460*/  IMAD R16, R7, UR7, R16 ;  /* 0x0000000707107c24 */ /* 0x000fe2000f8e0210 */
[----:B------:R-:W-:Y:S06]  /*0470*/  @!P0 BRA `(.L_x_2) ;  /* 0x0000001800288947 */ /* 0x000fec0003800000 */
[----:B------:R-:W-:Y:S01]  /*0480*/  IMAD.MOV.U32 R4, RZ, RZ, RZ ;  /* 0x000000ffff047224 */ /* 0x000fe200078e00ff */
[----:B------:R-:W-:Y:S01]  /*0490*/  ULDC.64 UR6, c[0x0][0x240] ;  /* 0x0000900000067ab9 */ /* 0x000fe20000000a00 */
[----:B------:R-:W-:Y:S01]  /*04a0*/  ULDC UR4, c[0x0][0x248] ;  /* 0x0000920000047ab9 */ /* 0x000fe20000000800 */
[----:B------:R-:W-:Y:S01]  /*04b0*/  ISETP.NE.AND P0, PT, R3, 0x4, PT ;  /* 0x000000040300780c */ /* 0x000fe20003f05270 */
[----:B------:R-:W-:-:S05]  /*04c0*/  IMAD.HI.U32 R6, R5, UR7, R4 ;  /* 0x0000000705067c27 */ /* 0x000fca000f8e0004 */
[----:B------:R-:W-:Y:S01]  /*04d0*/  SHF.R.U32.HI R7, RZ, UR4, R6 ;  /* 0x00000004ff077c19 */ /* 0x000fe20008011606 */
[----:B------:R-:W-:-:S04]  /*04e0*/  ULDC.64 UR4, c[0x0][0x390] ;  /* 0x0000e40000047ab9 */ /* 0x000fc80000000a00 */
        /* <DEDUP_REMOVED lines=209> */
[----:B------:R-:W-:Y:S01]  /*1200*/  HFMA2.MMA R4, -RZ, RZ, 0, 0 ;  /* 0x00000000ff047435 */ /* 0x000fe200000001ff */
[----:B------:R-:W-:Y:S01]  /*1210*/  ULDC.64 UR6, c[0x0][0x2d0] ;  /* 0x0000b40000067ab9 */ /* 0x000fe20000000a00 */
[----:B------:R-:W-:Y:S01]  /*1220*/  ULDC UR4, c[0x0][0x2d8] ;  /* 0x0000b60000047ab9 */ /* 0x000fe20000000800 */
[----:B------:R-:W-:-:S07]  /*1230*/  ISETP.NE.AND P0, PT, R3, 0x10, PT ;  /* 0x000000100300780c */ /* 0x000fce0003f05270 */
        /* <DEDUP_REMOVED lines=160> */
[----:B------:R-:W-:Y:S02]  /*1c40*/  ULDC.64 UR6, c[0x0][0x590] ;  /* 0x0001640000067ab9 */ /* 0x000fe40000000a00 */
        /* <DEDUP_REMOVED lines=12> */
[----:B------:R-:W-:-:S07]  /*1d10*/  IMAD R16, R7, UR5, R16 ;  /* 0x0000000507107c24 */ /* 0x000fce000f8e0210 */
.L_x_2:
[----:B------:R-:W0:Y:S01]  /*1d20*/  LDC.U8 R6, c[0x0][0x611] ;  /* 0x00018440ff067b82 */ /* 0x000e220000000000 */
[----:B------:R-:W-:Y:S01]  /*1d30*/  ULDC.64 UR4, c[0x0][0x5a0] ;  /* 0x0001680000047ab9 */ /* 0x000fe20000000a00 */
[----:B------:R-:W-:Y:S01]  /*1d40*/  ULDC.64 UR6, c[0x0][0x5a8] ;  /* 0x00016a0000067ab9 */ /* 0x000fe20000000a00 */
[----:B------:R-:W-:Y:S02]  /*1d50*/  IADD3 R18, P1, R18, UR4, RZ ;  /* 0x0000000412127c10 */ /* 0x000fe4000ff3e0ff */
[----:B------:R-:W-:-:S03]  /*1d60*/  IADD3 R4, P2, R0, UR6, RZ ;  /* 0x0000000600047c10 */ /* 0x000fc6000ff5e0ff */
[----:B------:R-:W-:Y:S02]  /*1d70*/  IMAD.X R19, RZ, RZ, UR5, P1 ;  /* 0x00000005ff137e24 */ /* 0x000fe400088e06ff */
[----:B------:R-:W-:Y:S01]  /*1d80*/  IMAD.X R5, RZ, RZ, UR7, P2 ;  /* 0x00000007ff057e24 */ /* 0x000fe200090e06ff */
[----:B0-----:R-:W-:-:S04]  /*1d90*/  PRMT R3, R6, 0x9910, RZ ;  /* 0x0000991006037816 */ /* 0x001fc800000000ff */
[----:B------:R-:W-:-:S13]  /*1da0*/  ISETP.GT.AND P0, PT, R3, 0x9, PT ;  /* 0x000000090300780c */ /* 0x000fda0003f04270 */
[----:B------:R-:W-:Y:S05]  /*1db0*/  @P0 BRA `(.L_x_3) ;  /* 0x0000000000e40947 */ /* 0x000fea0003800000 */
[----:B------:R-:W-:-:S13]  /*1dc0*/  ISETP.GT.AND P0, PT, R3, 0x4, PT ;  /* 0x000000040300780c */ /* 0x000fda0003f04270 */
[----:B------:R-:W-:Y:S05]  /*1dd0*/  @P0 BRA `(.L_x_4) ;  /* 0x0000000000680947 */ /* 0x000fea0003800000 */
[----:B------:R-:W-:-:S13]  /*1de0*/  ISETP.GT.AND P0, PT, R3, 0x1, PT ;  /* 0x000000010300780c */ /* 0x000fda0003f04270 */
[----:B------:R-:W-:Y:S05]  /*1df0*/  @P0 BRA `(.L_x_5) ;  /* 0x0000000000280947 */ /* 0x000fea0003800000 */
[----:B------:R-:W-:-:S13]  /*1e00*/  ISETP.NE.AND P0, PT, R6, RZ, PT ;  /* 0x000000ff0600720c */ /* 0x000fda0003f05270 */
[----:B------:R-:W-:Y:S05]  /*1e10*/  @!P0 BRA `(.L_x_6) ;  /* 0x0000000000148947 */ /* 0x000fea0003800000 */
[----:B------:R-:W-:-:S13]  /*1e20*/  ISETP.NE.AND P0, PT, R3, 0x1, PT ;  /* 0x000000010300780c */ /* 0x000fda0003f05270 */
[----:B------:R-:W-:Y:S05]  /*1e30*/  @P0 BRA `(.L_x_7) ;  /* 0x0000000c00080947 */ /* 0x000fea0003800000 */
[----:B------:R-:W2:Y:S02]  /*1e40*/  LDG.E.S8 R26, desc[UR36][R4.64] ;  /* 0x00000024041a7981 */ /* 0x000ea4000c1e1300 */
[----:B--2---:R-:W-:Y:S01]  /*1e50*/  SHF.R.S32.HI R27, RZ, 0x1f, R26 ;  /* 0x0000001fff1b7819 */ /* 0x004fe2000001141a */
[----:B------:R-:W-:Y:S06]  /*1e60*/  BRA `(.L_x_8) ;  /* 0x0000000c00547947 */ /* 0x000fec0003800000 */
.L_x_6:
[----:B------:R0:W5:Y:S01]  /*1e70*/  LDG.E.U8 R26, desc[UR36][R4.64] ;  /* 0x00000024041a7981 */ /* 0x000162000c1e1100 */
[----:B------:R-:W-:Y:S01]  /*1e80*/  IMAD.MOV.U32 R27, RZ, RZ, RZ ;  /* 0x000000ffff1b7224 */ /* 0x000fe200078e00ff */
[----:B------:R-:W-:Y:S06]  /*1e90*/  BRA `(.L_x_8) ;  /* 0x0000000c00487947 */ /* 0x000fec0003800000 */
.L_x_5:
[----:B------:R-:W-:-:S13]  /*1ea0*/  ISETP.NE.AND P0, PT, R3, 0x2, PT ;  /* 0x000000020300780c */ /* 0x000fda0003f05270 */
[----:B------:R-:W-:Y:S05]  /*1eb0*/  @!P0 BRA `(.L_x_9) ;  /* 0x0000000000248947 */ /* 0x000fea0003800000 */
[----:B------:R-:W-:-:S13]  /*1ec0*/  ISETP.NE.AND P0, PT, R3, 0x3, PT ;  /* 0x000000030300780c */ /* 0x000fda0003f05270 */
[----:B------:R-:W-:Y:S05]  /*1ed0*/  @!P0 BRA `(.L_x_10) ;  /* 0x0000000000108947 */ /* 0x000fea0003800000 */
[----:B------:R-:W-:-:S13]  /*1ee0*/  ISETP.NE.AND P0, PT, R3, 0x4, PT ;  /* 0x000000040300780c */ /* 0x000fda0003f05270 */
[----:B------:R-:W-:Y:S05]  /*1ef0*/  @P0 BRA `(.L_x_7) ;  /* 0x0000000800d80947 */ /* 0x000fea0003800000 */
[----:B------:R0:W5:Y:S01]  /*1f00*/  LDG.E.64 R26, desc[UR36][R4.64] ;  /* 0x00000024041a7981 */ /* 0x000162000c1e1b00 */
[----:B------:R-:W-:Y:S05]  /*1f10*/  BRA `(.L_x_8) ;  /* 0x0000000c00287947 */ /* 0x000fea0003800000 */
.L_x_10:
[----:B------:R-:W2:Y:S02]  /*1f20*/  LDG.E R26, desc[UR36][R4.64] ;  /* 0x00000024041a7981 */ /* 0x000ea4000c1e1900 */
[----:B--2---:R-:W-:Y:S01]  /*1f30*/  SHF.R.S32.HI R27, RZ, 0x1f, R26 ;  /* 0x0000001fff1b7819 */ /* 0x004fe2000001141a */
[----:B------:R-:W-:Y:S06]  /*1f40*/  BRA `(.L_x_8) ;  /* 0x0000000c001c7947 */ /* 0x000fec0003800000 */
.L_x_9:
[----:B------:R-:W2:Y:S02]  /*1f50*/  LDG.E.S16 R26, desc[UR36][R4.64] ;  /* 0x00000024041a7981 */ /* 0x000ea4000c1e1700 */
[----:B--2---:R-:W-:Y:S01]  /*1f60*/  SHF.R.S32.HI R27, RZ, 0x1f, R26 ;  /* 0x0000001fff1b7819 */ /* 0x004fe2000001141a */
[----:B------:R-:W-:Y:S06]  /*1f70*/  BRA `(.L_x_8) ;  /* 0x0000000c00107947 */ /* 0x000fec0003800000 */
.L_x_4:
[----:B------:R-:W-:-:S13]  /*1f80*/  ISETP.GT.AND P0, PT, R3, 0x6, PT ;  /* 0x000000060300780c */ /* 0x000fda0003f04270 */
[----:B------:R-:W-:Y:S05]  /*1f90*/  @P0 BRA `(.L_x_11) ;  /* 0x00000000002c0947 */ /* 0x000fea0003800000 */
[----:B------:R-:W-:-:S13]  /*1fa0*/  ISETP.NE.AND P0, PT, R3, 0x5, PT ;  /* 0x000000050300780c */ /* 0x000fda0003f05270 */
[----:B------:R-:W-:Y:S05]  /*1fb0*/  @!P0 BRA `(.L_x_12) ;  /* 0x0000000000148947 */ /* 0x000fea0003800000 */
[----:B------:R-:W-:-:S13]  /*1fc0*/  ISETP.NE.AND P0, PT, R3, 0x6, PT ;  /* 0x000000060300780c */ /* 0x000fda0003f05270 */
[----:B------:R-:W-:Y:S05]  /*1fd0*/  @P0 BRA `(.L_x_7) ;  /* 0x0000000800a00947 */ /* 0x000fea0003800000 */
[----:B------:R-:W2:Y:S02]  /*1fe0*/  LDG.E R4, desc[UR36][R4.64] ;  /* 0x0000002404047981 */ /* 0x000ea4000c1e1900 */
[----:B--2---:R0:W1:Y:S01]  /*1ff0*/  F2I.S64.TRUNC R26, R4 ;  /* 0x00000004001a7311 */ /* 0x004062000020d900 */
[----:B------:R-:W-:Y:S05]  /*2000*/  BRA `(.L_x_8) ;  /* 0x0000000800ec7947 */ /* 0x000fea0003800000 */
.L_x_12:
[----:B------:R-:W2:Y:S02]  /*2010*/  LDG.E.U16 R4, desc[UR36][R4.64] ;  /* 0x0000002404047981 */ /* 0x000ea4000c1e1500 */
[----:B--2---:R-:W-:-:S06]  /*2020*/  HADD2.F32 R26, -RZ, R4.H0_H0 ;  /* 0x20000004ff1a7230 */ /* 0x004fcc0000004100 */
[----:B------:R-:W0:Y:S01]  /*2030*/  F2I.S64.TRUNC R26, R26 ;  /* 0x0000001a001a7311 */ /* 0x000e22000020d900 */
[----:B------:R-:W-:Y:S05]  /*2040*/  BRA `(.L_x_8) ;  /* 0x0000000800dc7947 */ /* 0x000fea0003800000 */
.L_x_11:
[----:B------:R-:W-:-:S13]  /*2050*/  ISETP.NE.AND P0, PT, R3, 0x7, PT ;  /* 0x000000070300780c */ /* 0x000fda0003f05270 */
[----:B------:R-:W-:Y:S05]  /*2060*/  @!P0 BRA `(.L_x_13) ;  /* 0x00000000002c8947 */ /* 0x000fea0003800000 */
[----:B------:R-:W-:-:S13]  /*2070*/  ISETP.NE.AND P0, PT, R3, 0x8, PT ;  /* 0x000000080300780c */ /* 0x000fda0003f05270 */
[----:B------:R-:W-:Y:S05]  /*2080*/  @!P0 BRA `(.L_x_14) ;  /* 0x0000000000148947 */ /* 0x000fea0003800000 */
[----:B------:R-:W-:-:S13]  /*2090*/  ISETP.NE.AND P0, PT, R3, 0x9, PT ;  /* 0x000000090300780c */ /* 0x000fda0003f05270 */
[----:B------:R-:W-:Y:S05]  /*20a0*/  @P0 BRA `(.L_x_7) ;  /* 0x00000008006c0947 */ /* 0x000fea0003800000 */
[----:B------:R-:W2:Y:S02]  /*20b0*/  LDG.E R4, desc[UR36][R4.64] ;  /* 0x0000002404047981 */ /* 0x000ea4000c1e1900 */
[----:B--2---:R0:W1:Y:S01]  /*20c0*/  F2I.S64.TRUNC R26, R4 ;  /* 0x00000004001a7311 */ /* 0x004062000020d900 */
[----:B------:R-:W-:Y:S05]  /*20d0*/  BRA `(.L_x_8) ;  /* 0x0000000800b87947 */ /* 0x000fea0003800000 */
.L_x_14:
[----:B------:R-:W2:Y:S02]  /*20e0*/  LDG.E.U16 R4, desc[UR36][R4.64] ;  /* 0x0000002404047981 */ /* 0x000ea4000c1e1500 */
[----:B--2---:R-:W-:-:S06]  /*20f0*/  HADD2.F32 R26, -RZ, R4.H0_H0 ;  /* 0x20000004ff1a7230 */ /* 0x004fcc0000004100 */
[----:B------:R-:W0:Y:S01]  /*2100*/  F2I.S64.TRUNC R26, R26 ;  /* 0x0000001a001a7311 */ /* 0x000e22000020d900 */
[----:B------:R-:W-:Y:S05]  /*2110*/  BRA `(.L_x_8) ;  /* 0x0000000800a87947 */ /* 0x000fea0003800000 */
.L_x_13:
[----:B------:R-:W2:Y:S02]  /*2120*/  LDG.E.64 R4, desc[UR36][R4.64] ;  /* 0x0000002404047981 */ /* 0x000ea4000c1e1b00 */
[----:B--2---:R0:W1:Y:S01]  /*2130*/  F2I.S64.F64.TRUNC R26, R4 ;  /* 0x00000004001a7311 */ /* 0x004062000030d900 */
[----:B------:R-:W-:Y:S05]  /*2140*/  BRA `(.L_x_8) ;  /* 0x00000008009c7947 */ /* 0x000fea0003800000 */
.L_x_3:
[----:B------:R-:W-:-:S13]  /*2150*/  ISETP.GT.AND P0, PT, R3, 0x18, PT ;  /* 0x000000180300780c */ /* 0x000fda0003f04270 */
[----:B------:R-:W-:Y:S05]  /*2160*/  @P0 BRA `(.L_x_15) ;  /* 0x0000000000ec0947 */ /* 0x000fea0003800000 */
[----:B------:R-:W-:-:S13]  /*2170*/  ISETP.GT.AND P0, PT, R3, 0xe, PT ;  /* 0x0000000e0300780c */ /* 0x000fda0003f04270 */
[----:B------:R-:W-:Y:S05]  /*2180*/  @P0 BRA `(.L_x_16) ;  /* 0x0000000000300947 */ /* 0x000fea0003800000 */
[----:B------:R-:W-:-:S13]  /*2190*/  ISETP.NE.AND P0, PT, R3, 0xa, PT ;  /* 0x0000000a0300780c */ /* 0x000fda0003f05270 */
[----:B------:R-:W-:Y:S05]  /*21a0*/  @!P0 BRA `(.L_x_17) ;  /* 0x00000000001c8947 */ /* 0x000fea0003800000 */
[----:B------:R-:W-:-:S13]  /*21b0*/  ISETP.NE.AND P0, PT, R3, 0xb, PT ;  /* 0x0000000b0300780c */ /* 0x000fda0003f05270 */
[----:B------:R-:W-:Y:S05]  /*21c0*/  @P0 BRA `(.L_x_7) ;  /* 0x0000000800240947 */ /* 0x000fea0003800000 */
[----:B------:R-:W2:Y:S01]  /*21d0*/  LDG.E.U8 R4, desc[UR36][R4.64] ;  /* 0x0000002404047981 */ /* 0x000ea2000c1e1100 */
[----:B------:R-:W-:Y:S01]  /*21e0*/  IMAD.MOV.U32 R27, RZ, RZ, RZ ;  /* 0x000000ffff1b7224 */ /* 0x000fe200078e00ff */
[----:B--2---:R-:W-:-:S04]  /*21f0*/  ISETP.NE.AND P0, PT, R4, RZ, PT ;  /* 0x000000ff0400720c */ /* 0x004fc80003f05270 */
[----:B------:R-:W-:Y:S01]  /*2200*/  SEL R26, RZ, 0x1, !P0 ;  /* 0x00000001ff1a7807 */ /* 0x000fe20004000000 */
[----:B------:R-:W-:Y:S08]  /*2210*/  BRA `(.L_x_8) ;  /* 0x0000000800687947 */ /* 0x000ff00003800000 */
.L_x_17:
[----:B------:R-:W2:Y:S02]  /*2220*/  LDG.E.64 R4, desc[UR36][R4.64] ;  /* 0x0000002404047981 */ /* 0x000ea4000c1e1b00 */
[----:B--2---:R0:W1:Y:S01]  /*2230*/  F2I.S64.F64.TRUNC R26, R4 ;  /* 0x00000004001a7311 */ /* 0x004062000030d900 */
[----:B------:R-:W-:Y:S05]  /*2240*/  BRA `(.L_x_8) ;  /* 0x00000008005c7947 */ /* 0x000fea0003800000 */
.L_x_16:
[----:B------:R-:W-:-:S13]  /*2250*/  ISETP.NE.AND P0, PT, R3, 0xf, PT ;  /* 0x0000000f0300780c */ /* 0x000fda0003f05270 */
[----:B------:R-:W-:Y:S05]  /*2260*/  @!P0 BRA `(.L_x_18) ;  /* 0x00000000009c8947 */ /* 0x000fea0003800000 */
[----:B------:R-:W-:-:S13]  /*2270*/  ISETP.NE.AND P0, PT, R3, 0x17, PT ;  /* 0x000000170300780c */ /* 0x000fda0003f05270 */
[----:B------:R-:W-:Y:S05]  /*2280*/  @!P0 BRA `(.L_x_19) ;  /* 0x00000000005c8947 */ /* 0x000fea0003800000 */
[----:B------:R-:W-:-:S13]  /*2290*/  ISETP.NE.AND P0, PT, R3, 0x18, PT ;  /* 0x000000180300780c */ /* 0x000fda0003f05270 */
[----:B------:R-:W-:Y:S05]  /*22a0*/  @P0 BRA `(.L_x_7) ;  /* 0x0000000400ec0947 */ /* 0x000fea0003800000 */
[----:B------:R-:W2:Y:S01]  /*22b0*/  LDG.E.U8 R0, desc[UR36][R4.64] ;  /* 0x0000002404007981 */ /* 0x000ea2000c1e1100 */
[----:B------:R-:W-:Y:S02]  /*22c0*/  IMAD.MOV.U32 R9, RZ, RZ, -0x800000 ;  /* 0xff800000ff097424 */ /* 0x000fe400078e00ff */
[----:B--2---:R-:W-:-:S05]  /*22d0*/  IMAD.SHL.U32 R0, R0, 0x1000000, RZ ;  /* 0x0100000000007824 */ /* 0x004fca00078e00ff */
[----:B------:R-:W-:-:S04]  /*22e0*/  LOP3.LUT R3, R0, 0x7f000000, RZ, 0xc0, !PT ;  /* 0x7f00000000037812 */ /* 0x000fc800078ec0ff */
[----:B------:R-:W0:Y:S01]  /*22f0*/  FLO.U32 R6, R3 ;  /* 0x0000000300067300 */ /* 0x000e2200000e0000 */
[C---:B------:R-:W-:Y:S02]  /*2300*/  VIADD R7, R3.reuse, 0x1000000 ;  /* 0x0100000003077836 */ /* 0x040fe40000000000 */
[----:B------:R-:W-:-:S03]  /*2310*/  VIADD R4, R3, 0xffffffff ;  /* 0xffffffff03047836 */ /* 0x000fc60000000000 */
[----:B------:R-:W-:Y:S02]  /*2320*/  SHF.R.S32.HI R7, RZ, 0x8, R7 ;  /* 0x00000008ff077819 */ /* 0x000fe40000011407 */
[----:B------:R-:W-:Y:S02]  /*2330*/  SHF.R.S32.HI R4, RZ, 0x1f, R4 ;  /* 0x0000001fff047819 */ /* 0x000fe40000011404 */
[----:B0-----:R-:W-:-:S04]  /*2340*/  IADD3 R6, -R6, 0x1f, RZ ;  /* 0x0000001f06067810 */ /* 0x001fc80007ffe1ff */
[C---:B------:R-:W-:Y:S01]  /*2350*/  ISETP.GT.U32.AND P0, PT, R6.reuse, 0x4, PT ;  /* 0x000000040600780c */ /* 0x040fe20003f04070 */
[----:B------:R-:W-:-:S05]  /*2360*/  VIADD R6, R6, 0xfffffffc ;  /* 0xfffffffc06067836 */ /* 0x000fca0000000000 */
[----:B------:R-:W-:-:S05]  /*2370*/  SEL R6, R6, RZ, P0 ;  /* 0x000000ff06067207 */ /* 0x000fca0000000000 */
[----:B------:R-:W-:Y:S01]  /*2380*/  IMAD R9, R6, R9, 0x3c000000 ;  /* 0x3c00000006097424 */ /* 0x000fe200078e0209 */
[----:B------:R-:W-:-:S04]  /*2390*/  SHF.L.U32 R6, R3, R6, RZ ;  /* 0x0000000603067219 */ /* 0x000fc800000006ff */
[----:B------:R-:W-:-:S04]  /*23a0*/  LEA.HI R6, R6, R9, RZ, 0x1c ;  /* 0x0000000906067211 */ /* 0x000fc800078fe0ff */
[----:B------:R-:W-:-:S04]  /*23b0*/  LOP3.LUT R7, R6, 0x7f800000, R7, 0xf8, !PT ;  /* 0x7f80000006077812 */ /* 0x000fc800078ef807 */
[----:B------:R-:W-:-:S04]  /*23c0*/  LOP3.LUT R7, R7, R4, RZ, 0x30, !PT ;  /* 0x0000000407077212 */ /* 0x000fc800078e30ff */
[----:B------:R-:W-:-:S04]  /*23d0*/  LOP3.LUT R7, R7, 0x80000000, R0, 0xf8, !PT ;  /* 0x8000000007077812 */ /* 0x000fc800078ef800 */
[----:B------:R0:W1:Y:S01]  /*23e0*/  F2I.S64.TRUNC R26, R7 ;  /* 0x00000007001a7311 */ /* 0x000062000020d900 */
[----:B------:R-:W-:Y:S05]  /*23f0*/  BRA `(.L_x_8) ;  /* 0x0000000400f07947 */ /* 0x000fea0003800000 */
.L_x_19:
[----:B------:R-:W2:Y:S02]  /*2400*/  LDG.E.U8 R4, desc[UR36][R4.64] ;  /* 0x0000002404047981 */ /* 0x000ea4000c1e1100 */
[----:B--2---:R-:W-:-:S05]  /*2410*/  IMAD.SHL.U32 R0, R4, 0x2000000, RZ ;  /* 0x0200000004007824 */ /* 0x004fca00078e00ff */
[----:B------:R-:W-:-:S13]  /*2420*/  ISETP.GE.U32.AND P0, PT, R0, 0x8000000, PT ;  /* 0x080000000000780c */ /* 0x000fda0003f06070 */
[C---:B------:R-:W-:Y:S02]  /*2430*/  @!P0 IMAD.SHL.U32 R0, R4.reuse, 0x100, RZ ;  /* 0x0000010004008824 */ /* 0x040fe400078e00ff */
[----:B------:R-:W-:-:S03]  /*2440*/  @P0 IMAD.SHL.U32 R3, R4, 0x200000, RZ ;  /* 0x0020000004030824 */ /* 0x000fc600078e00ff */
[----:B------:R-:W-:Y:S02]  /*2450*/  @!P0 LOP3.LUT R0, R0, 0x7f00, RZ, 0xc0, !PT ;  /* 0x00007f0000008812 */ /* 0x000fe400078ec0ff */
[----:B------:R-:W-:Y:S02]  /*2460*/  @P0 LOP3.LUT R3, R3, 0x70000000, RZ, 0xfc, !PT ;  /* 0x7000000003030812 */ /* 0x000fe400078efcff */
[----:B------:R-:W-:-:S03]  /*2470*/  @!P0 LOP3.LUT R0, R0, 0x3f000000, RZ, 0xfc, !PT ;  /* 0x3f00000000008812 */ /* 0x000fc600078efcff */
[----:B------:R-:W-:Y:S02]  /*2480*/  @P0 FMUL.FTZ R3, R3, 1.9259299443872358531e-34 ;  /* 0x0780000003030820 */ /* 0x000fe40000410000 */
[----:B------:R-:W-:Y:S01]  /*2490*/  @!P0 FADD.FTZ R3, R0, -0.5 ;  /* 0xbf00000000038421 */ /* 0x000fe20000010000 */
[----:B------:R-:W-:-:S05]  /*24a0*/  IMAD.SHL.U32 R0, R4, 0x1000000, RZ ;  /* 0x0100000004007824 */ /* 0x000fca00078e00ff */
[----:B------:R-:W-:-:S04]  /*24b0*/  LOP3.LUT R0, R3, 0x80000000, R0, 0xf8, !PT ;  /* 0x8000000003007812 */ /* 0x000fc800078ef800 */
[----:B------:R0:W1:Y:S01]  /*24c0*/  F2I.S64.TRUNC R26, R0 ;  /* 0x00000000001a7311 */ /* 0x000062000020d900 */
[----:B------:R-:W-:Y:S05]  /*24d0*/  BRA `(.L_x_8) ;  /* 0x0000000400b87947 */ /* 0x000fea0003800000 */
.L_x_18:
[----:B------:R-:W2:Y:S02]  /*24e0*/  LDG.E.U16 R26, desc[UR36][R4.64] ;  /* 0x00000024041a7981 */ /* 0x000ea4000c1e1500 */
[----:B--2---:R-:W-:-:S06]  /*24f0*/  IMAD.U32 R26, R26, 0x10000, RZ ;  /* 0x000100001a1a7824 */ /* 0x004fcc00078e00ff */
[----:B------:R-:W0:Y:S01]  /*2500*/  F2I.S64.TRUNC R26, R26 ;  /* 0x0000001a001a7311 */ /* 0x000e22000020d900 */
[----:B------:R-:W-:Y:S05]  /*2510*/  BRA `(.L_x_8) ;  /* 0x0000000400a87947 */ /* 0x000fea0003800000 */
.L_x_15:
[----:B------:R-:W-:-:S13]  /*2520*/  ISETP.GT.AND P0, PT, R3, 0x1b, PT ;  /* 0x0000001b0300780c */ /* 0x000fda0003f04270 */
[----:B------:R-:W-:Y:S05]  /*2530*/  @P0 BRA `(.L_x_20) ;  /* 0x0000000400040947 */ /* 0x000fea0003800000 */
[----:B------:R-:W-:-:S13]  /*2540*/  ISETP.NE.AND P0, PT, R3, 0x19, PT ;  /* 0x000000190300780c */ /* 0x000fda0003f05270 */
[----:B------:R-:W-:Y:S05]  /*2550*/  @!P0 BRA `(.L_x_21) ;  /* 0x00000000008c8947 */ /* 0x000fea0003800000 */
[----:B------:R-:W-:-:S13]  /*2560*/  ISETP.NE.AND P0, PT, R3, 0x1a, PT ;  /* 0x0000001a0300780c */ /* 0x000fda0003f05270 */
[----:B------:R-:W-:Y:S05]  /*2570*/  @!P0 BRA `(.L_x_22) ;  /* 0x0000000000148947 */ /* 0x000fea0003800000 */
[----:B------:R-:W-:-:S13]  /*2580*/  ISETP.NE.AND P0, PT, R3, 0x1b, PT ;  /* 0x0000001b0300780c */ /* 0x000fda0003f05270 */
[----:B------:R-:W-:Y:S05]  /*2590*/  @P0 BRA `(.L_x_7) ;  /* 0x0000000400300947 */ /* 0x000fea0003800000 */
[----:B------:R0:W5:Y:S01]  /*25a0*/  LDG.E.U16 R26, desc[UR36][R4.64] ;  /* 0x00000024041a7981 */ /* 0x000162000c1e1500 */
[----:B------:R-:W-:Y:S01]  /*25b0*/  IMAD.MOV.U32 R27, RZ, RZ, RZ ;  /* 0x000000ffff1b7224 */ /* 0x000fe200078e00ff */
[----:B------:R-:W-:Y:S06]  /*25c0*/  BRA `(.L_x_8) ;  /* 0x00000004007c7947 */ /* 0x000fec0003800000 */
.L_x_22:
[----:B------:R-:W2:Y:S01]  /*25d0*/  LDG.E.U8 R3, desc[UR36][R4.64] ;  /* 0x0000002404037981 */ /* 0x000ea2000c1e1100 */
[----:B------:R-:W-:Y:S01]  /*25e0*/  BSSY B0, `(.L_x_23) ;  /* 0x0000018000007945 */ /* 0x000fe20003800000 */
[----:B------:R-:W-:Y:S02]  /*25f0*/  MOV R26, RZ ;  /* 0x000000ff001a7202 */ /* 0x000fe40000000f00 */
[----:B--2---:R-:W-:-:S13]  /*2600*/  ISETP.NE.AND P0, PT, R3, RZ, PT ;  /* 0x000000ff0300720c */ /* 0x004fda0003f05270 */
[----:B------:R-:W-:Y:S05]  /*2610*/  @!P0 BRA `(.L_x_24) ;  /* 0x0000000000508947 */ /* 0x000fea0003800000 */
[----:B------:R-:W-:-:S13]  /*2620*/  ISETP.NE.AND P0, PT, R3, 0x80, PT ;  /* 0x000000800300780c */ /* 0x000fda0003f05270 */
[----:B------:R-:W-:Y:S01]  /*2630*/  @!P0 IMAD.MOV.U32 R26, RZ, RZ, 0x7f800001 ;  /* 0x7f800001ff1a8424 */ /* 0x000fe200078e00ff */
[----:B------:R-:W-:Y:S06]  /*2640*/  @!P0 BRA `(.L_x_24) ;  /* 0x0000000000448947 */ /* 0x000fec0003800000 */
[C---:B------:R-:W-:Y:S01]  /*2650*/  LOP3.LUT P0, R0, R3.reuse, 0x78, RZ, 0xc0, !PT ;  /* 0x0000007803007812 */ /* 0x040fe2000780c0ff */
[----:B------:R-:W-:Y:S01]  /*2660*/  BSSY B1, `(.L_x_25) ;  /* 0x000000c000017945 */ /* 0x000fe20003800000 */
[----:B------:R-:W-:Y:S02]  /*2670*/  SHF.R.U32.HI R4, RZ, 0x7, R3 ;  /* 0x00000007ff047819 */ /* 0x000fe40000011603 */
[----:B------:R-:W-:Y:S02]  /*2680*/  LOP3.LUT R3, R3, 0x7, RZ, 0xc0, !PT ;  /* 0x0000000703037812 */ /* 0x000fe400078ec0ff */
[----:B------:R-:W-:Y:S01]  /*2690*/  SHF.R.U32.HI R0, RZ, 0x3, R0 ;  /* 0x00000003ff007819 */ /* 0x000fe20000011600 */
[----:B------:R-:W-:-:S06]  /*26a0*/  IMAD.U32 R26, R4, -0x80000000, RZ ;  /* 0x80000000041a7824 */ /* 0x000fcc00078e00ff */
[----:B------:R-:W-:Y:S05]  /*26b0*/  @P0 BRA `(.L_x_26) ;  /* 0x0000000000180947 */ /* 0x000fea0003800000 */
[----:B------:R-:W0:Y:S02]  /*26c0*/  FLO.U32 R4, R3 ;  /* 0x0000000300047300 */ /* 0x000e2400000e0000 */
[----:B0-----:R-:W-:-:S04]  /*26d0*/  IADD3 R5, -R4, 0x1f, RZ ;  /* 0x0000001f04057810 */ /* 0x001fc80007ffe1ff */
[----:B------:R-:W-:Y:S01]  /*26e0*/  IADD3 R0, R0, 0x1d, -R5 ;  /* 0x0000001d00007810 */ /* 0x000fe20007ffe805 */
[----:B------:R-:W-:-:S05]  /*26f0*/  VIADD R4, R5, 0xffffffe4 ;  /* 0xffffffe405047836 */ /* 0x000fca0000000000 */
[----:B------:R-:W-:-:S04]  /*2700*/  SHF.L.U32 R4, R3, R4, RZ ;  /* 0x0000000403047219 */ /* 0x000fc800000006ff */
[----:B------:R-:W-:-:S07]  /*2710*/  LOP3.LUT R3, R4, 0x7, RZ, 0xc0, !PT ;  /* 0x0000000704037812 */ /* 0x000fce00078ec0ff */
.L_x_26:
[----:B------:R-:W-:Y:S05]  /*2720*/  BSYNC B1 ;  /* 0x0000000000017941 */ /* 0x000fea0003800000 */
.L_x_25:
[----:B------:R-:W-:Y:S01]  /*2730*/  IMAD.SHL.U32 R3, R3, 0x100000, RZ ;  /* 0x0010000003037824 */ /* 0x000fe200078e00ff */
[----:B------:R-:W-:-:S04]  /*2740*/  LEA R5, R0, 0x3b800000, 0x17 ;  /* 0x3b80000000057811 */ /* 0x000fc800078eb8ff */
[----:B------:R-:W-:-:S07]  /*2750*/  LOP3.LUT R26, R5, R3, R26, 0xfe, !PT ;  /* 0x00000003051a7212 */ /* 0x000fce00078efe1a */
.L_x_24:
[----:B------:R-:W-:Y:S05]  /*2760*/  BSYNC B0 ;  /* 0x0000000000007941 */ /* 0x000fea0003800000 */
.L_x_23:
[----:B------:R-:W1:Y:S01]  /*2770*/  F2I.S64.TRUNC R26, R26 ;  /* 0x0000001a001a7311 */ /* 0x000e62000020d900 */
[----:B------:R-:W-:Y:S05]  /*2780*/  BRA `(.L_x_8) ;  /* 0x00000004000c7947 */ /* 0x000fea0003800000 */
.L_x_21:
[----:B------:R-:W2:Y:S01]  /*2790*/  LDG.E.U8 R3, desc[UR36][R4.64] ;  /* 0x0000002404037981 */ /* 0x000ea2000c1e1100 */
[----:B------:R-:W-:Y:S01]  /*27a0*/  BSSY B0, `(.L_x_27) ;  /* 0x0000018000007945 */ /* 0x000fe20003800000 */
[----:B------:R-:W-:Y:S01]  /*27b0*/  IMAD.MOV.U32 R26, RZ, RZ, RZ ;  /* 0x000000ffff1a7224 */ /* 0x000fe200078e00ff */
        /* <DEDUP_REMOVED lines=18> */
.L_x_30:
[----:B------:R-:W-:Y:S05]  /*28e0*/  BSYNC B1 ;  /* 0x0000000000017941 */ /* 0x000fea0003800000 */
.L_x_29:
[----:B------:R-:W-:Y:S01]  /*28f0*/  IMAD.SHL.U32 R3, R3, 0x200000, RZ ;  /* 0x0020000003037824 */ /* 0x000fe200078e00ff */
[----:B------:R-:W-:-:S04]  /*2900*/  LEA R5, R0, 0x37800000, 0x17 ;  /* 0x3780000000057811 */ /* 0x000fc800078eb8ff */
[----:B------:R-:W-:-:S07]  /*2910*/  LOP3.LUT R26, R5, R3, R26, 0xfe, !PT ;  /* 0x00000003051a7212 */ /* 0x000fce00078efe1a */
.L_x_28:
[----:B------:R-:W-:Y:S05]  /*2920*/  BSYNC B0 ;  /* 0x0000000000007941 */ /* 0x000fea0003800000 */
.L_x_27:
[----:B------:R-:W2:Y:S01]  /*2930*/  F2I.S64.TRUNC R26, R26 ;  /* 0x0000001a001a7311 */ /* 0x000ea2000020d900 */
[----:B------:R-:W-:Y:S05]  /*2940*/  BRA `(.L_x_8) ;  /* 0x00000000009c7947 */ /* 0x000fea0003800000 */
.L_x_20:
[----:B------:R-:W-:-:S13]  /*2950*/  ISETP.NE.AND P0, PT, R3, 0x1c, PT ;  /* 0x0000001c0300780c */ /* 0x000fda0003f05270 */
[----:B------:R-:W-:Y:S05]  /*2960*/  @!P0 BRA `(.L_x_31) ;  /* 0x00000000008c8947 */ /* 0x000fea0003800000 */
[----:B------:R-:W-:-:S13]  /*2970*/  ISETP.NE.AND P0, PT, R3, 0x1d, PT ;  /* 0x0000001d0300780c */ /* 0x000fda0003f05270 */
[----:B------:R-:W-:Y:S05]  /*2980*/  @!P0 BRA `(.L_x_32) ;  /* 0x00000000007c8947 */ /* 0x000fea0003800000 */
[----:B------:R-:W-:-:S13]  /*2990*/  ISETP.NE.AND P0, PT, R3, 0x2c, PT ;  /* 0x0000002c0300780c */ /* 0x000fda0003f05270 */
[----:B------:R-:W-:Y:S05]  /*29a0*/  @P0 BRA `(.L_x_7) ;  /* 0x00000000002c0947 */ /* 0x000fea0003800000 */
[----:B------:R-:W2:Y:S01]  /*29b0*/  LDG.E.U8 R4, desc[UR36][R4.64] ;  /* 0x0000002404047981 */ /* 0x000ea2000c1e1100 */
[----:B------:R-:W-:Y:S01]  /*29c0*/  BSSY B0, `(.L_x_33) ;  /* 0x0000007000007945 */ /* 0x000fe20003800000 */
[----:B------:R-:W-:Y:S01]  /*29d0*/  IMAD.MOV.U32 R26, RZ, RZ, 0x400000 ;  /* 0x00400000ff1a7424 */ /* 0x000fe200078e00ff */
[----:B--2---:R-:W-:-:S13]  /*29e0*/  ISETP.NE.AND P0, PT, R4, RZ, PT ;  /* 0x000000ff0400720c */ /* 0x004fda0003f05270 */
[----:B------:R-:W-:Y:S05]  /*29f0*/  @!P0 BRA `(.L_x_34) ;  /* 0x00000000000c8947 */ /* 0x000fea0003800000 */
[----:B------:R-:W-:-:S13]  /*2a00*/  ISETP.NE.AND P0, PT, R4, 0xff, PT ;  /* 0x000000ff0400780c */ /* 0x000fda0003f05270 */
[----:B------:R-:W-:Y:S02]  /*2a10*/  @!P0 IMAD.MOV.U32 R26, RZ, RZ, 0x7f800001 ;  /* 0x7f800001ff1a8424 */ /* 0x000fe400078e00ff */
[----:B------:R-:W-:-:S07]  /*2a20*/  @P0 IMAD.SHL.U32 R26, R4, 0x800000, RZ ;  /* 0x00800000041a0824 */ /* 0x000fce00078e00ff */
.L_x_34:
[----:B------:R-:W-:Y:S05]  /*2a30*/  BSYNC B0 ;  /* 0x0000000000007941 */ /* 0x000fea0003800000 */
.L_x_33:
[----:B------:R-:W4:Y:S01]  /*2a40*/  F2I.S64.TRUNC R26, R26 ;  /* 0x0000001a001a7311 */ /* 0x000f22000020d900 */
[----:B------:R-:W-:Y:S05]  /*2a50*/  BRA `(.L_x_8) ;  /* 0x0000000000587947 */ /* 0x000fea0003800000 */
.L_x_7:
[----:B------:R-:W-:Y:S01]  /*2a60*/  MOV R0, 0x0 ;  /* 0x0000000000007802 */ /* 0x000fe20000000f00 */
[----:B------:R-:W-:Y:S01]  /*2a70*/  ULDC.64 UR4, c[0x4][0x118] ;  /* 0x0100460000047ab9 */ /* 0x000fe20000000a00 */
[----:B------:R-:W-:Y:S01]  /*2a80*/  ULDC.64 UR6, c[0x4][0x20] ;  /* 0x0100080000067ab9 */ /* 0x000fe20000000a00 */
[----:B------:R-:W-:Y:S01]  /*2a90*/  IMAD.U32 R4, RZ, RZ, UR4 ;  /* 0x00000004ff047e24 */ /* 0x000fe2000f8e00ff */
[----:B------:R0:W1:Y:S01]  /*2aa0*/  LDC.64 R14, c[0x4][R0] ;  /* 0x01000000000e7b82 */ /* 0x0000620000000a00 */
[----:B------:R-:W-:Y:S01]  /*2ab0*/  IMAD.U32 R5, RZ, RZ, UR5 ;  /* 0x00000005ff057e24 */ /* 0x000fe2000f8e00ff */
[----:B------:R-:W-:Y:S01]  /*2ac0*/  ULDC.64 UR4, c[0x4][0x120] ;  /* 0x0100480000047ab9 */ /* 0x000fe20000000a00 */
[----:B------:R-:W-:Y:S02]  /*2ad0*/  IMAD.U32 R10, RZ, RZ, UR6 ;  /* 0x00000006ff0a7e24 */ /* 0x000fe4000f8e00ff */
[----:B------:R-:W-:Y:S02]  /*2ae0*/  IMAD.U32 R6, RZ, RZ, UR4 ;  /* 0x00000004ff067e24 */ /* 0x000fe4000f8e00ff */
[----:B------:R-:W-:-:S02]  /*2af0*/  IMAD.U32 R7, RZ, RZ, UR5 ;  /* 0x00000005ff077e24 */ /* 0x000fc4000f8e00ff */
[----:B------:R-:W-:Y:S02]  /*2b00*/  IMAD.U32 R11, RZ, RZ, UR7 ;  /* 0x00000007ff0b7e24 */ /* 0x000fe4000f8e00ff */
[----:B------:R-:W-:Y:S02]  /*2b10*/  IMAD.MOV.U32 R8, RZ, RZ, 0x4e ;  /* 0x0000004eff087424 */ /* 0x000fe400078e00ff */
[----:B------:R-:W-:Y:S02]  /*2b20*/  IMAD.MOV.U32 R12, RZ, RZ, 0x1 ;  /* 0x00000001ff0c7424 */ /* 0x000fe400078e00ff */
[----:B0-----:R-:W-:-:S07]  /*2b30*/  IMAD.MOV.U32 R13, RZ, RZ, RZ ;  /* 0x000000ffff0d7224 */ /* 0x001fce00078e00ff */
[----:B------:R-:W-:-:S07]  /*2b40*/  LEPC R20, `(.L_x_35) ;  /* 0x000000001014794e */ /* 0x000fce0000000000 */
[----:B-1----:R-:W-:Y:S05]  /*2b50*/  CALL.ABS.NOINC R14 ;  /* 0x000000000e007343 */ /* 0x002fea0003c00000 */
.L_x_35:
[----:B------:R-:W-:Y:S01]  /*2b60*/  CS2R R26, SRZ ;  /* 0x00000000001a7805 */ /* 0x000fe2000001ff00 */
[----:B------:R-:W-:Y:S06]  /*2b70*/  BRA `(.L_x_8) ;  /* 0x0000000000107947 */ /* 0x000fec0003800000 */
.L_x_32:
[----:B------:R0:W5:Y:S01]  /*2b80*/  LDG.E.64 R26, desc[UR36][R4.64] ;  /* 0x00000024041a7981 */ /* 0x000162000c1e1b00 */
[----:B------:R-:W-:Y:S05]  /*2b90*/  BRA `(.L_x_8) ;  /* 0x0000000000087947 */ /* 0x000fea0003800000 */
.L_x_31:
[----:B------:R3:W5:Y:S01]  /*2ba0*/  LDG.E R26, desc[UR36][R4.64] ;  /* 0x00000024041a7981 */ /* 0x000762000c1e1900 */
[----:B------:R-:W-:-:S07]  /*2bb0*/  IMAD.MOV.U32 R27, RZ, RZ, RZ ;  /* 0x000000ffff1b7224 */ /* 0x000fce00078e00ff */
.L_x_8:
[----:B------:R-:W1:Y:S01]  /*2bc0*/  LDC.U8 R3, c[0x0][0x612] ;  /* 0x00018480ff037b82 */ /* 0x000e620000000000 */
[----:B------:R-:W-:Y:S02]  /*2bd0*/  ULDC.64 UR4, c[0x0][0x5b0] ;  /* 0x00016c0000047ab9 */ /* 0x000fe40000000a00 */
[----:B0--3--:R-:W-:-:S05]  /*2be0*/  IADD3 R4, P1, R23, UR4, RZ ;  /* 0x0000000417047c10 */ /* 0x009fca000ff3e0ff */
[----:B------:R-:W-:Y:S01]  /*2bf0*/  IMAD.X R5, RZ, RZ, UR5, P1 ;  /* 0x00000005ff057e24 */ /* 0x000fe200088e06ff */
[----:B-1----:R-:W-:-:S04]  /*2c00*/  PRMT R0, R3, 0x9910, RZ ;  /* 0x0000991003007816 */ /* 0x002fc800000000ff */
        /* <DEDUP_REMOVED lines=10> */
[----:B------:R-:W3:Y:S02]  /*2cb0*/  LDG.E.S8 R28, desc[UR36][R4.64] ;  /* 0x00000024041c7981 */ /* 0x000ee4000c1e1300 */
[----:B---3--:R-:W-:Y:S01]  /*2cc0*/  SHF.R.S32.HI R29, RZ, 0x1f, R28 ;  /* 0x0000001fff1d7819 */ /* 0x008fe2000001141c */
[----:B------:R-:W-:Y:S06]  /*2cd0*/  BRA `(.L_x_41) ;  /* 0x0000000c00547947 */ /* 0x000fec0003800000 */
.L_x_39:
[----:B------:R1:W5:Y:S01]  /*2ce0*/  LDG.E.U8 R28, desc[UR36][R4.64] ;  /* 0x00000024041c7981 */ /* 0x000362000c1e1100 */
[----:B------:R-:W-:Y:S01]  /*2cf0*/  IMAD.MOV.U32 R29, RZ, RZ, RZ ;  /* 0x000000ffff1d7224 */ /* 0x000fe200078e00ff */
[----:B------:R-:W-:Y:S06]  /*2d00*/  BRA `(.L_x_41) ;  /* 0x0000000c00487947 */ /* 0x000fec0003800000 */
.L_x_38:
        /* <DEDUP_REMOVED lines=8> */
.L_x_43:
[----:B------:R-:W3:Y:S02]  /*2d90*/  LDG.E R28, desc[UR36][R4.64] ;  /* 0x00000024041c7981 */ /* 0x000ee4000c1e1900 */
[----:B---3--:R-:W-:Y:S01]  /*2da0*/  SHF.R.S32.HI R29, RZ, 0x1f, R28 ;  /* 0x0000001fff1d7819 */ /* 0x008fe2000001141c */
[----:B------:R-:W-:Y:S06]  /*2db0*/  BRA `(.L_x_41) ;  /* 0x0000000c001c7947 */ /* 0x000fec0003800000 */
.L_x_42:
[----:B------:R-:W3:Y:S02]  /*2dc0*/  LDG.E.S16 R28, desc[UR36][R4.64] ;  /* 0x00000024041c7981 */ /* 0x000ee4000c1e1700 */
[----:B---3--:R-:W-:Y:S01]  /*2dd0*/  SHF.R.S32.HI R29, RZ, 0x1f, R28 ;  /* 0x0000001fff1d7819 */ /* 0x008fe2000001141c */
[----:B------:R-:W-:Y:S06]  /*2de0*/  BRA `(.L_x_41) ;  /* 0x0000000c00107947 */ /* 0x000fec0003800000 */
.L_x_37:
[----:B------:R-:W-:-:S13]  /*2df0*/  ISETP.GT.AND P0, PT, R0, 0x6, PT ;  /* 0x000000060000780c */ /* 0x000fda0003f04270 */
[----:B------:R-:W-:Y:S05]  /*2e00*/  @P0 BRA `(.L_x_44) ;  /* 0x00000000002c0947 */ /* 0x000fea0003800000 */
[----:B------:R-:W-:-:S13]  /*2e10*/  ISETP.NE.AND P0, PT, R0, 0x5, PT ;  /* 0x000000050000780c */ /* 0x000fda0003f05270 */
[----:B------:R-:W-:Y:S05]  /*2e20*/  @!P0 BRA `(.L_x_45) ;  /* 0x0000000000148947 */ /* 0x000fea0003800000 */
[----:B------:R-:W-:-:S13]  /*2e30*/  ISETP.NE.AND P0, PT, R0, 0x6, PT ;  /* 0x000000060000780c */ /* 0x000fda0003f05270 */
[----:B------:R-:W-:Y:S05]  /*2e40*/  @P0 BRA `(.L_x_40) ;  /* 0x0000000800a00947 */ /* 0x000fea0003800000 */
[----:B------:R-:W3:Y:S02]  /*2e50*/  LDG.E R4, desc[UR36][R4.64] ;  /* 0x0000002404047981 */ /* 0x000ee4000c1e1900 */
[----:B---3--:R0:W1:Y:S01]  /*2e60*/  F2I.S64.TRUNC R28, R4 ;  /* 0x00000004001c7311 */ /* 0x008062000020d900 */
[----:B------:R-:W-:Y:S05]  /*2e70*/  BRA `(.L_x_41) ;  /* 0x0000000800ec7947 */ /* 0x000fea0003800000 */
.L_x_45:
[----:B------:R-:W3:Y:S02]  /*2e80*/  LDG.E.U16 R4, desc[UR36][R4.64] ;  /* 0x0000002404047981 */ /* 0x000ee4000c1e1500 */
[----:B---3--:R-:W-:-:S06]  /*2e90*/  HADD2.F32 R28, -RZ, R4.H0_H0 ;  /* 0x20000004ff1c7230 */ /* 0x008fcc0000004100 */
[----:B------:R-:W0:Y:S01]  /*2ea0*/  F2I.S64.TRUNC R28, R28 ;  /* 0x0000001c001c7311 */ /* 0x000e22000020d900 */
[----:B------:R-:W-:Y:S05]  /*2eb0*/  BRA `(.L_x_41) ;  /* 0x0000000800dc7947 */ /* 0x000fea0003800000 */
.L_x_44:
[----:B------:R-:W-:-:S13]  /*2ec0*/  ISETP.NE.AND P0, PT, R0, 0x7, PT ;  /* 0x000000070000780c */ /* 0x000fda0003f05270 */
[----:B------:R-:W-:Y:S05]  /*2ed0*/  @!P0 BRA `(.L_x_46) ;  /* 0x00000000002c8947 */ /* 0x000fea0003800000 */
[----:B------:R-:W-:-:S13]  /*2ee0*/  ISETP.NE.AND P0, PT, R0, 0x8, PT ;  /* 0x000000080000780c */ /* 0x000fda0003f05270 */
[----:B------:R-:W-:Y:S05]  /*2ef0*/  @!P0 BRA `(.L_x_47) ;  /* 0x0000000000148947 */ /* 0x000fea0003800000 */
[----:B------:R-:W-:-:S13]  /*2f00*/  ISETP.NE.AND P0, PT, R0, 0x9, PT ;  /* 0x000000090000780c */ /* 0x000fda0003f05270 */
[----:B------:R-:W-:Y:S05]  /*2f10*/  @P0 BRA `(.L_x_40) ;  /* 0x00000008006c0947 */ /* 0x000fea0003800000 */
[----:B------:R-:W3:Y:S02]  /*2f20*/  LDG.E R4, desc[UR36][R4.64] ;  /* 0x0000002404047981 */ /* 0x000ee4000c1e1900 */
[----:B---3--:R0:W1:Y:S01]  /*2f30*/  F2I.S64.TRUNC R28, R4 ;  /* 0x00000004001c7311 */ /* 0x008062000020d900 */
[----:B------:R-:W-:Y:S05]  /*2f40*/  BRA `(.L_x_41) ;  /* 0x0000000800b87947 */ /* 0x000fea0003800000 */
.L_x_47:
[----:B------:R-:W3:Y:S02]  /*2f50*/  LDG.E.U16 R4, desc[UR36][R4.64] ;  /* 0x0000002404047981 */ /* 0x000ee4000c1e1500 */
[----:B---3--:R-:W-:-:S06]  /*2f60*/  HADD2.F32 R28, -RZ, R4.H0_H0 ;  /* 0x20000004ff1c7230 */ /* 0x008fcc0000004100 */
[----:B------:R-:W0:Y:S01]  /*2f70*/  F2I.S64.TRUNC R28, R28 ;  /* 0x0000001c001c7311 */ /* 0x000e22000020d900 */
[----:B------:R-:W-:Y:S05]  /*2f80*/  BRA `(.L_x_41) ;  /* 0x0000000800a87947 */ /* 0x000fea0003800000 */
.L_x_46:
[----:B------:R-:W3:Y:S02]  /*2f90*/  LDG.E.64 R4, desc[UR36][R4.64] ;  /* 0x0000002404047981 */ /* 0x000ee4000c1e1b00 */
[----:B---3--:R3:W0:Y:S01]  /*2fa0*/  F2I.S64.F64.TRUNC R28, R4 ;  /* 0x00000004001c7311 */ /* 0x008622000030d900 */
[----:B------:R-:W-:Y:S05]  /*2fb0*/  BRA `(.L_x_41) ;  /* 0x00000008009c7947 */ /* 0x000fea0003800000 */
.L_x_36:
        /* <DEDUP_REMOVED lines=8> */
[----:B------:R-:W3:Y:S01]  /*3040*/  LDG.E.U8 R4, desc[UR36][R4.64] ;  /* 0x0000002404047981 */ /* 0x000ee2000c1e1100 */
[----:B------:R-:W-:Y:S01]  /*3050*/  IMAD.MOV.U32 R29, RZ, RZ, RZ ;  /* 0x000000ffff1d7224 */ /* 0x000fe200078e00ff */
[----:B---3--:R-:W-:-:S04]  /*3060*/  ISETP.NE.AND P0, PT, R4, RZ, PT ;  /* 0x000000ff0400720c */ /* 0x008fc80003f05270 */
[----:B------:R-:W-:Y:S01]  /*3070*/  SEL R28, RZ, 0x1, !P0 ;  /* 0x00000001ff1c7807 */ /* 0x000fe20004000000 */
[----:B------:R-:W-:Y:S08]  /*3080*/  BRA `(.L_x_41) ;  /* 0x0000000800687947 */ /* 0x000ff00003800000 */
.L_x_50:
[----:B------:R-:W3:Y:S02]  /*3090*/  LDG.E.64 R4, desc[UR36][R4.64] ;  /* 0x0000002404047981 */ /* 0x000ee4000c1e1b00 */
[----:B---3--:R0:W1:Y:S01]  /*30a0*/  F2I.S64.F64.TRUNC R28, R4 ;  /* 0x00000004001c7311 */ /* 0x008062000030d900 */
[----:B------:R-:W-:Y:S05]  /*30b0*/  BRA `(.L_x_41) ;  /* 0x00000008005c7947 */ /* 0x000fea0003800000 */
.L_x_49:
[----:B------:R-:W-:-:S13]  /*30c0*/  ISETP.NE.AND P0, PT, R0, 0xf, PT ;  /* 0x0000000f0000780c */ /* 0x000fda0003f05270 */
[----:B------:R-:W-:Y:S05]  /*30d0*/  @!P0 BRA `(.L_x_51) ;  /* 0x00000000009c8947 */ /* 0x000fea0003800000 */
[----:B------:R-:W-:-:S13]  /*30e0*/  ISETP.NE.AND P0, PT, R0, 0x17, PT ;  /* 0x000000170000780c */ /* 0x000fda0003f05270 */
[----:B------:R-:W-:Y:S05]  /*30f0*/  @!P0 BRA `(.L_x_52) ;  /* 0x00000000005c8947 */ /* 0x000fea0003800000 */
[----:B------:R-:W-:-:S13]  /*3100*/  ISETP.NE.AND P0, PT, R0, 0x18, PT ;  /* 0x000000180000780c */ /* 0x000fda0003f05270 */
[----:B------:R-:W-:Y:S05]  /*3110*/  @P0 BRA `(.L_x_40) ;  /* 0x0000000400ec0947 */ /* 0x000fea0003800000 */
[----:B------:R-:W3:Y:S01]  /*3120*/  LDG.E.U8 R0, desc[UR36][R4.64] ;  /* 0x0000002404007981 */ /* 0x000ee2000c1e1100 */
[----:B------:R-:W-:Y:S02]  /*3130*/  IMAD.MOV.U32 R9, RZ, RZ, -0x800000 ;  /* 0xff800000ff097424 */ /* 0x000fe400078e00ff */
[----:B---3--:R-:W-:-:S05]  /*3140*/  IMAD.SHL.U32 R0, R0, 0x1000000, RZ ;  /* 0x0100000000007824 */ /* 0x008fca00078e00ff */
        /* <DEDUP_REMOVED lines=18> */
.L_x_52:
[----:B------:R-:W3:Y:S02]  /*3270*/  LDG.E.U8 R4, desc[UR36][R4.64] ;  /* 0x0000002404047981 */ /* 0x000ee4000c1e1100 */
[----:B---3--:R-:W-:-:S05]  /*3280*/  IMAD.SHL.U32 R0, R4, 0x2000000, RZ ;  /* 0x0200000004007824 */ /* 0x008fca00078e00ff */
        /* <DEDUP_REMOVED lines=12> */
.L_x_51:
[----:B------:R-:W3:Y:S02]  /*3350*/  LDG.E.U16 R28, desc[UR36][R4.64] ;  /* 0x00000024041c7981 */ /* 0x000ee4000c1e1500 */
[----:B---3--:R-:W-:-:S06]  /*3360*/  SHF.L.U32 R28, R28, 0x10, RZ ;  /* 0x000000101c1c7819 */ /* 0x008fcc00000006ff */
[----:B------:R-:W0:Y:S01]  /*3370*/  F2I.S64.TRUNC R28, R28 ;  /* 0x0000001c001c7311 */ /* 0x000e22000020d900 */
[----:B------:R-:W-:Y:S05]  /*3380*/  BRA `(.L_x_41) ;  /* 0x0000000400a87947 */ /* 0x000fea0003800000 */
.L_x_48:
        /* <DEDUP_REMOVED lines=11> */
.L_x_55:
[----:B------:R-:W3:Y:S01]  /*3440*/  LDG.E.U8 R3, desc[UR36][R4.64] ;  /* 0x0000002404037981 */ /* 0x000ee2000c1e1100 */
[----:B------:R-:W-:Y:S01]  /*3450*/  BSSY B0, `(.L_x_56) ;  /* 0x0000018000007945 */ /* 0x000fe20003800000 */
[----:B------:R-:W-:Y:S01]  /*3460*/  IMAD.MOV.U32 R28, RZ, RZ, RZ ;  /* 0x000000ffff1c7224 */ /* 0x000fe200078e00ff */
[----:B---3--:R-:W-:-:S13]  /*3470*/  ISETP.NE.AND P0, PT, R3, RZ, PT ;  /* 0x000000ff0300720c */ /* 0x008fda0003f05270 */
        /* <DEDUP_REMOVED lines=17> */
.L_x_59:
[----:B------:R-:W-:Y:S05]  /*3590*/  BSYNC B1 ;  /* 0x0000000000017941 */ /* 0x000fea0003800000 */
.L_x_58:
[----:B------:R-:W-:Y:S01]  /*35a0*/  IMAD.SHL.U32 R3, R3, 0x100000, RZ ;  /* 0x0010000003037824 */ /* 0x000fe200078e00ff */
[----:B------:R-:W-:-:S04]  /*35b0*/  LEA R5, R0, 0x3b800000, 0x17 ;  /* 0x3b80000000057811 */ /* 0x000fc800078eb8ff */
[----:B------:R-:W-:-:S07]  /*35c0*/  LOP3.LUT R28, R5, R3, R28, 0xfe, !PT ;  /* 0x00000003051c7212 */ /* 0x000fce00078efe1c */
.L_x_57:
[----:B------:R-:W-:Y:S05]  /*35d0*/  BSYNC B0 ;  /* 0x0000000000007941 */ /* 0x000fea0003800000 */
.L_x_56:
[----:B------:R-:W0:Y:S01]  /*35e0*/  F2I.S64.TRUNC R28, R28 ;  /* 0x0000001c001c7311 */ /* 0x000e22000020d900 */
[----:B------:R-:W-:Y:S05]  /*35f0*/  BRA `(.L_x_41) ;  /* 0x00000004000c7947 */ /* 0x000fea0003800000 */
.L_x_54:
        /* <DEDUP_REMOVED lines=21> */
.L_x_63:
[----:B------:R-:W-:Y:S05]  /*3750*/  BSYNC B1 ;  /* 0x0000000000017941 */ /* 0x000fea0003800000 */
.L_x_62:
[----:B------:R-:W-:Y:S01]  /*3760*/  IMAD.SHL.U32 R3, R3, 0x200000, RZ ;  /* 0x0020000003037824 */ /* 0x000fe200078e00ff */
[----:B------:R-:W-:-:S04]  /*3770*/  LEA R5, R0, 0x37800000, 0x17 ;  /* 0x3780000000057811 */ /* 0x000fc800078eb8ff */
[----:B------:R-:W-:-:S07]  /*3780*/  LOP3.LUT R28, R5, R3, R28, 0xfe, !PT ;  /* 0x00000003051c7212 */ /* 0x000fce00078efe1c */
.L_x_61:
[----:B------:R-:W-:Y:S05]  /*3790*/  BSYNC B0 ;  /* 0x0000000000007941 */ /* 0x000fea0003800000 */
.L_x_60:
[----:B------:R-:W0:Y:S01]  /*37a0*/  F2I.S64.TRUNC R28, R28 ;  /* 0x0000001c001c7311 */ /* 0x000e22000020d900 */
[----:B------:R-:W-:Y:S05]  /*37b0*/  BRA `(.L_x_41) ;  /* 0x00000000009c7947 */ /* 0x000fea0003800000 */
.L_x_53:
[----:B------:R-:W-:-:S13]  /*37c0*/  ISETP.NE.AND P0, PT, R0, 0x1c, PT ;  /* 0x0000001c0000780c */ /* 0x000fda0003f05270 */
[----:B------:R-:W-:Y:S05]  /*37d0*/  @!P0 BRA `(.L_x_64) ;  /* 0x00000000008c8947 */ /* 0x000fea0003800000 */
[----:B------:R-:W-:-:S13]  /*37e0*/  ISETP.NE.AND P0, PT, R0, 0x1d, PT ;  /* 0x0000001d0000780c */ /* 0x000fda0003f05270 */
[----:B------:R-:W-:Y:S05]  /*37f0*/  @!P0 BRA `(.L_x_65) ;  /* 0x00000000007c8947 */ /* 0x000fea0003800000 */
[----:B------:R-:W-:-:S13]  /*3800*/  ISETP.NE.AND P0, PT, R0, 0x2c, PT ;  /* 0x0000002c0000780c */ /* 0x000fda0003f05270 */
[----:B------:R-:W-:Y:S05]  /*3810*/  @P0 BRA `(.L_x_40) ;  /* 0x00000000002c0947 */ /* 0x000fea0003800000 */
[----:B------:R-:W3:Y:S01]  /*3820*/  LDG.E.U8 R4, desc[UR36][R4.64] ;  /* 0x0000002404047981 */ /* 0x000ee2000c1e1100 */
[----:B------:R-:W-:Y:S01]  /*3830*/  BSSY B0, `(.L_x_66) ;  /* 0x0000007000007945 */ /* 0x000fe20003800000 */
[----:B------:R-:W-:Y:S01]  /*3840*/  IMAD.MOV.U32 R28, RZ, RZ, 0x400000 ;  /* 0x00400000ff1c7424 */ /* 0x000fe200078e00ff */
[----:B---3--:R-:W-:-:S13]  /*3850*/  ISETP.NE.AND P0, PT, R4, RZ, PT ;  /* 0x000000ff0400720c */ /* 0x008fda0003f05270 */
[----:B------:R-:W-:Y:S05]  /*3860*/  @!P0 BRA `(.L_x_67) ;  /* 0x00000000000c8947 */ /* 0x000fea0003800000 */
[----:B------:R-:W-:-:S13]  /*3870*/  ISETP.NE.AND P0, PT, R4, 0xff, PT ;  /* 0x000000ff0400780c */ /* 0x000fda0003f05270 */
[----:B------:R-:W-:Y:S02]  /*3880*/  @!P0 IMAD.MOV.U32 R28, RZ, RZ, 0x7f800001 ;  /* 0x7f800001ff1c8424 */ /* 0x000fe400078e00ff */
[----:B------:R-:W-:-:S07]  /*3890*/  @P0 IMAD.SHL.U32 R28, R4, 0x800000, RZ ;  /* 0x00800000041c0824 */ /* 0x000fce00078e00ff */
.L_x_67:
[----:B------:R-:W-:Y:S05]  /*38a0*/  BSYNC B0 ;  /* 0x0000000000007941 */ /* 0x000fea0003800000 */
.L_x_66:
[----:B------:R-:W0:Y:S01]  /*38b0*/  F2I.S64.TRUNC R28, R28 ;  /* 0x0000001c001c7311 */ /* 0x000e22000020d900 */
[----:B------:R-:W-:Y:S05]  /*38c0*/  BRA `(.L_x_41) ;  /* 0x0000000000587947 */ /* 0x000fea0003800000 */
.L_x_40:
        /* <DEDUP_REMOVED lines=15> */
[----:B-12-45:R-:W-:Y:S05]  /*39c0*/  CALL.ABS.NOINC R14 ;  /* 0x000000000e007343 */ /* 0x036fea0003c00000 */
.L_x_68:
[----:B------:R-:W-:Y:S01]  /*39d0*/  CS2R R28, SRZ ;  /* 0x00000000001c7805 */ /* 0x000fe2000001ff00 */
[----:B------:R-:W-:Y:S06]  /*39e0*/  BRA `(.L_x_41) ;  /* 0x0000000000107947 */ /* 0x000fec0003800000 */
.L_x_65:
[----:B------:R0:W5:Y:S01]  /*39f0*/  LDG.E.64 R28, desc[UR36][R4.64] ;  /* 0x00000024041c7981 */ /* 0x000162000c1e1b00 */
[----:B------:R-:W-:Y:S05]  /*3a00*/  BRA `(.L_x_41) ;  /* 0x0000000000087947 */ /* 0x000fea0003800000 */
.L_x_64:
[----:B------:R0:W5:Y:S01]  /*3a10*/  LDG.E R28, desc[UR36][R4.64] ;  /* 0x00000024041c7981 */ /* 0x000162000c1e1900 */
[----:B------:R-:W-:-:S07]  /*3a20*/  IMAD.MOV.U32 R29, RZ, RZ, RZ ;  /* 0x000000ffff1d7224 */ /* 0x000fce00078e00ff */
.L_x_41:
[----:B------:R-:W2:Y:S01]  /*3a30*/  LDC.U8 R3, c[0x0][0x613] ;  /* 0x000184c0ff037b82 */ /* 0x000ea20000000000 */
[----:B------:R-:W-:Y:S02]  /*3a40*/  ULDC.64 UR4, c[0x0][0x5b8] ;  /* 0x00016e0000047ab9 */ /* 0x000fe40000000a00 */
[----:B01-3--:R-:W-:-:S05]  /*3a50*/  IADD3 R4, P1, R22, UR4, RZ ;  /* 0x0000000416047c10 */ /* 0x00bfca000ff3e0ff */
[----:B------:R-:W-:Y:S01]  /*3a60*/  IMAD.X R5, RZ, RZ, UR5, P1 ;  /* 0x00000005ff057e24 */ /* 0x000fe200088e06ff */
[----:B--2---:R-:W-:-:S04]  /*3a70*/  PRMT R0, R3, 0x9910, RZ ;  /* 0x0000991003007816 */ /* 0x004fc800000000ff */
        /* <DEDUP_REMOVED lines=13> */
.L_x_72:
[----:B------:R0:W5:Y:S01]  /*3b50*/  LDG.E.U8 R22, desc[UR36][R4.64] ;  /* 0x0000002404167981 */ /* 0x000162000c1e1100 */
[----:B------:R-:W-:Y:S01]  /*3b60*/  IMAD.MOV.U32 R23, RZ, RZ, RZ ;  /* 0x000000ffff177224 */ /* 0x000fe200078e00ff */
[----:B------:R-:W-:Y:S06]  /*3b70*/  BRA `(.L_x_74) ;  /* 0x0000000c00487947 */ /* 0x000fec0003800000 */
.L_x_71:
        /* <DEDUP_REMOVED lines=8> */
.L_x_76:
[----:B------:R-:W2:Y:S02]  /*3c00*/  LDG.E R22, desc[UR36][R4.64] ;  /* 0x0000002404167981 */ /* 0x000ea4000c1e1900 */
[----:B--2---:R-:W-:Y:S01]  /*3c10*/  SHF.R.S32.HI R23, RZ, 0x1f, R22 ;  /* 0x0000001fff177819 */ /* 0x004fe20000011416 */
[----:B------:R-:W-:Y:S06]  /*3c20*/  BRA `(.L_x_74) ;  /* 0x0000000c001c7947 */ /* 0x000fec0003800000 */
.L_x_75:
[----:B------:R-:W2:Y:S02]  /*3c30*/  LDG.E.S16 R22, desc[UR36][R4.64] ;  /* 0x0000002404167981 */ /* 0x000ea4000c1e1700 */
[----:B--2---:R-:W-:Y:S01]  /*3c40*/  SHF.R.S32.HI R23, RZ, 0x1f, R22 ;  /* 0x0000001fff177819 */ /* 0x004fe20000011416 */
[----:B------:R-:W-:Y:S06]  /*3c50*/  BRA `(.L_x_74) ;  /* 0x0000000c00107947 */ /* 0x000fec0003800000 */
.L_x_70:
        /* <DEDUP_REMOVED lines=9> */
.L_x_78:
[----:B------:R-:W2:Y:S02]  /*3cf0*/  LDG.E.U16 R4, desc[UR36][R4.64] ;  /* 0x0000002404047981 */ /* 0x000ea4000c1e1500 */
[----:B--2---:R-:W-:-:S06]  /*3d00*/  HADD2.F32 R22, -RZ, R4.H0_H0 ;  /* 0x20000004ff167230 */ /* 0x004fcc0000004100 */
[----:B------:R-:W0:Y:S01]  /*3d10*/  F2I.S64.TRUNC R22, R22 ;  /* 0x0000001600167311 */ /* 0x000e22000020d900 */
[----:B------:R-:W-:Y:S05]  /*3d20*/  BRA `(.L_x_74) ;  /* 0x0000000800dc7947 */ /* 0x000fea0003800000 */
.L_x_77:
[----:B------:R-:W-:-:S13]  /*3d30*/  ISETP.NE.AND P0, PT, R0, 0x7, PT ;  /* 0x000000070000780c */ /* 0x000fda0003f05270 */
[----:B------:R-:W-:Y:S05]  /*3d40*/  @!P0 BRA `(.L_x_79) ;  /* 0x00000000002c8947 */ /* 0x000fea0003800000 */
[----:B------:R-:W-:-:S13]  /*3d50*/  ISETP.NE.AND P0, PT, R0, 0x8, PT ;  /* 0x000000080000780c */ /* 0x000fda0003f05270 */
[----:B------:R-:W-:Y:S05]  /*3d60*/  @!P0 BRA `(.L_x_80) ;  /* 0x0000000000148947 */ /* 0x000fea0003800000 */
[----:B------:R-:W-:-:S13]  /*3d70*/  ISETP.NE.AND P0, PT, R0, 0x9, PT ;  /* 0x000000090000780c */ /* 0x000fda0003f05270 */
[----:B------:R-:W-:Y:S05]  /*3d80*/  @P0 BRA `(.L_x_73) ;  /* 0x00000008006c0947 */ /* 0x000fea0003800000 */
[----:B------:R-:W2:Y:S02]  /*3d90*/  LDG.E R4, desc[UR36][R4.64] ;  /* 0x0000002404047981 */ /* 0x000ea4000c1e1900 */
[----:B--2---:R2:W3:Y:S01]  /*3da0*/  F2I.S64.TRUNC R22, R4 ;  /* 0x0000000400167311 */ /* 0x0044e2000020d900 */
[----:B------:R-:W-:Y:S05]  /*3db0*/  BRA `(.L_x_74) ;  /* 0x0000000800b87947 */ /* 0x000fea0003800000 */
.L_x_80:
[----:B------:R-:W2:Y:S02]  /*3dc0*/  LDG.E.U16 R4, desc[UR36][R4.64] ;  /* 0x0000002404047981 */ /* 0x000ea4000c1e1500 */
[----:B--2---:R-:W-:-:S06]  /*3dd0*/  HADD2.F32 R22, -RZ, R4.H0_H0 ;  /* 0x20000004ff167230 */ /* 0x004fcc0000004100 */
[----:B------:R-:W0:Y:S01]  /*3de0*/  F2I.S64.TRUNC R22, R22 ;  /* 0x0000001600167311 */ /* 0x000e22000020d900 */
[----:B------:R-:W-:Y:S05]  /*3df0*/  BRA `(.L_x_74) ;  /* 0x0000000800a87947 */ /* 0x000fea0003800000 */
.L_x_79:
[----:B------:R-:W2:Y:S02]  /*3e00*/  LDG.E.64 R4, desc[UR36][R4.64] ;  /* 0x0000002404047981 */ /* 0x000ea4000c1e1b00 */
[----:B--2---:R0:W1:Y:S01]  /*3e10*/  F2I.S64.F64.TRUNC R22, R4 ;  /* 0x0000000400167311 */ /* 0x004062000030d900 */
[----:B------:R-:W-:Y:S05]  /*3e20*/  BRA `(.L_x_74) ;  /* 0x00000008009c7947 */ /* 0x000fea0003800000 */
.L_x_69:
        /* <DEDUP_REMOVED lines=13> */
.L_x_83:
[----:B------:R-:W2:Y:S02]  /*3f00*/  LDG.E.64 R4, desc[UR36][R4.64] ;  /* 0x0000002404047981 */ /* 0x000ea4000c1e1b00 */
[----:B--2---:R0:W1:Y:S01]  /*3f10*/  F2I.S64.F64.TRUNC R22, R4 ;  /* 0x0000000400167311 */ /* 0x004062000030d900 */
[----:B------:R-:W-:Y:S05]  /*3f20*/  BRA `(.L_x_74) ;  /* 0x00000008005c7947 */ /* 0x000fea0003800000 */
.L_x_82:
        /* <DEDUP_REMOVED lines=27> */
.L_x_85:
[----:B------:R-:W2:Y:S02]  /*40e0*/  LDG.E.U8 R4, desc[UR36][R4.64] ;  /* 0x0000002404047981 */ /* 0x000ea4000c1e1100 */
[----:B--2---:R-:W-:-:S05]  /*40f0*/  IMAD.SHL.U32 R0, R4, 0x2000000, RZ ;  /* 0x0200000004007824 */ /* 0x004fca00078e00ff */
[----:B------:R-:W-:-:S13]  /*4100*/  ISETP.GE.U32.AND P0, PT, R0, 0x8000000, PT ;  /* 0x080000000000780c */ /* 0x000fda0003f06070 */
[C---:B------:R-:W-:Y:S01]  /*4110*/  @!P0 SHF.L.U32 R0, R4.reuse, 0x8, RZ ;  /* 0x0000000804008819 */ /* 0x040fe200000006ff */
        /* <DEDUP_REMOVED lines=10> */
.L_x_84:
[----:B------:R-:W2:Y:S02]  /*41c0*/  LDG.E.U16 R22, desc[UR36][R4.64] ;  /* 0x0000002404167981 */ /* 0x000ea4000c1e1500 */
[----:B--2---:R-:W-:-:S06]  /*41d0*/  IMAD.U32 R22, R22, 0x10000, RZ ;  /* 0x0001000016167824 */ /* 0x004fcc00078e00ff */
[----:B------:R-:W0:Y:S01]  /*41e0*/  F2I.S64.TRUNC R22, R22 ;  /* 0x0000001600167311 */ /* 0x000e22000020d900 */
[----:B------:R-:W-:Y:S05]  /*41f0*/  BRA `(.L_x_74) ;  /* 0x0000000400a87947 */ /* 0x000fea0003800000 */
.L_x_81:
        /* <DEDUP_REMOVED lines=11> */
.L_x_88:
        /* <DEDUP_REMOVED lines=21> */
.L_x_92:
[----:B------:R-:W-:Y:S05]  /*4400*/  BSYNC B1 ;  /* 0x0000000000017941 */ /* 0x000fea0003800000 */
.L_x_91:
[----:B------:R-:W-:Y:S01]  /*4410*/  IMAD.SHL.U32 R3, R3, 0x100000, RZ ;  /* 0x0010000003037824 */ /* 0x000fe200078e00ff */
[----:B------:R-:W-:-:S04]  /*4420*/  LEA R5, R0, 0x3b800000, 0x17 ;  /* 0x3b80000000057811 */ /* 0x000fc800078eb8ff */
[----:B------:R-:W-:-:S07]  /*4430*/  LOP3.LUT R22, R5, R3, R22, 0xfe, !PT ;  /* 0x0000000305167212 */ /* 0x000fce00078efe16 */
.L_x_90:
[----:B------:R-:W-:Y:S05]  /*4440*/  BSYNC B0 ;  /* 0x0000000000007941 */ /* 0x000fea0003800000 */
.L_x_89:
[----:B------:R-:W0:Y:S01]  /*4450*/  F2I.S64.TRUNC R22, R22 ;  /* 0x0000001600167311 */ /* 0x000e22000020d900 */
[----:B------:R-:W-:Y:S05]  /*4460*/  BRA `(.L_x_74) ;  /* 0x00000004000c7947 */ /* 0x000fea0003800000 */
.L_x_87:
        /* <DEDUP_REMOVED lines=21> */
.L_x_96:
[----:B------:R-:W-:Y:S05]  /*45c0*/  BSYNC B1 ;  /* 0x0000000000017941 */ /* 0x000fea0003800000 */
.L_x_95:
[----:B------:R-:W-:Y:S01]  /*45d0*/  IMAD.SHL.U32 R3, R3, 0x200000, RZ ;  /* 0x0020000003037824 */ /* 0x000fe200078e00ff */
[----:B------:R-:W-:-:S04]  /*45e0*/  LEA R5, R0, 0x37800000, 0x17 ;  /* 0x3780000000057811 */ /* 0x000fc800078eb8ff */
[----:B------:R-:W-:-:S07]  /*45f0*/  LOP3.LUT R22, R5, R3, R22, 0xfe, !PT ;  /* 0x0000000305167212 */ /* 0x000fce00078efe16 */
.L_x_94:
[----:B------:R-:W-:Y:S05]  /*4600*/  BSYNC B0 ;  /* 0x0000000000007941 */ /* 0x000fea0003800000 */
.L_x_93:
[----:B------:R-:W0:Y:S01]  /*4610*/  F2I.S64.TRUNC R22, R22 ;  /* 0x0000001600167311 */ /* 0x000e22000020d900 */
[----:B------:R-:W-:Y:S05]  /*4620*/  BRA `(.L_x_74) ;  /* 0x00000000009c7947 */ /* 0x000fea0003800000 */
.L_x_86:
        /* <DEDUP_REMOVED lines=14> */
.L_x_100:
[----:B------:R-:W-:Y:S05]  /*4710*/  BSYNC B0 ;  /* 0x0000000000007941 */ /* 0x000fea0003800000 */
.L_x_99:
[----:B------:R-:W0:Y:S01]  /*4720*/  F2I.S64.TRUNC R22, R22 ;  /* 0x0000001600167311 */ /* 0x000e22000020d900 */
[----:B------:R-:W-:Y:S05]  /*4730*/  BRA `(.L_x_74) ;  /* 0x0000000000587947 */ /* 0x000fea0003800000 */
.L_x_73:
        /* <DEDUP_REMOVED lines=15> */
[----:B-1--45:R-:W-:Y:S05]  /*4830*/  CALL.ABS.NOINC R14 ;  /* 0x000000000e007343 */ /* 0x032fea0003c00000 */
.L_x_101:
[----:B------:R-:W-:Y:S01]  /*4840*/  CS2R R22, SRZ ;  /* 0x0000000000167805 */ /* 0x000fe2000001ff00 */
[----:B------:R-:W-:Y:S06]  /*4850*/  BRA `(.L_x_74) ;  /* 0x0000000000107947 */ /* 0x000fec0003800000 */
.L_x_98:
[----:B------:R0:W5:Y:S01]  /*4860*/  LDG.E.64 R22, desc[UR36][R4.64] ;  /* 0x0000002404167981 */ /* 0x000162000c1e1b00 */
[----:B------:R-:W-:Y:S05]  /*4870*/  BRA `(.L_x_74) ;  /* 0x0000000000087947 */ /* 0x000fea0003800000 */
.L_x_97:
[----:B------:R0:W5:Y:S01]  /*4880*/  LDG.E R22, desc[UR36][R4.64] ;  /* 0x0000002404167981 */ /* 0x000162000c1e1900 */
[----:B------:R-:W-:-:S07]  /*4890*/  IMAD.MOV.U32 R23, RZ, RZ, RZ ;  /* 0x000000ffff177224 */ /* 0x000fce00078e00ff */
.L_x_74:
[----:B------:R-:W4:Y:S01]  /*48a0*/  LDC.U8 R3, c[0x0][0x614] ;  /* 0x00018500ff037b82 */ /* 0x000f220000000000 */
[----:B------:R-:W-:Y:S02]  /*48b0*/  ULDC.64 UR4, c[0x0][0x5c0] ;  /* 0x0001700000047ab9 */ /* 0x000fe40000000a00 */
[----:B012---:R-:W-:-:S05]  /*48c0*/  IADD3 R4, P1, R24, UR4, RZ ;  /* 0x0000000418047c10 */ /* 0x007fca000ff3e0ff */
[----:B------:R-:W-:Y:S01]  /*48d0*/  IMAD.X R5, RZ, RZ, UR5, P1 ;  /* 0x00000005ff057e24 */ /* 0x000fe200088e06ff */
[----:B----4-:R-:W-:-:S04]  /*48e0*/  PRMT R0, R3, 0x9910, RZ ;  /* 0x0000991003007816 */ /* 0x010fc800000000ff */
        /* <DEDUP_REMOVED lines=13> */
.L_x_105:
[----:B------:R0:W5:Y:S01]  /*49c0*/  LDG.E.U8 R24, desc[UR36][R4.64] ;  /* 0x0000002404187981 */ /* 0x000162000c1e1100 */
[----:B------:R-:W-:Y:S01]  /*49d0*/  IMAD.MOV.U32 R25, RZ, RZ, RZ ;  /* 0x000000ffff197224 */ /* 0x000fe200078e00ff */
[----:B------:R-:W-:Y:S06]  /*49e0*/  BRA `(.L_x_107) ;  /* 0x0000000c00487947 */ /* 0x000fec0003800000 */
.L_x_104:
        /* <DEDUP_REMOVED lines=8> */
.L_x_109:
[----:B------:R-:W2:Y:S02]  /*4a70*/  LDG.E R24, desc[UR36][R4.64] ;  /* 0x0000002404187981 */ /* 0x000ea4000c1e1900 */
[----:B--2---:R-:W-:Y:S01]  /*4a80*/  SHF.R.S32.HI R25, RZ, 0x1f, R24 ;  /* 0x0000001fff197819 */ /* 0x004fe20000011418 */
[----:B------:R-:W-:Y:S06]  /*4a90*/  BRA `(.L_x_107) ;  /* 0x0000000c001c7947 */ /* 0x000fec0003800000 */
.L_x_108:
[----:B------:R-:W2:Y:S02]  /*4aa0*/  LDG.E.S16 R24, desc[UR36][R4.64] ;  /* 0x0000002404187981 */ /* 0x000ea4000c1e1700 */
[----:B--2---:R-:W-:Y:S01]  /*4ab0*/  SHF.R.S32.HI R25, RZ, 0x1f, R24 ;  /* 0x0000001fff197819 */ /* 0x004fe20000011418 */
[----:B------:R-:W-:Y:S06]  /*4ac0*/  BRA `(.L_x_107) ;  /* 0x0000000c00107947 */ /* 0x000fec0003800000 */
.L_x_103:
        /* <DEDUP_REMOVED lines=9> */
.L_x_111:
[----:B------:R-:W2:Y:S02]  /*4b60*/  LDG.E.U16 R4, desc[UR36][R4.64] ;  /* 0x0000002404047981 */ /* 0x000ea4000c1e1500 */
[----:B--2---:R-:W-:-:S06]  /*4b70*/  HADD2.F32 R24, -RZ, R4.H0_H0 ;  /* 0x20000004ff187230 */ /* 0x004fcc0000004100 */
[----:B------:R-:W0:Y:S01]  /*4b80*/  F2I.S64.TRUNC R24, R24 ;  /* 0x0000001800187311 */ /* 0x000e22000020d900 */
[----:B------:R-:W-:Y:S05]  /*4b90*/  BRA `(.L_x_107) ;  /* 0x0000000800dc7947 */ /* 0x000fea0003800000 */
.L_x_110:
        /* <DEDUP_REMOVED lines=9> */
.L_x_113:
[----:B------:R-:W2:Y:S02]  /*4c30*/  LDG.E.U16 R4, desc[UR36][R4.64] ;  /* 0x0000002404047981 */ /* 0x000ea4000c1e1500 */
[----:B--2---:R-:W-:-:S06]  /*4c40*/  HADD2.F32 R24, -RZ, R4.H0_H0 ;  /* 0x20000004ff187230 */ /* 0x004fcc0000004100 */
[----:B------:R-:W0:Y:S01]  /*4c50*/  F2I.S64.TRUNC R24, R24 ;  /* 0x0000001800187311 */ /* 0x000e22000020d900 */
[----:B------:R-:W-:Y:S05]  /*4c60*/  BRA `(.L_x_107) ;  /* 0x0000000800a87947 */ /* 0x000fea0003800000 */
.L_x_112:
[----:B------:R-:W2:Y:S02]  /*4c70*/  LDG.E.64 R4, desc[UR36][R4.64] ;  /* 0x0000002404047981 */ /* 0x000ea4000c1e1b00 */
[----:B--2---:R0:W1:Y:S01]  /*4c80*/  F2I.S64.F64.TRUNC R24, R4 ;  /* 0x0000000400187311 */ /* 0x004062000030d900 */
[----:B------:R-:W-:Y:S05]  /*4c90*/  BRA `(.L_x_107) ;  /* 0x00000008009c7947 */ /* 0x000fea0003800000 */
.L_x_102:
        /* <DEDUP_REMOVED lines=13> */
.L_x_116:
[----:B------:R-:W2:Y:S02]  /*4d70*/  LDG.E.64 R4, desc[UR36][R4.64] ;  /* 0x0000002404047981 */ /* 0x000ea4000c1e1b00 */
[----:B--2---:R0:W1:Y:S01]  /*4d80*/  F2I.S64.F64.TRUNC R24, R4 ;  /* 0x0000000400187311 */ /* 0x004062000030d900 */
[----:B------:R-:W-:Y:S05]  /*4d90*/  BRA `(.L_x_107) ;  /* 0x00000008005c7947 */ /* 0x000fea0003800000 */
.L_x_115:
        /* <DEDUP_REMOVED lines=27> */
.L_x_118:
[----:B------:R-:W2:Y:S02]  /*4f50*/  LDG.E.U8 R4, desc[UR36][R4.64] ;  /* 0x0000002404047981 */ /* 0x000ea4000c1e1100 */
[----:B--2---:R-:W-:-:S04]  /*4f60*/  SHF.L.U32 R0, R4, 0x19, RZ ;  /* 0x0000001904007819 */ /* 0x004fc800000006ff */
        /* <DEDUP_REMOVED lines=12> */
.L_x_117:
[----:B------:R-:W2:Y:S02]  /*5030*/  LDG.E.U16 R24, desc[UR36][R4.64] ;  /* 0x0000002404187981 */ /* 0x000ea4000c1e1500 */
[----:B--2---:R-:W-:-:S06]  /*5040*/  IMAD.U32 R24, R24, 0x10000, RZ ;  /* 0x0001000018187824 */ /* 0x004fcc00078e00ff */
[----:B------:R-:W0:Y:S01]  /*5050*/  F2I.S64.TRUNC R24, R24 ;  /* 0x0000001800187311 */ /* 0x000e22000020d900 */
[----:B------:R-:W-:Y:S05]  /*5060*/  BRA `(.L_x_107) ;  /* 0x0000000400a87947 */ /* 0x000fea0003800000 */
.L_x_114:
        /* <DEDUP_REMOVED lines=11> */
.L_x_121:
        /* <DEDUP_REMOVED lines=21> */
.L_x_125:
[----:B------:R-:W-:Y:S05]  /*5270*/  BSYNC B1 ;  /* 0x0000000000017941 */ /* 0x000fea0003800000 */
.L_x_124:
[----:B------:R-:W-:Y:S01]  /*5280*/  IMAD.SHL.U32 R3, R3, 0x100000, RZ ;  /* 0x0010000003037824 */ /* 0x000fe200078e00ff */
[----:B------:R-:W-:-:S04]  /*5290*/  LEA R5, R0, 0x3b800000, 0x17 ;  /* 0x3b80000000057811 */ /* 0x000fc800078eb8ff */
[----:B------:R-:W-:-:S07]  /*52a0*/  LOP3.LUT R24, R5, R3, R24, 0xfe, !PT ;  /* 0x0000000305187212 */ /* 0x000fce00078efe18 */
.L_x_123:
[----:B------:R-:W-:Y:S05]  /*52b0*/  BSYNC B0 ;  /* 0x0000000000007941 */ /* 0x000fea0003800000 */
.L_x_122:
[----:B------:R-:W1:Y:S01]  /*52c0*/  F2I.S64.TRUNC R24, R24 ;  /* 0x0000001800187311 */ /* 0x000e62000020d900 */
[----:B------:R-:W-:Y:S05]  /*52d0*/  BRA `(.L_x_107) ;  /* 0x00000004000c7947 */ /* 0x000fea0003800000 */
.L_x_120:
        /* <DEDUP_REMOVED lines=21> */
.L_x_129:
[----:B------:R-:W-:Y:S05]  /*5430*/  BSYNC B1 ;  /* 0x0000000000017941 */ /* 0x000fea0003800000 */
.L_x_128:
[----:B------:R-:W-:Y:S01]  /*5440*/  IMAD.SHL.U32 R3, R3, 0x200000, RZ ;  /* 0x0020000003037824 */ /* 0x000fe200078e00ff */
[----:B------:R-:W-:-:S04]  /*5450*/  LEA R5, R0, 0x37800000, 0x17 ;  /* 0x3780000000057811 */ /* 0x000fc800078eb8ff */
[----:B------:R-:W-:-:S07]  /*5460*/  LOP3.LUT R24, R5, R3, R24, 0xfe, !PT ;  /* 0x0000000305187212 */ /* 0x000fce00078efe18 */
.L_x_127:
[----:B------:R-:W-:Y:S05]  /*5470*/  BSYNC B0 ;  /* 0x0000000000007941 */ /* 0x000fea0003800000 */
.L_x_126:
[----:B------:R-:W2:Y:S01]  /*5480*/  F2I.S64.TRUNC R24, R24 ;  /* 0x0000001800187311 */ /* 0x000ea2000020d900 */
[----:B------:R-:W-:Y:S05]  /*5490*/  BRA `(.L_x_107) ;  /* 0x00000000009c7947 */ /* 0x000fea0003800000 */
.L_x_119:
        /* <DEDUP_REMOVED lines=14> */
.L_x_133:
[----:B------:R-:W-:Y:S05]  /*5580*/  BSYNC B0 ;  /* 0x0000000000007941 */ /* 0x000fea0003800000 */
.L_x_132:
[----:B------:R-:W0:Y:S01]  /*5590*/  F2I.S64.TRUNC R24, R24 ;  /* 0x0000001800187311 */ /* 0x000e22000020d900 */
[----:B------:R-:W-:Y:S05]  /*55a0*/  BRA `(.L_x_107) ;  /* 0x0000000000587947 */ /* 0x000fea0003800000 */
.L_x_106:
        /* <DEDUP_REMOVED lines=15> */
[----:B-1-3-5:R-:W-:Y:S05]  /*56a0*/  CALL.ABS.NOINC R14 ;  /* 0x000000000e007343 */ /* 0x02afea0003c00000 */
.L_x_134:
[----:B------:R-:W-:Y:S01]  /*56b0*/  CS2R R24, SRZ ;  /* 0x0000000000187805 */ /* 0x000fe2000001ff00 */
[----:B------:R-:W-:Y:S06]  /*56c0*/  BRA `(.L_x_107) ;  /* 0x0000000000107947 */ /* 0x000fec0003800000 */
.L_x_131:
[----:B------:R4:W5:Y:S01]  /*56d0*/  LDG.E.64 R24, desc[UR36][R4.64] ;  /* 0x0000002404187981 */ /* 0x000962000c1e1b00 */
[----:B------:R-:W-:Y:S05]  /*56e0*/  BRA `(.L_x_107) ;  /* 0x0000000000087947 */ /* 0x000fea0003800000 */
.L_x_130:
[----:B------:R0:W5:Y:S01]  /*56f0*/  LDG.E R24, desc[UR36][R4.64] ;  /* 0x0000002404187981 */ /* 0x000162000c1e1900 */
[----:B------:R-:W-:-:S07]  /*5700*/  IMAD.MOV.U32 R25, RZ, RZ, RZ ;  /* 0x000000ffff197224 */ /* 0x000fce00078e00ff */
.L_x_107:
[----:B------:R-:W3:Y:S01]  /*5710*/  LDC.U8 R3, c[0x0][0x615] ;  /* 0x00018540ff037b82 */ /* 0x000ee20000000000 */
[----:B------:R-:W-:Y:S02]  /*5720*/  ULDC.64 UR4, c[0x0][0x5c8] ;  /* 0x0001720000047ab9 */ /* 0x000fe40000000a00 */
[----:B0---4-:R-:W-:-:S05]  /*5730*/  IADD3 R4, P1, R16, UR4, RZ ;  /* 0x0000000410047c10 */ /* 0x011fca000ff3e0ff */
[----:B------:R-:W-:Y:S01]  /*5740*/  IMAD.X R5, RZ, RZ, UR5, P1 ;  /* 0x00000005ff057e24 */ /* 0x000fe200088e06ff */
[----:B---3--:R-:W-:-:S04]  /*5750*/  PRMT R0, R3, 0x9910, RZ ;  /* 0x0000991003007816 */ /* 0x008fc800000000ff */
        /* <DEDUP_REMOVED lines=13> */
.L_x_138:
[----:B------:R3:W5:Y:S01]  /*5830*/  LDG.E.U8 R30, desc[UR36][R4.64] ;  /* 0x00000024041e7981 */ /* 0x000762000c1e1100 */
[----:B------:R-:W-:Y:S01]  /*5840*/  IMAD.MOV.U32 R31, RZ, RZ, RZ ;  /* 0x000000ffff1f7224 */ /* 0x000fe200078e00ff */
[----:B------:R-:W-:Y:S06]  /*5850*/  BRA `(.L_x_140) ;  /* 0x0000000c00487947 */ /* 0x000fec0003800000 */
.L_x_137:
        /* <DEDUP_REMOVED lines=8> */
.L_x_142:
[----:B------:R-:W3:Y:S02]  /*58e0*/  LDG.E R30, desc[UR36][R4.64] ;  /* 0x00000024041e7981 */ /* 0x000ee4000c1e1900 */
[----:B---3--:R-:W-:Y:S01]  /*58f0*/  SHF.R.S32.HI R31, RZ, 0x1f, R30 ;  /* 0x0000001fff1f7819 */ /* 0x008fe2000001141e */
[----:B------:R-:W-:Y:S06]  /*5900*/  BRA `(.L_x_140) ;  /* 0x0000000c001c7947 */ /* 0x000fec0003800000 */
.L_x_141:
[----:B------:R-:W3:Y:S02]  /*5910*/  LDG.E.S16 R30, desc[UR36][R4.64] ;  /* 0x00000024041e7981 */ /* 0x000ee4000c1e1700 */
[----:B---3--:R-:W-:Y:S01]  /*5920*/  SHF.R.S32.HI R31, RZ, 0x1f, R30 ;  /* 0x0000001fff1f7819 */ /* 0x008fe2000001141e */
[----:B------:R-:W-:Y:S06]  /*5930*/  BRA `(.L_x_140) ;  /* 0x0000000c00107947 */ /* 0x000fec0003800000 */
.L_x_136:
[----:B------:R-:W-:-:S13]  /*5940*/  ISETP.GT.AND P0, PT, R0, 0x6, PT ;  /* 0x000000060000780c */ /* 0x000fda0003f04270 */
[----:B------:R-:W-:Y:S05]  /*5950*/  @P0 BRA `(.L_x_143) ;  /* 0x00000000002c0947 */ /* 0x000fea0003800000 */
[----:B------:R-:W-:-:S13]  /*5960*/  ISETP.NE.AND P0, PT, R0, 0x5, PT ;  /* 0x000000050000780c */ /* 0x000fda0003f05270 */
[----:B------:R-:W-:Y:S05]  /*5970*/  @!P0 BRA `(.L_x_144) ;  /* 0x0000000000148947 */ /* 0x000fea0003800000 */
[----:B------:R-:W-:-:S13]  /*5980*/  ISETP.NE.AND P0, PT, R0, 0x6, PT ;  /* 0x000000060000780c */ /* 0x000fda0003f05270 */
[----:B------:R-:W-:Y:S05]  /*5990*/  @P0 BRA `(.L_x_139) ;  /* 0x0000000800a00947 */ /* 0x000fea0003800000 */
[----:B------:R-:W3:Y:S02]  /*59a0*/  LDG.E R4, desc[UR36][R4.64] ;  /* 0x0000002404047981 */ /* 0x000ee4000c1e1900 */
[----:B---3--:R0:W3:Y:S01]  /*59b0*/  F2I.S64.TRUNC R30, R4 ;  /* 0x00000004001e7311 */ /* 0x0080e2000020d900 */
[----:B------:R-:W-:Y:S05]  /*59c0*/  BRA `(.L_x_140) ;  /* 0x0000000800ec7947 */ /* 0x000fea0003800000 */
.L_x_144:
[----:B------:R-:W3:Y:S02]  /*59d0*/  LDG.E.U16 R4, desc[UR36][R4.64] ;  /* 0x0000002404047981 */ /* 0x000ee4000c1e1500 */
[----:B---3--:R-:W-:-:S06]  /*59e0*/  HADD2.F32 R30, -RZ, R4.H0_H0 ;  /* 0x20000004ff1e7230 */ /* 0x008fcc0000004100 */
[----:B------:R-:W4:Y:S01]  /*59f0*/  F2I.S64.TRUNC R30, R30 ;  /* 0x0000001e001e7311 */ /* 0x000f22000020d900 */
[----:B------:R-:W-:Y:S05]  /*5a00*/  BRA `(.L_x_140) ;  /* 0x0000000800dc7947 */ /* 0x000fea0003800000 */
.L_x_143:
[----:B------:R-:W-:-:S13]  /*5a10*/  ISETP.NE.AND P0, PT, R0, 0x7, PT ;  /* 0x000000070000780c */ /* 0x000fda0003f05270 */
[----:B------:R-:W-:Y:S05]  /*5a20*/  @!P0 BRA `(.L_x_145) ;  /* 0x00000000002c8947 */ /* 0x000fea0003800000 */
[----:B------:R-:W-:-:S13]  /*5a30*/  ISETP.NE.AND P0, PT, R0, 0x8, PT ;  /* 0x000000080000780c */ /* 0x000fda0003f05270 */
[----:B------:R-:W-:Y:S05]  /*5a40*/  @!P0 BRA `(.L_x_146) ;  /* 0x0000000000148947 */ /* 0x000fea0003800000 */
[----:B------:R-:W-:-:S13]  /*5a50*/  ISETP.NE.AND P0, PT, R0, 0x9, PT ;  /* 0x000000090000780c */ /* 0x000fda0003f05270 */
[----:B------:R-:W-:Y:S05]  /*5a60*/  @P0 BRA `(.L_x_139) ;  /* 0x00000008006c0947 */ /* 0x000fea0003800000 */
[----:B------:R-:W3:Y:S02]  /*5a70*/  LDG.E R4, desc[UR36][R4.64] ;  /* 0x0000002404047981 */ /* 0x000ee4000c1e1900 */
[----:B---3--:R0:W3:Y:S01]  /*5a80*/  F2I.S64.TRUNC R30, R4 ;  /* 0x00000004001e7311 */ /* 0x0080e2000020d900 */
[----:B------:R-:W-:Y:S05]  /*5a90*/  BRA `(.L_x_140) ;  /* 0x0000000800b87947 */ /* 0x000fea0003800000 */
.L_x_146:
[----:B------:R-:W3:Y:S02]  /*5aa0*/  LDG.E.U16 R4, desc[UR36][R4.64] ;  /* 0x0000002404047981 */ /* 0x000ee4000c1e1500 */
[----:B---3--:R-:W-:-:S06]  /*5ab0*/  HADD2.F32 R30, -RZ, R4.H0_H0 ;  /* 0x20000004ff1e7230 */ /* 0x008fcc0000004100 */
[----:B------:R-:W0:Y:S01]  /*5ac0*/  F2I.S64.TRUNC R30, R30 ;  /* 0x0000001e001e7311 */ /* 0x000e22000020d900 */
[----:B------:R-:W-:Y:S05]  /*5ad0*/  BRA `(.L_x_140) ;  /* 0x0000000800a87947 */ /* 0x000fea0003800000 */
.L_x_145:
[----:B------:R-:W3:Y:S02]  /*5ae0*/  LDG.E.64 R4, desc[UR36][R4.64] ;  /* 0x0000002404047981 */ /* 0x000ee4000c1e1b00 */
[----:B---3--:R0:W3:Y:S01]  /*5af0*/  F2I.S64.F64.TRUNC R30, R4 ;  /* 0x00000004001e7311 */ /* 0x0080e2000030d900 */
[----:B------:R-:W-:Y:S05]  /*5b00*/  BRA `(.L_x_140) ;  /* 0x00000008009c7947 */ /* 0x000fea0003800000 */
.L_x_135:
        /* <DEDUP_REMOVED lines=13> */
.L_x_149:
[----:B------:R-:W3:Y:S02]  /*5be0*/  LDG.E.64 R4, desc[UR36][R4.64] ;  /* 0x0000002404047981 */ /* 0x000ee4000c1e1b00 */
[----:B---3--:R0:W3:Y:S01]  /*5bf0*/  F2I.S64.F64.TRUNC R30, R4 ;  /* 0x00000004001e7311 */ /* 0x0080e2000030d900 */
[----:B------:R-:W-:Y:S05]  /*5c00*/  BRA `(.L_x_140) ;  /* 0x00000008005c7947 */ /* 0x000fea0003800000 */
.L_x_148:
        /* <DEDUP_REMOVED lines=11> */
[C---:B------:R-:W-:Y:S01]  /*5cc0*/  IADD3 R7, R3.reuse, 0x1000000, RZ ;  /* 0x0100000003077810 */ /* 0x040fe20007ffe0ff */
        /* <DEDUP_REMOVED lines=13> */
[----:B------:R0:W3:Y:S01]  /*5da0*/  F2I.S64.TRUNC R30, R7 ;  /* 0x00000007001e7311 */ /* 0x0000e2000020d900 */
[----:B------:R-:W-:Y:S05]  /*5db0*/  BRA `(.L_x_140) ;  /* 0x0000000400f07947 */ /* 0x000fea0003800000 */
.L_x_151:
        /* <DEDUP_REMOVED lines=12> */
[----:B------:R0:W3:Y:S01]  /*5e80*/  F2I.S64.TRUNC R30, R0 ;  /* 0x00000000001e7311 */ /* 0x0000e2000020d900 */
[----:B------:R-:W-:Y:S05]  /*5e90*/  BRA `(.L_x_140) ;  /* 0x0000000400b87947 */ /* 0x000fea0003800000 */
.L_x_150:
[----:B------:R-:W3:Y:S02]  /*5ea0*/  LDG.E.U16 R30, desc[UR36][R4.64] ;  /* 0x00000024041e7981 */ /* 0x000ee4000c1e1500 */
[----:B---3--:R-:W-:-:S06]  /*5eb0*/  IMAD.U32 R30, R30, 0x10000, RZ ;  /* 0x000100001e1e7824 */ /* 0x008fcc00078e00ff */
[----:B------:R-:W0:Y:S01]  /*5ec0*/  F2I.S64.TRUNC R30, R30 ;  /* 0x0000001e001e7311 */ /* 0x000e22000020d900 */
[----:B------:R-:W-:Y:S05]  /*5ed0*/  BRA `(.L_x_140) ;  /* 0x0000000400a87947 */ /* 0x000fea0003800000 */
.L_x_147:
        /* <DEDUP_REMOVED lines=11> */
.L_x_154:
        /* <DEDUP_REMOVED lines=21> */
.L_x_158:
[----:B------:R-:W-:Y:S05]  /*60e0*/  BSYNC B1 ;  /* 0x0000000000017941 */ /* 0x000fea0003800000 */
.L_x_157:
[----:B------:R-:W-:Y:S01]  /*60f0*/  IMAD.SHL.U32 R3, R3, 0x100000, RZ ;  /* 0x0010000003037824 */ /* 0x000fe200078e00ff */
[----:B------:R-:W-:-:S04]  /*6100*/  LEA R5, R0, 0x3b800000, 0x17 ;  /* 0x3b80000000057811 */ /* 0x000fc800078eb8ff */
[----:B------:R-:W-:-:S07]  /*6110*/  LOP3.LUT R30, R5, R3, R30, 0xfe, !PT ;  /* 0x00000003051e7212 */ /* 0x000fce00078efe1e */
.L_x_156:
[----:B------:R-:W-:Y:S05]  /*6120*/  BSYNC B0 ;  /* 0x0000000000007941 */ /* 0x000fea0003800000 */
.L_x_155:
[----:B------:R-:W0:Y:S01]  /*6130*/  F2I.S64.TRUNC R30, R30 ;  /* 0x0000001e001e7311 */ /* 0x000e22000020d900 */
[----:B------:R-:W-:Y:S05]  /*6140*/  BRA `(.L_x_140) ;  /* 0x00000004000c7947 */ /* 0x000fea0003800000 */
.L_x_153:
        /* <DEDUP_REMOVED lines=21> */
.L_x_162:
[----:B------:R-:W-:Y:S05]  /*62a0*/  BSYNC B1 ;  /* 0x0000000000017941 */ /* 0x000fea0003800000 */
.L_x_161:
[----:B------:R-:W-:Y:S01]  /*62b0*/  IMAD.SHL.U32 R3, R3, 0x200000, RZ ;  /* 0x0020000003037824 */ /* 0x000fe200078e00ff */
[----:B------:R-:W-:-:S04]  /*62c0*/  LEA R5, R0, 0x37800000, 0x17 ;  /* 0x3780000000057811 */ /* 0x000fc800078eb8ff */
[----:B------:R-:W-:-:S07]  /*62d0*/  LOP3.LUT R30, R5, R3, R30, 0xfe, !PT ;  /* 0x00000003051e7212 */ /* 0x000fce00078efe1e */
.L_x_160:
[----:B------:R-:W-:Y:S05]  /*62e0*/  BSYNC B0 ;  /* 0x0000000000007941 */ /* 0x000fea0003800000 */
.L_x_159:
[----:B------:R-:W0:Y:S01]  /*62f0*/  F2I.S64.TRUNC R30, R30 ;  /* 0x0000001e001e7311 */ /* 0x000e22000020d900 */
[----:B------:R-:W-:Y:S05]  /*6300*/  BRA `(.L_x_140) ;  /* 0x00000000009c7947 */ /* 0x000fea0003800000 */
.L_x_152:
        /* <DEDUP_REMOVED lines=14> */
.L_x_166:
[----:B------:R-:W-:Y:S05]  /*63f0*/  BSYNC B0 ;  /* 0x0000000000007941 */ /* 0x000fea0003800000 */
.L_x_165:
[----:B------:R-:W0:Y:S01]  /*6400*/  F2I.S64.TRUNC R30, R30 ;  /* 0x0000001e001e7311 */ /* 0x000e22000020d900 */
[----:B------:R-:W-:Y:S05]  /*6410*/  BRA `(.L_x_140) ;  /* 0x0000000000587947 */ /* 0x000fea0003800000 */
.L_x_139:
[----:B------:R-:W-:Y:S01]  /*6420*/  MOV R0, 0x0 ;  /* 0x0000000000007802 */ /* 0x000fe20000000f00 */
[----:B------:R-:W-:Y:S01]  /*6430*/  ULDC.64 UR4, c[0x4][0x118] ;  /* 0x0100460000047ab9 */ /* 0x000fe20000000a00 */
[----:B------:R-:W-:Y:S01]  /*6440*/  ULDC.64 UR6, c[0x4][0x20] ;  /* 0x0100080000067ab9 */ /* 0x000fe20000000a00 */
[----:B------:R-:W-:Y:S01]  /*6450*/  IMAD.U32 R4, RZ, RZ, UR4 ;  /* 0x00000004ff047e24 */ /* 0x000fe2000f8e00ff */
[----:B------:R0:W3:Y:S01]  /*6460*/  LDC.64 R14, c[0x4][R0] ;  /* 0x01000000000e7b82 */ /* 0x0000e20000000a00 */
        /* <DEDUP_REMOVED lines=11> */
.L_x_167:
[----:B------:R-:W-:Y:S01]  /*6520*/  CS2R R30, SRZ ;  /* 0x00000000001e7805 */ /* 0x000fe2000001ff00 */
[----:B------:R-:W-:Y:S06]  /*6530*/  BRA `(.L_x_140) ;  /* 0x0000000000107947 */ /* 0x000fec0003800000 */
.L_x_164:
[----:B------:R0:W5:Y:S01]  /*6540*/  LDG.E.64 R30, desc[UR36][R4.64] ;  /* 0x00000024041e7981 */ /* 0x000162000c1e1b00 */
[----:B------:R-:W-:Y:S05]  /*6550*/  BRA `(.L_x_140) ;  /* 0x0000000000087947 */ /* 0x000fea0003800000 */
.L_x_163:
[----:B------:R0:W5:Y:S01]  /*6560*/  LDG.E R30, desc[UR36][R4.64] ;  /* 0x00000024041e7981 */ /* 0x000162000c1e1900 */
[----:B------:R-:W-:-:S07]  /*6570*/  IMAD.MOV.U32 R31, RZ, RZ, RZ ;  /* 0x000000ffff1f7224 */ /* 0x000fce00078e00ff */
.L_x_140:
[----:B------:R-:W-:Y:S01]  /*6580*/  ULDC.64 UR6, c[0x0][0x5d0] ;  /* 0x0001740000067ab9 */ /* 0x000fe20000000a00 */
[----:B------:R-:W-:Y:S01]  /*6590*/  ULDC.64 UR4, c[0x4][0x148] ;  /* 0x0100520000047ab9 */ /* 0x000fe20000000a00 */
[----:B-----5:R-:W-:Y:S01]  /*65a0*/  ISETP.EQ.U32.AND P1, PT, R26, UR6, PT ;  /* 0x000000061a007c0c */ /* 0x020fe2000bf22070 */
[----:B------:R-:W-:Y:S01]  /*65b0*/  BSSY B7, `(.L_x_168) ;  /* 0x0000015000077945 */ /* 0x000fe20003800000 */
[----:B------:R-:W-:Y:S02]  /*65c0*/  ISETP.NE.U32.AND P0, PT, RZ, UR4, PT ;  /* 0x00000004ff007c0c */ /* 0x000fe4000bf05070 */
[----:B------:R-:W-:Y:S02]  /*65d0*/  ISETP.EQ.AND.EX P1, PT, R27, UR7, PT, P1 ;  /* 0x000000071b007c0c */ /* 0x000fe4000bf22310 */
[----:B------:R-:W-:-:S13]  /*65e0*/  ISETP.NE.AND.EX P0, PT, RZ, UR5, PT, P0 ;  /* 0x00000005ff007c0c */ /* 0x000fda000bf05300 */
[----:B------:R-:W-:Y:S05]  /*65f0*/  @P0 BRA P1, `(.L_x_169) ;  /* 0x0000000000400947 */ /* 0x000fea0000800000 */
[----:B0-----:R-:W-:Y:S01]  /*6600*/  MOV R0, 0x0 ;  /* 0x0000000000007802 */ /* 0x001fe20000000f00 */
[----:B------:R-:W-:Y:S01]  /*6610*/  ULDC.64 UR4, c[0x4][0x128] ;  /* 0x01004a0000047ab9 */ /* 0x000fe20000000a00 */
[----:B------:R-:W-:Y:S01]  /*6620*/  ULDC.64 UR6, c[0x4][0x8] ;  /* 0x0100020000067ab9 */ /* 0x000fe20000000a00 */
[----:B---3--:R-:W-:Y:S01]  /*6630*/  IMAD.U32 R4, RZ, RZ, UR4 ;  /* 0x00000004ff047e24 */ /* 0x008fe2000f8e00ff */
[----:B------:R0:W3:Y:S01]  /*6640*/  LDC.64 R14, c[0x4][R0] ;  /* 0x01000000000e7b82 */ /* 0x0000e20000000a00 */
[----:B------:R-:W-:Y:S01]  /*6650*/  IMAD.U32 R5, RZ, RZ, UR5 ;  /* 0x00000005ff057e24 */ /* 0x000fe2000f8e00ff */
[----:B------:R-:W-:Y:S01]  /*6660*/  ULDC.64 UR4, c[0x4][0x110] ;  /* 0x0100440000047ab9 */ /* 0x000fe20000000a00 */
[----:B------:R-:W-:Y:S01]  /*6670*/  MOV R10, UR6 ;  /* 0x00000006000a7c02 */ /* 0x000fe20008000f00 */
[----:B------:R-:W-:Y:S02]  /*6680*/  IMAD.U32 R6, RZ, RZ, UR4 ;  /* 0x00000004ff067e24 */ /* 0x000fe4000f8e00ff */
[----:B------:R-:W-:-:S02]  /*6690*/  IMAD.U32 R7, RZ, RZ, UR5 ;  /* 0x00000005ff077e24 */ /* 0x000fc4000f8e00ff */
[----:B------:R-:W-:Y:S02]  /*66a0*/  IMAD.U32 R11, RZ, RZ, UR7 ;  /* 0x00000007ff0b7e24 */ /* 0x000fe4000f8e00ff */
[----:B------:R-:W-:Y:S02]  /*66b0*/  IMAD.MOV.U32 R8, RZ, RZ, 0x2c ;  /* 0x0000002cff087424 */ /* 0x000fe400078e00ff */
[----:B------:R-:W-:Y:S02]  /*66c0*/  IMAD.MOV.U32 R12, RZ, RZ, 0x1 ;  /* 0x00000001ff0c7424 */ /* 0x000fe400078e00ff */
[----:B0-----:R-:W-:-:S07]  /*66d0*/  IMAD.MOV.U32 R13, RZ, RZ, RZ ;  /* 0x000000ffff0d7224 */ /* 0x001fce00078e00ff */
[----:B------:R-:W-:-:S07]  /*66e0*/  LEPC R20, `(.L_x_169) ;  /* 0x000000001014794e */ /* 0x000fce0000000000 */
[----:B-1234-:R-:W-:Y:S05]  /*66f0*/  CALL.ABS.NOINC R14 ;  /* 0x000000000e007343 */ /* 0x01efea0003c00000 */
.L_x_169:
[----:B------:R-:W-:Y:S05]  /*6700*/  BSYNC B7 ;  /* 0x0000000000077941 */ /* 0x000fea0003800000 */
.L_x_168:
[----:B------:R-:W-:Y:S01]  /*6710*/  ULDC.64 UR6, c[0x0][0x5e0] ;  /* 0x0001780000067ab9 */ /* 0x000fe20000000a00 */
[----:B------:R-:W-:Y:S01]  /*6720*/  ULDC.64 UR4, c[0x4][0x158] ;  /* 0x0100560000047ab9 */ /* 0x000fe20000000a00 */
[----:B------:R-:W-:Y:S01]  /*6730*/  ISETP.EQ.U32.AND P1, PT, R28, UR6, PT ;  /* 0x000000061c007c0c */ /* 0x000fe2000bf22070 */
        /* <DEDUP_REMOVED lines=21> */
.L_x_171:
[----:B------:R-:W-:Y:S05]  /*6890*/  BSYNC B7 ;  /* 0x0000000000077941 */ /* 0x000fea0003800000 */
.L_x_170:
[----:B012---:R-:W-:Y:S01]  /*68a0*/  IADD3 R0, P1, -R22, R24, RZ ;  /* 0x0000001816007210 */ /* 0x007fe20007f3e1ff */
[----:B------:R-:W-:Y:S01]  /*68b0*/  ULDC.64 UR4, c[0x0][0x5d8] ;  /* 0x0001760000047ab9 */ /* 0x000fe20000000a00 */
[----:B------:R-:W-:Y:S01]  /*68c0*/  ULDC.64 UR8, c[0x0][0x5d0] ;  /* 0x0001740000087ab9 */ /* 0x000fe20000000a00 */
[----:B------:R-:W-:Y:S01]  /*68d0*/  ULDC.64 UR6, c[0x4][0x168] ;  /* 0x01005a0000067ab9 */ /* 0x000fe20000000a00 */
[C---:B------:R-:W-:Y:S01]  /*68e0*/  ISETP.GT.U32.AND P0, PT, R0.reuse, UR4, PT ;  /* 0x0000000400007c0c */ /* 0x040fe2000bf04070 */
[----:B------:R-:W-:Y:S01]  /*68f0*/  IMAD.X R3, R25, 0x1, ~R23, P1 ;  /* 0x0000000119037824 */ /* 0x000fe200008e0e17 */
[----:B------:R-:W-:Y:S01]  /*6900*/  ISETP.GE.U32.AND P1, PT, R0, UR8, PT ;  /* 0x0000000800007c0c */ /* 0x000fe2000bf26070 */
[----:B------:R-:W-:Y:S01]  /*6910*/  BSSY B7, `(.L_x_172) ;  /* 0x0000016000077945 */ /* 0x000fe20003800000 */
[----:B------:R-:W-:Y:S02]  /*6920*/  ISETP.NE.U32.AND P2, PT, RZ, UR6, PT ;  /* 0x00000006ff007c0c */ /* 0x000fe4000bf45070 */
[----:B------:R-:W-:-:S02]  /*6930*/  ISETP.GT.AND.EX P0, PT, R3, UR5, PT, P0 ;  /* 0x0000000503007c0c */ /* 0x000fc4000bf04300 */
[----:B------:R-:W-:Y:S02]  /*6940*/  ISETP.NE.AND.EX P2, PT, RZ, UR7, PT, P2 ;  /* 0x00000007ff007c0c */ /* 0x000fe4000bf45320 */
[----:B------:R-:W-:-:S13]  /*6950*/  ISETP.GE.AND.EX P0, PT, R3, UR9, !P0, P1 ;  /* 0x0000000903007c0c */ /* 0x000fda000c706310 */
[----:B------:R-:W-:Y:S05]  /*6960*/  @P0 BRA P2, `(.L_x_173) ;  /* 0x0000000000400947 */ /* 0x000fea0001000000 */
[----:B------:R-:W-:Y:S01]  /*6970*/  MOV R0, 0x0 ;  /* 0x0000000000007802 */ /* 0x000fe20000000f00 */
[----:B------:R-:W-:Y:S01]  /*6980*/  ULDC.64 UR4, c[0x4][0x128] ;  /* 0x01004a0000047ab9 */ /* 0x000fe20000000a00 */
[----:B------:R-:W-:Y:S01]  /*6990*/  ULDC.64 UR6, c[0x4][0x8] ;  /* 0x0100020000067ab9 */ /* 0x000fe20000000a00 */
[----:B---3--:R-:W-:Y:S01]  /*69a0*/  IMAD.U32 R4, RZ, RZ, UR4 ;  /* 0x00000004ff047e24 */ /* 0x008fe2000f8e00ff */
        /* <DEDUP_REMOVED lines=11> */
[----:B-1--4-:R-:W-:Y:S05]  /*6a60*/  CALL.ABS.NOINC R14 ;  /* 0x000000000e007343 */ /* 0x012fea0003c00000 */
.L_x_173:
[----:B------:R-:W-:Y:S05]  /*6a70*/  BSYNC B7 ;  /* 0x0000000000077941 */ /* 0x000fea0003800000 */
.L_x_172:
[----:B------:R-:W0:Y:S01]  /*6a80*/  LDC.64 R6, c[0x0][0x5e0] ;  /* 0x00017800ff067b82 */ /* 0x000e220000000a00 */
[----:B------:R-:W-:Y:S02]  /*6a90*/  IMAD.MOV.U32 R15, RZ, RZ, RZ ;  /* 0x000000ffff0f7224 */ /* 0x000fe400078e00ff */
[----:B------:R-:W-:-:S05]  /*6aa0*/  IMAD.MOV.U32 R29, RZ, RZ, RZ ;  /* 0x000000ffff1d7224 */ /* 0x000fca00078e00ff */
[----:B------:R-:W1:Y:S01]  /*6ab0*/  LDC R0, c[0x0][0x5e8] ;  /* 0x00017a00ff007b82 */ /* 0x000e620000000800 */
[----:B0-----:R-:W-:Y:S01]  /*6ac0*/  ISETP.GE.U32.AND P0, PT, R6, 0x1, PT ;  /* 0x000000010600780c */ /* 0x001fe20003f06070 */
[-C--:B---34-:R-:W-:Y:S02]  /*6ad0*/  IMAD R3, R31, R6.reuse, RZ ;  /* 0x000000061f037224 */ /* 0x098fe400078e02ff */
[----:B------:R-:W-:Y:S01]  /*6ae0*/  IMAD.WIDE.U32 R4, R30, R6, RZ ;  /* 0x000000061e047225 */ /* 0x000fe200078e00ff */
[----:B------:R-:W-:-:S03]  /*6af0*/  ISETP.GE.AND.EX P0, PT, R7, RZ, PT, P0 ;  /* 0x000000ff0700720c */ /* 0x000fc60003f06300 */
[----:B------:R-:W-:Y:S02]  /*6b00*/  IMAD R3, R30, R7, R3 ;  /* 0x000000071e037224 */ /* 0x000fe400078e0203 */
[----:B-1----:R-:W-:-:S05]  /*6b10*/  VIADD R0, R0, 0xffffffff ;  /* 0xffffffff00007836 */ /* 0x002fca0000000000 */
[----:B------:R-:W-:-:S13]  /*6b20*/  ISETP.LT.OR P0, PT, R0, RZ, !P0 ;  /* 0x000000ff0000720c */ /* 0x000fda0004701670 */
[----:B------:R-:W-:Y:S05]  /*6b30*/  @P0 BRA `(.L_x_174) ;  /* 0x0000000000fc0947 */ /* 0x000fea0003800000 */
[----:B------:R-:W0:Y:S01]  /*6b40*/  LDC.64 R20, c[0x0][0x5f0] ;  /* 0x00017c00ff147b82 */ /* 0x000e220000000a00 */
[----:B------:R-:W-:Y:S01]  /*6b50*/  BSSY B0, `(.L_x_174) ;  /* 0x000003d000007945 */ /* 0x000fe20003800000 */
[----:B------:R-:W-:Y:S02]  /*6b60*/  IMAD.IADD R6, R5, 0x1, R3 ;  /* 0x0000000105067824 */ /* 0x000fe400078e0203 */
[----:B------:R-:W-:Y:S02]  /*6b70*/  IMAD.MOV.U32 R28, RZ, RZ, R4 ;  /* 0x000000ffff1c7224 */ /* 0x000fe400078e0004 */
[----:B------:R-:W-:Y:S02]  /*6b80*/  IMAD.MOV.U32 R31, RZ, RZ, R0 ;  /* 0x000000ffff1f7224 */ /* 0x000fe400078e0000 */
[----:B------:R-:W-:Y:S02]  /*6b90*/  IMAD.MOV.U32 R15, RZ, RZ, RZ ;  /* 0x000000ffff0f7224 */ /* 0x000fe400078e00ff */
[----:B------:R-:W-:-:S07]  /*6ba0*/  IMAD.MOV.U32 R29, RZ, RZ, RZ ;  /* 0x000000ffff1d7224 */ /* 0x000fce00078e00ff */
.L_x_178:
[----:B0-----:R-:W-:-:S06]  /*6bb0*/  IMAD.WIDE R26, R31, 0x8, R20 ;  /* 0x000000081f1a7825 */ /* 0x001fcc00078e0214 */
[----:B------:R-:W2:Y:S01]  /*6bc0*/  LDG.E.64 R26, desc[UR36][R26.64] ;  /* 0x000000241a1a7981 */ /* 0x000ea2000c1e1b00 */
[----:B------:R-:W-:Y:S01]  /*6bd0*/  BSSY B1, `(.L_x_175) ;  /* 0x000001d000017945 */ /* 0x000fe20003800000 */
[----:B------:R-:W-:Y:S02]  /*6be0*/  SHF.R.S32.HI R16, RZ, 0x1f, R31 ;  /* 0x0000001fff107819 */ /* 0x000fe4000001141f */
[----:B--2---:R-:W-:-:S04]  /*6bf0*/  LOP3.LUT R0, R6, R27, RZ, 0xfc, !PT ;  /* 0x0000001b06007212 */ /* 0x004fc800078efcff */
[----:B------:R-:W-:-:S13]  /*6c00*/  ISETP.NE.U32.AND P0, PT, R0, RZ, PT ;  /* 0x000000ff0000720c */ /* 0x000fda0003f05070 */
[----:B------:R-:W-:Y:S05]  /*6c10*/  @!P0 BRA `(.L_x_176) ;  /* 0x0000000000148947 */ /* 0x000fea0003800000 */
[----:B------:R-:W-:Y:S01]  /*6c20*/  IMAD.MOV.U32 R4, RZ, RZ, R26 ;  /* 0x000000ffff047224 */ /* 0x000fe200078e001a */
[----:B------:R-:W-:Y:S01]  /*6c30*/  MOV R0, 0x6c60 ;  /* 0x00006c6000007802 */ /* 0x000fe20000000f00 */
[----:B------:R-:W-:-:S07]  /*6c40*/  IMAD.MOV.U32 R3, RZ, RZ, R27 ;  /* 0x000000ffff037224 */ /* 0x000fce00078e001b */
[----:B------:R-:W-:Y:S05]  /*6c50*/  CALL.REL.NOINC `($__internal_0_$__cuda_sm20_div_s64) ;  /* 0x0000017800287944 */ /* 0x000fea0003c00000 */
[----:B------:R-:W-:Y:S05]  /*6c60*/  BRA `(.L_x_177) ;  /* 0x00000000004c7947 */ /* 0x000fea0003800000 */
.L_x_176:
[----:B------:R-:W0:Y:S01]  /*6c70*/  I2F.U32.RP R0, R26 ;  /* 0x0000001a00007306 */ /* 0x000e220000209000 */
[----:B------:R-:W-:Y:S01]  /*6c80*/  IADD3 R3, RZ, -R26, RZ ;  /* 0x8000001aff037210 */ /* 0x000fe20007ffe0ff */
[----:B------:R-:W-:Y:S01]  /*6c90*/  IMAD.MOV.U32 R11, RZ, RZ, RZ ;  /* 0x000000ffff0b7224 */ /* 0x000fe200078e00ff */
[----:B------:R-:W-:-:S05]  /*6ca0*/  ISETP.NE.U32.AND P2, PT, R26, RZ, PT ;  /* 0x000000ff1a00720c */ /* 0x000fca0003f45070 */
[----:B0-----:R-:W0:Y:S02]  /*6cb0*/  MUFU.RCP R0, R0 ;  /* 0x0000000000007308 */ /* 0x001e240000001000 */
[----:B0-----:R-:W-:-:S06]  /*6cc0*/  VIADD R4, R0, 0xffffffe ;  /* 0x0ffffffe00047836 */ /* 0x001fcc0000000000 */
[----:B------:R0:W1:Y:S02]  /*6cd0*/  F2I.FTZ.U32.TRUNC.NTZ R5, R4 ;  /* 0x0000000400057305 */ /* 0x000064000021f000 */
[----:B0-----:R-:W-:Y:S02]  /*6ce0*/  IMAD.MOV.U32 R4, RZ, RZ, RZ ;  /* 0x000000ffff047224 */ /* 0x001fe400078e00ff */
[----:B-1----:R-:W-:-:S04]  /*6cf0*/  IMAD R3, R3, R5, RZ ;  /* 0x0000000503037224 */ /* 0x002fc800078e02ff */
[----:B------:R-:W-:-:S06]  /*6d00*/  IMAD.HI.U32 R5, R5, R3, R4 ;  /* 0x0000000305057227 */ /* 0x000fcc00078e0004 */
[----:B------:R-:W-:-:S04]  /*6d10*/  IMAD.HI.U32 R10, R5, R28, RZ ;  /* 0x0000001c050a7227 */ /* 0x000fc800078e00ff */
[----:B------:R-:W-:-:S04]  /*6d20*/  IMAD.MOV R3, RZ, RZ, -R10 ;  /* 0x000000ffff037224 */ /* 0x000fc800078e0a0a */
[----:B------:R-:W-:-:S05]  /*6d30*/  IMAD R3, R26, R3, R28 ;  /* 0x000000031a037224 */ /* 0x000fca00078e021c */
[----:B------:R-:W-:-:S13]  /*6d40*/  ISETP.GE.U32.AND P0, PT, R3, R26, PT ;  /* 0x0000001a0300720c */ /* 0x000fda0003f06070 */
[----:B------:R-:W-:Y:S02]  /*6d50*/  @P0 IMAD.IADD R3, R3, 0x1, -R26 ;  /* 0x0000000103030824 */ /* 0x000fe400078e0a1a */
[----:B------:R-:W-:-:S03]  /*6d60*/  @P0 VIADD R10, R10, 0x1 ;  /* 0x000000010a0a0836 */ /* 0x000fc60000000000 */
[----:B------:R-:W-:-:S13]  /*6d70*/  ISETP.GE.U32.AND P1, PT, R3, R26, PT ;  /* 0x0000001a0300720c */ /* 0x000fda0003f26070 */
[----:B------:R-:W-:Y:S01]  /*6d80*/  @P1 VIADD R10, R10, 0x1 ;  /* 0x000000010a0a1836 */ /* 0x000fe20000000000 */
[----:B------:R-:W-:-:S07]  /*6d90*/  @!P2 LOP3.LUT R10, RZ, R26, RZ, 0x33, !PT ;  /* 0x0000001aff0aa212 */ /* 0x000fce00078e33ff */
.L_x_177:
[----:B------:R-:W-:Y:S05]  /*6da0*/  BSYNC B1 ;  /* 0x0000000000017941 */ /* 0x000fea0003800000 */
.L_x_175:
[----:B------:R-:W-:Y:S02]  /*6db0*/  ULDC.64 UR4, c[0x0][0x5f8] ;  /* 0x00017e0000047ab9 */ /* 0x000fe40000000a00 */
[----:B------:R-:W-:-:S04]  /*6dc0*/  LEA R4, P0, R31, UR4, 0x3 ;  /* 0x000000041f047c11 */ /* 0x000fc8000f8018ff */
[----:B------:R-:W-:-:S06]  /*6dd0*/  LEA.HI.X R5, R31, UR5, R16, 0x3, P0 ;  /* 0x000000051f057c11 */ /* 0x000fcc00080f1c10 */
[----:B------:R-:W2:Y:S01]  /*6de0*/  LDG.E.64 R4, desc[UR36][R4.64] ;  /* 0x0000002404047981 */ /* 0x000ea2000c1e1b00 */
[----:B------:R-:W-:Y:S01]  /*6df0*/  IADD3 R9, P0, RZ, -R10, RZ ;  /* 0x8000000aff097210 */ /* 0x000fe20007f1e0ff */
[----:B------:R-:W-:Y:S02]  /*6e00*/  IMAD.MOV.U32 R7, RZ, RZ, R6 ;  /* 0x000000ffff077224 */ /* 0x000fe400078e0006 */
[----:B------:R-:W-:Y:S02]  /*6e10*/  IMAD.MOV.U32 R6, RZ, RZ, R28 ;  /* 0x000000ffff067224 */ /* 0x000fe400078e001c */
[----:B------:R-:W-:Y:S02]  /*6e20*/  IMAD.X R3, RZ, RZ, ~R11, P0 ;  /* 0x000000ffff037224 */ /* 0x000fe400000e0e0b */
[----:B------:R-:W-:Y:S02]  /*6e30*/  VIADD R31, R31, 0xffffffff ;  /* 0xffffffff1f1f7836 */ /* 0x000fe40000000000 */
[----:B------:R-:W-:-:S02]  /*6e40*/  IMAD R3, R3, R26, RZ ;  /* 0x0000001a03037224 */ /* 0x000fc400078e02ff */
[----:B------:R-:W-:Y:S01]  /*6e50*/  IMAD.WIDE.U32 R6, R26, R9, R6 ;  /* 0x000000091a067225 */ /* 0x000fe200078e0006 */
[----:B------:R-:W-:-:S03]  /*6e60*/  ISETP.GT.AND P0, PT, R31, -0x1, PT ;  /* 0xffffffff1f00780c */ /* 0x000fc60003f04270 */
[----:B------:R-:W-:Y:S02]  /*6e70*/  IMAD R3, R27, R9, R3 ;  /* 0x000000091b037224 */ /* 0x000fe400078e0203 */
[----:B------:R-:W-:Y:S02]  /*6e80*/  IMAD.MOV.U32 R28, RZ, RZ, R15 ;  /* 0x000000ffff1c7224 */ /* 0x000fe400078e000f */
[----:B------:R-:W-:-:S04]  /*6e90*/  IMAD.IADD R3, R7, 0x1, R3 ;  /* 0x0000000107037824 */ /* 0x000fc800078e0203 */
[----:B--2---:R-:W-:Y:S02]  /*6ea0*/  IMAD R3, R3, R4, RZ ;  /* 0x0000000403037224 */ /* 0x004fe400078e02ff */
[----:B------:R-:W-:-:S04]  /*6eb0*/  IMAD.WIDE.U32 R8, R4, R6, R28 ;  /* 0x0000000604087225 */ /* 0x000fc800078e001c */
[----:B------:R-:W-:Y:S02]  /*6ec0*/  IMAD R3, R5, R6, R3 ;  /* 0x0000000605037224 */ /* 0x000fe400078e0203 */
[----:B------:R-:W-:Y:S02]  /*6ed0*/  IMAD.MOV.U32 R28, RZ, RZ, R10 ;  /* 0x000000ffff1c7224 */ /* 0x000fe400078e000a */
[----:B------:R-:W-:Y:S02]  /*6ee0*/  IMAD.MOV.U32 R6, RZ, RZ, R11 ;  /* 0x000000ffff067224 */ /* 0x000fe400078e000b */
[----:B------:R-:W-:Y:S02]  /*6ef0*/  IMAD.MOV.U32 R15, RZ, RZ, R8 ;  /* 0x000000ffff0f7224 */ /* 0x000fe400078e0008 */
[----:B------:R-:W-:Y:S01]  /*6f00*/  IMAD.IADD R29, R9, 0x1, R3 ;  /* 0x00000001091d7824 */ /* 0x000fe200078e0203 */
[----:B------:R-:W-:Y:S06]  /*6f10*/  @P0 BRA `(.L_x_178) ;  /* 0xfffffffc00240947 */ /* 0x000fec000383ffff */
[----:B------:R-:W-:Y:S05]  /*6f20*/  BSYNC B0 ;  /* 0x0000000000007941 */ /* 0x000fea0003800000 */
.L_x_174:
[-C--:B------:R-:W-:Y:S01]  /*6f30*/  IADD3 R3, P0, R22, R15.reuse, RZ ;  /* 0x0000000f16037210 */ /* 0x080fe20007f1e0ff */
[----:B------:R-:W-:Y:S01]  /*6f40*/  BSSY B7, `(.L_x_179) ;  /* 0x0000031000077945 */ /* 0x000fe20003800000 */
[----:B------:R-:W-:Y:S02]  /*6f50*/  IADD3 R15, P1, R24, R15, RZ ;  /* 0x0000000f180f7210 */ /* 0x000fe40007f3e0ff */
[----:B------:R-:W-:Y:S01]  /*6f60*/  IADD3 R0, P2, R3, 0x1, RZ ;  /* 0x0000000103007810 */ /* 0x000fe20007f5e0ff */
[--C-:B------:R-:W-:Y:S02]  /*6f70*/  IMAD.X R4, R23, 0x1, R29.reuse, P0 ;  /* 0x0000000117047824 */ /* 0x100fe400000e061d */
[----:B------:R-:W-:Y:S01]  /*6f80*/  IMAD.X R29, R25, 0x1, R29, P1 ;  /* 0x00000001191d7824 */ /* 0x000fe200008e061d */
[----:B------:R-:W-:Y:S01]  /*6f90*/  ISETP.GE.U32.AND P0, PT, R0, R15, PT ;  /* 0x0000000f0000720c */ /* 0x000fe20003f06070 */
[----:B------:R-:W-:Y:S01]  /*6fa0*/  IMAD.X R0, RZ, RZ, R4, P2 ;  /* 0x000000ffff007224 */ /* 0x000fe200010e0604 */
[----:B------:R-:W-:-:S04]  /*6fb0*/  ISETP.LE.U32.AND P1, PT, R24, R22, PT ;  /* 0x000000161800720c */ /* 0x000fc80003f23070 */
[----:B------:R-:W-:-:S04]  /*6fc0*/  ISETP.GE.AND.EX P0, PT, R0, R29, PT, P0 ;  /* 0x0000001d0000720c */ /* 0x000fc80003f06300 */
[----:B------:R-:W-:-:S13]  /*6fd0*/  ISETP.LE.OR.EX P0, PT, R25, R23, P0, P1 ;  /* 0x000000171900720c */ /* 0x000fda0000703710 */
[----:B------:R-:W-:Y:S05]  /*6fe0*/  @P0 BRA `(.L_x_180) ;  /* 0x0000000000980947 */ /* 0x000fea0003800000 */
[----:B------:R-:W-:Y:S02]  /*6ff0*/  ULDC.64 UR4, c[0x0][0x600] ;  /* 0x0001800000047ab9 */ /* 0x000fe40000000a00 */
[----:B------:R-:W-:Y:S02]  /*7000*/  LEA R22, P0, R3, UR4, 0x3 ;  /* 0x0000000403167c11 */ /* 0x000fe4000f8018ff */
[----:B------:R-:W-:Y:S02]  /*7010*/  LEA R25, P2, R15, UR4, 0x3 ;  /* 0x000000040f197c11 */ /* 0x000fe4000f8418ff */
[----:B------:R-:W-:Y:S02]  /*7020*/  IADD3 R22, P1, R22, 0x8, RZ ;  /* 0x0000000816167810 */ /* 0x000fe40007f3e0ff */
[----:B------:R-:W-:Y:S02]  /*7030*/  LEA.HI.X R23, R3, UR5, R4, 0x3, P0 ;  /* 0x0000000503177c11 */ /* 0x000fe400080f1c04 */
[----:B------:R-:W-:-:S03]  /*7040*/  LEA.HI.X R16, R15, UR5, R29, 0x3, P2 ;  /* 0x000000050f107c11 */ /* 0x000fc600090f1c1d */
[----:B------:R-:W-:-:S07]  /*7050*/  IMAD.X R23, RZ, RZ, R23, P1 ;  /* 0x000000ffff177224 */ /* 0x000fce00008e0617 */
.L_x_183:
[----:B------:R-:W2:Y:S01]  /*7060*/  LDG.E.64 R4, desc[UR36][R22.64] ;  /* 0x0000002416047981 */ /* 0x000ea2000c1e1b00 */
[----:B------:R-:W-:-:S03]  /*7070*/  ULDC.64 UR4, c[0x4][0x178] ;  /* 0x01005e0000047ab9 */ /* 0x000fc60000000a00 */
[----:B------:R-:W2:Y:S01]  /*7080*/  LDG.E.64 R6, desc[UR36][R22.64+-0x8] ;  /* 0xfffff82416067981 */ /* 0x000ea2000c1e1b00 */
[----:B------:R-:W-:Y:S01]  /*7090*/  ISETP.NE.U32.AND P0, PT, RZ, UR4, PT ;  /* 0x00000004ff007c0c */ /* 0x000fe2000bf05070 */
[----:B------:R-:W-:Y:S03]  /*70a0*/  BSSY B8, `(.L_x_181) ;  /* 0x0000015000087945 */ /* 0x000fe60003800000 */
[----:B------:R-:W-:Y:S02]  /*70b0*/  ISETP.NE.AND.EX P0, PT, RZ, UR5, PT, P0 ;  /* 0x00000005ff007c0c */ /* 0x000fe4000bf05300 */
[----:B--2---:R-:W-:-:S04]  /*70c0*/  ISETP.LT.U32.AND P1, PT, R6, R4, PT ;  /* 0x000000040600720c */ /* 0x004fc80003f21070 */
[----:B------:R-:W-:-:S13]  /*70d0*/  ISETP.LT.AND.EX P1, PT, R7, R5, PT, P1 ;  /* 0x000000050700720c */ /* 0x000fda0003f21310 */
[----:B------:R-:W-:Y:S05]  /*70e0*/  @P0 BRA P1, `(.L_x_182) ;  /* 0x0000000000400947 */ /* 0x000fea0000800000 */
        /* <DEDUP_REMOVED lines=16> */
.L_x_182:
[----:B------:R-:W-:Y:S05]  /*71f0*/  BSYNC B8 ;  /* 0x0000000000087941 */ /* 0x000fea0003800000 */
.L_x_181:
[----:B------:R-:W-:-:S05]  /*7200*/  IADD3 R22, P0, R22, 0x8, RZ ;  /* 0x0000000816167810 */ /* 0x000fca0007f1e0ff */
[----:B------:R-:W-:Y:S01]  /*7210*/  IMAD.X R23, RZ, RZ, R23, P0 ;  /* 0x000000ffff177224 */ /* 0x000fe200000e0617 */
[----:B------:R-:W-:-:S04]  /*7220*/  ISETP.GE.U32.AND P0, PT, R22, R25, PT ;  /* 0x000000191600720c */ /* 0x000fc80003f06070 */
[----:B------:R-:W-:-:S13]  /*7230*/  ISETP.GE.U32.AND.EX P0, PT, R23, R16, PT, P0 ;  /* 0x000000101700720c */ /* 0x000fda0003f06100 */
[----:B------:R-:W-:Y:S05]  /*7240*/  @!P0 BRA `(.L_x_183) ;  /* 0xfffffffc00848947 */ /* 0x000fea000383ffff */
.L_x_180:
[----:B------:R-:W-:Y:S05]  /*7250*/  BSYNC B7 ;  /* 0x0000000000077941 */ /* 0x000fea0003800000 */
.L_x_179:
[----:B------:R-:W0:Y:S02]  /*7260*/  LDC.U8 R3, c[0x0][0x610] ;  /* 0x00018400ff037b82 */ /* 0x000e240000000000 */
        /* <DEDUP_REMOVED lines=11> */
[----:B------:R4:W-:Y:S01]  /*7320*/  STG.E.U8 desc[UR36][R18.64], RZ ;  /* 0x000000ff12007986 */ /* 0x0009e2000c101124 */
[----:B------:R-:W-:Y:S05]  /*7330*/  BRA `(.L_x_189) ;  /* 0x0000000400947947 */ /* 0x000fea0003800000 */
.L_x_187:
[----:B------:R3:W-:Y:S01]  /*7340*/  STG.E.U8 desc[UR36][R18.64], RZ ;  /* 0x000000ff12007986 */ /* 0x0007e2000c101124 */
[----:B------:R-:W-:Y:S05]  /*7350*/  BRA `(.L_x_189) ;  /* 0x00000004008c7947 */ /* 0x000fea0003800000 */
.L_x_186:
[----:B------:R-:W-:-:S13]  /*7360*/  ISETP.NE.AND P0, PT, R0, 0x2, PT ;  /* 0x000000020000780c */ /* 0x000fda0003f05270 */
[----:B------:R-:W-:Y:S05]  /*7370*/  @!P0 BRA `(.L_x_190) ;  /* 0x0000000000208947 */ /* 0x000fea0003800000 */
[----:B------:R-:W-:-:S13]  /*7380*/  ISETP.NE.AND P0, PT, R0, 0x3, PT ;  /* 0x000000030000780c */ /* 0x000fda0003f05270 */
[----:B------:R-:W-:Y:S05]  /*7390*/  @!P0 BRA `(.L_x_191) ;  /* 0x0000000000108947 */ /* 0x000fea0003800000 */
[----:B------:R-:W-:-:S13]  /*73a0*/  ISETP.NE.AND P0, PT, R0, 0x4, PT ;  /* 0x000000040000780c */ /* 0x000fda0003f05270 */
[----:B------:R-:W-:Y:S05]  /*73b0*/  @P0 BRA `(.L_x_188) ;  /* 0x0000000400240947 */ /* 0x000fea0003800000 */
[----:B------:R1:W-:Y:S01]  /*73c0*/  STG.E.64 desc[UR36][R18.64], RZ ;  /* 0x000000ff12007986 */ /* 0x0003e2000c101b24 */
[----:B------:R-:W-:Y:S05]  /*73d0*/  BRA `(.L_x_189) ;  /* 0x00000004006c7947 */ /* 0x000fea0003800000 */
.L_x_191:
[----:B------:R2:W-:Y:S01]  /*73e0*/  STG.E desc[UR36][R18.64], RZ ;  /* 0x000000ff12007986 */ /* 0x0005e2000c101924 */
[----:B------:R-:W-:Y:S05]  /*73f0*/  BRA `(.L_x_189) ;  /* 0x0000000400647947 */ /* 0x000fea0003800000 */
.L_x_190:
[----:B------:R0:W-:Y:S01]  /*7400*/  STG.E.U16 desc[UR36][R18.64], RZ ;  /* 0x000000ff12007986 */ /* 0x0001e2000c101524 */
[----:B------:R-:W-:Y:S05]  /*7410*/  BRA `(.L_x_189) ;  /* 0x00000004005c7947 */ /* 0x000fea0003800000 */
.L_x_185:
[----:B------:R-:W-:-:S13]  /*7420*/  ISETP.GT.AND P0, PT, R0, 0x6, PT ;  /* 0x000000060000780c */ /* 0x000fda0003f04270 */
[----:B------:R-:W-:Y:S05]  /*7430*/  @P0 BRA `(.L_x_192) ;  /* 0x0000000000200947 */ /* 0x000fea0003800000 */
[----:B------:R-:W-:-:S13]  /*7440*/  ISETP.NE.AND P0, PT, R0, 0x5, PT ;  /* 0x000000050000780c */ /* 0x000fda0003f05270 */
[----:B------:R-:W-:Y:S05]  /*7450*/  @!P0 BRA `(.L_x_193) ;  /* 0x0000000000108947 */ /* 0x000fea0003800000 */
[----:B------:R-:W-:-:S13]  /*7460*/  ISETP.NE.AND P0, PT, R0, 0x6, PT ;  /* 0x000000060000780c */ /* 0x000fda0003f05270 */
[----:B------:R-:W-:Y:S05]  /*7470*/  @P0 BRA `(.L_x_188) ;  /* 0x0000000000f40947 */ /* 0x000fea0003800000 */
[----:B------:R0:W-:Y:S01]  /*7480*/  STG.E desc[UR36][R18.64], RZ ;  /* 0x000000ff12007986 */ /* 0x0001e2000c101924 */
[----:B------:R-:W-:Y:S05]  /*7490*/  BRA `(.L_x_189) ;  /* 0x00000004003c7947 */ /* 0x000fea0003800000 */
.L_x_193:
[----:B------:R0:W-:Y:S01]  /*74a0*/  STG.E.U16 desc[UR36][R18.64], RZ ;  /* 0x000000ff12007986 */ /* 0x0001e2000c101524 */
[----:B------:R-:W-:Y:S05]  /*74b0*/  BRA `(.L_x_189) ;  /* 0x0000000400347947 */ /* 0x000fea0003800000 */
.L_x_192:
        /* <DEDUP_REMOVED lines=8> */
.L_x_195:
[----:B------:R0:W-:Y:S01]  /*7540*/  STG.E desc[UR36][R18.64], RZ ;  /* 0x000000ff12007986 */ /* 0x0001e2000c101924 */
[----:B------:R-:W-:Y:S05]  /*7550*/  BRA `(.L_x_189) ;  /* 0x00000004000c7947 */ /* 0x000fea0003800000 */
.L_x_194:
[----:B------:R0:W-:Y:S01]  /*7560*/  STG.E.64 desc[UR36][R18.64], RZ ;  /* 0x000000ff12007986 */ /* 0x0001e2000c101b24 */
[----:B------:R-:W-:Y:S05]  /*7570*/  BRA `(.L_x_189) ;  /* 0x0000000400047947 */ /* 0x000fea0003800000 */
.L_x_184:
        /* <DEDUP_REMOVED lines=8> */
[----:B------:R0:W-:Y:S01]  /*7600*/  STG.E.U8 desc[UR36][R18.64], RZ ;  /* 0x000000ff12007986 */ /* 0x0001e2000c101124 */
[----:B------:R-:W-:Y:S05]  /*7610*/  BRA `(.L_x_189) ;  /* 0x0000000000dc7947 */ /* 0x000fea0003800000 */
.L_x_198:
[----:B------:R0:W-:Y:S01]  /*7620*/  STG.E.128 desc[UR36][R18.64], RZ ;  /* 0x000000ff12007986 */ /* 0x0001e2000c101d24 */
[----:B------:R-:W-:Y:S05]  /*7630*/  BRA `(.L_x_189) ;  /* 0x0000000000d47947 */ /* 0x000fea0003800000 */
.L_x_197:
[----:B------:R-:W-:-:S13]  /*7640*/  ISETP.NE.AND P0, PT, R0, 0xf, PT ;  /* 0x0000000f0000780c */ /* 0x000fda0003f05270 */
[----:B------:R-:W-:Y:S05]  /*7650*/  @!P0 BRA `(.L_x_199) ;  /* 0x0000000000208947 */ /* 0x000fea0003800000 */
[----:B------:R-:W-:-:S13]  /*7660*/  ISETP.NE.AND P0, PT, R0, 0x17, PT ;  /* 0x000000170000780c */ /* 0x000fda0003f05270 */
[----:B------:R-:W-:Y:S05]  /*7670*/  @!P0 BRA `(.L_x_200) ;  /* 0x0000000000108947 */ /* 0x000fea0003800000 */
[----:B------:R-:W-:-:S13]  /*7680*/  ISETP.NE.AND P0, PT, R0, 0x18, PT ;  /* 0x000000180000780c */ /* 0x000fda0003f05270 */
[----:B------:R-:W-:Y:S05]  /*7690*/  @P0 BRA `(.L_x_188) ;  /* 0x00000000006c0947 */ /* 0x000fea0003800000 */
[----:B------:R0:W-:Y:S01]  /*76a0*/  STG.E.U8 desc[UR36][R18.64], RZ ;  /* 0x000000ff12007986 */ /* 0x0001e2000c101124 */
[----:B------:R-:W-:Y:S05]  /*76b0*/  BRA `(.L_x_189) ;  /* 0x0000000000b47947 */ /* 0x000fea0003800000 */
.L_x_200:
[----:B------:R0:W-:Y:S01]  /*76c0*/  STG.E.U8 desc[UR36][R18.64], RZ ;  /* 0x000000ff12007986 */ /* 0x0001e2000c101124 */
[----:B------:R-:W-:Y:S05]  /*76d0*/  BRA `(.L_x_189) ;  /* 0x0000000000ac7947 */ /* 0x000fea0003800000 */
.L_x_199:
[----:B------:R0:W-:Y:S01]  /*76e0*/  STG.E.U16 desc[UR36][R18.64], RZ ;  /* 0x000000ff12007986 */ /* 0x0001e2000c101524 */
[----:B------:R-:W-:Y:S05]  /*76f0*/  BRA `(.L_x_189) ;  /* 0x0000000000a47947 */ /* 0x000fea0003800000 */
.L_x_196:
        /* <DEDUP_REMOVED lines=8> */
[----:B------:R0:W-:Y:S01]  /*7780*/  STG.E.U16 desc[UR36][R18.64], RZ ;  /* 0x000000ff12007986 */ /* 0x0001e2000c101524 */
[----:B------:R-:W-:Y:S05]  /*7790*/  BRA `(.L_x_189) ;  /* 0x00000000007c7947 */ /* 0x000fea0003800000 */
.L_x_203:
[----:B------:R0:W-:Y:S01]  /*77a0*/  STG.E.U8 desc[UR36][R18.64], RZ ;  /* 0x000000ff12007986 */ /* 0x0001e2000c101124 */
[----:B------:R-:W-:Y:S05]  /*77b0*/  BRA `(.L_x_189) ;  /* 0x0000000000747947 */ /* 0x000fea0003800000 */
.L_x_202:
[----:B------:R0:W-:Y:S01]  /*77c0*/  STG.E.U8 desc[UR36][R18.64], RZ ;  /* 0x000000ff12007986 */ /* 0x0001e2000c101124 */
[----:B------:R-:W-:Y:S05]  /*77d0*/  BRA `(.L_x_189) ;  /* 0x00000000006c7947 */ /* 0x000fea0003800000 */
.L_x_201:
[----:B------:R-:W-:-:S13]  /*77e0*/  ISETP.NE.AND P0, PT, R0, 0x1c, PT ;  /* 0x0000001c0000780c */ /* 0x000fda0003f05270 */
[----:B------:R-:W-:Y:S05]  /*77f0*/  @!P0 BRA `(.L_x_204) ;  /* 0x0000000000608947 */ /* 0x000fea0003800000 */
[----:B------:R-:W-:-:S13]  /*7800*/  ISETP.NE.AND P0, PT, R0, 0x1d, PT ;  /* 0x0000001d0000780c */ /* 0x000fda0003f05270 */
[----:B------:R-:W-:Y:S05]  /*7810*/  @!P0 BRA `(.L_x_205) ;  /* 0x0000000000508947 */ /* 0x000fea0003800000 */
[----:B------:R-:W-:-:S13]  /*7820*/  ISETP.NE.AND P0, PT, R0, 0x2c, PT ;  /* 0x0000002c0000780c */ /* 0x000fda0003f05270 */
[----:B------:R0:W-:Y:S01]  /*7830*/  @!P0 STG.E.U8 desc[UR36][R18.64], RZ ;  /* 0x000000ff12008986 */ /* 0x0001e2000c101124 */
[----:B------:R-:W-:Y:S05]  /*7840*/  @!P0 BRA `(.L_x_189) ;  /* 0x0000000000508947 */ /* 0x000fea0003800000 */
.L_x_188:
[----:B------:R-:W-:Y:S01]  /*7850*/  MOV R0, 0x0 ;  /* 0x0000000000007802 */ /* 0x000fe20000000f00 */
[----:B------:R-:W-:Y:S01]  /*7860*/  ULDC.64 UR4, c[0x4][0x118] ;  /* 0x0100460000047ab9 */ /* 0x000fe20000000a00 */
[----:B------:R-:W-:Y:S01]  /*7870*/  ULDC.64 UR6, c[0x4][0x120] ;  /* 0x0100480000067ab9 */ /* 0x000fe20000000a00 */
[----:B------:R-:W-:Y:S01]  /*7880*/  IMAD.U32 R4, RZ, RZ, UR4 ;  /* 0x00000004ff047e24 */ /* 0x000fe2000f8e00ff */
[----:B------:R1:W2:Y:S01]  /*7890*/  LDC.64 R14, c[0x4][R0] ;  /* 0x01000000000e7b82 */ /* 0x0002a20000000a00 */
[----:B------:R-:W-:Y:S01]  /*78a0*/  IMAD.U32 R5, RZ, RZ, UR5 ;  /* 0x00000005ff057e24 */ /* 0x000fe2000f8e00ff */
[----:B------:R-:W-:Y:S01]  /*78b0*/  ULDC.64 UR4, c[0x4][0x28] ;  /* 0x01000a0000047ab9 */ /* 0x000fe20000000a00 */
[----:B------:R-:W-:Y:S01]  /*78c0*/  IMAD.U32 R6, RZ, RZ, UR6 ;  /* 0x00000006ff067e24 */ /* 0x000fe2000f8e00ff */
[----:B------:R-:W-:Y:S01]  /*78d0*/  MOV R10, UR4 ;  /* 0x00000004000a7c02 */ /* 0x000fe20008000f00 */
[----:B------:R-:W-:Y:S02]  /*78e0*/  IMAD.U32 R7, RZ, RZ, UR7 ;  /* 0x00000007ff077e24 */ /* 0x000fe4000f8e00ff */
[----:B------:R-:W-:-:S02]  /*78f0*/  IMAD.U32 R11, RZ, RZ, UR5 ;  /* 0x00000005ff0b7e24 */ /* 0x000fc4000f8e00ff */
[----:B------:R-:W-:Y:S02]  /*7900*/  IMAD.MOV.U32 R8, RZ, RZ, 0x65 ;  /* 0x00000065ff087424 */ /* 0x000fe400078e00ff */
[----:B------:R-:W-:Y:S02]  /*7910*/  IMAD.MOV.U32 R12, RZ, RZ, 0x1 ;  /* 0x00000001ff0c7424 */ /* 0x000fe400078e00ff */
[----:B-1----:R-:W-:-:S07]  /*7920*/  IMAD.MOV.U32 R13, RZ, RZ, RZ ;  /* 0x000000ffff0d7224 */ /* 0x002fce00078e00ff */
[----:B------:R-:W-:-:S07]  /*7930*/  LEPC R20, `(.L_x_206) ;  /* 0x000000001014794e */ /* 0x000fce0000000000 */
[----:B0-2---:R-:W-:Y:S05]  /*7940*/  CALL.ABS.NOINC R14 ;  /* 0x000000000e007343 */ /* 0x005fea0003c00000 */
.L_x_206:
[----:B------:R-:W-:Y:S05]  /*7950*/  BRA `(.L_x_189) ;  /* 0x00000000000c7947 */ /* 0x000fea0003800000 */
.L_x_205:
[----:B------:R0:W-:Y:S01]  /*7960*/  STG.E.64 desc[UR36][R18.64], RZ ;  /* 0x000000ff12007986 */ /* 0x0001e2000c101b24 */
[----:B------:R-:W-:Y:S05]  /*7970*/  BRA `(.L_x_189) ;  /* 0x0000000000047947 */ /* 0x000fea0003800000 */
.L_x_204:
[----:B------:R0:W-:Y:S02]  /*7980*/  STG.E desc[UR36][R18.64], RZ ;  /* 0x000000ff12007986 */ /* 0x0001e4000c101924 */
.L_x_189:
[----:B------:R-:W-:-:S04]  /*7990*/  IMAD R2, R2, 0x200, R17 ;  /* 0x0000020002027824 */ /* 0x000fc800078e0211 */
[----:B01234-:R-:W-:-:S07]  /*79a0*/  VIADD R19, R2, 0x80 ;  /* 0x0000008002137836 */ /* 0x01ffce0000000000 */
.L_x_1:
[----:B------:R-:W-:Y:S05]  /*79b0*/  BSYNC B6 ;  /* 0x0000000000067941 */ /* 0x000fea0003800000 */
.L_x_0:
[----:B------:R-:W-:Y:S01]  /*79c0*/  ULDC UR4, c[0x0][0x210] ;  /* 0x0000840000047ab9 */ /* 0x000fe20000000800 */
[----:B------:R-:W-:Y:S01]  /*79d0*/  BSSY B6, `(.L_x_207) ;  /* 0x000078f000067945 */ /* 0x000fe20003800000 */
[----:B------:R-:W-:-:S13]  /*79e0*/  ISETP.GE.AND P0, PT, R19, UR4, PT ;  /* 0x0000000413007c0c */ /* 0x000fda000bf06270 */
[----:B------:R-:W-:Y:S05]  /*79f0*/  @P0 BRA `(.L_x_208) ;  /* 0x0000007800300947 */ /* 0x000fea0003800000 */
        /* <DEDUP_REMOVED lines=226> */
[----:B------:R-:W-:Y:S01]  /*8820*/  ISETP.NE.AND P0, PT, R6, 0xd, PT ;  /* 0x0000000d0600780c */ /* 0x000fe20003f05270 */
[----:B------:R-:W-:-:S07]  /*8830*/  ULDC.64 UR6, c[0x0][0x478] ;  /* 0x00011e0000067ab9 */ /* 0x000fce0000000a00 */
        /* <DEDUP_REMOVED lines=228> */
.L_x_209:
        /* <DEDUP_REMOVED lines=21> */
.L_x_213:
[----:B------:R0:W5:Y:S01]  /*97d0*/  LDG.E.U8 R26, desc[UR36][R2.64] ;  /* 0x00000024021a7981 */ /* 0x000162000c1e1100 */
[----:B------:R-:W-:Y:S01]  /*97e0*/  IMAD.MOV.U32 R27, RZ, RZ, RZ ;  /* 0x000000ffff1b7224 */ /* 0x000fe200078e00ff */
[----:B------:R-:W-:Y:S06]  /*97f0*/  BRA `(.L_x_215) ;  /* 0x0000000c00487947 */ /* 0x000fec0003800000 */
.L_x_212:
        /* <DEDUP_REMOVED lines=8> */
.L_x_217:
[----:B------:R-:W2:Y:S02]  /*9880*/  LDG.E R26, desc[UR36][R2.64] ;  /* 0x00000024021a7981 */ /* 0x000ea4000c1e1900 */
[----:B--2---:R-:W-:Y:S01]  /*9890*/  SHF.R.S32.HI R27, RZ, 0x1f, R26 ;  /* 0x0000001fff1b7819 */ /* 0x004fe2000001141a */
[----:B------:R-:W-:Y:S06]  /*98a0*/  BRA `(.L_x_215) ;  /* 0x0000000c001c7947 */ /* 0x000fec0003800000 */
.L_x_216:
[----:B------:R-:W2:Y:S02]  /*98b0*/  LDG.E.S16 R26, desc[UR36][R2.64] ;  /* 0x00000024021a7981 */ /* 0x000ea4000c1e1700 */
[----:B--2---:R-:W-:Y:S01]  /*98c0*/  SHF.R.S32.HI R27, RZ, 0x1f, R26 ;  /* 0x0000001fff1b7819 */ /* 0x004fe2000001141a */
[----:B------:R-:W-:Y:S06]  /*98d0*/  BRA `(.L_x_215) ;  /* 0x0000000c00107947 */ /* 0x000fec0003800000 */
.L_x_211:
        /* <DEDUP_REMOVED lines=9> */
.L_x_219:
[----:B------:R-:W2:Y:S02]  /*9970*/  LDG.E.U16 R2, desc[UR36][R2.64] ;  /* 0x0000002402027981 */ /* 0x000ea4000c1e1500 */
[----:B--2---:R-:W-:-:S06]  /*9980*/  HADD2.F32 R26, -RZ, R2.H0_H0 ;  /* 0x20000002ff1a7230 */ /* 0x004fcc0000004100 */
[----:B------:R-:W0:Y:S01]  /*9990*/  F2I.S64.TRUNC R26, R26 ;  /* 0x0000001a001a7311 */ /* 0x000e22000020d900 */
[----:B------:R-:W-:Y:S05]  /*99a0*/  BRA `(.L_x_215) ;  /* 0x0000000800dc7947 */ /* 0x000fea0003800000 */
.L_x_218:
        /* <DEDUP_REMOVED lines=9> */
.L_x_221:
[----:B------:R-:W2:Y:S02]  /*9a40*/  LDG.E.U16 R2, desc[UR36][R2.64] ;  /* 0x0000002402027981 */ /* 0x000ea4000c1e1500 */
[----:B--2---:R-:W-:-:S06]  /*9a50*/  HADD2.F32 R26, -RZ, R2.H0_H0 ;  /* 0x20000002ff1a7230 */ /* 0x004fcc0000004100 */
[----:B------:R-:W0:Y:S01]  /*9a60*/  F2I.S64.TRUNC R26, R26 ;  /* 0x0000001a001a7311 */ /* 0x000e22000020d900 */
[----:B------:R-:W-:Y:S05]  /*9a70*/  BRA `(.L_x_215) ;  /* 0x0000000800a87947 */ /* 0x000fea0003800000 */
.L_x_220:
[----:B------:R-:W2:Y:S02]  /*9a80*/  LDG.E.64 R2, desc[UR36][R2.64] ;  /* 0x0000002402027981 */ /* 0x000ea4000c1e1b00 */
[----:B--2---:R0:W1:Y:S01]  /*9a90*/  F2I.S64.F64.TRUNC R26, R2 ;  /* 0x00000002001a7311 */ /* 0x004062000030d900 */
[----:B------:R-:W-:Y:S05]  /*9aa0*/  BRA `(.L_x_215) ;  /* 0x00000008009c7947 */ /* 0x000fea0003800000 */
.L_x_210:
        /* <DEDUP_REMOVED lines=13> */
.L_x_224:
[----:B------:R-:W2:Y:S02]  /*9b80*/  LDG.E.64 R2, desc[UR36][R2.64] ;  /* 0x0000002402027981 */ /* 0x000ea4000c1e1b00 */
[----:B--2---:R0:W1:Y:S01]  /*9b90*/  F2I.S64.F64.TRUNC R26, R2 ;  /* 0x00000002001a7311 */ /* 0x004062000030d900 */
[----:B------:R-:W-:Y:S05]  /*9ba0*/  BRA `(.L_x_215) ;  /* 0x00000008005c7947 */ /* 0x000fea0003800000 */
.L_x_223:
        /* <DEDUP_REMOVED lines=27> */
.L_x_226:
[----:B------:R-:W2:Y:S02]  /*9d60*/  LDG.E.U8 R2, desc[UR36][R2.64] ;  /* 0x0000002402027981 */ /* 0x000ea4000c1e1100 */
[C---:B--2---:R-:W-:Y:S01]  /*9d70*/  SHF.L.U32 R0, R2.reuse, 0x19, RZ ;  /* 0x0000001902007819 */ /* 0x044fe200000006ff */
[----:B------:R-:W-:-:S03]  /*9d80*/  IMAD.SHL.U32 R5, R2, 0x1000000, RZ ;  /* 0x0100000002057824 */ /* 0x000fc600078e00ff */
[----:B------:R-:W-:-:S13]  /*9d90*/  ISETP.GE.U32.AND P0, PT, R0, 0x8000000, PT ;  /* 0x080000000000780c */ /* 0x000fda0003f06070 */
[C---:B------:R-:W-:Y:S02]  /*9da0*/  @!P0 IMAD.SHL.U32 R0, R2.reuse, 0x100, RZ ;  /* 0x0000010002008824 */ /* 0x040fe400078e00ff */
[----:B------:R-:W-:-:S03]  /*9db0*/  @P0 IMAD.SHL.U32 R4, R2, 0x200000, RZ ;  /* 0x0020000002040824 */ /* 0x000fc600078e00ff */
[----:B------:R-:W-:Y:S02]  /*9dc0*/  @!P0 LOP3.LUT R0, R0, 0x7f00, RZ, 0xc0, !PT ;  /* 0x00007f0000008812 */ /* 0x000fe400078ec0ff */
[----:B------:R-:W-:Y:S02]  /*9dd0*/  @P0 LOP3.LUT R4, R4, 0x70000000, RZ, 0xfc, !PT ;  /* 0x7000000004040812 */ /* 0x000fe400078efcff */
[----:B------:R-:W-:-:S03]  /*9de0*/  @!P0 LOP3.LUT R0, R0, 0x3f000000, RZ, 0xfc, !PT ;  /* 0x3f00000000008812 */ /* 0x000fc600078efcff */
[----:B------:R-:W-:Y:S02]  /*9df0*/  @P0 FMUL.FTZ R4, R4, 1.9259299443872358531e-34 ;  /* 0x0780000004040820 */ /* 0x000fe40000410000 */
[----:B------:R-:W-:-:S05]  /*9e00*/  @!P0 FADD.FTZ R4, R0, -0.5 ;  /* 0xbf00000000048421 */ /* 0x000fca0000010000 */
[----:B------:R-:W-:-:S04]  /*9e10*/  LOP3.LUT R4, R4, 0x80000000, R5, 0xf8, !PT ;  /* 0x8000000004047812 */ /* 0x000fc800078ef805 */
[----:B------:R0:W1:Y:S01]  /*9e20*/  F2I.S64.TRUNC R26, R4 ;  /* 0x00000004001a7311 */ /* 0x000062000020d900 */
[----:B------:R-:W-:Y:S05]  /*9e30*/  BRA `(.L_x_215) ;  /* 0x0000000400b87947 */ /* 0x000fea0003800000 */
.L_x_225:
[----:B------:R-:W2:Y:S02]  /*9e40*/  LDG.E.U16 R26, desc[UR36][R2.64] ;  /* 0x00000024021a7981 */ /* 0x000ea4000c1e1500 */
[----:B--2---:R-:W-:-:S06]  /*9e50*/  IMAD.U32 R26, R26, 0x10000, RZ ;  /* 0x000100001a1a7824 */ /* 0x004fcc00078e00ff */
[----:B------:R-:W0:Y:S01]  /*9e60*/  F2I.S64.TRUNC R26, R26 ;  /* 0x0000001a001a7311 */ /* 0x000e22000020d900 */
[----:B------:R-:W-:Y:S05]  /*9e70*/  BRA `(.L_x_215) ;  /* 0x0000000400a87947 */ /* 0x000fea0003800000 */
.L_x_222:
        /* <DEDUP_REMOVED lines=11> */
.L_x_229:
        /* <DEDUP_REMOVED lines=21> */
.L_x_233:
[----:B------:R-:W-:Y:S05]  /*a080*/  BSYNC B1 ;  /* 0x0000000000017941 */ /* 0x000fea0003800000 */
.L_x_232:
[----:B------:R-:W-:Y:S01]  /*a090*/  IMAD.SHL.U32 R2, R2, 0x100000, RZ ;  /* 0x0010000002027824 */ /* 0x000fe200078e00ff */
[----:B------:R-:W-:-:S04]  /*a0a0*/  LEA R3, R0, 0x3b800000, 0x17 ;  /* 0x3b80000000037811 */ /* 0x000fc800078eb8ff */
[----:B------:R-:W-:-:S07]  /*a0b0*/  LOP3.LUT R26, R3, R2, R26, 0xfe, !PT ;  /* 0x00000002031a7212 */ /* 0x000fce00078efe1a */
.L_x_231:
[----:B------:R-:W-:Y:S05]  /*a0c0*/  BSYNC B0 ;  /* 0x0000000000007941 */ /* 0x000fea0003800000 */
.L_x_230:
[----:B------:R-:W4:Y:S01]  /*a0d0*/  F2I.S64.TRUNC R26, R26 ;  /* 0x0000001a001a7311 */ /* 0x000f22000020d900 */
[----:B------:R-:W-:Y:S05]  /*a0e0*/  BRA `(.L_x_215) ;  /* 0x00000004000c7947 */ /* 0x000fea0003800000 */
.L_x_228:
        /* <DEDUP_REMOVED lines=21> */
.L_x_237:
[----:B------:R-:W-:Y:S05]  /*a240*/  BSYNC B1 ;  /* 0x0000000000017941 */ /* 0x000fea0003800000 */
.L_x_236:
[----:B------:R-:W-:Y:S01]  /*a250*/  IMAD.SHL.U32 R2, R2, 0x200000, RZ ;  /* 0x0020000002027824 */ /* 0x000fe200078e00ff */
[----:B------:R-:W-:-:S04]  /*a260*/  LEA R3, R0, 0x37800000, 0x17 ;  /* 0x3780000000037811 */ /* 0x000fc800078eb8ff */
[----:B------:R-:W-:-:S07]  /*a270*/  LOP3.LUT R26, R3, R2, R26, 0xfe, !PT ;  /* 0x00000002031a7212 */ /* 0x000fce00078efe1a */
.L_x_235:
[----:B------:R-:W-:Y:S05]  /*a280*/  BSYNC B0 ;  /* 0x0000000000007941 */ /* 0x000fea0003800000 */
.L_x_234:
[----:B------:R-:W3:Y:S01]  /*a290*/  F2I.S64.TRUNC R26, R26 ;  /* 0x0000001a001a7311 */ /* 0x000ee2000020d900 */
[----:B------:R-:W-:Y:S05]  /*a2a0*/  BRA `(.L_x_215) ;  /* 0x00000000009c7947 */ /* 0x000fea0003800000 */
.L_x_227:
        /* <DEDUP_REMOVED lines=14> */
.L_x_241:
[----:B------:R-:W-:Y:S05]  /*a390*/  BSYNC B0 ;  /* 0x0000000000007941 */ /* 0x000fea0003800000 */
.L_x_240:
[----:B------:R-:W2:Y:S01]  /*a3a0*/  F2I.S64.TRUNC R26, R26 ;  /* 0x0000001a001a7311 */ /* 0x000ea2000020d900 */
[----:B------:R-:W-:Y:S05]  /*a3b0*/  BRA `(.L_x_215) ;  /* 0x0000000000587947 */ /* 0x000fea0003800000 */
.L_x_214:
        /* <DEDUP_REMOVED lines=16> */
.L_x_242:
[----:B------:R-:W-:Y:S01]  /*a4c0*/  CS2R R26, SRZ ;  /* 0x00000000001a7805 */ /* 0x000fe2000001ff00 */
[----:B------:R-:W-:Y:S06]  /*a4d0*/  BRA `(.L_x_215) ;  /* 0x0000000000107947 */ /* 0x000fec0003800000 */
.L_x_239:
[----:B------:R1:W5:Y:S01]  /*a4e0*/  LDG.E.64 R26, desc[UR36][R2.64] ;  /* 0x00000024021a7981 */ /* 0x000362000c1e1b00 */
[----:B------:R-:W-:Y:S05]  /*a4f0*/  BRA `(.L_x_215) ;  /* 0x0000000000087947 */ /* 0x000fea0003800000 */
.L_x_238:
[----:B------:R0:W5:Y:S01]  /*a500*/  LDG.E R26, desc[UR36][R2.64] ;  /* 0x00000024021a7981 */ /* 0x000162000c1e1900 */
[----:B------:R-:W-:-:S07]  /*a510*/  IMAD.MOV.U32 R27, RZ, RZ, RZ ;  /* 0x000000ffff1b7224 */ /* 0x000fce00078e00ff */
.L_x_215:
[----:B0-----:R-:W0:Y:S01]  /*a520*/  LDC.U8 R4, c[0x0][0x612] ;  /* 0x00018480ff047b82 */ /* 0x001e220000000000 */
[----:B------:R-:W-:Y:S02]  /*a530*/  ULDC.64 UR4, c[0x0][0x5b0] ;  /* 0x00016c0000047ab9 */ /* 0x000fe40000000a00 */
[----:B-1----:R-:W-:-:S05]  /*a540*/  IADD3 R2, P0, R23, UR4, RZ ;  /* 0x0000000417027c10 */ /* 0x002fca000ff1e0ff */
        /* <DEDUP_REMOVED lines=15> */
.L_x_246:
[----:B------:R0:W5:Y:S01]  /*a640*/  LDG.E.U8 R28, desc[UR36][R2.64] ;  /* 0x00000024021c7981 */ /* 0x000162000c1e1100 */
[----:B------:R-:W-:Y:S01]  /*a650*/  IMAD.MOV.U32 R29, RZ, RZ, RZ ;  /* 0x000000ffff1d7224 */ /* 0x000fe200078e00ff */
[----:B------:R-:W-:Y:S06]  /*a660*/  BRA `(.L_x_248) ;  /* 0x0000000c00487947 */ /* 0x000fec0003800000 */
.L_x_245:
        /* <DEDUP_REMOVED lines=8> */
.L_x_250:
[----:B------:R-:W2:Y:S02]  /*a6f0*/  LDG.E R28, desc[UR36][R2.64] ;  /* 0x00000024021c7981 */ /* 0x000ea4000c1e1900 */
[----:B--2---:R-:W-:Y:S01]  /*a700*/  SHF.R.S32.HI R29, RZ, 0x1f, R28 ;  /* 0x0000001fff1d7819 */ /* 0x004fe2000001141c */
[----:B------:R-:W-:Y:S06]  /*a710*/  BRA `(.L_x_248) ;  /* 0x0000000c001c7947 */ /* 0x000fec0003800000 */
.L_x_249:
[----:B------:R-:W2:Y:S02]  /*a720*/  LDG.E.S16 R28, desc[UR36][R2.64] ;  /* 0x00000024021c7981 */ /* 0x000ea4000c1e1700 */
[----:B--2---:R-:W-:Y:S01]  /*a730*/  SHF.R.S32.HI R29, RZ, 0x1f, R28 ;  /* 0x0000001fff1d7819 */ /* 0x004fe2000001141c */
[----:B------:R-:W-:Y:S06]  /*a740*/  BRA `(.L_x_248) ;  /* 0x0000000c00107947 */ /* 0x000fec0003800000 */
.L_x_244:
        /* <DEDUP_REMOVED lines=9> */
.L_x_252:
[----:B------:R-:W2:Y:S02]  /*a7e0*/  LDG.E.U16 R2, desc[UR36][R2.64] ;  /* 0x0000002402027981 */ /* 0x000ea4000c1e1500 */
[----:B--2---:R-:W-:-:S06]  /*a7f0*/  HADD2.F32 R28, -RZ, R2.H0_H0 ;  /* 0x20000002ff1c7230 */ /* 0x004fcc0000004100 */
[----:B------:R-:W0:Y:S01]  /*a800*/  F2I.S64.TRUNC R28, R28 ;  /* 0x0000001c001c7311 */ /* 0x000e22000020d900 */
[----:B------:R-:W-:Y:S05]  /*a810*/  BRA `(.L_x_248) ;  /* 0x0000000800dc7947 */ /* 0x000fea0003800000 */
.L_x_251:
        /* <DEDUP_REMOVED lines=9> */
.L_x_254:
[----:B------:R-:W2:Y:S02]  /*a8b0*/  LDG.E.U16 R2, desc[UR36][R2.64] ;  /* 0x0000002402027981 */ /* 0x000ea4000c1e1500 */
[----:B--2---:R-:W-:-:S06]  /*a8c0*/  HADD2.F32 R28, -RZ, R2.H0_H0 ;  /* 0x20000002ff1c7230 */ /* 0x004fcc0000004100 */
[----:B------:R-:W0:Y:S01]  /*a8d0*/  F2I.S64.TRUNC R28, R28 ;  /* 0x0000001c001c7311 */ /* 0x000e22000020d900 */
[----:B------:R-:W-:Y:S05]  /*a8e0*/  BRA `(.L_x_248) ;  /* 0x0000000800a87947 */ /* 0x000fea0003800000 */
.L_x_253:
[----:B------:R-:W2:Y:S02]  /*a8f0*/  LDG.E.64 R2, desc[UR36][R2.64] ;  /* 0x0000002402027981 */ /* 0x000ea4000c1e1b00 */
[----:B--2---:R0:W1:Y:S01]  /*a900*/  F2I.S64.F64.TRUNC R28, R2 ;  /* 0x00000002001c7311 */ /* 0x004062000030d900 */
[----:B------:R-:W-:Y:S05]  /*a910*/  BRA `(.L_x_248) ;  /* 0x00000008009c7947 */ /* 0x000fea0003800000 */
.L_x_243:
        /* <DEDUP_REMOVED lines=13> */
.L_x_257:
[----:B------:R-:W2:Y:S02]  /*a9f0*/  LDG.E.64 R2, desc[UR36][R2.64] ;  /* 0x0000002402027981 */ /* 0x000ea4000c1e1b00 */
[----:B--2---:R0:W1:Y:S01]  /*aa00*/  F2I.S64.F64.TRUNC R28, R2 ;  /* 0x00000002001c7311 */ /* 0x004062000030d900 */
[----:B------:R-:W-:Y:S05]  /*aa10*/  BRA `(.L_x_248) ;  /* 0x00000008005c7947 */ /* 0x000fea0003800000 */
.L_x_256:
        /* <DEDUP_REMOVED lines=27> */
.L_x_259:
[----:B------:R-:W2:Y:S02]  /*abd0*/  LDG.E.U8 R2, desc[UR36][R2.64] ;  /* 0x0000002402027981 */ /* 0x000ea4000c1e1100 */
[C---:B--2---:R-:W-:Y:S02]  /*abe0*/  IMAD.SHL.U32 R0, R2.reuse, 0x2000000, RZ ;  /* 0x0200000002007824 */ /* 0x044fe400078e00ff */
        /* <DEDUP_REMOVED lines=12> */
.L_x_258:
[----:B------:R-:W2:Y:S02]  /*acb0*/  LDG.E.U16 R28, desc[UR36][R2.64] ;  /* 0x00000024021c7981 */ /* 0x000ea4000c1e1500 */
[----:B--2---:R-:W-:-:S06]  /*acc0*/  IMAD.U32 R28, R28, 0x10000, RZ ;  /* 0x000100001c1c7824 */ /* 0x004fcc00078e00ff */
[----:B------:R-:W0:Y:S01]  /*acd0*/  F2I.S64.TRUNC R28, R28 ;  /* 0x0000001c001c7311 */ /* 0x000e22000020d900 */
[----:B------:R-:W-:Y:S05]  /*ace0*/  BRA `(.L_x_248) ;  /* 0x0000000400a87947 */ /* 0x000fea0003800000 */
.L_x_255:
        /* <DEDUP_REMOVED lines=11> */
.L_x_262:
        /* <DEDUP_REMOVED lines=21> */
.L_x_266:
[----:B------:R-:W-:Y:S05]  /*aef0*/  BSYNC B1 ;  /* 0x0000000000017941 */ /* 0x000fea0003800000 */
.L_x_265:
[----:B------:R-:W-:Y:S01]  /*af00*/  IMAD.SHL.U32 R2, R2, 0x100000, RZ ;  /* 0x0010000002027824 */ /* 0x000fe200078e00ff */
[----:B------:R-:W-:-:S04]  /*af10*/  LEA R3, R0, 0x3b800000, 0x17 ;  /* 0x3b80000000037811 */ /* 0x000fc800078eb8ff */
[----:B------:R-:W-:-:S07]  /*af20*/  LOP3.LUT R28, R3, R2, R28, 0xfe, !PT ;  /* 0x00000002031c7212 */ /* 0x000fce00078efe1c */
.L_x_264:
[----:B------:R-:W-:Y:S05]  /*af30*/  BSYNC B0 ;  /* 0x0000000000007941 */ /* 0x000fea0003800000 */
.L_x_263:
[----:B------:R-:W1:Y:S01]  /*af40*/  F2I.S64.TRUNC R28, R28 ;  /* 0x0000001c001c7311 */ /* 0x000e62000020d900 */
[----:B------:R-:W-:Y:S05]  /*af50*/  BRA `(.L_x_248) ;  /* 0x00000004000c7947 */ /* 0x000fea0003800000 */
.L_x_261:
        /* <DEDUP_REMOVED lines=21> */
.L_x_270:
[----:B------:R-:W-:Y:S05]  /*b0b0*/  BSYNC B1 ;  /* 0x0000000000017941 */ /* 0x000fea0003800000 */
.L_x_269:
[----:B------:R-:W-:Y:S01]  /*b0c0*/  IMAD.SHL.U32 R2, R2, 0x200000, RZ ;  /* 0x0020000002027824 */ /* 0x000fe200078e00ff */
[----:B------:R-:W-:-:S04]  /*b0d0*/  LEA R3, R0, 0x37800000, 0x17 ;  /* 0x3780000000037811 */ /* 0x000fc800078eb8ff */
[----:B------:R-:W-:-:S07]  /*b0e0*/  LOP3.LUT R28, R3, R2, R28, 0xfe, !PT ;  /* 0x00000002031c7212 */ /* 0x000fce00078efe1c */
.L_x_268:
[----:B------:R-:W-:Y:S05]  /*b0f0*/  BSYNC B0 ;  /* 0x0000000000007941 */ /* 0x000fea0003800000 */
.L_x_267:
[----:B------:R-:W0:Y:S01]  /*b100*/  F2I.S64.TRUNC R28, R28 ;  /* 0x0000001c001c7311 */ /* 0x000e22000020d900 */
[----:B------:R-:W-:Y:S05]  /*b110*/  BRA `(.L_x_248) ;  /* 0x00000000009c7947 */ /* 0x000fea0003800000 */
.L_x_260:
        /* <DEDUP_REMOVED lines=14> */
.L_x_274:
[----:B------:R-:W-:Y:S05]  /*b200*/  BSYNC B0 ;  /* 0x0000000000007941 */ /* 0x000fea0003800000 */
.L_x_273:
[----:B------:R-:W0:Y:S01]  /*b210*/  F2I.S64.TRUNC R28, R28 ;  /* 0x0000001c001c7311 */ /* 0x000e22000020d900 */
[----:B------:R-:W-:Y:S05]  /*b220*/  BRA `(.L_x_248) ;  /* 0x0000000000587947 */ /* 0x000fea0003800000 */
.L_x_247:
        /* <DEDUP_REMOVED lines=15> */
[----:B-12345:R-:W-:Y:S05]  /*b320*/  CALL.ABS.NOINC R2 ;  /* 0x0000000002007343 */ /* 0x03efea0003c00000 */
.L_x_275:
[----:B------:R-:W-:Y:S01]  /*b330*/  CS2R R28, SRZ ;  /* 0x00000000001c7805 */ /* 0x000fe2000001ff00 */
[----:B------:R-:W-:Y:S06]  /*b340*/  BRA `(.L_x_248) ;  /* 0x0000000000107947 */ /* 0x000fec0003800000 */
.L_x_272:
[----:B------:R0:W5:Y:S01]  /*b350*/  LDG.E.64 R28, desc[UR36][R2.64] ;  /* 0x00000024021c7981 */ /* 0x000162000c1e1b00 */
[----:B------:R-:W-:Y:S05]  /*b360*/  BRA `(.L_x_248) ;  /* 0x0000000000087947 */ /* 0x000fea0003800000 */
.L_x_271:
[----:B------:R0:W5:Y:S01]  /*b370*/  LDG.E R28, desc[UR36][R2.64] ;  /* 0x00000024021c7981 */ /* 0x000162000c1e1900 */
[----:B------:R-:W-:-:S07]  /*b380*/  IMAD.MOV.U32 R29, RZ, RZ, RZ ;  /* 0x000000ffff1d7224 */ /* 0x000fce00078e00ff */
.L_x_248:
[----:B0-----:R-:W0:Y:S01]  /*b390*/  LDC.U8 R4, c[0x0][0x613] ;  /* 0x000184c0ff047b82 */ /* 0x001e220000000000 */
[----:B------:R-:W-:Y:S02]  /*b3a0*/  ULDC.64 UR4, c[0x0][0x5b8] ;  /* 0x00016e0000047ab9 */ /* 0x000fe40000000a00 */
[----:B------:R-:W-:-:S05]  /*b3b0*/  IADD3 R2, P0, R22, UR4, RZ ;  /* 0x0000000416027c10 */ /* 0x000fca000ff1e0ff */
        /* <DEDUP_REMOVED lines=15> */
.L_x_279:
[----:B------:R0:W5:Y:S01]  /*b4b0*/  LDG.E.U8 R22, desc[UR36][R2.64] ;  /* 0x0000002402167981 */ /* 0x000162000c1e1100 */
[----:B------:R-:W-:Y:S01]  /*b4c0*/  IMAD.MOV.U32 R23, RZ, RZ, RZ ;  /* 0x000000ffff177224 */ /* 0x000fe200078e00ff */
[----:B------:R-:W-:Y:S06]  /*b4d0*/  BRA `(.L_x_281) ;  /* 0x0000000c00487947 */ /* 0x000fec0003800000 */
.L_x_278:
        /* <DEDUP_REMOVED lines=8> */
.L_x_283:
[----:B------:R-:W2:Y:S02]  /*b560*/  LDG.E R22, desc[UR36][R2.64] ;  /* 0x0000002402167981 */ /* 0x000ea4000c1e1900 */
[----:B--2---:R-:W-:Y:S01]  /*b570*/  SHF.R.S32.HI R23, RZ, 0x1f, R22 ;  /* 0x0000001fff177819 */ /* 0x004fe20000011416 */
[----:B------:R-:W-:Y:S06]  /*b580*/  BRA `(.L_x_281) ;  /* 0x0000000c001c7947 */ /* 0x000fec0003800000 */
.L_x_282:
[----:B------:R-:W2:Y:S02]  /*b590*/  LDG.E.S16 R22, desc[UR36][R2.64] ;  /* 0x0000002402167981 */ /* 0x000ea4000c1e1700 */
[----:B--2---:R-:W-:Y:S01]  /*b5a0*/  SHF.R.S32.HI R23, RZ, 0x1f, R22 ;  /* 0x0000001fff177819 */ /* 0x004fe20000011416 */
[----:B------:R-:W-:Y:S06]  /*b5b0*/  BRA `(.L_x_281) ;  /* 0x0000000c00107947 */ /* 0x000fec0003800000 */
.L_x_277:
[----:B------:R-:W-:-:S13]  /*b5c0*/  ISETP.GT.AND P0, PT, R0, 0x6, PT ;  /* 0x000000060000780c */ /* 0x000fda0003f04270 */
[----:B------:R-:W-:Y:S05]  /*b5d0*/  @P0 BRA `(.L_x_284) ;  /* 0x00000000002c0947 */ /* 0x000fea0003800000 */
[----:B------:R-:W-:-:S13]  /*b5e0*/  ISETP.NE.AND P0, PT, R0, 0x5, PT ;  /* 0x000000050000780c */ /* 0x000fda0003f05270 */
[----:B------:R-:W-:Y:S05]  /*b5f0*/  @!P0 BRA `(.L_x_285) ;  /* 0x0000000000148947 */ /* 0x000fea0003800000 */
[----:B------:R-:W-:-:S13]  /*b600*/  ISETP.NE.AND P0, PT, R0, 0x6, PT ;  /* 0x000000060000780c */ /* 0x000fda0003f05270 */
[----:B------:R-:W-:Y:S05]  /*b610*/  @P0 BRA `(.L_x_280) ;  /* 0x0000000800a00947 */ /* 0x000fea0003800000 */
[----:B------:R-:W2:Y:S02]  /*b620*/  LDG.E R2, desc[UR36][R2.64] ;  /* 0x0000002402027981 */ /* 0x000ea4000c1e1900 */
[----:B--2---:R0:W2:Y:S01]  /*b630*/  F2I.S64.TRUNC R22, R2 ;  /* 0x0000000200167311 */ /* 0x0040a2000020d900 */
[----:B------:R-:W-:Y:S05]  /*b640*/  BRA `(.L_x_281) ;  /* 0x0000000800ec7947 */ /* 0x000fea0003800000 */
.L_x_285:
[----:B------:R-:W2:Y:S02]  /*b650*/  LDG.E.U16 R2, desc[UR36][R2.64] ;  /* 0x0000002402027981 */ /* 0x000ea4000c1e1500 */
[----:B--2---:R-:W-:-:S06]  /*b660*/  HADD2.F32 R22, -RZ, R2.H0_H0 ;  /* 0x20000002ff167230 */ /* 0x004fcc0000004100 */
[----:B------:R-:W0:Y:S01]  /*b670*/  F2I.S64.TRUNC R22, R22 ;  /* 0x0000001600167311 */ /* 0x000e22000020d900 */
[----:B------:R-:W-:Y:S05]  /*b680*/  BRA `(.L_x_281) ;  /* 0x0000000800dc7947 */ /* 0x000fea0003800000 */
.L_x_284:
[----:B------:R-:W-:-:S13]  /*b690*/  ISETP.NE.AND P0, PT, R0, 0x7, PT ;  /* 0x000000070000780c */ /* 0x000fda0003f05270 */
[----:B------:R-:W-:Y:S05]  /*b6a0*/  @!P0 BRA `(.L_x_286) ;  /* 0x00000000002c8947 */ /* 0x000fea0003800000 */
[----:B------:R-:W-:-:S13]  /*b6b0*/  ISETP.NE.AND P0, PT, R0, 0x8, PT ;  /* 0x000000080000780c */ /* 0x000fda0003f05270 */
[----:B------:R-:W-:Y:S05]  /*b6c0*/  @!P0 BRA `(.L_x_287) ;  /* 0x0000000000148947 */ /* 0x000fea0003800000 */
[----:B------:R-:W-:-:S13]  /*b6d0*/  ISETP.NE.AND P0, PT, R0, 0x9, PT ;  /* 0x000000090000780c */ /* 0x000fda0003f05270 */
[----:B------:R-:W-:Y:S05]  /*b6e0*/  @P0 BRA `(.L_x_280) ;  /* 0x00000008006c0947 */ /* 0x000fea0003800000 */
[----:B------:R-:W2:Y:S02]  /*b6f0*/  LDG.E R2, desc[UR36][R2.64] ;  /* 0x0000002402027981 */ /* 0x000ea4000c1e1900 */
[----:B--2---:R0:W2:Y:S01]  /*b700*/  F2I.S64.TRUNC R22, R2 ;  /* 0x0000000200167311 */ /* 0x0040a2000020d900 */
[----:B------:R-:W-:Y:S05]  /*b710*/  BRA `(.L_x_281) ;  /* 0x0000000800b87947 */ /* 0x000fea0003800000 */
.L_x_287:
[----:B------:R-:W2:Y:S02]  /*b720*/  LDG.E.U16 R2, desc[UR36][R2.64] ;  /* 0x0000002402027981 */ /* 0x000ea4000c1e1500 */
[----:B--2---:R-:W-:-:S06]  /*b730*/  HADD2.F32 R22, -RZ, R2.H0_H0 ;  /* 0x20000002ff167230 */ /* 0x004fcc0000004100 */
[----:B------:R-:W0:Y:S01]  /*b740*/  F2I.S64.TRUNC R22, R22 ;  /* 0x0000001600167311 */ /* 0x000e22000020d900 */
[----:B------:R-:W-:Y:S05]  /*b750*/  BRA `(.L_x_281) ;  /* 0x0000000800a87947 */ /* 0x000fea0003800000 */
.L_x_286:
[----:B------:R-:W2:Y:S02]  /*b760*/  LDG.E.64 R2, desc[UR36][R2.64] ;  /* 0x0000002402027981 */ /* 0x000ea4000c1e1b00 */
[----:B--2---:R0:W2:Y:S01]  /*b770*/  F2I.S64.F64.TRUNC R22, R2 ;  /* 0x0000000200167311 */ /* 0x0040a2000030d900 */
[----:B------:R-:W-:Y:S05]  /*b780*/  BRA `(.L_x_281) ;  /* 0x00000008009c7947 */ /* 0x000fea0003800000 */
.L_x_276:
        /* <DEDUP_REMOVED lines=13> */
.L_x_290:
[----:B------:R-:W2:Y:S02]  /*b860*/  LDG.E.64 R2, desc[UR36][R2.64] ;  /* 0x0000002402027981 */ /* 0x000ea4000c1e1b00 */
[----:B--2---:R0:W2:Y:S01]  /*b870*/  F2I.S64.F64.TRUNC R22, R2 ;  /* 0x0000000200167311 */ /* 0x0040a2000030d900 */
[----:B------:R-:W-:Y:S05]  /*b880*/  BRA `(.L_x_281) ;  /* 0x00000008005c7947 */ /* 0x000fea0003800000 */
.L_x_289:
        /* <DEDUP_REMOVED lines=16> */
[C---:B------:R-:W-:Y:S02]  /*b990*/  ISETP.GT.U32.AND P0, PT, R5.reuse, 0x4, PT ;  /* 0x000000040500780c */ /* 0x040fe40003f04070 */
[----:B------:R-:W-:-:S04]  /*b9a0*/  IADD3 R5, R5, -0x4, RZ ;  /* 0xfffffffc05057810 */ /* 0x000fc80007ffe0ff */
[----:B------:R-:W-:-:S05]  /*b9b0*/  SEL R5, R5, RZ, P0 ;  /* 0x000000ff05057207 */ /* 0x000fca0000000000 */
[----:B------:R-:W-:Y:S01]  /*b9c0*/  IMAD R8, R5, R8, 0x3c000000 ;  /* 0x3c00000005087424 */ /* 0x000fe200078e0208 */
[----:B------:R-:W-:-:S04]  /*b9d0*/  SHF.L.U32 R5, R4, R5, RZ ;  /* 0x0000000504057219 */ /* 0x000fc800000006ff */
[----:B------:R-:W-:-:S04]  /*b9e0*/  LEA.HI R5, R5, R8, RZ, 0x1c ;  /* 0x0000000805057211 */ /* 0x000fc800078fe0ff */
[----:B------:R-:W-:-:S04]  /*b9f0*/  LOP3.LUT R5, R5, 0x7f800000, R6, 0xf8, !PT ;  /* 0x7f80000005057812 */ /* 0x000fc800078ef806 */
[----:B------:R-:W-:-:S04]  /*ba00*/  LOP3.LUT R5, R5, R2, RZ, 0x30, !PT ;  /* 0x0000000205057212 */ /* 0x000fc800078e30ff */
[----:B------:R-:W-:-:S04]  /*ba10*/  LOP3.LUT R5, R5, 0x80000000, R0, 0xf8, !PT ;  /* 0x8000000005057812 */ /* 0x000fc800078ef800 */
[----:B------:R0:W2:Y:S01]  /*ba20*/  F2I.S64.TRUNC R22, R5 ;  /* 0x0000000500167311 */ /* 0x0000a2000020d900 */
[----:B------:R-:W-:Y:S05]  /*ba30*/  BRA `(.L_x_281) ;  /* 0x0000000400f07947 */ /* 0x000fea0003800000 */
.L_x_292:
        /* <DEDUP_REMOVED lines=12> */
[----:B------:R0:W2:Y:S01]  /*bb00*/  F2I.S64.TRUNC R22, R4 ;  /* 0x0000000400167311 */ /* 0x0000a2000020d900 */
[----:B------:R-:W-:Y:S05]  /*bb10*/  BRA `(.L_x_281) ;  /* 0x0000000400b87947 */ /* 0x000fea0003800000 */
.L_x_291:
[----:B------:R-:W2:Y:S02]  /*bb20*/  LDG.E.U16 R22, desc[UR36][R2.64] ;  /* 0x0000002402167981 */ /* 0x000ea4000c1e1500 */
[----:B--2---:R-:W-:-:S06]  /*bb30*/  IMAD.U32 R22, R22, 0x10000, RZ ;  /* 0x0001000016167824 */ /* 0x004fcc00078e00ff */
[----:B------:R-:W0:Y:S01]  /*bb40*/  F2I.S64.TRUNC R22, R22 ;  /* 0x0000001600167311 */ /* 0x000e22000020d900 */
[----:B------:R-:W-:Y:S05]  /*bb50*/  BRA `(.L_x_281) ;  /* 0x0000000400a87947 */ /* 0x000fea0003800000 */
.L_x_288:
        /* <DEDUP_REMOVED lines=11> */
.L_x_295:
        /* <DEDUP_REMOVED lines=21> */
.L_x_299:
[----:B------:R-:W-:Y:S05]  /*bd60*/  BSYNC B1 ;  /* 0x0000000000017941 */ /* 0x000fea0003800000 */
.L_x_298:
[----:B------:R-:W-:Y:S01]  /*bd70*/  IMAD.SHL.U32 R2, R2, 0x100000, RZ ;  /* 0x0010000002027824 */ /* 0x000fe200078e00ff */
[----:B------:R-:W-:-:S04]  /*bd80*/  LEA R3, R0, 0x3b800000, 0x17 ;  /* 0x3b80000000037811 */ /* 0x000fc800078eb8ff */
[----:B------:R-:W-:-:S07]  /*bd90*/  LOP3.LUT R22, R3, R2, R22, 0xfe, !PT ;  /* 0x0000000203167212 */ /* 0x000fce00078efe16 */
.L_x_297:
[----:B------:R-:W-:Y:S05]  /*bda0*/  BSYNC B0 ;  /* 0x0000000000007941 */ /* 0x000fea0003800000 */
.L_x_296:
[----:B------:R-:W0:Y:S01]  /*bdb0*/  F2I.S64.TRUNC R22, R22 ;  /* 0x0000001600167311 */ /* 0x000e22000020d900 */
[----:B------:R-:W-:Y:S05]  /*bdc0*/  BRA `(.L_x_281) ;  /* 0x00000004000c7947 */ /* 0x000fea0003800000 */
.L_x_294:
        /* <DEDUP_REMOVED lines=21> */
.L_x_303:
[----:B------:R-:W-:Y:S05]  /*bf20*/  BSYNC B1 ;  /* 0x0000000000017941 */ /* 0x000fea0003800000 */
.L_x_302:
[----:B------:R-:W-:Y:S01]  /*bf30*/  IMAD.SHL.U32 R2, R2, 0x200000, RZ ;  /* 0x0020000002027824 */ /* 0x000fe200078e00ff */
[----:B------:R-:W-:-:S04]  /*bf40*/  LEA R3, R0, 0x37800000, 0x17 ;  /* 0x3780000000037811 */ /* 0x000fc800078eb8ff */
[----:B------:R-:W-:-:S07]  /*bf50*/  LOP3.LUT R22, R3, R2, R22, 0xfe, !PT ;  /* 0x0000000203167212 */ /* 0x000fce00078efe16 */
.L_x_301:
[----:B------:R-:W-:Y:S05]  /*bf60*/  BSYNC B0 ;  /* 0x0000000000007941 */ /* 0x000fea0003800000 */
.L_x_300:
[----:B------:R-:W0:Y:S01]  /*bf70*/  F2I.S64.TRUNC R22, R22 ;  /* 0x0000001600167311 */ /* 0x000e22000020d900 */
[----:B------:R-:W-:Y:S05]  /*bf80*/  BRA `(.L_x_281) ;  /* 0x00000000009c7947 */ /* 0x000fea0003800000 */
.L_x_293:
        /* <DEDUP_REMOVED lines=14> */
.L_x_307:
[----:B------:R-:W-:Y:S05]  /*c070*/  BSYNC B0 ;  /* 0x0000000000007941 */ /* 0x000fea0003800000 */
.L_x_306:
[----:B------:R-:W0:Y:S01]  /*c080*/  F2I.S64.TRUNC R22, R22 ;  /* 0x0000001600167311 */ /* 0x000e22000020d900 */
[----:B------:R-:W-:Y:S05]  /*c090*/  BRA `(.L_x_281) ;  /* 0x0000000000587947 */ /* 0x000fea0003800000 */
.L_x_280:
[----:B------:R-:W-:Y:S01]  /*c0a0*/  MOV R0, 0x0 ;  /* 0x0000000000007802 */ /* 0x000fe20000000f00 */
[----:B------:R-:W-:Y:S01]  /*c0b0*/  ULDC.64 UR4, c[0x4][0x118] ;  /* 0x0100460000047ab9 */ /* 0x000fe20000000a00 */
[----:B------:R-:W-:Y:S01]  /*c0c0*/  ULDC.64 UR6, c[0x4][0x20] ;  /* 0x0100080000067ab9 */ /* 0x000fe20000000a00 */
[----:B------:R-:W-:Y:S01]  /*c0d0*/  IMAD.U32 R4, RZ, RZ, UR4 ;  /* 0x00000004ff047e24 */ /* 0x000fe2000f8e00ff */
[----:B------:R0:W0:Y:S01]  /*c0e0*/  LDC.64 R2, c[0x4][R0] ;  /* 0x0100000000027b82 */ /* 0x0000220000000a00 */
        /* <DEDUP_REMOVED lines=8> */
[----:B------:R-:W-:-:S07]  /*c170*/  IMAD.MOV.U32 R13, RZ, RZ, RZ ;  /* 0x000000ffff0d7224 */ /* 0x000fce00078e00ff */
[----:B------:R-:W-:-:S07]  /*c180*/  LEPC R20, `(.L_x_308) ;  /* 0x000000001014794e */ /* 0x000fce0000000000 */
[----:B012345:R-:W-:Y:S05]  /*c190*/  CALL.ABS.NOINC R2 ;  /* 0x0000000002007343 */ /* 0x03ffea0003c00000 */
.L_x_308:
[----:B------:R-:W-:Y:S01]  /*c1a0*/  CS2R R22, SRZ ;  /* 0x0000000000167805 */ /* 0x000fe2000001ff00 */
[----:B------:R-:W-:Y:S06]  /*c1b0*/  BRA `(.L_x_281) ;  /* 0x0000000000107947 */ /* 0x000fec0003800000 */
.L_x_305:
[----:B------:R0:W5:Y:S01]  /*c1c0*/  LDG.E.64 R22, desc[UR36][R2.64] ;  /* 0x0000002402167981 */ /* 0x000162000c1e1b00 */
[----:B------:R-:W-:Y:S05]  /*c1d0*/  BRA `(.L_x_281) ;  /* 0x0000000000087947 */ /* 0x000fea0003800000 */
.L_x_304:
[----:B------:R0:W5:Y:S01]  /*c1e0*/  LDG.E R22, desc[UR36][R2.64] ;  /* 0x0000002402167981 */ /* 0x000162000c1e1900 */
[----:B------:R-:W-:-:S07]  /*c1f0*/  IMAD.MOV.U32 R23, RZ, RZ, RZ ;  /* 0x000000ffff177224 */ /* 0x000fce00078e00ff */
.L_x_281:
        /* <DEDUP_REMOVED lines=18> */
.L_x_312:
[----:B------:R0:W5:Y:S01]  /*c320*/  LDG.E.U8 R24, desc[UR36][R2.64] ;  /* 0x0000002402187981 */ /* 0x000162000c1e1100 */
[----:B------:R-:W-:Y:S01]  /*c330*/  IMAD.MOV.U32 R25, RZ, RZ, RZ ;  /* 0x000000ffff197224 */ /* 0x000fe200078e00ff */
[----:B------:R-:W-:Y:S06]  /*c340*/  BRA `(.L_x_314) ;  /* 0x0000000c00487947 */ /* 0x000fec0003800000 */
.L_x_311:
        /* <DEDUP_REMOVED lines=8> */
.L_x_316:
[----:B------:R-:W2:Y:S02]  /*c3d0*/  LDG.E R24, desc[UR36][R2.64] ;  /* 0x0000002402187981 */ /* 0x000ea4000c1e1900 */
[----:B--2---:R-:W-:Y:S01]  /*c3e0*/  SHF.R.S32.HI R25, RZ, 0x1f, R24 ;  /* 0x0000001fff197819 */ /* 0x004fe20000011418 */
[----:B------:R-:W-:Y:S06]  /*c3f0*/  BRA `(.L_x_314) ;  /* 0x0000000c001c7947 */ /* 0x000fec0003800000 */
.L_x_315:
[----:B------:R-:W2:Y:S02]  /*c400*/  LDG.E.S16 R24, desc[UR36][R2.64] ;  /* 0x0000002402187981 */ /* 0x000ea4000c1e1700 */
[----:B--2---:R-:W-:Y:S01]  /*c410*/  SHF.R.S32.HI R25, RZ, 0x1f, R24 ;  /* 0x0000001fff197819 */ /* 0x004fe20000011418 */
[----:B------:R-:W-:Y:S06]  /*c420*/  BRA `(.L_x_314) ;  /* 0x0000000c00107947 */ /* 0x000fec0003800000 */
.L_x_310:
        /* <DEDUP_REMOVED lines=9> */
.L_x_318:
[----:B------:R-:W2:Y:S02]  /*c4c0*/  LDG.E.U16 R2, desc[UR36][R2.64] ;  /* 0x0000002402027981 */ /* 0x000ea4000c1e1500 */
[----:B--2---:R-:W-:-:S06]  /*c4d0*/  HADD2.F32 R24, -RZ, R2.H0_H0 ;  /* 0x20000002ff187230 */ /* 0x004fcc0000004100 */
[----:B------:R-:W0:Y:S01]  /*c4e0*/  F2I.S64.TRUNC R24, R24 ;  /* 0x0000001800187311 */ /* 0x000e22000020d900 */
[----:B------:R-:W-:Y:S05]  /*c4f0*/  BRA `(.L_x_314) ;  /* 0x0000000800dc7947 */ /* 0x000fea0003800000 */
.L_x_317:
        /* <DEDUP_REMOVED lines=9> */
.L_x_320:
[----:B------:R-:W2:Y:S02]  /*c590*/  LDG.E.U16 R2, desc[UR36][R2.64] ;  /* 0x0000002402027981 */ /* 0x000ea4000c1e1500 */
[----:B--2---:R-:W-:-:S06]  /*c5a0*/  HADD2.F32 R24, -RZ, R2.H0_H0 ;  /* 0x20000002ff187230 */ /* 0x004fcc0000004100 */
[----:B------:R-:W0:Y:S01]  /*c5b0*/  F2I.S64.TRUNC R24, R24 ;  /* 0x0000001800187311 */ /* 0x000e22000020d900 */
[----:B------:R-:W-:Y:S05]  /*c5c0*/  BRA `(.L_x_314) ;  /* 0x0000000800a87947 */ /* 0x000fea0003800000 */
.L_x_319:
[----:B------:R-:W2:Y:S02]  /*c5d0*/  LDG.E.64 R2, desc[UR36][R2.64] ;  /* 0x0000002402027981 */ /* 0x000ea4000c1e1b00 */
[----:B--2---:R0:W2:Y:S01]  /*c5e0*/  F2I.S64.F64.TRUNC R24, R2 ;  /* 0x0000000200187311 */ /* 0x0040a2000030d900 */
[----:B------:R-:W-:Y:S05]  /*c5f0*/  BRA `(.L_x_314) ;  /* 0x00000008009c7947 */ /* 0x000fea0003800000 */
.L_x_309:
        /* <DEDUP_REMOVED lines=9> */
[----:B------:R-:W-:Y:S01]  /*c690*/  HFMA2.MMA R25, -RZ, RZ, 0, 0 ;  /* 0x00000000ff197435 */ /* 0x000fe200000001ff */
[----:B--2---:R-:W-:-:S04]  /*c6a0*/  ISETP.NE.AND P0, PT, R2, RZ, PT ;  /* 0x000000ff0200720c */ /* 0x004fc80003f05270 */
[----:B------:R-:W-:Y:S01]  /*c6b0*/  SEL R24, RZ, 0x1, !P0 ;  /* 0x00000001ff187807 */ /* 0x000fe20004000000 */
[----:B------:R-:W-:Y:S08]  /*c6c0*/  BRA `(.L_x_314) ;  /* 0x0000000800687947 */ /* 0x000ff00003800000 */
.L_x_323:
[----:B------:R-:W2:Y:S02]  /*c6d0*/  LDG.E.64 R2, desc[UR36][R2.64] ;  /* 0x0000002402027981 */ /* 0x000ea4000c1e1b00 */
[----:B--2---:R0:W2:Y:S01]  /*c6e0*/  F2I.S64.F64.TRUNC R24, R2 ;  /* 0x0000000200187311 */ /* 0x0040a2000030d900 */
[----:B------:R-:W-:Y:S05]  /*c6f0*/  BRA `(.L_x_314) ;  /* 0x00000008005c7947 */ /* 0x000fea0003800000 */
.L_x_322:
        /* <DEDUP_REMOVED lines=27> */
.L_x_325:
        /* <DEDUP_REMOVED lines=14> */
.L_x_324:
[----:B------:R-:W2:Y:S02]  /*c990*/  LDG.E.U16 R24, desc[UR36][R2.64] ;  /* 0x0000002402187981 */ /* 0x000ea4000c1e1500 */
[----:B--2---:R-:W-:-:S06]  /*c9a0*/  IMAD.U32 R24, R24, 0x10000, RZ ;  /* 0x0001000018187824 */ /* 0x004fcc00078e00ff */
[----:B------:R-:W0:Y:S01]  /*c9b0*/  F2I.S64.TRUNC R24, R24 ;  /* 0x0000001800187311 */ /* 0x000e22000020d900 */
[----:B------:R-:W-:Y:S05]  /*c9c0*/  BRA `(.L_x_314) ;  /* 0x0000000400a87947 */ /* 0x000fea0003800000 */
.L_x_321:
        /* <DEDUP_REMOVED lines=11> */
.L_x_328:
        /* <DEDUP_REMOVED lines=21> */
.L_x_332:
[----:B------:R-:W-:Y:S05]  /*cbd0*/  BSYNC B1 ;  /* 0x0000000000017941 */ /* 0x000fea0003800000 */
.L_x_331:
[----:B------:R-:W-:Y:S01]  /*cbe0*/  IMAD.SHL.U32 R2, R2, 0x100000, RZ ;  /* 0x0010000002027824 */ /* 0x000fe200078e00ff */
[----:B------:R-:W-:-:S04]  /*cbf0*/  LEA R3, R0, 0x3b800000, 0x17 ;  /* 0x3b80000000037811 */ /* 0x000fc800078eb8ff */
[----:B------:R-:W-:-:S07]  /*cc00*/  LOP3.LUT R24, R3, R2, R24, 0xfe, !PT ;  /* 0x0000000203187212 */ /* 0x000fce00078efe18 */
.L_x_330:
[----:B------:R-:W-:Y:S05]  /*cc10*/  BSYNC B0 ;  /* 0x0000000000007941 */ /* 0x000fea0003800000 */
.L_x_329:
[----:B------:R-:W0:Y:S01]  /*cc20*/  F2I.S64.TRUNC R24, R24 ;  /* 0x0000001800187311 */ /* 0x000e22000020d900 */
[----:B------:R-:W-:Y:S05]  /*cc30*/  BRA `(.L_x_314) ;  /* 0x00000004000c7947 */ /* 0x000fea0003800000 */
.L_x_327:
        /* <DEDUP_REMOVED lines=21> */
.L_x_336:
[----:B------:R-:W-:Y:S05]  /*cd90*/  BSYNC B1 ;  /* 0x0000000000017941 */ /* 0x000fea0003800000 */
.L_x_335:
[----:B------:R-:W-:Y:S01]  /*cda0*/  IMAD.SHL.U32 R2, R2, 0x200000, RZ ;  /* 0x0020000002027824 */ /* 0x000fe200078e00ff */
[----:B------:R-:W-:-:S04]  /*cdb0*/  LEA R3, R0, 0x37800000, 0x17 ;  /* 0x3780000000037811 */ /* 0x000fc800078eb8ff */
[----:B------:R-:W-:-:S07]  /*cdc0*/  LOP3.LUT R24, R3, R2, R24, 0xfe, !PT ;  /* 0x0000000203187212 */ /* 0x000fce00078efe18 */
.L_x_334:
[----:B------:R-:W-:Y:S05]  /*cdd0*/  BSYNC B0 ;  /* 0x0000000000007941 */ /* 0x000fea0003800000 */
.L_x_333:
[----:B------:R-:W0:Y:S01]  /*cde0*/  F2I.S64.TRUNC R24, R24 ;  /* 0x0000001800187311 */ /* 0x000e22000020d900 */
[----:B------:R-:W-:Y:S05]  /*cdf0*/  BRA `(.L_x_314) ;  /* 0x00000000009c7947 */ /* 0x000fea0003800000 */
.L_x_326:
        /* <DEDUP_REMOVED lines=14> */
.L_x_340:
[----:B------:R-:W-:Y:S05]  /*cee0*/  BSYNC B0 ;  /* 0x0000000000007941 */ /* 0x000fea0003800000 */
.L_x_339:
[----:B------:R-:W0:Y:S01]  /*cef0*/  F2I.S64.TRUNC R24, R24 ;  /* 0x0000001800187311 */ /* 0x000e22000020d900 */
[----:B------:R-:W-:Y:S05]  /*cf00*/  BRA `(.L_x_314) ;  /* 0x0000000000587947 */ /* 0x000fea0003800000 */
.L_x_313:
        /* <DEDUP_REMOVED lines=16> */
.L_x_341:
[----:B------:R-:W-:Y:S01]  /*d010*/  CS2R R24, SRZ ;  /* 0x0000000000187805 */ /* 0x000fe2000001ff00 */
[----:B------:R-:W-:Y:S06]  /*d020*/  BRA `(.L_x_314) ;  /* 0x0000000000107947 */ /* 0x000fec0003800000 */
.L_x_338:
[----:B------:R0:W5:Y:S01]  /*d030*/  LDG.E.64 R24, desc[UR36][R2.64] ;  /* 0x0000002402187981 */ /* 0x000162000c1e1b00 */
[----:B------:R-:W-:Y:S05]  /*d040*/  BRA `(.L_x_314) ;  /* 0x0000000000087947 */ /* 0x000fea0003800000 */
.L_x_337:
[----:B------:R0:W5:Y:S01]  /*d050*/  LDG.E R24, desc[UR36][R2.64] ;  /* 0x0000002402187981 */ /* 0x000162000c1e1900 */
[----:B------:R-:W-:-:S07]  /*d060*/  IMAD.MOV.U32 R25, RZ, RZ, RZ ;  /* 0x000000ffff197224 */ /* 0x000fce00078e00ff */
.L_x_314:
[----:B0-----:R-:W0:Y:S01]  /*d070*/  LDC.U8 R4, c[0x0][0x615] ;  /* 0x00018540ff047b82 */ /* 0x001e220000000000 */
[----:B------:R-:W-:Y:S02]  /*d080*/  ULDC.64 UR4, c[0x0][0x5c8] ;  /* 0x0001720000047ab9 */ /* 0x000fe40000000a00 */
[----:B------:R-:W-:-:S04]  /*d090*/  IADD3 R2, P0, R18, UR4, RZ ;  /* 0x0000000412027c10 */ /* 0x000fc8000ff1e0ff */
[----:B------:R-:W-:Y:S02]  /*d0a0*/  IADD3.X R3, RZ, UR5, RZ, P0, !PT ;  /* 0x00000005ff037c10 */ /* 0x000fe400087fe4ff */
        /* <DEDUP_REMOVED lines=14> */
.L_x_345:
[----:B------:R0:W5:Y:S01]  /*d190*/  LDG.E.U8 R30, desc[UR36][R2.64] ;  /* 0x00000024021e7981 */ /* 0x000162000c1e1100 */
[----:B------:R-:W-:Y:S01]  /*d1a0*/  IMAD.MOV.U32 R31, RZ, RZ, RZ ;  /* 0x000000ffff1f7224 */ /* 0x000fe200078e00ff */
[----:B------:R-:W-:Y:S06]  /*d1b0*/  BRA `(.L_x_347) ;  /* 0x0000000c00487947 */ /* 0x000fec0003800000 */
.L_x_344:
        /* <DEDUP_REMOVED lines=8> */
.L_x_349:
[----:B------:R-:W2:Y:S02]  /*d240*/  LDG.E R30, desc[UR36][R2.64] ;  /* 0x00000024021e7981 */ /* 0x000ea4000c1e1900 */
[----:B--2---:R-:W-:Y:S01]  /*d250*/  SHF.R.S32.HI R31, RZ, 0x1f, R30 ;  /* 0x0000001fff1f7819 */ /* 0x004fe2000001141e */
[----:B------:R-:W-:Y:S06]  /*d260*/  BRA `(.L_x_347) ;  /* 0x0000000c001c7947 */ /* 0x000fec0003800000 */
.L_x_348:
[----:B------:R-:W2:Y:S02]  /*d270*/  LDG.E.S16 R30, desc[UR36][R2.64] ;  /* 0x00000024021e7981 */ /* 0x000ea4000c1e1700 */
[----:B--2---:R-:W-:Y:S01]  /*d280*/  SHF.R.S32.HI R31, RZ, 0x1f, R30 ;  /* 0x0000001fff1f7819 */ /* 0x004fe2000001141e */
[----:B------:R-:W-:Y:S06]  /*d290*/  BRA `(.L_x_347) ;  /* 0x0000000c00107947 */ /* 0x000fec0003800000 */
.L_x_343:
        /* <DEDUP_REMOVED lines=9> */
.L_x_351:
[----:B------:R-:W2:Y:S02]  /*d330*/  LDG.E.U16 R2, desc[UR36][R2.64] ;  /* 0x0000002402027981 */ /* 0x000ea4000c1e1500 */
[----:B--2---:R-:W-:-:S06]  /*d340*/  HADD2.F32 R30, -RZ, R2.H0_H0 ;  /* 0x20000002ff1e7230 */ /* 0x004fcc0000004100 */
[----:B------:R-:W0:Y:S01]  /*d350*/  F2I.S64.TRUNC R30, R30 ;  /* 0x0000001e001e7311 */ /* 0x000e22000020d900 */
[----:B------:R-:W-:Y:S05]  /*d360*/  BRA `(.L_x_347) ;  /* 0x0000000800dc7947 */ /* 0x000fea0003800000 */
.L_x_350:
        /* <DEDUP_REMOVED lines=9> */
.L_x_353:
[----:B------:R-:W2:Y:S02]  /*d400*/  LDG.E.U16 R2, desc[UR36][R2.64] ;  /* 0x0000002402027981 */ /* 0x000ea4000c1e1500 */
[----:B--2---:R-:W-:-:S06]  /*d410*/  HADD2.F32 R30, -RZ, R2.H0_H0 ;  /* 0x20000002ff1e7230 */ /* 0x004fcc0000004100 */
[----:B------:R-:W0:Y:S01]  /*d420*/  F2I.S64.TRUNC R30, R30 ;  /* 0x0000001e001e7311 */ /* 0x000e22000020d900 */
[----:B------:R-:W-:Y:S05]  /*d430*/  BRA `(.L_x_347) ;  /* 0x0000000800a87947 */ /* 0x000fea0003800000 */
.L_x_352:
[----:B------:R-:W2:Y:S02]  /*d440*/  LDG.E.64 R2, desc[UR36][R2.64] ;  /* 0x0000002402027981 */ /* 0x000ea4000c1e1b00 */
[----:B--2---:R0:W2:Y:S01]  /*d450*/  F2I.S64.F64.TRUNC R30, R2 ;  /* 0x00000002001e7311 */ /* 0x0040a2000030d900 */
[----:B------:R-:W-:Y:S05]  /*d460*/  BRA `(.L_x_347) ;  /* 0x00000008009c7947 */ /* 0x000fea0003800000 */
.L_x_342:
        /* <DEDUP_REMOVED lines=13> */
.L_x_356:
[----:B------:R-:W2:Y:S02]  /*d540*/  LDG.E.64 R2, desc[UR36][R2.64] ;  /* 0x0000002402027981 */ /* 0x000ea4000c1e1b00 */
[----:B--2---:R0:W2:Y:S01]  /*d550*/  F2I.S64.F64.TRUNC R30, R2 ;  /* 0x00000002001e7311 */ /* 0x0040a2000030d900 */
[----:B------:R-:W-:Y:S05]  /*d560*/  BRA `(.L_x_347) ;  /* 0x00000008005c7947 */ /* 0x000fea0003800000 */
.L_x_355:
        /* <DEDUP_REMOVED lines=27> */
.L_x_358:
        /* <DEDUP_REMOVED lines=14> */
.L_x_357:
[----:B------:R-:W2:Y:S02]  /*d800*/  LDG.E.U16 R30, desc[UR36][R2.64] ;  /* 0x00000024021e7981 */ /* 0x000ea4000c1e1500 */
[----:B--2---:R-:W-:-:S06]  /*d810*/  IMAD.U32 R30, R30, 0x10000, RZ ;  /* 0x000100001e1e7824 */ /* 0x004fcc00078e00ff */
[----:B------:R-:W0:Y:S01]  /*d820*/  F2I.S64.TRUNC R30, R30 ;  /* 0x0000001e001e7311 */ /* 0x000e22000020d900 */
[----:B------:R-:W-:Y:S05]  /*d830*/  BRA `(.L_x_347) ;  /* 0x0000000400a87947 */ /* 0x000fea0003800000 */
.L_x_354:
        /* <DEDUP_REMOVED lines=11> */
.L_x_361:
        /* <DEDUP_REMOVED lines=21> */
.L_x_365:
[----:B------:R-:W-:Y:S05]  /*da40*/  BSYNC B1 ;  /* 0x0000000000017941 */ /* 0x000fea0003800000 */
.L_x_364:
[----:B------:R-:W-:Y:S01]  /*da50*/  IMAD.SHL.U32 R2, R2, 0x100000, RZ ;  /* 0x0010000002027824 */ /* 0x000fe200078e00ff */
[----:B------:R-:W-:-:S04]  /*da60*/  LEA R3, R0, 0x3b800000, 0x17 ;  /* 0x3b80000000037811 */ /* 0x000fc800078eb8ff */
[----:B------:R-:W-:-:S07]  /*da70*/  LOP3.LUT R30, R3, R2, R30, 0xfe, !PT ;  /* 0x00000002031e7212 */ /* 0x000fce00078efe1e */
.L_x_363:
[----:B------:R-:W-:Y:S05]  /*da80*/  BSYNC B0 ;  /* 0x0000000000007941 */ /* 0x000fea0003800000 */
.L_x_362:
[----:B------:R-:W0:Y:S01]  /*da90*/  F2I.S64.TRUNC R30, R30 ;  /* 0x0000001e001e7311 */ /* 0x000e22000020d900 */
[----:B------:R-:W-:Y:S05]  /*daa0*/  BRA `(.L_x_347) ;  /* 0x00000004000c7947 */ /* 0x000fea0003800000 */
.L_x_360:
        /* <DEDUP_REMOVED lines=21> */
.L_x_369:
[----:B------:R-:W-:Y:S05]  /*dc00*/  BSYNC B1 ;  /* 0x0000000000017941 */ /* 0x000fea0003800000 */
.L_x_368:
[----:B------:R-:W-:Y:S01]  /*dc10*/  IMAD.SHL.U32 R2, R2, 0x200000, RZ ;  /* 0x0020000002027824 */ /* 0x000fe200078e00ff */
[----:B------:R-:W-:-:S04]  /*dc20*/  LEA R3, R0, 0x37800000, 0x17 ;  /* 0x3780000000037811 */ /* 0x000fc800078eb8ff */
[----:B------:R-:W-:-:S07]  /*dc30*/  LOP3.LUT R30, R3, R2, R30, 0xfe, !PT ;  /* 0x00000002031e7212 */ /* 0x000fce00078efe1e */
.L_x_367:
[----:B------:R-:W-:Y:S05]  /*dc40*/  BSYNC B0 ;  /* 0x0000000000007941 */ /* 0x000fea0003800000 */
.L_x_366:
[----:B------:R-:W0:Y:S01]  /*dc50*/  F2I.S64.TRUNC R30, R30 ;  /* 0x0000001e001e7311 */ /* 0x000e22000020d900 */
[----:B------:R-:W-:Y:S05]  /*dc60*/  BRA `(.L_x_347) ;  /* 0x00000000009c7947 */ /* 0x000fea0003800000 */
.L_x_359:
        /* <DEDUP_REMOVED lines=14> */
.L_x_373:
[----:B------:R-:W-:Y:S05]  /*dd50*/  BSYNC B0 ;  /* 0x0000000000007941 */ /* 0x000fea0003800000 */
.L_x_372:
[----:B------:R-:W0:Y:S01]  /*dd60*/  F2I.S64.TRUNC R30, R30 ;  /* 0x0000001e001e7311 */ /* 0x000e22000020d900 */
[----:B------:R-:W-:Y:S05]  /*dd70*/  BRA `(.L_x_347) ;  /* 0x0000000000587947 */ /* 0x000fea0003800000 */
.L_x_346:
[----:B------:R-:W-:Y:S01]  /*dd80*/  MOV R0, 0x0 ;  /* 0x0000000000007802 */ /* 0x000fe20000000f00 */
[----:B------:R-:W-:Y:S01]  /*dd90*/  ULDC.64 UR4, c[0x4][0x118] ;  /* 0x0100460000047ab9 */ /* 0x000fe20000000a00 */
[----:B------:R-:W-:Y:S01]  /*dda0*/  ULDC.64 UR6, c[0x4][0x20] ;  /* 0x0100080000067ab9 */ /* 0x000fe20000000a00 */
[----:B------:R-:W-:Y:S01]  /*ddb0*/  IMAD.U32 R4, RZ, RZ, UR4 ;  /* 0x00000004ff047e24 */ /* 0x000fe2000f8e00ff */
[----:B------:R0:W0:Y:S01]  /*ddc0*/  LDC.64 R2, c[0x4][R0] ;  /* 0x0100000000027b82 */ /* 0x0000220000000a00 */
[----:B------:R-:W-:Y:S01]  /*ddd0*/  IMAD.U32 R5, RZ, RZ, UR5 ;  /* 0x00000005ff057e24 */ /* 0x000fe2000f8e00ff */
[----:B------:R-:W-:Y:S01]  /*dde0*/  ULDC.64 UR4, c[0x4][0x120] ;  /* 0x0100480000047ab9 */ /* 0x000fe20000000a00 */
[----:B------:R-:W-:Y:S01]  /*ddf0*/  HFMA2.MMA R13, -RZ, RZ, 0, 0 ;  /* 0x00000000ff0d7435 */ /* 0x000fe200000001ff */
[----:B------:R-:W-:Y:S02]  /*de00*/  IMAD.U32 R6, RZ, RZ, UR4 ;  /* 0x00000004ff067e24 */ /* 0x000fe4000f8e00ff */
[----:B------:R-:W-:-:S02]  /*de10*/  IMAD.U32 R7, RZ, RZ, UR5 ;  /* 0x00000005ff077e24 */ /* 0x000fc4000f8e00ff */
[----:B------:R-:W-:Y:S02]  /*de20*/  IMAD.U32 R10, RZ, RZ, UR6 ;  /* 0x00000006ff0a7e24 */ /* 0x000fe4000f8e00ff */
[----:B------:R-:W-:Y:S02]  /*de30*/  IMAD.U32 R11, RZ, RZ, UR7 ;  /* 0x00000007ff0b7e24 */ /* 0x000fe4000f8e00ff */
[----:B------:R-:W-:Y:S02]  /*de40*/  IMAD.MOV.U32 R8, RZ, RZ, 0x4e ;  /* 0x0000004eff087424 */ /* 0x000fe400078e00ff */
[----:B------:R-:W-:-:S07]  /*de50*/  IMAD.MOV.U32 R12, RZ, RZ, 0x1 ;  /* 0x00000001ff0c7424 */ /* 0x000fce00078e00ff */
[----:B------:R-:W-:-:S07]  /*de60*/  LEPC R20, `(.L_x_374) ;  /* 0x000000001014794e */ /* 0x000fce0000000000 */
[----:B012345:R-:W-:Y:S05]  /*de70*/  CALL.ABS.NOINC R2 ;  /* 0x0000000002007343 */ /* 0x03ffea0003c00000 */
.L_x_374:
[----:B------:R-:W-:Y:S01]  /*de80*/  CS2R R30, SRZ ;  /* 0x00000000001e7805 */ /* 0x000fe2000001ff00 */
[----:B------:R-:W-:Y:S06]  /*de90*/  BRA `(.L_x_347) ;  /* 0x0000000000107947 */ /* 0x000fec0003800000 */
.L_x_371:
[----:B------:R0:W5:Y:S01]  /*dea0*/  LDG.E.64 R30, desc[UR36][R2.64] ;  /* 0x00000024021e7981 */ /* 0x000162000c1e1b00 */
[----:B------:R-:W-:Y:S05]  /*deb0*/  BRA `(.L_x_347) ;  /* 0x0000000000087947 */ /* 0x000fea0003800000 */
.L_x_370:
[----:B------:R0:W5:Y:S01]  /*dec0*/  LDG.E R30, desc[UR36][R2.64] ;  /* 0x00000024021e7981 */ /* 0x000162000c1e1900 */
[----:B------:R-:W-:-:S07]  /*ded0*/  IMAD.MOV.U32 R31, RZ, RZ, RZ ;  /* 0x000000ffff1f7224 */ /* 0x000fce00078e00ff */
.L_x_347:
[----:B------:R-:W-:Y:S01]  /*dee0*/  ULDC.64 UR6, c[0x0][0x5d0] ;  /* 0x0001740000067ab9 */ /* 0x000fe20000000a00 */
[----:B------:R-:W-:Y:S01]  /*def0*/  ULDC.64 UR4, c[0x4][0x148] ;  /* 0x0100520000047ab9 */ /* 0x000fe20000000a00 */
[----:B--2345:R-:W-:Y:S01]  /*df00*/  ISETP.EQ.U32.AND P0, PT, R26, UR6, PT ;  /* 0x000000061a007c0c */ /* 0x03cfe2000bf02070 */
[----:B------:R-:W-:Y:S01]  /*df10*/  BSSY B7, `(.L_x_375) ;  /* 0x0000015000077945 */ /* 0x000fe20003800000 */
[----:B------:R-:W-:Y:S02]  /*df20*/  ISETP.NE.U32.AND P1, PT, RZ, UR4, PT ;  /* 0x00000004ff007c0c */ /* 0x000fe4000bf25070 */
[----:B------:R-:W-:Y:S02]  /*df30*/  ISETP.EQ.AND.EX P0, PT, R27, UR7, PT, P0 ;  /* 0x000000071b007c0c */ /* 0x000fe4000bf02300 */
[----:B------:R-:W-:-:S13]  /*df40*/  ISETP.NE.AND.EX P1, PT, RZ, UR5, PT, P1 ;  /* 0x00000005ff007c0c */ /* 0x000fda000bf25310 */
[----:B------:R-:W-:Y:S05]  /*df50*/  @P1 BRA P0, `(.L_x_376) ;  /* 0x0000000000401947 */ /* 0x000fea0000000000 */
[----:B------:R-:W-:Y:S01]  /*df60*/  MOV R0, 0x0 ;  /* 0x0000000000007802 */ /* 0x000fe20000000f00 */
[----:B------:R-:W-:Y:S01]  /*df70*/  ULDC.64 UR4, c[0x4][0x128] ;  /* 0x01004a0000047ab9 */ /* 0x000fe20000000a00 */
[----:B------:R-:W-:Y:S01]  /*df80*/  ULDC.64 UR6, c[0x4][0x8] ;  /* 0x0100020000067ab9 */ /* 0x000fe20000000a00 */
[----:B0-----:R-:W-:Y:S01]  /*df90*/  IMAD.U32 R4, RZ, RZ, UR4 ;  /* 0x00000004ff047e24 */ /* 0x001fe2000f8e00ff */
[----:B------:R0:W2:Y:S01]  /*dfa0*/  LDC.64 R2, c[0x4][R0] ;  /* 0x0100000000027b82 */ /* 0x0000a20000000a00 */
        /* <DEDUP_REMOVED lines=10> */
[----:B-12---:R-:W-:Y:S05]  /*e050*/  CALL.ABS.NOINC R2 ;  /* 0x0000000002007343 */ /* 0x006fea0003c00000 */
.L_x_376:
[----:B------:R-:W-:Y:S05]  /*e060*/  BSYNC B7 ;  /* 0x0000000000077941 */ /* 0x000fea0003800000 */
.L_x_375:
[----:B------:R-:W-:Y:S01]  /*e070*/  ULDC.64 UR6, c[0x0][0x5e0] ;  /* 0x0001780000067ab9 */ /* 0x000fe20000000a00 */
[----:B------:R-:W-:Y:S01]  /*e080*/  ULDC.64 UR4, c[0x4][0x158] ;  /* 0x0100560000047ab9 */ /* 0x000fe20000000a00 */
[----:B-1----:R-:W-:Y:S01]  /*e090*/  ISETP.EQ.U32.AND P0, PT, R28, UR6, PT ;  /* 0x000000061c007c0c */ /* 0x002fe2000bf02070 */
        /* <DEDUP_REMOVED lines=21> */
.L_x_378:
[----:B------:R-:W-:Y:S05]  /*e1f0*/  BSYNC B7 ;  /* 0x0000000000077941 */ /* 0x000fea0003800000 */
.L_x_377:
[----:B------:R-:W-:Y:S01]  /*e200*/  IADD3 R0, P1, -R22, R24, RZ ;  /* 0x0000001816007210 */ /* 0x000fe20007f3e1ff */
[----:B------:R-:W-:Y:S01]  /*e210*/  ULDC.64 UR4, c[0x0][0x5d8] ;  /* 0x0001760000047ab9 */ /* 0x000fe20000000a00 */
[----:B------:R-:W-:Y:S01]  /*e220*/  ULDC.64 UR6, c[0x0][0x5d0] ;  /* 0x0001740000067ab9 */ /* 0x000fe20000000a00 */
[----:B------:R-:W-:Y:S01]  /*e230*/  ULDC.64 UR8, c[0x4][0x168] ;  /* 0x01005a0000087ab9 */ /* 0x000fe20000000a00 */
[C---:B------:R-:W-:Y:S01]  /*e240*/  ISETP.GT.U32.AND P0, PT, R0.reuse, UR4, PT ;  /* 0x0000000400007c0c */ /* 0x040fe2000bf04070 */
[----:B0-----:R-:W-:Y:S01]  /*e250*/  IMAD.X R2, R25, 0x1, ~R23, P1 ;  /* 0x0000000119027824 */ /* 0x001fe200008e0e17 */
        /* <DEDUP_REMOVED lines=23> */
.L_x_380:
[----:B------:R-:W-:Y:S05]  /*e3d0*/  BSYNC B7 ;  /* 0x0000000000077941 */ /* 0x000fea0003800000 */
.L_x_379:
[----:B------:R-:W0:Y:S01]  /*e3e0*/  LDC.64 R2, c[0x0][0x5e0] ;  /* 0x00017800ff027b82 */ /* 0x000e220000000a00 */
[----:B------:R-:W-:-:S07]  /*e3f0*/  IMAD.MOV.U32 R15, RZ, RZ, RZ ;  /* 0x000000ffff0f7224 */ /* 0x000fce00078e00ff */
[----:B------:R-:W1:Y:S01]  /*e400*/  LDC R0, c[0x0][0x5e8] ;  /* 0x00017a00ff007b82 */ /* 0x000e620000000800 */
[----:B0-----:R-:W-:Y:S01]  /*e410*/  ISETP.GE.U32.AND P0, PT, R2, 0x1, PT ;  /* 0x000000010200780c */ /* 0x001fe20003f06070 */
[----:B------:R-:W-:-:S03]  /*e420*/  IMAD.WIDE.U32 R28, R30, R2, RZ ;  /* 0x000000021e1c7225 */ /* 0x000fc600078e00ff */
[----:B------:R-:W-:Y:S01]  /*e430*/  ISETP.GE.AND.EX P0, PT, R3, RZ, PT, P0 ;  /* 0x000000ff0300720c */ /* 0x000fe20003f06300 */
[----:B-1----:R-:W-:Y:S02]  /*e440*/  VIADD R18, R0, 0xffffffff ;  /* 0xffffffff00127836 */ /* 0x002fe40000000000 */
[----:B------:R-:W-:Y:S02]  /*e450*/  IMAD R0, R31, R2, RZ ;  /* 0x000000021f007224 */ /* 0x000fe400078e02ff */
[----:B------:R-:W-:Y:S01]  /*e460*/  IMAD.MOV.U32 R2, RZ, RZ, RZ ;  /* 0x000000ffff027224 */ /* 0x000fe200078e00ff */
[----:B------:R-:W-:Y:S01]  /*e470*/  ISETP.LT.OR P0, PT, R18, RZ, !P0 ;  /* 0x000000ff1200720c */ /* 0x000fe20004701670 */
[----:B------:R-:W-:-:S12]  /*e480*/  IMAD R31, R30, R3, R0 ;  /* 0x000000031e1f7224 */ /* 0x000fd800078e0200 */
[----:B------:R-:W-:Y:S05]  /*e490*/  @P0 BRA `(.L_x_381) ;  /* 0x0000000000ec0947 */ /* 0x000fea0003800000 */
[----:B------:R-:W0:Y:S01]  /*e4a0*/  LDC.64 R26, c[0x0][0x5f0] ;  /* 0x00017c00ff1a7b82 */ /* 0x000e220000000a00 */
[----:B------:R-:W-:Y:S01]  /*e4b0*/  HFMA2.MMA R15, -RZ, RZ, 0, 0 ;  /* 0x00000000ff0f7435 */ /* 0x000fe200000001ff */
[----:B------:R-:W-:Y:S01]  /*e4c0*/  BSSY B0, `(.L_x_381) ;  /* 0x0000038000007945 */ /* 0x000fe20003800000 */
[----:B------:R-:W-:Y:S02]  /*e4d0*/  IMAD.IADD R6, R29, 0x1, R31 ;  /* 0x000000011d067824 */ /* 0x000fe400078e021f */
[----:B------:R-:W-:-:S07]  /*e4e0*/  IMAD.MOV.U32 R2, RZ, RZ, RZ ;  /* 0x000000ffff027224 */ /* 0x000fce00078e00ff */
.L_x_385:
        /* <DEDUP_REMOVED lines=12> */
.L_x_383:
[----:B------:R-:W0:Y:S01]  /*e5b0*/  I2F.U32.RP R0, R30 ;  /* 0x0000001e00007306 */ /* 0x000e220000209000 */
[----:B------:R-:W-:Y:S01]  /*e5c0*/  IMAD.MOV R3, RZ, RZ, -R30 ;  /* 0x000000ffff037224 */ /* 0x000fe200078e0a1e */
[----:B------:R-:W-:Y:S01]  /*e5d0*/  ISETP.NE.U32.AND P2, PT, R30, RZ, PT ;  /* 0x000000ff1e00720c */ /* 0x000fe20003f45070 */
[----:B------:R-:W-:-:S05]  /*e5e0*/  IMAD.MOV.U32 R11, RZ, RZ, RZ ;  /* 0x000000ffff0b7224 */ /* 0x000fca00078e00ff */
        /* <DEDUP_REMOVED lines=15> */
.L_x_384:
[----:B------:R-:W-:Y:S05]  /*e6e0*/  BSYNC B1 ;  /* 0x0000000000017941 */ /* 0x000fea0003800000 */
.L_x_382:
[----:B------:R-:W-:Y:S02]  /*e6f0*/  ULDC.64 UR4, c[0x0][0x5f8] ;  /* 0x00017e0000047ab9 */ /* 0x000fe40000000a00 */
[----:B------:R-:W-:-:S04]  /*e700*/  LEA R4, P0, R18, UR4, 0x3 ;  /* 0x0000000412047c11 */ /* 0x000fc8000f8018ff */
[----:B------:R-:W-:-:S06]  /*e710*/  LEA.HI.X R5, R18, UR5, R21, 0x3, P0 ;  /* 0x0000000512057c11 */ /* 0x000fcc00080f1c15 */
[----:B------:R-:W2:Y:S01]  /*e720*/  LDG.E.64 R4, desc[UR36][R4.64] ;  /* 0x0000002404047981 */ /* 0x000ea2000c1e1b00 */
[----:B------:R-:W-:Y:S01]  /*e730*/  IADD3 R9, P0, RZ, -R10, RZ ;  /* 0x8000000aff097210 */ /* 0x000fe20007f1e0ff */
[----:B------:R-:W-:Y:S02]  /*e740*/  IMAD.MOV.U32 R29, RZ, RZ, R6 ;  /* 0x000000ffff1d7224 */ /* 0x000fe400078e0006 */
[----:B------:R-:W-:Y:S02]  /*e750*/  VIADD R18, R18, 0xffffffff ;  /* 0xffffffff12127836 */ /* 0x000fe40000000000 */
[----:B------:R-:W-:Y:S02]  /*e760*/  IMAD.X R3, RZ, RZ, ~R11, P0 ;  /* 0x000000ffff037224 */ /* 0x000fe400000e0e0b */
[----:B------:R-:W-:Y:S01]  /*e770*/  IMAD.WIDE.U32 R6, R30, R9, R28 ;  /* 0x000000091e067225 */ /* 0x000fe200078e001c */
[----:B------:R-:W-:-:S03]  /*e780*/  ISETP.GT.AND P0, PT, R18, -0x1, PT ;  /* 0xffffffff1200780c */ /* 0x000fc60003f04270 */
[----:B------:R-:W-:Y:S02]  /*e790*/  IMAD R3, R3, R30, RZ ;  /* 0x0000001e03037224 */ /* 0x000fe400078e02ff */
[----:B------:R-:W-:Y:S02]  /*e7a0*/  IMAD.MOV.U32 R28, RZ, RZ, R10 ;  /* 0x000000ffff1c7224 */ /* 0x000fe400078e000a */
[----:B------:R-:W-:-:S04]  /*e7b0*/  IMAD R3, R31, R9, R3 ;  /* 0x000000091f037224 */ /* 0x000fc800078e0203 */
[----:B------:R-:W-:-:S04]  /*e7c0*/  IMAD.IADD R3, R7, 0x1, R3 ;  /* 0x0000000107037824 */ /* 0x000fc800078e0203 */
[----:B--2---:R-:W-:Y:S02]  /*e7d0*/  IMAD R7, R3, R4, RZ ;  /* 0x0000000403077224 */ /* 0x004fe400078e02ff */
[----:B------:R-:W-:Y:S02]  /*e7e0*/  IMAD.MOV.U32 R3, RZ, RZ, R15 ;  /* 0x000000ffff037224 */ /* 0x000fe400078e000f */
[-C--:B------:R-:W-:Y:S02]  /*e7f0*/  IMAD R7, R5, R6.reuse, R7 ;  /* 0x0000000605077224 */ /* 0x080fe400078e0207 */
[----:B------:R-:W-:-:S04]  /*e800*/  IMAD.WIDE.U32 R2, R4, R6, R2 ;  /* 0x0000000604027225 */ /* 0x000fc800078e0002 */
[----:B------:R-:W-:Y:S02]  /*e810*/  IMAD.MOV.U32 R6, RZ, RZ, R11 ;  /* 0x000000ffff067224 */ /* 0x000fe400078e000b */
[----:B------:R-:W-:Y:S01]  /*e820*/  IMAD.IADD R15, R3, 0x1, R7 ;  /* 0x00000001030f7824 */ /* 0x000fe200078e0207 */
[----:B------:R-:W-:Y:S06]  /*e830*/  @P0 BRA `(.L_x_385) ;  /* 0xfffffffc002c0947 */ /* 0x000fec000383ffff */
[----:B------:R-:W-:Y:S05]  /*e840*/  BSYNC B0 ;  /* 0x0000000000007941 */ /* 0x000fea0003800000 */
.L_x_381:
        /* <DEDUP_REMOVED lines=19> */
.L_x_390:
        /* <DEDUP_REMOVED lines=25> */
.L_x_389:
[----:B------:R-:W-:Y:S05]  /*eb10*/  BSYNC B8 ;  /* 0x0000000000087941 */ /* 0x000fea0003800000 */
.L_x_388:
[----:B------:R-:W-:-:S05]  /*eb20*/  IADD3 R22, P0, R22, 0x8, RZ ;  /* 0x0000000816167810 */ /* 0x000fca0007f1e0ff */
[----:B------:R-:W-:Y:S01]  /*eb30*/  IMAD.X R23, RZ, RZ, R23, P0 ;  /* 0x000000ffff177224 */ /* 0x000fe200000e0617 */
[----:B------:R-:W-:-:S04]  /*eb40*/  ISETP.GE.U32.AND P0, PT, R22, R25, PT ;  /* 0x000000191600720c */ /* 0x000fc80003f06070 */
[----:B------:R-:W-:-:S13]  /*eb50*/  ISETP.GE.U32.AND.EX P0, PT, R23, R18, PT, P0 ;  /* 0x000000121700720c */ /* 0x000fda0003f06100 */
[----:B------:R-:W-:Y:S05]  /*eb60*/  @!P0 BRA `(.L_x_390) ;  /* 0xfffffffc00848947 */ /* 0x000fea000383ffff */
.L_x_387:
[----:B------:R-:W-:Y:S05]  /*eb70*/  BSYNC B7 ;  /* 0x0000000000077941 */ /* 0x000fea0003800000 */
.L_x_386:
        /* <DEDUP_REMOVED lines=14> */
.L_x_394:
[----:B------:R1:W-:Y:S01]  /*ec60*/  STG.E.U8 desc[UR36][R16.64], RZ ;  /* 0x000000ff10007986 */ /* 0x0003e2000c101124 */
[----:B------:R-:W-:Y:S05]  /*ec70*/  BRA `(.L_x_396) ;  /* 0x00000004008c7947 */ /* 0x000fea0003800000 */
.L_x_393:
        /* <DEDUP_REMOVED lines=8> */
.L_x_398:
[----:B------:R3:W-:Y:S01]  /*ed00*/  STG.E desc[UR36][R16.64], RZ ;  /* 0x000000ff10007986 */ /* 0x0007e2000c101924 */
[----:B------:R-:W-:Y:S05]  /*ed10*/  BRA `(.L_x_396) ;  /* 0x0000000400647947 */ /* 0x000fea0003800000 */
.L_x_397:
[----:B------:R2:W-:Y:S01]  /*ed20*/  STG.E.U16 desc[UR36][R16.64], RZ ;  /* 0x000000ff10007986 */ /* 0x0005e2000c101524 */
[----:B------:R-:W-:Y:S05]  /*ed30*/  BRA `(.L_x_396) ;  /* 0x00000004005c7947 */ /* 0x000fea0003800000 */
.L_x_392:
        /* <DEDUP_REMOVED lines=8> */
.L_x_400:
[----:B------:R0:W-:Y:S01]  /*edc0*/  STG.E.U16 desc[UR36][R16.64], RZ ;  /* 0x000000ff10007986 */ /* 0x0001e2000c101524 */
[----:B------:R-:W-:Y:S05]  /*edd0*/  BRA `(.L_x_396) ;  /* 0x0000000400347947 */ /* 0x000fea0003800000 */
.L_x_399:
        /* <DEDUP_REMOVED lines=8> */
.L_x_402:
[----:B------:R0:W-:Y:S01]  /*ee60*/  STG.E desc[UR36][R16.64], RZ ;  /* 0x000000ff10007986 */ /* 0x0001e2000c101924 */
[----:B------:R-:W-:Y:S05]  /*ee70*/  BRA `(.L_x_396) ;  /* 0x00000004000c7947 */ /* 0x000fea0003800000 */
.L_x_401:
[----:B------:R0:W-:Y:S01]  /*ee80*/  STG.E.64 desc[UR36][R16.64], RZ ;  /* 0x000000ff10007986 */ /* 0x0001e2000c101b24 */
[----:B------:R-:W-:Y:S05]  /*ee90*/  BRA `(.L_x_396) ;  /* 0x0000000400047947 */ /* 0x000fea0003800000 */
.L_x_391:
        /* <DEDUP_REMOVED lines=10> */
.L_x_405:
[----:B------:R0:W-:Y:S01]  /*ef40*/  STG.E.128 desc[UR36][R16.64], RZ ;  /* 0x000000ff10007986 */ /* 0x0001e2000c101d24 */
[----:B------:R-:W-:Y:S05]  /*ef50*/  BRA `(.L_x_396) ;  /* 0x0000000000d47947 */ /* 0x000fea0003800000 */
.L_x_404:
        /* <DEDUP_REMOVED lines=8> */
.L_x_407:
[----:B------:R0:W-:Y:S01]  /*efe0*/  STG.E.U8 desc[UR36][R16.64], RZ ;  /* 0x000000ff10007986 */ /* 0x0001e2000c101124 */
[----:B------:R-:W-:Y:S05]  /*eff0*/  BRA `(.L_x_396) ;  /* 0x0000000000ac7947 */ /* 0x000fea0003800000 */
.L_x_406:
[----:B------:R0:W-:Y:S01]  /*f000*/  STG.E.U16 desc[UR36][R16.64], RZ ;  /* 0x000000ff10007986 */ /* 0x0001e2000c101524 */
[----:B------:R-:W-:Y:S05]  /*f010*/  BRA `(.L_x_396) ;  /* 0x0000000000a47947 */ /* 0x000fea0003800000 */
.L_x_403:
        /* <DEDUP_REMOVED lines=10> */
.L_x_410:
[----:B------:R0:W-:Y:S01]  /*f0c0*/  STG.E.U8 desc[UR36][R16.64], RZ ;  /* 0x000000ff10007986 */ /* 0x0001e2000c101124 */
[----:B------:R-:W-:Y:S05]  /*f0d0*/  BRA `(.L_x_396) ;  /* 0x0000000000747947 */ /* 0x000fea0003800000 */
.L_x_409:
[----:B------:R0:W-:Y:S01]  /*f0e0*/  STG.E.U8 desc[UR36][R16.64], RZ ;  /* 0x000000ff10007986 */ /* 0x0001e2000c101124 */
[----:B------:R-:W-:Y:S05]  /*f0f0*/  BRA `(.L_x_396) ;  /* 0x00000000006c7947 */ /* 0x000fea0003800000 */
.L_x_408:
[----:B------:R-:W-:-:S13]  /*f100*/  ISETP.NE.AND P0, PT, R0, 0x1c, PT ;  /* 0x0000001c0000780c */ /* 0x000fda0003f05270 */
[----:B------:R-:W-:Y:S05]  /*f110*/  @!P0 BRA `(.L_x_411) ;  /* 0x0000000000608947 */ /* 0x000fea0003800000 */
[----:B------:R-:W-:-:S13]  /*f120*/  ISETP.NE.AND P0, PT, R0, 0x1d, PT ;  /* 0x0000001d0000780c */ /* 0x000fda0003f05270 */
[----:B------:R-:W-:Y:S05]  /*f130*/  @!P0 BRA `(.L_x_412) ;  /* 0x0000000000508947 */ /* 0x000fea0003800000 */
[----:B------:R-:W-:-:S13]  /*f140*/  ISETP.NE.AND P0, PT, R0, 0x2c, PT ;  /* 0x0000002c0000780c */ /* 0x000fda0003f05270 */
[----:B------:R0:W-:Y:S01]  /*f150*/  @!P0 STG.E.U8 desc[UR36][R16.64], RZ ;  /* 0x000000ff10008986 */ /* 0x0001e2000c101124 */
[----:B------:R-:W-:Y:S05]  /*f160*/  @!P0 BRA `(.L_x_396) ;  /* 0x0000000000508947 */ /* 0x000fea0003800000 */
.L_x_395:
        /* <DEDUP_REMOVED lines=16> */
.L_x_413:
[----:B------:R-:W-:Y:S05]  /*f270*/  BRA `(.L_x_396) ;  /* 0x00000000000c7947 */ /* 0x000fea0003800000 */
.L_x_412:
[----:B------:R0:W-:Y:S01]  /*f280*/  STG.E.64 desc[UR36][R16.64], RZ ;  /* 0x000000ff10007986 */ /* 0x0001e2000c101b24 */
[----:B------:R-:W-:Y:S05]  /*f290*/  BRA `(.L_x_396) ;  /* 0x0000000000047947 */ /* 0x000fea0003800000 */
.L_x_411:
[----:B------:R0:W-:Y:S02]  /*f2a0*/  STG.E desc[UR36][R16.64], RZ ;  /* 0x000000ff10007986 */ /* 0x0001e4000c101924 */
.L_x_396:
[----:B------:R-:W-:-:S07]  /*f2b0*/  VIADD R19, R19, 0x80 ;  /* 0x0000008013137836 */ /* 0x000fce0000000000 */
.L_x_208:
[----:B------:R-:W-:Y:S05]  /*f2c0*/  BSYNC B6 ;  /* 0x0000000000067941 */ /* 0x000fea0003800000 */
.L_x_207:
[----:B------:R-:W-:Y:S01]  /*f2d0*/  ULDC UR4, c[0x0][0x210] ;  /* 0x0000840000047ab9 */ /* 0x000fe20000000800 */
[----:B------:R-:W-:Y:S01]  /*f2e0*/  BSSY B6, `(.L_x_414) ;  /* 0x0000790000067945 */ /* 0x000fe20003800000 */
[----:B------:R-:W-:-:S13]  /*f2f0*/  ISETP.GE.AND P0, PT, R19, UR4, PT ;  /* 0x0000000413007c0c */ /* 0x000fda000bf06270 */
[----:B------:R-:W-:Y:S05]  /*f300*/  @P0 BRA `(.L_x_415) ;  /* 0x0000007800340947 */ /* 0x000fea0003800000 */
[----:B------:R-:W5:Y:S01]  /*f310*/  LDC R6, c[0x0][0x218] ;  /* 0x00008600ff067b82 */ /* 0x000f620000000800 */
[----:B------:R-:W-:Y:S01]  /*f320*/  IMAD.MOV.U32 R18, RZ, RZ, RZ ;  /* 0x000000ffff127224 */ /* 0x000fe200078e00ff */
[----:B------:R-:W-:Y:S01]  /*f330*/  CS2R R22, SRZ ;  /* 0x0000000000167805 */ /* 0x000fe2000001ff00 */
[----:B------:R-:W-:Y:S02]  /*f340*/  IMAD.MOV.U32 R24, RZ, RZ, RZ ;  /* 0x000000ffff187224 */ /* 0x000fe400078e00ff */
[----:B------:R-:W-:Y:S02]  /*f350*/  IMAD.MOV.U32 R0, RZ, RZ, RZ ;  /* 0x000000ffff007224 */ /* 0x000fe400078e00ff */
[----:B01234-:R-:W-:Y:S01]  /*f360*/  IMAD.MOV.U32 R16, RZ, RZ, RZ ;  /* 0x000000ffff107224 */ /* 0x01ffe200078e00ff */
[----:B-----5:R-:W-:-:S13]  /*f370*/  ISETP.NE.AND P0, PT, R6, RZ, PT ;  /* 0x000000ff0600720c */ /* 0x020fda0003f05270 */
        /* <DEDUP_REMOVED lines=205> */
[----:B------:R-:W-:-:S03]  /*10050*/  ULDC.64 UR4, c[0x0][0x450] ;  /* 0x0001140000047ab9 */ /* 0x000fc60000000a00 */
[----:B------:R-:W-:-:S05]  /*10060*/  IADD3 R2, -R5, RZ, RZ ;  /* 0x000000ff05027210 */ /* 0x000fca0007ffe1ff */
        /* <DEDUP_REMOVED lines=242> */
.L_x_416:
        /* <DEDUP_REMOVED lines=21> */
.L_x_420:
[----:B------:R0:W5:Y:S01]  /*110e0*/  LDG.E.U8 R26, desc[UR36][R2.64] ;  /* 0x00000024021a7981 */ /* 0x000162000c1e1100 */
[----:B------:R-:W-:Y:S01]  /*110f0*/  IMAD.MOV.U32 R27, RZ, RZ, RZ ;  /* 0x000000ffff1b7224 */ /* 0x000fe200078e00ff */
[----:B------:R-:W-:Y:S06]  /*11100*/  BRA `(.L_x_422) ;  /* 0x0000000c00487947 */ /* 0x000fec0003800000 */
.L_x_419:
        /* <DEDUP_REMOVED lines=8> */
.L_x_424:
[----:B------:R-:W2:Y:S02]  /*11190*/  LDG.E R26, desc[UR36][R2.64] ;  /* 0x00000024021a7981 */ /* 0x000ea4000c1e1900 */
[----:B--2---:R-:W-:Y:S01]  /*111a0*/  SHF.R.S32.HI R27, RZ, 0x1f, R26 ;  /* 0x0000001fff1b7819 */ /* 0x004fe2000001141a */
[----:B------:R-:W-:Y:S06]  /*111b0*/  BRA `(.L_x_422) ;  /* 0x0000000c001c7947 */ /* 0x000fec0003800000 */
.L_x_423:
[----:B------:R-:W2:Y:S02]  /*111c0*/  LDG.E.S16 R26, desc[UR36][R2.64] ;  /* 0x00000024021a7981 */ /* 0x000ea4000c1e1700 */
[----:B--2---:R-:W-:Y:S01]  /*111d0*/  SHF.R.S32.HI R27, RZ, 0x1f, R26 ;  /* 0x0000001fff1b7819 */ /* 0x004fe2000001141a */
[----:B------:R-:W-:Y:S06]  /*111e0*/  BRA `(.L_x_422) ;  /* 0x0000000c00107947 */ /* 0x000fec0003800000 */
.L_x_418:
        /* <DEDUP_REMOVED lines=9> */
.L_x_426:
[----:B------:R-:W2:Y:S02]  /*11280*/  LDG.E.U16 R2, desc[UR36][R2.64] ;  /* 0x0000002402027981 */ /* 0x000ea4000c1e1500 */
[----:B--2---:R-:W-:-:S06]  /*11290*/  HADD2.F32 R26, -RZ, R2.H0_H0 ;  /* 0x20000002ff1a7230 */ /* 0x004fcc0000004100 */
[----:B------:R-:W0:Y:S01]  /*112a0*/  F2I.S64.TRUNC R26, R26 ;  /* 0x0000001a001a7311 */ /* 0x000e22000020d900 */
[----:B------:R-:W-:Y:S05]  /*112b0*/  BRA `(.L_x_422) ;  /* 0x0000000800dc7947 */ /* 0x000fea0003800000 */
.L_x_425:
        /* <DEDUP_REMOVED lines=9> */
.L_x_428:
[----:B------:R-:W2:Y:S02]  /*11350*/  LDG.E.U16 R2, desc[UR36][R2.64] ;  /* 0x0000002402027981 */ /* 0x000ea4000c1e1500 */
[----:B--2---:R-:W-:-:S06]  /*11360*/  HADD2.F32 R26, -RZ, R2.H0_H0 ;  /* 0x20000002ff1a7230 */ /* 0x004fcc0000004100 */
[----:B------:R-:W4:Y:S01]  /*11370*/  F2I.S64.TRUNC R26, R26 ;  /* 0x0000001a001a7311 */ /* 0x000f22000020d900 */
[----:B------:R-:W-:Y:S05]  /*11380*/  BRA `(.L_x_422) ;  /* 0x0000000800a87947 */ /* 0x000fea0003800000 */
.L_x_427:
[----:B------:R-:W2:Y:S02]  /*11390*/  LDG.E.64 R2, desc[UR36][R2.64] ;  /* 0x0000002402027981 */ /* 0x000ea4000c1e1b00 */
[----:B--2---:R0:W1:Y:S01]  /*113a0*/  F2I.S64.F64.TRUNC R26, R2 ;  /* 0x00000002001a7311 */ /* 0x004062000030d900 */
[----:B------:R-:W-:Y:S05]  /*113b0*/  BRA `(.L_x_422) ;  /* 0x00000008009c7947 */ /* 0x000fea0003800000 */
.L_x_417:
        /* <DEDUP_REMOVED lines=13> */
.L_x_431:
[----:B------:R-:W2:Y:S02]  /*11490*/  LDG.E.64 R2, desc[UR36][R2.64] ;  /* 0x0000002402027981 */ /* 0x000ea4000c1e1b00 */
[----:B--2---:R0:W1:Y:S01]  /*114a0*/  F2I.S64.F64.TRUNC R26, R2 ;  /* 0x00000002001a7311 */ /* 0x004062000030d900 */
[----:B------:R-:W-:Y:S05]  /*114b0*/  BRA `(.L_x_422) ;  /* 0x00000008005c7947 */ /* 0x000fea0003800000 */
.L_x_430:
        /* <DEDUP_REMOVED lines=11> */
[C---:B------:R-:W-:Y:S01]  /*11570*/  VIADD R6, R4.reuse, 0x1000000 ;  /* 0x0100000004067836 */ /* 0x040fe20000000000 */
[----:B------:R-:W-:-:S04]  /*11580*/  IADD3 R2, R4, -0x1, RZ ;  /* 0xffffffff04027810 */ /* 0x000fc80007ffe0ff */
        /* <DEDUP_REMOVED lines=14> */
.L_x_433:
        /* <DEDUP_REMOVED lines=14> */
.L_x_432:
[----:B------:R-:W2:Y:S02]  /*11750*/  LDG.E.U16 R26, desc[UR36][R2.64] ;  /* 0x00000024021a7981 */ /* 0x000ea4000c1e1500 */
[----:B--2---:R-:W-:-:S06]  /*11760*/  IMAD.U32 R26, R26, 0x10000, RZ ;  /* 0x000100001a1a7824 */ /* 0x004fcc00078e00ff */
[----:B------:R-:W0:Y:S01]  /*11770*/  F2I.S64.TRUNC R26, R26 ;  /* 0x0000001a001a7311 */ /* 0x000e22000020d900 */
[----:B------:R-:W-:Y:S05]  /*11780*/  BRA `(.L_x_422) ;  /* 0x0000000400a87947 */ /* 0x000fea0003800000 */
.L_x_429:
        /* <DEDUP_REMOVED lines=11> */
.L_x_436:
        /* <DEDUP_REMOVED lines=21> */
.L_x_440:
[----:B------:R-:W-:Y:S05]  /*11990*/  BSYNC B1 ;  /* 0x0000000000017941 */ /* 0x000fea0003800000 */
.L_x_439:
[----:B------:R-:W-:Y:S01]  /*119a0*/  IMAD.SHL.U32 R2, R2, 0x100000, RZ ;  /* 0x0010000002027824 */ /* 0x000fe200078e00ff */
[----:B------:R-:W-:-:S04]  /*119b0*/  LEA R3, R0, 0x3b800000, 0x17 ;  /* 0x3b80000000037811 */ /* 0x000fc800078eb8ff */
[----:B------:R-:W-:-:S07]  /*119c0*/  LOP3.LUT R26, R3, R2, R26, 0xfe, !PT ;  /* 0x00000002031a7212 */ /* 0x000fce00078efe1a */
.L_x_438:
[----:B------:R-:W-:Y:S05]  /*119d0*/  BSYNC B0 ;  /* 0x0000000000007941 */ /* 0x000fea0003800000 */
.L_x_437:
[----:B------:R-:W0:Y:S01]  /*119e0*/  F2I.S64.TRUNC R26, R26 ;  /* 0x0000001a001a7311 */ /* 0x000e22000020d900 */
[----:B------:R-:W-:Y:S05]  /*119f0*/  BRA `(.L_x_422) ;  /* 0x00000004000c7947 */ /* 0x000fea0003800000 */
.L_x_435:
        /* <DEDUP_REMOVED lines=21> */
.L_x_444:
[----:B------:R-:W-:Y:S05]  /*11b50*/  BSYNC B1 ;  /* 0x0000000000017941 */ /* 0x000fea0003800000 */
.L_x_443:
[----:B------:R-:W-:Y:S01]  /*11b60*/  IMAD.SHL.U32 R2, R2, 0x200000, RZ ;  /* 0x0020000002027824 */ /* 0x000fe200078e00ff */
[----:B------:R-:W-:-:S04]  /*11b70*/  LEA R3, R0, 0x37800000, 0x17 ;  /* 0x3780000000037811 */ /* 0x000fc800078eb8ff */
[----:B------:R-:W-:-:S07]  /*11b80*/  LOP3.LUT R26, R3, R2, R26, 0xfe, !PT ;  /* 0x00000002031a7212 */ /* 0x000fce00078efe1a */
.L_x_442:
[----:B------:R-:W-:Y:S05]  /*11b90*/  BSYNC B0 ;  /* 0x0000000000007941 */ /* 0x000fea0003800000 */
.L_x_441:
[----:B------:R-:W0:Y:S01]  /*11ba0*/  F2I.S64.TRUNC R26, R26 ;  /* 0x0000001a001a7311 */ /* 0x000e22000020d900 */
[----:B------:R-:W-:Y:S05]  /*11bb0*/  BRA `(.L_x_422) ;  /* 0x00000000009c7947 */ /* 0x000fea0003800000 */
.L_x_434:
        /* <DEDUP_REMOVED lines=14> */
.L_x_448:
[----:B------:R-:W-:Y:S05]  /*11ca0*/  BSYNC B0 ;  /* 0x0000000000007941 */ /* 0x000fea0003800000 */
.L_x_447:
[----:B------:R-:W0:Y:S01]  /*11cb0*/  F2I.S64.TRUNC R26, R26 ;  /* 0x0000001a001a7311 */ /* 0x000e22000020d900 */
[----:B------:R-:W-:Y:S05]  /*11cc0*/  BRA `(.L_x_422) ;  /* 0x0000000000587947 */ /* 0x000fea0003800000 */
.L_x_421:
        /* <DEDUP_REMOVED lines=16> */
.L_x_449:
[----:B------:R-:W-:Y:S01]  /*11dd0*/  CS2R R26, SRZ ;  /* 0x00000000001a7805 */ /* 0x000fe2000001ff00 */
[----:B------:R-:W-:Y:S06]  /*11de0*/  BRA `(.L_x_422) ;  /* 0x0000000000107947 */ /* 0x000fec0003800000 */
.L_x_446:
[----:B------:R0:W5:Y:S01]  /*11df0*/  LDG.E.64 R26, desc[UR36][R2.64] ;  /* 0x00000024021a7981 */ /* 0x000162000c1e1b00 */
[----:B------:R-:W-:Y:S05]  /*11e00*/  BRA `(.L_x_422) ;  /* 0x0000000000087947 */ /* 0x000fea0003800000 */
.L_x_445:
[----:B------:R0:W5:Y:S01]  /*11e10*/  LDG.E R26, desc[UR36][R2.64] ;  /* 0x00000024021a7981 */ /* 0x000162000c1e1900 */
[----:B------:R-:W-:-:S07]  /*11e20*/  IMAD.MOV.U32 R27, RZ, RZ, RZ ;  /* 0x000000ffff1b7224 */ /* 0x000fce00078e00ff */
.L_x_422:
[----:B0-----:R-:W0:Y:S01]  /*11e30*/  LDC.U8 R4, c[0x0][0x612] ;  /* 0x00018480ff047b82 */ /* 0x001e220000000000 */
[----:B------:R-:W-:Y:S02]  /*11e40*/  ULDC.64 UR4, c[0x0][0x5b0] ;  /* 0x00016c0000047ab9 */ /* 0x000fe40000000a00 */
[----:B-12---:R-:W-:-:S05]  /*11e50*/  IADD3 R2, P0, R23, UR4, RZ ;  /* 0x0000000417027c10 */ /* 0x006fca000ff1e0ff */
        /* <DEDUP_REMOVED lines=15> */
.L_x_453:
[----:B------:R0:W5:Y:S01]  /*11f50*/  LDG.E.U8 R28, desc[UR36][R2.64] ;  /* 0x00000024021c7981 */ /* 0x000162000c1e1100 */
[----:B------:R-:W-:Y:S01]  /*11f60*/  IMAD.MOV.U32 R29, RZ, RZ, RZ ;  /* 0x000000ffff1d7224 */ /* 0x000fe200078e00ff */
[----:B------:R-:W-:Y:S06]  /*11f70*/  BRA `(.L_x_455) ;  /* 0x0000000c00487947 */ /* 0x000fec0003800000 */
.L_x_452:
        /* <DEDUP_REMOVED lines=8> */
.L_x_457:
[----:B------:R-:W2:Y:S02]  /*12000*/  LDG.E R28, desc[UR36][R2.64] ;  /* 0x00000024021c7981 */ /* 0x000ea4000c1e1900 */
[----:B--2---:R-:W-:Y:S01]  /*12010*/  SHF.R.S32.HI R29, RZ, 0x1f, R28 ;  /* 0x0000001fff1d7819 */ /* 0x004fe2000001141c */
[----:B------:R-:W-:Y:S06]  /*12020*/  BRA `(.L_x_455) ;  /* 0x0000000c001c7947 */ /* 0x000fec0003800000 */
.L_x_456:
[----:B------:R-:W2:Y:S02]  /*12030*/  LDG.E.S16 R28, desc[UR36][R2.64] ;  /* 0x00000024021c7981 */ /* 0x000ea4000c1e1700 */
[----:B--2---:R-:W-:Y:S01]  /*12040*/  SHF.R.S32.HI R29, RZ, 0x1f, R28 ;  /* 0x0000001fff1d7819 */ /* 0x004fe2000001141c */
[----:B------:R-:W-:Y:S06]  /*12050*/  BRA `(.L_x_455) ;  /* 0x0000000c00107947 */ /* 0x000fec0003800000 */
.L_x_451:
        /* <DEDUP_REMOVED lines=9> */
.L_x_459:
[----:B------:R-:W2:Y:S02]  /*120f0*/  LDG.E.U16 R2, desc[UR36][R2.64] ;  /* 0x0000002402027981 */ /* 0x000ea4000c1e1500 */
[----:B--2---:R-:W-:-:S06]  /*12100*/  HADD2.F32 R28, -RZ, R2.H0_H0 ;  /* 0x20000002ff1c7230 */ /* 0x004fcc0000004100 */
[----:B------:R-:W0:Y:S01]  /*12110*/  F2I.S64.TRUNC R28, R28 ;  /* 0x0000001c001c7311 */ /* 0x000e22000020d900 */
[----:B------:R-:W-:Y:S05]  /*12120*/  BRA `(.L_x_455) ;  /* 0x0000000800dc7947 */ /* 0x000fea0003800000 */
.L_x_458:
[----:B------:R-:W-:-:S13]  /*12130*/  ISETP.NE.AND P0, PT, R0, 0x7, PT ;  /* 0x000000070000780c */ /* 0x000fda0003f05270 */
[----:B------:R-:W-:Y:S05]  /*12140*/  @!P0 BRA `(.L_x_460) ;  /* 0x00000000002c8947 */ /* 0x000fea0003800000 */
[----:B------:R-:W-:-:S13]  /*12150*/  ISETP.NE.AND P0, PT, R0, 0x8, PT ;  /* 0x000000080000780c */ /* 0x000fda0003f05270 */
[----:B------:R-:W-:Y:S05]  /*12160*/  @!P0 BRA `(.L_x_461) ;  /* 0x0000000000148947 */ /* 0x000fea0003800000 */
[----:B------:R-:W-:-:S13]  /*12170*/  ISETP.NE.AND P0, PT, R0, 0x9, PT ;  /* 0x000000090000780c */ /* 0x000fda0003f05270 */
[----:B------:R-:W-:Y:S05]  /*12180*/  @P0 BRA `(.L_x_454) ;  /* 0x00000008006c0947 */ /* 0x000fea0003800000 */
[----:B------:R-:W2:Y:S02]  /*12190*/  LDG.E R2, desc[UR36][R2.64] ;  /* 0x0000002402027981 */ /* 0x000ea4000c1e1900 */
[----:B--2---:R2:W0:Y:S01]  /*121a0*/  F2I.S64.TRUNC R28, R2 ;  /* 0x00000002001c7311 */ /* 0x004422000020d900 */
[----:B------:R-:W-:Y:S05]  /*121b0*/  BRA `(.L_x_455) ;  /* 0x0000000800b87947 */ /* 0x000fea0003800000 */
.L_x_461:
[----:B------:R-:W2:Y:S02]  /*121c0*/  LDG.E.U16 R2, desc[UR36][R2.64] ;  /* 0x0000002402027981 */ /* 0x000ea4000c1e1500 */
[----:B--2---:R-:W-:-:S06]  /*121d0*/  HADD2.F32 R28, -RZ, R2.H0_H0 ;  /* 0x20000002ff1c7230 */ /* 0x004fcc0000004100 */
[----:B------:R-:W0:Y:S01]  /*121e0*/  F2I.S64.TRUNC R28, R28 ;  /* 0x0000001c001c7311 */ /* 0x000e22000020d900 */
[----:B------:R-:W-:Y:S05]  /*121f0*/  BRA `(.L_x_455) ;  /* 0x0000000800a87947 */ /* 0x000fea0003800000 */
.L_x_460:
[----:B------:R-:W2:Y:S02]  /*12200*/  LDG.E.64 R2, desc[UR36][R2.64] ;  /* 0x0000002402027981 */ /* 0x000ea4000c1e1b00 */
[----:B--2---:R0:W1:Y:S01]  /*12210*/  F2I.S64.F64.TRUNC R28, R2 ;  /* 0x00000002001c7311 */ /* 0x004062000030d900 */
[----:B------:R-:W-:Y:S05]  /*12220*/  BRA `(.L_x_455) ;  /* 0x00000008009c7947 */ /* 0x000fea0003800000 */
.L_x_450:
        /* <DEDUP_REMOVED lines=13> */
.L_x_464:
[----:B------:R-:W2:Y:S02]  /*12300*/  LDG.E.64 R2, desc[UR36][R2.64] ;  /* 0x0000002402027981 */ /* 0x000ea4000c1e1b00 */
[----:B--2---:R0:W1:Y:S01]  /*12310*/  F2I.S64.F64.TRUNC R28, R2 ;  /* 0x00000002001c7311 */ /* 0x004062000030d900 */
[----:B------:R-:W-:Y:S05]  /*12320*/  BRA `(.L_x_455) ;  /* 0x00000008005c7947 */ /* 0x000fea0003800000 */
.L_x_463:
[----:B------:R-:W-:-:S13]  /*12330*/  ISETP.NE.AND P0, PT, R0, 0xf, PT ;  /* 0x0000000f0000780c */ /* 0x000fda0003f05270 */
[----:B------:R-:W-:Y:S05]  /*12340*/  @!P0 BRA `(.L_x_465) ;  /* 0x00000000009c8947 */ /* 0x000fea0003800000 */
[----:B------:R-:W-:-:S13]  /*12350*/  ISETP.NE.AND P0, PT, R0, 0x17, PT ;  /* 0x000000170000780c */ /* 0x000fda0003f05270 */
[----:B------:R-:W-:Y:S05]  /*12360*/  @!P0 BRA `(.L_x_466) ;  /* 0x00000000005c8947 */ /* 0x000fea0003800000 */
[----:B------:R-:W-:-:S13]  /*12370*/  ISETP.NE.AND P0, PT, R0, 0x18, PT ;  /* 0x000000180000780c */ /* 0x000fda0003f05270 */
[----:B------:R-:W-:Y:S05]  /*12380*/  @P0 BRA `(.L_x_454) ;  /* 0x0000000400ec0947 */ /* 0x000fea0003800000 */
[----:B------:R-:W2:Y:S01]  /*12390*/  LDG.E.U8 R0, desc[UR36][R2.64] ;  /* 0x0000002402007981 */ /* 0x000ea2000c1e1100 */
[----:B------:R-:W-:Y:S01]  /*123a0*/  MOV R8, 0xff800000 ;  /* 0xff80000000087802 */ /* 0x000fe20000000f00 */
        /* <DEDUP_REMOVED lines=19> */
.L_x_466:
        /* <DEDUP_REMOVED lines=14> */
.L_x_465:
[----:B------:R-:W2:Y:S02]  /*125c0*/  LDG.E.U16 R28, desc[UR36][R2.64] ;  /* 0x00000024021c7981 */ /* 0x000ea4000c1e1500 */
[----:B--2---:R-:W-:-:S06]  /*125d0*/  IMAD.U32 R28, R28, 0x10000, RZ ;  /* 0x000100001c1c7824 */ /* 0x004fcc00078e00ff */
[----:B------:R-:W0:Y:S01]  /*125e0*/  F2I.S64.TRUNC R28, R28 ;  /* 0x0000001c001c7311 */ /* 0x000e22000020d900 */
[----:B------:R-:W-:Y:S05]  /*125f0*/  BRA `(.L_x_455) ;  /* 0x0000000400a87947 */ /* 0x000fea0003800000 */
.L_x_462:
        /* <DEDUP_REMOVED lines=11> */
.L_x_469:
        /* <DEDUP_REMOVED lines=21> */
.L_x_473:
[----:B------:R-:W-:Y:S05]  /*12800*/  BSYNC B1 ;  /* 0x0000000000017941 */ /* 0x000fea0003800000 */
.L_x_472:
[----:B------:R-:W-:Y:S01]  /*12810*/  IMAD.SHL.U32 R2, R2, 0x100000, RZ ;  /* 0x0010000002027824 */ /* 0x000fe200078e00ff */
[----:B------:R-:W-:-:S04]  /*12820*/  LEA R3, R0, 0x3b800000, 0x17 ;  /* 0x3b80000000037811 */ /* 0x000fc800078eb8ff */
[----:B------:R-:W-:-:S07]  /*12830*/  LOP3.LUT R28, R3, R2, R28, 0xfe, !PT ;  /* 0x00000002031c7212 */ /* 0x000fce00078efe1c */
.L_x_471:
[----:B------:R-:W-:Y:S05]  /*12840*/  BSYNC B0 ;  /* 0x0000000000007941 */ /* 0x000fea0003800000 */
.L_x_470:
[----:B------:R-:W0:Y:S01]  /*12850*/  F2I.S64.TRUNC R28, R28 ;  /* 0x0000001c001c7311 */ /* 0x000e22000020d900 */
[----:B------:R-:W-:Y:S05]  /*12860*/  BRA `(.L_x_455) ;  /* 0x00000004000c7947 */ /* 0x000fea0003800000 */
.L_x_468:
        /* <DEDUP_REMOVED lines=21> */
.L_x_477:
[----:B------:R-:W-:Y:S05]  /*129c0*/  BSYNC B1 ;  /* 0x0000000000017941 */ /* 0x000fea0003800000 */
.L_x_476:
[----:B------:R-:W-:Y:S01]  /*129d0*/  IMAD.SHL.U32 R2, R2, 0x200000, RZ ;  /* 0x0020000002027824 */ /* 0x000fe200078e00ff */
[----:B------:R-:W-:-:S04]  /*129e0*/  LEA R3, R0, 0x37800000, 0x17 ;  /* 0x3780000000037811 */ /* 0x000fc800078eb8ff */
[----:B------:R-:W-:-:S07]  /*129f0*/  LOP3.LUT R28, R3, R2, R28, 0xfe, !PT ;  /* 0x00000002031c7212 */ /* 0x000fce00078efe1c */
.L_x_475:
[----:B------:R-:W-:Y:S05]  /*12a00*/  BSYNC B0 ;  /* 0x0000000000007941 */ /* 0x000fea0003800000 */
.L_x_474:
[----:B------:R-:W0:Y:S01]  /*12a10*/  F2I.S64.TRUNC R28, R28 ;  /* 0x0000001c001c7311 */ /* 0x000e22000020d900 */
[----:B------:R-:W-:Y:S05]  /*12a20*/  BRA `(.L_x_455) ;  /* 0x00000000009c7947 */ /* 0x000fea0003800000 */
.L_x_467:
        /* <DEDUP_REMOVED lines=14> */
.L_x_481:
[----:B------:R-:W-:Y:S05]  /*12b10*/  BSYNC B0 ;  /* 0x0000000000007941 */ /* 0x000fea0003800000 */
.L_x_480:
[----:B------:R-:W0:Y:S01]  /*12b20*/  F2I.S64.TRUNC R28, R28 ;  /* 0x0000001c001c7311 */ /* 0x000e22000020d900 */
[----:B------:R-:W-:Y:S05]  /*12b30*/  BRA `(.L_x_455) ;  /* 0x0000000000587947 */ /* 0x000fea0003800000 */
.L_x_454:
        /* <DEDUP_REMOVED lines=16> */
.L_x_482:
[----:B------:R-:W-:Y:S01]  /*12c40*/  CS2R R28, SRZ ;  /* 0x00000000001c7805 */ /* 0x000fe2000001ff00 */
[----:B------:R-:W-:Y:S06]  /*12c50*/  BRA `(.L_x_455) ;  /* 0x0000000000107947 */ /* 0x000fec0003800000 */
.L_x_479:
[----:B------:R0:W5:Y:S01]  /*12c60*/  LDG.E.64 R28, desc[UR36][R2.64] ;  /* 0x00000024021c7981 */ /* 0x000162000c1e1b00 */
[----:B------:R-:W-:Y:S05]  /*12c70*/  BRA `(.L_x_455) ;  /* 0x0000000000087947 */ /* 0x000fea0003800000 */
.L_x_478:
[----:B------:R0:W5:Y:S01]  /*12c80*/  LDG.E R28, desc[UR36][R2.64] ;  /* 0x00000024021c7981 */ /* 0x000162000c1e1900 */
[----:B------:R-:W-:-:S07]  /*12c90*/  IMAD.MOV.U32 R29, RZ, RZ, RZ ;  /* 0x000000ffff1d7224 */ /* 0x000fce00078e00ff */
.L_x_455:
        /* <DEDUP_REMOVED lines=18> */
.L_x_486:
[----:B------:R0:W5:Y:S01]  /*12dc0*/  LDG.E.U8 R22, desc[UR36][R2.64] ;  /* 0x0000002402167981 */ /* 0x000162000c1e1100 */
[----:B------:R-:W-:Y:S01]  /*12dd0*/  IMAD.MOV.U32 R23, RZ, RZ, RZ ;  /* 0x000000ffff177224 */ /* 0x000fe200078e00ff */
[----:B------:R-:W-:Y:S06]  /*12de0*/  BRA `(.L_x_488) ;  /* 0x0000000c00487947 */ /* 0x000fec0003800000 */
.L_x_485:
        /* <DEDUP_REMOVED lines=8> */
.L_x_490:
[----:B------:R-:W2:Y:S02]  /*12e70*/  LDG.E R22, desc[UR36][R2.64] ;  /* 0x0000002402167981 */ /* 0x000ea4000c1e1900 */
[----:B--2---:R-:W-:Y:S01]  /*12e80*/  SHF.R.S32.HI R23, RZ, 0x1f, R22 ;  /* 0x0000001fff177819 */ /* 0x004fe20000011416 */
[----:B------:R-:W-:Y:S06]  /*12e90*/  BRA `(.L_x_488) ;  /* 0x0000000c001c7947 */ /* 0x000fec0003800000 */
.L_x_489:
[----:B------:R-:W2:Y:S02]  /*12ea0*/  LDG.E.S16 R22, desc[UR36][R2.64] ;  /* 0x0000002402167981 */ /* 0x000ea4000c1e1700 */
[----:B--2---:R-:W-:Y:S01]  /*12eb0*/  SHF.R.S32.HI R23, RZ, 0x1f, R22 ;  /* 0x0000001fff177819 */ /* 0x004fe20000011416 */
[----:B------:R-:W-:Y:S06]  /*12ec0*/  BRA `(.L_x_488) ;  /* 0x0000000c00107947 */ /* 0x000fec0003800000 */
.L_x_484:
        /* <DEDUP_REMOVED lines=9> */
.L_x_492:
[----:B------:R-:W2:Y:S02]  /*12f60*/  LDG.E.U16 R2, desc[UR36][R2.64] ;  /* 0x0000002402027981 */ /* 0x000ea4000c1e1500 */
[----:B--2---:R-:W-:-:S06]  /*12f70*/  HADD2.F32 R22, -RZ, R2.H0_H0 ;  /* 0x20000002ff167230 */ /* 0x004fcc0000004100 */
[----:B------:R-:W0:Y:S01]  /*12f80*/  F2I.S64.TRUNC R22, R22 ;  /* 0x0000001600167311 */ /* 0x000e22000020d900 */
[----:B------:R-:W-:Y:S05]  /*12f90*/  BRA `(.L_x_488) ;  /* 0x0000000800dc7947 */ /* 0x000fea0003800000 */
.L_x_491:
        /* <DEDUP_REMOVED lines=9> */
.L_x_494:
[----:B------:R-:W2:Y:S02]  /*13030*/  LDG.E.U16 R2, desc[UR36][R2.64] ;  /* 0x0000002402027981 */ /* 0x000ea4000c1e1500 */
[----:B--2---:R-:W-:-:S06]  /*13040*/  HADD2.F32 R22, -RZ, R2.H0_H0 ;  /* 0x20000002ff167230 */ /* 0x004fcc0000004100 */
[----:B------:R-:W0:Y:S01]  /*13050*/  F2I.S64.TRUNC R22, R22 ;  /* 0x0000001600167311 */ /* 0x000e22000020d900 */
[----:B------:R-:W-:Y:S05]  /*13060*/  BRA `(.L_x_488) ;  /* 0x0000000800a87947 */ /* 0x000fea0003800000 */
.L_x_493:
[----:B------:R-:W2:Y:S02]  /*13070*/  LDG.E.64 R2, desc[UR36][R2.64] ;  /* 0x0000002402027981 */ /* 0x000ea4000c1e1b00 */
[----:B--2---:R0:W1:Y:S01]  /*13080*/  F2I.S64.F64.TRUNC R22, R2 ;  /* 0x0000000200167311 */ /* 0x004062000030d900 */
[----:B------:R-:W-:Y:S05]  /*13090*/  BRA `(.L_x_488) ;  /* 0x00000008009c7947 */ /* 0x000fea0003800000 */
.L_x_483:
        /* <DEDUP_REMOVED lines=13> */
.L_x_497:
[----:B------:R-:W2:Y:S02]  /*13170*/  LDG.E.64 R2, desc[UR36][R2.64] ;  /* 0x0000002402027981 */ /* 0x000ea4000c1e1b00 */
[----:B--2---:R0:W1:Y:S01]  /*13180*/  F2I.S64.F64.TRUNC R22, R2 ;  /* 0x0000000200167311 */ /* 0x004062000030d900 */
[----:B------:R-:W-:Y:S05]  /*13190*/  BRA `(.L_x_488) ;  /* 0x00000008005c7947 */ /* 0x000fea0003800000 */
.L_x_496:
[----:B------:R-:W-:-:S13]  /*131a0*/  ISETP.NE.AND P0, PT, R0, 0xf, PT ;  /* 0x0000000f0000780c */ /* 0x000fda0003f05270 */
[----:B------:R-:W-:Y:S05]  /*131b0*/  @!P0 BRA `(.L_x_498) ;  /* 0x00000000009c8947 */ /* 0x000fea0003800000 */
[----:B------:R-:W-:-:S13]  /*131c0*/  ISETP.NE.AND P0, PT, R0, 0x17, PT ;  /* 0x000000170000780c */ /* 0x000fda0003f05270 */
[----:B------:R-:W-:Y:S05]  /*131d0*/  @!P0 BRA `(.L_x_499) ;  /* 0x00000000005c8947 */ /* 0x000fea0003800000 */
[----:B------:R-:W-:-:S13]  /*131e0*/  ISETP.NE.AND P0, PT, R0, 0x18, PT ;  /* 0x000000180000780c */ /* 0x000fda0003f05270 */
[----:B------:R-:W-:Y:S05]  /*131f0*/  @P0 BRA `(.L_x_487) ;  /* 0x0000000400ec0947 */ /* 0x000fea0003800000 */
[----:B------:R-:W2:Y:S01]  /*13200*/  LDG.E.U8 R0, desc[UR36][R2.64] ;  /* 0x0000002402007981 */ /* 0x000ea2000c1e1100 */
[----:B------:R-:W-:Y:S01]  /*13210*/  IMAD.MOV.U32 R8, RZ, RZ, -0x800000 ;  /* 0xff800000ff087424 */ /* 0x000fe200078e00ff */
[----:B--2---:R-:W-:-:S04]  /*13220*/  SHF.L.U32 R0, R0, 0x18, RZ ;  /* 0x0000001800007819 */ /* 0x004fc800000006ff */
        /* <DEDUP_REMOVED lines=18> */
.L_x_499:
        /* <DEDUP_REMOVED lines=14> */
.L_x_498:
[----:B------:R-:W2:Y:S02]  /*13430*/  LDG.E.U16 R22, desc[UR36][R2.64] ;  /* 0x0000002402167981 */ /* 0x000ea4000c1e1500 */
[----:B--2---:R-:W-:-:S06]  /*13440*/  IMAD.U32 R22, R22, 0x10000, RZ ;  /* 0x0001000016167824 */ /* 0x004fcc00078e00ff */
[----:B------:R-:W0:Y:S01]  /*13450*/  F2I.S64.TRUNC R22, R22 ;  /* 0x0000001600167311 */ /* 0x000e22000020d900 */
[----:B------:R-:W-:Y:S05]  /*13460*/  BRA `(.L_x_488) ;  /* 0x0000000400a87947 */ /* 0x000fea0003800000 */
.L_x_495:
        /* <DEDUP_REMOVED lines=11> */
.L_x_502:
        /* <DEDUP_REMOVED lines=21> */
.L_x_506:
[----:B------:R-:W-:Y:S05]  /*13670*/  BSYNC B1 ;  /* 0x0000000000017941 */ /* 0x000fea0003800000 */
.L_x_505:
[----:B------:R-:W-:Y:S01]  /*13680*/  IMAD.SHL.U32 R2, R2, 0x100000, RZ ;  /* 0x0010000002027824 */ /* 0x000fe200078e00ff */
[----:B------:R-:W-:-:S04]  /*13690*/  LEA R3, R0, 0x3b800000, 0x17 ;  /* 0x3b80000000037811 */ /* 0x000fc800078eb8ff */
[----:B------:R-:W-:-:S07]  /*136a0*/  LOP3.LUT R22, R3, R2, R22, 0xfe, !PT ;  /* 0x0000000203167212 */ /* 0x000fce00078efe16 */
.L_x_504:
[----:B------:R-:W-:Y:S05]  /*136b0*/  BSYNC B0 ;  /* 0x0000000000007941 */ /* 0x000fea0003800000 */
.L_x_503:
[----:B------:R-:W0:Y:S01]  /*136c0*/  F2I.S64.TRUNC R22, R22 ;  /* 0x0000001600167311 */ /* 0x000e22000020d900 */
[----:B------:R-:W-:Y:S05]  /*136d0*/  BRA `(.L_x_488) ;  /* 0x00000004000c7947 */ /* 0x000fea0003800000 */
.L_x_501:
        /* <DEDUP_REMOVED lines=21> */
.L_x_510:
[----:B------:R-:W-:Y:S05]  /*13830*/  BSYNC B1 ;  /* 0x0000000000017941 */ /* 0x000fea0003800000 */
.L_x_509:
[----:B------:R-:W-:Y:S01]  /*13840*/  IMAD.SHL.U32 R2, R2, 0x200000, RZ ;  /* 0x0020000002027824 */ /* 0x000fe200078e00ff */
[----:B------:R-:W-:-:S04]  /*13850*/  LEA R3, R0, 0x37800000, 0x17 ;  /* 0x3780000000037811 */ /* 0x000fc800078eb8ff */
[----:B------:R-:W-:-:S07]  /*13860*/  LOP3.LUT R22, R3, R2, R22, 0xfe, !PT ;  /* 0x0000000203167212 */ /* 0x000fce00078efe16 */
.L_x_508:
[----:B------:R-:W-:Y:S05]  /*13870*/  BSYNC B0 ;  /* 0x0000000000007941 */ /* 0x000fea0003800000 */
.L_x_507:
[----:B------:R-:W0:Y:S01]  /*13880*/  F2I.S64.TRUNC R22, R22 ;  /* 0x0000001600167311 */ /* 0x000e22000020d900 */
[----:B------:R-:W-:Y:S05]  /*13890*/  BRA `(.L_x_488) ;  /* 0x00000000009c7947 */ /* 0x000fea0003800000 */
.L_x_500:
        /* <DEDUP_REMOVED lines=14> */
.L_x_514:
[----:B------:R-:W-:Y:S05]  /*13980*/  BSYNC B0 ;  /* 0x0000000000007941 */ /* 0x000fea0003800000 */
.L_x_513:
[----:B------:R-:W0:Y:S01]  /*13990*/  F2I.S64.TRUNC R22, R22 ;  /* 0x0000001600167311 */ /* 0x000e22000020d900 */
[----:B------:R-:W-:Y:S05]  /*139a0*/  BRA `(.L_x_488) ;  /* 0x0000000000587947 */ /* 0x000fea0003800000 */
.L_x_487:
        /* <DEDUP_REMOVED lines=16> */
.L_x_515:
[----:B------:R-:W-:Y:S01]  /*13ab0*/  CS2R R22, SRZ ;  /* 0x0000000000167805 */ /* 0x000fe2000001ff00 */
[----:B------:R-:W-:Y:S06]  /*13ac0*/  BRA `(.L_x_488) ;  /* 0x0000000000107947 */ /* 0x000fec0003800000 */
.L_x_512:
[----:B------:R0:W5:Y:S01]  /*13ad0*/  LDG.E.64 R22, desc[UR36][R2.64] ;  /* 0x0000002402167981 */ /* 0x000162000c1e1b00 */
[----:B------:R-:W-:Y:S05]  /*13ae0*/  BRA `(.L_x_488) ;  /* 0x0000000000087947 */ /* 0x000fea0003800000 */
.L_x_511:
[----:B------:R0:W5:Y:S01]  /*13af0*/  LDG.E R22, desc[UR36][R2.64] ;  /* 0x0000002402167981 */ /* 0x000162000c1e1900 */
[----:B------:R-:W-:-:S07]  /*13b00*/  IMAD.MOV.U32 R23, RZ, RZ, RZ ;  /* 0x000000ffff177224 */ /* 0x000fce00078e00ff */
.L_x_488:
        /* <DEDUP_REMOVED lines=18> */
.L_x_519:
[----:B------:R0:W5:Y:S01]  /*13c30*/  LDG.E.U8 R24, desc[UR36][R2.64] ;  /* 0x0000002402187981 */ /* 0x000162000c1e1100 */
[----:B------:R-:W-:Y:S01]  /*13c40*/  HFMA2.MMA R25, -RZ, RZ, 0, 0 ;  /* 0x00000000ff197435 */ /* 0x000fe200000001ff */
[----:B------:R-:W-:Y:S10]  /*13c50*/  BRA `(.L_x_521) ;  /* 0x0000000c00487947 */ /* 0x000ff40003800000 */
.L_x_518:
        /* <DEDUP_REMOVED lines=8> */
.L_x_523:
[----:B------:R-:W2:Y:S02]  /*13ce0*/  LDG.E R24, desc[UR36][R2.64] ;  /* 0x0000002402187981 */ /* 0x000ea4000c1e1900 */
[----:B--2---:R-:W-:Y:S01]  /*13cf0*/  SHF.R.S32.HI R25, RZ, 0x1f, R24 ;  /* 0x0000001fff197819 */ /* 0x004fe20000011418 */
[----:B------:R-:W-:Y:S06]  /*13d00*/  BRA `(.L_x_521) ;  /* 0x0000000c001c7947 */ /* 0x000fec0003800000 */
.L_x_522:
[----:B------:R-:W2:Y:S02]  /*13d10*/  LDG.E.S16 R24, desc[UR36][R2.64] ;  /* 0x0000002402187981 */ /* 0x000ea4000c1e1700 */
[----:B--2---:R-:W-:Y:S01]  /*13d20*/  SHF.R.S32.HI R25, RZ, 0x1f, R24 ;  /* 0x0000001fff197819 */ /* 0x004fe20000011418 */
[----:B------:R-:W-:Y:S06]  /*13d30*/  BRA `(.L_x_521) ;  /* 0x0000000c00107947 */ /* 0x000fec0003800000 */
.L_x_517:
        /* <DEDUP_REMOVED lines=9> */
.L_x_525:
[----:B------:R-:W2:Y:S02]  /*13dd0*/  LDG.E.U16 R2, desc[UR36][R2.64] ;  /* 0x0000002402027981 */ /* 0x000ea4000c1e1500 */
[----:B--2---:R-:W-:-:S06]  /*13de0*/  HADD2.F32 R24, -RZ, R2.H0_H0 ;  /* 0x20000002ff187230 */ /* 0x004fcc0000004100 */
[----:B------:R-:W0:Y:S01]  /*13df0*/  F2I.S64.TRUNC R24, R24 ;  /* 0x0000001800187311 */ /* 0x000e22000020d900 */
[----:B------:R-:W-:Y:S05]  /*13e00*/  BRA `(.L_x_521) ;  /* 0x0000000800dc7947 */ /* 0x000fea0003800000 */
.L_x_524:
        /* <DEDUP_REMOVED lines=9> */
.L_x_527:
[----:B------:R-:W2:Y:S02]  /*13ea0*/  LDG.E.U16 R2, desc[UR36][R2.64] ;  /* 0x0000002402027981 */ /* 0x000ea4000c1e1500 */
[----:B--2---:R-:W-:-:S06]  /*13eb0*/  HADD2.F32 R24, -RZ, R2.H0_H0 ;  /* 0x20000002ff187230 */ /* 0x004fcc0000004100 */
[----:B------:R-:W0:Y:S01]  /*13ec0*/  F2I.S64.TRUNC R24, R24 ;  /* 0x0000001800187311 */ /* 0x000e22000020d900 */
[----:B------:R-:W-:Y:S05]  /*13ed0*/  BRA `(.L_x_521) ;  /* 0x0000000800a87947 */ /* 0x000fea0003800000 */
.L_x_526:
[----:B------:R-:W2:Y:S02]  /*13ee0*/  LDG.E.64 R2, desc[UR36][R2.64] ;  /* 0x0000002402027981 */ /* 0x000ea4000c1e1b00 */
[----:B--2---:R0:W1:Y:S01]  /*13ef0*/  F2I.S64.F64.TRUNC R24, R2 ;  /* 0x0000000200187311 */ /* 0x004062000030d900 */
[----:B------:R-:W-:Y:S05]  /*13f00*/  BRA `(.L_x_521) ;  /* 0x00000008009c7947 */ /* 0x000fea0003800000 */
.L_x_516:
        /* <DEDUP_REMOVED lines=13> */
.L_x_530:
[----:B------:R-:W2:Y:S02]  /*13fe0*/  LDG.E.64 R2, desc[UR36][R2.64] ;  /* 0x0000002402027981 */ /* 0x000ea4000c1e1b00 */
[----:B--2---:R0:W1:Y:S01]  /*13ff0*/  F2I.S64.F64.TRUNC R24, R2 ;  /* 0x0000000200187311 */ /* 0x004062000030d900 */
[----:B------:R-:W-:Y:S05]  /*14000*/  BRA `(.L_x_521) ;  /* 0x00000008005c7947 */ /* 0x000fea0003800000 */
.L_x_529:
        /* <DEDUP_REMOVED lines=27> */
.L_x_532:
        /* <DEDUP_REMOVED lines=14> */
.L_x_531:
[----:B------:R-:W2:Y:S02]  /*142a0*/  LDG.E.U16 R24, desc[UR36][R2.64] ;  /* 0x0000002402187981 */ /* 0x000ea4000c1e1500 */
[----:B--2---:R-:W-:-:S06]  /*142b0*/  IMAD.U32 R24, R24, 0x10000, RZ ;  /* 0x0001000018187824 */ /* 0x004fcc00078e00ff */
[----:B------:R-:W0:Y:S01]  /*142c0*/  F2I.S64.TRUNC R24, R24 ;  /* 0x0000001800187311 */ /* 0x000e22000020d900 */
[----:B------:R-:W-:Y:S05]  /*142d0*/  BRA `(.L_x_521) ;  /* 0x0000000400a87947 */ /* 0x000fea0003800000 */
.L_x_528:
        /* <DEDUP_REMOVED lines=11> */
.L_x_535:
        /* <DEDUP_REMOVED lines=21> */
.L_x_539:
[----:B------:R-:W-:Y:S05]  /*144e0*/  BSYNC B1 ;  /* 0x0000000000017941 */ /* 0x000fea0003800000 */
.L_x_538:
[----:B------:R-:W-:Y:S01]  /*144f0*/  IMAD.SHL.U32 R2, R2, 0x100000, RZ ;  /* 0x0010000002027824 */ /* 0x000fe200078e00ff */
[----:B------:R-:W-:-:S04]  /*14500*/  LEA R3, R0, 0x3b800000, 0x17 ;  /* 0x3b80000000037811 */ /* 0x000fc800078eb8ff */
[----:B------:R-:W-:-:S07]  /*14510*/  LOP3.LUT R24, R3, R2, R24, 0xfe, !PT ;  /* 0x0000000203187212 */ /* 0x000fce00078efe18 */
.L_x_537:
[----:B------:R-:W-:Y:S05]  /*14520*/  BSYNC B0 ;  /* 0x0000000000007941 */ /* 0x000fea0003800000 */
.L_x_536:
[----:B------:R-:W1:Y:S01]  /*14530*/  F2I.S64.TRUNC R24, R24 ;  /* 0x0000001800187311 */ /* 0x000e62000020d900 */
[----:B------:R-:W-:Y:S05]  /*14540*/  BRA `(.L_x_521) ;  /* 0x00000004000c7947 */ /* 0x000fea0003800000 */
.L_x_534:
        /* <DEDUP_REMOVED lines=21> */
.L_x_543:
[----:B------:R-:W-:Y:S05]  /*146a0*/  BSYNC B1 ;  /* 0x0000000000017941 */ /* 0x000fea0003800000 */
.L_x_542:
[----:B------:R-:W-:Y:S01]  /*146b0*/  IMAD.SHL.U32 R2, R2, 0x200000, RZ ;  /* 0x0020000002027824 */ /* 0x000fe200078e00ff */
[----:B------:R-:W-:-:S04]  /*146c0*/  LEA R3, R0, 0x37800000, 0x17 ;  /* 0x3780000000037811 */ /* 0x000fc800078eb8ff */
[----:B------:R-:W-:-:S07]  /*146d0*/  LOP3.LUT R24, R3, R2, R24, 0xfe, !PT ;  /* 0x0000000203187212 */ /* 0x000fce00078efe18 */
.L_x_541:
[----:B------:R-:W-:Y:S05]  /*146e0*/  BSYNC B0 ;  /* 0x0000000000007941 */ /* 0x000fea0003800000 */
.L_x_540:
[----:B------:R-:W0:Y:S01]  /*146f0*/  F2I.S64.TRUNC R24, R24 ;  /* 0x0000001800187311 */ /* 0x000e22000020d900 */
[----:B------:R-:W-:Y:S05]  /*14700*/  BRA `(.L_x_521) ;  /* 0x00000000009c7947 */ /* 0x000fea0003800000 */
.L_x_533:
        /* <DEDUP_REMOVED lines=14> */
.L_x_547:
[----:B------:R-:W-:Y:S05]  /*147f0*/  BSYNC B0 ;  /* 0x0000000000007941 */ /* 0x000fea0003800000 */
.L_x_546:
[----:B------:R-:W0:Y:S01]  /*14800*/  F2I.S64.TRUNC R24, R24 ;  /* 0x0000001800187311 */ /* 0x000e22000020d900 */
[----:B------:R-:W-:Y:S05]  /*14810*/  BRA `(.L_x_521) ;  /* 0x0000000000587947 */ /* 0x000fea0003800000 */
.L_x_520:
        /* <DEDUP_REMOVED lines=16> */
.L_x_548:
[----:B------:R-:W-:Y:S01]  /*14920*/  CS2R R24, SRZ ;  /* 0x0000000000187805 */ /* 0x000fe2000001ff00 */
[----:B------:R-:W-:Y:S06]  /*14930*/  BRA `(.L_x_521) ;  /* 0x0000000000107947 */ /* 0x000fec0003800000 */
.L_x_545:
[----:B------:R0:W5:Y:S01]  /*14940*/  LDG.E.64 R24, desc[UR36][R2.64] ;  /* 0x0000002402187981 */ /* 0x000162000c1e1b00 */
[----:B------:R-:W-:Y:S05]  /*14950*/  BRA `(.L_x_521) ;  /* 0x0000000000087947 */ /* 0x000fea0003800000 */
.L_x_544:
[----:B------:R0:W5:Y:S01]  /*14960*/  LDG.E R24, desc[UR36][R2.64] ;  /* 0x0000002402187981 */ /* 0x000162000c1e1900 */
[----:B------:R-:W-:-:S11]  /*14970*/  HFMA2.MMA R25, -RZ, RZ, 0, 0 ;  /* 0x00000000ff197435 */ /* 0x000fd600000001ff */
.L_x_521:
        /* <DEDUP_REMOVED lines=18> */
.L_x_552:
[----:B------:R0:W5:Y:S01]  /*14aa0*/  LDG.E.U8 R30, desc[UR36][R2.64] ;  /* 0x00000024021e7981 */ /* 0x000162000c1e1100 */
[----:B------:R-:W-:Y:S01]  /*14ab0*/  IMAD.MOV.U32 R31, RZ, RZ, RZ ;  /* 0x000000ffff1f7224 */ /* 0x000fe200078e00ff */
[----:B------:R-:W-:Y:S06]  /*14ac0*/  BRA `(.L_x_554) ;  /* 0x0000000c00487947 */ /* 0x000fec0003800000 */
.L_x_551:
        /* <DEDUP_REMOVED lines=8> */
.L_x_556:
[----:B------:R-:W2:Y:S02]  /*14b50*/  LDG.E R30, desc[UR36][R2.64] ;  /* 0x00000024021e7981 */ /* 0x000ea4000c1e1900 */
[----:B--2---:R-:W-:Y:S01]  /*14b60*/  SHF.R.S32.HI R31, RZ, 0x1f, R30 ;  /* 0x0000001fff1f7819 */ /* 0x004fe2000001141e */
[----:B------:R-:W-:Y:S06]  /*14b70*/  BRA `(.L_x_554) ;  /* 0x0000000c001c7947 */ /* 0x000fec0003800000 */
.L_x_555:
[----:B------:R-:W2:Y:S02]  /*14b80*/  LDG.E.S16 R30, desc[UR36][R2.64] ;  /* 0x00000024021e7981 */ /* 0x000ea4000c1e1700 */
[----:B--2---:R-:W-:Y:S01]  /*14b90*/  SHF.R.S32.HI R31, RZ, 0x1f, R30 ;  /* 0x0000001fff1f7819 */ /* 0x004fe2000001141e */
[----:B------:R-:W-:Y:S06]  /*14ba0*/  BRA `(.L_x_554) ;  /* 0x0000000c00107947 */ /* 0x000fec0003800000 */
.L_x_550:
        /* <DEDUP_REMOVED lines=9> */
.L_x_558:
[----:B------:R-:W2:Y:S02]  /*14c40*/  LDG.E.U16 R2, desc[UR36][R2.64] ;  /* 0x0000002402027981 */ /* 0x000ea4000c1e1500 */
[----:B--2---:R-:W-:-:S06]  /*14c50*/  HADD2.F32 R30, -RZ, R2.H0_H0 ;  /* 0x20000002ff1e7230 */ /* 0x004fcc0000004100 */
[----:B------:R-:W0:Y:S01]  /*14c60*/  F2I.S64.TRUNC R30, R30 ;  /* 0x0000001e001e7311 */ /* 0x000e22000020d900 */
[----:B------:R-:W-:Y:S05]  /*14c70*/  BRA `(.L_x_554) ;  /* 0x0000000800dc7947 */ /* 0x000fea0003800000 */
.L_x_557:
        /* <DEDUP_REMOVED lines=9> */
.L_x_560:
[----:B------:R-:W2:Y:S02]  /*14d10*/  LDG.E.U16 R2, desc[UR36][R2.64] ;  /* 0x0000002402027981 */ /* 0x000ea4000c1e1500 */
[----:B--2---:R-:W-:-:S06]  /*14d20*/  HADD2.F32 R30, -RZ, R2.H0_H0 ;  /* 0x20000002ff1e7230 */ /* 0x004fcc0000004100 */
[----:B------:R-:W0:Y:S01]  /*14d30*/  F2I.S64.TRUNC R30, R30 ;  /* 0x0000001e001e7311 */ /* 0x000e22000020d900 */
[----:B------:R-:W-:Y:S05]  /*14d40*/  BRA `(.L_x_554) ;  /* 0x0000000800a87947 */ /* 0x000fea0003800000 */
.L_x_559:
[----:B------:R-:W2:Y:S02]  /*14d50*/  LDG.E.64 R2, desc[UR36][R2.64] ;  /* 0x0000002402027981 */ /* 0x000ea4000c1e1b00 */
[----:B--2---:R0:W2:Y:S01]  /*14d60*/  F2I.S64.F64.TRUNC R30, R2 ;  /* 0x00000002001e7311 */ /* 0x0040a2000030d900 */
[----:B------:R-:W-:Y:S05]  /*14d70*/  BRA `(.L_x_554) ;  /* 0x00000008009c7947 */ /* 0x000fea0003800000 */
.L_x_549:
        /* <DEDUP_REMOVED lines=13> */
.L_x_563:
[----:B------:R-:W2:Y:S02]  /*14e50*/  LDG.E.64 R2, desc[UR36][R2.64] ;  /* 0x0000002402027981 */ /* 0x000ea4000c1e1b00 */
[----:B--2---:R0:W2:Y:S01]  /*14e60*/  F2I.S64.F64.TRUNC R30, R2 ;  /* 0x00000002001e7311 */ /* 0x0040a2000030d900 */
[----:B------:R-:W-:Y:S05]  /*14e70*/  BRA `(.L_x_554) ;  /* 0x00000008005c7947 */ /* 0x000fea0003800000 */
.L_x_562:
        /* <DEDUP_REMOVED lines=27> */
.L_x_565:
        /* <DEDUP_REMOVED lines=14> */
.L_x_564:
[----:B------:R-:W2:Y:S02]  /*15110*/  LDG.E.U16 R30, desc[UR36][R2.64] ;  /* 0x00000024021e7981 */ /* 0x000ea4000c1e1500 */
[----:B--2---:R-:W-:-:S06]  /*15120*/  IMAD.U32 R30, R30, 0x10000, RZ ;  /* 0x000100001e1e7824 */ /* 0x004fcc00078e00ff */
[----:B------:R-:W0:Y:S01]  /*15130*/  F2I.S64.TRUNC R30, R30 ;  /* 0x0000001e001e7311 */ /* 0x000e22000020d900 */
[----:B------:R-:W-:Y:S05]  /*15140*/  BRA `(.L_x_554) ;  /* 0x0000000400a87947 */ /* 0x000fea0003800000 */
.L_x_561:
        /* <DEDUP_REMOVED lines=11> */
.L_x_568:
        /* <DEDUP_REMOVED lines=21> */
.L_x_572:
[----:B------:R-:W-:Y:S05]  /*15350*/  BSYNC B1 ;  /* 0x0000000000017941 */ /* 0x000fea0003800000 */
.L_x_571:
[----:B------:R-:W-:Y:S01]  /*15360*/  IMAD.SHL.U32 R2, R2, 0x100000, RZ ;  /* 0x0010000002027824 */ /* 0x000fe200078e00ff */
[----:B------:R-:W-:-:S04]  /*15370*/  LEA R3, R0, 0x3b800000, 0x17 ;  /* 0x3b80000000037811 */ /* 0x000fc800078eb8ff */
[----:B------:R-:W-:-:S07]  /*15380*/  LOP3.LUT R30, R3, R2, R30, 0xfe, !PT ;  /* 0x00000002031e7212 */ /* 0x000fce00078efe1e */
.L_x_570:
[----:B------:R-:W-:Y:S05]  /*15390*/  BSYNC B0 ;  /* 0x0000000000007941 */ /* 0x000fea0003800000 */
.L_x_569:
[----:B------:R-:W0:Y:S01]  /*153a0*/  F2I.S64.TRUNC R30, R30 ;  /* 0x0000001e001e7311 */ /* 0x000e22000020d900 */
[----:B------:R-:W-:Y:S05]  /*153b0*/  BRA `(.L_x_554) ;  /* 0x00000004000c7947 */ /* 0x000fea0003800000 */
.L_x_567:
        /* <DEDUP_REMOVED lines=21> */
.L_x_576:
[----:B------:R-:W-:Y:S05]  /*15510*/  BSYNC B1 ;  /* 0x0000000000017941 */ /* 0x000fea0003800000 */
.L_x_575:
[----:B------:R-:W-:Y:S01]  /*15520*/  IMAD.SHL.U32 R2, R2, 0x200000, RZ ;  /* 0x0020000002027824 */ /* 0x000fe200078e00ff */
[----:B------:R-:W-:-:S04]  /*15530*/  LEA R3, R0, 0x37800000, 0x17 ;  /* 0x3780000000037811 */ /* 0x000fc800078eb8ff */
[----:B------:R-:W-:-:S07]  /*15540*/  LOP3.LUT R30, R3, R2, R30, 0xfe, !PT ;  /* 0x00000002031e7212 */ /* 0x000fce00078efe1e */
.L_x_574:
[----:B------:R-:W-:Y:S05]  /*15550*/  BSYNC B0 ;  /* 0x0000000000007941 */ /* 0x000fea0003800000 */
.L_x_573:
[----:B------:R-:W0:Y:S01]  /*15560*/  F2I.S64.TRUNC R30, R30 ;  /* 0x0000001e001e7311 */ /* 0x000e22000020d900 */
[----:B------:R-:W-:Y:S05]  /*15570*/  BRA `(.L_x_554) ;  /* 0x00000000009c7947 */ /* 0x000fea0003800000 */
.L_x_566:
        /* <DEDUP_REMOVED lines=14> */
.L_x_580:
[----:B------:R-:W-:Y:S05]  /*15660*/  BSYNC B0 ;  /* 0x0000000000007941 */ /* 0x000fea0003800000 */
.L_x_579:
[----:B------:R-:W0:Y:S01]  /*15670*/  F2I.S64.TRUNC R30, R30 ;  /* 0x0000001e001e7311 */ /* 0x000e22000020d900 */
[----:B------:R-:W-:Y:S05]  /*15680*/  BRA `(.L_x_554) ;  /* 0x0000000000587947 */ /* 0x000fea0003800000 */
.L_x_553:
[----:B------:R-:W-:Y:S01]  /*15690*/  MOV R0, 0x0 ;  /* 0x0000000000007802 */ /* 0x000fe20000000f00 */
[----:B------:R-:W-:Y:S01]  /*156a0*/  ULDC.64 UR4, c[0x4][0x118] ;  /* 0x0100460000047ab9 */ /* 0x000fe20000000a00 */
[----:B------:R-:W-:Y:S01]  /*156b0*/  ULDC.64 UR6, c[0x4][0x20] ;  /* 0x0100080000067ab9 */ /* 0x000fe20000000a00 */
[----:B------:R-:W-:Y:S01]  /*156c0*/  IMAD.U32 R4, RZ, RZ, UR4 ;  /* 0x00000004ff047e24 */ /* 0x000fe2000f8e00ff */
[----:B------:R0:W0:Y:S01]  /*156d0*/  LDC.64 R2, c[0x4][R0] ;  /* 0x0100000000027b82 */ /* 0x0000220000000a00 */
[----:B------:R-:W-:Y:S01]  /*156e0*/  IMAD.U32 R5, RZ, RZ, UR5 ;  /* 0x00000005ff057e24 */ /* 0x000fe2000f8e00ff */
[----:B------:R-:W-:Y:S01]  /*156f0*/  ULDC.64 UR4, c[0x4][0x120] ;  /* 0x0100480000047ab9 */ /* 0x000fe20000000a00 */
[----:B------:R-:W-:Y:S01]  /*15700*/  HFMA2.MMA R12, -RZ, RZ, 0, 5.9604644775390625e-08 ;  /* 0x00000001ff0c7435 */ /* 0x000fe200000001ff */
[----:B------:R-:W-:Y:S02]  /*15710*/  IMAD.U32 R6, RZ, RZ, UR4 ;  /* 0x00000004ff067e24 */ /* 0x000fe4000f8e00ff */
[----:B------:R-:W-:-:S02]  /*15720*/  IMAD.U32 R7, RZ, RZ, UR5 ;  /* 0x00000005ff077e24 */ /* 0x000fc4000f8e00ff */
[----:B------:R-:W-:Y:S02]  /*15730*/  IMAD.U32 R10, RZ, RZ, UR6 ;  /* 0x00000006ff0a7e24 */ /* 0x000fe4000f8e00ff */
[----:B------:R-:W-:Y:S02]  /*15740*/  IMAD.U32 R11, RZ, RZ, UR7 ;  /* 0x00000007ff0b7e24 */ /* 0x000fe4000f8e00ff */
[----:B------:R-:W-:Y:S02]  /*15750*/  IMAD.MOV.U32 R8, RZ, RZ, 0x4e ;  /* 0x0000004eff087424 */ /* 0x000fe400078e00ff */
[----:B------:R-:W-:-:S07]  /*15760*/  IMAD.MOV.U32 R13, RZ, RZ, RZ ;  /* 0x000000ffff0d7224 */ /* 0x000fce00078e00ff */
[----:B------:R-:W-:-:S07]  /*15770*/  LEPC R20, `(.L_x_581) ;  /* 0x000000001014794e */ /* 0x000fce0000000000 */
[----:B012345:R-:W-:Y:S05]  /*15780*/  CALL.ABS.NOINC R2 ;  /* 0x0000000002007343 */ /* 0x03ffea0003c00000 */
.L_x_581:
[----:B------:R-:W-:Y:S01]  /*15790*/  CS2R R30, SRZ ;  /* 0x00000000001e7805 */ /* 0x000fe2000001ff00 */
[----:B------:R-:W-:Y:S06]  /*157a0*/  BRA `(.L_x_554) ;  /* 0x0000000000107947 */ /* 0x000fec0003800000 */
.L_x_578:
[----:B------:R0:W5:Y:S01]  /*157b0*/  LDG.E.64 R30, desc[UR36][R2.64] ;  /* 0x00000024021e7981 */ /* 0x000162000c1e1b00 */
[----:B------:R-:W-:Y:S05]  /*157c0*/  BRA `(.L_x_554) ;  /* 0x0000000000087947 */ /* 0x000fea0003800000 */
.L_x_577:
[----:B------:R0:W5:Y:S01]  /*157d0*/  LDG.E R30, desc[UR36][R2.64] ;  /* 0x00000024021e7981 */ /* 0x000162000c1e1900 */
[----:B------:R-:W-:-:S07]  /*157e0*/  IMAD.MOV.U32 R31, RZ, RZ, RZ ;  /* 0x000000ffff1f7224 */ /* 0x000fce00078e00ff */
.L_x_554:
[----:B------:R-:W-:Y:S01]  /*157f0*/  ULDC.64 UR6, c[0x0][0x5d0] ;  /* 0x0001740000067ab9 */ /* 0x000fe20000000a00 */
[----:B------:R-:W-:Y:S01]  /*15800*/  ULDC.64 UR4, c[0x4][0x148] ;  /* 0x0100520000047ab9 */ /* 0x000fe20000000a00 */
[----:B---345:R-:W-:Y:S01]  /*15810*/  ISETP.EQ.U32.AND P0, PT, R26, UR6, PT ;  /* 0x000000061a007c0c */ /* 0x038fe2000bf02070 */
        /* <DEDUP_REMOVED lines=20> */
[----:B-123--:R-:W-:Y:S05]  /*15960*/  CALL.ABS.NOINC R2 ;  /* 0x0000000002007343 */ /* 0x00efea0003c00000 */
.L_x_583:
[----:B------:R-:W-:Y:S05]  /*15970*/  BSYNC B7 ;  /* 0x0000000000077941 */ /* 0x000fea0003800000 */
.L_x_582:
        /* <DEDUP_REMOVED lines=24> */
.L_x_585:
[----:B------:R-:W-:Y:S05]  /*15b00*/  BSYNC B7 ;  /* 0x0000000000077941 */ /* 0x000fea0003800000 */
.L_x_584:
[----:B-12---:R-:W-:Y:S01]  /*15b10*/  IADD3 R0, P1, -R22, R24, RZ ;  /* 0x0000001816007210 */ /* 0x006fe20007f3e1ff */
        /* <DEDUP_REMOVED lines=28> */
.L_x_587:
[----:B------:R-:W-:Y:S05]  /*15ce0*/  BSYNC B7 ;  /* 0x0000000000077941 */ /* 0x000fea0003800000 */
.L_x_586:
[----:B------:R-:W0:Y:S01]  /*15cf0*/  LDC.64 R2, c[0x0][0x5e0] ;  /* 0x00017800ff027b82 */ /* 0x000e220000000a00 */
[----:B------:R-:W-:Y:S02]  /*15d00*/  IMAD.MOV.U32 R18, RZ, RZ, RZ ;  /* 0x000000ffff127224 */ /* 0x000fe400078e00ff */
[----:B------:R-:W-:-:S05]  /*15d10*/  IMAD.MOV.U32 R15, RZ, RZ, RZ ;  /* 0x000000ffff0f7224 */ /* 0x000fca00078e00ff */
[----:B------:R-:W1:Y:S01]  /*15d20*/  LDC R0, c[0x0][0x5e8] ;  /* 0x00017a00ff007b82 */ /* 0x000e620000000800 */
[----:B0-----:R-:W-:Y:S01]  /*15d30*/  ISETP.GE.U32.AND P0, PT, R2, 0x1, PT ;  /* 0x000000010200780c */ /* 0x001fe20003f06070 */
[----:B------:R-:W-:-:S03]  /*15d40*/  IMAD.WIDE.U32 R28, R30, R2, RZ ;  /* 0x000000021e1c7225 */ /* 0x000fc600078e00ff */
[----:B------:R-:W-:Y:S01]  /*15d50*/  ISETP.GE.AND.EX P0, PT, R3, RZ, PT, P0 ;  /* 0x000000ff0300720c */ /* 0x000fe20003f06300 */
[----:B-1----:R-:W-:Y:S02]  /*15d60*/  VIADD R21, R0, 0xffffffff ;  /* 0xffffffff00157836 */ /* 0x002fe40000000000 */
[----:B------:R-:W-:-:S03]  /*15d70*/  IMAD R0, R31, R2, RZ ;  /* 0x000000021f007224 */ /* 0x000fc600078e02ff */
        /* <DEDUP_REMOVED lines=8> */
.L_x_592:
        /* <DEDUP_REMOVED lines=12> */
.L_x_590:
        /* <DEDUP_REMOVED lines=19> */
.L_x_591:
[----:B------:R-:W-:Y:S05]  /*15ff0*/  BSYNC B1 ;  /* 0x0000000000017941 */ /* 0x000fea0003800000 */
.L_x_589:
[----:B------:R-:W-:Y:S02]  /*16000*/  ULDC.64 UR4, c[0x0][0x5f8] ;  /* 0x00017e0000047ab9 */ /* 0x000fe40000000a00 */
[----:B------:R-:W-:-:S04]  /*16010*/  LEA R8, P0, R21, UR4, 0x3 ;  /* 0x0000000415087c11 */ /* 0x000fc8000f8018ff */
[----:B------:R-:W-:-:S05]  /*16020*/  LEA.HI.X R9, R21, UR5, R2, 0x3, P0 ;  /* 0x0000000515097c11 */ /* 0x000fca00080f1c02 */
        /* <DEDUP_REMOVED lines=9> */
[----:B------:R-:W-:Y:S02]  /*160c0*/  IMAD R7, R31, R13, R7 ;  /* 0x0000000d1f077224 */ /* 0x000fe400078e0207 */
[----:B------:R-:W-:Y:S02]  /*160d0*/  IMAD.MOV.U32 R28, RZ, RZ, R10 ;  /* 0x000000ffff1c7224 */ /* 0x000fe400078e000a */
[----:B------:R-:W-:Y:S02]  /*160e0*/  IMAD.IADD R5, R5, 0x1, R7 ;  /* 0x0000000105057824 */ /* 0x000fe400078e0207 */
[----:B------:R-:W-:-:S02]  /*160f0*/  IMAD.MOV.U32 R6, RZ, RZ, R11 ;  /* 0x000000ffff067224 */ /* 0x000fc400078e000b */
[----:B--2---:R-:W-:Y:S02]  /*16100*/  IMAD R5, R5, R2, RZ ;  /* 0x0000000205057224 */ /* 0x004fe400078e02ff */
[----:B------:R-:W-:-:S04]  /*16110*/  IMAD.WIDE.U32 R8, R2, R4, R14 ;  /* 0x0000000402087225 */ /* 0x000fc800078e000e */
[----:B------:R-:W-:Y:S02]  /*16120*/  IMAD R5, R3, R4, R5 ;  /* 0x0000000403057224 */ /* 0x000fe400078e0205 */
[----:B------:R-:W-:Y:S02]  /*16130*/  IMAD.MOV.U32 R18, RZ, RZ, R8 ;  /* 0x000000ffff127224 */ /* 0x000fe400078e0008 */
[----:B------:R-:W-:Y:S01]  /*16140*/  IMAD.IADD R15, R9, 0x1, R5 ;  /* 0x00000001090f7824 */ /* 0x000fe200078e0205 */
[----:B------:R-:W-:Y:S06]  /*16150*/  @P0 BRA `(.L_x_592) ;  /* 0xfffffffc00280947 */ /* 0x000fec000383ffff */
[----:B------:R-:W-:Y:S05]  /*16160*/  BSYNC B0 ;  /* 0x0000000000007941 */ /* 0x000fea0003800000 */
.L_x_588:
        /* <DEDUP_REMOVED lines=14> */
[C---:B------:R-:W-:Y:S02]  /*16250*/  LEA R25, P2, R5.reuse, UR4, 0x3 ;  /* 0x0000000405197c11 */ /* 0x040fe4000f8418ff */
[----:B------:R-:W-:Y:S02]  /*16260*/  IADD3 R22, P1, R22, 0x8, RZ ;  /* 0x0000000816167810 */ /* 0x000fe40007f3e0ff */
[----:B------:R-:W-:Y:S02]  /*16270*/  LEA.HI.X R23, R2, UR5, R3, 0x3, P0 ;  /* 0x0000000502177c11 */ /* 0x000fe400080f1c03 */
[----:B------:R-:W-:-:S03]  /*16280*/  LEA.HI.X R18, R5, UR5, R15, 0x3, P2 ;  /* 0x0000000505127c11 */ /* 0x000fc600090f1c0f */
[----:B------:R-:W-:-:S07]  /*16290*/  IMAD.X R23, RZ, RZ, R23, P1 ;  /* 0x000000ffff177224 */ /* 0x000fce00008e0617 */
.L_x_597:
        /* <DEDUP_REMOVED lines=25> */
.L_x_596:
[----:B------:R-:W-:Y:S05]  /*16430*/  BSYNC B8 ;  /* 0x0000000000087941 */ /* 0x000fea0003800000 */
.L_x_595:
[----:B------:R-:W-:-:S05]  /*16440*/  IADD3 R22, P0, R22, 0x8, RZ ;  /* 0x0000000816167810 */ /* 0x000fca0007f1e0ff */
[----:B------:R-:W-:Y:S01]  /*16450*/  IMAD.X R23, RZ, RZ, R23, P0 ;  /* 0x000000ffff177224 */ /* 0x000fe200000e0617 */
[----:B------:R-:W-:-:S04]  /*16460*/  ISETP.GE.U32.AND P0, PT, R22, R25, PT ;  /* 0x000000191600720c */ /* 0x000fc80003f06070 */
[----:B------:R-:W-:-:S13]  /*16470*/  ISETP.GE.U32.AND.EX P0, PT, R23, R18, PT, P0 ;  /* 0x000000121700720c */ /* 0x000fda0003f06100 */
[----:B------:R-:W-:Y:S05]  /*16480*/  @!P0 BRA `(.L_x_597) ;  /* 0xfffffffc00848947 */ /* 0x000fea000383ffff */
.L_x_594:
[----:B------:R-:W-:Y:S05]  /*16490*/  BSYNC B7 ;  /* 0x0000000000077941 */ /* 0x000fea0003800000 */
.L_x_593:
        /* <DEDUP_REMOVED lines=14> */
.L_x_601:
[----:B------:R0:W-:Y:S01]  /*16580*/  STG.E.U8 desc[UR36][R16.64], RZ ;  /* 0x000000ff10007986 */ /* 0x0001e2000c101124 */
[----:B------:R-:W-:Y:S05]  /*16590*/  BRA `(.L_x_603) ;  /* 0x00000004008c7947 */ /* 0x000fea0003800000 */
.L_x_600:
        /* <DEDUP_REMOVED lines=8> */
.L_x_605:
[----:B------:R0:W-:Y:S01]  /*16620*/  STG.E desc[UR36][R16.64], RZ ;  /* 0x000000ff10007986 */ /* 0x0001e2000c101924 */
[----:B------:R-:W-:Y:S05]  /*16630*/  BRA `(.L_x_603) ;  /* 0x0000000400647947 */ /* 0x000fea0003800000 */
.L_x_604:
[----:B------:R0:W-:Y:S01]  /*16640*/  STG.E.U16 desc[UR36][R16.64], RZ ;  /* 0x000000ff10007986 */ /* 0x0001e2000c101524 */
[----:B------:R-:W-:Y:S05]  /*16650*/  BRA `(.L_x_603) ;  /* 0x00000004005c7947 */ /* 0x000fea0003800000 */
.L_x_599:
        /* <DEDUP_REMOVED lines=8> */
.L_x_607:
[----:B------:R0:W-:Y:S01]  /*166e0*/  STG.E.U16 desc[UR36][R16.64], RZ ;  /* 0x000000ff10007986 */ /* 0x0001e2000c101524 */
[----:B------:R-:W-:Y:S05]  /*166f0*/  BRA `(.L_x_603) ;  /* 0x0000000400347947 */ /* 0x000fea0003800000 */
.L_x_606:
        /* <DEDUP_REMOVED lines=8> */
.L_x_609:
[----:B------:R0:W-:Y:S01]  /*16780*/  STG.E desc[UR36][R16.64], RZ ;  /* 0x000000ff10007986 */ /* 0x0001e2000c101924 */
[----:B------:R-:W-:Y:S05]  /*16790*/  BRA `(.L_x_603) ;  /* 0x00000004000c7947 */ /* 0x000fea0003800000 */
.L_x_608:
[----:B------:R0:W-:Y:S01]  /*167a0*/  STG.E.64 desc[UR36][R16.64], RZ ;  /* 0x000000ff10007986 */ /* 0x0001e2000c101b24 */
[----:B------:R-:W-:Y:S05]  /*167b0*/  BRA `(.L_x_603) ;  /* 0x0000000400047947 */ /* 0x000fea0003800000 */
.L_x_598:
        /* <DEDUP_REMOVED lines=10> */
.L_x_612:
[----:B------:R4:W-:Y:S01]  /*16860*/  STG.E.128 desc[UR36][R16.64], RZ ;  /* 0x000000ff10007986 */ /* 0x0009e2000c101d24 */
[----:B------:R-:W-:Y:S05]  /*16870*/  BRA `(.L_x_603) ;  /* 0x0000000000d47947 */ /* 0x000fea0003800000 */
.L_x_611:
        /* <DEDUP_REMOVED lines=8> */
.L_x_614:
[----:B------:R2:W-:Y:S01]  /*16900*/  STG.E.U8 desc[UR36][R16.64], RZ ;  /* 0x000000ff10007986 */ /* 0x0005e2000c101124 */
[----:B------:R-:W-:Y:S05]  /*16910*/  BRA `(.L_x_603) ;  /* 0x0000000000ac7947 */ /* 0x000fea0003800000 */
.L_x_613:
[----:B------:R0:W-:Y:S01]  /*16920*/  STG.E.U16 desc[UR36][R16.64], RZ ;  /* 0x000000ff10007986 */ /* 0x0001e2000c101524 */
[----:B------:R-:W-:Y:S05]  /*16930*/  BRA `(.L_x_603) ;  /* 0x0000000000a47947 */ /* 0x000fea0003800000 */
.L_x_610:
        /* <DEDUP_REMOVED lines=10> */
.L_x_617:
[----:B------:R0:W-:Y:S01]  /*169e0*/  STG.E.U8 desc[UR36][R16.64], RZ ;  /* 0x000000ff10007986 */ /* 0x0001e2000c101124 */
[----:B------:R-:W-:Y:S05]  /*169f0*/  BRA `(.L_x_603) ;  /* 0x0000000000747947 */ /* 0x000fea0003800000 */
.L_x_616:
[----:B------:R0:W-:Y:S01]  /*16a00*/  STG.E.U8 desc[UR36][R16.64], RZ ;  /* 0x000000ff10007986 */ /* 0x0001e2000c101124 */
[----:B------:R-:W-:Y:S05]  /*16a10*/  BRA `(.L_x_603) ;  /* 0x00000000006c7947 */ /* 0x000fea0003800000 */
.L_x_615:
[----:B------:R-:W-:-:S13]  /*16a20*/  ISETP.NE.AND P0, PT, R0, 0x1c, PT ;  /* 0x0000001c0000780c */ /* 0x000fda0003f05270 */
[----:B------:R-:W-:Y:S05]  /*16a30*/  @!P0 BRA `(.L_x_618) ;  /* 0x0000000000608947 */ /* 0x000fea0003800000 */
[----:B------:R-:W-:-:S13]  /*16a40*/  ISETP.NE.AND P0, PT, R0, 0x1d, PT ;  /* 0x0000001d0000780c */ /* 0x000fda0003f05270 */
[----:B------:R-:W-:Y:S05]  /*16a50*/  @!P0 BRA `(.L_x_619) ;  /* 0x0000000000508947 */ /* 0x000fea0003800000 */
[----:B------:R-:W-:-:S13]  /*16a60*/  ISETP.NE.AND P0, PT, R0, 0x2c, PT ;  /* 0x0000002c0000780c */ /* 0x000fda0003f05270 */
[----:B------:R0:W-:Y:S01]  /*16a70*/  @!P0 STG.E.U8 desc[UR36][R16.64], RZ ;  /* 0x000000ff10008986 */ /* 0x0001e2000c101124 */
[----:B------:R-:W-:Y:S05]  /*16a80*/  @!P0 BRA `(.L_x_603) ;  /* 0x0000000000508947 */ /* 0x000fea0003800000 */
.L_x_602:
[----:B------:R-:W-:Y:S01]  /*16a90*/  MOV R0, 0x0 ;  /* 0x0000000000007802 */ /* 0x000fe20000000f00 */
[----:B------:R-:W-:Y:S01]  /*16aa0*/  ULDC.64 UR4, c[0x4][0x118] ;  /* 0x0100460000047ab9 */ /* 0x000fe20000000a00 */
[----:B------:R-:W-:Y:S01]  /*16ab0*/  ULDC.64 UR6, c[0x4][0x28] ;  /* 0x01000a0000067ab9 */ /* 0x000fe20000000a00 */
[----:B------:R-:W-:Y:S01]  /*16ac0*/  MOV R4, UR4 ;  /* 0x0000000400047c02 */ /* 0x000fe20008000f00 */
        /* <DEDUP_REMOVED lines=9> */
[----:B-1----:R-:W-:-:S07]  /*16b60*/  IMAD.MOV.U32 R13, RZ, RZ, RZ ;  /* 0x000000ffff0d7224 */ /* 0x002fce00078e00ff */
[----:B------:R-:W-:-:S07]  /*16b70*/  LEPC R20, `(.L_x_620) ;  /* 0x000000001014794e */ /* 0x000fce0000000000 */
[----:B0-2---:R-:W-:Y:S05]  /*16b80*/  CALL.ABS.NOINC R2 ;  /* 0x0000000002007343 */ /* 0x005fea0003c00000 */
.L_x_620:
[----:B------:R-:W-:Y:S05]  /*16b90*/  BRA `(.L_x_603) ;  /* 0x00000000000c7947 */ /* 0x000fea0003800000 */
.L_x_619:
[----:B------:R0:W-:Y:S01]  /*16ba0*/  STG.E.64 desc[UR36][R16.64], RZ ;  /* 0x000000ff10007986 */ /* 0x0001e2000c101b24 */
[----:B------:R-:W-:Y:S05]  /*16bb0*/  BRA `(.L_x_603) ;  /* 0x0000000000047947 */ /* 0x000fea0003800000 */
.L_x_618:
[----:B------:R0:W-:Y:S02]  /*16bc0*/  STG.E desc[UR36][R16.64], RZ ;  /* 0x000000ff10007986 */ /* 0x0001e4000c101924 */
.L_x_603:
[----:B------:R-:W-:-:S07]  /*16bd0*/  VIADD R19, R19, 0x80 ;  /* 0x0000008013137836 */ /* 0x000fce0000000000 */
.L_x_415:
[----:B------:R-:W-:Y:S05]  /*16be0*/  BSYNC B6 ;  /* 0x0000000000067941 */ /* 0x000fea0003800000 */
.L_x_414:
[----:B------:R-:W-:Y:S02]  /*16bf0*/  ULDC UR4, c[0x0][0x210] ;  /* 0x0000840000047ab9 */ /* 0x000fe40000000800 */
[----:B------:R-:W-:-:S13]  /*16c00*/  ISETP.GE.AND P0, PT, R19, UR4, PT ;  /* 0x0000000413007c0c */ /* 0x000fda000bf06270 */
[----:B------:R-:W-:Y:S05]  /*16c10*/  @P0 EXIT ;  /* 0x000000000000094d */ /* 0x000fea0003800000 */
        /* <DEDUP_REMOVED lines=194> */
[----:B------:R-:W-:-:S04]  /*17840*/  SHF.R.U32.HI R3, RZ, UR5, R2 ;  /* 0x00000005ff037c19 */ /* 0x000fc80008011602 */
        /* <DEDUP_REMOVED lines=261> */
.L_x_621:
        /* <DEDUP_REMOVED lines=21> */
.L_x_625:
[----:B------:R0:W5:Y:S01]  /*189f0*/  LDG.E.U8 R24, desc[UR36][R2.64] ;  /* 0x0000002402187981 */ /* 0x000162000c1e1100 */
[----:B------:R-:W-:Y:S01]  /*18a00*/  IMAD.MOV.U32 R25, RZ, RZ, RZ ;  /* 0x000000ffff197224 */ /* 0x000fe200078e00ff */
[----:B------:R-:W-:Y:S06]  /*18a10*/  BRA `(.L_x_627) ;  /* 0x0000000c00487947 */ /* 0x000fec0003800000 */
.L_x_624:
        /* <DEDUP_REMOVED lines=8> */
.L_x_629:
[----:B------:R-:W2:Y:S02]  /*18aa0*/  LDG.E R24, desc[UR36][R2.64] ;  /* 0x0000002402187981 */ /* 0x000ea4000c1e1900 */
[----:B--2---:R-:W-:Y:S01]  /*18ab0*/  SHF.R.S32.HI R25, RZ, 0x1f, R24 ;  /* 0x0000001fff197819 */ /* 0x004fe20000011418 */
[----:B------:R-:W-:Y:S06]  /*18ac0*/  BRA `(.L_x_627) ;  /* 0x0000000c001c7947 */ /* 0x000fec0003800000 */
.L_x_628:
[----:B------:R-:W2:Y:S02]  /*18ad0*/  LDG.E.S16 R24, desc[UR36][R2.64] ;  /* 0x0000002402187981 */ /* 0x000ea4000c1e1700 */
[----:B--2---:R-:W-:Y:S01]  /*18ae0*/  SHF.R.S32.HI R25, RZ, 0x1f, R24 ;  /* 0x0000001fff197819 */ /* 0x004fe20000011418 */
[----:B------:R-:W-:Y:S06]  /*18af0*/  BRA `(.L_x_627) ;  /* 0x0000000c00107947 */ /* 0x000fec0003800000 */
.L_x_623:
        /* <DEDUP_REMOVED lines=9> */
.L_x_631:
[----:B------:R-:W2:Y:S02]  /*18b90*/  LDG.E.U16 R2, desc[UR36][R2.64] ;  /* 0x0000002402027981 */ /* 0x000ea4000c1e1500 */
[----:B--2---:R-:W-:-:S06]  /*18ba0*/  HADD2.F32 R24, -RZ, R2.H0_H0 ;  /* 0x20000002ff187230 */ /* 0x004fcc0000004100 */
[----:B------:R-:W0:Y:S01]  /*18bb0*/  F2I.S64.TRUNC R24, R24 ;  /* 0x0000001800187311 */ /* 0x000e22000020d900 */
[----:B------:R-:W-:Y:S05]  /*18bc0*/  BRA `(.L_x_627) ;  /* 0x0000000800dc7947 */ /* 0x000fea0003800000 */
.L_x_630:
        /* <DEDUP_REMOVED lines=9> */
.L_x_633:
[----:B------:R-:W2:Y:S02]  /*18c60*/  LDG.E.U16 R2, desc[UR36][R2.64] ;  /* 0x0000002402027981 */ /* 0x000ea4000c1e1500 */
[----:B--2---:R-:W-:-:S06]  /*18c70*/  HADD2.F32 R24, -RZ, R2.H0_H0 ;  /* 0x20000002ff187230 */ /* 0x004fcc0000004100 */
[----:B------:R-:W0:Y:S01]  /*18c80*/  F2I.S64.TRUNC R24, R24 ;  /* 0x0000001800187311 */ /* 0x000e22000020d900 */
[----:B------:R-:W-:Y:S05]  /*18c90*/  BRA `(.L_x_627) ;  /* 0x0000000800a87947 */ /* 0x000fea0003800000 */
.L_x_632:
[----:B------:R-:W2:Y:S02]  /*18ca0*/  LDG.E.64 R2, desc[UR36][R2.64] ;  /* 0x0000002402027981 */ /* 0x000ea4000c1e1b00 */
[----:B--2---:R0:W1:Y:S01]  /*18cb0*/  F2I.S64.F64.TRUNC R24, R2 ;  /* 0x0000000200187311 */ /* 0x004062000030d900 */
[----:B------:R-:W-:Y:S05]  /*18cc0*/  BRA `(.L_x_627) ;  /* 0x00000008009c7947 */ /* 0x000fea0003800000 */
.L_x_622:
        /* <DEDUP_REMOVED lines=13> */
.L_x_636:
[----:B------:R-:W2:Y:S02]  /*18da0*/  LDG.E.64 R2, desc[UR36][R2.64] ;  /* 0x0000002402027981 */ /* 0x000ea4000c1e1b00 */
[----:B--2---:R0:W1:Y:S01]  /*18db0*/  F2I.S64.F64.TRUNC R24, R2 ;  /* 0x0000000200187311 */ /* 0x004062000030d900 */
[----:B------:R-:W-:Y:S05]  /*18dc0*/  BRA `(.L_x_627) ;  /* 0x00000008005c7947 */ /* 0x000fea0003800000 */
.L_x_635:
        /* <DEDUP_REMOVED lines=25> */
[----:B------:R4:W0:Y:S01]  /*18f60*/  F2I.S64.TRUNC R24, R5 ;  /* 0x0000000500187311 */ /* 0x000822000020d900 */
[----:B------:R-:W-:Y:S05]  /*18f70*/  BRA `(.L_x_627) ;  /* 0x0000000400f07947 */ /* 0x000fea0003800000 */
.L_x_638:
        /* <DEDUP_REMOVED lines=12> */
[----:B------:R2:W3:Y:S01]  /*19040*/  F2I.S64.TRUNC R24, R4 ;  /* 0x0000000400187311 */ /* 0x0004e2000020d900 */
[----:B------:R-:W-:Y:S05]  /*19050*/  BRA `(.L_x_627) ;  /* 0x0000000400b87947 */ /* 0x000fea0003800000 */
.L_x_637:
[----:B------:R-:W2:Y:S02]  /*19060*/  LDG.E.U16 R24, desc[UR36][R2.64] ;  /* 0x0000002402187981 */ /* 0x000ea4000c1e1500 */
[----:B--2---:R-:W-:-:S06]  /*19070*/  IMAD.U32 R24, R24, 0x10000, RZ ;  /* 0x0001000018187824 */ /* 0x004fcc00078e00ff */
[----:B------:R-:W0:Y:S01]  /*19080*/  F2I.S64.TRUNC R24, R24 ;  /* 0x0000001800187311 */ /* 0x000e22000020d900 */
[----:B------:R-:W-:Y:S05]  /*19090*/  BRA `(.L_x_627) ;  /* 0x0000000400a87947 */ /* 0x000fea0003800000 */
.L_x_634:
        /* <DEDUP_REMOVED lines=11> */
.L_x_641:
        /* <DEDUP_REMOVED lines=21> */
.L_x_645:
[----:B------:R-:W-:Y:S05]  /*192a0*/  BSYNC B1 ;  /* 0x0000000000017941 */ /* 0x000fea0003800000 */
.L_x_644:
[----:B------:R-:W-:Y:S01]  /*192b0*/  IMAD.SHL.U32 R2, R2, 0x100000, RZ ;  /* 0x0010000002027824 */ /* 0x000fe200078e00ff */
[----:B------:R-:W-:-:S04]  /*192c0*/  LEA R3, R0, 0x3b800000, 0x17 ;  /* 0x3b80000000037811 */ /* 0x000fc800078eb8ff */
[----:B------:R-:W-:-:S07]  /*192d0*/  LOP3.LUT R24, R3, R2, R24, 0xfe, !PT ;  /* 0x0000000203187212 */ /* 0x000fce00078efe18 */
.L_x_643:
[----:B------:R-:W-:Y:S05]  /*192e0*/  BSYNC B0 ;  /* 0x0000000000007941 */ /* 0x000fea0003800000 */
.L_x_642:
[----:B------:R-:W0:Y:S01]  /*192f0*/  F2I.S64.TRUNC R24, R24 ;  /* 0x0000001800187311 */ /* 0x000e22000020d900 */
[----:B------:R-:W-:Y:S05]  /*19300*/  BRA `(.L_x_627) ;  /* 0x00000004000c7947 */ /* 0x000fea0003800000 */
.L_x_640:
        /* <DEDUP_REMOVED lines=21> */
.L_x_649:
[----:B------:R-:W-:Y:S05]  /*19460*/  BSYNC B1 ;  /* 0x0000000000017941 */ /* 0x000fea0003800000 */
.L_x_648:
[----:B------:R-:W-:Y:S01]  /*19470*/  IMAD.SHL.U32 R2, R2, 0x200000, RZ ;  /* 0x0020000002027824 */ /* 0x000fe200078e00ff */
[----:B------:R-:W-:-:S04]  /*19480*/  LEA R3, R0, 0x37800000, 0x17 ;  /* 0x3780000000037811 */ /* 0x000fc800078eb8ff */
[----:B------:R-:W-:-:S07]  /*19490*/  LOP3.LUT R24, R3, R2, R24, 0xfe, !PT ;  /* 0x0000000203187212 */ /* 0x000fce00078efe18 */
.L_x_647:
[----:B------:R-:W-:Y:S05]  /*194a0*/  BSYNC B0 ;  /* 0x0000000000007941 */ /* 0x000fea0003800000 */
.L_x_646:
[----:B------:R-:W0:Y:S01]  /*194b0*/  F2I.S64.TRUNC R24, R24 ;  /* 0x0000001800187311 */ /* 0x000e22000020d900 */
[----:B------:R-:W-:Y:S05]  /*194c0*/  BRA `(.L_x_627) ;  /* 0x00000000009c7947 */ /* 0x000fea0003800000 */
.L_x_639:
        /* <DEDUP_REMOVED lines=14> */
.L_x_653:
[----:B------:R-:W-:Y:S05]  /*195b0*/  BSYNC B0 ;  /* 0x0000000000007941 */ /* 0x000fea0003800000 */
.L_x_652:
[----:B------:R-:W0:Y:S01]  /*195c0*/  F2I.S64.TRUNC R24, R24 ;  /* 0x0000001800187311 */ /* 0x000e22000020d900 */
[----:B------:R-:W-:Y:S05]  /*195d0*/  BRA `(.L_x_627) ;  /* 0x0000000000587947 */ /* 0x000fea0003800000 */
.L_x_626:
        /* <DEDUP_REMOVED lines=16> */
.L_x_654:
[----:B------:R-:W-:Y:S01]  /*196e0*/  CS2R R24, SRZ ;  /* 0x0000000000187805 */ /* 0x000fe2000001ff00 */
[----:B------:R-:W-:Y:S06]  /*196f0*/  BRA `(.L_x_627) ;  /* 0x0000000000107947 */ /* 0x000fec0003800000 */
.L_x_651:
[----:B------:R0:W5:Y:S01]  /*19700*/  LDG.E.64 R24, desc[UR36][R2.64] ;  /* 0x0000002402187981 */ /* 0x000162000c1e1b00 */
[----:B------:R-:W-:Y:S05]  /*19710*/  BRA `(.L_x_627) ;  /* 0x0000000000087947 */ /* 0x000fea0003800000 */
.L_x_650:
[----:B------:R0:W5:Y:S01]  /*19720*/  LDG.E R24, desc[UR36][R2.64] ;  /* 0x0000002402187981 */ /* 0x000162000c1e1900 */
[----:B------:R-:W-:-:S07]  /*19730*/  IMAD.MOV.U32 R25, RZ, RZ, RZ ;  /* 0x000000ffff197224 */ /* 0x000fce00078e00ff */
.L_x_627:
[----:B--2---:R-:W2:Y:S01]  /*19740*/  LDC.U8 R4, c[0x0][0x612] ;  /* 0x00018480ff047b82 */ /* 0x004ea20000000000 */
[----:B------:R-:W-:Y:S02]  /*19750*/  ULDC.64 UR4, c[0x0][0x5b0] ;  /* 0x00016c0000047ab9 */ /* 0x000fe40000000a00 */
[----:B0-----:R-:W-:-:S05]  /*19760*/  IADD3 R2, P0, R23, UR4, RZ ;  /* 0x0000000417027c10 */ /* 0x001fca000ff1e0ff */
        /* <DEDUP_REMOVED lines=15> */
.L_x_658:
[----:B------:R2:W5:Y:S01]  /*19860*/  LDG.E.U8 R26, desc[UR36][R2.64] ;  /* 0x00000024021a7981 */ /* 0x000562000c1e1100 */
[----:B------:R-:W-:Y:S01]  /*19870*/  IMAD.MOV.U32 R27, RZ, RZ, RZ ;  /* 0x000000ffff1b7224 */ /* 0x000fe200078e00ff */
[----:B------:R-:W-:Y:S06]  /*19880*/  BRA `(.L_x_660) ;  /* 0x0000000c00487947 */ /* 0x000fec0003800000 */
.L_x_657:
        /* <DEDUP_REMOVED lines=8> */
.L_x_662:
[----:B------:R-:W2:Y:S02]  /*19910*/  LDG.E R26, desc[UR36][R2.64] ;  /* 0x00000024021a7981 */ /* 0x000ea4000c1e1900 */
[----:B--2---:R-:W-:Y:S01]  /*19920*/  SHF.R.S32.HI R27, RZ, 0x1f, R26 ;  /* 0x0000001fff1b7819 */ /* 0x004fe2000001141a */
[----:B------:R-:W-:Y:S06]  /*19930*/  BRA `(.L_x_660) ;  /* 0x0000000c001c7947 */ /* 0x000fec0003800000 */
.L_x_661:
[----:B------:R-:W2:Y:S02]  /*19940*/  LDG.E.S16 R26, desc[UR36][R2.64] ;  /* 0x00000024021a7981 */ /* 0x000ea4000c1e1700 */
[----:B--2---:R-:W-:Y:S01]  /*19950*/  SHF.R.S32.HI R27, RZ, 0x1f, R26 ;  /* 0x0000001fff1b7819 */ /* 0x004fe2000001141a */
[----:B------:R-:W-:Y:S06]  /*19960*/  BRA `(.L_x_660) ;  /* 0x0000000c00107947 */ /* 0x000fec0003800000 */
.L_x_656:
        /* <DEDUP_REMOVED lines=9> */
.L_x_664:
[----:B------:R-:W2:Y:S02]  /*19a00*/  LDG.E.U16 R2, desc[UR36][R2.64] ;  /* 0x0000002402027981 */ /* 0x000ea4000c1e1500 */
[----:B--2---:R-:W-:-:S06]  /*19a10*/  HADD2.F32 R26, -RZ, R2.H0_H0 ;  /* 0x20000002ff1a7230 */ /* 0x004fcc0000004100 */
[----:B------:R-:W0:Y:S01]  /*19a20*/  F2I.S64.TRUNC R26, R26 ;  /* 0x0000001a001a7311 */ /* 0x000e22000020d900 */
[----:B------:R-:W-:Y:S05]  /*19a30*/  BRA `(.L_x_660) ;  /* 0x0000000800dc7947 */ /* 0x000fea0003800000 */
.L_x_663:
        /* <DEDUP_REMOVED lines=9> */
.L_x_666:
[----:B------:R-:W2:Y:S02]  /*19ad0*/  LDG.E.U16 R2, desc[UR36][R2.64] ;  /* 0x0000002402027981 */ /* 0x000ea4000c1e1500 */
[----:B--2---:R-:W-:-:S06]  /*19ae0*/  HADD2.F32 R26, -RZ, R2.H0_H0 ;  /* 0x20000002ff1a7230 */ /* 0x004fcc0000004100 */
[----:B------:R-:W0:Y:S01]  /*19af0*/  F2I.S64.TRUNC R26, R26 ;  /* 0x0000001a001a7311 */ /* 0x000e22000020d900 */
[----:B------:R-:W-:Y:S05]  /*19b00*/  BRA `(.L_x_660) ;  /* 0x0000000800a87947 */ /* 0x000fea0003800000 */
.L_x_665:
[----:B------:R-:W2:Y:S02]  /*19b10*/  LDG.E.64 R2, desc[UR36][R2.64] ;  /* 0x0000002402027981 */ /* 0x000ea4000c1e1b00 */
[----:B--2---:R0:W2:Y:S01]  /*19b20*/  F2I.S64.F64.TRUNC R26, R2 ;  /* 0x00000002001a7311 */ /* 0x0040a2000030d900 */
[----:B------:R-:W-:Y:S05]  /*19b30*/  BRA `(.L_x_660) ;  /* 0x00000008009c7947 */ /* 0x000fea0003800000 */
.L_x_655:
        /* <DEDUP_REMOVED lines=13> */
.L_x_669:
[----:B------:R-:W2:Y:S02]  /*19c10*/  LDG.E.64 R2, desc[UR36][R2.64] ;  /* 0x0000002402027981 */ /* 0x000ea4000c1e1b00 */
[----:B--2---:R0:W2:Y:S01]  /*19c20*/  F2I.S64.F64.TRUNC R26, R2 ;  /* 0x00000002001a7311 */ /* 0x0040a2000030d900 */
[----:B------:R-:W-:Y:S05]  /*19c30*/  BRA `(.L_x_660) ;  /* 0x00000008005c7947 */ /* 0x000fea0003800000 */
.L_x_668:
        /* <DEDUP_REMOVED lines=10> */
[----:B----4-:R-:W0:Y:S01]  /*19ce0*/  FLO.U32 R5, R4 ;  /* 0x0000000400057300 */ /* 0x010e2200000e0000 */
        /* <DEDUP_REMOVED lines=16> */
.L_x_671:
[----:B------:R-:W2:Y:S02]  /*19df0*/  LDG.E.U8 R2, desc[UR36][R2.64] ;  /* 0x0000002402027981 */ /* 0x000ea4000c1e1100 */
[C---:B--2---:R-:W-:Y:S02]  /*19e00*/  IMAD.SHL.U32 R0, R2.reuse, 0x2000000, RZ ;  /* 0x0200000002007824 */ /* 0x044fe400078e00ff */
[----:B----4-:R-:W-:-:S03]  /*19e10*/  IMAD.SHL.U32 R5, R2, 0x1000000, RZ ;  /* 0x0100000002057824 */ /* 0x010fc600078e00ff */
        /* <DEDUP_REMOVED lines=11> */
.L_x_670:
[----:B------:R-:W2:Y:S02]  /*19ed0*/  LDG.E.U16 R26, desc[UR36][R2.64] ;  /* 0x00000024021a7981 */ /* 0x000ea4000c1e1500 */
[----:B--2---:R-:W-:-:S06]  /*19ee0*/  IMAD.U32 R26, R26, 0x10000, RZ ;  /* 0x000100001a1a7824 */ /* 0x004fcc00078e00ff */
[----:B------:R-:W0:Y:S01]  /*19ef0*/  F2I.S64.TRUNC R26, R26 ;  /* 0x0000001a001a7311 */ /* 0x000e22000020d900 */
[----:B------:R-:W-:Y:S05]  /*19f00*/  BRA `(.L_x_660) ;  /* 0x0000000400a87947 */ /* 0x000fea0003800000 */
.L_x_667:
        /* <DEDUP_REMOVED lines=11> */
.L_x_674:
        /* <DEDUP_REMOVED lines=18> */
[----:B----4-:R-:W-:-:S05]  /*1a0e0*/  VIADD R5, R3, 0xffffffe4 ;  /* 0xffffffe403057836 */ /* 0x010fca0000000000 */
[----:B------:R-:W-:-:S04]  /*1a0f0*/  SHF.L.U32 R5, R2, R5, RZ ;  /* 0x0000000502057219 */ /* 0x000fc800000006ff */
[----:B------:R-:W-:-:S07]  /*1a100*/  LOP3.LUT R2, R5, 0x7, RZ, 0xc0, !PT ;  /* 0x0000000705027812 */ /* 0x000fce00078ec0ff */
.L_x_678:
[----:B------:R-:W-:Y:S05]  /*1a110*/  BSYNC B1 ;  /* 0x0000000000017941 */ /* 0x000fea0003800000 */
.L_x_677:
[----:B------:R-:W-:Y:S01]  /*1a120*/  IMAD.SHL.U32 R2, R2, 0x100000, RZ ;  /* 0x0010000002027824 */ /* 0x000fe200078e00ff */
[----:B------:R-:W-:-:S04]  /*1a130*/  LEA R3, R0, 0x3b800000, 0x17 ;  /* 0x3b80000000037811 */ /* 0x000fc800078eb8ff */
[----:B------:R-:W-:-:S07]  /*1a140*/  LOP3.LUT R26, R3, R2, R26, 0xfe, !PT ;  /* 0x00000002031a7212 */ /* 0x000fce00078efe1a */
.L_x_676:
[----:B------:R-:W-:Y:S05]  /*1a150*/  BSYNC B0 ;  /* 0x0000000000007941 */ /* 0x000fea0003800000 */
.L_x_675:
[----:B------:R-:W0:Y:S01]  /*1a160*/  F2I.S64.TRUNC R26, R26 ;  /* 0x0000001a001a7311 */ /* 0x000e22000020d900 */
[----:B------:R-:W-:Y:S05]  /*1a170*/  BRA `(.L_x_660) ;  /* 0x00000004000c7947 */ /* 0x000fea0003800000 */
.L_x_673:
        /* <DEDUP_REMOVED lines=21> */
.L_x_682:
[----:B------:R-:W-:Y:S05]  /*1a2d0*/  BSYNC B1 ;  /* 0x0000000000017941 */ /* 0x000fea0003800000 */
.L_x_681:
[----:B------:R-:W-:Y:S01]  /*1a2e0*/  IMAD.SHL.U32 R2, R2, 0x200000, RZ ;  /* 0x0020000002027824 */ /* 0x000fe200078e00ff */
[----:B------:R-:W-:-:S04]  /*1a2f0*/  LEA R3, R0, 0x37800000, 0x17 ;  /* 0x3780000000037811 */ /* 0x000fc800078eb8ff */
[----:B------:R-:W-:-:S07]  /*1a300*/  LOP3.LUT R26, R3, R2, R26, 0xfe, !PT ;  /* 0x00000002031a7212 */ /* 0x000fce00078efe1a */
.L_x_680:
[----:B------:R-:W-:Y:S05]  /*1a310*/  BSYNC B0 ;  /* 0x0000000000007941 */ /* 0x000fea0003800000 */
.L_x_679:
[----:B------:R-:W0:Y:S01]  /*1a320*/  F2I.S64.TRUNC R26, R26 ;  /* 0x0000001a001a7311 */ /* 0x000e22000020d900 */
[----:B------:R-:W-:Y:S05]  /*1a330*/  BRA `(.L_x_660) ;  /* 0x00000000009c7947 */ /* 0x000fea0003800000 */
.L_x_672:
        /* <DEDUP_REMOVED lines=14> */
.L_x_686:
[----:B------:R-:W-:Y:S05]  /*1a420*/  BSYNC B0 ;  /* 0x0000000000007941 */ /* 0x000fea0003800000 */
.L_x_685:
[----:B------:R-:W0:Y:S01]  /*1a430*/  F2I.S64.TRUNC R26, R26 ;  /* 0x0000001a001a7311 */ /* 0x000e22000020d900 */
[----:B------:R-:W-:Y:S05]  /*1a440*/  BRA `(.L_x_660) ;  /* 0x0000000000587947 */ /* 0x000fea0003800000 */
.L_x_659:
[----:B------:R-:W-:Y:S01]  /*1a450*/  MOV R0, 0x0 ;  /* 0x0000000000007802 */ /* 0x000fe20000000f00 */
[----:B------:R-:W-:Y:S01]  /*1a460*/  ULDC.64 UR4, c[0x4][0x118] ;  /* 0x0100460000047ab9 */ /* 0x000fe20000000a00 */
[----:B------:R-:W-:Y:S01]  /*1a470*/  ULDC.64 UR6, c[0x4][0x20] ;  /* 0x0100080000067ab9 */ /* 0x000fe20000000a00 */
[----:B------:R-:W-:Y:S01]  /*1a480*/  IMAD.U32 R4, RZ, RZ, UR4 ;  /* 0x00000004ff047e24 */ /* 0x000fe2000f8e00ff */
[----:B------:R0:W2:Y:S01]  /*1a490*/  LDC.64 R2, c[0x4][R0] ;  /* 0x0100000000027b82 */ /* 0x0000a20000000a00 */
[----:B----4-:R-:W-:Y:S01]  /*1a4a0*/  IMAD.U32 R5, RZ, RZ, UR5 ;  /* 0x00000005ff057e24 */ /* 0x010fe2000f8e00ff */
        /* <DEDUP_REMOVED lines=10> */
.L_x_687:
[----:B------:R-:W-:Y:S01]  /*1a550*/  CS2R R26, SRZ ;  /* 0x00000000001a7805 */ /* 0x000fe2000001ff00 */
[----:B------:R-:W-:Y:S06]  /*1a560*/  BRA `(.L_x_660) ;  /* 0x0000000000107947 */ /* 0x000fec0003800000 */
.L_x_684:
[----:B------:R0:W5:Y:S01]  /*1a570*/  LDG.E.64 R26, desc[UR36][R2.64] ;  /* 0x00000024021a7981 */ /* 0x000162000c1e1b00 */
[----:B------:R-:W-:Y:S05]  /*1a580*/  BRA `(.L_x_660) ;  /* 0x0000000000087947 */ /* 0x000fea0003800000 */
.L_x_683:
[----:B------:R0:W5:Y:S01]  /*1a590*/  LDG.E R26, desc[UR36][R2.64] ;  /* 0x00000024021a7981 */ /* 0x000162000c1e1900 */
[----:B------:R-:W-:-:S07]  /*1a5a0*/  IMAD.MOV.U32 R27, RZ, RZ, RZ ;  /* 0x000000ffff1b7224 */ /* 0x000fce00078e00ff */
.L_x_660:
[----:B0-----:R-:W0:Y:S01]  /*1a5b0*/  LDC.U8 R4, c[0x0][0x613] ;  /* 0x000184c0ff047b82 */ /* 0x001e220000000000 */
[----:B------:R-:W-:Y:S02]  /*1a5c0*/  ULDC.64 UR4, c[0x0][0x5b8] ;  /* 0x00016e0000047ab9 */ /* 0x000fe40000000a00 */
[----:B--2---:R-:W-:-:S05]  /*1a5d0*/  IADD3 R2, P0, R18, UR4, RZ ;  /* 0x0000000412027c10 */ /* 0x004fca000ff1e0ff */
        /* <DEDUP_REMOVED lines=15> */
.L_x_691:
[----:B------:R2:W5:Y:S01]  /*1a6d0*/  LDG.E.U8 R18, desc[UR36][R2.64] ;  /* 0x0000002402127981 */ /* 0x000562000c1e1100 */
[----:B------:R-:W-:Y:S01]  /*1a6e0*/  HFMA2.MMA R19, -RZ, RZ, 0, 0 ;  /* 0x00000000ff137435 */ /* 0x000fe200000001ff */
[----:B------:R-:W-:Y:S10]  /*1a6f0*/  BRA `(.L_x_693) ;  /* 0x0000000c00487947 */ /* 0x000ff40003800000 */
.L_x_690:
        /* <DEDUP_REMOVED lines=8> */
.L_x_695:
[----:B------:R-:W2:Y:S02]  /*1a780*/  LDG.E R18, desc[UR36][R2.64] ;  /* 0x0000002402127981 */ /* 0x000ea4000c1e1900 */
[----:B--2---:R-:W-:Y:S01]  /*1a790*/  SHF.R.S32.HI R19, RZ, 0x1f, R18 ;  /* 0x0000001fff137819 */ /* 0x004fe20000011412 */
[----:B------:R-:W-:Y:S06]  /*1a7a0*/  BRA `(.L_x_693) ;  /* 0x0000000c001c7947 */ /* 0x000fec0003800000 */
.L_x_694:
[----:B------:R-:W2:Y:S02]  /*1a7b0*/  LDG.E.S16 R18, desc[UR36][R2.64] ;  /* 0x0000002402127981 */ /* 0x000ea4000c1e1700 */
[----:B--2---:R-:W-:Y:S01]  /*1a7c0*/  SHF.R.S32.HI R19, RZ, 0x1f, R18 ;  /* 0x0000001fff137819 */ /* 0x004fe20000011412 */
[----:B------:R-:W-:Y:S06]  /*1a7d0*/  BRA `(.L_x_693) ;  /* 0x0000000c00107947 */ /* 0x000fec0003800000 */
.L_x_689:
        /* <DEDUP_REMOVED lines=9> */
.L_x_697:
[----:B------:R-:W2:Y:S02]  /*1a870*/  LDG.E.U16 R2, desc[UR36][R2.64] ;  /* 0x0000002402027981 */ /* 0x000ea4000c1e1500 */
[----:B--2---:R-:W-:-:S06]  /*1a880*/  HADD2.F32 R18, -RZ, R2.H0_H0 ;  /* 0x20000002ff127230 */ /* 0x004fcc0000004100 */
[----:B------:R-:W0:Y:S01]  /*1a890*/  F2I.S64.TRUNC R18, R18 ;  /* 0x0000001200127311 */ /* 0x000e22000020d900 */
[----:B------:R-:W-:Y:S05]  /*1a8a0*/  BRA `(.L_x_693) ;  /* 0x0000000800dc7947 */ /* 0x000fea0003800000 */
.L_x_696:
        /* <DEDUP_REMOVED lines=9> */
.L_x_699:
[----:B------:R-:W2:Y:S02]  /*1a940*/  LDG.E.U16 R2, desc[UR36][R2.64] ;  /* 0x0000002402027981 */ /* 0x000ea4000c1e1500 */
[----:B--2---:R-:W-:-:S06]  /*1a950*/  HADD2.F32 R18, -RZ, R2.H0_H0 ;  /* 0x20000002ff127230 */ /* 0x004fcc0000004100 */
[----:B------:R-:W0:Y:S01]  /*1a960*/  F2I.S64.TRUNC R18, R18 ;  /* 0x0000001200127311 */ /* 0x000e22000020d900 */
[----:B------:R-:W-:Y:S05]  /*1a970*/  BRA `(.L_x_693) ;  /* 0x0000000800a87947 */ /* 0x000fea0003800000 */
.L_x_698:
[----:B------:R-:W2:Y:S02]  /*1a980*/  LDG.E.64 R2, desc[UR36][R2.64] ;  /* 0x0000002402027981 */ /* 0x000ea4000c1e1b00 */
[----:B--2---:R0:W2:Y:S01]  /*1a990*/  F2I.S64.F64.TRUNC R18, R2 ;  /* 0x0000000200127311 */ /* 0x0040a2000030d900 */
[----:B------:R-:W-:Y:S05]  /*1a9a0*/  BRA `(.L_x_693) ;  /* 0x00000008009c7947 */ /* 0x000fea0003800000 */
.L_x_688:
        /* <DEDUP_REMOVED lines=13> */
.L_x_702:
[----:B------:R-:W2:Y:S02]  /*1aa80*/  LDG.E.64 R2, desc[UR36][R2.64] ;  /* 0x0000002402027981 */ /* 0x000ea4000c1e1b00 */
[----:B--2---:R0:W2:Y:S01]  /*1aa90*/  F2I.S64.F64.TRUNC R18, R2 ;  /* 0x0000000200127311 */ /* 0x0040a2000030d900 */
[----:B------:R-:W-:Y:S05]  /*1aaa0*/  BRA `(.L_x_693) ;  /* 0x00000008005c7947 */ /* 0x000fea0003800000 */
.L_x_701:
        /* <DEDUP_REMOVED lines=27> */
.L_x_704:
        /* <DEDUP_REMOVED lines=14> */
.L_x_703:
[----:B------:R-:W2:Y:S02]  /*1ad40*/  LDG.E.U16 R18, desc[UR36][R2.64] ;  /* 0x0000002402127981 */ /* 0x000ea4000c1e1500 */
[----:B--2---:R-:W-:-:S06]  /*1ad50*/  IMAD.U32 R18, R18, 0x10000, RZ ;  /* 0x0001000012127824 */ /* 0x004fcc00078e00ff */
[----:B------:R-:W0:Y:S01]  /*1ad60*/  F2I.S64.TRUNC R18, R18 ;  /* 0x0000001200127311 */ /* 0x000e22000020d900 */
[----:B------:R-:W-:Y:S05]  /*1ad70*/  BRA `(.L_x_693) ;  /* 0x0000000400a87947 */ /* 0x000fea0003800000 */
.L_x_700:
        /* <DEDUP_REMOVED lines=11> */
.L_x_707:
        /* <DEDUP_REMOVED lines=21> */
.L_x_711:
[----:B------:R-:W-:Y:S05]  /*1af80*/  BSYNC B1 ;  /* 0x0000000000017941 */ /* 0x000fea0003800000 */
.L_x_710:
[----:B------:R-:W-:Y:S01]  /*1af90*/  IMAD.SHL.U32 R2, R2, 0x100000, RZ ;  /* 0x0010000002027824 */ /* 0x000fe200078e00ff */
[----:B------:R-:W-:-:S04]  /*1afa0*/  LEA R3, R0, 0x3b800000, 0x17 ;  /* 0x3b80000000037811 */ /* 0x000fc800078eb8ff */
[----:B------:R-:W-:-:S07]  /*1afb0*/  LOP3.LUT R18, R3, R2, R18, 0xfe, !PT ;  /* 0x0000000203127212 */ /* 0x000fce00078efe12 */
.L_x_709:
[----:B------:R-:W-:Y:S05]  /*1afc0*/  BSYNC B0 ;  /* 0x0000000000007941 */ /* 0x000fea0003800000 */
.L_x_708:
[----:B------:R-:W0:Y:S01]  /*1afd0*/  F2I.S64.TRUNC R18, R18 ;  /* 0x0000001200127311 */ /* 0x000e22000020d900 */
[----:B------:R-:W-:Y:S05]  /*1afe0*/  BRA `(.L_x_693) ;  /* 0x00000004000c7947 */ /* 0x000fea0003800000 */
.L_x_706:
        /* <DEDUP_REMOVED lines=21> */
.L_x_715:
[----:B------:R-:W-:Y:S05]  /*1b140*/  BSYNC B1 ;  /* 0x0000000000017941 */ /* 0x000fea0003800000 */
.L_x_714:
[----:B------:R-:W-:Y:S01]  /*1b150*/  IMAD.SHL.U32 R2, R2, 0x200000, RZ ;  /* 0x0020000002027824 */ /* 0x000fe200078e00ff */
[----:B------:R-:W-:-:S04]  /*1b160*/  LEA R3, R0, 0x37800000, 0x17 ;  /* 0x3780000000037811 */ /* 0x000fc800078eb8ff */
[----:B------:R-:W-:-:S07]  /*1b170*/  LOP3.LUT R18, R3, R2, R18, 0xfe, !PT ;  /* 0x0000000203127212 */ /* 0x000fce00078efe12 */
.L_x_713:
[----:B------:R-:W-:Y:S05]  /*1b180*/  BSYNC B0 ;  /* 0x0000000000007941 */ /* 0x000fea0003800000 */
.L_x_712:
[----:B------:R-:W0:Y:S01]  /*1b190*/  F2I.S64.TRUNC R18, R18 ;  /* 0x0000001200127311 */ /* 0x000e22000020d900 */
[----:B------:R-:W-:Y:S05]  /*1b1a0*/  BRA `(.L_x_693) ;  /* 0x00000000009c7947 */ /* 0x000fea0003800000 */
.L_x_705:
        /* <DEDUP_REMOVED lines=14> */
.L_x_719:
[----:B------:R-:W-:Y:S05]  /*1b290*/  BSYNC B0 ;  /* 0x0000000000007941 */ /* 0x000fea0003800000 */
.L_x_718:
[----:B------:R-:W0:Y:S01]  /*1b2a0*/  F2I.S64.TRUNC R18, R18 ;  /* 0x0000001200127311 */ /* 0x000e22000020d900 */
[----:B------:R-:W-:Y:S05]  /*1b2b0*/  BRA `(.L_x_693) ;  /* 0x0000000000587947 */ /* 0x000fea0003800000 */
.L_x_692:
        /* <DEDUP_REMOVED lines=16> */
.L_x_720:
[----:B------:R-:W-:Y:S01]  /*1b3c0*/  CS2R R18, SRZ ;  /* 0x0000000000127805 */ /* 0x000fe2000001ff00 */
[----:B------:R-:W-:Y:S06]  /*1b3d0*/  BRA `(.L_x_693) ;  /* 0x0000000000107947 */ /* 0x000fec0003800000 */
.L_x_717:
[----:B------:R0:W5:Y:S01]  /*1b3e0*/  LDG.E.64 R18, desc[UR36][R2.64] ;  /* 0x0000002402127981 */ /* 0x000162000c1e1b00 */
[----:B------:R-:W-:Y:S05]  /*1b3f0*/  BRA `(.L_x_693) ;  /* 0x0000000000087947 */ /* 0x000fea0003800000 */
.L_x_716:
[----:B------:R0:W5:Y:S01]  /*1b400*/  LDG.E R18, desc[UR36][R2.64] ;  /* 0x0000002402127981 */ /* 0x000162000c1e1900 */
[----:B------:R-:W-:-:S11]  /*1b410*/  HFMA2.MMA R19, -RZ, RZ, 0, 0 ;  /* 0x00000000ff137435 */ /* 0x000fd600000001ff */
.L_x_693:
        /* <DEDUP_REMOVED lines=18> */
.L_x_724:
[----:B------:R0:W5:Y:S01]  /*1b540*/  LDG.E.U8 R22, desc[UR36][R2.64] ;  /* 0x0000002402167981 */ /* 0x000162000c1e1100 */
[----:B------:R-:W-:Y:S01]  /*1b550*/  IMAD.MOV.U32 R23, RZ, RZ, RZ ;  /* 0x000000ffff177224 */ /* 0x000fe200078e00ff */
[----:B------:R-:W-:Y:S06]  /*1b560*/  BRA `(.L_x_726) ;  /* 0x0000000c00487947 */ /* 0x000fec0003800000 */
.L_x_723:
        /* <DEDUP_REMOVED lines=8> */
.L_x_728:
[----:B------:R-:W2:Y:S02]  /*1b5f0*/  LDG.E R22, desc[UR36][R2.64] ;  /* 0x0000002402167981 */ /* 0x000ea4000c1e1900 */
[----:B--2---:R-:W-:Y:S01]  /*1b600*/  SHF.R.S32.HI R23, RZ, 0x1f, R22 ;  /* 0x0000001fff177819 */ /* 0x004fe20000011416 */
[----:B------:R-:W-:Y:S06]  /*1b610*/  BRA `(.L_x_726) ;  /* 0x0000000c001c7947 */ /* 0x000fec0003800000 */
.L_x_727:
[----:B------:R-:W2:Y:S02]  /*1b620*/  LDG.E.S16 R22, desc[UR36][R2.64] ;  /* 0x0000002402167981 */ /* 0x000ea4000c1e1700 */
[----:B--2---:R-:W-:Y:S01]  /*1b630*/  SHF.R.S32.HI R23, RZ, 0x1f, R22 ;  /* 0x0000001fff177819 */ /* 0x004fe20000011416 */
[----:B------:R-:W-:Y:S06]  /*1b640*/  BRA `(.L_x_726) ;  /* 0x0000000c00107947 */ /* 0x000fec0003800000 */
.L_x_722:
[----:B------:R-:W-:-:S13]  /*1b650*/  ISETP.GT.AND P0, PT, R0, 0x6, PT ;  /* 0x000000060000780c */ /* 0x000fda0003f04270 */
[----:B------:R-:W-:Y:S05]  /*1b660*/  @P0 BRA `(.L_x_729) ;  /* 0x00000000002c0947 */ /* 0x000fea0003800000 */
[----:B------:R-:W-:-:S13]  /*1b670*/  ISETP.NE.AND P0, PT, R0, 0x5, PT ;  /* 0x000000050000780c */ /* 0x000fda0003f05270 */
[----:B------:R-:W-:Y:S05]  /*1b680*/  @!P0 BRA `(.L_x_730) ;  /* 0x0000000000148947 */ /* 0x000fea0003800000 */
[----:B------:R-:W-:-:S13]  /*1b690*/  ISETP.NE.AND P0, PT, R0, 0x6, PT ;  /* 0x000000060000780c */ /* 0x000fda0003f05270 */
[----:B------:R-:W-:Y:S05]  /*1b6a0*/  @P0 BRA `(.L_x_725) ;  /* 0x0000000800a00947 */ /* 0x000fea0003800000 */
[----:B------:R-:W2:Y:S02]  /*1b6b0*/  LDG.E R2, desc[UR36][R2.64] ;  /* 0x0000002402027981 */ /* 0x000ea4000c1e1900 */
[----:B--2---:R2:W0:Y:S01]  /*1b6c0*/  F2I.S64.TRUNC R22, R2 ;  /* 0x0000000200167311 */ /* 0x004422000020d900 */
[----:B------:R-:W-:Y:S05]  /*1b6d0*/  BRA `(.L_x_726) ;  /* 0x0000000800ec7947 */ /* 0x000fea0003800000 */
.L_x_730:
[----:B------:R-:W2:Y:S02]  /*1b6e0*/  LDG.E.U16 R2, desc[UR36][R2.64] ;  /* 0x0000002402027981 */ /* 0x000ea4000c1e1500 */
[----:B--2---:R-:W-:-:S06]  /*1b6f0*/  HADD2.F32 R22, -RZ, R2.H0_H0 ;  /* 0x20000002ff167230 */ /* 0x004fcc0000004100 */
[----:B------:R-:W0:Y:S01]  /*1b700*/  F2I.S64.TRUNC R22, R22 ;  /* 0x0000001600167311 */ /* 0x000e22000020d900 */
[----:B------:R-:W-:Y:S05]  /*1b710*/  BRA `(.L_x_726) ;  /* 0x0000000800dc7947 */ /* 0x000fea0003800000 */
.L_x_729:
        /* <DEDUP_REMOVED lines=9> */
.L_x_732:
[----:B------:R-:W2:Y:S02]  /*1b7b0*/  LDG.E.U16 R2, desc[UR36][R2.64] ;  /* 0x0000002402027981 */ /* 0x000ea4000c1e1500 */
[----:B--2---:R-:W-:-:S06]  /*1b7c0*/  HADD2.F32 R22, -RZ, R2.H0_H0 ;  /* 0x20000002ff167230 */ /* 0x004fcc0000004100 */
[----:B------:R-:W0:Y:S01]  /*1b7d0*/  F2I.S64.TRUNC R22, R22 ;  /* 0x0000001600167311 */ /* 0x000e22000020d900 */
[----:B------:R-:W-:Y:S05]  /*1b7e0*/  BRA `(.L_x_726) ;  /* 0x0000000800a87947 */ /* 0x000fea0003800000 */
.L_x_731:
[----:B------:R-:W2:Y:S02]  /*1b7f0*/  LDG.E.64 R2, desc[UR36][R2.64] ;  /* 0x0000002402027981 */ /* 0x000ea4000c1e1b00 */
[----:B--2---:R0:W2:Y:S01]  /*1b800*/  F2I.S64.F64.TRUNC R22, R2 ;  /* 0x0000000200167311 */ /* 0x0040a2000030d900 */
[----:B------:R-:W-:Y:S05]  /*1b810*/  BRA `(.L_x_726) ;  /* 0x00000008009c7947 */ /* 0x000fea0003800000 */
.L_x_721:
        /* <DEDUP_REMOVED lines=13> */
.L_x_735:
[----:B------:R-:W2:Y:S02]  /*1b8f0*/  LDG.E.64 R2, desc[UR36][R2.64] ;  /* 0x0000002402027981 */ /* 0x000ea4000c1e1b00 */
[----:B--2---:R0:W2:Y:S01]  /*1b900*/  F2I.S64.F64.TRUNC R22, R2 ;  /* 0x0000000200167311 */ /* 0x0040a2000030d900 */
[----:B------:R-:W-:Y:S05]  /*1b910*/  BRA `(.L_x_726) ;  /* 0x00000008005c7947 */ /* 0x000fea0003800000 */
.L_x_734:
        /* <DEDUP_REMOVED lines=27> */
.L_x_737:
        /* <DEDUP_REMOVED lines=14> */
.L_x_736:
[----:B------:R-:W2:Y:S02]  /*1bbb0*/  LDG.E.U16 R22, desc[UR36][R2.64] ;  /* 0x0000002402167981 */ /* 0x000ea4000c1e1500 */
[----:B--2---:R-:W-:-:S06]  /*1bbc0*/  IMAD.U32 R22, R22, 0x10000, RZ ;  /* 0x0001000016167824 */ /* 0x004fcc00078e00ff */
[----:B------:R-:W0:Y:S01]  /*1bbd0*/  F2I.S64.TRUNC R22, R22 ;  /* 0x0000001600167311 */ /* 0x000e22000020d900 */
[----:B------:R-:W-:Y:S05]  /*1bbe0*/  BRA `(.L_x_726) ;  /* 0x0000000400a87947 */ /* 0x000fea0003800000 */
.L_x_733:
        /* <DEDUP_REMOVED lines=11> */
.L_x_740:
        /* <DEDUP_REMOVED lines=21> */
.L_x_744:
[----:B------:R-:W-:Y:S05]  /*1bdf0*/  BSYNC B1 ;  /* 0x0000000000017941 */ /* 0x000fea0003800000 */
.L_x_743:
[----:B------:R-:W-:Y:S01]  /*1be00*/  IMAD.SHL.U32 R2, R2, 0x100000, RZ ;  /* 0x0010000002027824 */ /* 0x000fe200078e00ff */
[----:B------:R-:W-:-:S04]  /*1be10*/  LEA R3, R0, 0x3b800000, 0x17 ;  /* 0x3b80000000037811 */ /* 0x000fc800078eb8ff */
[----:B------:R-:W-:-:S07]  /*1be20*/  LOP3.LUT R22, R3, R2, R22, 0xfe, !PT ;  /* 0x0000000203167212 */ /* 0x000fce00078efe16 */
.L_x_742:
[----:B------:R-:W-:Y:S05]  /*1be30*/  BSYNC B0 ;  /* 0x0000000000007941 */ /* 0x000fea0003800000 */
.L_x_741:
[----:B------:R-:W0:Y:S01]  /*1be40*/  F2I.S64.TRUNC R22, R22 ;  /* 0x0000001600167311 */ /* 0x000e22000020d900 */
[----:B------:R-:W-:Y:S05]  /*1be50*/  BRA `(.L_x_726) ;  /* 0x00000004000c7947 */ /* 0x000fea0003800000 */
.L_x_739:
        /* <DEDUP_REMOVED lines=21> */
.L_x_748:
[----:B------:R-:W-:Y:S05]  /*1bfb0*/  BSYNC B1 ;  /* 0x0000000000017941 */ /* 0x000fea0003800000 */
.L_x_747:
[----:B------:R-:W-:Y:S01]  /*1bfc0*/  IMAD.SHL.U32 R2, R2, 0x200000, RZ ;  /* 0x0020000002027824 */ /* 0x000fe200078e00ff */
[----:B------:R-:W-:-:S04]  /*1bfd0*/  LEA R3, R0, 0x37800000, 0x17 ;  /* 0x3780000000037811 */ /* 0x000fc800078eb8ff */
[----:B------:R-:W-:-:S07]  /*1bfe0*/  LOP3.LUT R22, R3, R2, R22, 0xfe, !PT ;  /* 0x0000000203167212 */ /* 0x000fce00078efe16 */
.L_x_746:
[----:B------:R-:W-:Y:S05]  /*1bff0*/  BSYNC B0 ;  /* 0x0000000000007941 */ /* 0x000fea0003800000 */
.L_x_745:
[----:B------:R-:W0:Y:S01]  /*1c000*/  F2I.S64.TRUNC R22, R22 ;  /* 0x0000001600167311 */ /* 0x000e22000020d900 */
[----:B------:R-:W-:Y:S05]  /*1c010*/  BRA `(.L_x_726) ;  /* 0x00000000009c7947 */ /* 0x000fea0003800000 */
.L_x_738:
        /* <DEDUP_REMOVED lines=14> */
.L_x_752:
[----:B------:R-:W-:Y:S05]  /*1c100*/  BSYNC B0 ;  /* 0x0000000000007941 */ /* 0x000fea0003800000 */
.L_x_751:
[----:B------:R-:W0:Y:S01]  /*1c110*/  F2I.S64.TRUNC R22, R22 ;  /* 0x0000001600167311 */ /* 0x000e22000020d900 */
[----:B------:R-:W-:Y:S05]  /*1c120*/  BRA `(.L_x_726) ;  /* 0x0000000000587947 */ /* 0x000fea0003800000 */
.L_x_725:
[----:B------:R-:W-:Y:S01]  /*1c130*/  MOV R0, 0x0 ;  /* 0x0000000000007802 */ /* 0x000fe20000000f00 */
[----:B------:R-:W-:Y:S01]  /*1c140*/  ULDC.64 UR4, c[0x4][0x118] ;  /* 0x0100460000047ab9 */ /* 0x000fe20000000a00 */
[----:B------:R-:W-:Y:S01]  /*1c150*/  ULDC.64 UR6, c[0x4][0x20] ;  /* 0x0100080000067ab9 */ /* 0x000fe20000000a00 */
[----:B------:R-:W-:Y:S01]  /*1c160*/  IMAD.U32 R4, RZ, RZ, UR4 ;  /* 0x00000004ff047e24 */ /* 0x000fe2000f8e00ff */
[----:B------:R0:W2:Y:S01]  /*1c170*/  LDC.64 R2, c[0x4][R0] ;  /* 0x0100000000027b82 */ /* 0x0000a20000000a00 */
[----:B----4-:R-:W-:Y:S01]  /*1c180*/  IMAD.U32 R5, RZ, RZ, UR5 ;  /* 0x00000005ff057e24 */ /* 0x010fe2000f8e00ff */
[----:B------:R-:W-:Y:S01]  /*1c190*/  ULDC.64 UR4, c[0x4][0x120] ;  /* 0x0100480000047ab9 */ /* 0x000fe20000000a00 */
[----:B------:R-:W-:Y:S01]  /*1c1a0*/  HFMA2.MMA R12, -RZ, RZ, 0, 5.9604644775390625e-08 ;  /* 0x00000001ff0c7435 */ /* 0x000fe200000001ff */
[----:B------:R-:W-:Y:S02]  /*1c1b0*/  IMAD.U32 R6, RZ, RZ, UR4 ;  /* 0x00000004ff067e24 */ /* 0x000fe4000f8e00ff */
[----:B------:R-:W-:-:S02]  /*1c1c0*/  IMAD.U32 R7, RZ, RZ, UR5 ;  /* 0x00000005ff077e24 */ /* 0x000fc4000f8e00ff */
[----:B------:R-:W-:Y:S02]  /*1c1d0*/  IMAD.U32 R10, RZ, RZ, UR6 ;  /* 0x00000006ff0a7e24 */ /* 0x000fe4000f8e00ff */
[----:B------:R-:W-:Y:S02]  /*1c1e0*/  IMAD.U32 R11, RZ, RZ, UR7 ;  /* 0x00000007ff0b7e24 */ /* 0x000fe4000f8e00ff */
[----:B------:R-:W-:Y:S02]  /*1c1f0*/  IMAD.MOV.U32 R8, RZ, RZ, 0x4e ;  /* 0x0000004eff087424 */ /* 0x000fe400078e00ff */
[----:B0-----:R-:W-:-:S07]  /*1c200*/  IMAD.MOV.U32 R13, RZ, RZ, RZ ;  /* 0x000000ffff0d7224 */ /* 0x001fce00078e00ff */
[----:B------:R-:W-:-:S07]  /*1c210*/  LEPC R20, `(.L_x_753) ;  /* 0x000000001014794e */ /* 0x000fce0000000000 */
[----:B-123-5:R-:W-:Y:S05]  /*1c220*/  CALL.ABS.NOINC R2 ;  /* 0x0000000002007343 */ /* 0x02efea0003c00000 */
.L_x_753:
[----:B------:R-:W-:Y:S01]  /*1c230*/  CS2R R22, SRZ ;  /* 0x0000000000167805 */ /* 0x000fe2000001ff00 */
[----:B------:R-:W-:Y:S06]  /*1c240*/  BRA `(.L_x_726) ;  /* 0x0000000000107947 */ /* 0x000fec0003800000 */
.L_x_750:
[----:B------:R0:W5:Y:S01]  /*1c250*/  LDG.E.64 R22, desc[UR36][R2.64] ;  /* 0x0000002402167981 */ /* 0x000162000c1e1b00 */
[----:B------:R-:W-:Y:S05]  /*1c260*/  BRA `(.L_x_726) ;  /* 0x0000000000087947 */ /* 0x000fea0003800000 */
.L_x_749:
[----:B------:R0:W5:Y:S01]  /*1c270*/  LDG.E R22, desc[UR36][R2.64] ;  /* 0x0000002402167981 */ /* 0x000162000c1e1900 */
[----:B------:R-:W-:-:S07]  /*1c280*/  IMAD.MOV.U32 R23, RZ, RZ, RZ ;  /* 0x000000ffff177224 */ /* 0x000fce00078e00ff */
.L_x_726:
        /* <DEDUP_REMOVED lines=18> */
.L_x_757:
[----:B------:R0:W5:Y:S01]  /*1c3b0*/  LDG.E.U8 R28, desc[UR36][R2.64] ;  /* 0x00000024021c7981 */ /* 0x000162000c1e1100 */
[----:B------:R-:W-:Y:S01]  /*1c3c0*/  IMAD.MOV.U32 R29, RZ, RZ, RZ ;  /* 0x000000ffff1d7224 */ /* 0x000fe200078e00ff */
[----:B------:R-:W-:Y:S06]  /*1c3d0*/  BRA `(.L_x_759) ;  /* 0x0000000c00487947 */ /* 0x000fec0003800000 */
.L_x_756:
        /* <DEDUP_REMOVED lines=8> */
.L_x_761:
[----:B------:R-:W2:Y:S02]  /*1c460*/  LDG.E R28, desc[UR36][R2.64] ;  /* 0x00000024021c7981 */ /* 0x000ea4000c1e1900 */
[----:B--2---:R-:W-:Y:S01]  /*1c470*/  SHF.R.S32.HI R29, RZ, 0x1f, R28 ;  /* 0x0000001fff1d7819 */ /* 0x004fe2000001141c */
[----:B------:R-:W-:Y:S06]  /*1c480*/  BRA `(.L_x_759) ;  /* 0x0000000c001c7947 */ /* 0x000fec0003800000 */
.L_x_760:
[----:B------:R-:W2:Y:S02]  /*1c490*/  LDG.E.S16 R28, desc[UR36][R2.64] ;  /* 0x00000024021c7981 */ /* 0x000ea4000c1e1700 */
[----:B--2---:R-:W-:Y:S01]  /*1c4a0*/  SHF.R.S32.HI R29, RZ, 0x1f, R28 ;  /* 0x0000001fff1d7819 */ /* 0x004fe2000001141c */
[----:B------:R-:W-:Y:S06]  /*1c4b0*/  BRA `(.L_x_759) ;  /* 0x0000000c00107947 */ /* 0x000fec0003800000 */
.L_x_755:
        /* <DEDUP_REMOVED lines=9> */
.L_x_763:
[----:B------:R-:W2:Y:S02]  /*1c550*/  LDG.E.U16 R2, desc[UR36][R2.64] ;  /* 0x0000002402027981 */ /* 0x000ea4000c1e1500 */
[----:B--2---:R-:W-:-:S06]  /*1c560*/  HADD2.F32 R28, -RZ, R2.H0_H0 ;  /* 0x20000002ff1c7230 */ /* 0x004fcc0000004100 */
[----:B------:R-:W0:Y:S01]  /*1c570*/  F2I.S64.TRUNC R28, R28 ;  /* 0x0000001c001c7311 */ /* 0x000e22000020d900 */
[----:B------:R-:W-:Y:S05]  /*1c580*/  BRA `(.L_x_759) ;  /* 0x0000000800dc7947 */ /* 0x000fea0003800000 */
.L_x_762:
        /* <DEDUP_REMOVED lines=9> */
.L_x_765:
[----:B------:R-:W2:Y:S02]  /*1c620*/  LDG.E.U16 R2, desc[UR36][R2.64] ;  /* 0x0000002402027981 */ /* 0x000ea4000c1e1500 */
[----:B--2---:R-:W-:-:S06]  /*1c630*/  HADD2.F32 R28, -RZ, R2.H0_H0 ;  /* 0x20000002ff1c7230 */ /* 0x004fcc0000004100 */
[----:B------:R-:W0:Y:S01]  /*1c640*/  F2I.S64.TRUNC R28, R28 ;  /* 0x0000001c001c7311 */ /* 0x000e22000020d900 */
[----:B------:R-:W-:Y:S05]  /*1c650*/  BRA `(.L_x_759) ;  /* 0x0000000800a87947 */ /* 0x000fea0003800000 */
.L_x_764:
[----:B------:R-:W2:Y:S02]  /*1c660*/  LDG.E.64 R2, desc[UR36][R2.64] ;  /* 0x0000002402027981 */ /* 0x000ea4000c1e1b00 */
[----:B--2---:R0:W2:Y:S01]  /*1c670*/  F2I.S64.F64.TRUNC R28, R2 ;  /* 0x00000002001c7311 */ /* 0x0040a2000030d900 */
[----:B------:R-:W-:Y:S05]  /*1c680*/  BRA `(.L_x_759) ;  /* 0x00000008009c7947 */ /* 0x000fea0003800000 */
.L_x_754:
        /* <DEDUP_REMOVED lines=13> */
.L_x_768:
[----:B------:R-:W2:Y:S02]  /*1c760*/  LDG.E.64 R2, desc[UR36][R2.64] ;  /* 0x0000002402027981 */ /* 0x000ea4000c1e1b00 */
[----:B--2---:R0:W2:Y:S01]  /*1c770*/  F2I.S64.F64.TRUNC R28, R2 ;  /* 0x00000002001c7311 */ /* 0x0040a2000030d900 */
[----:B------:R-:W-:Y:S05]  /*1c780*/  BRA `(.L_x_759) ;  /* 0x00000008005c7947 */ /* 0x000fea0003800000 */
.L_x_767:
        /* <DEDUP_REMOVED lines=27> */
.L_x_770:
        /* <DEDUP_REMOVED lines=14> */
.L_x_769:
[----:B------:R-:W2:Y:S02]  /*1ca20*/  LDG.E.U16 R28, desc[UR36][R2.64] ;  /* 0x00000024021c7981 */ /* 0x000ea4000c1e1500 */
[----:B--2---:R-:W-:-:S06]  /*1ca30*/  IMAD.U32 R28, R28, 0x10000, RZ ;  /* 0x000100001c1c7824 */ /* 0x004fcc00078e00ff */
[----:B------:R-:W0:Y:S01]  /*1ca40*/  F2I.S64.TRUNC R28, R28 ;  /* 0x0000001c001c7311 */ /* 0x000e22000020d900 */
[----:B------:R-:W-:Y:S05]  /*1ca50*/  BRA `(.L_x_759) ;  /* 0x0000000400a87947 */ /* 0x000fea0003800000 */
.L_x_766:
        /* <DEDUP_REMOVED lines=11> */
.L_x_773:
        /* <DEDUP_REMOVED lines=21> */
.L_x_777:
[----:B------:R-:W-:Y:S05]  /*1cc60*/  BSYNC B1 ;  /* 0x0000000000017941 */ /* 0x000fea0003800000 */
.L_x_776:
[----:B------:R-:W-:Y:S01]  /*1cc70*/  IMAD.SHL.U32 R2, R2, 0x100000, RZ ;  /* 0x0010000002027824 */ /* 0x000fe200078e00ff */
[----:B------:R-:W-:-:S04]  /*1cc80*/  LEA R3, R0, 0x3b800000, 0x17 ;  /* 0x3b80000000037811 */ /* 0x000fc800078eb8ff */
[----:B------:R-:W-:-:S07]  /*1cc90*/  LOP3.LUT R28, R3, R2, R28, 0xfe, !PT ;  /* 0x00000002031c7212 */ /* 0x000fce00078efe1c */
.L_x_775:
[----:B------:R-:W-:Y:S05]  /*1cca0*/  BSYNC B0 ;  /* 0x0000000000007941 */ /* 0x000fea0003800000 */
.L_x_774:
[----:B------:R-:W2:Y:S01]  /*1ccb0*/  F2I.S64.TRUNC R28, R28 ;  /* 0x0000001c001c7311 */ /* 0x000ea2000020d900 */
[----:B------:R-:W-:Y:S05]  /*1ccc0*/  BRA `(.L_x_759) ;  /* 0x00000004000c7947 */ /* 0x000fea0003800000 */
.L_x_772:
        /* <DEDUP_REMOVED lines=21> */
.L_x_781:
[----:B------:R-:W-:Y:S05]  /*1ce20*/  BSYNC B1 ;  /* 0x0000000000017941 */ /* 0x000fea0003800000 */
.L_x_780:
[----:B------:R-:W-:Y:S01]  /*1ce30*/  IMAD.SHL.U32 R2, R2, 0x200000, RZ ;  /* 0x0020000002027824 */ /* 0x000fe200078e00ff */
[----:B------:R-:W-:-:S04]  /*1ce40*/  LEA R3, R0, 0x37800000, 0x17 ;  /* 0x3780000000037811 */ /* 0x000fc800078eb8ff */
[----:B------:R-:W-:-:S07]  /*1ce50*/  LOP3.LUT R28, R3, R2, R28, 0xfe, !PT ;  /* 0x00000002031c7212 */ /* 0x000fce00078efe1c */
.L_x_779:
[----:B------:R-:W-:Y:S05]  /*1ce60*/  BSYNC B0 ;  /* 0x0000000000007941 */ /* 0x000fea0003800000 */
.L_x_778:
[----:B------:R-:W0:Y:S01]  /*1ce70*/  F2I.S64.TRUNC R28, R28 ;  /* 0x0000001c001c7311 */ /* 0x000e22000020d900 */
[----:B------:R-:W-:Y:S05]  /*1ce80*/  BRA `(.L_x_759) ;  /* 0x00000000009c7947 */ /* 0x000fea0003800000 */
.L_x_771:
        /* <DEDUP_REMOVED lines=14> */
.L_x_785:
[----:B------:R-:W-:Y:S05]  /*1cf70*/  BSYNC B0 ;  /* 0x0000000000007941 */ /* 0x000fea0003800000 */
.L_x_784:
[----:B------:R-:W0:Y:S01]  /*1cf80*/  F2I.S64.TRUNC R28, R28 ;  /* 0x0000001c001c7311 */ /* 0x000e22000020d900 */
[----:B------:R-:W-:Y:S05]  /*1cf90*/  BRA `(.L_x_759) ;  /* 0x0000000000587947 */ /* 0x000fea0003800000 */
.L_x_758:
[----:B------:R-:W-:Y:S01]  /*1cfa0*/  MOV R0, 0x0 ;  /* 0x0000000000007802 */ /* 0x000fe20000000f00 */
[----:B------:R-:W-:Y:S01]  /*1cfb0*/  ULDC.64 UR4, c[0x4][0x118] ;  /* 0x0100460000047ab9 */ /* 0x000fe20000000a00 */
[----:B------:R-:W-:Y:S01]  /*1cfc0*/  ULDC.64 UR6, c[0x4][0x20] ;  /* 0x0100080000067ab9 */ /* 0x000fe20000000a00 */
[----:B------:R-:W-:Y:S01]  /*1cfd0*/  IMAD.U32 R4, RZ, RZ, UR4 ;  /* 0x00000004ff047e24 */ /* 0x000fe2000f8e00ff */
[----:B------:R0:W2:Y:S01]  /*1cfe0*/  LDC.64 R2, c[0x4][R0] ;  /* 0x0100000000027b82 */ /* 0x0000a20000000a00 */
[----:B----4-:R-:W-:Y:S01]  /*1cff0*/  IMAD.U32 R5, RZ, RZ, UR5 ;  /* 0x00000005ff057e24 */ /* 0x010fe2000f8e00ff */
        /* <DEDUP_REMOVED lines=10> */
.L_x_786:
[----:B------:R-:W-:Y:S01]  /*1d0a0*/  CS2R R28, SRZ ;  /* 0x00000000001c7805 */ /* 0x000fe2000001ff00 */
[----:B------:R-:W-:Y:S06]  /*1d0b0*/  BRA `(.L_x_759) ;  /* 0x0000000000107947 */ /* 0x000fec0003800000 */
.L_x_783:
[----:B------:R0:W5:Y:S01]  /*1d0c0*/  LDG.E.64 R28, desc[UR36][R2.64] ;  /* 0x00000024021c7981 */ /* 0x000162000c1e1b00 */
[----:B------:R-:W-:Y:S05]  /*1d0d0*/  BRA `(.L_x_759) ;  /* 0x0000000000087947 */ /* 0x000fea0003800000 */
.L_x_782:
[----:B------:R0:W5:Y:S01]  /*1d0e0*/  LDG.E R28, desc[UR36][R2.64] ;  /* 0x00000024021c7981 */ /* 0x000162000c1e1900 */
[----:B------:R-:W-:-:S07]  /*1d0f0*/  IMAD.MOV.U32 R29, RZ, RZ, RZ ;  /* 0x000000ffff1d7224 */ /* 0x000fce00078e00ff */
.L_x_759:
[----:B------:R-:W-:Y:S01]  /*1d100*/  ULDC.64 UR6, c[0x0][0x5d0] ;  /* 0x0001740000067ab9 */ /* 0x000fe20000000a00 */
[----:B------:R-:W-:Y:S01]  /*1d110*/  ULDC.64 UR4, c[0x4][0x148] ;  /* 0x0100520000047ab9 */ /* 0x000fe20000000a00 */
[----:B-1-3-5:R-:W-:Y:S01]  /*1d120*/  ISETP.EQ.U32.AND P0, PT, R24, UR6, PT ;  /* 0x0000000618007c0c */ /* 0x02afe2000bf02070 */
        /* <DEDUP_REMOVED lines=21> */
.L_x_788:
[----:B------:R-:W-:Y:S05]  /*1d280*/  BSYNC B6 ;  /* 0x0000000000067941 */ /* 0x000fea0003800000 */
.L_x_787:
        /* <DEDUP_REMOVED lines=24> */
.L_x_790:
[----:B------:R-:W-:Y:S05]  /*1d410*/  BSYNC B6 ;  /* 0x0000000000067941 */ /* 0x000fea0003800000 */
.L_x_789:
        /* <DEDUP_REMOVED lines=29> */
.L_x_792:
[----:B------:R-:W-:Y:S05]  /*1d5f0*/  BSYNC B6 ;  /* 0x0000000000067941 */ /* 0x000fea0003800000 */
.L_x_791:
[----:B----4-:R-:W0:Y:S01]  /*1d600*/  LDC.64 R4, c[0x0][0x5e0] ;  /* 0x00017800ff047b82 */ /* 0x010e220000000a00 */
[----:B------:R-:W-:Y:S02]  /*1d610*/  IMAD.MOV.U32 R20, RZ, RZ, RZ ;  /* 0x000000ffff147224 */ /* 0x000fe400078e00ff */
[----:B------:R-:W-:-:S05]  /*1d620*/  IMAD.MOV.U32 R15, RZ, RZ, RZ ;  /* 0x000000ffff0f7224 */ /* 0x000fca00078e00ff */
[----:B------:R-:W1:Y:S01]  /*1d630*/  LDC R0, c[0x0][0x5e8] ;  /* 0x00017a00ff007b82 */ /* 0x000e620000000800 */
[----:B0-----:R-:W-:Y:S01]  /*1d640*/  ISETP.GE.U32.AND P0, PT, R4, 0x1, PT ;  /* 0x000000010400780c */ /* 0x001fe20003f06070 */
[----:B--2---:R-:W-:-:S03]  /*1d650*/  IMAD.WIDE.U32 R2, R28, R4, RZ ;  /* 0x000000041c027225 */ /* 0x004fc600078e00ff */
[----:B------:R-:W-:Y:S02]  /*1d660*/  ISETP.GE.AND.EX P0, PT, R5, RZ, PT, P0 ;  /* 0x000000ff0500720c */ /* 0x000fe40003f06300 */
[----:B-1----:R-:W-:Y:S01]  /*1d670*/  IADD3 R21, R0, -0x1, RZ ;  /* 0xffffffff00157810 */ /* 0x002fe20007ffe0ff */
[----:B------:R-:W-:-:S03]  /*1d680*/  IMAD R0, R29, R4, RZ ;  /* 0x000000041d007224 */ /* 0x000fc600078e02ff */
[----:B------:R-:W-:Y:S01]  /*1d690*/  ISETP.LT.OR P0, PT, R21, RZ, !P0 ;  /* 0x000000ff1500720c */ /* 0x000fe20004701670 */
[----:B------:R-:W-:-:S12]  /*1d6a0*/  IMAD R29, R28, R5, R0 ;  /* 0x000000051c1d7224 */ /* 0x000fd800078e0200 */
[----:B------:R-:W-:Y:S05]  /*1d6b0*/  @P0 BRA `(.L_x_793) ;  /* 0x0000000000f40947 */ /* 0x000fea0003800000 */
[----:B------:R-:W0:Y:S01]  /*1d6c0*/  LDC.64 R24, c[0x0][0x5f0] ;  /* 0x00017c00ff187b82 */ /* 0x000e220000000a00 */
[----:B------:R-:W-:Y:S01]  /*1d6d0*/  BSSY B0, `(.L_x_793) ;  /* 0x000003b000007945 */ /* 0x000fe20003800000 */
[----:B------:R-:W-:Y:S02]  /*1d6e0*/  IMAD.IADD R6, R3, 0x1, R29 ;  /* 0x0000000103067824 */ /* 0x000fe400078e021d */
[----:B------:R-:W-:Y:S02]  /*1d6f0*/  IMAD.MOV.U32 R28, RZ, RZ, R2 ;  /* 0x000000ffff1c7224 */ /* 0x000fe400078e0002 */
[----:B------:R-:W-:Y:S02]  /*1d700*/  IMAD.MOV.U32 R20, RZ, RZ, RZ ;  /* 0x000000ffff147224 */ /* 0x000fe400078e00ff */
[----:B------:R-:W-:-:S07]  /*1d710*/  IMAD.MOV.U32 R15, RZ, RZ, RZ ;  /* 0x000000ffff0f7224 */ /* 0x000fce00078e00ff */
.L_x_797:
        /* <DEDUP_REMOVED lines=12> */
.L_x_795:
        /* <DEDUP_REMOVED lines=19> */
.L_x_796:
[----:B------:R-:W-:Y:S05]  /*1d910*/  BSYNC B1 ;  /* 0x0000000000017941 */ /* 0x000fea0003800000 */
.L_x_794:
        /* <DEDUP_REMOVED lines=23> */
.L_x_793:
        /* <DEDUP_REMOVED lines=19> */
.L_x_802:
        /* <DEDUP_REMOVED lines=25> */
.L_x_801:
[----:B------:R-:W-:Y:S05]  /*1dd50*/  BSYNC B7 ;  /* 0x0000000000077941 */ /* 0x000fea0003800000 */
.L_x_800:
[----:B------:R-:W-:-:S05]  /*1dd60*/  IADD3 R18, P0, R18, 0x8, RZ ;  /* 0x0000000812127810 */ /* 0x000fca0007f1e0ff */
[----:B------:R-:W-:Y:S01]  /*1dd70*/  IMAD.X R19, RZ, RZ, R19, P0 ;  /* 0x000000ffff137224 */ /* 0x000fe200000e0613 */
[----:B------:R-:W-:-:S04]  /*1dd80*/  ISETP.GE.U32.AND P0, PT, R18, R23, PT ;  /* 0x000000171200720c */ /* 0x000fc80003f06070 */
[----:B------:R-:W-:-:S13]  /*1dd90*/  ISETP.GE.U32.AND.EX P0, PT, R19, R22, PT, P0 ;  /* 0x000000161300720c */ /* 0x000fda0003f06100 */
[----:B------:R-:W-:Y:S05]  /*1dda0*/  @!P0 BRA `(.L_x_802) ;  /* 0xfffffffc00848947 */ /* 0x000fea000383ffff */
.L_x_799:
[----:B------:R-:W-:Y:S05]  /*1ddb0*/  BSYNC B6 ;  /* 0x0000000000067941 */ /* 0x000fea0003800000 */
.L_x_798:
        /* <DEDUP_REMOVED lines=12> */
[----:B------:R-:W-:Y:S01]  /*1de80*/  STG.E.U8 desc[UR36][R16.64], RZ ;  /* 0x000000ff10007986 */ /* 0x000fe2000c101124 */
[----:B------:R-:W-:Y:S05]  /*1de90*/  EXIT ;  /* 0x000000000000794d */ /* 0x000fea0003800000 */
.L_x_806:
[----:B------:R-:W-:Y:S01]  /*1dea0*/  STG.E.U8 desc[UR36][R16.64], RZ ;  /* 0x000000ff10007986 */ /* 0x000fe2000c101124 */
[----:B------:R-:W-:Y:S05]  /*1deb0*/  EXIT ;  /* 0x000000000000794d */ /* 0x000fea0003800000 */
.L_x_805:
[----:B------:R-:W-:-:S13]  /*1dec0*/  ISETP.NE.AND P0, PT, R0, 0x2, PT ;  /* 0x000000020000780c */ /* 0x000fda0003f05270 */
[----:B------:R-:W-:Y:S05]  /*1ded0*/  @!P0 BRA `(.L_x_808) ;  /* 0x0000000000208947 */ /* 0x000fea0003800000 */
[----:B------:R-:W-:-:S13]  /*1dee0*/  ISETP.NE.AND P0, PT, R0, 0x3, PT ;  /* 0x000000030000780c */ /* 0x000fda0003f05270 */
[----:B------:R-:W-:Y:S05]  /*1def0*/  @!P0 BRA `(.L_x_809) ;  /* 0x0000000000108947 */ /* 0x000fea0003800000 */
[----:B------:R-:W-:-:S13]  /*1df00*/  ISETP.NE.AND P0, PT, R0, 0x4, PT ;  /* 0x000000040000780c */ /* 0x000fda0003f05270 */
[----:B------:R-:W-:Y:S05]  /*1df10*/  @P0 BRA `(.L_x_807) ;  /* 0x0000000400240947 */ /* 0x000fea0003800000 */
[----:B------:R-:W-:Y:S01]  /*1df20*/  STG.E.64 desc[UR36][R16.64], RZ ;  /* 0x000000ff10007986 */ /* 0x000fe2000c101b24 */
[----:B------:R-:W-:Y:S05]  /*1df30*/  EXIT ;  /* 0x000000000000794d */ /* 0x000fea0003800000 */
.L_x_809:
[----:B------:R-:W-:Y:S01]  /*1df40*/  STG.E desc[UR36][R16.64], RZ ;  /* 0x000000ff10007986 */ /* 0x000fe2000c101924 */
[----:B------:R-:W-:Y:S05]  /*1df50*/  EXIT ;  /* 0x000000000000794d */ /* 0x000fea0003800000 */
.L_x_808:
[----:B------:R-:W-:Y:S01]  /*1df60*/  STG.E.U16 desc[UR36][R16.64], RZ ;  /* 0x000000ff10007986 */ /* 0x000fe2000c101524 */
[----:B------:R-:W-:Y:S05]  /*1df70*/  EXIT ;  /* 0x000000000000794d */ /* 0x000fea0003800000 */
.L_x_804:
[----:B------:R-:W-:-:S13]  /*1df80*/  ISETP.GT.AND P0, PT, R0, 0x6, PT ;  /* 0x000000060000780c */ /* 0x000fda0003f04270 */
[----:B------:R-:W-:Y:S05]  /*1df90*/  @P0 BRA `(.L_x_810) ;  /* 0x0000000000200947 */ /* 0x000fea0003800000 */
[----:B------:R-:W-:-:S13]  /*1dfa0*/  ISETP.NE.AND P0, PT, R0, 0x5, PT ;  /* 0x000000050000780c */ /* 0x000fda0003f05270 */
[----:B------:R-:W-:Y:S05]  /*1dfb0*/  @!P0 BRA `(.L_x_811) ;  /* 0x0000000000108947 */ /* 0x000fea0003800000 */
[----:B------:R-:W-:-:S13]  /*1dfc0*/  ISETP.NE.AND P0, PT, R0, 0x6, PT ;  /* 0x000000060000780c */ /* 0x000fda0003f05270 */
[----:B------:R-:W-:Y:S05]  /*1dfd0*/  @P0 BRA `(.L_x_807) ;  /* 0x0000000000f40947 */ /* 0x000fea0003800000 */
[----:B------:R-:W-:Y:S01]  /*1dfe0*/  STG.E desc[UR36][R16.64], RZ ;  /* 0x000000ff10007986 */ /* 0x000fe2000c101924 */
[----:B------:R-:W-:Y:S05]  /*1dff0*/  EXIT ;  /* 0x000000000000794d */ /* 0x000fea0003800000 */
.L_x_811:
[----:B------:R-:W-:Y:S01]  /*1e000*/  STG.E.U16 desc[UR36][R16.64], RZ ;  /* 0x000000ff10007986 */ /* 0x000fe2000c101524 */
[----:B------:R-:W-:Y:S05]  /*1e010*/  EXIT ;  /* 0x000000000000794d */ /* 0x000fea0003800000 */
.L_x_810:
        /* <DEDUP_REMOVED lines=8> */
.L_x_813:
[----:B------:R-:W-:Y:S01]  /*1e0a0*/  STG.E desc[UR36][R16.64], RZ ;  /* 0x000000ff10007986 */ /* 0x000fe2000c101924 */
[----:B------:R-:W-:Y:S05]  /*1e0b0*/  EXIT ;  /* 0x000000000000794d */ /* 0x000fea0003800000 */
.L_x_812:
[----:B------:R-:W-:Y:S01]  /*1e0c0*/  STG.E.64 desc[UR36][R16.64], RZ ;  /* 0x000000ff10007986 */ /* 0x000fe2000c101b24 */
[----:B------:R-:W-:Y:S05]  /*1e0d0*/  EXIT ;  /* 0x000000000000794d */ /* 0x000fea0003800000 */
.L_x_803:
        /* <DEDUP_REMOVED lines=8> */
[----:B------:R-:W-:Y:S01]  /*1e160*/  STG.E.U8 desc[UR36][R16.64], RZ ;  /* 0x000000ff10007986 */ /* 0x000fe2000c101124 */
[----:B------:R-:W-:Y:S05]  /*1e170*/  EXIT ;  /* 0x000000000000794d */ /* 0x000fea0003800000 */
.L_x_816:
[----:B------:R-:W-:Y:S01]  /*1e180*/  STG.E.128 desc[UR36][R16.64], RZ ;  /* 0x000000ff10007986 */ /* 0x000fe2000c101d24 */
[----:B------:R-:W-:Y:S05]  /*1e190*/  EXIT ;  /* 0x000000000000794d */ /* 0x000fea0003800000 */
.L_x_815:
[----:B------:R-:W-:-:S13]  /*1e1a0*/  ISETP.NE.AND P0, PT, R0, 0xf, PT ;  /* 0x0000000f0000780c */ /* 0x000fda0003f05270 */
[----:B------:R-:W-:Y:S05]  /*1e1b0*/  @!P0 BRA `(.L_x_817) ;  /* 0x0000000000208947 */ /* 0x000fea0003800000 */
[----:B------:R-:W-:-:S13]  /*1e1c0*/  ISETP.NE.AND P0, PT, R0, 0x17, PT ;  /* 0x000000170000780c */ /* 0x000fda0003f05270 */
[----:B------:R-:W-:Y:S05]  /*1e1d0*/  @!P0 BRA `(.L_x_818) ;  /* 0x0000000000108947 */ /* 0x000fea0003800000 */
[----:B------:R-:W-:-:S13]  /*1e1e0*/  ISETP.NE.AND P0, PT, R0, 0x18, PT ;  /* 0x000000180000780c */ /* 0x000fda0003f05270 */
[----:B------:R-:W-:Y:S05]  /*1e1f0*/  @P0 BRA `(.L_x_807) ;  /* 0x00000000006c0947 */ /* 0x000fea0003800000 */
[----:B------:R-:W-:Y:S01]  /*1e200*/  STG.E.U8 desc[UR36][R16.64], RZ ;  /* 0x000000ff10007986 */ /* 0x000fe2000c101124 */
[----:B------:R-:W-:Y:S05]  /*1e210*/  EXIT ;  /* 0x000000000000794d */ /* 0x000fea0003800000 */
.L_x_818:
[----:B------:R-:W-:Y:S01]  /*1e220*/  STG.E.U8 desc[UR36][R16.64], RZ ;  /* 0x000000ff10007986 */ /* 0x000fe2000c101124 */
[----:B------:R-:W-:Y:S05]  /*1e230*/  EXIT ;  /* 0x000000000000794d */ /* 0x000fea0003800000 */
.L_x_817:
[----:B------:R-:W-:Y:S01]  /*1e240*/  STG.E.U16 desc[UR36][R16.64], RZ ;  /* 0x000000ff10007986 */ /* 0x000fe2000c101524 */
[----:B------:R-:W-:Y:S05]  /*1e250*/  EXIT ;  /* 0x000000000000794d */ /* 0x000fea0003800000 */
.L_x_814:
        /* <DEDUP_REMOVED lines=8> */
[----:B------:R-:W-:Y:S01]  /*1e2e0*/  STG.E.U16 desc[UR36][R16.64], RZ ;  /* 0x000000ff10007986 */ /* 0x000fe2000c101524 */
[----:B------:R-:W-:Y:S05]  /*1e2f0*/  EXIT ;  /* 0x000000000000794d */ /* 0x000fea0003800000 */
.L_x_821:
[----:B------:R-:W-:Y:S01]  /*1e300*/  STG.E.U8 desc[UR36][R16.64], RZ ;  /* 0x000000ff10007986 */ /* 0x000fe2000c101124 */
[----:B------:R-:W-:Y:S05]  /*1e310*/  EXIT ;  /* 0x000000000000794d */ /* 0x000fea0003800000 */
.L_x_820:
[----:B------:R-:W-:Y:S01]  /*1e320*/  STG.E.U8 desc[UR36][R16.64], RZ ;  /* 0x000000ff10007986 */ /* 0x000fe2000c101124 */
[----:B------:R-:W-:Y:S05]  /*1e330*/  EXIT ;  /* 0x000000000000794d */ /* 0x000fea0003800000 */
.L_x_819:
[----:B------:R-:W-:-:S13]  /*1e340*/  ISETP.NE.AND P0, PT, R0, 0x1c, PT ;  /* 0x0000001c0000780c */ /* 0x000fda0003f05270 */
[----:B------:R-:W-:Y:S05]  /*1e350*/  @!P0 BRA `(.L_x_822) ;  /* 0x0000000000608947 */ /* 0x000fea0003800000 */
[----:B------:R-:W-:-:S13]  /*1e360*/  ISETP.NE.AND P0, PT, R0, 0x1d, PT ;  /* 0x0000001d0000780c */ /* 0x000fda0003f05270 */
[----:B------:R-:W-:Y:S05]  /*1e370*/  @!P0 BRA `(.L_x_823) ;  /* 0x0000000000508947 */ /* 0x000fea0003800000 */
[----:B------:R-:W-:-:S13]  /*1e380*/  ISETP.NE.AND P0, PT, R0, 0x2c, PT ;  /* 0x0000002c0000780c */ /* 0x000fda0003f05270 */
[----:B------:R0:W-:Y:S01]  /*1e390*/  @!P0 STG.E.U8 desc[UR36][R16.64], RZ ;  /* 0x000000ff10008986 */ /* 0x0001e2000c101124 */
[----:B------:R-:W-:Y:S05]  /*1e3a0*/  @!P0 EXIT ;  /* 0x000000000000894d */ /* 0x000fea0003800000 */
.L_x_807:
[----:B------:R-:W-:Y:S01]  /*1e3b0*/  MOV R0, 0x0 ;  /* 0x0000000000007802 */ /* 0x000fe20000000f00 */
[----:B------:R-:W-:Y:S01]  /*1e3c0*/  ULDC.64 UR4, c[0x4][0x118] ;  /* 0x0100460000047ab9 */ /* 0x000fe20000000a00 */
[----:B------:R-:W-:Y:S01]  /*1e3d0*/  ULDC.64 UR6, c[0x4][0x28] ;  /* 0x01000a0000067ab9 */ /* 0x000fe20000000a00 */
[----:B------:R-:W-:Y:S01]  /*1e3e0*/  IMAD.U32 R4, RZ, RZ, UR4 ;  /* 0x00000004ff047e24 */ /* 0x000fe2000f8e00ff */
        /* <DEDUP_REMOVED lines=12> */
.L_x_824:
[----:B------:R-:W-:Y:S05]  /*1e4b0*/  EXIT ;  /* 0x000000000000794d */ /* 0x000fea0003800000 */
.L_x_823:
[----:B------:R-:W-:Y:S01]  /*1e4c0*/  STG.E.64 desc[UR36][R16.64], RZ ;  /* 0x000000ff10007986 */ /* 0x000fe2000c101b24 */
[----:B------:R-:W-:Y:S05]  /*1e4d0*/  EXIT ;  /* 0x000000000000794d */ /* 0x000fea0003800000 */
.L_x_822:
[----:B------:R-:W-:Y:S01]  /*1e4e0*/  STG.E desc[UR36][R16.64], RZ ;  /* 0x000000ff10007986 */ /* 0x000fe2000c101924 */
[----:B------:R-:W-:Y:S05]  /*1e4f0*/  EXIT ;  /* 0x000000000000794d */ /* 0x000fea0003800000 */
        .weak           $__internal_0_$__cuda_sm20_div_s64
        .type           $__internal_0_$__cuda_sm20_div_s64,@function
        .size           $__internal_0_$__cuda_sm20_div_s64,(.L_x_32180 - $__internal_0_$__cuda_sm20_div_s64)
$__internal_0_$__cuda_sm20_div_s64:
[-C--:B------:R-:W-:Y:S02]  /*1e500*/  IADD3 R13, P1, RZ, -R4.reuse, RZ ;  /* 0x80000004ff0d7210 */ /* 0x080fe40007f3e0ff */
[----:B------:R-:W-:Y:S02]  /*1e510*/  ISETP.GE.AND P0, PT, R3, RZ, PT ;  /* 0x000000ff0300720c */ /* 0x000fe40003f06270 */
[----:B------:R-:W-:Y:S01]  /*1e520*/  ISETP.GE.AND P3, PT, R6, RZ, PT ;  /* 0x000000ff0600720c */ /* 0x000fe20003f66270 */
[----:B------:R-:W-:Y:S01]  /*1e530*/  IMAD.X R8, RZ, RZ, ~R3, P1 ;  /* 0x000000ffff087224 */ /* 0x000fe200008e0e03 */
[----:B------:R-:W-:-:S04]  /*1e540*/  SEL R12, R13, R4, !P0 ;  /* 0x000000040d0c7207 */ /* 0x000fc80004000000 */
[----:B------:R-:W-:-:S04]  /*1e550*/  SEL R13, R8, R3, !P0 ;  /* 0x00000003080d7207 */ /* 0x000fc80004000000 */
[----:B------:R-:W0:Y:S08]  /*1e560*/  I2F.U64.RP R7, R12 ;  /* 0x0000000c00077312 */ /* 0x000e300000309000 */
[----:B0-----:R-:W0:Y:S02]  /*1e570*/  MUFU.RCP R9, R7 ;  /* 0x0000000700097308 */ /* 0x001e240000001000 */
[----:B0-----:R-:W-:-:S06]  /*1e580*/  VIADD R9, R9, 0x1ffffffe ;  /* 0x1ffffffe09097836 */ /* 0x001fcc0000000000 */
[----:B------:R-:W0:Y:S02]  /*1e590*/  F2I.U64.TRUNC R10, R9 ;  /* 0x00000009000a7311 */ /* 0x000e24000020d800 */
[----:B0-----:R-:W-:-:S04]  /*1e5a0*/  IMAD.WIDE.U32 R32, R10, R12, RZ ;  /* 0x0000000c0a207225 */ /* 0x001fc800078e00ff */
[C---:B------:R-:W-:Y:S01]  /*1e5b0*/  IMAD R5, R10.reuse, R13, R33 ;  /* 0x0000000d0a057224 */ /* 0x040fe200078e0221 */
[----:B------:R-:W-:Y:S01]  /*1e5c0*/  IADD3 R8, P0, RZ, -R32, RZ ;  /* 0x80000020ff087210 */ /* 0x000fe20007f1e0ff */
[----:B------:R-:W-:Y:S02]  /*1e5d0*/  IMAD.MOV.U32 R33, RZ, RZ, R10 ;  /* 0x000000ffff217224 */ /* 0x000fe400078e000a */
[----:B------:R-:W-:Y:S02]  /*1e5e0*/  IMAD R5, R11, R12, R5 ;  /* 0x0000000c0b057224 */ /* 0x000fe400078e0205 */
[----:B------:R-:W-:-:S04]  /*1e5f0*/  IMAD.HI.U32 R32, R10, R8, RZ ;  /* 0x000000080a207227 */ /* 0x000fc800078e00ff */
[----:B------:R-:W-:-:S04]  /*1e600*/  IMAD.X R5, RZ, RZ, ~R5, P0 ;  /* 0x000000ffff057224 */ /* 0x000fc800000e0e05 */
[----:B------:R-:W-:-:S04]  /*1e610*/  IMAD.WIDE.U32 R32, P0, R10, R5, R32 ;  /* 0x000000050a207225 */ /* 0x000fc80007800020 */
[C---:B------:R-:W-:Y:S02]  /*1e620*/  IMAD R7, R11.reuse, R5, RZ ;  /* 0x000000050b077224 */ /* 0x040fe400078e02ff */
[----:B------:R-:W-:-:S04]  /*1e630*/  IMAD.HI.U32 R8, P1, R11, R8, R32 ;  /* 0x000000080b087227 */ /* 0x000fc80007820020 */
[----:B------:R-:W-:Y:S01]  /*1e640*/  IMAD.HI.U32 R5, R11, R5, RZ ;  /* 0x000000050b057227 */ /* 0x000fe200078e00ff */
[----:B------:R-:W-:-:S03]  /*1e650*/  IADD3 R33, P2, R7, R8, RZ ;  /* 0x0000000807217210 */ /* 0x000fc60007f5e0ff */
[----:B------:R-:W-:Y:S01]  /*1e660*/  IMAD.X R5, R5, 0x1, R11, P0 ;  /* 0x0000000105057824 */ /* 0x000fe200000e060b */
[----:B------:R-:W-:Y:S01]  /*1e670*/  IADD3 R11, P4, RZ, -R28, RZ ;  /* 0x8000001cff0b7210 */ /* 0x000fe20007f9e0ff */
[----:B------:R-:W-:-:S03]  /*1e680*/  IMAD.WIDE.U32 R8, R33, R12, RZ ;  /* 0x0000000c21087225 */ /* 0x000fc600078e00ff */
[----:B------:R-:W-:Y:S01]  /*1e690*/  IADD3.X R5, RZ, RZ, R5, P2, P1 ;  /* 0x000000ffff057210 */ /* 0x000fe200017e2405 */
[----:B------:R-:W-:Y:S01]  /*1e6a0*/  IMAD R10, R33, R13, R9 ;  /* 0x0000000d210a7224 */ /* 0x000fe200078e0209 */
[----:B------:R-:W-:Y:S01]  /*1e6b0*/  IADD3 R8, P0, RZ, -R8, RZ ;  /* 0x80000008ff087210 */ /* 0x000fe20007f1e0ff */
[----:B------:R-:W-:Y:S01]  /*1e6c0*/  IMAD.X R9, RZ, RZ, ~R6, P4 ;  /* 0x000000ffff097224 */ /* 0x000fe200020e0e06 */
[----:B------:R-:W-:Y:S01]  /*1e6d0*/  SEL R11, R11, R28, !P3 ;  /* 0x0000001c0b0b7207 */ /* 0x000fe20005800000 */
[----:B------:R-:W-:Y:S02]  /*1e6e0*/  IMAD R10, R5, R12, R10 ;  /* 0x0000000c050a7224 */ /* 0x000fe400078e020a */
[----:B------:R-:W-:Y:S01]  /*1e6f0*/  IMAD.HI.U32 R32, R33, R8, RZ ;  /* 0x0000000821207227 */ /* 0x000fe200078e00ff */
[----:B------:R-:W-:-:S03]  /*1e700*/  SEL R9, R9, R6, !P3 ;  /* 0x0000000609097207 */ /* 0x000fc60005800000 */
[----:B------:R-:W-:-:S04]  /*1e710*/  IMAD.X R10, RZ, RZ, ~R10, P0 ;  /* 0x000000ffff0a7224 */ /* 0x000fc800000e0e0a */
[----:B------:R-:W-:-:S04]  /*1e720*/  IMAD.WIDE.U32 R32, P0, R33, R10, R32 ;  /* 0x0000000a21207225 */ /* 0x000fc80007800020 */
[C---:B------:R-:W-:Y:S02]  /*1e730*/  IMAD R7, R5.reuse, R10, RZ ;  /* 0x0000000a05077224 */ /* 0x040fe400078e02ff */
[----:B------:R-:W-:-:S04]  /*1e740*/  IMAD.HI.U32 R8, P1, R5, R8, R32 ;  /* 0x0000000805087227 */ /* 0x000fc80007820020 */
[----:B------:R-:W-:Y:S01]  /*1e750*/  IMAD.HI.U32 R10, R5, R10, RZ ;  /* 0x0000000a050a7227 */ /* 0x000fe200078e00ff */
[----:B------:R-:W-:-:S03]  /*1e760*/  IADD3 R8, P2, R7, R8, RZ ;  /* 0x0000000807087210 */ /* 0x000fc60007f5e0ff */
[----:B------:R-:W-:Y:S02]  /*1e770*/  IMAD.X R10, R10, 0x1, R5, P0 ;  /* 0x000000010a0a7824 */ /* 0x000fe400000e0605 */
[----:B------:R-:W-:-:S03]  /*1e780*/  IMAD.HI.U32 R32, R8, R11, RZ ;  /* 0x0000000b08207227 */ /* 0x000fc600078e00ff */
[----:B------:R-:W-:Y:S01]  /*1e790*/  IADD3.X R10, RZ, RZ, R10, P2, P1 ;  /* 0x000000ffff0a7210 */ /* 0x000fe200017e240a */
[----:B------:R-:W-:Y:S02]  /*1e7a0*/  IMAD.MOV.U32 R33, RZ, RZ, RZ ;  /* 0x000000ffff217224 */ /* 0x000fe400078e00ff */
[----:B------:R-:W-:-:S04]  /*1e7b0*/  IMAD.WIDE.U32 R32, R8, R9, R32 ;  /* 0x0000000908207225 */ /* 0x000fc800078e0020 */
[C---:B------:R-:W-:Y:S02]  /*1e7c0*/  IMAD R5, R10.reuse, R9, RZ ;  /* 0x000000090a057224 */ /* 0x040fe400078e02ff */
[----:B------:R-:W-:-:S04]  /*1e7d0*/  IMAD.HI.U32 R8, P0, R10, R11, R32 ;  /* 0x0000000b0a087227 */ /* 0x000fc80007800020 */
[----:B------:R-:W-:Y:S01]  /*1e7e0*/  IMAD.HI.U32 R7, R10, R9, RZ ;  /* 0x000000090a077227 */ /* 0x000fe200078e00ff */
[----:B------:R-:W-:-:S03]  /*1e7f0*/  IADD3 R5, P1, R5, R8, RZ ;  /* 0x0000000805057210 */ /* 0x000fc60007f3e0ff */
[----:B------:R-:W-:Y:S02]  /*1e800*/  IMAD.X R7, RZ, RZ, R7, P0 ;  /* 0x000000ffff077224 */ /* 0x000fe400000e0607 */
[----:B------:R-:W-:-:S04]  /*1e810*/  IMAD.WIDE.U32 R32, R5, R12, RZ ;  /* 0x0000000c05207225 */ /* 0x000fc800078e00ff */
[----:B------:R-:W-:Y:S01]  /*1e820*/  IMAD.X R7, RZ, RZ, R7, P1 ;  /* 0x000000ffff077224 */ /* 0x000fe200008e0607 */
[----:B------:R-:W-:Y:S01]  /*1e830*/  IADD3 R11, P1, -R32, R11, RZ ;  /* 0x0000000b200b7210 */ /* 0x000fe20007f3e1ff */
[----:B------:R-:W-:-:S03]  /*1e840*/  IMAD R8, R5, R13, R33 ;  /* 0x0000000d05087224 */ /* 0x000fc600078e0221 */
[-C--:B------:R-:W-:Y:S01]  /*1e850*/  ISETP.GE.U32.AND P0, PT, R11, R12.reuse, PT ;  /* 0x0000000c0b00720c */ /* 0x080fe20003f06070 */
[----:B------:R-:W-:-:S04]  /*1e860*/  IMAD R8, R7, R12, R8 ;  /* 0x0000000c07087224 */ /* 0x000fc800078e0208 */
[----:B------:R-:W-:Y:S01]  /*1e870*/  IMAD.X R9, R9, 0x1, ~R8, P1 ;  /* 0x0000000109097824 */ /* 0x000fe200008e0e08 */
[----:B------:R-:W-:Y:S02]  /*1e880*/  IADD3 R14, P1, R11, -R12, RZ ;  /* 0x8000000c0b0e7210 */ /* 0x000fe40007f3e0ff */
[----:B------:R-:W-:Y:S02]  /*1e890*/  IADD3 R8, P2, R5, 0x1, RZ ;  /* 0x0000000105087810 */ /* 0x000fe40007f5e0ff */
[C---:B------:R-:W-:Y:S01]  /*1e8a0*/  ISETP.GE.U32.AND.EX P0, PT, R9.reuse, R13, PT, P0 ;  /* 0x0000000d0900720c */ /* 0x040fe20003f06100 */
[----:B------:R-:W-:-:S03]  /*1e8b0*/  IMAD.X R10, R9, 0x1, ~R13, P1 ;  /* 0x00000001090a7824 */ /* 0x000fc600008e0e0d */
[----:B------:R-:W-:Y:S01]  /*1e8c0*/  SEL R11, R14, R11, P0 ;  /* 0x0000000b0e0b7207 */ /* 0x000fe20000000000 */
[----:B------:R-:W-:Y:S01]  /*1e8d0*/  IMAD.X R14, RZ, RZ, R7, P2 ;  /* 0x000000ffff0e7224 */ /* 0x000fe200010e0607 */
[----:B------:R-:W-:Y:S02]  /*1e8e0*/  SEL R8, R8, R5, P0 ;  /* 0x0000000508087207 */ /* 0x000fe40000000000 */
[----:B------:R-:W-:Y:S02]  /*1e8f0*/  SEL R9, R10, R9, P0 ;  /* 0x000000090a097207 */ /* 0x000fe40000000000 */
[----:B------:R-:W-:Y:S02]  /*1e900*/  ISETP.GE.U32.AND P1, PT, R11, R12, PT ;  /* 0x0000000c0b00720c */ /* 0x000fe40003f26070 */
[----:B------:R-:W-:Y:S02]  /*1e910*/  SEL R14, R14, R7, P0 ;  /* 0x000000070e0e7207 */ /* 0x000fe40000000000 */
[----:B------:R-:W-:-:S02]  /*1e920*/  IADD3 R5, P2, R8, 0x1, RZ ;  /* 0x0000000108057810 */ /* 0x000fc40007f5e0ff */
[----:B------:R-:W-:-:S03]  /*1e930*/  ISETP.GE.U32.AND.EX P0, PT, R9, R13, PT, P1 ;  /* 0x0000000d0900720c */ /* 0x000fc60003f06110 */
[----:B------:R-:W-:Y:S01]  /*1e940*/  IMAD.X R7, RZ, RZ, R14, P2 ;  /* 0x000000ffff077224 */ /* 0x000fe200010e060e */
[----:B------:R-:W-:Y:S02]  /*1e950*/  SEL R5, R5, R8, P0 ;  /* 0x0000000805057207 */ /* 0x000fe40000000000 */
[----:B------:R-:W-:Y:S02]  /*1e960*/  LOP3.LUT R8, R3, R6, RZ, 0x3c, !PT ;  /* 0x0000000603087212 */ /* 0x000fe400078e3cff */
[----:B------:R-:W-:Y:S02]  /*1e970*/  SEL R7, R7, R14, P0 ;  /* 0x0000000e07077207 */ /* 0x000fe40000000000 */
[----:B------:R-:W-:Y:S02]  /*1e980*/  IADD3 R10, P2, RZ, -R5, RZ ;  /* 0x80000005ff0a7210 */ /* 0x000fe40007f5e0ff */
[----:B------:R-:W-:Y:S02]  /*1e990*/  ISETP.NE.U32.AND P0, PT, R4, RZ, PT ;  /* 0x000000ff0400720c */ /* 0x000fe40003f05070 */
[----:B------:R-:W-:Y:S01]  /*1e9a0*/  ISETP.GE.AND P1, PT, R8, RZ, PT ;  /* 0x000000ff0800720c */ /* 0x000fe20003f26270 */
[----:B------:R-:W-:Y:S01]  /*1e9b0*/  IMAD.X R4, RZ, RZ, ~R7, P2 ;  /* 0x000000ffff047224 */ /* 0x000fe200010e0e07 */
[----:B------:R-:W-:-:S02]  /*1e9c0*/  ISETP.NE.AND.EX P0, PT, R3, RZ, PT, P0 ;  /* 0x000000ff0300720c */ /* 0x000fc40003f05300 */
[----:B------:R-:W-:Y:S01]  /*1e9d0*/  SEL R10, R10, R5, !P1 ;  /* 0x000000050a0a7207 */ /* 0x000fe20004800000 */
[----:B------:R-:W-:Y:S01]  /*1e9e0*/  IMAD.MOV.U32 R5, RZ, RZ, 0x0 ;  /* 0x00000000ff057424 */ /* 0x000fe200078e00ff */
[----:B------:R-:W-:Y:S02]  /*1e9f0*/  SEL R4, R4, R7, !P1 ;  /* 0x0000000704047207 */ /* 0x000fe40004800000 */
[----:B------:R-:W-:Y:S02]  /*1ea00*/  SEL R10, R10, 0xffffffff, P0 ;  /* 0xffffffff0a0a7807 */ /* 0x000fe40000000000 */
[----:B------:R-:W-:Y:S01]  /*1ea10*/  SEL R11, R4, 0xffffffff, P0 ;  /* 0xffffffff040b7807 */ /* 0x000fe20000000000 */
[----:B------:R-:W-:-:S04]  /*1ea20*/  IMAD.MOV.U32 R4, RZ, RZ, R0 ;  /* 0x000000ffff047224 */ /* 0x000fc800078e0000 */
[----:B------:R-:W-:Y:S05]  /*1ea30*/  RET.REL.NODEC R4 `(_ZN2at6native18elementwise_kernelILi128ELi4EZNS0_15gpu_kernel_implIZZZNS0_67_GLOBAL__N__bb565c37_34_ValidateCompressedIndicesKernel_cu_33a4b88b42_validate_compressed_sparse_indices_kernelILNS3_8CDimNameE1ENS3_18CUDAKernelLauncherENS3_14EmptyVecKernelENS3_8DummyVecELm0EEEvRKNS_6TensorESB_lllENKUlvE1_clEvENKUlvE0_clEvEUllllllE_EEvRNS_18TensorIteratorBaseERKT_EUliE_EEviT1_) ;  /* 0xfffffe1404707950 */ /* 0x000fea0003c3ffff */
.L_x_825:
[----:B------:R-:W-:-:S00]  /*1ea40*/  BRA `(.L_x_825) ;  /* 0xfffffffc00fc7947 */ /* 0x000fc0000383ffff */
[----:B------:R-:W-:-:S00]  /*1ea50*/  NOP ;  /* 0x0000000000007918 */ /* 0x000fc00000000000 */
        /* <DEDUP_REMOVED lines=10> */
.L_x_32180:


//--------------------- .text._ZN2at6native27unrolled_elementwise_kernelIZZZNS0_67_GLOBAL__N__bb565c37_34_ValidateCompressedIndicesKernel_cu_33a4b88b42_validate_compressed_sparse_indices_kernelILNS2_8CDimNameE1ENS2_18CUDAKernelLauncherENS2_14EmptyVecKernelENS2_8DummyVecELm0EEEvRKNS_6TensorESA_lllENKUlvE1_clEvENKUlvE0_clEvEUllllllE_St5arrayIPcLm6EELi4E23TrivialOffsetCalculatorILi5EjESH_ILi1EjENS0_6memory12LoadWithCastILi5EEENSK_13StoreWithCastILi1EEEEEviT_T0_T2_T3_T4_T5_ --------------------------
	.section	.text._ZN2at6native27unrolled_elementwise_kernelIZZZNS0_67_GLOBAL__N__bb565c37_34_ValidateCompressedIndicesKernel_cu_33a4b88b42_validate_compressed_sparse_indices_kernelILNS2_8CDimNameE1ENS2_18CUDAKernelLauncherENS2_14EmptyVecKernelENS2_8DummyVecELm0EEEvRKNS_6TensorESA_lllENKUlvE1_clEvENKUlvE0_clEvEUllllllE_St5arrayIPcLm6EELi4E23TrivialOffsetCalculatorILi5EjESH_ILi1EjENS0_6memory12LoadWithCastILi5EEENSK_13StoreWithCastILi1EEEEEviT_T0_T2_T3_T4_T5_,"ax",@progbits
	.align	128
        .global         _ZN2at6native27unrolled_elementwise_kernelIZZZNS0_67_GLOBAL__N__bb565c37_34_ValidateCompressedIndicesKernel_cu_33a4b88b42_validate_compressed_sparse_indices_kernelILNS2_8CDimNameE1ENS2_18CUDAKernelLauncherENS2_14EmptyVecKernelENS2_8DummyVecELm0EEEvRKNS_6TensorESA_lllENKUlvE1_clEvENKUlvE0_clEvEUllllllE_St5arrayIPcLm6EELi4E23TrivialOffsetCalculatorILi5EjESH_ILi1EjENS0_6memory12LoadWithCastILi5EEENSK_13StoreWithCastILi1EEEEEviT_T0_T2_T3_T4_T5_
        .type           _ZN2at6native27unrolled_elementwise_kernelIZZZNS0_67_GLOBAL__N__bb565c37_34_ValidateCompressedIndicesKernel_cu_33a4b88b42_validate_compressed_sparse_indices_kernelILNS2_8CDimNameE1ENS2_18CUDAKernelLauncherENS2_14EmptyVecKernelENS2_8DummyVecELm0EEEvRKNS_6TensorESA_lllENKUlvE1_clEvENKUlvE0_clEvEUllllllE_St5arrayIPcLm6EELi4E23TrivialOffsetCalculatorILi5EjESH_ILi1EjENS0_6memory12LoadWithCastILi5EEENSK_13StoreWithCastILi1EEEEEviT_T0_T2_T3_T4_T5_,@function
        .size           _ZN2at6native27unrolled_elementwise_kernelIZZZNS0_67_GLOBAL__N__bb565c37_34_ValidateCompressedIndicesKernel_cu_33a4b88b42_validate_compressed_sparse_indices_kernelILNS2_8CDimNameE1ENS2_18CUDAKernelLauncherENS2_14EmptyVecKernelENS2_8DummyVecELm0EEEvRKNS_6TensorESA_lllENKUlvE1_clEvENKUlvE0_clEvEUllllllE_St5arrayIPcLm6EELi4E23TrivialOffsetCalculatorILi5EjESH_ILi1EjENS0_6memory12LoadWithCastILi5EEENSK_13StoreWithCastILi1EEEEEviT_T0_T2_T3_T4_T5_,(.L_x_32182 - _ZN2at6native27unrolled_elementwise_kernelIZZZNS0_67_GLOBAL__N__bb565c37_34_ValidateCompressedIndicesKernel_cu_33a4b88b42_validate_compressed_sparse_indices_kernelILNS2_8CDimNameE1ENS2_18CUDAKernelLauncherENS2_14EmptyVecKernelENS2_8DummyVecELm0EEEvRKNS_6TensorESA_lllENKUlvE1_clEvENKUlvE0_clEvEUllllllE_St5arrayIPcLm6EELi4E23TrivialOffsetCalculatorILi5EjESH_ILi1EjENS0_6memory12LoadWithCastILi5EEENSK_13StoreWithCastILi1EEEEEviT_T0_T2_T3_T4_T5_)
        .other          _ZN2at6native27unrolled_elementwise_kernelIZZZNS0_67_GLOBAL__N__bb565c37_34_ValidateCompressedIndicesKernel_cu_33a4b88b42_validate_compressed_sparse_indices_kernelILNS2_8CDimNameE1ENS2_18CUDAKernelLauncherENS2_14EmptyVecKernelENS2_8DummyVecELm0EEEvRKNS_6TensorESA_lllENKUlvE1_clEvENKUlvE0_clEvEUllllllE_St5arrayIPcLm6EELi4E23TrivialOffsetCalculatorILi5EjESH_ILi1EjENS0_6memory12LoadWithCastILi5EEENSK_13StoreWithCastILi1EEEEEviT_T0_T2_T3_T4_T5_,@"STO_CUDA_ENTRY STV_DEFAULT"
_ZN2at6native27unrolled_elementwise_kernelIZZZNS0_67_GLOBAL__N__bb565c37_34_ValidateCompressedIndicesKernel_cu_33a4b88b42_validate_compressed_sparse_indices_kernelILNS2_8CDimNameE1ENS2_18CUDAKernelLauncherENS2_14EmptyVecKernelENS2_8DummyVecELm0EEEvRKNS_6TensorESA_lllENKUlvE1_clEvENKUlvE0_clEvEUllllllE_St5arrayIPcLm6EELi4E23TrivialOffsetCalculatorILi5EjESH_ILi1EjENS0_6memory12LoadWithCastILi5EEENSK_13StoreWithCastILi1EEEEEviT_T0_T2_T3_T4_T5_:
.text._ZN2at6native27unrolled_elementwise_kernelIZZZNS0_67_GLOBAL__N__bb565c37_34_ValidateCompressedIndicesKernel_cu_33a4b88b42_validate_compressed_sparse_indices_kernelILNS2_8CDimNameE1ENS2_18CUDAKernelLauncherENS2_14EmptyVecKernelENS2_8DummyVecELm0EEEvRKNS_6TensorESA_lllENKUlvE1_clEvENKUlvE0_clEvEUllllllE_St5arrayIPcLm6EELi4E23TrivialOffsetCalculatorILi5EjESH_ILi1EjENS0_6memory12LoadWithCastILi5EEENSK_13StoreWithCastILi1EEEEEviT_T0_T2_T3_T4_T5_:
[----:B------:R-:W0:Y:S08]  /*0000*/  LDC R1, c[0x0][0x28] ;  /* 0x00000a00ff017b82 */ /* 0x000e300000000800 */
[----:B------:R-:W1:Y:S01]  /*0010*/  S2UR UR4, SR_CTAID.X ;  /* 0x00000000000479c3 */ /* 0x000e620000002500 */
[----:B------:R-:W2:Y:S01]  /*0020*/  S2R R63, SR_TID.X ;  /* 0x00000000003f7919 */ /* 0x000ea20000002100 */
[----:B------:R-:W-:Y:S01]  /*0030*/  ULDC.64 UR36, c[0x0][0x208] ;  /* 0x0000820000247ab9 */ /* 0x000fe20000000a00 */
[----:B------:R-:W-:Y:S01]  /*0040*/  BSSY B6, `(.L_x_826) ;  /* 0x000049b000067945 */ /* 0x000fe20003800000 */
[----:B------:R-:W-:-:S02]  /*0050*/  CS2R R40, SRZ ;  /* 0x0000000000287805 */ /* 0x000fc4000001ff00 */
[----:B------:R-:W-:Y:S02]  /*0060*/  CS2R R38, SRZ ;  /* 0x0000000000267805 */ /* 0x000fe4000001ff00 */
[----:B------:R-:W-:Y:S02]  /*0070*/  CS2R R36, SRZ ;  /* 0x0000000000247805 */ /* 0x000fe4000001ff00 */
[----:B------:R-:W-:Y:S01]  /*0080*/  CS2R R34, SRZ ;  /* 0x0000000000227805 */ /* 0x000fe2000001ff00 */
[----:B------:R-:W3:Y:S01]  /*0090*/  LDC R67, c[0x0][0x210] ;  /* 0x00008400ff437b82 */ /* 0x000ee20000000800 */
[----:B------:R-:W-:-:S07]  /*00a0*/  CS2R R56, SRZ ;  /* 0x0000000000387805 */ /* 0x000fce000001ff00 */
[----:B------:R-:W4:Y:S01]  /*00b0*/  LDC.U8 R62, c[0x0][0x28c] ;  /* 0x0000a300ff3e7b82 */ /* 0x000f220000000000 */
[----:B-1----:R-:W-:-:S07]  /*00c0*/  IMAD.U32 R42, RZ, RZ, UR4 ;  /* 0x00000004ff2a7e24 */ /* 0x002fce000f8e00ff */
[----:B------:R-:W1:Y:S01]  /*00d0*/  LDC.U8 R58, c[0x0][0x28d] ;  /* 0x0000a340ff3a7b82 */ /* 0x000e620000000000 */
[----:B---3--:R-:W-:-:S07]  /*00e0*/  IMAD R67, R42, -0x200, R67 ;  /* 0xfffffe002a437824 */ /* 0x008fce00078e0243 */
[----:B------:R-:W3:Y:S01]  /*00f0*/  LDC.U8 R59, c[0x0][0x28e] ;  /* 0x0000a380ff3b7b82 */ /* 0x000ee20000000000 */
[----:B--2---:R-:W-:-:S07]  /*0100*/  ISETP.GE.AND P0, PT, R63, R67, PT ;  /* 0x000000433f00720c */ /* 0x004fce0003f06270 */
[----:B------:R-:W2:Y:S08]  /*0110*/  LDC.U8 R60, c[0x0][0x28f] ;  /* 0x0000a3c0ff3c7b82 */ /* 0x000eb00000000000 */
[----:B------:R-:W0:Y:S01]  /*0120*/  LDC.U8 R61, c[0x0][0x290] ;  /* 0x0000a400ff3d7b82 */ /* 0x000e220000000000 */
[----:B-1--4-:R-:W-:Y:S05]  /*0130*/  @P0 BRA `(.L_x_827) ;  /* 0x00000048002c0947 */ /* 0x012fea0003800000 */
[----:B------:R-:W1:Y:S01]  /*0140*/  LDC.64 R2, c[0x0][0x260] ;  /* 0x00009800ff027b82 */ /* 0x000e620000000a00 */
[----:B------:R-:W-:Y:S01]  /*0150*/  PRMT R0, R62, 0x9910, RZ ;  /* 0x000099103e007816 */ /* 0x000fe200000000ff */
[----:B------:R-:W-:Y:S01]  /*0160*/  IMAD R63, R42, 0x200, R63 ;  /* 0x000002002a3f7824 */ /* 0x000fe200078e023f */
[----:B------:R-:W-:Y:S02]  /*0170*/  ULDC UR4, c[0x0][0x294] ;  /* 0x0000a50000047ab9 */ /* 0x000fe40000000800 */
[----:B------:R-:W-:Y:S01]  /*0180*/  ISETP.GT.AND P0, PT, R0, 0x9, PT ;  /* 0x000000090000780c */ /* 0x000fe20003f04270 */
[----:B------:R-:W-:-:S05]  /*0190*/  IMAD R5, R63, UR4, RZ ;  /* 0x000000043f057c24 */ /* 0x000fca000f8e02ff */
[----:B-1----:R-:W-:-:S05]  /*01a0*/  IADD3 R2, P1, R5, R2, RZ ;  /* 0x0000000205027210 */ /* 0x002fca0007f3e0ff */
[----:B------:R-:W-:Y:S02]  /*01b0*/  IMAD.X R3, RZ, RZ, R3, P1 ;  /* 0x000000ffff037224 */ /* 0x000fe400008e0603 */
[----:B------:R-:W-:Y:S06]  /*01c0*/  @P0 BRA `(.L_x_828) ;  /* 0x0000000000e40947 */ /* 0x000fec0003800000 */
        /* <DEDUP_REMOVED lines=8> */
[----:B------:R-:W4:Y:S02]  /*0250*/  LDG.E.S8 R40, desc[UR36][R2.64] ;  /* 0x0000002402287981 */ /* 0x000f24000c1e1300 */
[----:B----4-:R-:W-:Y:S01]  /*0260*/  SHF.R.S32.HI R41, RZ, 0x1f, R40 ;  /* 0x0000001fff297819 */ /* 0x010fe20000011428 */
[----:B------:R-:W-:Y:S06]  /*0270*/  BRA `(.L_x_833) ;  /* 0x0000000c00547947 */ /* 0x000fec0003800000 */
.L_x_831:
[----:B------:R4:W5:Y:S01]  /*0280*/  LDG.E.U8 R40, desc[UR36][R2.64] ;  /* 0x0000002402287981 */ /* 0x000962000c1e1100 */
[----:B------:R-:W-:Y:S01]  /*0290*/  IMAD.MOV.U32 R41, RZ, RZ, RZ ;  /* 0x000000ffff297224 */ /* 0x000fe200078e00ff */
[----:B------:R-:W-:Y:S06]  /*02a0*/  BRA `(.L_x_833) ;  /* 0x0000000c00487947 */ /* 0x000fec0003800000 */
.L_x_830:
        /* <DEDUP_REMOVED lines=8> */
.L_x_835:
[----:B------:R-:W4:Y:S02]  /*0330*/  LDG.E R40, desc[UR36][R2.64] ;  /* 0x0000002402287981 */ /* 0x000f24000c1e1900 */
[----:B----4-:R-:W-:Y:S01]  /*0340*/  SHF.R.S32.HI R41, RZ, 0x1f, R40 ;  /* 0x0000001fff297819 */ /* 0x010fe20000011428 */
[----:B------:R-:W-:Y:S06]  /*0350*/  BRA `(.L_x_833) ;  /* 0x0000000c001c7947 */ /* 0x000fec0003800000 */
.L_x_834:
[----:B------:R-:W4:Y:S02]  /*0360*/  LDG.E.S16 R40, desc[UR36][R2.64] ;  /* 0x0000002402287981 */ /* 0x000f24000c1e1700 */
[----:B----4-:R-:W-:Y:S01]  /*0370*/  SHF.R.S32.HI R41, RZ, 0x1f, R40 ;  /* 0x0000001fff297819 */ /* 0x010fe20000011428 */
[----:B------:R-:W-:Y:S06]  /*0380*/  BRA `(.L_x_833) ;  /* 0x0000000c00107947 */ /* 0x000fec0003800000 */
.L_x_829:
[----:B------:R-:W-:-:S13]  /*0390*/  ISETP.GT.AND P0, PT, R0, 0x6, PT ;  /* 0x000000060000780c */ /* 0x000fda0003f04270 */
[----:B------:R-:W-:Y:S05]  /*03a0*/  @P0 BRA `(.L_x_836) ;  /* 0x00000000002c0947 */ /* 0x000fea0003800000 */
[----:B------:R-:W-:-:S13]  /*03b0*/  ISETP.NE.AND P0, PT, R0, 0x5, PT ;  /* 0x000000050000780c */ /* 0x000fda0003f05270 */
[----:B------:R-:W-:Y:S05]  /*03c0*/  @!P0 BRA `(.L_x_837) ;  /* 0x0000000000148947 */ /* 0x000fea0003800000 */
[----:B------:R-:W-:-:S13]  /*03d0*/  ISETP.NE.AND P0, PT, R0, 0x6, PT ;  /* 0x000000060000780c */ /* 0x000fda0003f05270 */
[----:B------:R-:W-:Y:S05]  /*03e0*/  @P0 BRA `(.L_x_832) ;  /* 0x0000000800a00947 */ /* 0x000fea0003800000 */
[----:B------:R-:W4:Y:S02]  /*03f0*/  LDG.E R2, desc[UR36][R2.64] ;  /* 0x0000002402027981 */ /* 0x000f24000c1e1900 */
[----:B----4-:R1:W4:Y:S01]  /*0400*/  F2I.S64.TRUNC R40, R2 ;  /* 0x0000000200287311 */ /* 0x010322000020d900 */
[----:B------:R-:W-:Y:S05]  /*0410*/  BRA `(.L_x_833) ;  /* 0x0000000800ec7947 */ /* 0x000fea0003800000 */
.L_x_837:
[----:B------:R-:W4:Y:S02]  /*0420*/  LDG.E.U16 R2, desc[UR36][R2.64] ;  /* 0x0000002402027981 */ /* 0x000f24000c1e1500 */
[----:B----4-:R-:W-:-:S06]  /*0430*/  HADD2.F32 R40, -RZ, R2.H0_H0 ;  /* 0x20000002ff287230 */ /* 0x010fcc0000004100 */
[----:B------:R-:W1:Y:S01]  /*0440*/  F2I.S64.TRUNC R40, R40 ;  /* 0x0000002800287311 */ /* 0x000e62000020d900 */
[----:B------:R-:W-:Y:S05]  /*0450*/  BRA `(.L_x_833) ;  /* 0x0000000800dc7947 */ /* 0x000fea0003800000 */
.L_x_836:
[----:B------:R-:W-:-:S13]  /*0460*/  ISETP.NE.AND P0, PT, R0, 0x7, PT ;  /* 0x000000070000780c */ /* 0x000fda0003f05270 */
[----:B------:R-:W-:Y:S05]  /*0470*/  @!P0 BRA `(.L_x_838) ;  /* 0x00000000002c8947 */ /* 0x000fea0003800000 */
[----:B------:R-:W-:-:S13]  /*0480*/  ISETP.NE.AND P0, PT, R0, 0x8, PT ;  /* 0x000000080000780c */ /* 0x000fda0003f05270 */
[----:B------:R-:W-:Y:S05]  /*0490*/  @!P0 BRA `(.L_x_839) ;  /* 0x0000000000148947 */ /* 0x000fea0003800000 */
[----:B------:R-:W-:-:S13]  /*04a0*/  ISETP.NE.AND P0, PT, R0, 0x9, PT ;  /* 0x000000090000780c */ /* 0x000fda0003f05270 */
[----:B------:R-:W-:Y:S05]  /*04b0*/  @P0 BRA `(.L_x_832) ;  /* 0x00000008006c0947 */ /* 0x000fea0003800000 */
[----:B------:R-:W4:Y:S02]  /*04c0*/  LDG.E R2, desc[UR36][R2.64] ;  /* 0x0000002402027981 */ /* 0x000f24000c1e1900 */
[----:B----4-:R1:W4:Y:S01]  /*04d0*/  F2I.S64.TRUNC R40, R2 ;  /* 0x0000000200287311 */ /* 0x010322000020d900 */
[----:B------:R-:W-:Y:S05]  /*04e0*/  BRA `(.L_x_833) ;  /* 0x0000000800b87947 */ /* 0x000fea0003800000 */
.L_x_839:
[----:B------:R-:W4:Y:S02]  /*04f0*/  LDG.E.U16 R2, desc[UR36][R2.64] ;  /* 0x0000002402027981 */ /* 0x000f24000c1e1500 */
[----:B----4-:R-:W-:-:S06]  /*0500*/  HADD2.F32 R40, -RZ, R2.H0_H0 ;  /* 0x20000002ff287230 */ /* 0x010fcc0000004100 */
[----:B------:R-:W1:Y:S01]  /*0510*/  F2I.S64.TRUNC R40, R40 ;  /* 0x0000002800287311 */ /* 0x000e62000020d900 */
[----:B------:R-:W-:Y:S05]  /*0520*/  BRA `(.L_x_833) ;  /* 0x0000000800a87947 */ /* 0x000fea0003800000 */
.L_x_838:
[----:B------:R-:W4:Y:S02]  /*0530*/  LDG.E.64 R2, desc[UR36][R2.64] ;  /* 0x0000002402027981 */ /* 0x000f24000c1e1b00 */
[----:B----4-:R1:W4:Y:S01]  /*0540*/  F2I.S64.F64.TRUNC R40, R2 ;  /* 0x0000000200287311 */ /* 0x010322000030d900 */
[----:B------:R-:W-:Y:S05]  /*0550*/  BRA `(.L_x_833) ;  /* 0x00000008009c7947 */ /* 0x000fea0003800000 */
.L_x_828:
        /* <DEDUP_REMOVED lines=8> */
[----:B------:R-:W4:Y:S01]  /*05e0*/  LDG.E.U8 R2, desc[UR36][R2.64] ;  /* 0x0000002402027981 */ /* 0x000f22000c1e1100 */
[----:B------:R-:W-:Y:S01]  /*05f0*/  IMAD.MOV.U32 R41, RZ, RZ, RZ ;  /* 0x000000ffff297224 */ /* 0x000fe200078e00ff */
[----:B----4-:R-:W-:-:S04]  /*0600*/  ISETP.NE.AND P0, PT, R2, RZ, PT ;  /* 0x000000ff0200720c */ /* 0x010fc80003f05270 */
[----:B------:R-:W-:Y:S01]  /*0610*/  SEL R40, RZ, 0x1, !P0 ;  /* 0x00000001ff287807 */ /* 0x000fe20004000000 */
[----:B------:R-:W-:Y:S08]  /*0620*/  BRA `(.L_x_833) ;  /* 0x0000000800687947 */ /* 0x000ff00003800000 */
.L_x_842:
[----:B------:R-:W4:Y:S02]  /*0630*/  LDG.E.64 R2, desc[UR36][R2.64] ;  /* 0x0000002402027981 */ /* 0x000f24000c1e1b00 */
[----:B----4-:R1:W4:Y:S01]  /*0640*/  F2I.S64.F64.TRUNC R40, R2 ;  /* 0x0000000200287311 */ /* 0x010322000030d900 */
[----:B------:R-:W-:Y:S05]  /*0650*/  BRA `(.L_x_833) ;  /* 0x00000008005c7947 */ /* 0x000fea0003800000 */
.L_x_841:
[----:B------:R-:W-:-:S13]  /*0660*/  ISETP.NE.AND P0, PT, R0, 0xf, PT ;  /* 0x0000000f0000780c */ /* 0x000fda0003f05270 */
[----:B------:R-:W-:Y:S05]  /*0670*/  @!P0 BRA `(.L_x_843) ;  /* 0x00000000009c8947 */ /* 0x000fea0003800000 */
[----:B------:R-:W-:-:S13]  /*0680*/  ISETP.NE.AND P0, PT, R0, 0x17, PT ;  /* 0x000000170000780c */ /* 0x000fda0003f05270 */
[----:B------:R-:W-:Y:S05]  /*0690*/  @!P0 BRA `(.L_x_844) ;  /* 0x00000000005c8947 */ /* 0x000fea0003800000 */
[----:B------:R-:W-:-:S13]  /*06a0*/  ISETP.NE.AND P0, PT, R0, 0x18, PT ;  /* 0x000000180000780c */ /* 0x000fda0003f05270 */
[----:B------:R-:W-:Y:S05]  /*06b0*/  @P0 BRA `(.L_x_832) ;  /* 0x0000000400ec0947 */ /* 0x000fea0003800000 */
[----:B------:R-:W4:Y:S01]  /*06c0*/  LDG.E.U8 R0, desc[UR36][R2.64] ;  /* 0x0000002402007981 */ /* 0x000f22000c1e1100 */
[----:B------:R-:W-:Y:S02]  /*06d0*/  IMAD.MOV.U32 R8, RZ, RZ, -0x800000 ;  /* 0xff800000ff087424 */ /* 0x000fe400078e00ff */
[----:B----4-:R-:W-:-:S05]  /*06e0*/  IMAD.SHL.U32 R0, R0, 0x1000000, RZ ;  /* 0x0100000000007824 */ /* 0x010fca00078e00ff */
[----:B------:R-:W-:-:S04]  /*06f0*/  LOP3.LUT R4, R0, 0x7f000000, RZ, 0xc0, !PT ;  /* 0x7f00000000047812 */ /* 0x000fc800078ec0ff */
[----:B------:R-:W1:Y:S01]  /*0700*/  FLO.U32 R5, R4 ;  /* 0x0000000400057300 */ /* 0x000e6200000e0000 */
[C---:B------:R-:W-:Y:S02]  /*0710*/  VIADD R6, R4.reuse, 0x1000000 ;  /* 0x0100000004067836 */ /* 0x040fe40000000000 */
[----:B------:R-:W-:-:S03]  /*0720*/  VIADD R2, R4, 0xffffffff ;  /* 0xffffffff04027836 */ /* 0x000fc60000000000 */
[----:B------:R-:W-:Y:S02]  /*0730*/  SHF.R.S32.HI R6, RZ, 0x8, R6 ;  /* 0x00000008ff067819 */ /* 0x000fe40000011406 */
[----:B------:R-:W-:Y:S02]  /*0740*/  SHF.R.S32.HI R2, RZ, 0x1f, R2 ;  /* 0x0000001fff027819 */ /* 0x000fe40000011402 */
[----:B-1----:R-:W-:-:S04]  /*0750*/  IADD3 R5, -R5, 0x1f, RZ ;  /* 0x0000001f05057810 */ /* 0x002fc80007ffe1ff */
        /* <DEDUP_REMOVED lines=9> */
[----:B------:R1:W4:Y:S01]  /*07f0*/  F2I.S64.TRUNC R40, R5 ;  /* 0x0000000500287311 */ /* 0x000322000020d900 */
[----:B------:R-:W-:Y:S05]  /*0800*/  BRA `(.L_x_833) ;  /* 0x0000000400f07947 */ /* 0x000fea0003800000 */
.L_x_844:
[----:B------:R-:W4:Y:S02]  /*0810*/  LDG.E.U8 R2, desc[UR36][R2.64] ;  /* 0x0000002402027981 */ /* 0x000f24000c1e1100 */
[C---:B----4-:R-:W-:Y:S02]  /*0820*/  IMAD.SHL.U32 R0, R2.reuse, 0x2000000, RZ ;  /* 0x0200000002007824 */ /* 0x050fe400078e00ff */
        /* <DEDUP_REMOVED lines=10> */
[----:B------:R1:W4:Y:S01]  /*08d0*/  F2I.S64.TRUNC R40, R4 ;  /* 0x0000000400287311 */ /* 0x000322000020d900 */
[----:B------:R-:W-:Y:S05]  /*08e0*/  BRA `(.L_x_833) ;  /* 0x0000000400b87947 */ /* 0x000fea0003800000 */
.L_x_843:
[----:B------:R-:W4:Y:S02]  /*08f0*/  LDG.E.U16 R40, desc[UR36][R2.64] ;  /* 0x0000002402287981 */ /* 0x000f24000c1e1500 */
[----:B----4-:R-:W-:-:S06]  /*0900*/  IMAD.U32 R40, R40, 0x10000, RZ ;  /* 0x0001000028287824 */ /* 0x010fcc00078e00ff */
[----:B------:R-:W1:Y:S01]  /*0910*/  F2I.S64.TRUNC R40, R40 ;  /* 0x0000002800287311 */ /* 0x000e62000020d900 */
[----:B------:R-:W-:Y:S05]  /*0920*/  BRA `(.L_x_833) ;  /* 0x0000000400a87947 */ /* 0x000fea0003800000 */
.L_x_840:
        /* <DEDUP_REMOVED lines=11> */
.L_x_847:
[----:B------:R-:W4:Y:S01]  /*09e0*/  LDG.E.U8 R2, desc[UR36][R2.64] ;  /* 0x0000002402027981 */ /* 0x000f22000c1e1100 */
[----:B------:R-:W-:Y:S01]  /*09f0*/  BSSY B0, `(.L_x_848) ;  /* 0x0000018000007945 */ /* 0x000fe20003800000 */
[----:B------:R-:W-:Y:S01]  /*0a00*/  IMAD.MOV.U32 R40, RZ, RZ, RZ ;  /* 0x000000ffff287224 */ /* 0x000fe200078e00ff */
[----:B----4-:R-:W-:-:S13]  /*0a10*/  ISETP.NE.AND P0, PT, R2, RZ, PT ;  /* 0x000000ff0200720c */ /* 0x010fda0003f05270 */
        /* <DEDUP_REMOVED lines=11> */
[----:B------:R-:W1:Y:S02]  /*0ad0*/  FLO.U32 R3, R2 ;  /* 0x0000000200037300 */ /* 0x000e6400000e0000 */
[----:B-1----:R-:W-:-:S04]  /*0ae0*/  IADD3 R3, -R3, 0x1f, RZ ;  /* 0x0000001f03037810 */ /* 0x002fc80007ffe1ff */
[----:B------:R-:W-:Y:S01]  /*0af0*/  IADD3 R0, R0, 0x1d, -R3 ;  /* 0x0000001d00007810 */ /* 0x000fe20007ffe803 */
[----:B------:R-:W-:-:S05]  /*0b00*/  VIADD R5, R3, 0xffffffe4 ;  /* 0xffffffe403057836 */ /* 0x000fca0000000000 */
[----:B------:R-:W-:-:S04]  /*0b10*/  SHF.L.U32 R5, R2, R5, RZ ;  /* 0x0000000502057219 */ /* 0x000fc800000006ff */
[----:B------:R-:W-:-:S07]  /*0b20*/  LOP3.LUT R2, R5, 0x7, RZ, 0xc0, !PT ;  /* 0x0000000705027812 */ /* 0x000fce00078ec0ff */
.L_x_851:
[----:B------:R-:W-:Y:S05]  /*0b30*/  BSYNC B1 ;  /* 0x0000000000017941 */ /* 0x000fea0003800000 */
.L_x_850:
[----:B------:R-:W-:Y:S01]  /*0b40*/  IMAD.SHL.U32 R2, R2, 0x100000, RZ ;  /* 0x0010000002027824 */ /* 0x000fe200078e00ff */
[----:B------:R-:W-:-:S04]  /*0b50*/  LEA R3, R0, 0x3b800000, 0x17 ;  /* 0x3b80000000037811 */ /* 0x000fc800078eb8ff */
[----:B------:R-:W-:-:S07]  /*0b60*/  LOP3.LUT R40, R3, R2, R40, 0xfe, !PT ;  /* 0x0000000203287212 */ /* 0x000fce00078efe28 */
.L_x_849:
[----:B------:R-:W-:Y:S05]  /*0b70*/  BSYNC B0 ;  /* 0x0000000000007941 */ /* 0x000fea0003800000 */
.L_x_848:
[----:B------:R-:W1:Y:S01]  /*0b80*/  F2I.S64.TRUNC R40, R40 ;  /* 0x0000002800287311 */ /* 0x000e62000020d900 */
[----:B------:R-:W-:Y:S05]  /*0b90*/  BRA `(.L_x_833) ;  /* 0x00000004000c7947 */ /* 0x000fea0003800000 */
.L_x_846:
        /* <DEDUP_REMOVED lines=21> */
.L_x_855:
[----:B------:R-:W-:Y:S05]  /*0cf0*/  BSYNC B1 ;  /* 0x0000000000017941 */ /* 0x000fea0003800000 */
.L_x_854:
[----:B------:R-:W-:Y:S01]  /*0d00*/  IMAD.SHL.U32 R2, R2, 0x200000, RZ ;  /* 0x0020000002027824 */ /* 0x000fe200078e00ff */
[----:B------:R-:W-:-:S04]  /*0d10*/  LEA R3, R0, 0x37800000, 0x17 ;  /* 0x3780000000037811 */ /* 0x000fc800078eb8ff */
[----:B------:R-:W-:-:S07]  /*0d20*/  LOP3.LUT R40, R3, R2, R40, 0xfe, !PT ;  /* 0x0000000203287212 */ /* 0x000fce00078efe28 */
.L_x_853:
[----:B------:R-:W-:Y:S05]  /*0d30*/  BSYNC B0 ;  /* 0x0000000000007941 */ /* 0x000fea0003800000 */
.L_x_852:
[----:B------:R-:W1:Y:S01]  /*0d40*/  F2I.S64.TRUNC R40, R40 ;  /* 0x0000002800287311 */ /* 0x000e62000020d900 */
[----:B------:R-:W-:Y:S05]  /*0d50*/  BRA `(.L_x_833) ;  /* 0x00000000009c7947 */ /* 0x000fea0003800000 */
.L_x_845:
[----:B------:R-:W-:-:S13]  /*0d60*/  ISETP.NE.AND P0, PT, R0, 0x1c, PT ;  /* 0x0000001c0000780c */ /* 0x000fda0003f05270 */
[----:B------:R-:W-:Y:S05]  /*0d70*/  @!P0 BRA `(.L_x_856) ;  /* 0x00000000008c8947 */ /* 0x000fea0003800000 */
[----:B------:R-:W-:-:S13]  /*0d80*/  ISETP.NE.AND P0, PT, R0, 0x1d, PT ;  /* 0x0000001d0000780c */ /* 0x000fda0003f05270 */
[----:B------:R-:W-:Y:S05]  /*0d90*/  @!P0 BRA `(.L_x_857) ;  /* 0x00000000007c8947 */ /* 0x000fea0003800000 */
[----:B------:R-:W-:-:S13]  /*0da0*/  ISETP.NE.AND P0, PT, R0, 0x2c, PT ;  /* 0x0000002c0000780c */ /* 0x000fda0003f05270 */
[----:B------:R-:W-:Y:S05]  /*0db0*/  @P0 BRA `(.L_x_832) ;  /* 0x00000000002c0947 */ /* 0x000fea0003800000 */
[----:B------:R-:W4:Y:S01]  /*0dc0*/  LDG.E.U8 R2, desc[UR36][R2.64] ;  /* 0x0000002402027981 */ /* 0x000f22000c1e1100 */
[----:B------:R-:W-:Y:S01]  /*0dd0*/  BSSY B0, `(.L_x_858) ;  /* 0x0000007000007945 */ /* 0x000fe20003800000 */
[----:B------:R-:W-:Y:S01]  /*0de0*/  IMAD.MOV.U32 R40, RZ, RZ, 0x400000 ;  /* 0x00400000ff287424 */ /* 0x000fe200078e00ff */
[----:B----4-:R-:W-:-:S13]  /*0df0*/  ISETP.NE.AND P0, PT, R2, RZ, PT ;  /* 0x000000ff0200720c */ /* 0x010fda0003f05270 */
[----:B------:R-:W-:Y:S05]  /*0e00*/  @!P0 BRA `(.L_x_859) ;  /* 0x00000000000c8947 */ /* 0x000fea0003800000 */
[----:B------:R-:W-:-:S13]  /*0e10*/  ISETP.NE.AND P0, PT, R2, 0xff, PT ;  /* 0x000000ff0200780c */ /* 0x000fda0003f05270 */
[----:B------:R-:W-:Y:S02]  /*0e20*/  @!P0 IMAD.MOV.U32 R40, RZ, RZ, 0x7f800001 ;  /* 0x7f800001ff288424 */ /* 0x000fe400078e00ff */
[----:B------:R-:W-:-:S07]  /*0e30*/  @P0 IMAD.SHL.U32 R40, R2, 0x800000, RZ ;  /* 0x0080000002280824 */ /* 0x000fce00078e00ff */
.L_x_859:
[----:B------:R-:W-:Y:S05]  /*0e40*/  BSYNC B0 ;  /* 0x0000000000007941 */ /* 0x000fea0003800000 */
.L_x_858:
[----:B------:R-:W1:Y:S01]  /*0e50*/  F2I.S64.TRUNC R40, R40 ;  /* 0x0000002800287311 */ /* 0x000e62000020d900 */
[----:B------:R-:W-:Y:S05]  /*0e60*/  BRA `(.L_x_833) ;  /* 0x0000000000587947 */ /* 0x000fea0003800000 */
.L_x_832:
[----:B------:R-:W-:Y:S01]  /*0e70*/  MOV R0, 0x0 ;  /* 0x0000000000007802 */ /* 0x000fe20000000f00 */
[----:B------:R-:W-:Y:S01]  /*0e80*/  ULDC.64 UR4, c[0x4][0x118] ;  /* 0x0100460000047ab9 */ /* 0x000fe20000000a00 */
[----:B------:R-:W-:Y:S01]  /*0e90*/  ULDC.64 UR6, c[0x4][0x20] ;  /* 0x0100080000067ab9 */ /* 0x000fe20000000a00 */
[----:B------:R-:W-:Y:S01]  /*0ea0*/  IMAD.U32 R4, RZ, RZ, UR4 ;  /* 0x00000004ff047e24 */ /* 0x000fe2000f8e00ff */
[----:B------:R1:W4:Y:S01]  /*0eb0*/  LDC.64 R2, c[0x4][R0] ;  /* 0x0100000000027b82 */ /* 0x0003220000000a00 */
        /* <DEDUP_REMOVED lines=10> */
[----:B0-234-:R-:W-:Y:S05]  /*0f60*/  CALL.ABS.NOINC R2 ;  /* 0x0000000002007343 */ /* 0x01dfea0003c00000 */
.L_x_860:
[----:B------:R-:W-:Y:S01]  /*0f70*/  CS2R R40, SRZ ;  /* 0x0000000000287805 */ /* 0x000fe2000001ff00 */
[----:B------:R-:W-:Y:S06]  /*0f80*/  BRA `(.L_x_833) ;  /* 0x0000000000107947 */ /* 0x000fec0003800000 */
.L_x_857:
[----:B------:R1:W5:Y:S01]  /*0f90*/  LDG.E.64 R40, desc[UR36][R2.64] ;  /* 0x0000002402287981 */ /* 0x000362000c1e1b00 */
[----:B------:R-:W-:Y:S05]  /*0fa0*/  BRA `(.L_x_833) ;  /* 0x0000000000087947 */ /* 0x000fea0003800000 */
.L_x_856:
[----:B------:R1:W5:Y:S01]  /*0fb0*/  LDG.E R40, desc[UR36][R2.64] ;  /* 0x0000002402287981 */ /* 0x000362000c1e1900 */
[----:B------:R-:W-:-:S07]  /*0fc0*/  IMAD.MOV.U32 R41, RZ, RZ, RZ ;  /* 0x000000ffff297224 */ /* 0x000fce00078e00ff */
.L_x_833:
[----:B-1--4-:R-:W1:Y:S01]  /*0fd0*/  LDC.64 R2, c[0x0][0x268] ;  /* 0x00009a00ff027b82 */ /* 0x012e620000000a00 */
[----:B------:R-:W-:Y:S01]  /*0fe0*/  PRMT R0, R58, 0x9910, RZ ;  /* 0x000099103a007816 */ /* 0x000fe200000000ff */
[----:B------:R-:W-:Y:S02]  /*0ff0*/  ULDC UR4, c[0x0][0x298] ;  /* 0x0000a60000047ab9 */ /* 0x000fe40000000800 */
[----:B------:R-:W-:Y:S01]  /*1000*/  IMAD R5, R63, UR4, RZ ;  /* 0x000000043f057c24 */ /* 0x000fe2000f8e02ff */
[----:B------:R-:W-:-:S04]  /*1010*/  ISETP.GT.AND P0, PT, R0, 0x9, PT ;  /* 0x000000090000780c */ /* 0x000fc80003f04270 */
[----:B-1----:R-:W-:-:S05]  /*1020*/  IADD3 R2, P1, R5, R2, RZ ;  /* 0x0000000205027210 */ /* 0x002fca0007f3e0ff */
[----:B------:R-:W-:-:S04]  /*1030*/  IMAD.X R3, RZ, RZ, R3, P1 ;  /* 0x000000ffff037224 */ /* 0x000fc800008e0603 */
        /* <DEDUP_REMOVED lines=12> */
.L_x_864:
[----:B------:R1:W5:Y:S01]  /*1100*/  LDG.E.U8 R38, desc[UR36][R2.64] ;  /* 0x0000002402267981 */ /* 0x000362000c1e1100 */
[----:B------:R-:W-:Y:S01]  /*1110*/  IMAD.MOV.U32 R39, RZ, RZ, RZ ;  /* 0x000000ffff277224 */ /* 0x000fe200078e00ff */
[----:B------:R-:W-:Y:S06]  /*1120*/  BRA `(.L_x_866) ;  /* 0x0000000c00487947 */ /* 0x000fec0003800000 */
.L_x_863:
        /* <DEDUP_REMOVED lines=8> */
.L_x_868:
[----:B------:R-:W4:Y:S02]  /*11b0*/  LDG.E R38, desc[UR36][R2.64] ;  /* 0x0000002402267981 */ /* 0x000f24000c1e1900 */
[----:B----4-:R-:W-:Y:S01]  /*11c0*/  SHF.R.S32.HI R39, RZ, 0x1f, R38 ;  /* 0x0000001fff277819 */ /* 0x010fe20000011426 */
[----:B------:R-:W-:Y:S06]  /*11d0*/  BRA `(.L_x_866) ;  /* 0x0000000c001c7947 */ /* 0x000fec0003800000 */
.L_x_867:
[----:B------:R-:W4:Y:S02]  /*11e0*/  LDG.E.S16 R38, desc[UR36][R2.64] ;  /* 0x0000002402267981 */ /* 0x000f24000c1e1700 */
[----:B----4-:R-:W-:Y:S01]  /*11f0*/  SHF.R.S32.HI R39, RZ, 0x1f, R38 ;  /* 0x0000001fff277819 */ /* 0x010fe20000011426 */
[----:B------:R-:W-:Y:S06]  /*1200*/  BRA `(.L_x_866) ;  /* 0x0000000c00107947 */ /* 0x000fec0003800000 */
.L_x_862:
        /* <DEDUP_REMOVED lines=9> */
.L_x_870:
[----:B------:R-:W4:Y:S02]  /*12a0*/  LDG.E.U16 R2, desc[UR36][R2.64] ;  /* 0x0000002402027981 */ /* 0x000f24000c1e1500 */
[----:B----4-:R-:W-:-:S06]  /*12b0*/  HADD2.F32 R38, -RZ, R2.H0_H0 ;  /* 0x20000002ff267230 */ /* 0x010fcc0000004100 */
[----:B------:R-:W1:Y:S01]  /*12c0*/  F2I.S64.TRUNC R38, R38 ;  /* 0x0000002600267311 */ /* 0x000e62000020d900 */
[----:B------:R-:W-:Y:S05]  /*12d0*/  BRA `(.L_x_866) ;  /* 0x0000000800dc7947 */ /* 0x000fea0003800000 */
.L_x_869:
        /* <DEDUP_REMOVED lines=9> */
.L_x_872:
[----:B------:R-:W4:Y:S02]  /*1370*/  LDG.E.U16 R2, desc[UR36][R2.64] ;  /* 0x0000002402027981 */ /* 0x000f24000c1e1500 */
[----:B----4-:R-:W-:-:S06]  /*1380*/  HADD2.F32 R38, -RZ, R2.H0_H0 ;  /* 0x20000002ff267230 */ /* 0x010fcc0000004100 */
[----:B------:R-:W1:Y:S01]  /*1390*/  F2I.S64.TRUNC R38, R38 ;  /* 0x0000002600267311 */ /* 0x000e62000020d900 */
[----:B------:R-:W-:Y:S05]  /*13a0*/  BRA `(.L_x_866) ;  /* 0x0000000800a87947 */ /* 0x000fea0003800000 */
.L_x_871:
[----:B------:R-:W4:Y:S02]  /*13b0*/  LDG.E.64 R2, desc[UR36][R2.64] ;  /* 0x0000002402027981 */ /* 0x000f24000c1e1b00 */
[----:B----4-:R1:W4:Y:S01]  /*13c0*/  F2I.S64.F64.TRUNC R38, R2 ;  /* 0x0000000200267311 */ /* 0x010322000030d900 */
[----:B------:R-:W-:Y:S05]  /*13d0*/  BRA `(.L_x_866) ;  /* 0x00000008009c7947 */ /* 0x000fea0003800000 */
.L_x_861:
        /* <DEDUP_REMOVED lines=13> */
.L_x_875:
[----:B------:R-:W4:Y:S02]  /*14b0*/  LDG.E.64 R2, desc[UR36][R2.64] ;  /* 0x0000002402027981 */ /* 0x000f24000c1e1b00 */
[----:B----4-:R1:W4:Y:S01]  /*14c0*/  F2I.S64.F64.TRUNC R38, R2 ;  /* 0x0000000200267311 */ /* 0x010322000030d900 */
[----:B------:R-:W-:Y:S05]  /*14d0*/  BRA `(.L_x_866) ;  /* 0x00000008005c7947 */ /* 0x000fea0003800000 */
.L_x_874:
        /* <DEDUP_REMOVED lines=27> */
.L_x_877:
        /* <DEDUP_REMOVED lines=14> */
.L_x_876:
[----:B------:R-:W4:Y:S02]  /*1770*/  LDG.E.U16 R38, desc[UR36][R2.64] ;  /* 0x0000002402267981 */ /* 0x000f24000c1e1500 */
[----:B----4-:R-:W-:-:S06]  /*1780*/  IMAD.U32 R38, R38, 0x10000, RZ ;  /* 0x0001000026267824 */ /* 0x010fcc00078e00ff */
[----:B------:R-:W1:Y:S01]  /*1790*/  F2I.S64.TRUNC R38, R38 ;  /* 0x0000002600267311 */ /* 0x000e62000020d900 */
[----:B------:R-:W-:Y:S05]  /*17a0*/  BRA `(.L_x_866) ;  /* 0x0000000400a87947 */ /* 0x000fea0003800000 */
.L_x_873:
        /* <DEDUP_REMOVED lines=11> */
.L_x_880:
        /* <DEDUP_REMOVED lines=21> */
.L_x_884:
[----:B------:R-:W-:Y:S05]  /*19b0*/  BSYNC B1 ;  /* 0x0000000000017941 */ /* 0x000fea0003800000 */
.L_x_883:
[----:B------:R-:W-:Y:S01]  /*19c0*/  IMAD.SHL.U32 R2, R2, 0x100000, RZ ;  /* 0x0010000002027824 */ /* 0x000fe200078e00ff */
[----:B------:R-:W-:-:S04]  /*19d0*/  LEA R3, R0, 0x3b800000, 0x17 ;  /* 0x3b80000000037811 */ /* 0x000fc800078eb8ff */
[----:B------:R-:W-:-:S07]  /*19e0*/  LOP3.LUT R38, R3, R2, R38, 0xfe, !PT ;  /* 0x0000000203267212 */ /* 0x000fce00078efe26 */
.L_x_882:
[----:B------:R-:W-:Y:S05]  /*19f0*/  BSYNC B0 ;  /* 0x0000000000007941 */ /* 0x000fea0003800000 */
.L_x_881:
[----:B------:R-:W1:Y:S01]  /*1a00*/  F2I.S64.TRUNC R38, R38 ;  /* 0x0000002600267311 */ /* 0x000e62000020d900 */
[----:B------:R-:W-:Y:S05]  /*1a10*/  BRA `(.L_x_866) ;  /* 0x00000004000c7947 */ /* 0x000fea0003800000 */
.L_x_879:
        /* <DEDUP_REMOVED lines=21> */
.L_x_888:
[----:B------:R-:W-:Y:S05]  /*1b70*/  BSYNC B1 ;  /* 0x0000000000017941 */ /* 0x000fea0003800000 */
.L_x_887:
[----:B------:R-:W-:Y:S01]  /*1b80*/  IMAD.SHL.U32 R2, R2, 0x200000, RZ ;  /* 0x0020000002027824 */ /* 0x000fe200078e00ff */
[----:B------:R-:W-:-:S04]  /*1b90*/  LEA R3, R0, 0x37800000, 0x17 ;  /* 0x3780000000037811 */ /* 0x000fc800078eb8ff */
[----:B------:R-:W-:-:S07]  /*1ba0*/  LOP3.LUT R38, R3, R2, R38, 0xfe, !PT ;  /* 0x0000000203267212 */ /* 0x000fce00078efe26 */
.L_x_886:
[----:B------:R-:W-:Y:S05]  /*1bb0*/  BSYNC B0 ;  /* 0x0000000000007941 */ /* 0x000fea0003800000 */
.L_x_885:
[----:B------:R-:W1:Y:S01]  /*1bc0*/  F2I.S64.TRUNC R38, R38 ;  /* 0x0000002600267311 */ /* 0x000e62000020d900 */
[----:B------:R-:W-:Y:S05]  /*1bd0*/  BRA `(.L_x_866) ;  /* 0x00000000009c7947 */ /* 0x000fea0003800000 */
.L_x_878:
        /* <DEDUP_REMOVED lines=14> */
.L_x_892:
[----:B------:R-:W-:Y:S05]  /*1cc0*/  BSYNC B0 ;  /* 0x0000000000007941 */ /* 0x000fea0003800000 */
.L_x_891:
[----:B------:R-:W1:Y:S01]  /*1cd0*/  F2I.S64.TRUNC R38, R38 ;  /* 0x0000002600267311 */ /* 0x000e62000020d900 */
[----:B------:R-:W-:Y:S05]  /*1ce0*/  BRA `(.L_x_866) ;  /* 0x0000000000587947 */ /* 0x000fea0003800000 */
.L_x_865:
        /* <DEDUP_REMOVED lines=15> */
[----:B0-2345:R-:W-:Y:S05]  /*1de0*/  CALL.ABS.NOINC R2 ;  /* 0x0000000002007343 */ /* 0x03dfea0003c00000 */
.L_x_893:
[----:B------:R-:W-:Y:S01]  /*1df0*/  CS2R R38, SRZ ;  /* 0x0000000000267805 */ /* 0x000fe2000001ff00 */
[----:B------:R-:W-:Y:S06]  /*1e00*/  BRA `(.L_x_866) ;  /* 0x0000000000107947 */ /* 0x000fec0003800000 */
.L_x_890:
[----:B------:R1:W5:Y:S01]  /*1e10*/  LDG.E.64 R38, desc[UR36][R2.64] ;  /* 0x0000002402267981 */ /* 0x000362000c1e1b00 */
[----:B------:R-:W-:Y:S05]  /*1e20*/  BRA `(.L_x_866) ;  /* 0x0000000000087947 */ /* 0x000fea0003800000 */
.L_x_889:
[----:B------:R1:W5:Y:S01]  /*1e30*/  LDG.E R38, desc[UR36][R2.64] ;  /* 0x0000002402267981 */ /* 0x000362000c1e1900 */
[----:B------:R-:W-:-:S07]  /*1e40*/  IMAD.MOV.U32 R39, RZ, RZ, RZ ;  /* 0x000000ffff277224 */ /* 0x000fce00078e00ff */
.L_x_866:
[----:B-1--4-:R-:W1:Y:S01]  /*1e50*/  LDC.64 R2, c[0x0][0x270] ;  /* 0x00009c00ff027b82 */ /* 0x012e620000000a00 */
[----:B---3--:R-:W-:Y:S01]  /*1e60*/  PRMT R0, R59, 0x9910, RZ ;  /* 0x000099103b007816 */ /* 0x008fe200000000ff */
        /* <DEDUP_REMOVED lines=17> */
.L_x_897:
[----:B------:R1:W5:Y:S01]  /*1f80*/  LDG.E.U8 R36, desc[UR36][R2.64] ;  /* 0x0000002402247981 */ /* 0x000362000c1e1100 */
[----:B------:R-:W-:Y:S01]  /*1f90*/  IMAD.MOV.U32 R37, RZ, RZ, RZ ;  /* 0x000000ffff257224 */ /* 0x000fe200078e00ff */
[----:B------:R-:W-:Y:S06]  /*1fa0*/  BRA `(.L_x_899) ;  /* 0x0000000c00487947 */ /* 0x000fec0003800000 */
.L_x_896:
        /* <DEDUP_REMOVED lines=8> */
.L_x_901:
[----:B------:R-:W3:Y:S02]  /*2030*/  LDG.E R36, desc[UR36][R2.64] ;  /* 0x0000002402247981 */ /* 0x000ee4000c1e1900 */
[----:B---3--:R-:W-:Y:S01]  /*2040*/  SHF.R.S32.HI R37, RZ, 0x1f, R36 ;  /* 0x0000001fff257819 */ /* 0x008fe20000011424 */
[----:B------:R-:W-:Y:S06]  /*2050*/  BRA `(.L_x_899) ;  /* 0x0000000c001c7947 */ /* 0x000fec0003800000 */
.L_x_900:
[----:B------:R-:W3:Y:S02]  /*2060*/  LDG.E.S16 R36, desc[UR36][R2.64] ;  /* 0x0000002402247981 */ /* 0x000ee4000c1e1700 */
[----:B---3--:R-:W-:Y:S01]  /*2070*/  SHF.R.S32.HI R37, RZ, 0x1f, R36 ;  /* 0x0000001fff257819 */ /* 0x008fe20000011424 */
[----:B------:R-:W-:Y:S06]  /*2080*/  BRA `(.L_x_899) ;  /* 0x0000000c00107947 */ /* 0x000fec0003800000 */
.L_x_895:
[----:B------:R-:W-:-:S13]  /*2090*/  ISETP.GT.AND P0, PT, R0, 0x6, PT ;  /* 0x000000060000780c */ /* 0x000fda0003f04270 */
[----:B------:R-:W-:Y:S05]  /*20a0*/  @P0 BRA `(.L_x_902) ;  /* 0x00000000002c0947 */ /* 0x000fea0003800000 */
[----:B------:R-:W-:-:S13]  /*20b0*/  ISETP.NE.AND P0, PT, R0, 0x5, PT ;  /* 0x000000050000780c */ /* 0x000fda0003f05270 */
[----:B------:R-:W-:Y:S05]  /*20c0*/  @!P0 BRA `(.L_x_903) ;  /* 0x0000000000148947 */ /* 0x000fea0003800000 */
[----:B------:R-:W-:-:S13]  /*20d0*/  ISETP.NE.AND P0, PT, R0, 0x6, PT ;  /* 0x000000060000780c */ /* 0x000fda0003f05270 */
[----:B------:R-:W-:Y:S05]  /*20e0*/  @P0 BRA `(.L_x_898) ;  /* 0x0000000800a00947 */ /* 0x000fea0003800000 */
[----:B------:R-:W3:Y:S02]  /*20f0*/  LDG.E R2, desc[UR36][R2.64] ;  /* 0x0000002402027981 */ /* 0x000ee4000c1e1900 */
[----:B---3--:R3:W4:Y:S01]  /*2100*/  F2I.S64.TRUNC R36, R2 ;  /* 0x0000000200247311 */ /* 0x008722000020d900 */
[----:B------:R-:W-:Y:S05]  /*2110*/  BRA `(.L_x_899) ;  /* 0x0000000800ec7947 */ /* 0x000fea0003800000 */
.L_x_903:
[----:B------:R-:W3:Y:S02]  /*2120*/  LDG.E.U16 R2, desc[UR36][R2.64] ;  /* 0x0000002402027981 */ /* 0x000ee4000c1e1500 */
[----:B---3--:R-:W-:-:S06]  /*2130*/  HADD2.F32 R36, -RZ, R2.H0_H0 ;  /* 0x20000002ff247230 */ /* 0x008fcc0000004100 */
[----:B------:R-:W1:Y:S01]  /*2140*/  F2I.S64.TRUNC R36, R36 ;  /* 0x0000002400247311 */ /* 0x000e62000020d900 */
[----:B------:R-:W-:Y:S05]  /*2150*/  BRA `(.L_x_899) ;  /* 0x0000000800dc7947 */ /* 0x000fea0003800000 */
.L_x_902:
        /* <DEDUP_REMOVED lines=9> */
.L_x_905:
[----:B------:R-:W3:Y:S02]  /*21f0*/  LDG.E.U16 R2, desc[UR36][R2.64] ;  /* 0x0000002402027981 */ /* 0x000ee4000c1e1500 */
[----:B---3--:R-:W-:-:S06]  /*2200*/  HADD2.F32 R36, -RZ, R2.H0_H0 ;  /* 0x20000002ff247230 */ /* 0x008fcc0000004100 */
[----:B------:R-:W1:Y:S01]  /*2210*/  F2I.S64.TRUNC R36, R36 ;  /* 0x0000002400247311 */ /* 0x000e62000020d900 */
[----:B------:R-:W-:Y:S05]  /*2220*/  BRA `(.L_x_899) ;  /* 0x0000000800a87947 */ /* 0x000fea0003800000 */
.L_x_904:
[----:B------:R-:W3:Y:S02]  /*2230*/  LDG.E.64 R2, desc[UR36][R2.64] ;  /* 0x0000002402027981 */ /* 0x000ee4000c1e1b00 */
[----:B---3--:R1:W3:Y:S01]  /*2240*/  F2I.S64.F64.TRUNC R36, R2 ;  /* 0x0000000200247311 */ /* 0x0082e2000030d900 */
[----:B------:R-:W-:Y:S05]  /*2250*/  BRA `(.L_x_899) ;  /* 0x00000008009c7947 */ /* 0x000fea0003800000 */
.L_x_894:
        /* <DEDUP_REMOVED lines=13> */
.L_x_908:
[----:B------:R-:W3:Y:S02]  /*2330*/  LDG.E.64 R2, desc[UR36][R2.64] ;  /* 0x0000002402027981 */ /* 0x000ee4000c1e1b00 */
[----:B---3--:R1:W3:Y:S01]  /*2340*/  F2I.S64.F64.TRUNC R36, R2 ;  /* 0x0000000200247311 */ /* 0x0082e2000030d900 */
[----:B------:R-:W-:Y:S05]  /*2350*/  BRA `(.L_x_899) ;  /* 0x00000008005c7947 */ /* 0x000fea0003800000 */
.L_x_907:
        /* <DEDUP_REMOVED lines=27> */
.L_x_910:
[----:B------:R-:W3:Y:S02]  /*2510*/  LDG.E.U8 R2, desc[UR36][R2.64] ;  /* 0x0000002402027981 */ /* 0x000ee4000c1e1100 */
[C---:B---3--:R-:W-:Y:S02]  /*2520*/  IMAD.SHL.U32 R0, R2.reuse, 0x2000000, RZ ;  /* 0x0200000002007824 */ /* 0x048fe400078e00ff */
        /* <DEDUP_REMOVED lines=12> */
.L_x_909:
[----:B------:R-:W3:Y:S02]  /*25f0*/  LDG.E.U16 R36, desc[UR36][R2.64] ;  /* 0x0000002402247981 */ /* 0x000ee4000c1e1500 */
[----:B---3--:R-:W-:-:S06]  /*2600*/  IMAD.U32 R36, R36, 0x10000, RZ ;  /* 0x0001000024247824 */ /* 0x008fcc00078e00ff */
[----:B------:R-:W1:Y:S01]  /*2610*/  F2I.S64.TRUNC R36, R36 ;  /* 0x0000002400247311 */ /* 0x000e62000020d900 */
[----:B------:R-:W-:Y:S05]  /*2620*/  BRA `(.L_x_899) ;  /* 0x0000000400a87947 */ /* 0x000fea0003800000 */
.L_x_906:
        /* <DEDUP_REMOVED lines=11> */
.L_x_913:
        /* <DEDUP_REMOVED lines=21> */
.L_x_917:
[----:B------:R-:W-:Y:S05]  /*2830*/  BSYNC B1 ;  /* 0x0000000000017941 */ /* 0x000fea0003800000 */
.L_x_916:
[----:B------:R-:W-:Y:S01]  /*2840*/  IMAD.SHL.U32 R2, R2, 0x100000, RZ ;  /* 0x0010000002027824 */ /* 0x000fe200078e00ff */
[----:B------:R-:W-:-:S04]  /*2850*/  LEA R3, R0, 0x3b800000, 0x17 ;  /* 0x3b80000000037811 */ /* 0x000fc800078eb8ff */
[----:B------:R-:W-:-:S07]  /*2860*/  LOP3.LUT R36, R3, R2, R36, 0xfe, !PT ;  /* 0x0000000203247212 */ /* 0x000fce00078efe24 */
.L_x_915:
[----:B------:R-:W-:Y:S05]  /*2870*/  BSYNC B0 ;  /* 0x0000000000007941 */ /* 0x000fea0003800000 */
.L_x_914:
[----:B------:R-:W1:Y:S01]  /*2880*/  F2I.S64.TRUNC R36, R36 ;  /* 0x0000002400247311 */ /* 0x000e62000020d900 */
[----:B------:R-:W-:Y:S05]  /*2890*/  BRA `(.L_x_899) ;  /* 0x00000004000c7947 */ /* 0x000fea0003800000 */
.L_x_912:
        /* <DEDUP_REMOVED lines=21> */
.L_x_921:
[----:B------:R-:W-:Y:S05]  /*29f0*/  BSYNC B1 ;  /* 0x0000000000017941 */ /* 0x000fea0003800000 */
.L_x_920:
[----:B------:R-:W-:Y:S01]  /*2a00*/  IMAD.SHL.U32 R2, R2, 0x200000, RZ ;  /* 0x0020000002027824 */ /* 0x000fe200078e00ff */
[----:B------:R-:W-:-:S04]  /*2a10*/  LEA R3, R0, 0x37800000, 0x17 ;  /* 0x3780000000037811 */ /* 0x000fc800078eb8ff */
[----:B------:R-:W-:-:S07]  /*2a20*/  LOP3.LUT R36, R3, R2, R36, 0xfe, !PT ;  /* 0x0000000203247212 */ /* 0x000fce00078efe24 */
.L_x_919:
[----:B------:R-:W-:Y:S05]  /*2a30*/  BSYNC B0 ;  /* 0x0000000000007941 */ /* 0x000fea0003800000 */
.L_x_918:
[----:B------:R-:W1:Y:S01]  /*2a40*/  F2I.S64.TRUNC R36, R36 ;  /* 0x0000002400247311 */ /* 0x000e62000020d900 */
[----:B------:R-:W-:Y:S05]  /*2a50*/  BRA `(.L_x_899) ;  /* 0x00000000009c7947 */ /* 0x000fea0003800000 */
.L_x_911:
        /* <DEDUP_REMOVED lines=14> */
.L_x_925:
[----:B------:R-:W-:Y:S05]  /*2b40*/  BSYNC B0 ;  /* 0x0000000000007941 */ /* 0x000fea0003800000 */
.L_x_924:
[----:B------:R-:W1:Y:S01]  /*2b50*/  F2I.S64.TRUNC R36, R36 ;  /* 0x0000002400247311 */ /* 0x000e62000020d900 */
[----:B------:R-:W-:Y:S05]  /*2b60*/  BRA `(.L_x_899) ;  /* 0x0000000000587947 */ /* 0x000fea0003800000 */
.L_x_898:
        /* <DEDUP_REMOVED lines=15> */
[----:B0-23-5:R-:W-:Y:S05]  /*2c60*/  CALL.ABS.NOINC R2 ;  /* 0x0000000002007343 */ /* 0x02dfea0003c00000 */
.L_x_926:
[----:B------:R-:W-:Y:S01]  /*2c70*/  CS2R R36, SRZ ;  /* 0x0000000000247805 */ /* 0x000fe2000001ff00 */
[----:B------:R-:W-:Y:S06]  /*2c80*/  BRA `(.L_x_899) ;  /* 0x0000000000107947 */ /* 0x000fec0003800000 */
.L_x_923:
[----:B------:R1:W5:Y:S01]  /*2c90*/  LDG.E.64 R36, desc[UR36][R2.64] ;  /* 0x0000002402247981 */ /* 0x000362000c1e1b00 */
[----:B------:R-:W-:Y:S05]  /*2ca0*/  BRA `(.L_x_899) ;  /* 0x0000000000087947 */ /* 0x000fea0003800000 */
.L_x_922:
[----:B------:R1:W5:Y:S01]  /*2cb0*/  LDG.E R36, desc[UR36][R2.64] ;  /* 0x0000002402247981 */ /* 0x000362000c1e1900 */
[----:B------:R-:W-:-:S07]  /*2cc0*/  IMAD.MOV.U32 R37, RZ, RZ, RZ ;  /* 0x000000ffff257224 */ /* 0x000fce00078e00ff */
.L_x_899:
[----:B-1-3--:R-:W1:Y:S01]  /*2cd0*/  LDC.64 R2, c[0x0][0x278] ;  /* 0x00009e00ff027b82 */ /* 0x00ae620000000a00 */
[----:B--2---:R-:W-:Y:S01]  /*2ce0*/  PRMT R0, R60, 0x9910, RZ ;  /* 0x000099103c007816 */ /* 0x004fe200000000ff */
        /* <DEDUP_REMOVED lines=17> */
.L_x_930:
[----:B------:R1:W5:Y:S01]  /*2e00*/  LDG.E.U8 R34, desc[UR36][R2.64] ;  /* 0x0000002402227981 */ /* 0x000362000c1e1100 */
[----:B------:R-:W-:Y:S01]  /*2e10*/  IMAD.MOV.U32 R35, RZ, RZ, RZ ;  /* 0x000000ffff237224 */ /* 0x000fe200078e00ff */
[----:B------:R-:W-:Y:S06]  /*2e20*/  BRA `(.L_x_932) ;  /* 0x0000000c00487947 */ /* 0x000fec0003800000 */
.L_x_929:
        /* <DEDUP_REMOVED lines=8> */
.L_x_934:
[----:B------:R-:W2:Y:S02]  /*2eb0*/  LDG.E R34, desc[UR36][R2.64] ;  /* 0x0000002402227981 */ /* 0x000ea4000c1e1900 */
[----:B--2---:R-:W-:Y:S01]  /*2ec0*/  SHF.R.S32.HI R35, RZ, 0x1f, R34 ;  /* 0x0000001fff237819 */ /* 0x004fe20000011422 */
[----:B------:R-:W-:Y:S06]  /*2ed0*/  BRA `(.L_x_932) ;  /* 0x0000000c001c7947 */ /* 0x000fec0003800000 */
.L_x_933:
[----:B------:R-:W2:Y:S02]  /*2ee0*/  LDG.E.S16 R34, desc[UR36][R2.64] ;  /* 0x0000002402227981 */ /* 0x000ea4000c1e1700 */
[----:B--2---:R-:W-:Y:S01]  /*2ef0*/  SHF.R.S32.HI R35, RZ, 0x1f, R34 ;  /* 0x0000001fff237819 */ /* 0x004fe20000011422 */
[----:B------:R-:W-:Y:S06]  /*2f00*/  BRA `(.L_x_932) ;  /* 0x0000000c00107947 */ /* 0x000fec0003800000 */
.L_x_928:
        /* <DEDUP_REMOVED lines=9> */
.L_x_936:
[----:B------:R-:W2:Y:S02]  /*2fa0*/  LDG.E.U16 R2, desc[UR36][R2.64] ;  /* 0x0000002402027981 */ /* 0x000ea4000c1e1500 */
[----:B--2---:R-:W-:-:S06]  /*2fb0*/  HADD2.F32 R34, -RZ, R2.H0_H0 ;  /* 0x20000002ff227230 */ /* 0x004fcc0000004100 */
[----:B------:R-:W1:Y:S01]  /*2fc0*/  F2I.S64.TRUNC R34, R34 ;  /* 0x0000002200227311 */ /* 0x000e62000020d900 */
[----:B------:R-:W-:Y:S05]  /*2fd0*/  BRA `(.L_x_932) ;  /* 0x0000000800dc7947 */ /* 0x000fea0003800000 */
.L_x_935:
        /* <DEDUP_REMOVED lines=9> */
.L_x_938:
[----:B------:R-:W2:Y:S02]  /*3070*/  LDG.E.U16 R2, desc[UR36][R2.64] ;  /* 0x0000002402027981 */ /* 0x000ea4000c1e1500 */
[----:B--2---:R-:W-:-:S06]  /*3080*/  HADD2.F32 R34, -RZ, R2.H0_H0 ;  /* 0x20000002ff227230 */ /* 0x004fcc0000004100 */
[----:B------:R-:W1:Y:S01]  /*3090*/  F2I.S64.TRUNC R34, R34 ;  /* 0x0000002200227311 */ /* 0x000e62000020d900 */
[----:B------:R-:W-:Y:S05]  /*30a0*/  BRA `(.L_x_932) ;  /* 0x0000000800a87947 */ /* 0x000fea0003800000 */
.L_x_937:
[----:B------:R-:W2:Y:S02]  /*30b0*/  LDG.E.64 R2, desc[UR36][R2.64] ;  /* 0x0000002402027981 */ /* 0x000ea4000c1e1b00 */
[----:B--2---:R1:W2:Y:S01]  /*30c0*/  F2I.S64.F64.TRUNC R34, R2 ;  /* 0x0000000200227311 */ /* 0x0042a2000030d900 */
[----:B------:R-:W-:Y:S05]  /*30d0*/  BRA `(.L_x_932) ;  /* 0x00000008009c7947 */ /* 0x000fea0003800000 */
.L_x_927:
        /* <DEDUP_REMOVED lines=13> */
.L_x_941:
[----:B------:R-:W2:Y:S02]  /*31b0*/  LDG.E.64 R2, desc[UR36][R2.64] ;  /* 0x0000002402027981 */ /* 0x000ea4000c1e1b00 */
[----:B--2---:R1:W2:Y:S01]  /*31c0*/  F2I.S64.F64.TRUNC R34, R2 ;  /* 0x0000000200227311 */ /* 0x0042a2000030d900 */
[----:B------:R-:W-:Y:S05]  /*31d0*/  BRA `(.L_x_932) ;  /* 0x00000008005c7947 */ /* 0x000fea0003800000 */
.L_x_940:
        /* <DEDUP_REMOVED lines=27> */
.L_x_943:
        /* <DEDUP_REMOVED lines=14> */
.L_x_942:
[----:B------:R-:W2:Y:S02]  /*3470*/  LDG.E.U16 R34, desc[UR36][R2.64] ;  /* 0x0000002402227981 */ /* 0x000ea4000c1e1500 */
[----:B--2---:R-:W-:-:S06]  /*3480*/  IMAD.U32 R34, R34, 0x10000, RZ ;  /* 0x0001000022227824 */ /* 0x004fcc00078e00ff */
[----:B------:R-:W1:Y:S01]  /*3490*/  F2I.S64.TRUNC R34, R34 ;  /* 0x0000002200227311 */ /* 0x000e62000020d900 */
[----:B------:R-:W-:Y:S05]  /*34a0*/  BRA `(.L_x_932) ;  /* 0x0000000400a87947 */ /* 0x000fea0003800000 */
.L_x_939:
        /* <DEDUP_REMOVED lines=11> */
.L_x_946:
        /* <DEDUP_REMOVED lines=21> */
.L_x_950:
[----:B------:R-:W-:Y:S05]  /*36b0*/  BSYNC B1 ;  /* 0x0000000000017941 */ /* 0x000fea0003800000 */
.L_x_949:
[----:B------:R-:W-:Y:S01]  /*36c0*/  IMAD.SHL.U32 R2, R2, 0x100000, RZ ;  /* 0x0010000002027824 */ /* 0x000fe200078e00ff */
[----:B------:R-:W-:-:S04]  /*36d0*/  LEA R3, R0, 0x3b800000, 0x17 ;  /* 0x3b80000000037811 */ /* 0x000fc800078eb8ff */
[----:B------:R-:W-:-:S07]  /*36e0*/  LOP3.LUT R34, R3, R2, R34, 0xfe, !PT ;  /* 0x0000000203227212 */ /* 0x000fce00078efe22 */
.L_x_948:
[----:B------:R-:W-:Y:S05]  /*36f0*/  BSYNC B0 ;  /* 0x0000000000007941 */ /* 0x000fea0003800000 */
.L_x_947:
[----:B------:R-:W1:Y:S01]  /*3700*/  F2I.S64.TRUNC R34, R34 ;  /* 0x0000002200227311 */ /* 0x000e62000020d900 */
[----:B------:R-:W-:Y:S05]  /*3710*/  BRA `(.L_x_932) ;  /* 0x00000004000c7947 */ /* 0x000fea0003800000 */
.L_x_945:
        /* <DEDUP_REMOVED lines=21> */
.L_x_954:
[----:B------:R-:W-:Y:S05]  /*3870*/  BSYNC B1 ;  /* 0x0000000000017941 */ /* 0x000fea0003800000 */
.L_x_953:
[----:B------:R-:W-:Y:S01]  /*3880*/  IMAD.SHL.U32 R2, R2, 0x200000, RZ ;  /* 0x0020000002027824 */ /* 0x000fe200078e00ff */
[----:B------:R-:W-:-:S04]  /*3890*/  LEA R3, R0, 0x37800000, 0x17 ;  /* 0x3780000000037811 */ /* 0x000fc800078eb8ff */
[----:B------:R-:W-:-:S07]  /*38a0*/  LOP3.LUT R34, R3, R2, R34, 0xfe, !PT ;  /* 0x0000000203227212 */ /* 0x000fce00078efe22 */
.L_x_952:
[----:B------:R-:W-:Y:S05]  /*38b0*/  BSYNC B0 ;  /* 0x0000000000007941 */ /* 0x000fea0003800000 */
.L_x_951:
[----:B------:R-:W1:Y:S01]  /*38c0*/  F2I.S64.TRUNC R34, R34 ;  /* 0x0000002200227311 */ /* 0x000e62000020d900 */
[----:B------:R-:W-:Y:S05]  /*38d0*/  BRA `(.L_x_932) ;  /* 0x00000000009c7947 */ /* 0x000fea0003800000 */
.L_x_944:
        /* <DEDUP_REMOVED lines=14> */
.L_x_958:
[----:B------:R-:W-:Y:S05]  /*39c0*/  BSYNC B0 ;  /* 0x0000000000007941 */ /* 0x000fea0003800000 */
.L_x_957:
[----:B------:R-:W2:Y:S01]  /*39d0*/  F2I.S64.TRUNC R34, R34 ;  /* 0x0000002200227311 */ /* 0x000ea2000020d900 */
[----:B------:R-:W-:Y:S05]  /*39e0*/  BRA `(.L_x_932) ;  /* 0x0000000000587947 */ /* 0x000fea0003800000 */
.L_x_931:
        /* <DEDUP_REMOVED lines=16> */
.L_x_959:
[----:B------:R-:W-:Y:S01]  /*3af0*/  CS2R R34, SRZ ;  /* 0x0000000000227805 */ /* 0x000fe2000001ff00 */
[----:B------:R-:W-:Y:S06]  /*3b00*/  BRA `(.L_x_932) ;  /* 0x0000000000107947 */ /* 0x000fec0003800000 */
.L_x_956:
[----:B------:R1:W5:Y:S01]  /*3b10*/  LDG.E.64 R34, desc[UR36][R2.64] ;  /* 0x0000002402227981 */ /* 0x000362000c1e1b00 */
[----:B------:R-:W-:Y:S05]  /*3b20*/  BRA `(.L_x_932) ;  /* 0x0000000000087947 */ /* 0x000fea0003800000 */
.L_x_955:
[----:B------:R3:W5:Y:S01]  /*3b30*/  LDG.E R34, desc[UR36][R2.64] ;  /* 0x0000002402227981 */ /* 0x000762000c1e1900 */
[----:B------:R-:W-:-:S07]  /*3b40*/  IMAD.MOV.U32 R35, RZ, RZ, RZ ;  /* 0x000000ffff237224 */ /* 0x000fce00078e00ff */
.L_x_932:
[----:B-1-3--:R-:W1:Y:S01]  /*3b50*/  LDC.64 R2, c[0x0][0x280] ;  /* 0x0000a000ff027b82 */ /* 0x00ae620000000a00 */
[----:B0-----:R-:W-:Y:S01]  /*3b60*/  PRMT R0, R61, 0x9910, RZ ;  /* 0x000099103d007816 */ /* 0x001fe200000000ff */
        /* <DEDUP_REMOVED lines=17> */
.L_x_963:
[----:B------:R0:W5:Y:S01]  /*3c80*/  LDG.E.U8 R56, desc[UR36][R2.64] ;  /* 0x0000002402387981 */ /* 0x000162000c1e1100 */
[----:B------:R-:W-:Y:S01]  /*3c90*/  IMAD.MOV.U32 R57, RZ, RZ, RZ ;  /* 0x000000ffff397224 */ /* 0x000fe200078e00ff */
[----:B------:R-:W-:Y:S06]  /*3ca0*/  BRA `(.L_x_965) ;  /* 0x0000000c00487947 */ /* 0x000fec0003800000 */
.L_x_962:
        /* <DEDUP_REMOVED lines=8> */
.L_x_967:
[----:B------:R-:W3:Y:S02]  /*3d30*/  LDG.E R56, desc[UR36][R2.64] ;  /* 0x0000002402387981 */ /* 0x000ee4000c1e1900 */
[----:B---3--:R-:W-:Y:S01]  /*3d40*/  SHF.R.S32.HI R57, RZ, 0x1f, R56 ;  /* 0x0000001fff397819 */ /* 0x008fe20000011438 */
[----:B------:R-:W-:Y:S06]  /*3d50*/  BRA `(.L_x_965) ;  /* 0x0000000c001c7947 */ /* 0x000fec0003800000 */
.L_x_966:
[----:B------:R-:W3:Y:S02]  /*3d60*/  LDG.E.S16 R56, desc[UR36][R2.64] ;  /* 0x0000002402387981 */ /* 0x000ee4000c1e1700 */
[----:B---3--:R-:W-:Y:S01]  /*3d70*/  SHF.R.S32.HI R57, RZ, 0x1f, R56 ;  /* 0x0000001fff397819 */ /* 0x008fe20000011438 */
[----:B------:R-:W-:Y:S06]  /*3d80*/  BRA `(.L_x_965) ;  /* 0x0000000c00107947 */ /* 0x000fec0003800000 */
.L_x_961:
        /* <DEDUP_REMOVED lines=9> */
.L_x_969:
[----:B------:R-:W3:Y:S02]  /*3e20*/  LDG.E.U16 R2, desc[UR36][R2.64] ;  /* 0x0000002402027981 */ /* 0x000ee4000c1e1500 */
[----:B---3--:R-:W-:-:S06]  /*3e30*/  HADD2.F32 R56, -RZ, R2.H0_H0 ;  /* 0x20000002ff387230 */ /* 0x008fcc0000004100 */
[----:B------:R-:W0:Y:S01]  /*3e40*/  F2I.S64.TRUNC R56, R56 ;  /* 0x0000003800387311 */ /* 0x000e22000020d900 */
[----:B------:R-:W-:Y:S05]  /*3e50*/  BRA `(.L_x_965) ;  /* 0x0000000800dc7947 */ /* 0x000fea0003800000 */
.L_x_968:
        /* <DEDUP_REMOVED lines=9> */
.L_x_971:
[----:B------:R-:W3:Y:S02]  /*3ef0*/  LDG.E.U16 R2, desc[UR36][R2.64] ;  /* 0x0000002402027981 */ /* 0x000ee4000c1e1500 */
[----:B---3--:R-:W-:-:S06]  /*3f00*/  HADD2.F32 R56, -RZ, R2.H0_H0 ;  /* 0x20000002ff387230 */ /* 0x008fcc0000004100 */
[----:B------:R-:W0:Y:S01]  /*3f10*/  F2I.S64.TRUNC R56, R56 ;  /* 0x0000003800387311 */ /* 0x000e22000020d900 */
[----:B------:R-:W-:Y:S05]  /*3f20*/  BRA `(.L_x_965) ;  /* 0x0000000800a87947 */ /* 0x000fea0003800000 */
.L_x_970:
[----:B------:R-:W3:Y:S02]  /*3f30*/  LDG.E.64 R2, desc[UR36][R2.64] ;  /* 0x0000002402027981 */ /* 0x000ee4000c1e1b00 */
[----:B---3--:R0:W1:Y:S01]  /*3f40*/  F2I.S64.F64.TRUNC R56, R2 ;  /* 0x0000000200387311 */ /* 0x008062000030d900 */
[----:B------:R-:W-:Y:S05]  /*3f50*/  BRA `(.L_x_965) ;  /* 0x00000008009c7947 */ /* 0x000fea0003800000 */
.L_x_960:
        /* <DEDUP_REMOVED lines=13> */
.L_x_974:
[----:B------:R-:W3:Y:S02]  /*4030*/  LDG.E.64 R2, desc[UR36][R2.64] ;  /* 0x0000002402027981 */ /* 0x000ee4000c1e1b00 */
[----:B---3--:R0:W1:Y:S01]  /*4040*/  F2I.S64.F64.TRUNC R56, R2 ;  /* 0x0000000200387311 */ /* 0x008062000030d900 */
[----:B------:R-:W-:Y:S05]  /*4050*/  BRA `(.L_x_965) ;  /* 0x00000008005c7947 */ /* 0x000fea0003800000 */
.L_x_973:
        /* <DEDUP_REMOVED lines=27> */
.L_x_976:
        /* <DEDUP_REMOVED lines=14> */
.L_x_975:
[----:B------:R-:W3:Y:S02]  /*42f0*/  LDG.E.U16 R56, desc[UR36][R2.64] ;  /* 0x0000002402387981 */ /* 0x000ee4000c1e1500 */
[----:B---3--:R-:W-:-:S06]  /*4300*/  IMAD.U32 R56, R56, 0x10000, RZ ;  /* 0x0001000038387824 */ /* 0x008fcc00078e00ff */
[----:B------:R-:W0:Y:S01]  /*4310*/  F2I.S64.TRUNC R56, R56 ;  /* 0x0000003800387311 */ /* 0x000e22000020d900 */
[----:B------:R-:W-:Y:S05]  /*4320*/  BRA `(.L_x_965) ;  /* 0x0000000400a87947 */ /* 0x000fea0003800000 */
.L_x_972:
        /* <DEDUP_REMOVED lines=11> */
.L_x_979:
        /* <DEDUP_REMOVED lines=21> */
.L_x_983:
[----:B------:R-:W-:Y:S05]  /*4530*/  BSYNC B1 ;  /* 0x0000000000017941 */ /* 0x000fea0003800000 */
.L_x_982:
[----:B------:R-:W-:Y:S01]  /*4540*/  IMAD.SHL.U32 R2, R2, 0x100000, RZ ;  /* 0x0010000002027824 */ /* 0x000fe200078e00ff */
[----:B------:R-:W-:-:S04]  /*4550*/  LEA R3, R0, 0x3b800000, 0x17 ;  /* 0x3b80000000037811 */ /* 0x000fc800078eb8ff */
[----:B------:R-:W-:-:S07]  /*4560*/  LOP3.LUT R56, R3, R2, R56, 0xfe, !PT ;  /* 0x0000000203387212 */ /* 0x000fce00078efe38 */
.L_x_981:
[----:B------:R-:W-:Y:S05]  /*4570*/  BSYNC B0 ;  /* 0x0000000000007941 */ /* 0x000fea0003800000 */
.L_x_980:
[----:B------:R-:W0:Y:S01]  /*4580*/  F2I.S64.TRUNC R56, R56 ;  /* 0x0000003800387311 */ /* 0x000e22000020d900 */
[----:B------:R-:W-:Y:S05]  /*4590*/  BRA `(.L_x_965) ;  /* 0x00000004000c7947 */ /* 0x000fea0003800000 */
.L_x_978:
        /* <DEDUP_REMOVED lines=21> */
.L_x_987:
[----:B------:R-:W-:Y:S05]  /*46f0*/  BSYNC B1 ;  /* 0x0000000000017941 */ /* 0x000fea0003800000 */
.L_x_986:
[----:B------:R-:W-:Y:S01]  /*4700*/  IMAD.SHL.U32 R2, R2, 0x200000, RZ ;  /* 0x0020000002027824 */ /* 0x000fe200078e00ff */
[----:B------:R-:W-:-:S04]  /*4710*/  LEA R3, R0, 0x37800000, 0x17 ;  /* 0x3780000000037811 */ /* 0x000fc800078eb8ff */
[----:B------:R-:W-:-:S07]  /*4720*/  LOP3.LUT R56, R3, R2, R56, 0xfe, !PT ;  /* 0x0000000203387212 */ /* 0x000fce00078efe38 */
.L_x_985:
[----:B------:R-:W-:Y:S05]  /*4730*/  BSYNC B0 ;  /* 0x0000000000007941 */ /* 0x000fea0003800000 */
.L_x_984:
[----:B------:R-:W0:Y:S01]  /*4740*/  F2I.S64.TRUNC R56, R56 ;  /* 0x0000003800387311 */ /* 0x000e22000020d900 */
[----:B------:R-:W-:Y:S05]  /*4750*/  BRA `(.L_x_965) ;  /* 0x00000000009c7947 */ /* 0x000fea0003800000 */
.L_x_977:
        /* <DEDUP_REMOVED lines=14> */
.L_x_991:
[----:B------:R-:W-:Y:S05]  /*4840*/  BSYNC B0 ;  /* 0x0000000000007941 */ /* 0x000fea0003800000 */
.L_x_990:
[----:B------:R-:W0:Y:S01]  /*4850*/  F2I.S64.TRUNC R56, R56 ;  /* 0x0000003800387311 */ /* 0x000e22000020d900 */
[----:B------:R-:W-:Y:S05]  /*4860*/  BRA `(.L_x_965) ;  /* 0x0000000000587947 */ /* 0x000fea0003800000 */
.L_x_964:
        /* <DEDUP_REMOVED lines=16> */
.L_x_992:
[----:B------:R-:W-:Y:S01]  /*4970*/  CS2R R56, SRZ ;  /* 0x0000000000387805 */ /* 0x000fe2000001ff00 */
[----:B------:R-:W-:Y:S06]  /*4980*/  BRA `(.L_x_965) ;  /* 0x0000000000107947 */ /* 0x000fec0003800000 */
.L_x_989:
[----:B------:R0:W5:Y:S01]  /*4990*/  LDG.E.64 R56, desc[UR36][R2.64] ;  /* 0x0000002402387981 */ /* 0x000162000c1e1b00 */
[----:B------:R-:W-:Y:S05]  /*49a0*/  BRA `(.L_x_965) ;  /* 0x0000000000087947 */ /* 0x000fea0003800000 */
.L_x_988:
[----:B------:R0:W5:Y:S01]  /*49b0*/  LDG.E R56, desc[UR36][R2.64] ;  /* 0x0000002402387981 */ /* 0x000162000c1e1900 */
[----:B------:R-:W-:-:S07]  /*49c0*/  IMAD.MOV.U32 R57, RZ, RZ, RZ ;  /* 0x000000ffff397224 */ /* 0x000fce00078e00ff */
.L_x_965:
[----:B------:R-:W2:Y:S02]  /*49d0*/  S2R R63, SR_TID.X ;  /* 0x00000000003f7919 */ /* 0x000ea40000002100 */
[----:B--2---:R-:W-:-:S07]  /*49e0*/  VIADD R63, R63, 0x80 ;  /* 0x000000803f3f7836 */ /* 0x004fce0000000000 */
.L_x_827:
[----:B------:R-:W-:Y:S05]  /*49f0*/  BSYNC B6 ;  /* 0x0000000000067941 */ /* 0x000fea0003800000 */
.L_x_826:
[----:B------:R-:W-:Y:S01]  /*4a00*/  ISETP.GE.AND P0, PT, R63, R67, PT ;  /* 0x000000433f00720c */ /* 0x000fe20003f06270 */
[----:B------:R-:W-:Y:S01]  /*4a10*/  BSSY B6, `(.L_x_993) ;  /* 0x0000498000067945 */ /* 0x000fe20003800000 */
[----:B------:R-:W-:Y:S02]  /*4a20*/  CS2R R32, SRZ ;  /* 0x0000000000207805 */ /* 0x000fe4000001ff00 */
[----:B------:R-:W-:Y:S02]  /*4a30*/  CS2R R30, SRZ ;  /* 0x00000000001e7805 */ /* 0x000fe4000001ff00 */
[----:B------:R-:W-:Y:S02]  /*4a40*/  CS2R R28, SRZ ;  /* 0x00000000001c7805 */ /* 0x000fe4000001ff00 */
[----:B------:R-:W-:Y:S02]  /*4a50*/  CS2R R26, SRZ ;  /* 0x00000000001a7805 */ /* 0x000fe4000001ff00 */
[----:B------:R-:W-:-:S03]  /*4a60*/  CS2R R54, SRZ ;  /* 0x0000000000367805 */ /* 0x000fc6000001ff00 */
[----:B------:R-:W-:Y:S05]  /*4a70*/  @P0 BRA `(.L_x_994) ;  /* 0x0000004800440947 */ /* 0x000fea0003800000 */
[----:B0-----:R-:W0:Y:S01]  /*4a80*/  LDC.64 R2, c[0x0][0x260] ;  /* 0x00009800ff027b82 */ /* 0x001e220000000a00 */
[----:B------:R-:W-:Y:S01]  /*4a90*/  PRMT R0, R62, 0x9910, RZ ;  /* 0x000099103e007816 */ /* 0x000fe200000000ff */
[----:B------:R-:W-:Y:S01]  /*4aa0*/  IMAD R42, R42, 0x200, R63 ;  /* 0x000002002a2a7824 */ /* 0x000fe200078e023f */
[----:B------:R-:W-:Y:S02]  /*4ab0*/  ULDC UR4, c[0x0][0x294] ;  /* 0x0000a50000047ab9 */ /* 0x000fe40000000800 */
[----:B------:R-:W-:Y:S01]  /*4ac0*/  ISETP.GT.AND P1, PT, R0, 0x9, PT ;  /* 0x000000090000780c */ /* 0x000fe20003f24270 */
[----:B-1----:R-:W-:-:S05]  /*4ad0*/  IMAD R5, R42, UR4, RZ ;  /* 0x000000042a057c24 */ /* 0x002fca000f8e02ff */
[----:B0-----:R-:W-:-:S05]  /*4ae0*/  IADD3 R2, P0, R5, R2, RZ ;  /* 0x0000000205027210 */ /* 0x001fca0007f1e0ff */
        /* <DEDUP_REMOVED lines=13> */
.L_x_998:
[----:B------:R0:W5:Y:S01]  /*4bc0*/  LDG.E.U8 R32, desc[UR36][R2.64] ;  /* 0x0000002402207981 */ /* 0x000162000c1e1100 */
[----:B------:R-:W-:Y:S01]  /*4bd0*/  IMAD.MOV.U32 R33, RZ, RZ, RZ ;  /* 0x000000ffff217224 */ /* 0x000fe200078e00ff */
[----:B------:R-:W-:Y:S06]  /*4be0*/  BRA `(.L_x_1000) ;  /* 0x0000000c00487947 */ /* 0x000fec0003800000 */
.L_x_997:
        /* <DEDUP_REMOVED lines=8> */
.L_x_1002:
[----:B------:R-:W2:Y:S02]  /*4c70*/  LDG.E R32, desc[UR36][R2.64] ;  /* 0x0000002402207981 */ /* 0x000ea4000c1e1900 */
[----:B--2---:R-:W-:Y:S01]  /*4c80*/  SHF.R.S32.HI R33, RZ, 0x1f, R32 ;  /* 0x0000001fff217819 */ /* 0x004fe20000011420 */
[----:B------:R-:W-:Y:S06]  /*4c90*/  BRA `(.L_x_1000) ;  /* 0x0000000c001c7947 */ /* 0x000fec0003800000 */
.L_x_1001:
[----:B------:R-:W2:Y:S02]  /*4ca0*/  LDG.E.S16 R32, desc[UR36][R2.64] ;  /* 0x0000002402207981 */ /* 0x000ea4000c1e1700 */
[----:B--2---:R-:W-:Y:S01]  /*4cb0*/  SHF.R.S32.HI R33, RZ, 0x1f, R32 ;  /* 0x0000001fff217819 */ /* 0x004fe20000011420 */
[----:B------:R-:W-:Y:S06]  /*4cc0*/  BRA `(.L_x_1000) ;  /* 0x0000000c00107947 */ /* 0x000fec0003800000 */
.L_x_996:
        /* <DEDUP_REMOVED lines=9> */
.L_x_1004:
[----:B------:R-:W2:Y:S02]  /*4d60*/  LDG.E.U16 R2, desc[UR36][R2.64] ;  /* 0x0000002402027981 */ /* 0x000ea4000c1e1500 */
[----:B--2---:R-:W-:-:S06]  /*4d70*/  HADD2.F32 R32, -RZ, R2.H0_H0 ;  /* 0x20000002ff207230 */ /* 0x004fcc0000004100 */
[----:B------:R-:W0:Y:S01]  /*4d80*/  F2I.S64.TRUNC R32, R32 ;  /* 0x0000002000207311 */ /* 0x000e22000020d900 */
[----:B------:R-:W-:Y:S05]  /*4d90*/  BRA `(.L_x_1000) ;  /* 0x0000000800dc7947 */ /* 0x000fea0003800000 */
.L_x_1003:
        /* <DEDUP_REMOVED lines=9> */
.L_x_1006:
[----:B------:R-:W2:Y:S02]  /*4e30*/  LDG.E.U16 R2, desc[UR36][R2.64] ;  /* 0x0000002402027981 */ /* 0x000ea4000c1e1500 */
[----:B--2---:R-:W-:-:S06]  /*4e40*/  HADD2.F32 R32, -RZ, R2.H0_H0 ;  /* 0x20000002ff207230 */ /* 0x004fcc0000004100 */
[----:B------:R-:W0:Y:S01]  /*4e50*/  F2I.S64.TRUNC R32, R32 ;  /* 0x0000002000207311 */ /* 0x000e22000020d900 */
[----:B------:R-:W-:Y:S05]  /*4e60*/  BRA `(.L_x_1000) ;  /* 0x0000000800a87947 */ /* 0x000fea0003800000 */
.L_x_1005:
[----:B------:R-:W2:Y:S02]  /*4e70*/  LDG.E.64 R2, desc[UR36][R2.64] ;  /* 0x0000002402027981 */ /* 0x000ea4000c1e1b00 */
[----:B--2---:R0:W1:Y:S01]  /*4e80*/  F2I.S64.F64.TRUNC R32, R2 ;  /* 0x0000000200207311 */ /* 0x004062000030d900 */
[----:B------:R-:W-:Y:S05]  /*4e90*/  BRA `(.L_x_1000) ;  /* 0x00000008009c7947 */ /* 0x000fea0003800000 */
.L_x_995:
        /* <DEDUP_REMOVED lines=13> */
.L_x_1009:
[----:B------:R-:W2:Y:S02]  /*4f70*/  LDG.E.64 R2, desc[UR36][R2.64] ;  /* 0x0000002402027981 */ /* 0x000ea4000c1e1b00 */
[----:B--2---:R0:W1:Y:S01]  /*4f80*/  F2I.S64.F64.TRUNC R32, R2 ;  /* 0x0000000200207311 */ /* 0x004062000030d900 */
[----:B------:R-:W-:Y:S05]  /*4f90*/  BRA `(.L_x_1000) ;  /* 0x00000008005c7947 */ /* 0x000fea0003800000 */
.L_x_1008:
        /* <DEDUP_REMOVED lines=27> */
.L_x_1011:
        /* <DEDUP_REMOVED lines=12> */
[----:B------:R2:W0:Y:S01]  /*5210*/  F2I.S64.TRUNC R32, R4 ;  /* 0x0000000400207311 */ /* 0x000422000020d900 */
[----:B------:R-:W-:Y:S05]  /*5220*/  BRA `(.L_x_1000) ;  /* 0x0000000400b87947 */ /* 0x000fea0003800000 */
.L_x_1010:
[----:B------:R-:W2:Y:S02]  /*5230*/  LDG.E.U16 R32, desc[UR36][R2.64] ;  /* 0x0000002402207981 */ /* 0x000ea4000c1e1500 */
[----:B--2---:R-:W-:-:S06]  /*5240*/  IMAD.U32 R32, R32, 0x10000, RZ ;  /* 0x0001000020207824 */ /* 0x004fcc00078e00ff */
[----:B------:R-:W0:Y:S01]  /*5250*/  F2I.S64.TRUNC R32, R32 ;  /* 0x0000002000207311 */ /* 0x000e22000020d900 */
[----:B------:R-:W-:Y:S05]  /*5260*/  BRA `(.L_x_1000) ;  /* 0x0000000400a87947 */ /* 0x000fea0003800000 */
.L_x_1007:
        /* <DEDUP_REMOVED lines=11> */
.L_x_1014:
        /* <DEDUP_REMOVED lines=21> */
.L_x_1018:
[----:B------:R-:W-:Y:S05]  /*5470*/  BSYNC B1 ;  /* 0x0000000000017941 */ /* 0x000fea0003800000 */
.L_x_1017:
[----:B------:R-:W-:Y:S01]  /*5480*/  IMAD.SHL.U32 R2, R2, 0x100000, RZ ;  /* 0x0010000002027824 */ /* 0x000fe200078e00ff */
[----:B------:R-:W-:-:S04]  /*5490*/  LEA R3, R0, 0x3b800000, 0x17 ;  /* 0x3b80000000037811 */ /* 0x000fc800078eb8ff */
[----:B------:R-:W-:-:S07]  /*54a0*/  LOP3.LUT R32, R3, R2, R32, 0xfe, !PT ;  /* 0x0000000203207212 */ /* 0x000fce00078efe20 */
.L_x_1016:
[----:B------:R-:W-:Y:S05]  /*54b0*/  BSYNC B0 ;  /* 0x0000000000007941 */ /* 0x000fea0003800000 */
.L_x_1015:
[----:B------:R-:W0:Y:S01]  /*54c0*/  F2I.S64.TRUNC R32, R32 ;  /* 0x0000002000207311 */ /* 0x000e22000020d900 */
[----:B------:R-:W-:Y:S05]  /*54d0*/  BRA `(.L_x_1000) ;  /* 0x00000004000c7947 */ /* 0x000fea0003800000 */
.L_x_1013:
        /* <DEDUP_REMOVED lines=21> */
.L_x_1022:
[----:B------:R-:W-:Y:S05]  /*5630*/  BSYNC B1 ;  /* 0x0000000000017941 */ /* 0x000fea0003800000 */
.L_x_1021:
[----:B------:R-:W-:Y:S01]  /*5640*/  IMAD.SHL.U32 R2, R2, 0x200000, RZ ;  /* 0x0020000002027824 */ /* 0x000fe200078e00ff */
[----:B------:R-:W-:-:S04]  /*5650*/  LEA R3, R0, 0x37800000, 0x17 ;  /* 0x3780000000037811 */ /* 0x000fc800078eb8ff */
[----:B------:R-:W-:-:S07]  /*5660*/  LOP3.LUT R32, R3, R2, R32, 0xfe, !PT ;  /* 0x0000000203207212 */ /* 0x000fce00078efe20 */
.L_x_1020:
[----:B------:R-:W-:Y:S05]  /*5670*/  BSYNC B0 ;  /* 0x0000000000007941 */ /* 0x000fea0003800000 */
.L_x_1019:
[----:B------:R-:W0:Y:S01]  /*5680*/  F2I.S64.TRUNC R32, R32 ;  /* 0x0000002000207311 */ /* 0x000e22000020d900 */
[----:B------:R-:W-:Y:S05]  /*5690*/  BRA `(.L_x_1000) ;  /* 0x00000000009c7947 */ /* 0x000fea0003800000 */
.L_x_1012:
        /* <DEDUP_REMOVED lines=14> */
.L_x_1026:
[----:B------:R-:W-:Y:S05]  /*5780*/  BSYNC B0 ;  /* 0x0000000000007941 */ /* 0x000fea0003800000 */
.L_x_1025:
[----:B------:R-:W0:Y:S01]  /*5790*/  F2I.S64.TRUNC R32, R32 ;  /* 0x0000002000207311 */ /* 0x000e22000020d900 */
[----:B------:R-:W-:Y:S05]  /*57a0*/  BRA `(.L_x_1000) ;  /* 0x0000000000587947 */ /* 0x000fea0003800000 */
.L_x_999:
        /* <DEDUP_REMOVED lines=16> */
.L_x_1027:
[----:B------:R-:W-:Y:S01]  /*58b0*/  CS2R R32, SRZ ;  /* 0x0000000000207805 */ /* 0x000fe2000001ff00 */
[----:B------:R-:W-:Y:S06]  /*58c0*/  BRA `(.L_x_1000) ;  /* 0x0000000000107947 */ /* 0x000fec0003800000 */
.L_x_1024:
[----:B------:R0:W5:Y:S01]  /*58d0*/  LDG.E.64 R32, desc[UR36][R2.64] ;  /* 0x0000002402207981 */ /* 0x000162000c1e1b00 */
[----:B------:R-:W-:Y:S05]  /*58e0*/  BRA `(.L_x_1000) ;  /* 0x0000000000087947 */ /* 0x000fea0003800000 */
.L_x_1023:
[----:B------:R0:W5:Y:S01]  /*58f0*/  LDG.E R32, desc[UR36][R2.64] ;  /* 0x0000002402207981 */ /* 0x000162000c1e1900 */
[----:B------:R-:W-:-:S07]  /*5900*/  IMAD.MOV.U32 R33, RZ, RZ, RZ ;  /* 0x000000ffff217224 */ /* 0x000fce00078e00ff */
.L_x_1000:
[----:B0-----:R-:W0:Y:S01]  /*5910*/  LDC.64 R2, c[0x0][0x268] ;  /* 0x00009a00ff027b82 */ /* 0x001e220000000a00 */
[----:B------:R-:W-:Y:S01]  /*5920*/  PRMT R0, R58, 0x9910, RZ ;  /* 0x000099103a007816 */ /* 0x000fe200000000ff */
[----:B------:R-:W-:Y:S02]  /*5930*/  ULDC UR4, c[0x0][0x298] ;  /* 0x0000a60000047ab9 */ /* 0x000fe40000000800 */
[----:B------:R-:W-:Y:S01]  /*5940*/  IMAD R5, R42, UR4, RZ ;  /* 0x000000042a057c24 */ /* 0x000fe2000f8e02ff */
[----:B------:R-:W-:-:S04]  /*5950*/  ISETP.GT.AND P1, PT, R0, 0x9, PT ;  /* 0x000000090000780c */ /* 0x000fc80003f24270 */
[----:B0-----:R-:W-:-:S05]  /*5960*/  IADD3 R2, P0, R5, R2, RZ ;  /* 0x0000000205027210 */ /* 0x001fca0007f1e0ff */
        /* <DEDUP_REMOVED lines=13> */
.L_x_1031:
[----:B------:R0:W5:Y:S01]  /*5a40*/  LDG.E.U8 R30, desc[UR36][R2.64] ;  /* 0x00000024021e7981 */ /* 0x000162000c1e1100 */
[----:B------:R-:W-:Y:S01]  /*5a50*/  IMAD.MOV.U32 R31, RZ, RZ, RZ ;  /* 0x000000ffff1f7224 */ /* 0x000fe200078e00ff */
[----:B------:R-:W-:Y:S06]  /*5a60*/  BRA `(.L_x_1033) ;  /* 0x0000000c00487947 */ /* 0x000fec0003800000 */
.L_x_1030:
        /* <DEDUP_REMOVED lines=8> */
.L_x_1035:
[----:B------:R-:W2:Y:S02]  /*5af0*/  LDG.E R30, desc[UR36][R2.64] ;  /* 0x00000024021e7981 */ /* 0x000ea4000c1e1900 */
[----:B--2---:R-:W-:Y:S01]  /*5b00*/  SHF.R.S32.HI R31, RZ, 0x1f, R30 ;  /* 0x0000001fff1f7819 */ /* 0x004fe2000001141e */
[----:B------:R-:W-:Y:S06]  /*5b10*/  BRA `(.L_x_1033) ;  /* 0x0000000c001c7947 */ /* 0x000fec0003800000 */
.L_x_1034:
[----:B------:R-:W2:Y:S02]  /*5b20*/  LDG.E.S16 R30, desc[UR36][R2.64] ;  /* 0x00000024021e7981 */ /* 0x000ea4000c1e1700 */
[----:B--2---:R-:W-:Y:S01]  /*5b30*/  SHF.R.S32.HI R31, RZ, 0x1f, R30 ;  /* 0x0000001fff1f7819 */ /* 0x004fe2000001141e */
[----:B------:R-:W-:Y:S06]  /*5b40*/  BRA `(.L_x_1033) ;  /* 0x0000000c00107947 */ /* 0x000fec0003800000 */
.L_x_1029:
        /* <DEDUP_REMOVED lines=9> */
.L_x_1037:
[----:B------:R-:W2:Y:S02]  /*5be0*/  LDG.E.U16 R2, desc[UR36][R2.64] ;  /* 0x0000002402027981 */ /* 0x000ea4000c1e1500 */
[----:B--2---:R-:W-:-:S06]  /*5bf0*/  HADD2.F32 R30, -RZ, R2.H0_H0 ;  /* 0x20000002ff1e7230 */ /* 0x004fcc0000004100 */
[----:B------:R-:W0:Y:S01]  /*5c00*/  F2I.S64.TRUNC R30, R30 ;  /* 0x0000001e001e7311 */ /* 0x000e22000020d900 */
[----:B------:R-:W-:Y:S05]  /*5c10*/  BRA `(.L_x_1033) ;  /* 0x0000000800dc7947 */ /* 0x000fea0003800000 */
.L_x_1036:
        /* <DEDUP_REMOVED lines=9> */
.L_x_1039:
[----:B------:R-:W2:Y:S02]  /*5cb0*/  LDG.E.U16 R2, desc[UR36][R2.64] ;  /* 0x0000002402027981 */ /* 0x000ea4000c1e1500 */
[----:B--2---:R-:W-:-:S06]  /*5cc0*/  HADD2.F32 R30, -RZ, R2.H0_H0 ;  /* 0x20000002ff1e7230 */ /* 0x004fcc0000004100 */
[----:B------:R-:W0:Y:S01]  /*5cd0*/  F2I.S64.TRUNC R30, R30 ;  /* 0x0000001e001e7311 */ /* 0x000e22000020d900 */
[----:B------:R-:W-:Y:S05]  /*5ce0*/  BRA `(.L_x_1033) ;  /* 0x0000000800a87947 */ /* 0x000fea0003800000 */
.L_x_1038:
[----:B------:R-:W2:Y:S02]  /*5cf0*/  LDG.E.64 R2, desc[UR36][R2.64] ;  /* 0x0000002402027981 */ /* 0x000ea4000c1e1b00 */
[----:B--2---:R0:W2:Y:S01]  /*5d00*/  F2I.S64.F64.TRUNC R30, R2 ;  /* 0x00000002001e7311 */ /* 0x0040a2000030d900 */
[----:B------:R-:W-:Y:S05]  /*5d10*/  BRA `(.L_x_1033) ;  /* 0x00000008009c7947 */ /* 0x000fea0003800000 */
.L_x_1028:
        /* <DEDUP_REMOVED lines=13> */
.L_x_1042:
[----:B------:R-:W2:Y:S02]  /*5df0*/  LDG.E.64 R2, desc[UR36][R2.64] ;  /* 0x0000002402027981 */ /* 0x000ea4000c1e1b00 */
[----:B--2---:R0:W2:Y:S01]  /*5e00*/  F2I.S64.F64.TRUNC R30, R2 ;  /* 0x00000002001e7311 */ /* 0x0040a2000030d900 */
[----:B------:R-:W-:Y:S05]  /*5e10*/  BRA `(.L_x_1033) ;  /* 0x00000008005c7947 */ /* 0x000fea0003800000 */
.L_x_1041:
        /* <DEDUP_REMOVED lines=27> */
.L_x_1044:
        /* <DEDUP_REMOVED lines=14> */
.L_x_1043:
[----:B------:R-:W2:Y:S02]  /*60b0*/  LDG.E.U16 R30, desc[UR36][R2.64] ;  /* 0x00000024021e7981 */ /* 0x000ea4000c1e1500 */
[----:B--2---:R-:W-:-:S06]  /*60c0*/  IMAD.U32 R30, R30, 0x10000, RZ ;  /* 0x000100001e1e7824 */ /* 0x004fcc00078e00ff */
[----:B------:R-:W0:Y:S01]  /*60d0*/  F2I.S64.TRUNC R30, R30 ;  /* 0x0000001e001e7311 */ /* 0x000e22000020d900 */
[----:B------:R-:W-:Y:S05]  /*60e0*/  BRA `(.L_x_1033) ;  /* 0x0000000400a87947 */ /* 0x000fea0003800000 */
.L_x_1040:
        /* <DEDUP_REMOVED lines=11> */
.L_x_1047:
        /* <DEDUP_REMOVED lines=21> */
.L_x_1051:
[----:B------:R-:W-:Y:S05]  /*62f0*/  BSYNC B1 ;  /* 0x0000000000017941 */ /* 0x000fea0003800000 */
.L_x_1050:
[----:B------:R-:W-:Y:S01]  /*6300*/  IMAD.SHL.U32 R2, R2, 0x100000, RZ ;  /* 0x0010000002027824 */ /* 0x000fe200078e00ff */
[----:B------:R-:W-:-:S04]  /*6310*/  LEA R3, R0, 0x3b800000, 0x17 ;  /* 0x3b80000000037811 */ /* 0x000fc800078eb8ff */
[----:B------:R-:W-:-:S07]  /*6320*/  LOP3.LUT R30, R3, R2, R30, 0xfe, !PT ;  /* 0x00000002031e7212 */ /* 0x000fce00078efe1e */
.L_x_1049:
[----:B------:R-:W-:Y:S05]  /*6330*/  BSYNC B0 ;  /* 0x0000000000007941 */ /* 0x000fea0003800000 */
.L_x_1048:
[----:B------:R-:W0:Y:S01]  /*6340*/  F2I.S64.TRUNC R30, R30 ;  /* 0x0000001e001e7311 */ /* 0x000e22000020d900 */
[----:B------:R-:W-:Y:S05]  /*6350*/  BRA `(.L_x_1033) ;  /* 0x00000004000c7947 */ /* 0x000fea0003800000 */
.L_x_1046:
        /* <DEDUP_REMOVED lines=21> */
.L_x_1055:
[----:B------:R-:W-:Y:S05]  /*64b0*/  BSYNC B1 ;  /* 0x0000000000017941 */ /* 0x000fea0003800000 */
.L_x_1054:
[----:B------:R-:W-:Y:S01]  /*64c0*/  IMAD.SHL.U32 R2, R2, 0x200000, RZ ;  /* 0x0020000002027824 */ /* 0x000fe200078e00ff */
[----:B------:R-:W-:-:S04]  /*64d0*/  LEA R3, R0, 0x37800000, 0x17 ;  /* 0x3780000000037811 */ /* 0x000fc800078eb8ff */
[----:B------:R-:W-:-:S07]  /*64e0*/  LOP3.LUT R30, R3, R2, R30, 0xfe, !PT ;  /* 0x00000002031e7212 */ /* 0x000fce00078efe1e */
.L_x_1053:
[----:B------:R-:W-:Y:S05]  /*64f0*/  BSYNC B0 ;  /* 0x0000000000007941 */ /* 0x000fea0003800000 */
.L_x_1052:
[----:B------:R-:W0:Y:S01]  /*6500*/  F2I.S64.TRUNC R30, R30 ;  /* 0x0000001e001e7311 */ /* 0x000e22000020d900 */
[----:B------:R-:W-:Y:S05]  /*6510*/  BRA `(.L_x_1033) ;  /* 0x00000000009c7947 */ /* 0x000fea0003800000 */
.L_x_1045:
        /* <DEDUP_REMOVED lines=14> */
.L_x_1059:
[----:B------:R-:W-:Y:S05]  /*6600*/  BSYNC B0 ;  /* 0x0000000000007941 */ /* 0x000fea0003800000 */
.L_x_1058:
[----:B------:R-:W0:Y:S01]  /*6610*/  F2I.S64.TRUNC R30, R30 ;  /* 0x0000001e001e7311 */ /* 0x000e22000020d900 */
[----:B------:R-:W-:Y:S05]  /*6620*/  BRA `(.L_x_1033) ;  /* 0x0000000000587947 */ /* 0x000fea0003800000 */
.L_x_1032:
[----:B------:R-:W-:Y:S01]  /*6630*/  MOV R0, 0x0 ;  /* 0x0000000000007802 */ /* 0x000fe20000000f00 */
[----:B------:R-:W-:Y:S01]  /*6640*/  ULDC.64 UR4, c[0x4][0x118] ;  /* 0x0100460000047ab9 */ /* 0x000fe20000000a00 */
[----:B------:R-:W-:Y:S01]  /*6650*/  ULDC.64 UR6, c[0x4][0x20] ;  /* 0x0100080000067ab9 */ /* 0x000fe20000000a00 */
[----:B--2---:R-:W-:Y:S01]  /*6660*/  IMAD.U32 R4, RZ, RZ, UR4 ;  /* 0x00000004ff047e24 */ /* 0x004fe2000f8e00ff */
        /* <DEDUP_REMOVED lines=12> */
.L_x_1060:
[----:B------:R-:W-:Y:S01]  /*6730*/  CS2R R30, SRZ ;  /* 0x00000000001e7805 */ /* 0x000fe2000001ff00 */
[----:B------:R-:W-:Y:S06]  /*6740*/  BRA `(.L_x_1033) ;  /* 0x0000000000107947 */ /* 0x000fec0003800000 */
.L_x_1057:
[----:B------:R0:W5:Y:S01]  /*6750*/  LDG.E.64 R30, desc[UR36][R2.64] ;  /* 0x00000024021e7981 */ /* 0x000162000c1e1b00 */
[----:B------:R-:W-:Y:S05]  /*6760*/  BRA `(.L_x_1033) ;  /* 0x0000000000087947 */ /* 0x000fea0003800000 */
.L_x_1056:
[----:B------:R0:W5:Y:S01]  /*6770*/  LDG.E R30, desc[UR36][R2.64] ;  /* 0x00000024021e7981 */ /* 0x000162000c1e1900 */
[----:B------:R-:W-:-:S07]  /*6780*/  IMAD.MOV.U32 R31, RZ, RZ, RZ ;  /* 0x000000ffff1f7224 */ /* 0x000fce00078e00ff */
.L_x_1033:
[----:B0-----:R-:W0:Y:S01]  /*6790*/  LDC.64 R2, c[0x0][0x270] ;  /* 0x00009c00ff027b82 */ /* 0x001e220000000a00 */
[----:B---3--:R-:W-:Y:S01]  /*67a0*/  PRMT R0, R59, 0x9910, RZ ;  /* 0x000099103b007816 */ /* 0x008fe200000000ff */
        /* <DEDUP_REMOVED lines=17> */
.L_x_1064:
[----:B------:R0:W5:Y:S01]  /*68c0*/  LDG.E.U8 R28, desc[UR36][R2.64] ;  /* 0x00000024021c7981 */ /* 0x000162000c1e1100 */
[----:B------:R-:W-:Y:S01]  /*68d0*/  IMAD.MOV.U32 R29, RZ, RZ, RZ ;  /* 0x000000ffff1d7224 */ /* 0x000fe200078e00ff */
[----:B------:R-:W-:Y:S06]  /*68e0*/  BRA `(.L_x_1066) ;  /* 0x0000000c00487947 */ /* 0x000fec0003800000 */
.L_x_1063:
        /* <DEDUP_REMOVED lines=8> */
.L_x_1068:
[----:B------:R-:W3:Y:S02]  /*6970*/  LDG.E R28, desc[UR36][R2.64] ;  /* 0x00000024021c7981 */ /* 0x000ee4000c1e1900 */
[----:B---3--:R-:W-:Y:S01]  /*6980*/  SHF.R.S32.HI R29, RZ, 0x1f, R28 ;  /* 0x0000001fff1d7819 */ /* 0x008fe2000001141c */
[----:B------:R-:W-:Y:S06]  /*6990*/  BRA `(.L_x_1066) ;  /* 0x0000000c001c7947 */ /* 0x000fec0003800000 */
.L_x_1067:
[----:B------:R-:W3:Y:S02]  /*69a0*/  LDG.E.S16 R28, desc[UR36][R2.64] ;  /* 0x00000024021c7981 */ /* 0x000ee4000c1e1700 */
[----:B---3--:R-:W-:Y:S01]  /*69b0*/  SHF.R.S32.HI R29, RZ, 0x1f, R28 ;  /* 0x0000001fff1d7819 */ /* 0x008fe2000001141c */
[----:B------:R-:W-:Y:S06]  /*69c0*/  BRA `(.L_x_1066) ;  /* 0x0000000c00107947 */ /* 0x000fec0003800000 */
.L_x_1062:
        /* <DEDUP_REMOVED lines=9> */
.L_x_1070:
[----:B------:R-:W3:Y:S02]  /*6a60*/  LDG.E.U16 R2, desc[UR36][R2.64] ;  /* 0x0000002402027981 */ /* 0x000ee4000c1e1500 */
[----:B---3--:R-:W-:-:S06]  /*6a70*/  HADD2.F32 R28, -RZ, R2.H0_H0 ;  /* 0x20000002ff1c7230 */ /* 0x008fcc0000004100 */
[----:B------:R-:W0:Y:S01]  /*6a80*/  F2I.S64.TRUNC R28, R28 ;  /* 0x0000001c001c7311 */ /* 0x000e22000020d900 */
[----:B------:R-:W-:Y:S05]  /*6a90*/  BRA `(.L_x_1066) ;  /* 0x0000000800dc7947 */ /* 0x000fea0003800000 */
.L_x_1069:
        /* <DEDUP_REMOVED lines=9> */
.L_x_1072:
[----:B------:R-:W3:Y:S02]  /*6b30*/  LDG.E.U16 R2, desc[UR36][R2.64] ;  /* 0x0000002402027981 */ /* 0x000ee4000c1e1500 */
[----:B---3--:R-:W-:-:S06]  /*6b40*/  HADD2.F32 R28, -RZ, R2.H0_H0 ;  /* 0x20000002ff1c7230 */ /* 0x008fcc0000004100 */
[----:B------:R-:W0:Y:S01]  /*6b50*/  F2I.S64.TRUNC R28, R28 ;  /* 0x0000001c001c7311 */ /* 0x000e22000020d900 */
[----:B------:R-:W-:Y:S05]  /*6b60*/  BRA `(.L_x_1066) ;  /* 0x0000000800a87947 */ /* 0x000fea0003800000 */
.L_x_1071:
[----:B------:R-:W3:Y:S02]  /*6b70*/  LDG.E.64 R2, desc[UR36][R2.64] ;  /* 0x0000002402027981 */ /* 0x000ee4000c1e1b00 */
[----:B---3--:R0:W3:Y:S01]  /*6b80*/  F2I.S64.F64.TRUNC R28, R2 ;  /* 0x00000002001c7311 */ /* 0x0080e2000030d900 */
[----:B------:R-:W-:Y:S05]  /*6b90*/  BRA `(.L_x_1066) ;  /* 0x00000008009c7947 */ /* 0x000fea0003800000 */
.L_x_1061:
        /* <DEDUP_REMOVED lines=13> */
.L_x_1075:
[----:B------:R-:W3:Y:S02]  /*6c70*/  LDG.E.64 R2, desc[UR36][R2.64] ;  /* 0x0000002402027981 */ /* 0x000ee4000c1e1b00 */
[----:B---3--:R0:W3:Y:S01]  /*6c80*/  F2I.S64.F64.TRUNC R28, R2 ;  /* 0x00000002001c7311 */ /* 0x0080e2000030d900 */
[----:B------:R-:W-:Y:S05]  /*6c90*/  BRA `(.L_x_1066) ;  /* 0x00000008005c7947 */ /* 0x000fea0003800000 */
.L_x_1074:
        /* <DEDUP_REMOVED lines=9> */
[----:B--2---:R-:W-:-:S04]  /*6d30*/  LOP3.LUT R4, R0, 0x7f000000, RZ, 0xc0, !PT ;  /* 0x7f00000000047812 */ /* 0x004fc800078ec0ff */
        /* <DEDUP_REMOVED lines=17> */
.L_x_1077:
[----:B------:R-:W3:Y:S02]  /*6e50*/  LDG.E.U8 R2, desc[UR36][R2.64] ;  /* 0x0000002402027981 */ /* 0x000ee4000c1e1100 */
[C---:B---3--:R-:W-:Y:S02]  /*6e60*/  IMAD.SHL.U32 R0, R2.reuse, 0x2000000, RZ ;  /* 0x0200000002007824 */ /* 0x048fe400078e00ff */
[----:B------:R-:W-:-:S03]  /*6e70*/  IMAD.SHL.U32 R5, R2, 0x1000000, RZ ;  /* 0x0100000002057824 */ /* 0x000fc600078e00ff */
[----:B------:R-:W-:-:S13]  /*6e80*/  ISETP.GE.U32.AND P0, PT, R0, 0x8000000, PT ;  /* 0x080000000000780c */ /* 0x000fda0003f06070 */
[C---:B------:R-:W-:Y:S02]  /*6e90*/  @!P0 IMAD.SHL.U32 R0, R2.reuse, 0x100, RZ ;  /* 0x0000010002008824 */ /* 0x040fe400078e00ff */
[----:B--2---:R-:W-:-:S03]  /*6ea0*/  @P0 IMAD.SHL.U32 R4, R2, 0x200000, RZ ;  /* 0x0020000002040824 */ /* 0x004fc600078e00ff */
        /* <DEDUP_REMOVED lines=8> */
.L_x_1076:
[----:B------:R-:W3:Y:S02]  /*6f30*/  LDG.E.U16 R28, desc[UR36][R2.64] ;  /* 0x00000024021c7981 */ /* 0x000ee4000c1e1500 */
[----:B---3--:R-:W-:-:S06]  /*6f40*/  IMAD.U32 R28, R28, 0x10000, RZ ;  /* 0x000100001c1c7824 */ /* 0x008fcc00078e00ff */
[----:B------:R-:W0:Y:S01]  /*6f50*/  F2I.S64.TRUNC R28, R28 ;  /* 0x0000001c001c7311 */ /* 0x000e22000020d900 */
[----:B------:R-:W-:Y:S05]  /*6f60*/  BRA `(.L_x_1066) ;  /* 0x0000000400a87947 */ /* 0x000fea0003800000 */
.L_x_1073:
        /* <DEDUP_REMOVED lines=11> */
.L_x_1080:
        /* <DEDUP_REMOVED lines=21> */
.L_x_1084:
[----:B------:R-:W-:Y:S05]  /*7170*/  BSYNC B1 ;  /* 0x0000000000017941 */ /* 0x000fea0003800000 */
.L_x_1083:
[----:B------:R-:W-:Y:S01]  /*7180*/  IMAD.SHL.U32 R2, R2, 0x100000, RZ ;  /* 0x0010000002027824 */ /* 0x000fe200078e00ff */
[----:B------:R-:W-:-:S04]  /*7190*/  LEA R3, R0, 0x3b800000, 0x17 ;  /* 0x3b80000000037811 */ /* 0x000fc800078eb8ff */
[----:B------:R-:W-:-:S07]  /*71a0*/  LOP3.LUT R28, R3, R2, R28, 0xfe, !PT ;  /* 0x00000002031c7212 */ /* 0x000fce00078efe1c */
.L_x_1082:
[----:B------:R-:W-:Y:S05]  /*71b0*/  BSYNC B0 ;  /* 0x0000000000007941 */ /* 0x000fea0003800000 */
.L_x_1081:
[----:B------:R-:W0:Y:S01]  /*71c0*/  F2I.S64.TRUNC R28, R28 ;  /* 0x0000001c001c7311 */ /* 0x000e22000020d900 */
[----:B------:R-:W-:Y:S05]  /*71d0*/  BRA `(.L_x_1066) ;  /* 0x00000004000c7947 */ /* 0x000fea0003800000 */
.L_x_1079:
        /* <DEDUP_REMOVED lines=21> */
.L_x_1088:
[----:B------:R-:W-:Y:S05]  /*7330*/  BSYNC B1 ;  /* 0x0000000000017941 */ /* 0x000fea0003800000 */
.L_x_1087:
[----:B------:R-:W-:Y:S01]  /*7340*/  IMAD.SHL.U32 R2, R2, 0x200000, RZ ;  /* 0x0020000002027824 */ /* 0x000fe200078e00ff */
[----:B------:R-:W-:-:S04]  /*7350*/  LEA R3, R0, 0x37800000, 0x17 ;  /* 0x3780000000037811 */ /* 0x000fc800078eb8ff */
[----:B------:R-:W-:-:S07]  /*7360*/  LOP3.LUT R28, R3, R2, R28, 0xfe, !PT ;  /* 0x00000002031c7212 */ /* 0x000fce00078efe1c */
.L_x_1086:
[----:B------:R-:W-:Y:S05]  /*7370*/  BSYNC B0 ;  /* 0x0000000000007941 */ /* 0x000fea0003800000 */
.L_x_1085:
[----:B------:R-:W0:Y:S01]  /*7380*/  F2I.S64.TRUNC R28, R28 ;  /* 0x0000001c001c7311 */ /* 0x000e22000020d900 */
[----:B------:R-:W-:Y:S05]  /*7390*/  BRA `(.L_x_1066) ;  /* 0x00000000009c7947 */ /* 0x000fea0003800000 */
.L_x_1078:
        /* <DEDUP_REMOVED lines=14> */
.L_x_1092:
[----:B------:R-:W-:Y:S05]  /*7480*/  BSYNC B0 ;  /* 0x0000000000007941 */ /* 0x000fea0003800000 */
.L_x_1091:
[----:B------:R-:W0:Y:S01]  /*7490*/  F2I.S64.TRUNC R28, R28 ;  /* 0x0000001c001c7311 */ /* 0x000e22000020d900 */
[----:B------:R-:W-:Y:S05]  /*74a0*/  BRA `(.L_x_1066) ;  /* 0x0000000000587947 */ /* 0x000fea0003800000 */
.L_x_1065:
        /* <DEDUP_REMOVED lines=16> */
.L_x_1093:
[----:B------:R-:W-:Y:S01]  /*75b0*/  CS2R R28, SRZ ;  /* 0x00000000001c7805 */ /* 0x000fe2000001ff00 */
[----:B------:R-:W-:Y:S06]  /*75c0*/  BRA `(.L_x_1066) ;  /* 0x0000000000107947 */ /* 0x000fec0003800000 */
.L_x_1090:
[----:B------:R0:W5:Y:S01]  /*75d0*/  LDG.E.64 R28, desc[UR36][R2.64] ;  /* 0x00000024021c7981 */ /* 0x000162000c1e1b00 */
[----:B------:R-:W-:Y:S05]  /*75e0*/  BRA `(.L_x_1066) ;  /* 0x0000000000087947 */ /* 0x000fea0003800000 */
.L_x_1089:
[----:B------:R0:W5:Y:S01]  /*75f0*/  LDG.E R28, desc[UR36][R2.64] ;  /* 0x00000024021c7981 */ /* 0x000162000c1e1900 */
[----:B------:R-:W-:-:S07]  /*7600*/  IMAD.MOV.U32 R29, RZ, RZ, RZ ;  /* 0x000000ffff1d7224 */ /* 0x000fce00078e00ff */
.L_x_1066:
[----:B------:R-:W1:Y:S01]  /*7610*/  S2R R0, SR_CTAID.X ;  /* 0x0000000000007919 */ /* 0x000e620000002500 */
[----:B0--3--:R-:W0:Y:S01]  /*7620*/  LDC.64 R2, c[0x0][0x278] ;  /* 0x00009e00ff027b82 */ /* 0x009e220000000a00 */
[----:B--2---:R-:W-:Y:S01]  /*7630*/  PRMT R4, R60, 0x9910, RZ ;  /* 0x000099103c047816 */ /* 0x004fe200000000ff */
[----:B------:R-:W-:Y:S01]  /*7640*/  ULDC UR4, c[0x0][0x2a0] ;  /* 0x0000a80000047ab9 */ /* 0x000fe20000000800 */
[----:B-1----:R-:W-:-:S04]  /*7650*/  IMAD R0, R0, 0x200, R63 ;  /* 0x0000020000007824 */ /* 0x002fc800078e023f */
[----:B------:R-:W-:Y:S02]  /*7660*/  IMAD R5, R0, UR4, RZ ;  /* 0x0000000400057c24 */ /* 0x000fe4000f8e02ff */
[----:B------:R-:W-:-:S03]  /*7670*/  IMAD.MOV.U32 R0, RZ, RZ, R4 ;  /* 0x000000ffff007224 */ /* 0x000fc600078e0004 */
[----:B0-----:R-:W-:Y:S02]  /*7680*/  IADD3 R2, P0, R5, R2, RZ ;  /* 0x0000000205027210 */ /* 0x001fe40007f1e0ff */
[----:B------:R-:W-:-:S03]  /*7690*/  ISETP.GT.AND P1, PT, R0, 0x9, PT ;  /* 0x000000090000780c */ /* 0x000fc60003f24270 */
[----:B------:R-:W-:-:S10]  /*76a0*/  IMAD.X R3, RZ, RZ, R3, P0 ;  /* 0x000000ffff037224 */ /* 0x000fd400000e0603 */
        /* <DEDUP_REMOVED lines=12> */
.L_x_1097:
[----:B------:R0:W5:Y:S01]  /*7770*/  LDG.E.U8 R26, desc[UR36][R2.64] ;  /* 0x00000024021a7981 */ /* 0x000162000c1e1100 */
[----:B------:R-:W-:Y:S01]  /*7780*/  IMAD.MOV.U32 R27, RZ, RZ, RZ ;  /* 0x000000ffff1b7224 */ /* 0x000fe200078e00ff */
[----:B------:R-:W-:Y:S06]  /*7790*/  BRA `(.L_x_1099) ;  /* 0x0000000c00487947 */ /* 0x000fec0003800000 */
.L_x_1096:
        /* <DEDUP_REMOVED lines=8> */
.L_x_1101:
[----:B------:R-:W2:Y:S02]  /*7820*/  LDG.E R26, desc[UR36][R2.64] ;  /* 0x00000024021a7981 */ /* 0x000ea4000c1e1900 */
[----:B--2---:R-:W-:Y:S01]  /*7830*/  SHF.R.S32.HI R27, RZ, 0x1f, R26 ;  /* 0x0000001fff1b7819 */ /* 0x004fe2000001141a */
[----:B------:R-:W-:Y:S06]  /*7840*/  BRA `(.L_x_1099) ;  /* 0x0000000c001c7947 */ /* 0x000fec0003800000 */
.L_x_1100:
[----:B------:R-:W2:Y:S02]  /*7850*/  LDG.E.S16 R26, desc[UR36][R2.64] ;  /* 0x00000024021a7981 */ /* 0x000ea4000c1e1700 */
[----:B--2---:R-:W-:Y:S01]  /*7860*/  SHF.R.S32.HI R27, RZ, 0x1f, R26 ;  /* 0x0000001fff1b7819 */ /* 0x004fe2000001141a */
[----:B------:R-:W-:Y:S06]  /*7870*/  BRA `(.L_x_1099) ;  /* 0x0000000c00107947 */ /* 0x000fec0003800000 */
.L_x_1095:
        /* <DEDUP_REMOVED lines=9> */
.L_x_1103:
[----:B------:R-:W2:Y:S02]  /*7910*/  LDG.E.U16 R2, desc[UR36][R2.64] ;  /* 0x0000002402027981 */ /* 0x000ea4000c1e1500 */
[----:B--2---:R-:W-:-:S06]  /*7920*/  HADD2.F32 R26, -RZ, R2.H0_H0 ;  /* 0x20000002ff1a7230 */ /* 0x004fcc0000004100 */
[----:B------:R-:W0:Y:S01]  /*7930*/  F2I.S64.TRUNC R26, R26 ;  /* 0x0000001a001a7311 */ /* 0x000e22000020d900 */
[----:B------:R-:W-:Y:S05]  /*7940*/  BRA `(.L_x_1099) ;  /* 0x0000000800dc7947 */ /* 0x000fea0003800000 */
.L_x_1102:
        /* <DEDUP_REMOVED lines=9> */
.L_x_1105:
[----:B------:R-:W2:Y:S02]  /*79e0*/  LDG.E.U16 R2, desc[UR36][R2.64] ;  /* 0x0000002402027981 */ /* 0x000ea4000c1e1500 */
[----:B--2---:R-:W-:-:S06]  /*79f0*/  HADD2.F32 R26, -RZ, R2.H0_H0 ;  /* 0x20000002ff1a7230 */ /* 0x004fcc0000004100 */
[----:B------:R-:W0:Y:S01]  /*7a00*/  F2I.S64.TRUNC R26, R26 ;  /* 0x0000001a001a7311 */ /* 0x000e22000020d900 */
[----:B------:R-:W-:Y:S05]  /*7a10*/  BRA `(.L_x_1099) ;  /* 0x0000000800a87947 */ /* 0x000fea0003800000 */
.L_x_1104:
[----:B------:R-:W2:Y:S02]  /*7a20*/  LDG.E.64 R2, desc[UR36][R2.64] ;  /* 0x0000002402027981 */ /* 0x000ea4000c1e1b00 */
[----:B--2---:R0:W1:Y:S01]  /*7a30*/  F2I.S64.F64.TRUNC R26, R2 ;  /* 0x00000002001a7311 */ /* 0x004062000030d900 */
[----:B------:R-:W-:Y:S05]  /*7a40*/  BRA `(.L_x_1099) ;  /* 0x00000008009c7947 */ /* 0x000fea0003800000 */
.L_x_1094:
        /* <DEDUP_REMOVED lines=13> */
.L_x_1108:
[----:B------:R-:W2:Y:S02]  /*7b20*/  LDG.E.64 R2, desc[UR36][R2.64] ;  /* 0x0000002402027981 */ /* 0x000ea4000c1e1b00 */
[----:B--2---:R0:W1:Y:S01]  /*7b30*/  F2I.S64.F64.TRUNC R26, R2 ;  /* 0x00000002001a7311 */ /* 0x004062000030d900 */
[----:B------:R-:W-:Y:S05]  /*7b40*/  BRA `(.L_x_1099) ;  /* 0x00000008005c7947 */ /* 0x000fea0003800000 */
.L_x_1107:
        /* <DEDUP_REMOVED lines=27> */
.L_x_1110:
        /* <DEDUP_REMOVED lines=14> */
.L_x_1109:
[----:B------:R-:W2:Y:S02]  /*7de0*/  LDG.E.U16 R26, desc[UR36][R2.64] ;  /* 0x00000024021a7981 */ /* 0x000ea4000c1e1500 */
[----:B--2---:R-:W-:-:S06]  /*7df0*/  IMAD.U32 R26, R26, 0x10000, RZ ;  /* 0x000100001a1a7824 */ /* 0x004fcc00078e00ff */
[----:B------:R-:W0:Y:S01]  /*7e00*/  F2I.S64.TRUNC R26, R26 ;  /* 0x0000001a001a7311 */ /* 0x000e22000020d900 */
[----:B------:R-:W-:Y:S05]  /*7e10*/  BRA `(.L_x_1099) ;  /* 0x0000000400a87947 */ /* 0x000fea0003800000 */
.L_x_1106:
        /* <DEDUP_REMOVED lines=11> */
.L_x_1113:
        /* <DEDUP_REMOVED lines=21> */
.L_x_1117:
[----:B------:R-:W-:Y:S05]  /*8020*/  BSYNC B1 ;  /* 0x0000000000017941 */ /* 0x000fea0003800000 */
.L_x_1116:
[----:B------:R-:W-:Y:S01]  /*8030*/  IMAD.SHL.U32 R2, R2, 0x100000, RZ ;  /* 0x0010000002027824 */ /* 0x000fe200078e00ff */
[----:B------:R-:W-:-:S04]  /*8040*/  LEA R3, R0, 0x3b800000, 0x17 ;  /* 0x3b80000000037811 */ /* 0x000fc800078eb8ff */
[----:B------:R-:W-:-:S07]  /*8050*/  LOP3.LUT R26, R3, R2, R26, 0xfe, !PT ;  /* 0x00000002031a7212 */ /* 0x000fce00078efe1a */
.L_x_1115:
[----:B------:R-:W-:Y:S05]  /*8060*/  BSYNC B0 ;  /* 0x0000000000007941 */ /* 0x000fea0003800000 */
.L_x_1114:
[----:B------:R-:W0:Y:S01]  /*8070*/  F2I.S64.TRUNC R26, R26 ;  /* 0x0000001a001a7311 */ /* 0x000e22000020d900 */
[----:B------:R-:W-:Y:S05]  /*8080*/  BRA `(.L_x_1099) ;  /* 0x00000004000c7947 */ /* 0x000fea0003800000 */
.L_x_1112:
        /* <DEDUP_REMOVED lines=21> */
.L_x_1121:
[----:B------:R-:W-:Y:S05]  /*81e0*/  BSYNC B1 ;  /* 0x0000000000017941 */ /* 0x000fea0003800000 */
.L_x_1120:
[----:B------:R-:W-:Y:S01]  /*81f0*/  IMAD.SHL.U32 R2, R2, 0x200000, RZ ;  /* 0x0020000002027824 */ /* 0x000fe200078e00ff */
[----:B------:R-:W-:-:S04]  /*8200*/  LEA R3, R0, 0x37800000, 0x17 ;  /* 0x3780000000037811 */ /* 0x000fc800078eb8ff */
[----:B------:R-:W-:-:S07]  /*8210*/  LOP3.LUT R26, R3, R2, R26, 0xfe, !PT ;  /* 0x00000002031a7212 */ /* 0x000fce00078efe1a */
.L_x_1119:
[----:B------:R-:W-:Y:S05]  /*8220*/  BSYNC B0 ;  /* 0x0000000000007941 */ /* 0x000fea0003800000 */
.L_x_1118:
[----:B------:R-:W0:Y:S01]  /*8230*/  F2I.S64.TRUNC R26, R26 ;  /* 0x0000001a001a7311 */ /* 0x000e22000020d900 */
[----:B------:R-:W-:Y:S05]  /*8240*/  BRA `(.L_x_1099) ;  /* 0x00000000009c7947 */ /* 0x000fea0003800000 */
.L_x_1111:
        /* <DEDUP_REMOVED lines=14> */
.L_x_1125:
[----:B------:R-:W-:Y:S05]  /*8330*/  BSYNC B0 ;  /* 0x0000000000007941 */ /* 0x000fea0003800000 */
.L_x_1124:
[----:B------:R-:W0:Y:S01]  /*8340*/  F2I.S64.TRUNC R26, R26 ;  /* 0x0000001a001a7311 */ /* 0x000e22000020d900 */
[----:B------:R-:W-:Y:S05]  /*8350*/  BRA `(.L_x_1099) ;  /* 0x0000000000587947 */ /* 0x000fea0003800000 */
.L_x_1098:
        /* <DEDUP_REMOVED lines=16> */
.L_x_1126:
[----:B------:R-:W-:Y:S01]  /*8460*/  CS2R R26, SRZ ;  /* 0x00000000001a7805 */ /* 0x000fe2000001ff00 */
[----:B------:R-:W-:Y:S06]  /*8470*/  BRA `(.L_x_1099) ;  /* 0x0000000000107947 */ /* 0x000fec0003800000 */
.L_x_1123:
[----:B------:R0:W5:Y:S01]  /*8480*/  LDG.E.64 R26, desc[UR36][R2.64] ;  /* 0x00000024021a7981 */ /* 0x000162000c1e1b00 */
[----:B------:R-:W-:Y:S05]  /*8490*/  BRA `(.L_x_1099) ;  /* 0x0000000000087947 */ /* 0x000fea0003800000 */
.L_x_1122:
[----:B------:R0:W5:Y:S01]  /*84a0*/  LDG.E R26, desc[UR36][R2.64] ;  /* 0x00000024021a7981 */ /* 0x000162000c1e1900 */
[----:B------:R-:W-:-:S07]  /*84b0*/  IMAD.MOV.U32 R27, RZ, RZ, RZ ;  /* 0x000000ffff1b7224 */ /* 0x000fce00078e00ff */
.L_x_1099:
[----:B------:R-:W4:Y:S01]  /*84c0*/  S2UR UR4, SR_CTAID.X ;  /* 0x00000000000479c3 */ /* 0x000f220000002500 */
[----:B0-----:R-:W-:-:S07]  /*84d0*/  PRMT R4, R61, 0x9910, RZ ;  /* 0x000099103d047816 */ /* 0x001fce00000000ff */
[----:B-1-3--:R-:W0:Y:S01]  /*84e0*/  LDC.64 R2, c[0x0][0x280] ;  /* 0x0000a000ff027b82 */ /* 0x00ae220000000a00 */
[----:B----4-:R-:W-:Y:S01]  /*84f0*/  IMAD.U32 R42, RZ, RZ, UR4 ;  /* 0x00000004ff2a7e24 */ /* 0x010fe2000f8e00ff */
[----:B------:R-:W-:-:S03]  /*8500*/  ULDC UR4, c[0x0][0x2a4] ;  /* 0x0000a90000047ab9 */ /* 0x000fc60000000800 */
[----:B------:R-:W-:-:S04]  /*8510*/  IMAD R0, R42, 0x200, R63 ;  /* 0x000002002a007824 */ /* 0x000fc800078e023f */
        /* <DEDUP_REMOVED lines=17> */
.L_x_1130:
[----:B------:R0:W5:Y:S01]  /*8630*/  LDG.E.U8 R54, desc[UR36][R2.64] ;  /* 0x0000002402367981 */ /* 0x000162000c1e1100 */
[----:B------:R-:W-:Y:S01]  /*8640*/  IMAD.MOV.U32 R55, RZ, RZ, RZ ;  /* 0x000000ffff377224 */ /* 0x000fe200078e00ff */
[----:B------:R-:W-:Y:S06]  /*8650*/  BRA `(.L_x_1132) ;  /* 0x0000000c00487947 */ /* 0x000fec0003800000 */
.L_x_1129:
        /* <DEDUP_REMOVED lines=8> */
.L_x_1134:
[----:B------:R-:W3:Y:S02]  /*86e0*/  LDG.E R54, desc[UR36][R2.64] ;  /* 0x0000002402367981 */ /* 0x000ee4000c1e1900 */
[----:B---3--:R-:W-:Y:S01]  /*86f0*/  SHF.R.S32.HI R55, RZ, 0x1f, R54 ;  /* 0x0000001fff377819 */ /* 0x008fe20000011436 */
[----:B------:R-:W-:Y:S06]  /*8700*/  BRA `(.L_x_1132) ;  /* 0x0000000c001c7947 */ /* 0x000fec0003800000 */
.L_x_1133:
[----:B------:R-:W3:Y:S02]  /*8710*/  LDG.E.S16 R54, desc[UR36][R2.64] ;  /* 0x0000002402367981 */ /* 0x000ee4000c1e1700 */
[----:B---3--:R-:W-:Y:S01]  /*8720*/  SHF.R.S32.HI R55, RZ, 0x1f, R54 ;  /* 0x0000001fff377819 */ /* 0x008fe20000011436 */
[----:B------:R-:W-:Y:S06]  /*8730*/  BRA `(.L_x_1132) ;  /* 0x0000000c00107947 */ /* 0x000fec0003800000 */
.L_x_1128:
        /* <DEDUP_REMOVED lines=9> */
.L_x_1136:
[----:B------:R-:W3:Y:S02]  /*87d0*/  LDG.E.U16 R2, desc[UR36][R2.64] ;  /* 0x0000002402027981 */ /* 0x000ee4000c1e1500 */
[----:B---3--:R-:W-:-:S06]  /*87e0*/  HADD2.F32 R54, -RZ, R2.H0_H0 ;  /* 0x20000002ff367230 */ /* 0x008fcc0000004100 */
[----:B------:R-:W0:Y:S01]  /*87f0*/  F2I.S64.TRUNC R54, R54 ;  /* 0x0000003600367311 */ /* 0x000e22000020d900 */
[----:B------:R-:W-:Y:S05]  /*8800*/  BRA `(.L_x_1132) ;  /* 0x0000000800dc7947 */ /* 0x000fea0003800000 */
.L_x_1135:
        /* <DEDUP_REMOVED lines=9> */
.L_x_1138:
[----:B------:R-:W3:Y:S02]  /*88a0*/  LDG.E.U16 R2, desc[UR36][R2.64] ;  /* 0x0000002402027981 */ /* 0x000ee4000c1e1500 */
[----:B---3--:R-:W-:-:S06]  /*88b0*/  HADD2.F32 R54, -RZ, R2.H0_H0 ;  /* 0x20000002ff367230 */ /* 0x008fcc0000004100 */
[----:B------:R-:W0:Y:S01]  /*88c0*/  F2I.S64.TRUNC R54, R54 ;  /* 0x0000003600367311 */ /* 0x000e22000020d900 */
[----:B------:R-:W-:Y:S05]  /*88d0*/  BRA `(.L_x_1132) ;  /* 0x0000000800a87947 */ /* 0x000fea0003800000 */
.L_x_1137:
[----:B------:R-:W3:Y:S02]  /*88e0*/  LDG.E.64 R2, desc[UR36][R2.64] ;  /* 0x0000002402027981 */ /* 0x000ee4000c1e1b00 */
[----:B---3--:R0:W1:Y:S01]  /*88f0*/  F2I.S64.F64.TRUNC R54, R2 ;  /* 0x0000000200367311 */ /* 0x008062000030d900 */
[----:B------:R-:W-:Y:S05]  /*8900*/  BRA `(.L_x_1132) ;  /* 0x00000008009c7947 */ /* 0x000fea0003800000 */
.L_x_1127:
        /* <DEDUP_REMOVED lines=13> */
.L_x_1141:
[----:B------:R-:W3:Y:S02]  /*89e0*/  LDG.E.64 R2, desc[UR36][R2.64] ;  /* 0x0000002402027981 */ /* 0x000ee4000c1e1b00 */
[----:B---3--:R0:W1:Y:S01]  /*89f0*/  F2I.S64.F64.TRUNC R54, R2 ;  /* 0x0000000200367311 */ /* 0x008062000030d900 */
[----:B------:R-:W-:Y:S05]  /*8a00*/  BRA `(.L_x_1132) ;  /* 0x00000008005c7947 */ /* 0x000fea0003800000 */
.L_x_1140:
        /* <DEDUP_REMOVED lines=27> */
.L_x_1143:
        /* <DEDUP_REMOVED lines=14> */
.L_x_1142:
[----:B------:R-:W3:Y:S02]  /*8ca0*/  LDG.E.U16 R54, desc[UR36][R2.64] ;  /* 0x0000002402367981 */ /* 0x000ee4000c1e1500 */
[----:B---3--:R-:W-:-:S06]  /*8cb0*/  IMAD.U32 R54, R54, 0x10000, RZ ;  /* 0x0001000036367824 */ /* 0x008fcc00078e00ff */
[----:B------:R-:W0:Y:S01]  /*8cc0*/  F2I.S64.TRUNC R54, R54 ;  /* 0x0000003600367311 */ /* 0x000e22000020d900 */
[----:B------:R-:W-:Y:S05]  /*8cd0*/  BRA `(.L_x_1132) ;  /* 0x0000000400a87947 */ /* 0x000fea0003800000 */
.L_x_1139:
        /* <DEDUP_REMOVED lines=11> */
.L_x_1146:
        /* <DEDUP_REMOVED lines=21> */
.L_x_1150:
[----:B------:R-:W-:Y:S05]  /*8ee0*/  BSYNC B1 ;  /* 0x0000000000017941 */ /* 0x000fea0003800000 */
.L_x_1149:
[----:B------:R-:W-:Y:S01]  /*8ef0*/  IMAD.SHL.U32 R2, R2, 0x100000, RZ ;  /* 0x0010000002027824 */ /* 0x000fe200078e00ff */
[----:B------:R-:W-:-:S04]  /*8f00*/  LEA R3, R0, 0x3b800000, 0x17 ;  /* 0x3b80000000037811 */ /* 0x000fc800078eb8ff */
[----:B------:R-:W-:-:S07]  /*8f10*/  LOP3.LUT R54, R3, R2, R54, 0xfe, !PT ;  /* 0x0000000203367212 */ /* 0x000fce00078efe36 */
.L_x_1148:
[----:B------:R-:W-:Y:S05]  /*8f20*/  BSYNC B0 ;  /* 0x0000000000007941 */ /* 0x000fea0003800000 */
.L_x_1147:
[----:B------:R-:W1:Y:S01]  /*8f30*/  F2I.S64.TRUNC R54, R54 ;  /* 0x0000003600367311 */ /* 0x000e62000020d900 */
[----:B------:R-:W-:Y:S05]  /*8f40*/  BRA `(.L_x_1132) ;  /* 0x00000004000c7947 */ /* 0x000fea0003800000 */
.L_x_1145:
        /* <DEDUP_REMOVED lines=21> */
.L_x_1154:
[----:B------:R-:W-:Y:S05]  /*90a0*/  BSYNC B1 ;  /* 0x0000000000017941 */ /* 0x000fea0003800000 */
.L_x_1153:
[----:B------:R-:W-:Y:S01]  /*90b0*/  IMAD.SHL.U32 R2, R2, 0x200000, RZ ;  /* 0x0020000002027824 */ /* 0x000fe200078e00ff */
[----:B------:R-:W-:-:S04]  /*90c0*/  LEA R3, R0, 0x37800000, 0x17 ;  /* 0x3780000000037811 */ /* 0x000fc800078eb8ff */
[----:B------:R-:W-:-:S07]  /*90d0*/  LOP3.LUT R54, R3, R2, R54, 0xfe, !PT ;  /* 0x0000000203367212 */ /* 0x000fce00078efe36 */
.L_x_1152:
[----:B------:R-:W-:Y:S05]  /*90e0*/  BSYNC B0 ;  /* 0x0000000000007941 */ /* 0x000fea0003800000 */
.L_x_1151:
[----:B------:R-:W3:Y:S01]  /*90f0*/  F2I.S64.TRUNC R54, R54 ;  /* 0x0000003600367311 */ /* 0x000ee2000020d900 */
[----:B------:R-:W-:Y:S05]  /*9100*/  BRA `(.L_x_1132) ;  /* 0x00000000009c7947 */ /* 0x000fea0003800000 */
.L_x_1144:
        /* <DEDUP_REMOVED lines=14> */
.L_x_1158:
[----:B------:R-:W-:Y:S05]  /*91f0*/  BSYNC B0 ;  /* 0x0000000000007941 */ /* 0x000fea0003800000 */
.L_x_1157:
[----:B------:R-:W0:Y:S01]  /*9200*/  F2I.S64.TRUNC R54, R54 ;  /* 0x0000003600367311 */ /* 0x000e22000020d900 */
[----:B------:R-:W-:Y:S05]  /*9210*/  BRA `(.L_x_1132) ;  /* 0x0000000000587947 */ /* 0x000fea0003800000 */
.L_x_1131:
        /* <DEDUP_REMOVED lines=16> */
.L_x_1159:
[----:B------:R-:W-:Y:S01]  /*9320*/  CS2R R54, SRZ ;  /* 0x0000000000367805 */ /* 0x000fe2000001ff00 */
[----:B------:R-:W-:Y:S06]  /*9330*/  BRA `(.L_x_1132) ;  /* 0x0000000000107947 */ /* 0x000fec0003800000 */
.L_x_1156:
[----:B------:R0:W5:Y:S01]  /*9340*/  LDG.E.64 R54, desc[UR36][R2.64] ;  /* 0x0000002402367981 */ /* 0x000162000c1e1b00 */
[----:B------:R-:W-:Y:S05]  /*9350*/  BRA `(.L_x_1132) ;  /* 0x0000000000087947 */ /* 0x000fea0003800000 */
.L_x_1155:
[----:B------:R4:W5:Y:S01]  /*9360*/  LDG.E R54, desc[UR36][R2.64] ;  /* 0x0000002402367981 */ /* 0x000962000c1e1900 */
[----:B------:R-:W-:-:S07]  /*9370*/  IMAD.MOV.U32 R55, RZ, RZ, RZ ;  /* 0x000000ffff377224 */ /* 0x000fce00078e00ff */
.L_x_1132:
[----:B------:R-:W-:-:S07]  /*9380*/  VIADD R63, R63, 0x80 ;  /* 0x000000803f3f7836 */ /* 0x000fce0000000000 */
.L_x_994:
[----:B------:R-:W-:Y:S05]  /*9390*/  BSYNC B6 ;  /* 0x0000000000067941 */ /* 0x000fea0003800000 */
.L_x_993:
        /* <DEDUP_REMOVED lines=8> */
[----:B0---4-:R-:W0:Y:S01]  /*9420*/  LDC.64 R2, c[0x0][0x260] ;  /* 0x00009800ff027b82 */ /* 0x011e220000000a00 */
        /* <DEDUP_REMOVED lines=19> */
.L_x_1165:
[----:B------:R0:W5:Y:S01]  /*9560*/  LDG.E.U8 R24, desc[UR36][R2.64] ;  /* 0x0000002402187981 */ /* 0x000162000c1e1100 */
[----:B------:R-:W-:Y:S01]  /*9570*/  IMAD.MOV.U32 R25, RZ, RZ, RZ ;  /* 0x000000ffff197224 */ /* 0x000fe200078e00ff */
[----:B------:R-:W-:Y:S06]  /*9580*/  BRA `(.L_x_1167) ;  /* 0x0000000c00487947 */ /* 0x000fec0003800000 */
.L_x_1164:
        /* <DEDUP_REMOVED lines=8> */
.L_x_1169:
[----:B------:R-:W4:Y:S02]  /*9610*/  LDG.E R24, desc[UR36][R2.64] ;  /* 0x0000002402187981 */ /* 0x000f24000c1e1900 */
[----:B----4-:R-:W-:Y:S01]  /*9620*/  SHF.R.S32.HI R25, RZ, 0x1f, R24 ;  /* 0x0000001fff197819 */ /* 0x010fe20000011418 */
[----:B------:R-:W-:Y:S06]  /*9630*/  BRA `(.L_x_1167) ;  /* 0x0000000c001c7947 */ /* 0x000fec0003800000 */
.L_x_1168:
[----:B------:R-:W4:Y:S02]  /*9640*/  LDG.E.S16 R24, desc[UR36][R2.64] ;  /* 0x0000002402187981 */ /* 0x000f24000c1e1700 */
[----:B----4-:R-:W-:Y:S01]  /*9650*/  SHF.R.S32.HI R25, RZ, 0x1f, R24 ;  /* 0x0000001fff197819 */ /* 0x010fe20000011418 */
[----:B------:R-:W-:Y:S06]  /*9660*/  BRA `(.L_x_1167) ;  /* 0x0000000c00107947 */ /* 0x000fec0003800000 */
.L_x_1163:
[----:B------:R-:W-:-:S13]  /*9670*/  ISETP.GT.AND P0, PT, R0, 0x6, PT ;  /* 0x000000060000780c */ /* 0x000fda0003f04270 */
[----:B------:R-:W-:Y:S05]  /*9680*/  @P0 BRA `(.L_x_1170) ;  /* 0x00000000002c0947 */ /* 0x000fea0003800000 */
[----:B------:R-:W-:-:S13]  /*9690*/  ISETP.NE.AND P0, PT, R0, 0x5, PT ;  /* 0x000000050000780c */ /* 0x000fda0003f05270 */
[----:B------:R-:W-:Y:S05]  /*96a0*/  @!P0 BRA `(.L_x_1171) ;  /* 0x0000000000148947 */ /* 0x000fea0003800000 */
[----:B------:R-:W-:-:S13]  /*96b0*/  ISETP.NE.AND P0, PT, R0, 0x6, PT ;  /* 0x000000060000780c */ /* 0x000fda0003f05270 */
[----:B------:R-:W-:Y:S05]  /*96c0*/  @P0 BRA `(.L_x_1166) ;  /* 0x0000000800a00947 */ /* 0x000fea0003800000 */
[----:B------:R-:W4:Y:S02]  /*96d0*/  LDG.E R2, desc[UR36][R2.64] ;  /* 0x0000002402027981 */ /* 0x000f24000c1e1900 */
[----:B----4-:R0:W1:Y:S01]  /*96e0*/  F2I.S64.TRUNC R24, R2 ;  /* 0x0000000200187311 */ /* 0x010062000020d900 */
[----:B------:R-:W-:Y:S05]  /*96f0*/  BRA `(.L_x_1167) ;  /* 0x0000000800ec7947 */ /* 0x000fea0003800000 */
.L_x_1171:
[----:B------:R-:W4:Y:S02]  /*9700*/  LDG.E.U16 R2, desc[UR36][R2.64] ;  /* 0x0000002402027981 */ /* 0x000f24000c1e1500 */
[----:B----4-:R-:W-:-:S06]  /*9710*/  HADD2.F32 R24, -RZ, R2.H0_H0 ;  /* 0x20000002ff187230 */ /* 0x010fcc0000004100 */
[----:B------:R-:W0:Y:S01]  /*9720*/  F2I.S64.TRUNC R24, R24 ;  /* 0x0000001800187311 */ /* 0x000e22000020d900 */
[----:B------:R-:W-:Y:S05]  /*9730*/  BRA `(.L_x_1167) ;  /* 0x0000000800dc7947 */ /* 0x000fea0003800000 */
.L_x_1170:
[----:B------:R-:W-:-:S13]  /*9740*/  ISETP.NE.AND P0, PT, R0, 0x7, PT ;  /* 0x000000070000780c */ /* 0x000fda0003f05270 */
[----:B------:R-:W-:Y:S05]  /*9750*/  @!P0 BRA `(.L_x_1172) ;  /* 0x00000000002c8947 */ /* 0x000fea0003800000 */
[----:B------:R-:W-:-:S13]  /*9760*/  ISETP.NE.AND P0, PT, R0, 0x8, PT ;  /* 0x000000080000780c */ /* 0x000fda0003f05270 */
[----:B------:R-:W-:Y:S05]  /*9770*/  @!P0 BRA `(.L_x_1173) ;  /* 0x0000000000148947 */ /* 0x000fea0003800000 */
[----:B------:R-:W-:-:S13]  /*9780*/  ISETP.NE.AND P0, PT, R0, 0x9, PT ;  /* 0x000000090000780c */ /* 0x000fda0003f05270 */
[----:B------:R-:W-:Y:S05]  /*9790*/  @P0 BRA `(.L_x_1166) ;  /* 0x00000008006c0947 */ /* 0x000fea0003800000 */
[----:B------:R-:W4:Y:S02]  /*97a0*/  LDG.E R2, desc[UR36][R2.64] ;  /* 0x0000002402027981 */ /* 0x000f24000c1e1900 */
[----:B----4-:R4:W0:Y:S01]  /*97b0*/  F2I.S64.TRUNC R24, R2 ;  /* 0x0000000200187311 */ /* 0x010822000020d900 */
[----:B------:R-:W-:Y:S05]  /*97c0*/  BRA `(.L_x_1167) ;  /* 0x0000000800b87947 */ /* 0x000fea0003800000 */
.L_x_1173:
[----:B------:R-:W4:Y:S02]  /*97d0*/  LDG.E.U16 R2, desc[UR36][R2.64] ;  /* 0x0000002402027981 */ /* 0x000f24000c1e1500 */
[----:B----4-:R-:W-:-:S06]  /*97e0*/  HADD2.F32 R24, -RZ, R2.H0_H0 ;  /* 0x20000002ff187230 */ /* 0x010fcc0000004100 */
[----:B------:R-:W0:Y:S01]  /*97f0*/  F2I.S64.TRUNC R24, R24 ;  /* 0x0000001800187311 */ /* 0x000e22000020d900 */
[----:B------:R-:W-:Y:S05]  /*9800*/  BRA `(.L_x_1167) ;  /* 0x0000000800a87947 */ /* 0x000fea0003800000 */
.L_x_1172:
[----:B------:R-:W4:Y:S02]  /*9810*/  LDG.E.64 R2, desc[UR36][R2.64] ;  /* 0x0000002402027981 */ /* 0x000f24000c1e1b00 */
[----:B----4-:R0:W1:Y:S01]  /*9820*/  F2I.S64.F64.TRUNC R24, R2 ;  /* 0x0000000200187311 */ /* 0x010062000030d900 */
[----:B------:R-:W-:Y:S05]  /*9830*/  BRA `(.L_x_1167) ;  /* 0x00000008009c7947 */ /* 0x000fea0003800000 */
.L_x_1162:
        /* <DEDUP_REMOVED lines=13> */
.L_x_1176:
[----:B------:R-:W4:Y:S02]  /*9910*/  LDG.E.64 R2, desc[UR36][R2.64] ;  /* 0x0000002402027981 */ /* 0x000f24000c1e1b00 */
[----:B----4-:R0:W1:Y:S01]  /*9920*/  F2I.S64.F64.TRUNC R24, R2 ;  /* 0x0000000200187311 */ /* 0x010062000030d900 */
[----:B------:R-:W-:Y:S05]  /*9930*/  BRA `(.L_x_1167) ;  /* 0x00000008005c7947 */ /* 0x000fea0003800000 */
.L_x_1175:
        /* <DEDUP_REMOVED lines=27> */
.L_x_1178:
        /* <DEDUP_REMOVED lines=14> */
.L_x_1177:
[----:B------:R-:W4:Y:S02]  /*9bd0*/  LDG.E.U16 R24, desc[UR36][R2.64] ;  /* 0x0000002402187981 */ /* 0x000f24000c1e1500 */
[----:B----4-:R-:W-:-:S06]  /*9be0*/  IMAD.U32 R24, R24, 0x10000, RZ ;  /* 0x0001000018187824 */ /* 0x010fcc00078e00ff */
[----:B------:R-:W0:Y:S01]  /*9bf0*/  F2I.S64.TRUNC R24, R24 ;  /* 0x0000001800187311 */ /* 0x000e22000020d900 */
[----:B------:R-:W-:Y:S05]  /*9c00*/  BRA `(.L_x_1167) ;  /* 0x0000000400a87947 */ /* 0x000fea0003800000 */
.L_x_1174:
        /* <DEDUP_REMOVED lines=11> */
.L_x_1181:
        /* <DEDUP_REMOVED lines=21> */
.L_x_1185:
[----:B------:R-:W-:Y:S05]  /*9e10*/  BSYNC B1 ;  /* 0x0000000000017941 */ /* 0x000fea0003800000 */
.L_x_1184:
[----:B------:R-:W-:Y:S01]  /*9e20*/  IMAD.SHL.U32 R2, R2, 0x100000, RZ ;  /* 0x0010000002027824 */ /* 0x000fe200078e00ff */
[----:B------:R-:W-:-:S04]  /*9e30*/  LEA R3, R0, 0x3b800000, 0x17 ;  /* 0x3b80000000037811 */ /* 0x000fc800078eb8ff */
[----:B------:R-:W-:-:S07]  /*9e40*/  LOP3.LUT R24, R3, R2, R24, 0xfe, !PT ;  /* 0x0000000203187212 */ /* 0x000fce00078efe18 */
.L_x_1183:
[----:B------:R-:W-:Y:S05]  /*9e50*/  BSYNC B0 ;  /* 0x0000000000007941 */ /* 0x000fea0003800000 */
.L_x_1182:
[----:B------:R-:W0:Y:S01]  /*9e60*/  F2I.S64.TRUNC R24, R24 ;  /* 0x0000001800187311 */ /* 0x000e22000020d900 */
[----:B------:R-:W-:Y:S05]  /*9e70*/  BRA `(.L_x_1167) ;  /* 0x00000004000c7947 */ /* 0x000fea0003800000 */
.L_x_1180:
        /* <DEDUP_REMOVED lines=21> */
.L_x_1189:
[----:B------:R-:W-:Y:S05]  /*9fd0*/  BSYNC B1 ;  /* 0x0000000000017941 */ /* 0x000fea0003800000 */
.L_x_1188:
[----:B------:R-:W-:Y:S01]  /*9fe0*/  IMAD.SHL.U32 R2, R2, 0x200000, RZ ;  /* 0x0020000002027824 */ /* 0x000fe200078e00ff */
[----:B------:R-:W-:-:S04]  /*9ff0*/  LEA R3, R0, 0x37800000, 0x17 ;  /* 0x3780000000037811 */ /* 0x000fc800078eb8ff */
[----:B------:R-:W-:-:S07]  /*a000*/  LOP3.LUT R24, R3, R2, R24, 0xfe, !PT ;  /* 0x0000000203187212 */ /* 0x000fce00078efe18 */
.L_x_1187:
[----:B------:R-:W-:Y:S05]  /*a010*/  BSYNC B0 ;  /* 0x0000000000007941 */ /* 0x000fea0003800000 */
.L_x_1186:
[----:B------:R-:W0:Y:S01]  /*a020*/  F2I.S64.TRUNC R24, R24 ;  /* 0x0000001800187311 */ /* 0x000e22000020d900 */
[----:B------:R-:W-:Y:S05]  /*a030*/  BRA `(.L_x_1167) ;  /* 0x00000000009c7947 */ /* 0x000fea0003800000 */
.L_x_1179:
        /* <DEDUP_REMOVED lines=14> */
.L_x_1193:
[----:B------:R-:W-:Y:S05]  /*a120*/  BSYNC B0 ;  /* 0x0000000000007941 */ /* 0x000fea0003800000 */
.L_x_1192:
[----:B------:R-:W0:Y:S01]  /*a130*/  F2I.S64.TRUNC R24, R24 ;  /* 0x0000001800187311 */ /* 0x000e22000020d900 */
[----:B------:R-:W-:Y:S05]  /*a140*/  BRA `(.L_x_1167) ;  /* 0x0000000000587947 */ /* 0x000fea0003800000 */
.L_x_1166:
        /* <DEDUP_REMOVED lines=16> */
.L_x_1194:
[----:B------:R-:W-:Y:S01]  /*a250*/  CS2R R24, SRZ ;  /* 0x0000000000187805 */ /* 0x000fe2000001ff00 */
[----:B------:R-:W-:Y:S06]  /*a260*/  BRA `(.L_x_1167) ;  /* 0x0000000000107947 */ /* 0x000fec0003800000 */
.L_x_1191:
[----:B------:R0:W5:Y:S01]  /*a270*/  LDG.E.64 R24, desc[UR36][R2.64] ;  /* 0x0000002402187981 */ /* 0x000162000c1e1b00 */
[----:B------:R-:W-:Y:S05]  /*a280*/  BRA `(.L_x_1167) ;  /* 0x0000000000087947 */ /* 0x000fea0003800000 */
.L_x_1190:
[----:B------:R0:W5:Y:S01]  /*a290*/  LDG.E R24, desc[UR36][R2.64] ;  /* 0x0000002402187981 */ /* 0x000162000c1e1900 */
[----:B------:R-:W-:-:S07]  /*a2a0*/  IMAD.MOV.U32 R25, RZ, RZ, RZ ;  /* 0x000000ffff197224 */ /* 0x000fce00078e00ff */
.L_x_1167:
[----:B0---4-:R-:W0:Y:S01]  /*a2b0*/  LDC.64 R2, c[0x0][0x268] ;  /* 0x00009a00ff027b82 */ /* 0x011e220000000a00 */
        /* <DEDUP_REMOVED lines=18> */
.L_x_1198:
[----:B------:R0:W5:Y:S01]  /*a3e0*/  LDG.E.U8 R22, desc[UR36][R2.64] ;  /* 0x0000002402167981 */ /* 0x000162000c1e1100 */
[----:B------:R-:W-:Y:S01]  /*a3f0*/  IMAD.MOV.U32 R23, RZ, RZ, RZ ;  /* 0x000000ffff177224 */ /* 0x000fe200078e00ff */
[----:B------:R-:W-:Y:S06]  /*a400*/  BRA `(.L_x_1200) ;  /* 0x0000000c00487947 */ /* 0x000fec0003800000 */
.L_x_1197:
        /* <DEDUP_REMOVED lines=8> */
.L_x_1202:
[----:B------:R-:W4:Y:S02]  /*a490*/  LDG.E R22, desc[UR36][R2.64] ;  /* 0x0000002402167981 */ /* 0x000f24000c1e1900 */
[----:B----4-:R-:W-:Y:S01]  /*a4a0*/  SHF.R.S32.HI R23, RZ, 0x1f, R22 ;  /* 0x0000001fff177819 */ /* 0x010fe20000011416 */
[----:B------:R-:W-:Y:S06]  /*a4b0*/  BRA `(.L_x_1200) ;  /* 0x0000000c001c7947 */ /* 0x000fec0003800000 */
.L_x_1201:
[----:B------:R-:W4:Y:S02]  /*a4c0*/  LDG.E.S16 R22, desc[UR36][R2.64] ;  /* 0x0000002402167981 */ /* 0x000f24000c1e1700 */
[----:B----4-:R-:W-:Y:S01]  /*a4d0*/  SHF.R.S32.HI R23, RZ, 0x1f, R22 ;  /* 0x0000001fff177819 */ /* 0x010fe20000011416 */
[----:B------:R-:W-:Y:S06]  /*a4e0*/  BRA `(.L_x_1200) ;  /* 0x0000000c00107947 */ /* 0x000fec0003800000 */
.L_x_1196:
        /* <DEDUP_REMOVED lines=9> */
.L_x_1204:
[----:B------:R-:W4:Y:S02]  /*a580*/  LDG.E.U16 R2, desc[UR36][R2.64] ;  /* 0x0000002402027981 */ /* 0x000f24000c1e1500 */
[----:B----4-:R-:W-:-:S06]  /*a590*/  HADD2.F32 R22, -RZ, R2.H0_H0 ;  /* 0x20000002ff167230 */ /* 0x010fcc0000004100 */
[----:B------:R-:W0:Y:S01]  /*a5a0*/  F2I.S64.TRUNC R22, R22 ;  /* 0x0000001600167311 */ /* 0x000e22000020d900 */
[----:B------:R-:W-:Y:S05]  /*a5b0*/  BRA `(.L_x_1200) ;  /* 0x0000000800dc7947 */ /* 0x000fea0003800000 */
.L_x_1203:
        /* <DEDUP_REMOVED lines=9> */
.L_x_1206:
[----:B------:R-:W4:Y:S02]  /*a650*/  LDG.E.U16 R2, desc[UR36][R2.64] ;  /* 0x0000002402027981 */ /* 0x000f24000c1e1500 */
[----:B----4-:R-:W-:-:S06]  /*a660*/  HADD2.F32 R22, -RZ, R2.H0_H0 ;  /* 0x20000002ff167230 */ /* 0x010fcc0000004100 */
[----:B------:R-:W0:Y:S01]  /*a670*/  F2I.S64.TRUNC R22, R22 ;  /* 0x0000001600167311 */ /* 0x000e22000020d900 */
[----:B------:R-:W-:Y:S05]  /*a680*/  BRA `(.L_x_1200) ;  /* 0x0000000800a87947 */ /* 0x000fea0003800000 */
.L_x_1205:
[----:B------:R-:W4:Y:S02]  /*a690*/  LDG.E.64 R2, desc[UR36][R2.64] ;  /* 0x0000002402027981 */ /* 0x000f24000c1e1b00 */
[----:B----4-:R0:W4:Y:S01]  /*a6a0*/  F2I.S64.F64.TRUNC R22, R2 ;  /* 0x0000000200167311 */ /* 0x010122000030d900 */
[----:B------:R-:W-:Y:S05]  /*a6b0*/  BRA `(.L_x_1200) ;  /* 0x00000008009c7947 */ /* 0x000fea0003800000 */
.L_x_1195:
        /* <DEDUP_REMOVED lines=13> */
.L_x_1209:
[----:B------:R-:W4:Y:S02]  /*a790*/  LDG.E.64 R2, desc[UR36][R2.64] ;  /* 0x0000002402027981 */ /* 0x000f24000c1e1b00 */
[----:B----4-:R0:W4:Y:S01]  /*a7a0*/  F2I.S64.F64.TRUNC R22, R2 ;  /* 0x0000000200167311 */ /* 0x010122000030d900 */
[----:B------:R-:W-:Y:S05]  /*a7b0*/  BRA `(.L_x_1200) ;  /* 0x00000008005c7947 */ /* 0x000fea0003800000 */
.L_x_1208:
        /* <DEDUP_REMOVED lines=27> */
.L_x_1211:
        /* <DEDUP_REMOVED lines=14> */
.L_x_1210:
[----:B------:R-:W4:Y:S02]  /*aa50*/  LDG.E.U16 R22, desc[UR36][R2.64] ;  /* 0x0000002402167981 */ /* 0x000f24000c1e1500 */
[----:B----4-:R-:W-:-:S06]  /*aa60*/  IMAD.U32 R22, R22, 0x10000, RZ ;  /* 0x0001000016167824 */ /* 0x010fcc00078e00ff */
[----:B------:R-:W0:Y:S01]  /*aa70*/  F2I.S64.TRUNC R22, R22 ;  /* 0x0000001600167311 */ /* 0x000e22000020d900 */
[----:B------:R-:W-:Y:S05]  /*aa80*/  BRA `(.L_x_1200) ;  /* 0x0000000400a87947 */ /* 0x000fea0003800000 */
.L_x_1207:
        /* <DEDUP_REMOVED lines=11> */
.L_x_1214:
        /* <DEDUP_REMOVED lines=21> */
.L_x_1218:
[----:B------:R-:W-:Y:S05]  /*ac90*/  BSYNC B1 ;  /* 0x0000000000017941 */ /* 0x000fea0003800000 */
.L_x_1217:
[----:B------:R-:W-:Y:S01]  /*aca0*/  IMAD.SHL.U32 R2, R2, 0x100000, RZ ;  /* 0x0010000002027824 */ /* 0x000fe200078e00ff */
[----:B------:R-:W-:-:S04]  /*acb0*/  LEA R3, R0, 0x3b800000, 0x17 ;  /* 0x3b80000000037811 */ /* 0x000fc800078eb8ff */
[----:B------:R-:W-:-:S07]  /*acc0*/  LOP3.LUT R22, R3, R2, R22, 0xfe, !PT ;  /* 0x0000000203167212 */ /* 0x000fce00078efe16 */
.L_x_1216:
[----:B------:R-:W-:Y:S05]  /*acd0*/  BSYNC B0 ;  /* 0x0000000000007941 */ /* 0x000fea0003800000 */
.L_x_1215:
[----:B------:R-:W0:Y:S01]  /*ace0*/  F2I.S64.TRUNC R22, R22 ;  /* 0x0000001600167311 */ /* 0x000e22000020d900 */
[----:B------:R-:W-:Y:S05]  /*acf0*/  BRA `(.L_x_1200) ;  /* 0x00000004000c7947 */ /* 0x000fea0003800000 */
.L_x_1213:
        /* <DEDUP_REMOVED lines=21> */
.L_x_1222:
[----:B------:R-:W-:Y:S05]  /*ae50*/  BSYNC B1 ;  /* 0x0000000000017941 */ /* 0x000fea0003800000 */
.L_x_1221:
[----:B------:R-:W-:Y:S01]  /*ae60*/  IMAD.SHL.U32 R2, R2, 0x200000, RZ ;  /* 0x0020000002027824 */ /* 0x000fe200078e00ff */
[----:B------:R-:W-:-:S04]  /*ae70*/  LEA R3, R0, 0x37800000, 0x17 ;  /* 0x3780000000037811 */ /* 0x000fc800078eb8ff */
[----:B------:R-:W-:-:S07]  /*ae80*/  LOP3.LUT R22, R3, R2, R22, 0xfe, !PT ;  /* 0x0000000203167212 */ /* 0x000fce00078efe16 */
.L_x_1220:
[----:B------:R-:W-:Y:S05]  /*ae90*/  BSYNC B0 ;  /* 0x0000000000007941 */ /* 0x000fea0003800000 */
.L_x_1219:
[----:B------:R-:W0:Y:S01]  /*aea0*/  F2I.S64.TRUNC R22, R22 ;  /* 0x0000001600167311 */ /* 0x000e22000020d900 */
[----:B------:R-:W-:Y:S05]  /*aeb0*/  BRA `(.L_x_1200) ;  /* 0x00000000009c7947 */ /* 0x000fea0003800000 */
.L_x_1212:
        /* <DEDUP_REMOVED lines=14> */
.L_x_1226:
[----:B------:R-:W-:Y:S05]  /*afa0*/  BSYNC B0 ;  /* 0x0000000000007941 */ /* 0x000fea0003800000 */
.L_x_1225:
[----:B------:R-:W0:Y:S01]  /*afb0*/  F2I.S64.TRUNC R22, R22 ;  /* 0x0000001600167311 */ /* 0x000e22000020d900 */
[----:B------:R-:W-:Y:S05]  /*afc0*/  BRA `(.L_x_1200) ;  /* 0x0000000000587947 */ /* 0x000fea0003800000 */
.L_x_1199:
        /* <DEDUP_REMOVED lines=16> */
.L_x_1227:
[----:B------:R-:W-:Y:S01]  /*b0d0*/  CS2R R22, SRZ ;  /* 0x0000000000167805 */ /* 0x000fe2000001ff00 */
[----:B------:R-:W-:Y:S06]  /*b0e0*/  BRA `(.L_x_1200) ;  /* 0x0000000000107947 */ /* 0x000fec0003800000 */
.L_x_1224:
[----:B------:R0:W5:Y:S01]  /*b0f0*/  LDG.E.64 R22, desc[UR36][R2.64] ;  /* 0x0000002402167981 */ /* 0x000162000c1e1b00 */
[----:B------:R-:W-:Y:S05]  /*b100*/  BRA `(.L_x_1200) ;  /* 0x0000000000087947 */ /* 0x000fea0003800000 */
.L_x_1223:
[----:B------:R0:W5:Y:S01]  /*b110*/  LDG.E R22, desc[UR36][R2.64] ;  /* 0x0000002402167981 */ /* 0x000162000c1e1900 */
[----:B------:R-:W-:-:S07]  /*b120*/  IMAD.MOV.U32 R23, RZ, RZ, RZ ;  /* 0x000000ffff177224 */ /* 0x000fce00078e00ff */
.L_x_1200:
[----:B------:R-:W1:Y:S01]  /*b130*/  S2R R0, SR_CTAID.X ;  /* 0x0000000000007919 */ /* 0x000e620000002500 */
[----:B0-----:R-:W0:Y:S01]  /*b140*/  LDC.64 R2, c[0x0][0x270] ;  /* 0x00009c00ff027b82 */ /* 0x001e220000000a00 */
[----:B---3--:R-:W-:Y:S01]  /*b150*/  PRMT R4, R59, 0x9910, RZ ;  /* 0x000099103b047816 */ /* 0x008fe200000000ff */
        /* <DEDUP_REMOVED lines=19> */
.L_x_1231:
[----:B------:R0:W5:Y:S01]  /*b290*/  LDG.E.U8 R18, desc[UR36][R2.64] ;  /* 0x0000002402127981 */ /* 0x000162000c1e1100 */
[----:B------:R-:W-:Y:S01]  /*b2a0*/  IMAD.MOV.U32 R19, RZ, RZ, RZ ;  /* 0x000000ffff137224 */ /* 0x000fe200078e00ff */
[----:B------:R-:W-:Y:S06]  /*b2b0*/  BRA `(.L_x_1233) ;  /* 0x0000000c00487947 */ /* 0x000fec0003800000 */
.L_x_1230:
        /* <DEDUP_REMOVED lines=8> */
.L_x_1235:
[----:B------:R-:W3:Y:S02]  /*b340*/  LDG.E R18, desc[UR36][R2.64] ;  /* 0x0000002402127981 */ /* 0x000ee4000c1e1900 */
[----:B---3--:R-:W-:Y:S01]  /*b350*/  SHF.R.S32.HI R19, RZ, 0x1f, R18 ;  /* 0x0000001fff137819 */ /* 0x008fe20000011412 */
[----:B------:R-:W-:Y:S06]  /*b360*/  BRA `(.L_x_1233) ;  /* 0x0000000c001c7947 */ /* 0x000fec0003800000 */
.L_x_1234:
[----:B------:R-:W3:Y:S02]  /*b370*/  LDG.E.S16 R18, desc[UR36][R2.64] ;  /* 0x0000002402127981 */ /* 0x000ee4000c1e1700 */
[----:B---3--:R-:W-:Y:S01]  /*b380*/  SHF.R.S32.HI R19, RZ, 0x1f, R18 ;  /* 0x0000001fff137819 */ /* 0x008fe20000011412 */
[----:B------:R-:W-:Y:S06]  /*b390*/  BRA `(.L_x_1233) ;  /* 0x0000000c00107947 */ /* 0x000fec0003800000 */
.L_x_1229:
        /* <DEDUP_REMOVED lines=9> */
.L_x_1237:
[----:B------:R-:W3:Y:S02]  /*b430*/  LDG.E.U16 R2, desc[UR36][R2.64] ;  /* 0x0000002402027981 */ /* 0x000ee4000c1e1500 */
[----:B---3--:R-:W-:-:S06]  /*b440*/  HADD2.F32 R18, -RZ, R2.H0_H0 ;  /* 0x20000002ff127230 */ /* 0x008fcc0000004100 */
[----:B------:R-:W0:Y:S01]  /*b450*/  F2I.S64.TRUNC R18, R18 ;  /* 0x0000001200127311 */ /* 0x000e22000020d900 */
[----:B------:R-:W-:Y:S05]  /*b460*/  BRA `(.L_x_1233) ;  /* 0x0000000800dc7947 */ /* 0x000fea0003800000 */
.L_x_1236:
        /* <DEDUP_REMOVED lines=9> */
.L_x_1239:
[----:B------:R-:W3:Y:S02]  /*b500*/  LDG.E.U16 R2, desc[UR36][R2.64] ;  /* 0x0000002402027981 */ /* 0x000ee4000c1e1500 */
[----:B---3--:R-:W-:-:S06]  /*b510*/  HADD2.F32 R18, -RZ, R2.H0_H0 ;  /* 0x20000002ff127230 */ /* 0x008fcc0000004100 */
[----:B------:R-:W0:Y:S01]  /*b520*/  F2I.S64.TRUNC R18, R18 ;  /* 0x0000001200127311 */ /* 0x000e22000020d900 */
[----:B------:R-:W-:Y:S05]  /*b530*/  BRA `(.L_x_1233) ;  /* 0x0000000800a87947 */ /* 0x000fea0003800000 */
.L_x_1238:
[----:B------:R-:W3:Y:S02]  /*b540*/  LDG.E.64 R2, desc[UR36][R2.64] ;  /* 0x0000002402027981 */ /* 0x000ee4000c1e1b00 */
[----:B---3--:R0:W1:Y:S01]  /*b550*/  F2I.S64.F64.TRUNC R18, R2 ;  /* 0x0000000200127311 */ /* 0x008062000030d900 */
[----:B------:R-:W-:Y:S05]  /*b560*/  BRA `(.L_x_1233) ;  /* 0x00000008009c7947 */ /* 0x000fea0003800000 */
.L_x_1228:
        /* <DEDUP_REMOVED lines=13> */
.L_x_1242:
[----:B------:R-:W3:Y:S02]  /*b640*/  LDG.E.64 R2, desc[UR36][R2.64] ;  /* 0x0000002402027981 */ /* 0x000ee4000c1e1b00 */
[----:B---3--:R0:W1:Y:S01]  /*b650*/  F2I.S64.F64.TRUNC R18, R2 ;  /* 0x0000000200127311 */ /* 0x008062000030d900 */
[----:B------:R-:W-:Y:S05]  /*b660*/  BRA `(.L_x_1233) ;  /* 0x00000008005c7947 */ /* 0x000fea0003800000 */
.L_x_1241:
        /* <DEDUP_REMOVED lines=27> */
.L_x_1244:
        /* <DEDUP_REMOVED lines=14> */
.L_x_1243:
[----:B------:R-:W3:Y:S02]  /*b900*/  LDG.E.U16 R18, desc[UR36][R2.64] ;  /* 0x0000002402127981 */ /* 0x000ee4000c1e1500 */
[----:B---3--:R-:W-:-:S06]  /*b910*/  IMAD.U32 R18, R18, 0x10000, RZ ;  /* 0x0001000012127824 */ /* 0x008fcc00078e00ff */
[----:B------:R-:W0:Y:S01]  /*b920*/  F2I.S64.TRUNC R18, R18 ;  /* 0x0000001200127311 */ /* 0x000e22000020d900 */
[----:B------:R-:W-:Y:S05]  /*b930*/  BRA `(.L_x_1233) ;  /* 0x0000000400a87947 */ /* 0x000fea0003800000 */
.L_x_1240:
        /* <DEDUP_REMOVED lines=11> */
.L_x_1247:
        /* <DEDUP_REMOVED lines=21> */
.L_x_1251:
[----:B------:R-:W-:Y:S05]  /*bb40*/  BSYNC B1 ;  /* 0x0000000000017941 */ /* 0x000fea0003800000 */
.L_x_1250:
[----:B------:R-:W-:Y:S01]  /*bb50*/  IMAD.SHL.U32 R2, R2, 0x100000, RZ ;  /* 0x0010000002027824 */ /* 0x000fe200078e00ff */
[----:B------:R-:W-:-:S04]  /*bb60*/  LEA R3, R0, 0x3b800000, 0x17 ;  /* 0x3b80000000037811 */ /* 0x000fc800078eb8ff */
[----:B------:R-:W-:-:S07]  /*bb70*/  LOP3.LUT R18, R3, R2, R18, 0xfe, !PT ;  /* 0x0000000203127212 */ /* 0x000fce00078efe12 */
.L_x_1249:
[----:B------:R-:W-:Y:S05]  /*bb80*/  BSYNC B0 ;  /* 0x0000000000007941 */ /* 0x000fea0003800000 */
.L_x_1248:
[----:B------:R-:W0:Y:S01]  /*bb90*/  F2I.S64.TRUNC R18, R18 ;  /* 0x0000001200127311 */ /* 0x000e22000020d900 */
[----:B------:R-:W-:Y:S05]  /*bba0*/  BRA `(.L_x_1233) ;  /* 0x00000004000c7947 */ /* 0x000fea0003800000 */
.L_x_1246:
        /* <DEDUP_REMOVED lines=21> */
.L_x_1255:
[----:B------:R-:W-:Y:S05]  /*bd00*/  BSYNC B1 ;  /* 0x0000000000017941 */ /* 0x000fea0003800000 */
.L_x_1254:
[----:B------:R-:W-:Y:S01]  /*bd10*/  IMAD.SHL.U32 R2, R2, 0x200000, RZ ;  /* 0x0020000002027824 */ /* 0x000fe200078e00ff */
[----:B------:R-:W-:-:S04]  /*bd20*/  LEA R3, R0, 0x37800000, 0x17 ;  /* 0x3780000000037811 */ /* 0x000fc800078eb8ff */
[----:B------:R-:W-:-:S07]  /*bd30*/  LOP3.LUT R18, R3, R2, R18, 0xfe, !PT ;  /* 0x0000000203127212 */ /* 0x000fce00078efe12 */
.L_x_1253:
[----:B------:R-:W-:Y:S05]  /*bd40*/  BSYNC B0 ;  /* 0x0000000000007941 */ /* 0x000fea0003800000 */
.L_x_1252:
[----:B------:R-:W0:Y:S01]  /*bd50*/  F2I.S64.TRUNC R18, R18 ;  /* 0x0000001200127311 */ /* 0x000e22000020d900 */
[----:B------:R-:W-:Y:S05]  /*bd60*/  BRA `(.L_x_1233) ;  /* 0x00000000009c7947 */ /* 0x000fea0003800000 */
.L_x_1245:
        /* <DEDUP_REMOVED lines=14> */
.L_x_1259:
[----:B------:R-:W-:Y:S05]  /*be50*/  BSYNC B0 ;  /* 0x0000000000007941 */ /* 0x000fea0003800000 */
.L_x_1258:
[----:B------:R-:W0:Y:S01]  /*be60*/  F2I.S64.TRUNC R18, R18 ;  /* 0x0000001200127311 */ /* 0x000e22000020d900 */
[----:B------:R-:W-:Y:S05]  /*be70*/  BRA `(.L_x_1233) ;  /* 0x0000000000587947 */ /* 0x000fea0003800000 */
.L_x_1232:
        /* <DEDUP_REMOVED lines=16> */
.L_x_1260:
[----:B------:R-:W-:Y:S01]  /*bf80*/  CS2R R18, SRZ ;  /* 0x0000000000127805 */ /* 0x000fe2000001ff00 */
[----:B------:R-:W-:Y:S06]  /*bf90*/  BRA `(.L_x_1233) ;  /* 0x0000000000107947 */ /* 0x000fec0003800000 */
.L_x_1257:
[----:B------:R0:W5:Y:S01]  /*bfa0*/  LDG.E.64 R18, desc[UR36][R2.64] ;  /* 0x0000002402127981 */ /* 0x000162000c1e1b00 */
[----:B------:R-:W-:Y:S05]  /*bfb0*/  BRA `(.L_x_1233) ;  /* 0x0000000000087947 */ /* 0x000fea0003800000 */
.L_x_1256:
[----:B------:R0:W5:Y:S01]  /*bfc0*/  LDG.E R18, desc[UR36][R2.64] ;  /* 0x0000002402127981 */ /* 0x000162000c1e1900 */
[----:B------:R-:W-:-:S07]  /*bfd0*/  IMAD.MOV.U32 R19, RZ, RZ, RZ ;  /* 0x000000ffff137224 */ /* 0x000fce00078e00ff */
.L_x_1233:
[----:B------:R-:W4:Y:S01]  /*bfe0*/  S2R R0, SR_CTAID.X ;  /* 0x0000000000007919 */ /* 0x000f220000002500 */
[----:B0-----:R-:W0:Y:S01]  /*bff0*/  LDC.64 R2, c[0x0][0x278] ;  /* 0x00009e00ff027b82 */ /* 0x001e220000000a00 */
[----:B--2---:R-:W-:Y:S01]  /*c000*/  PRMT R4, R60, 0x9910, RZ ;  /* 0x000099103c047816 */ /* 0x004fe200000000ff */
[----:B------:R-:W-:Y:S01]  /*c010*/  ULDC UR4, c[0x0][0x2a0] ;  /* 0x0000a80000047ab9 */ /* 0x000fe20000000800 */
[----:B----4-:R-:W-:-:S04]  /*c020*/  IMAD R0, R0, 0x200, R63 ;  /* 0x0000020000007824 */ /* 0x010fc800078e023f */
[----:B---3--:R-:W-:Y:S02]  /*c030*/  IMAD R5, R0, UR4, RZ ;  /* 0x0000000400057c24 */ /* 0x008fe4000f8e02ff */
        /* <DEDUP_REMOVED lines=16> */
.L_x_1264:
[----:B------:R0:W5:Y:S01]  /*c140*/  LDG.E.U8 R16, desc[UR36][R2.64] ;  /* 0x0000002402107981 */ /* 0x000162000c1e1100 */
[----:B------:R-:W-:Y:S01]  /*c150*/  IMAD.MOV.U32 R17, RZ, RZ, RZ ;  /* 0x000000ffff117224 */ /* 0x000fe200078e00ff */
[----:B------:R-:W-:Y:S06]  /*c160*/  BRA `(.L_x_1266) ;  /* 0x0000000c00487947 */ /* 0x000fec0003800000 */
.L_x_1263:
        /* <DEDUP_REMOVED lines=8> */
.L_x_1268:
[----:B------:R-:W2:Y:S02]  /*c1f0*/  LDG.E R16, desc[UR36][R2.64] ;  /* 0x0000002402107981 */ /* 0x000ea4000c1e1900 */
[----:B--2---:R-:W-:Y:S01]  /*c200*/  SHF.R.S32.HI R17, RZ, 0x1f, R16 ;  /* 0x0000001fff117819 */ /* 0x004fe20000011410 */
[----:B------:R-:W-:Y:S06]  /*c210*/  BRA `(.L_x_1266) ;  /* 0x0000000c001c7947 */ /* 0x000fec0003800000 */
.L_x_1267:
[----:B------:R-:W2:Y:S02]  /*c220*/  LDG.E.S16 R16, desc[UR36][R2.64] ;  /* 0x0000002402107981 */ /* 0x000ea4000c1e1700 */
[----:B--2---:R-:W-:Y:S01]  /*c230*/  SHF.R.S32.HI R17, RZ, 0x1f, R16 ;  /* 0x0000001fff117819 */ /* 0x004fe20000011410 */
[----:B------:R-:W-:Y:S06]  /*c240*/  BRA `(.L_x_1266) ;  /* 0x0000000c00107947 */ /* 0x000fec0003800000 */
.L_x_1262:
        /* <DEDUP_REMOVED lines=9> */
.L_x_1270:
[----:B------:R-:W2:Y:S02]  /*c2e0*/  LDG.E.U16 R2, desc[UR36][R2.64] ;  /* 0x0000002402027981 */ /* 0x000ea4000c1e1500 */
[----:B--2---:R-:W-:-:S06]  /*c2f0*/  HADD2.F32 R16, -RZ, R2.H0_H0 ;  /* 0x20000002ff107230 */ /* 0x004fcc0000004100 */
[----:B------:R-:W0:Y:S01]  /*c300*/  F2I.S64.TRUNC R16, R16 ;  /* 0x0000001000107311 */ /* 0x000e22000020d900 */
[----:B------:R-:W-:Y:S05]  /*c310*/  BRA `(.L_x_1266) ;  /* 0x0000000800dc7947 */ /* 0x000fea0003800000 */
.L_x_1269:
[----:B------:R-:W-:-:S13]  /*c320*/  ISETP.NE.AND P0, PT, R0, 0x7, PT ;  /* 0x000000070000780c */ /* 0x000fda0003f05270 */
[----:B------:R-:W-:Y:S05]  /*c330*/  @!P0 BRA `(.L_x_1271) ;  /* 0x00000000002c8947 */ /* 0x000fea0003800000 */
[----:B------:R-:W-:-:S13]  /*c340*/  ISETP.NE.AND P0, PT, R0, 0x8, PT ;  /* 0x000000080000780c */ /* 0x000fda0003f05270 */
[----:B------:R-:W-:Y:S05]  /*c350*/  @!P0 BRA `(.L_x_1272) ;  /* 0x0000000000148947 */ /* 0x000fea0003800000 */
[----:B------:R-:W-:-:S13]  /*c360*/  ISETP.NE.AND P0, PT, R0, 0x9, PT ;  /* 0x000000090000780c */ /* 0x000fda0003f05270 */
[----:B------:R-:W-:Y:S05]  /*c370*/  @P0 BRA `(.L_x_1265) ;  /* 0x00000008006c0947 */ /* 0x000fea0003800000 */
[----:B------:R-:W2:Y:S02]  /*c380*/  LDG.E R2, desc[UR36][R2.64] ;  /* 0x0000002402027981 */ /* 0x000ea4000c1e1900 */
[----:B--2---:R3:W4:Y:S01]  /*c390*/  F2I.S64.TRUNC R16, R2 ;  /* 0x0000000200107311 */ /* 0x004722000020d900 */
[----:B------:R-:W-:Y:S05]  /*c3a0*/  BRA `(.L_x_1266) ;  /* 0x0000000800b87947 */ /* 0x000fea0003800000 */
.L_x_1272:
[----:B------:R-:W2:Y:S02]  /*c3b0*/  LDG.E.U16 R2, desc[UR36][R2.64] ;  /* 0x0000002402027981 */ /* 0x000ea4000c1e1500 */
[----:B--2---:R-:W-:-:S06]  /*c3c0*/  HADD2.F32 R16, -RZ, R2.H0_H0 ;  /* 0x20000002ff107230 */ /* 0x004fcc0000004100 */
[----:B------:R-:W0:Y:S01]  /*c3d0*/  F2I.S64.TRUNC R16, R16 ;  /* 0x0000001000107311 */ /* 0x000e22000020d900 */
[----:B------:R-:W-:Y:S05]  /*c3e0*/  BRA `(.L_x_1266) ;  /* 0x0000000800a87947 */ /* 0x000fea0003800000 */
.L_x_1271:
[----:B------:R-:W2:Y:S02]  /*c3f0*/  LDG.E.64 R2, desc[UR36][R2.64] ;  /* 0x0000002402027981 */ /* 0x000ea4000c1e1b00 */
[----:B--2---:R0:W2:Y:S01]  /*c400*/  F2I.S64.F64.TRUNC R16, R2 ;  /* 0x0000000200107311 */ /* 0x0040a2000030d900 */
[----:B------:R-:W-:Y:S05]  /*c410*/  BRA `(.L_x_1266) ;  /* 0x00000008009c7947 */ /* 0x000fea0003800000 */
.L_x_1261:
        /* <DEDUP_REMOVED lines=13> */
.L_x_1275:
[----:B------:R-:W2:Y:S02]  /*c4f0*/  LDG.E.64 R2, desc[UR36][R2.64] ;  /* 0x0000002402027981 */ /* 0x000ea4000c1e1b00 */
[----:B--2---:R0:W2:Y:S01]  /*c500*/  F2I.S64.F64.TRUNC R16, R2 ;  /* 0x0000000200107311 */ /* 0x0040a2000030d900 */
[----:B------:R-:W-:Y:S05]  /*c510*/  BRA `(.L_x_1266) ;  /* 0x00000008005c7947 */ /* 0x000fea0003800000 */
.L_x_1274:
        /* <DEDUP_REMOVED lines=27> */
.L_x_1277:
        /* <DEDUP_REMOVED lines=14> */
.L_x_1276:
[----:B------:R-:W2:Y:S02]  /*c7b0*/  LDG.E.U16 R16, desc[UR36][R2.64] ;  /* 0x0000002402107981 */ /* 0x000ea4000c1e1500 */
[----:B--2---:R-:W-:-:S06]  /*c7c0*/  IMAD.U32 R16, R16, 0x10000, RZ ;  /* 0x0001000010107824 */ /* 0x004fcc00078e00ff */
[----:B------:R-:W0:Y:S01]  /*c7d0*/  F2I.S64.TRUNC R16, R16 ;  /* 0x0000001000107311 */ /* 0x000e22000020d900 */
[----:B------:R-:W-:Y:S05]  /*c7e0*/  BRA `(.L_x_1266) ;  /* 0x0000000400a87947 */ /* 0x000fea0003800000 */
.L_x_1273:
        /* <DEDUP_REMOVED lines=11> */
.L_x_1280:
        /* <DEDUP_REMOVED lines=21> */
.L_x_1284:
[----:B------:R-:W-:Y:S05]  /*c9f0*/  BSYNC B1 ;  /* 0x0000000000017941 */ /* 0x000fea0003800000 */
.L_x_1283:
[----:B------:R-:W-:Y:S01]  /*ca00*/  IMAD.SHL.U32 R2, R2, 0x100000, RZ ;  /* 0x0010000002027824 */ /* 0x000fe200078e00ff */
[----:B------:R-:W-:-:S04]  /*ca10*/  LEA R3, R0, 0x3b800000, 0x17 ;  /* 0x3b80000000037811 */ /* 0x000fc800078eb8ff */
[----:B------:R-:W-:-:S07]  /*ca20*/  LOP3.LUT R16, R3, R2, R16, 0xfe, !PT ;  /* 0x0000000203107212 */ /* 0x000fce00078efe10 */
.L_x_1282:
[----:B------:R-:W-:Y:S05]  /*ca30*/  BSYNC B0 ;  /* 0x0000000000007941 */ /* 0x000fea0003800000 */
.L_x_1281:
[----:B------:R-:W0:Y:S01]  /*ca40*/  F2I.S64.TRUNC R16, R16 ;  /* 0x0000001000107311 */ /* 0x000e22000020d900 */
[----:B------:R-:W-:Y:S05]  /*ca50*/  BRA `(.L_x_1266) ;  /* 0x00000004000c7947 */ /* 0x000fea0003800000 */
.L_x_1279:
        /* <DEDUP_REMOVED lines=21> */
.L_x_1288:
[----:B------:R-:W-:Y:S05]  /*cbb0*/  BSYNC B1 ;  /* 0x0000000000017941 */ /* 0x000fea0003800000 */
.L_x_1287:
[----:B------:R-:W-:Y:S01]  /*cbc0*/  IMAD.SHL.U32 R2, R2, 0x200000, RZ ;  /* 0x0020000002027824 */ /* 0x000fe200078e00ff */
[----:B------:R-:W-:-:S04]  /*cbd0*/  LEA R3, R0, 0x37800000, 0x17 ;  /* 0x3780000000037811 */ /* 0x000fc800078eb8ff */
[----:B------:R-:W-:-:S07]  /*cbe0*/  LOP3.LUT R16, R3, R2, R16, 0xfe, !PT ;  /* 0x0000000203107212 */ /* 0x000fce00078efe10 */
.L_x_1286:
[----:B------:R-:W-:Y:S05]  /*cbf0*/  BSYNC B0 ;  /* 0x0000000000007941 */ /* 0x000fea0003800000 */
.L_x_1285:
[----:B------:R-:W0:Y:S01]  /*cc00*/  F2I.S64.TRUNC R16, R16 ;  /* 0x0000001000107311 */ /* 0x000e22000020d900 */
[----:B------:R-:W-:Y:S05]  /*cc10*/  BRA `(.L_x_1266) ;  /* 0x00000000009c7947 */ /* 0x000fea0003800000 */
.L_x_1278:
        /* <DEDUP_REMOVED lines=14> */
.L_x_1292:
[----:B------:R-:W-:Y:S05]  /*cd00*/  BSYNC B0 ;  /* 0x0000000000007941 */ /* 0x000fea0003800000 */
.L_x_1291:
[----:B------:R-:W0:Y:S01]  /*cd10*/  F2I.S64.TRUNC R16, R16 ;  /* 0x0000001000107311 */ /* 0x000e22000020d900 */
[----:B------:R-:W-:Y:S05]  /*cd20*/  BRA `(.L_x_1266) ;  /* 0x0000000000587947 */ /* 0x000fea0003800000 */
.L_x_1265:
        /* <DEDUP_REMOVED lines=16> */
.L_x_1293:
[----:B------:R-:W-:Y:S01]  /*ce30*/  CS2R R16, SRZ ;  /* 0x0000000000107805 */ /* 0x000fe2000001ff00 */
[----:B------:R-:W-:Y:S06]  /*ce40*/  BRA `(.L_x_1266) ;  /* 0x0000000000107947 */ /* 0x000fec0003800000 */
.L_x_1290:
[----:B------:R0:W5:Y:S01]  /*ce50*/  LDG.E.64 R16, desc[UR36][R2.64] ;  /* 0x0000002402107981 */ /* 0x000162000c1e1b00 */
[----:B------:R-:W-:Y:S05]  /*ce60*/  BRA `(.L_x_1266) ;  /* 0x0000000000087947 */ /* 0x000fea0003800000 */
.L_x_1289:
[----:B------:R0:W5:Y:S01]  /*ce70*/  LDG.E R16, desc[UR36][R2.64] ;  /* 0x0000002402107981 */ /* 0x000162000c1e1900 */
[----:B------:R-:W-:-:S07]  /*ce80*/  IMAD.MOV.U32 R17, RZ, RZ, RZ ;  /* 0x000000ffff117224 */ /* 0x000fce00078e00ff */
.L_x_1266:
[----:B------:R-:W1:Y:S01]  /*ce90*/  S2R R0, SR_CTAID.X ;  /* 0x0000000000007919 */ /* 0x000e620000002500 */
[----:B0-23--:R-:W0:Y:S01]  /*cea0*/  LDC.64 R2, c[0x0][0x280] ;  /* 0x0000a000ff027b82 */ /* 0x00de220000000a00 */
[----:B------:R-:W-:Y:S01]  /*ceb0*/  PRMT R4, R61, 0x9910, RZ ;  /* 0x000099103d047816 */ /* 0x000fe200000000ff */
        /* <DEDUP_REMOVED lines=19> */
.L_x_1297:
[----:B------:R0:W5:Y:S01]  /*cff0*/  LDG.E.U8 R52, desc[UR36][R2.64] ;  /* 0x0000002402347981 */ /* 0x000162000c1e1100 */
[----:B------:R-:W-:Y:S01]  /*d000*/  IMAD.MOV.U32 R53, RZ, RZ, RZ ;  /* 0x000000ffff357224 */ /* 0x000fe200078e00ff */
[----:B------:R-:W-:Y:S06]  /*d010*/  BRA `(.L_x_1299) ;  /* 0x0000000c00487947 */ /* 0x000fec0003800000 */
.L_x_1296:
        /* <DEDUP_REMOVED lines=8> */
.L_x_1301:
[----:B------:R-:W2:Y:S02]  /*d0a0*/  LDG.E R52, desc[UR36][R2.64] ;  /* 0x0000002402347981 */ /* 0x000ea4000c1e1900 */
[----:B--2---:R-:W-:Y:S01]  /*d0b0*/  SHF.R.S32.HI R53, RZ, 0x1f, R52 ;  /* 0x0000001fff357819 */ /* 0x004fe20000011434 */
[----:B------:R-:W-:Y:S06]  /*d0c0*/  BRA `(.L_x_1299) ;  /* 0x0000000c001c7947 */ /* 0x000fec0003800000 */
.L_x_1300:
[----:B------:R-:W2:Y:S02]  /*d0d0*/  LDG.E.S16 R52, desc[UR36][R2.64] ;  /* 0x0000002402347981 */ /* 0x000ea4000c1e1700 */
[----:B--2---:R-:W-:Y:S01]  /*d0e0*/  SHF.R.S32.HI R53, RZ, 0x1f, R52 ;  /* 0x0000001fff357819 */ /* 0x004fe20000011434 */
[----:B------:R-:W-:Y:S06]  /*d0f0*/  BRA `(.L_x_1299) ;  /* 0x0000000c00107947 */ /* 0x000fec0003800000 */
.L_x_1295:
        /* <DEDUP_REMOVED lines=9> */
.L_x_1303:
[----:B------:R-:W2:Y:S02]  /*d190*/  LDG.E.U16 R2, desc[UR36][R2.64] ;  /* 0x0000002402027981 */ /* 0x000ea4000c1e1500 */
[----:B--2---:R-:W-:-:S06]  /*d1a0*/  HADD2.F32 R52, -RZ, R2.H0_H0 ;  /* 0x20000002ff347230 */ /* 0x004fcc0000004100 */
[----:B------:R-:W0:Y:S01]  /*d1b0*/  F2I.S64.TRUNC R52, R52 ;  /* 0x0000003400347311 */ /* 0x000e22000020d900 */
[----:B------:R-:W-:Y:S05]  /*d1c0*/  BRA `(.L_x_1299) ;  /* 0x0000000800dc7947 */ /* 0x000fea0003800000 */
.L_x_1302:
        /* <DEDUP_REMOVED lines=9> */
.L_x_1305:
[----:B------:R-:W2:Y:S02]  /*d260*/  LDG.E.U16 R2, desc[UR36][R2.64] ;  /* 0x0000002402027981 */ /* 0x000ea4000c1e1500 */
[----:B--2---:R-:W-:-:S06]  /*d270*/  HADD2.F32 R52, -RZ, R2.H0_H0 ;  /* 0x20000002ff347230 */ /* 0x004fcc0000004100 */
[----:B------:R-:W0:Y:S01]  /*d280*/  F2I.S64.TRUNC R52, R52 ;  /* 0x0000003400347311 */ /* 0x000e22000020d900 */
[----:B------:R-:W-:Y:S05]  /*d290*/  BRA `(.L_x_1299) ;  /* 0x0000000800a87947 */ /* 0x000fea0003800000 */
.L_x_1304:
[----:B------:R-:W2:Y:S02]  /*d2a0*/  LDG.E.64 R2, desc[UR36][R2.64] ;  /* 0x0000002402027981 */ /* 0x000ea4000c1e1b00 */
[----:B--2---:R0:W1:Y:S01]  /*d2b0*/  F2I.S64.F64.TRUNC R52, R2 ;  /* 0x0000000200347311 */ /* 0x004062000030d900 */
[----:B------:R-:W-:Y:S05]  /*d2c0*/  BRA `(.L_x_1299) ;  /* 0x00000008009c7947 */ /* 0x000fea0003800000 */
.L_x_1294:
        /* <DEDUP_REMOVED lines=13> */
.L_x_1308:
[----:B------:R-:W2:Y:S02]  /*d3a0*/  LDG.E.64 R2, desc[UR36][R2.64] ;  /* 0x0000002402027981 */ /* 0x000ea4000c1e1b00 */
[----:B--2---:R0:W1:Y:S01]  /*d3b0*/  F2I.S64.F64.TRUNC R52, R2 ;  /* 0x0000000200347311 */ /* 0x004062000030d900 */
[----:B------:R-:W-:Y:S05]  /*d3c0*/  BRA `(.L_x_1299) ;  /* 0x00000008005c7947 */ /* 0x000fea0003800000 */
.L_x_1307:
        /* <DEDUP_REMOVED lines=27> */
.L_x_1310:
        /* <DEDUP_REMOVED lines=14> */
.L_x_1309:
[----:B------:R-:W2:Y:S02]  /*d660*/  LDG.E.U16 R52, desc[UR36][R2.64] ;  /* 0x0000002402347981 */ /* 0x000ea4000c1e1500 */
[----:B--2---:R-:W-:-:S06]  /*d670*/  IMAD.U32 R52, R52, 0x10000, RZ ;  /* 0x0001000034347824 */ /* 0x004fcc00078e00ff */
[----:B------:R-:W0:Y:S01]  /*d680*/  F2I.S64.TRUNC R52, R52 ;  /* 0x0000003400347311 */ /* 0x000e22000020d900 */
[----:B------:R-:W-:Y:S05]  /*d690*/  BRA `(.L_x_1299) ;  /* 0x0000000400a87947 */ /* 0x000fea0003800000 */
.L_x_1306:
        /* <DEDUP_REMOVED lines=11> */
.L_x_1313:
        /* <DEDUP_REMOVED lines=21> */
.L_x_1317:
[----:B------:R-:W-:Y:S05]  /*d8a0*/  BSYNC B1 ;  /* 0x0000000000017941 */ /* 0x000fea0003800000 */
.L_x_1316:
[----:B------:R-:W-:Y:S01]  /*d8b0*/  IMAD.SHL.U32 R2, R2, 0x100000, RZ ;  /* 0x0010000002027824 */ /* 0x000fe200078e00ff */
[----:B------:R-:W-:-:S04]  /*d8c0*/  LEA R3, R0, 0x3b800000, 0x17 ;  /* 0x3b80000000037811 */ /* 0x000fc800078eb8ff */
[----:B------:R-:W-:-:S07]  /*d8d0*/  LOP3.LUT R52, R3, R2, R52, 0xfe, !PT ;  /* 0x0000000203347212 */ /* 0x000fce00078efe34 */
.L_x_1315:
[----:B------:R-:W-:Y:S05]  /*d8e0*/  BSYNC B0 ;  /* 0x0000000000007941 */ /* 0x000fea0003800000 */
.L_x_1314:
[----:B------:R-:W0:Y:S01]  /*d8f0*/  F2I.S64.TRUNC R52, R52 ;  /* 0x0000003400347311 */ /* 0x000e22000020d900 */
[----:B------:R-:W-:Y:S05]  /*d900*/  BRA `(.L_x_1299) ;  /* 0x00000004000c7947 */ /* 0x000fea0003800000 */
.L_x_1312:
        /* <DEDUP_REMOVED lines=21> */
.L_x_1321:
[----:B------:R-:W-:Y:S05]  /*da60*/  BSYNC B1 ;  /* 0x0000000000017941 */ /* 0x000fea0003800000 */
.L_x_1320:
[----:B------:R-:W-:Y:S01]  /*da70*/  IMAD.SHL.U32 R2, R2, 0x200000, RZ ;  /* 0x0020000002027824 */ /* 0x000fe200078e00ff */
[----:B------:R-:W-:-:S04]  /*da80*/  LEA R3, R0, 0x37800000, 0x17 ;  /* 0x3780000000037811 */ /* 0x000fc800078eb8ff */
[----:B------:R-:W-:-:S07]  /*da90*/  LOP3.LUT R52, R3, R2, R52, 0xfe, !PT ;  /* 0x0000000203347212 */ /* 0x000fce00078efe34 */
.L_x_1319:
[----:B------:R-:W-:Y:S05]  /*daa0*/  BSYNC B0 ;  /* 0x0000000000007941 */ /* 0x000fea0003800000 */
.L_x_1318:
[----:B------:R-:W3:Y:S01]  /*dab0*/  F2I.S64.TRUNC R52, R52 ;  /* 0x0000003400347311 */ /* 0x000ee2000020d900 */
[----:B------:R-:W-:Y:S05]  /*dac0*/  BRA `(.L_x_1299) ;  /* 0x00000000009c7947 */ /* 0x000fea0003800000 */
.L_x_1311:
        /* <DEDUP_REMOVED lines=14> */
.L_x_1325:
[----:B------:R-:W-:Y:S05]  /*dbb0*/  BSYNC B0 ;  /* 0x0000000000007941 */ /* 0x000fea0003800000 */
.L_x_1324:
[----:B------:R-:W0:Y:S01]  /*dbc0*/  F2I.S64.TRUNC R52, R52 ;  /* 0x0000003400347311 */ /* 0x000e22000020d900 */
[----:B------:R-:W-:Y:S05]  /*dbd0*/  BRA `(.L_x_1299) ;  /* 0x0000000000587947 */ /* 0x000fea0003800000 */
.L_x_1298:
        /* <DEDUP_REMOVED lines=16> */
.L_x_1326:
[----:B------:R-:W-:Y:S01]  /*dce0*/  CS2R R52, SRZ ;  /* 0x0000000000347805 */ /* 0x000fe2000001ff00 */
[----:B------:R-:W-:Y:S06]  /*dcf0*/  BRA `(.L_x_1299) ;  /* 0x0000000000107947 */ /* 0x000fec0003800000 */
.L_x_1323:
[----:B------:R1:W5:Y:S01]  /*dd00*/  LDG.E.64 R52, desc[UR36][R2.64] ;  /* 0x0000002402347981 */ /* 0x000362000c1e1b00 */
[----:B------:R-:W-:Y:S05]  /*dd10*/  BRA `(.L_x_1299) ;  /* 0x0000000000087947 */ /* 0x000fea0003800000 */
.L_x_1322:
[----:B------:R2:W5:Y:S01]  /*dd20*/  LDG.E R52, desc[UR36][R2.64] ;  /* 0x0000002402347981 */ /* 0x000562000c1e1900 */
[----:B------:R-:W-:-:S07]  /*dd30*/  IMAD.MOV.U32 R53, RZ, RZ, RZ ;  /* 0x000000ffff357224 */ /* 0x000fce00078e00ff */
.L_x_1299:
[----:B------:R-:W-:-:S07]  /*dd40*/  VIADD R63, R63, 0x80 ;  /* 0x000000803f3f7836 */ /* 0x000fce0000000000 */
.L_x_1161:
[----:B------:R-:W-:Y:S05]  /*dd50*/  BSYNC B6 ;  /* 0x0000000000067941 */ /* 0x000fea0003800000 */
.L_x_1160:
        /* <DEDUP_REMOVED lines=8> */
[----:B------:R-:W3:Y:S01]  /*dde0*/  S2R R44, SR_CTAID.X ;  /* 0x00000000002c7919 */ /* 0x000ee20000002500 */
[----:B012-4-:R-:W0:Y:S01]  /*ddf0*/  LDC.64 R2, c[0x0][0x260] ;  /* 0x00009800ff027b82 */ /* 0x017e220000000a00 */
[----:B------:R-:W-:Y:S01]  /*de00*/  PRMT R0, R62, 0x9910, RZ ;  /* 0x000099103e007816 */ /* 0x000fe200000000ff */
[----:B------:R-:W-:-:S03]  /*de10*/  ULDC UR4, c[0x0][0x294] ;  /* 0x0000a50000047ab9 */ /* 0x000fc60000000800 */
[----:B------:R-:W-:Y:S01]  /*de20*/  ISETP.GT.AND P1, PT, R0, 0x9, PT ;  /* 0x000000090000780c */ /* 0x000fe20003f24270 */
[----:B---3--:R-:W-:-:S04]  /*de30*/  IMAD R44, R44, 0x200, R63 ;  /* 0x000002002c2c7824 */ /* 0x008fc800078e023f */
[----:B------:R-:W-:-:S05]  /*de40*/  IMAD R5, R44, UR4, RZ ;  /* 0x000000042c057c24 */ /* 0x000fca000f8e02ff */
[----:B0-----:R-:W-:-:S05]  /*de50*/  IADD3 R2, P0, R5, R2, RZ ;  /* 0x0000000205027210 */ /* 0x001fca0007f1e0ff */
[----:B------:R-:W-:Y:S01]  /*de60*/  IMAD.X R3, RZ, RZ, R3, P0 ;  /* 0x000000ffff037224 */ /* 0x000fe200000e0603 */
[----:B------:R-:W-:Y:S07]  /*de70*/  @P1 BRA `(.L_x_1329) ;  /* 0x0000000000e41947 */ /* 0x000fee0003800000 */
        /* <DEDUP_REMOVED lines=11> */
.L_x_1332:
[----:B------:R0:W5:Y:S01]  /*df30*/  LDG.E.U8 R42, desc[UR36][R2.64] ;  /* 0x00000024022a7981 */ /* 0x000162000c1e1100 */
[----:B------:R-:W-:Y:S01]  /*df40*/  IMAD.MOV.U32 R43, RZ, RZ, RZ ;  /* 0x000000ffff2b7224 */ /* 0x000fe200078e00ff */
[----:B------:R-:W-:Y:S06]  /*df50*/  BRA `(.L_x_1334) ;  /* 0x0000000c00487947 */ /* 0x000fec0003800000 */
.L_x_1331:
        /* <DEDUP_REMOVED lines=8> */
.L_x_1336:
[----:B------:R-:W2:Y:S02]  /*dfe0*/  LDG.E R42, desc[UR36][R2.64] ;  /* 0x00000024022a7981 */ /* 0x000ea4000c1e1900 */
[----:B--2---:R-:W-:Y:S01]  /*dff0*/  SHF.R.S32.HI R43, RZ, 0x1f, R42 ;  /* 0x0000001fff2b7819 */ /* 0x004fe2000001142a */
[----:B------:R-:W-:Y:S06]  /*e000*/  BRA `(.L_x_1334) ;  /* 0x0000000c001c7947 */ /* 0x000fec0003800000 */
.L_x_1335:
[----:B------:R-:W2:Y:S02]  /*e010*/  LDG.E.S16 R42, desc[UR36][R2.64] ;  /* 0x00000024022a7981 */ /* 0x000ea4000c1e1700 */
[----:B--2---:R-:W-:Y:S01]  /*e020*/  SHF.R.S32.HI R43, RZ, 0x1f, R42 ;  /* 0x0000001fff2b7819 */ /* 0x004fe2000001142a */
[----:B------:R-:W-:Y:S06]  /*e030*/  BRA `(.L_x_1334) ;  /* 0x0000000c00107947 */ /* 0x000fec0003800000 */
.L_x_1330:
        /* <DEDUP_REMOVED lines=9> */
.L_x_1338:
[----:B------:R-:W2:Y:S02]  /*e0d0*/  LDG.E.U16 R2, desc[UR36][R2.64] ;  /* 0x0000002402027981 */ /* 0x000ea4000c1e1500 */
[----:B--2---:R-:W-:-:S06]  /*e0e0*/  HADD2.F32 R42, -RZ, R2.H0_H0 ;  /* 0x20000002ff2a7230 */ /* 0x004fcc0000004100 */
[----:B------:R-:W0:Y:S01]  /*e0f0*/  F2I.S64.TRUNC R42, R42 ;  /* 0x0000002a002a7311 */ /* 0x000e22000020d900 */
[----:B------:R-:W-:Y:S05]  /*e100*/  BRA `(.L_x_1334) ;  /* 0x0000000800dc7947 */ /* 0x000fea0003800000 */
.L_x_1337:
        /* <DEDUP_REMOVED lines=9> */
.L_x_1340:
[----:B------:R-:W2:Y:S02]  /*e1a0*/  LDG.E.U16 R2, desc[UR36][R2.64] ;  /* 0x0000002402027981 */ /* 0x000ea4000c1e1500 */
[----:B--2---:R-:W-:-:S06]  /*e1b0*/  HADD2.F32 R42, -RZ, R2.H0_H0 ;  /* 0x20000002ff2a7230 */ /* 0x004fcc0000004100 */
[----:B------:R-:W0:Y:S01]  /*e1c0*/  F2I.S64.TRUNC R42, R42 ;  /* 0x0000002a002a7311 */ /* 0x000e22000020d900 */
[----:B------:R-:W-:Y:S05]  /*e1d0*/  BRA `(.L_x_1334) ;  /* 0x0000000800a87947 */ /* 0x000fea0003800000 */
.L_x_1339:
[----:B------:R-:W2:Y:S02]  /*e1e0*/  LDG.E.64 R2, desc[UR36][R2.64] ;  /* 0x0000002402027981 */ /* 0x000ea4000c1e1b00 */
[----:B--2---:R0:W1:Y:S01]  /*e1f0*/  F2I.S64.F64.TRUNC R42, R2 ;  /* 0x00000002002a7311 */ /* 0x004062000030d900 */
[----:B------:R-:W-:Y:S05]  /*e200*/  BRA `(.L_x_1334) ;  /* 0x00000008009c7947 */ /* 0x000fea0003800000 */
.L_x_1329:
        /* <DEDUP_REMOVED lines=13> */
.L_x_1343:
[----:B------:R-:W2:Y:S02]  /*e2e0*/  LDG.E.64 R2, desc[UR36][R2.64] ;  /* 0x0000002402027981 */ /* 0x000ea4000c1e1b00 */
[----:B--2---:R0:W1:Y:S01]  /*e2f0*/  F2I.S64.F64.TRUNC R42, R2 ;  /* 0x00000002002a7311 */ /* 0x004062000030d900 */
[----:B------:R-:W-:Y:S05]  /*e300*/  BRA `(.L_x_1334) ;  /* 0x00000008005c7947 */ /* 0x000fea0003800000 */
.L_x_1342:
        /* <DEDUP_REMOVED lines=27> */
.L_x_1345:
        /* <DEDUP_REMOVED lines=14> */
.L_x_1344:
[----:B------:R-:W2:Y:S02]  /*e5a0*/  LDG.E.U16 R42, desc[UR36][R2.64] ;  /* 0x00000024022a7981 */ /* 0x000ea4000c1e1500 */
[----:B--2---:R-:W-:-:S06]  /*e5b0*/  IMAD.U32 R42, R42, 0x10000, RZ ;  /* 0x000100002a2a7824 */ /* 0x004fcc00078e00ff */
[----:B------:R-:W2:Y:S01]  /*e5c0*/  F2I.S64.TRUNC R42, R42 ;  /* 0x0000002a002a7311 */ /* 0x000ea2000020d900 */
[----:B------:R-:W-:Y:S05]  /*e5d0*/  BRA `(.L_x_1334) ;  /* 0x0000000400a87947 */ /* 0x000fea0003800000 */
.L_x_1341:
        /* <DEDUP_REMOVED lines=11> */
.L_x_1348:
        /* <DEDUP_REMOVED lines=21> */
.L_x_1352:
[----:B------:R-:W-:Y:S05]  /*e7e0*/  BSYNC B1 ;  /* 0x0000000000017941 */ /* 0x000fea0003800000 */
.L_x_1351:
[----:B------:R-:W-:Y:S01]  /*e7f0*/  IMAD.SHL.U32 R2, R2, 0x100000, RZ ;  /* 0x0010000002027824 */ /* 0x000fe200078e00ff */
[----:B------:R-:W-:-:S04]  /*e800*/  LEA R3, R0, 0x3b800000, 0x17 ;  /* 0x3b80000000037811 */ /* 0x000fc800078eb8ff */
[----:B------:R-:W-:-:S07]  /*e810*/  LOP3.LUT R42, R3, R2, R42, 0xfe, !PT ;  /* 0x00000002032a7212 */ /* 0x000fce00078efe2a */
.L_x_1350:
[----:B------:R-:W-:Y:S05]  /*e820*/  BSYNC B0 ;  /* 0x0000000000007941 */ /* 0x000fea0003800000 */
.L_x_1349:
[----:B------:R-:W0:Y:S01]  /*e830*/  F2I.S64.TRUNC R42, R42 ;  /* 0x0000002a002a7311 */ /* 0x000e22000020d900 */
[----:B------:R-:W-:Y:S05]  /*e840*/  BRA `(.L_x_1334) ;  /* 0x00000004000c7947 */ /* 0x000fea0003800000 */
.L_x_1347:
        /* <DEDUP_REMOVED lines=21> */
.L_x_1356:
[----:B------:R-:W-:Y:S05]  /*e9a0*/  BSYNC B1 ;  /* 0x0000000000017941 */ /* 0x000fea0003800000 */
.L_x_1355:
[----:B------:R-:W-:Y:S01]  /*e9b0*/  IMAD.SHL.U32 R2, R2, 0x200000, RZ ;  /* 0x0020000002027824 */ /* 0x000fe200078e00ff */
[----:B------:R-:W-:-:S04]  /*e9c0*/  LEA R3, R0, 0x37800000, 0x17 ;  /* 0x3780000000037811 */ /* 0x000fc800078eb8ff */
[----:B------:R-:W-:-:S07]  /*e9d0*/  LOP3.LUT R42, R3, R2, R42, 0xfe, !PT ;  /* 0x00000002032a7212 */ /* 0x000fce00078efe2a */
.L_x_1354:
[----:B------:R-:W-:Y:S05]  /*e9e0*/  BSYNC B0 ;  /* 0x0000000000007941 */ /* 0x000fea0003800000 */
.L_x_1353:
[----:B------:R-:W0:Y:S01]  /*e9f0*/  F2I.S64.TRUNC R42, R42 ;  /* 0x0000002a002a7311 */ /* 0x000e22000020d900 */
[----:B------:R-:W-:Y:S05]  /*ea00*/  BRA `(.L_x_1334) ;  /* 0x00000000009c7947 */ /* 0x000fea0003800000 */
.L_x_1346:
        /* <DEDUP_REMOVED lines=14> */
.L_x_1360:
[----:B------:R-:W-:Y:S05]  /*eaf0*/  BSYNC B0 ;  /* 0x0000000000007941 */ /* 0x000fea0003800000 */
.L_x_1359:
[----:B------:R-:W0:Y:S01]  /*eb00*/  F2I.S64.TRUNC R42, R42 ;  /* 0x0000002a002a7311 */ /* 0x000e22000020d900 */
[----:B------:R-:W-:Y:S05]  /*eb10*/  BRA `(.L_x_1334) ;  /* 0x0000000000587947 */ /* 0x000fea0003800000 */
.L_x_1333:
[----:B------:R-:W-:Y:S01]  /*eb20*/  MOV R2, 0x0 ;  /* 0x0000000000027802 */ /* 0x000fe20000000f00 */
[----:B------:R-:W-:Y:S01]  /*eb30*/  ULDC.64 UR4, c[0x4][0x118] ;  /* 0x0100460000047ab9 */ /* 0x000fe20000000a00 */
[----:B------:R-:W-:Y:S01]  /*eb40*/  ULDC.64 UR6, c[0x4][0x20] ;  /* 0x0100080000067ab9 */ /* 0x000fe20000000a00 */
[----:B------:R-:W-:Y:S02]  /*eb50*/  IMAD.U32 R4, RZ, RZ, UR4 ;  /* 0x00000004ff047e24 */ /* 0x000fe4000f8e00ff */
[----:B------:R-:W-:Y:S01]  /*eb60*/  IMAD.U32 R5, RZ, RZ, UR5 ;  /* 0x00000005ff057e24 */ /* 0x000fe2000f8e00ff */
[----:B------:R-:W0:Y:S01]  /*eb70*/  LDC.64 R2, c[0x4][R2] ;  /* 0x0100000002027b82 */ /* 0x000e220000000a00 */
[----:B------:R-:W-:Y:S01]  /*eb80*/  ULDC.64 UR4, c[0x4][0x120] ;  /* 0x0100480000047ab9 */ /* 0x000fe20000000a00 */
[----:B------:R-:W-:Y:S02]  /*eb90*/  IMAD.U32 R10, RZ, RZ, UR6 ;  /* 0x00000006ff0a7e24 */ /* 0x000fe4000f8e00ff */
[----:B------:R-:W-:-:S02]  /*eba0*/  IMAD.U32 R6, RZ, RZ, UR4 ;  /* 0x00000004ff067e24 */ /* 0x000fc4000f8e00ff */
[----:B------:R-:W-:Y:S02]  /*ebb0*/  IMAD.U32 R7, RZ, RZ, UR5 ;  /* 0x00000005ff077e24 */ /* 0x000fe4000f8e00ff */
[----:B------:R-:W-:Y:S02]  /*ebc0*/  IMAD.U32 R11, RZ, RZ, UR7 ;  /* 0x00000007ff0b7e24 */ /* 0x000fe4000f8e00ff */
[----:B------:R-:W-:Y:S02]  /*ebd0*/  IMAD.MOV.U32 R8, RZ, RZ, 0x4e ;  /* 0x0000004eff087424 */ /* 0x000fe400078e00ff */
[----:B------:R-:W-:Y:S02]  /*ebe0*/  IMAD.MOV.U32 R12, RZ, RZ, 0x1 ;  /* 0x00000001ff0c7424 */ /* 0x000fe400078e00ff */
[----:B------:R-:W-:-:S07]  /*ebf0*/  IMAD.MOV.U32 R13, RZ, RZ, RZ ;  /* 0x000000ffff0d7224 */ /* 0x000fce00078e00ff */
[----:B------:R-:W-:-:S07]  /*ec00*/  LEPC R20, `(.L_x_1361) ;  /* 0x000000001014794e */ /* 0x000fce0000000000 */
[----:B0----5:R-:W-:Y:S05]  /*ec10*/  CALL.ABS.NOINC R2 ;  /* 0x0000000002007343 */ /* 0x021fea0003c00000 */
.L_x_1361:
[----:B------:R-:W-:Y:S01]  /*ec20*/  CS2R R42, SRZ ;  /* 0x00000000002a7805 */ /* 0x000fe2000001ff00 */
[----:B------:R-:W-:Y:S06]  /*ec30*/  BRA `(.L_x_1334) ;  /* 0x0000000000107947 */ /* 0x000fec0003800000 */
.L_x_1358:
[----:B------:R0:W5:Y:S01]  /*ec40*/  LDG.E.64 R42, desc[UR36][R2.64] ;  /* 0x00000024022a7981 */ /* 0x000162000c1e1b00 */
[----:B------:R-:W-:Y:S05]  /*ec50*/  BRA `(.L_x_1334) ;  /* 0x0000000000087947 */ /* 0x000fea0003800000 */
.L_x_1357:
[----:B------:R0:W5:Y:S01]  /*ec60*/  LDG.E R42, desc[UR36][R2.64] ;  /* 0x00000024022a7981 */ /* 0x000162000c1e1900 */
[----:B------:R-:W-:-:S07]  /*ec70*/  IMAD.MOV.U32 R43, RZ, RZ, RZ ;  /* 0x000000ffff2b7224 */ /* 0x000fce00078e00ff */
.L_x_1334:
        /* <DEDUP_REMOVED lines=19> */
.L_x_1365:
[----:B------:R0:W5:Y:S01]  /*edb0*/  LDG.E.U8 R44, desc[UR36][R2.64] ;  /* 0x00000024022c7981 */ /* 0x000162000c1e1100 */
[----:B------:R-:W-:Y:S01]  /*edc0*/  IMAD.MOV.U32 R45, RZ, RZ, RZ ;  /* 0x000000ffff2d7224 */ /* 0x000fe200078e00ff */
[----:B------:R-:W-:Y:S06]  /*edd0*/  BRA `(.L_x_1367) ;  /* 0x0000000c00487947 */ /* 0x000fec0003800000 */
.L_x_1364:
        /* <DEDUP_REMOVED lines=8> */
.L_x_1369:
[----:B------:R-:W2:Y:S02]  /*ee60*/  LDG.E R44, desc[UR36][R2.64] ;  /* 0x00000024022c7981 */ /* 0x000ea4000c1e1900 */
[----:B--2---:R-:W-:Y:S01]  /*ee70*/  SHF.R.S32.HI R45, RZ, 0x1f, R44 ;  /* 0x0000001fff2d7819 */ /* 0x004fe2000001142c */
[----:B------:R-:W-:Y:S06]  /*ee80*/  BRA `(.L_x_1367) ;  /* 0x0000000c001c7947 */ /* 0x000fec0003800000 */
.L_x_1368:
[----:B------:R-:W2:Y:S02]  /*ee90*/  LDG.E.S16 R44, desc[UR36][R2.64] ;  /* 0x00000024022c7981 */ /* 0x000ea4000c1e1700 */
[----:B--2---:R-:W-:Y:S01]  /*eea0*/  SHF.R.S32.HI R45, RZ, 0x1f, R44 ;  /* 0x0000001fff2d7819 */ /* 0x004fe2000001142c */
[----:B------:R-:W-:Y:S06]  /*eeb0*/  BRA `(.L_x_1367) ;  /* 0x0000000c00107947 */ /* 0x000fec0003800000 */
.L_x_1363:
        /* <DEDUP_REMOVED lines=9> */
.L_x_1371:
[----:B------:R-:W2:Y:S02]  /*ef50*/  LDG.E.U16 R2, desc[UR36][R2.64] ;  /* 0x0000002402027981 */ /* 0x000ea4000c1e1500 */
[----:B--2---:R-:W-:-:S06]  /*ef60*/  HADD2.F32 R44, -RZ, R2.H0_H0 ;  /* 0x20000002ff2c7230 */ /* 0x004fcc0000004100 */
[----:B------:R-:W0:Y:S01]  /*ef70*/  F2I.S64.TRUNC R44, R44 ;  /* 0x0000002c002c7311 */ /* 0x000e22000020d900 */
[----:B------:R-:W-:Y:S05]  /*ef80*/  BRA `(.L_x_1367) ;  /* 0x0000000800dc7947 */ /* 0x000fea0003800000 */
.L_x_1370:
        /* <DEDUP_REMOVED lines=9> */
.L_x_1373:
[----:B------:R-:W2:Y:S02]  /*f020*/  LDG.E.U16 R2, desc[UR36][R2.64] ;  /* 0x0000002402027981 */ /* 0x000ea4000c1e1500 */
[----:B--2---:R-:W-:-:S06]  /*f030*/  HADD2.F32 R44, -RZ, R2.H0_H0 ;  /* 0x20000002ff2c7230 */ /* 0x004fcc0000004100 */
[----:B------:R-:W0:Y:S01]  /*f040*/  F2I.S64.TRUNC R44, R44 ;  /* 0x0000002c002c7311 */ /* 0x000e22000020d900 */
[----:B------:R-:W-:Y:S05]  /*f050*/  BRA `(.L_x_1367) ;  /* 0x0000000800a87947 */ /* 0x000fea0003800000 */
.L_x_1372:
[----:B------:R-:W2:Y:S02]  /*f060*/  LDG.E.64 R2, desc[UR36][R2.64] ;  /* 0x0000002402027981 */ /* 0x000ea4000c1e1b00 */
[----:B--2---:R0:W2:Y:S01]  /*f070*/  F2I.S64.F64.TRUNC R44, R2 ;  /* 0x00000002002c7311 */ /* 0x0040a2000030d900 */
[----:B------:R-:W-:Y:S05]  /*f080*/  BRA `(.L_x_1367) ;  /* 0x00000008009c7947 */ /* 0x000fea0003800000 */
.L_x_1362:
        /* <DEDUP_REMOVED lines=13> */
.L_x_1376:
[----:B------:R-:W2:Y:S02]  /*f160*/  LDG.E.64 R2, desc[UR36][R2.64] ;  /* 0x0000002402027981 */ /* 0x000ea4000c1e1b00 */
[----:B--2---:R0:W2:Y:S01]  /*f170*/  F2I.S64.F64.TRUNC R44, R2 ;  /* 0x00000002002c7311 */ /* 0x0040a2000030d900 */
[----:B------:R-:W-:Y:S05]  /*f180*/  BRA `(.L_x_1367) ;  /* 0x00000008005c7947 */ /* 0x000fea0003800000 */
.L_x_1375:
        /* <DEDUP_REMOVED lines=9> */
[----:B---3--:R-:W-:-:S04]  /*f220*/  LOP3.LUT R4, R0, 0x7f000000, RZ, 0xc0, !PT ;  /* 0x7f00000000047812 */ /* 0x008fc800078ec0ff */
        /* <DEDUP_REMOVED lines=17> */
.L_x_1378:
[----:B------:R-:W2:Y:S02]  /*f340*/  LDG.E.U8 R2, desc[UR36][R2.64] ;  /* 0x0000002402027981 */ /* 0x000ea4000c1e1100 */
[C---:B--2---:R-:W-:Y:S02]  /*f350*/  IMAD.SHL.U32 R0, R2.reuse, 0x2000000, RZ ;  /* 0x0200000002007824 */ /* 0x044fe400078e00ff */
[----:B------:R-:W-:-:S03]  /*f360*/  IMAD.SHL.U32 R5, R2, 0x1000000, RZ ;  /* 0x0100000002057824 */ /* 0x000fc600078e00ff */
[----:B------:R-:W-:-:S13]  /*f370*/  ISETP.GE.U32.AND P0, PT, R0, 0x8000000, PT ;  /* 0x080000000000780c */ /* 0x000fda0003f06070 */
[C---:B------:R-:W-:Y:S02]  /*f380*/  @!P0 IMAD.SHL.U32 R0, R2.reuse, 0x100, RZ ;  /* 0x0000010002008824 */ /* 0x040fe400078e00ff */
[----:B---3--:R-:W-:-:S03]  /*f390*/  @P0 IMAD.SHL.U32 R4, R2, 0x200000, RZ ;  /* 0x0020000002040824 */ /* 0x008fc600078e00ff */
        /* <DEDUP_REMOVED lines=8> */
.L_x_1377:
[----:B------:R-:W2:Y:S02]  /*f420*/  LDG.E.U16 R44, desc[UR36][R2.64] ;  /* 0x00000024022c7981 */ /* 0x000ea4000c1e1500 */
[----:B--2---:R-:W-:-:S06]  /*f430*/  IMAD.U32 R44, R44, 0x10000, RZ ;  /* 0x000100002c2c7824 */ /* 0x004fcc00078e00ff */
[----:B------:R-:W0:Y:S01]  /*f440*/  F2I.S64.TRUNC R44, R44 ;  /* 0x0000002c002c7311 */ /* 0x000e22000020d900 */
[----:B------:R-:W-:Y:S05]  /*f450*/  BRA `(.L_x_1367) ;  /* 0x0000000400a87947 */ /* 0x000fea0003800000 */
.L_x_1374:
        /* <DEDUP_REMOVED lines=11> */
.L_x_1381:
        /* <DEDUP_REMOVED lines=21> */
.L_x_1385:
[----:B------:R-:W-:Y:S05]  /*f660*/  BSYNC B1 ;  /* 0x0000000000017941 */ /* 0x000fea0003800000 */
.L_x_1384:
[----:B------:R-:W-:Y:S01]  /*f670*/  IMAD.SHL.U32 R2, R2, 0x100000, RZ ;  /* 0x0010000002027824 */ /* 0x000fe200078e00ff */
[----:B------:R-:W-:-:S04]  /*f680*/  LEA R3, R0, 0x3b800000, 0x17 ;  /* 0x3b80000000037811 */ /* 0x000fc800078eb8ff */
[----:B------:R-:W-:-:S07]  /*f690*/  LOP3.LUT R44, R3, R2, R44, 0xfe, !PT ;  /* 0x00000002032c7212 */ /* 0x000fce00078efe2c */
.L_x_1383:
[----:B------:R-:W-:Y:S05]  /*f6a0*/  BSYNC B0 ;  /* 0x0000000000007941 */ /* 0x000fea0003800000 */
.L_x_1382:
[----:B------:R-:W2:Y:S01]  /*f6b0*/  F2I.S64.TRUNC R44, R44 ;  /* 0x0000002c002c7311 */ /* 0x000ea2000020d900 */
[----:B------:R-:W-:Y:S05]  /*f6c0*/  BRA `(.L_x_1367) ;  /* 0x00000004000c7947 */ /* 0x000fea0003800000 */
.L_x_1380:
        /* <DEDUP_REMOVED lines=21> */
.L_x_1389:
[----:B------:R-:W-:Y:S05]  /*f820*/  BSYNC B1 ;  /* 0x0000000000017941 */ /* 0x000fea0003800000 */
.L_x_1388:
[----:B------:R-:W-:Y:S01]  /*f830*/  IMAD.SHL.U32 R2, R2, 0x200000, RZ ;  /* 0x0020000002027824 */ /* 0x000fe200078e00ff */
[----:B------:R-:W-:-:S04]  /*f840*/  LEA R3, R0, 0x37800000, 0x17 ;  /* 0x3780000000037811 */ /* 0x000fc800078eb8ff */
[----:B------:R-:W-:-:S07]  /*f850*/  LOP3.LUT R44, R3, R2, R44, 0xfe, !PT ;  /* 0x00000002032c7212 */ /* 0x000fce00078efe2c */
.L_x_1387:
[----:B------:R-:W-:Y:S05]  /*f860*/  BSYNC B0 ;  /* 0x0000000000007941 */ /* 0x000fea0003800000 */
.L_x_1386:
[----:B------:R-:W0:Y:S01]  /*f870*/  F2I.S64.TRUNC R44, R44 ;  /* 0x0000002c002c7311 */ /* 0x000e22000020d900 */
[----:B------:R-:W-:Y:S05]  /*f880*/  BRA `(.L_x_1367) ;  /* 0x00000000009c7947 */ /* 0x000fea0003800000 */
.L_x_1379:
        /* <DEDUP_REMOVED lines=14> */
.L_x_1393:
[----:B------:R-:W-:Y:S05]  /*f970*/  BSYNC B0 ;  /* 0x0000000000007941 */ /* 0x000fea0003800000 */
.L_x_1392:
[----:B------:R-:W0:Y:S01]  /*f980*/  F2I.S64.TRUNC R44, R44 ;  /* 0x0000002c002c7311 */ /* 0x000e22000020d900 */
[----:B------:R-:W-:Y:S05]  /*f990*/  BRA `(.L_x_1367) ;  /* 0x0000000000587947 */ /* 0x000fea0003800000 */
.L_x_1366:
[----:B------:R-:W-:Y:S01]  /*f9a0*/  MOV R0, 0x0 ;  /* 0x0000000000007802 */ /* 0x000fe20000000f00 */
        /* <DEDUP_REMOVED lines=15> */
.L_x_1394:
[----:B------:R-:W-:Y:S01]  /*faa0*/  CS2R R44, SRZ ;  /* 0x00000000002c7805 */ /* 0x000fe2000001ff00 */
[----:B------:R-:W-:Y:S06]  /*fab0*/  BRA `(.L_x_1367) ;  /* 0x0000000000107947 */ /* 0x000fec0003800000 */
.L_x_1391:
[----:B------:R0:W5:Y:S01]  /*fac0*/  LDG.E.64 R44, desc[UR36][R2.64] ;  /* 0x00000024022c7981 */ /* 0x000162000c1e1b00 */
[----:B------:R-:W-:Y:S05]  /*fad0*/  BRA `(.L_x_1367) ;  /* 0x0000000000087947 */ /* 0x000fea0003800000 */
.L_x_1390:
[----:B------:R0:W5:Y:S01]  /*fae0*/  LDG.E R44, desc[UR36][R2.64] ;  /* 0x00000024022c7981 */ /* 0x000162000c1e1900 */
[----:B------:R-:W-:-:S07]  /*faf0*/  IMAD.MOV.U32 R45, RZ, RZ, RZ ;  /* 0x000000ffff2d7224 */ /* 0x000fce00078e00ff */
.L_x_1367:
        /* <DEDUP_REMOVED lines=22> */
.L_x_1398:
[----:B------:R0:W5:Y:S01]  /*fc60*/  LDG.E.U8 R46, desc[UR36][R2.64] ;  /* 0x00000024022e7981 */ /* 0x000162000c1e1100 */
[----:B------:R-:W-:Y:S01]  /*fc70*/  IMAD.MOV.U32 R47, RZ, RZ, RZ ;  /* 0x000000ffff2f7224 */ /* 0x000fe200078e00ff */
[----:B------:R-:W-:Y:S06]  /*fc80*/  BRA `(.L_x_1400) ;  /* 0x0000000c00487947 */ /* 0x000fec0003800000 */
.L_x_1397:
        /* <DEDUP_REMOVED lines=8> */
.L_x_1402:
[----:B------:R-:W3:Y:S02]  /*fd10*/  LDG.E R46, desc[UR36][R2.64] ;  /* 0x00000024022e7981 */ /* 0x000ee4000c1e1900 */
[----:B---3--:R-:W-:Y:S01]  /*fd20*/  SHF.R.S32.HI R47, RZ, 0x1f, R46 ;  /* 0x0000001fff2f7819 */ /* 0x008fe2000001142e */
[----:B------:R-:W-:Y:S06]  /*fd30*/  BRA `(.L_x_1400) ;  /* 0x0000000c001c7947 */ /* 0x000fec0003800000 */
.L_x_1401:
[----:B------:R-:W3:Y:S02]  /*fd40*/  LDG.E.S16 R46, desc[UR36][R2.64] ;  /* 0x00000024022e7981 */ /* 0x000ee4000c1e1700 */
[----:B---3--:R-:W-:Y:S01]  /*fd50*/  SHF.R.S32.HI R47, RZ, 0x1f, R46 ;  /* 0x0000001fff2f7819 */ /* 0x008fe2000001142e */
[----:B------:R-:W-:Y:S06]  /*fd60*/  BRA `(.L_x_1400) ;  /* 0x0000000c00107947 */ /* 0x000fec0003800000 */
.L_x_1396:
        /* <DEDUP_REMOVED lines=9> */
.L_x_1404:
[----:B------:R-:W3:Y:S02]  /*fe00*/  LDG.E.U16 R2, desc[UR36][R2.64] ;  /* 0x0000002402027981 */ /* 0x000ee4000c1e1500 */
[----:B---3--:R-:W-:-:S06]  /*fe10*/  HADD2.F32 R46, -RZ, R2.H0_H0 ;  /* 0x20000002ff2e7230 */ /* 0x008fcc0000004100 */
[----:B------:R-:W0:Y:S01]  /*fe20*/  F2I.S64.TRUNC R46, R46 ;  /* 0x0000002e002e7311 */ /* 0x000e22000020d900 */
[----:B------:R-:W-:Y:S05]  /*fe30*/  BRA `(.L_x_1400) ;  /* 0x0000000800dc7947 */ /* 0x000fea0003800000 */
.L_x_1403:
        /* <DEDUP_REMOVED lines=9> */
.L_x_1406:
[----:B------:R-:W3:Y:S02]  /*fed0*/  LDG.E.U16 R2, desc[UR36][R2.64] ;  /* 0x0000002402027981 */ /* 0x000ee4000c1e1500 */
[----:B---3--:R-:W-:-:S06]  /*fee0*/  HADD2.F32 R46, -RZ, R2.H0_H0 ;  /* 0x20000002ff2e7230 */ /* 0x008fcc0000004100 */
[----:B------:R-:W0:Y:S01]  /*fef0*/  F2I.S64.TRUNC R46, R46 ;  /* 0x0000002e002e7311 */ /* 0x000e22000020d900 */
[----:B------:R-:W-:Y:S05]  /*ff00*/  BRA `(.L_x_1400) ;  /* 0x0000000800a87947 */ /* 0x000fea0003800000 */
.L_x_1405:
[----:B------:R-:W3:Y:S02]  /*ff10*/  LDG.E.64 R2, desc[UR36][R2.64] ;  /* 0x0000002402027981 */ /* 0x000ee4000c1e1b00 */
[----:B---3--:R0:W1:Y:S01]  /*ff20*/  F2I.S64.F64.TRUNC R46, R2 ;  /* 0x00000002002e7311 */ /* 0x008062000030d900 */
[----:B------:R-:W-:Y:S05]  /*ff30*/  BRA `(.L_x_1400) ;  /* 0x00000008009c7947 */ /* 0x000fea0003800000 */
.L_x_1395:
        /* <DEDUP_REMOVED lines=13> */
.L_x_1409:
[----:B------:R-:W3:Y:S02]  /*10010*/  LDG.E.64 R2, desc[UR36][R2.64] ;  /* 0x0000002402027981 */ /* 0x000ee4000c1e1b00 */
[----:B---3--:R0:W1:Y:S01]  /*10020*/  F2I.S64.F64.TRUNC R46, R2 ;  /* 0x00000002002e7311 */ /* 0x008062000030d900 */
[----:B------:R-:W-:Y:S05]  /*10030*/  BRA `(.L_x_1400) ;  /* 0x00000008005c7947 */ /* 0x000fea0003800000 */
.L_x_1408:
        /* <DEDUP_REMOVED lines=27> */
.L_x_1411:
        /* <DEDUP_REMOVED lines=14> */
.L_x_1410:
[----:B------:R-:W3:Y:S02]  /*102d0*/  LDG.E.U16 R46, desc[UR36][R2.64] ;  /* 0x00000024022e7981 */ /* 0x000ee4000c1e1500 */
[----:B---3--:R-:W-:-:S06]  /*102e0*/  IMAD.U32 R46, R46, 0x10000, RZ ;  /* 0x000100002e2e7824 */ /* 0x008fcc00078e00ff */
[----:B------:R-:W0:Y:S01]  /*102f0*/  F2I.S64.TRUNC R46, R46 ;  /* 0x0000002e002e7311 */ /* 0x000e22000020d900 */
[----:B------:R-:W-:Y:S05]  /*10300*/  BRA `(.L_x_1400) ;  /* 0x0000000400a87947 */ /* 0x000fea0003800000 */
.L_x_1407:
        /* <DEDUP_REMOVED lines=11> */
.L_x_1414:
        /* <DEDUP_REMOVED lines=21> */
.L_x_1418:
[----:B------:R-:W-:Y:S05]  /*10510*/  BSYNC B1 ;  /* 0x0000000000017941 */ /* 0x000fea0003800000 */
.L_x_1417:
[----:B------:R-:W-:Y:S01]  /*10520*/  IMAD.SHL.U32 R2, R2, 0x100000, RZ ;  /* 0x0010000002027824 */ /* 0x000fe200078e00ff */
[----:B------:R-:W-:-:S04]  /*10530*/  LEA R3, R0, 0x3b800000, 0x17 ;  /* 0x3b80000000037811 */ /* 0x000fc800078eb8ff */
[----:B------:R-:W-:-:S07]  /*10540*/  LOP3.LUT R46, R3, R2, R46, 0xfe, !PT ;  /* 0x00000002032e7212 */ /* 0x000fce00078efe2e */
.L_x_1416:
[----:B------:R-:W-:Y:S05]  /*10550*/  BSYNC B0 ;  /* 0x0000000000007941 */ /* 0x000fea0003800000 */
.L_x_1415:
[----:B------:R-:W1:Y:S01]  /*10560*/  F2I.S64.TRUNC R46, R46 ;  /* 0x0000002e002e7311 */ /* 0x000e62000020d900 */
[----:B------:R-:W-:Y:S05]  /*10570*/  BRA `(.L_x_1400) ;  /* 0x00000004000c7947 */ /* 0x000fea0003800000 */
.L_x_1413:
        /* <DEDUP_REMOVED lines=21> */
.L_x_1422:
[----:B------:R-:W-:Y:S05]  /*106d0*/  BSYNC B1 ;  /* 0x0000000000017941 */ /* 0x000fea0003800000 */
.L_x_1421:
[----:B------:R-:W-:Y:S01]  /*106e0*/  IMAD.SHL.U32 R2, R2, 0x200000, RZ ;  /* 0x0020000002027824 */ /* 0x000fe200078e00ff */
[----:B------:R-:W-:-:S04]  /*106f0*/  LEA R3, R0, 0x37800000, 0x17 ;  /* 0x3780000000037811 */ /* 0x000fc800078eb8ff */
[----:B------:R-:W-:-:S07]  /*10700*/  LOP3.LUT R46, R3, R2, R46, 0xfe, !PT ;  /* 0x00000002032e7212 */ /* 0x000fce00078efe2e */
.L_x_1420:
[----:B------:R-:W-:Y:S05]  /*10710*/  BSYNC B0 ;  /* 0x0000000000007941 */ /* 0x000fea0003800000 */
.L_x_1419:
[----:B------:R-:W3:Y:S01]  /*10720*/  F2I.S64.TRUNC R46, R46 ;  /* 0x0000002e002e7311 */ /* 0x000ee2000020d900 */
[----:B------:R-:W-:Y:S05]  /*10730*/  BRA `(.L_x_1400) ;  /* 0x00000000009c7947 */ /* 0x000fea0003800000 */
.L_x_1412:
        /* <DEDUP_REMOVED lines=14> */
.L_x_1426:
[----:B------:R-:W-:Y:S05]  /*10820*/  BSYNC B0 ;  /* 0x0000000000007941 */ /* 0x000fea0003800000 */
.L_x_1425:
[----:B------:R-:W0:Y:S01]  /*10830*/  F2I.S64.TRUNC R46, R46 ;  /* 0x0000002e002e7311 */ /* 0x000e22000020d900 */
[----:B------:R-:W-:Y:S05]  /*10840*/  BRA `(.L_x_1400) ;  /* 0x0000000000587947 */ /* 0x000fea0003800000 */
.L_x_1399:
        /* <DEDUP_REMOVED lines=16> */
.L_x_1427:
[----:B------:R-:W-:Y:S01]  /*10950*/  CS2R R46, SRZ ;  /* 0x00000000002e7805 */ /* 0x000fe2000001ff00 */
[----:B------:R-:W-:Y:S06]  /*10960*/  BRA `(.L_x_1400) ;  /* 0x0000000000107947 */ /* 0x000fec0003800000 */
.L_x_1424:
[----:B------:R0:W5:Y:S01]  /*10970*/  LDG.E.64 R46, desc[UR36][R2.64] ;  /* 0x00000024022e7981 */ /* 0x000162000c1e1b00 */
[----:B------:R-:W-:Y:S05]  /*10980*/  BRA `(.L_x_1400) ;  /* 0x0000000000087947 */ /* 0x000fea0003800000 */
.L_x_1423:
[----:B------:R0:W5:Y:S01]  /*10990*/  LDG.E R46, desc[UR36][R2.64] ;  /* 0x00000024022e7981 */ /* 0x000162000c1e1900 */
[----:B------:R-:W-:-:S07]  /*109a0*/  IMAD.MOV.U32 R47, RZ, RZ, RZ ;  /* 0x000000ffff2f7224 */ /* 0x000fce00078e00ff */
.L_x_1400:
[----:B------:R-:W2:Y:S01]  /*109b0*/  S2R R0, SR_CTAID.X ;  /* 0x0000000000007919 */ /* 0x000ea20000002500 */
[----:B0-----:R-:W0:Y:S01]  /*109c0*/  LDC.64 R2, c[0x0][0x278] ;  /* 0x00009e00ff027b82 */ /* 0x001e220000000a00 */
[----:B------:R-:W-:Y:S01]  /*109d0*/  PRMT R4, R60, 0x9910, RZ ;  /* 0x000099103c047816 */ /* 0x000fe200000000ff */
[----:B------:R-:W-:Y:S01]  /*109e0*/  ULDC UR4, c[0x0][0x2a0] ;  /* 0x0000a80000047ab9 */ /* 0x000fe20000000800 */
[----:B--2---:R-:W-:-:S04]  /*109f0*/  IMAD R0, R0, 0x200, R63 ;  /* 0x0000020000007824 */ /* 0x004fc800078e023f */
        /* <DEDUP_REMOVED lines=17> */
.L_x_1431:
[----:B------:R0:W5:Y:S01]  /*10b10*/  LDG.E.U8 R48, desc[UR36][R2.64] ;  /* 0x0000002402307981 */ /* 0x000162000c1e1100 */
[----:B------:R-:W-:Y:S01]  /*10b20*/  IMAD.MOV.U32 R49, RZ, RZ, RZ ;  /* 0x000000ffff317224 */ /* 0x000fe200078e00ff */
[----:B------:R-:W-:Y:S06]  /*10b30*/  BRA `(.L_x_1433) ;  /* 0x0000000c00487947 */ /* 0x000fec0003800000 */
.L_x_1430:
        /* <DEDUP_REMOVED lines=8> */
.L_x_1435:
[----:B------:R-:W2:Y:S02]  /*10bc0*/  LDG.E R48, desc[UR36][R2.64] ;  /* 0x0000002402307981 */ /* 0x000ea4000c1e1900 */
[----:B--2---:R-:W-:Y:S01]  /*10bd0*/  SHF.R.S32.HI R49, RZ, 0x1f, R48 ;  /* 0x0000001fff317819 */ /* 0x004fe20000011430 */
[----:B------:R-:W-:Y:S06]  /*10be0*/  BRA `(.L_x_1433) ;  /* 0x0000000c001c7947 */ /* 0x000fec0003800000 */
.L_x_1434:
[----:B------:R-:W2:Y:S02]  /*10bf0*/  LDG.E.S16 R48, desc[UR36][R2.64] ;  /* 0x0000002402307981 */ /* 0x000ea4000c1e1700 */
[----:B--2---:R-:W-:Y:S01]  /*10c00*/  SHF.R.S32.HI R49, RZ, 0x1f, R48 ;  /* 0x0000001fff317819 */ /* 0x004fe20000011430 */
[----:B------:R-:W-:Y:S06]  /*10c10*/  BRA `(.L_x_1433) ;  /* 0x0000000c00107947 */ /* 0x000fec0003800000 */
.L_x_1429:
        /* <DEDUP_REMOVED lines=9> */
.L_x_1437:
[----:B------:R-:W2:Y:S02]  /*10cb0*/  LDG.E.U16 R2, desc[UR36][R2.64] ;  /* 0x0000002402027981 */ /* 0x000ea4000c1e1500 */
[----:B--2---:R-:W-:-:S06]  /*10cc0*/  HADD2.F32 R48, -RZ, R2.H0_H0 ;  /* 0x20000002ff307230 */ /* 0x004fcc0000004100 */
[----:B------:R-:W0:Y:S01]  /*10cd0*/  F2I.S64.TRUNC R48, R48 ;  /* 0x0000003000307311 */ /* 0x000e22000020d900 */
[----:B------:R-:W-:Y:S05]  /*10ce0*/  BRA `(.L_x_1433) ;  /* 0x0000000800dc7947 */ /* 0x000fea0003800000 */
.L_x_1436:
        /* <DEDUP_REMOVED lines=9> */
.L_x_1439:
[----:B------:R-:W2:Y:S02]  /*10d80*/  LDG.E.U16 R2, desc[UR36][R2.64] ;  /* 0x0000002402027981 */ /* 0x000ea4000c1e1500 */
[----:B--2---:R-:W-:-:S06]  /*10d90*/  HADD2.F32 R48, -RZ, R2.H0_H0 ;  /* 0x20000002ff307230 */ /* 0x004fcc0000004100 */
[----:B------:R-:W0:Y:S01]  /*10da0*/  F2I.S64.TRUNC R48, R48 ;  /* 0x0000003000307311 */ /* 0x000e22000020d900 */
[----:B------:R-:W-:Y:S05]  /*10db0*/  BRA `(.L_x_1433) ;  /* 0x0000000800a87947 */ /* 0x000fea0003800000 */
.L_x_1438:
[----:B------:R-:W2:Y:S02]  /*10dc0*/  LDG.E.64 R2, desc[UR36][R2.64] ;  /* 0x0000002402027981 */ /* 0x000ea4000c1e1b00 */
[----:B--2---:R0:W2:Y:S01]  /*10dd0*/  F2I.S64.F64.TRUNC R48, R2 ;  /* 0x0000000200307311 */ /* 0x0040a2000030d900 */
[----:B------:R-:W-:Y:S05]  /*10de0*/  BRA `(.L_x_1433) ;  /* 0x00000008009c7947 */ /* 0x000fea0003800000 */
.L_x_1428:
        /* <DEDUP_REMOVED lines=13> */
.L_x_1442:
[----:B------:R-:W2:Y:S02]  /*10ec0*/  LDG.E.64 R2, desc[UR36][R2.64] ;  /* 0x0000002402027981 */ /* 0x000ea4000c1e1b00 */
[----:B--2---:R0:W2:Y:S01]  /*10ed0*/  F2I.S64.F64.TRUNC R48, R2 ;  /* 0x0000000200307311 */ /* 0x0040a2000030d900 */
[----:B------:R-:W-:Y:S05]  /*10ee0*/  BRA `(.L_x_1433) ;  /* 0x00000008005c7947 */ /* 0x000fea0003800000 */
.L_x_1441:
        /* <DEDUP_REMOVED lines=27> */
.L_x_1444:
        /* <DEDUP_REMOVED lines=14> */
.L_x_1443:
[----:B------:R-:W2:Y:S02]  /*11180*/  LDG.E.U16 R48, desc[UR36][R2.64] ;  /* 0x0000002402307981 */ /* 0x000ea4000c1e1500 */
[----:B--2---:R-:W-:-:S06]  /*11190*/  IMAD.U32 R48, R48, 0x10000, RZ ;  /* 0x0001000030307824 */ /* 0x004fcc00078e00ff */
[----:B------:R-:W0:Y:S01]  /*111a0*/  F2I.S64.TRUNC R48, R48 ;  /* 0x0000003000307311 */ /* 0x000e22000020d900 */
[----:B------:R-:W-:Y:S05]  /*111b0*/  BRA `(.L_x_1433) ;  /* 0x0000000400a87947 */ /* 0x000fea0003800000 */
.L_x_1440:
        /* <DEDUP_REMOVED lines=11> */
.L_x_1447:
        /* <DEDUP_REMOVED lines=21> */
.L_x_1451:
[----:B------:R-:W-:Y:S05]  /*113c0*/  BSYNC B1 ;  /* 0x0000000000017941 */ /* 0x000fea0003800000 */
.L_x_1450:
[----:B------:R-:W-:Y:S01]  /*113d0*/  IMAD.SHL.U32 R2, R2, 0x100000, RZ ;  /* 0x0010000002027824 */ /* 0x000fe200078e00ff */
[----:B------:R-:W-:-:S04]  /*113e0*/  LEA R3, R0, 0x3b800000, 0x17 ;  /* 0x3b80000000037811 */ /* 0x000fc800078eb8ff */
[----:B------:R-:W-:-:S07]  /*113f0*/  LOP3.LUT R48, R3, R2, R48, 0xfe, !PT ;  /* 0x0000000203307212 */ /* 0x000fce00078efe30 */
.L_x_1449:
[----:B------:R-:W-:Y:S05]  /*11400*/  BSYNC B0 ;  /* 0x0000000000007941 */ /* 0x000fea0003800000 */
.L_x_1448:
[----:B------:R-:W0:Y:S01]  /*11410*/  F2I.S64.TRUNC R48, R48 ;  /* 0x0000003000307311 */ /* 0x000e22000020d900 */
[----:B------:R-:W-:Y:S05]  /*11420*/  BRA `(.L_x_1433) ;  /* 0x00000004000c7947 */ /* 0x000fea0003800000 */
.L_x_1446:
        /* <DEDUP_REMOVED lines=21> */
.L_x_1455:
[----:B------:R-:W-:Y:S05]  /*11580*/  BSYNC B1 ;  /* 0x0000000000017941 */ /* 0x000fea0003800000 */
.L_x_1454:
[----:B------:R-:W-:Y:S01]  /*11590*/  IMAD.SHL.U32 R2, R2, 0x200000, RZ ;  /* 0x0020000002027824 */ /* 0x000fe200078e00ff */
[----:B------:R-:W-:-:S04]  /*115a0*/  LEA R3, R0, 0x37800000, 0x17 ;  /* 0x3780000000037811 */ /* 0x000fc800078eb8ff */
[----:B------:R-:W-:-:S07]  /*115b0*/  LOP3.LUT R48, R3, R2, R48, 0xfe, !PT ;  /* 0x0000000203307212 */ /* 0x000fce00078efe30 */
.L_x_1453:
[----:B------:R-:W-:Y:S05]  /*115c0*/  BSYNC B0 ;  /* 0x0000000000007941 */ /* 0x000fea0003800000 */
.L_x_1452:
[----:B------:R-:W0:Y:S01]  /*115d0*/  F2I.S64.TRUNC R48, R48 ;  /* 0x0000003000307311 */ /* 0x000e22000020d900 */
[----:B------:R-:W-:Y:S05]  /*115e0*/  BRA `(.L_x_1433) ;  /* 0x00000000009c7947 */ /* 0x000fea0003800000 */
.L_x_1445:
        /* <DEDUP_REMOVED lines=14> */
.L_x_1459:
[----:B------:R-:W-:Y:S05]  /*116d0*/  BSYNC B0 ;  /* 0x0000000000007941 */ /* 0x000fea0003800000 */
.L_x_1458:
[----:B------:R-:W0:Y:S01]  /*116e0*/  F2I.S64.TRUNC R48, R48 ;  /* 0x0000003000307311 */ /* 0x000e22000020d900 */
[----:B------:R-:W-:Y:S05]  /*116f0*/  BRA `(.L_x_1433) ;  /* 0x0000000000587947 */ /* 0x000fea0003800000 */
.L_x_1432:
        /* <DEDUP_REMOVED lines=16> */
.L_x_1460:
[----:B------:R-:W-:Y:S01]  /*11800*/  CS2R R48, SRZ ;  /* 0x0000000000307805 */ /* 0x000fe2000001ff00 */
[----:B------:R-:W-:Y:S06]  /*11810*/  BRA `(.L_x_1433) ;  /* 0x0000000000107947 */ /* 0x000fec0003800000 */
.L_x_1457:
[----:B------:R0:W5:Y:S01]  /*11820*/  LDG.E.64 R48, desc[UR36][R2.64] ;  /* 0x0000002402307981 */ /* 0x000162000c1e1b00 */
[----:B------:R-:W-:Y:S05]  /*11830*/  BRA `(.L_x_1433) ;  /* 0x0000000000087947 */ /* 0x000fea0003800000 */
.L_x_1456:
[----:B------:R0:W5:Y:S01]  /*11840*/  LDG.E R48, desc[UR36][R2.64] ;  /* 0x0000002402307981 */ /* 0x000162000c1e1900 */
[----:B------:R-:W-:-:S07]  /*11850*/  IMAD.MOV.U32 R49, RZ, RZ, RZ ;  /* 0x000000ffff317224 */ /* 0x000fce00078e00ff */
.L_x_1433:
[----:B------:R-:W1:Y:S01]  /*11860*/  S2R R0, SR_CTAID.X ;  /* 0x0000000000007919 */ /* 0x000e620000002500 */
[----:B0-----:R-:W0:Y:S01]  /*11870*/  LDC.64 R2, c[0x0][0x280] ;  /* 0x0000a000ff027b82 */ /* 0x001e220000000a00 */
        /* <DEDUP_REMOVED lines=20> */
.L_x_1464:
[----:B------:R0:W5:Y:S01]  /*119c0*/  LDG.E.U8 R50, desc[UR36][R2.64] ;  /* 0x0000002402327981 */ /* 0x000162000c1e1100 */
[----:B------:R-:W-:Y:S01]  /*119d0*/  IMAD.MOV.U32 R51, RZ, RZ, RZ ;  /* 0x000000ffff337224 */ /* 0x000fe200078e00ff */
[----:B------:R-:W-:Y:S06]  /*119e0*/  BRA `(.L_x_1328) ;  /* 0x0000000c00487947 */ /* 0x000fec0003800000 */
.L_x_1463:
        /* <DEDUP_REMOVED lines=8> */
.L_x_1467:
[----:B------:R-:W2:Y:S02]  /*11a70*/  LDG.E R50, desc[UR36][R2.64] ;  /* 0x0000002402327981 */ /* 0x000ea4000c1e1900 */
[----:B--2---:R-:W-:Y:S01]  /*11a80*/  SHF.R.S32.HI R51, RZ, 0x1f, R50 ;  /* 0x0000001fff337819 */ /* 0x004fe20000011432 */
[----:B------:R-:W-:Y:S06]  /*11a90*/  BRA `(.L_x_1328) ;  /* 0x0000000c001c7947 */ /* 0x000fec0003800000 */
.L_x_1466:
[----:B------:R-:W2:Y:S02]  /*11aa0*/  LDG.E.S16 R50, desc[UR36][R2.64] ;  /* 0x0000002402327981 */ /* 0x000ea4000c1e1700 */
[----:B--2---:R-:W-:Y:S01]  /*11ab0*/  SHF.R.S32.HI R51, RZ, 0x1f, R50 ;  /* 0x0000001fff337819 */ /* 0x004fe20000011432 */
[----:B------:R-:W-:Y:S06]  /*11ac0*/  BRA `(.L_x_1328) ;  /* 0x0000000c00107947 */ /* 0x000fec0003800000 */
.L_x_1462:
        /* <DEDUP_REMOVED lines=9> */
.L_x_1469:
[----:B------:R-:W2:Y:S02]  /*11b60*/  LDG.E.U16 R2, desc[UR36][R2.64] ;  /* 0x0000002402027981 */ /* 0x000ea4000c1e1500 */
[----:B--2---:R-:W-:-:S06]  /*11b70*/  HADD2.F32 R50, -RZ, R2.H0_H0 ;  /* 0x20000002ff327230 */ /* 0x004fcc0000004100 */
[----:B------:R-:W0:Y:S01]  /*11b80*/  F2I.S64.TRUNC R50, R50 ;  /* 0x0000003200327311 */ /* 0x000e22000020d900 */
[----:B------:R-:W-:Y:S05]  /*11b90*/  BRA `(.L_x_1328) ;  /* 0x0000000800dc7947 */ /* 0x000fea0003800000 */
.L_x_1468:
        /* <DEDUP_REMOVED lines=9> */
.L_x_1471:
[----:B------:R-:W2:Y:S02]  /*11c30*/  LDG.E.U16 R2, desc[UR36][R2.64] ;  /* 0x0000002402027981 */ /* 0x000ea4000c1e1500 */
[----:B--2---:R-:W-:-:S06]  /*11c40*/  HADD2.F32 R50, -RZ, R2.H0_H0 ;  /* 0x20000002ff327230 */ /* 0x004fcc0000004100 */
[----:B------:R-:W0:Y:S01]  /*11c50*/  F2I.S64.TRUNC R50, R50 ;  /* 0x0000003200327311 */ /* 0x000e22000020d900 */
[----:B------:R-:W-:Y:S05]  /*11c60*/  BRA `(.L_x_1328) ;  /* 0x0000000800a87947 */ /* 0x000fea0003800000 */
.L_x_1470:
[----:B------:R-:W2:Y:S02]  /*11c70*/  LDG.E.64 R2, desc[UR36][R2.64] ;  /* 0x0000002402027981 */ /* 0x000ea4000c1e1b00 */
[----:B--2---:R0:W1:Y:S01]  /*11c80*/  F2I.S64.F64.TRUNC R50, R2 ;  /* 0x0000000200327311 */ /* 0x004062000030d900 */
[----:B------:R-:W-:Y:S05]  /*11c90*/  BRA `(.L_x_1328) ;  /* 0x00000008009c7947 */ /* 0x000fea0003800000 */
.L_x_1461:
        /* <DEDUP_REMOVED lines=13> */
.L_x_1474:
[----:B------:R-:W2:Y:S02]  /*11d70*/  LDG.E.64 R2, desc[UR36][R2.64] ;  /* 0x0000002402027981 */ /* 0x000ea4000c1e1b00 */
[----:B--2---:R0:W1:Y:S01]  /*11d80*/  F2I.S64.F64.TRUNC R50, R2 ;  /* 0x0000000200327311 */ /* 0x004062000030d900 */
[----:B------:R-:W-:Y:S05]  /*11d90*/  BRA `(.L_x_1328) ;  /* 0x00000008005c7947 */ /* 0x000fea0003800000 */
.L_x_1473:
        /* <DEDUP_REMOVED lines=27> */
.L_x_1476:
        /* <DEDUP_REMOVED lines=14> */
.L_x_1475:
[----:B------:R-:W2:Y:S02]  /*12030*/  LDG.E.U16 R50, desc[UR36][R2.64] ;  /* 0x0000002402327981 */ /* 0x000ea4000c1e1500 */
[----:B--2---:R-:W-:-:S06]  /*12040*/  IMAD.U32 R50, R50, 0x10000, RZ ;  /* 0x0001000032327824 */ /* 0x004fcc00078e00ff */
[----:B------:R-:W0:Y:S01]  /*12050*/  F2I.S64.TRUNC R50, R50 ;  /* 0x0000003200327311 */ /* 0x000e22000020d900 */
[----:B------:R-:W-:Y:S05]  /*12060*/  BRA `(.L_x_1328) ;  /* 0x0000000400a87947 */ /* 0x000fea0003800000 */
.L_x_1472:
        /* <DEDUP_REMOVED lines=11> */
.L_x_1479:
        /* <DEDUP_REMOVED lines=21> */
.L_x_1483:
[----:B------:R-:W-:Y:S05]  /*12270*/  BSYNC B1 ;  /* 0x0000000000017941 */ /* 0x000fea0003800000 */
.L_x_1482:
[----:B------:R-:W-:Y:S01]  /*12280*/  IMAD.SHL.U32 R2, R2, 0x100000, RZ ;  /* 0x0010000002027824 */ /* 0x000fe200078e00ff */
[----:B------:R-:W-:-:S04]  /*12290*/  LEA R3, R0, 0x3b800000, 0x17 ;  /* 0x3b80000000037811 */ /* 0x000fc800078eb8ff */
[----:B------:R-:W-:-:S07]  /*122a0*/  LOP3.LUT R50, R3, R2, R50, 0xfe, !PT ;  /* 0x0000000203327212 */ /* 0x000fce00078efe32 */
.L_x_1481:
[----:B------:R-:W-:Y:S05]  /*122b0*/  BSYNC B0 ;  /* 0x0000000000007941 */ /* 0x000fea0003800000 */
.L_x_1480:
[----:B------:R-:W0:Y:S01]  /*122c0*/  F2I.S64.TRUNC R50, R50 ;  /* 0x0000003200327311 */ /* 0x000e22000020d900 */
[----:B------:R-:W-:Y:S05]  /*122d0*/  BRA `(.L_x_1328) ;  /* 0x00000004000c7947 */ /* 0x000fea0003800000 */
.L_x_1478:
        /* <DEDUP_REMOVED lines=21> */
.L_x_1487:
[----:B------:R-:W-:Y:S05]  /*12430*/  BSYNC B1 ;  /* 0x0000000000017941 */ /* 0x000fea0003800000 */
.L_x_1486:
[----:B------:R-:W-:Y:S01]  /*12440*/  IMAD.SHL.U32 R2, R2, 0x200000, RZ ;  /* 0x0020000002027824 */ /* 0x000fe200078e00ff */
[----:B------:R-:W-:-:S04]  /*12450*/  LEA R3, R0, 0x37800000, 0x17 ;  /* 0x3780000000037811 */ /* 0x000fc800078eb8ff */
[----:B------:R-:W-:-:S07]  /*12460*/  LOP3.LUT R50, R3, R2, R50, 0xfe, !PT ;  /* 0x0000000203327212 */ /* 0x000fce00078efe32 */
.L_x_1485:
[----:B------:R-:W-:Y:S05]  /*12470*/  BSYNC B0 ;  /* 0x0000000000007941 */ /* 0x000fea0003800000 */
.L_x_1484:
[----:B------:R-:W0:Y:S01]  /*12480*/  F2I.S64.TRUNC R50, R50 ;  /* 0x0000003200327311 */ /* 0x000e22000020d900 */
[----:B------:R-:W-:Y:S05]  /*12490*/  BRA `(.L_x_1328) ;  /* 0x00000000009c7947 */ /* 0x000fea0003800000 */
.L_x_1477:
        /* <DEDUP_REMOVED lines=14> */
.L_x_1491:
[----:B------:R-:W-:Y:S05]  /*12580*/  BSYNC B0 ;  /* 0x0000000000007941 */ /* 0x000fea0003800000 */
.L_x_1490:
[----:B------:R-:W0:Y:S01]  /*12590*/  F2I.S64.TRUNC R50, R50 ;  /* 0x0000003200327311 */ /* 0x000e22000020d900 */
[----:B------:R-:W-:Y:S05]  /*125a0*/  BRA `(.L_x_1328) ;  /* 0x0000000000587947 */ /* 0x000fea0003800000 */
.L_x_1465:
[----:B------:R-:W-:Y:S01]  /*125b0*/  MOV R0, 0x0 ;  /* 0x0000000000007802 */ /* 0x000fe20000000f00 */
[----:B------:R-:W-:Y:S01]  /*125c0*/  ULDC.64 UR4, c[0x4][0x118] ;  /* 0x0100460000047ab9 */ /* 0x000fe20000000a00 */
[----:B------:R-:W-:Y:S01]  /*125d0*/  ULDC.64 UR6, c[0x4][0x20] ;  /* 0x0100080000067ab9 */ /* 0x000fe20000000a00 */
[----:B------:R-:W-:Y:S01]  /*125e0*/  IMAD.U32 R4, RZ, RZ, UR4 ;  /* 0x00000004ff047e24 */ /* 0x000fe2000f8e00ff */
[----:B------:R0:W1:Y:S01]  /*125f0*/  LDC.64 R2, c[0x4][R0] ;  /* 0x0100000000027b82 */ /* 0x0000620000000a00 */
[----:B------:R-:W-:Y:S01]  /*12600*/  IMAD.U32 R5, RZ, RZ, UR5 ;  /* 0x00000005ff057e24 */ /* 0x000fe2000f8e00ff */
[----:B------:R-:W-:Y:S01]  /*12610*/  ULDC.64 UR4, c[0x4][0x120] ;  /* 0x0100480000047ab9 */ /* 0x000fe20000000a00 */
[----:B------:R-:W-:Y:S01]  /*12620*/  IMAD.U32 R10, RZ, RZ, UR6 ;  /* 0x00000006ff0a7e24 */ /* 0x000fe2000f8e00ff */
[----:B------:R-:W-:Y:S01]  /*12630*/  CS2R R50, SRZ ;  /* 0x0000000000327805 */ /* 0x000fe2000001ff00 */
        /* <DEDUP_REMOVED lines=8> */
.L_x_1492:
[----:B------:R-:W-:Y:S05]  /*126c0*/  BRA `(.L_x_1328) ;  /* 0x0000000000107947 */ /* 0x000fea0003800000 */
.L_x_1489:
[----:B------:R0:W5:Y:S01]  /*126d0*/  LDG.E.64 R50, desc[UR36][R2.64] ;  /* 0x0000002402327981 */ /* 0x000162000c1e1b00 */
[----:B------:R-:W-:Y:S05]  /*126e0*/  BRA `(.L_x_1328) ;  /* 0x0000000000087947 */ /* 0x000fea0003800000 */
.L_x_1488:
[----:B------:R0:W5:Y:S01]  /*126f0*/  LDG.E R50, desc[UR36][R2.64] ;  /* 0x0000002402327981 */ /* 0x000162000c1e1900 */
[----:B------:R-:W-:-:S07]  /*12700*/  IMAD.MOV.U32 R51, RZ, RZ, RZ ;  /* 0x000000ffff337224 */ /* 0x000fce00078e00ff */
.L_x_1328:
[----:B------:R-:W-:Y:S05]  /*12710*/  BSYNC B6 ;  /* 0x0000000000067941 */ /* 0x000fea0003800000 */
.L_x_1327:
[----:B012-4-:R-:W0:Y:S01]  /*12720*/  LDC R2, c[0x0][0x230] ;  /* 0x00008c00ff027b82 */ /* 0x017e220000000800 */
[----:B------:R-:W-:Y:S01]  /*12730*/  ULDC.64 UR4, c[0x0][0x228] ;  /* 0x00008a0000047ab9 */ /* 0x000fe20000000a00 */
[----:B------:R-:W-:Y:S01]  /*12740*/  BSSY B6, `(.L_x_1493) ;  /* 0x00009e6000067945 */ /* 0x000fe20003800000 */
[----:B------:R-:W-:Y:S01]  /*12750*/  IMAD.U32 R0, RZ, RZ, UR5 ;  /* 0x00000005ff007e24 */ /* 0x000fe2000f8e00ff */
[----:B------:R-:W-:-:S04]  /*12760*/  ISETP.LT.U32.AND P0, PT, RZ, UR4, PT ;  /* 0x00000004ff007c0c */ /* 0x000fc8000bf01070 */
[----:B------:R-:W-:Y:S01]  /*12770*/  ISETP.GT.AND.EX P0, PT, R0, RZ, PT, P0 ;  /* 0x000000ff0000720c */ /* 0x000fe20003f04300 */
[----:B0-----:R-:W-:-:S05]  /*12780*/  VIADD R2, R2, 0xffffffff ;  /* 0xffffffff02027836 */ /* 0x001fca0000000000 */
[----:B------:R-:W-:-:S13]  /*12790*/  ISETP.GT.AND P1, PT, R2, -0x1, PT ;  /* 0xffffffff0200780c */ /* 0x000fda0003f24270 */
[----:B------:R-:W-:Y:S05]  /*127a0*/  @P1 BRA P0, `(.L_x_1494) ;  /* 0x0000002000301947 */ /* 0x000fea0000000000 */
[----:B-----5:R-:W0:Y:S01]  /*127b0*/  S2R R50, SR_TID.X ;  /* 0x0000000000327919 */ /* 0x020e220000002100 */
[----:B------:R-:W-:Y:S01]  /*127c0*/  BSSY B7, `(.L_x_1495) ;  /* 0x0000081000077945 */ /* 0x000fe20003800000 */
[----:B0-----:R-:W-:-:S13]  /*127d0*/  ISETP.GE.AND P0, PT, R50, R67, PT ;  /* 0x000000433200720c */ /* 0x001fda0003f06270 */
[----:B------:R-:W-:Y:S05]  /*127e0*/  @P0 BRA `(.L_x_1496) ;  /* 0x0000000400f80947 */ /* 0x000fea0003800000 */
        /* <DEDUP_REMOVED lines=23> */
[----:B-1-3--:R-:W-:Y:S05]  /*12960*/  CALL.ABS.NOINC R2 ;  /* 0x0000000002007343 */ /* 0x00afea0003c00000 */
.L_x_1498:
[----:B------:R-:W-:Y:S05]  /*12970*/  BSYNC B8 ;  /* 0x0000000000087941 */ /* 0x000fea0003800000 */
.L_x_1497:
        /* <DEDUP_REMOVED lines=24> */
.L_x_1500:
[----:B------:R-:W-:Y:S05]  /*12b00*/  BSYNC B8 ;  /* 0x0000000000087941 */ /* 0x000fea0003800000 */
.L_x_1499:
[----:B------:R-:W-:Y:S01]  /*12b10*/  IADD3 R0, P1, -R36, R34, RZ ;  /* 0x0000002224007210 */ /* 0x000fe20007f3e1ff */
        /* <DEDUP_REMOVED lines=28> */
.L_x_1502:
[----:B------:R-:W-:Y:S05]  /*12ce0*/  BSYNC B8 ;  /* 0x0000000000087941 */ /* 0x000fea0003800000 */
.L_x_1501:
[----:B------:R-:W-:-:S04]  /*12cf0*/  IADD3 R3, P1, R36, 0x1, RZ ;  /* 0x0000000124037810 */ /* 0x000fc80007f3e0ff */
        /* <DEDUP_REMOVED lines=13> */
.L_x_1505:
[----:B------:R-:W-:Y:S01]  /*12dd0*/  IMAD.MOV.U32 R34, RZ, RZ, R0 ;  /* 0x000000ffff227224 */ /* 0x000fe200078e0000 */
[----:B------:R-:W-:-:S04]  /*12de0*/  ULDC.64 UR4, c[0x4][0x178] ;  /* 0x01005e0000047ab9 */ /* 0x000fc80000000a00 */
[----:B------:R-:W2:Y:S04]  /*12df0*/  LDG.E.64 R2, desc[UR36][R34.64] ;  /* 0x0000002422027981 */ /* 0x000ea8000c1e1b00 */
        /* <DEDUP_REMOVED lines=23> */
.L_x_1504:
[----:B------:R-:W-:Y:S05]  /*12f70*/  BSYNC B8 ;  /* 0x0000000000087941 */ /* 0x000fea0003800000 */
.L_x_1503:
[----:B------:R-:W-:-:S05]  /*12f80*/  IADD3 R0, P0, R34, 0x8, RZ ;  /* 0x0000000822007810 */ /* 0x000fca0007f1e0ff */
[----:B------:R-:W-:Y:S01]  /*12f90*/  IMAD.X R35, RZ, RZ, R35, P0 ;  /* 0x000000ffff237224 */ /* 0x000fe200000e0623 */
[----:B------:R-:W-:-:S04]  /*12fa0*/  ISETP.GE.U32.AND P0, PT, R0, R39, PT ;  /* 0x000000270000720c */ /* 0x000fc80003f06070 */
[----:B------:R-:W-:-:S13]  /*12fb0*/  ISETP.GE.U32.AND.EX P0, PT, R35, R38, PT, P0 ;  /* 0x000000262300720c */ /* 0x000fda0003f06100 */
[----:B------:R-:W-:Y:S05]  /*12fc0*/  @!P0 BRA `(.L_x_1505) ;  /* 0xfffffffc00808947 */ /* 0x000fea000383ffff */
.L_x_1496:
[----:B------:R-:W-:Y:S05]  /*12fd0*/  BSYNC B7 ;  /* 0x0000000000077941 */ /* 0x000fea0003800000 */
.L_x_1495:
[----:B------:R-:W-:Y:S01]  /*12fe0*/  VIADD R0, R50, 0x80 ;  /* 0x0000008032007836 */ /* 0x000fe20000000000 */
[----:B------:R-:W-:Y:S04]  /*12ff0*/  BSSY B7, `(.L_x_1506) ;  /* 0x0000081000077945 */ /* 0x000fe80003800000 */
[----:B------:R-:W-:-:S13]  /*13000*/  ISETP.GE.AND P0, PT, R0, R67, PT ;  /* 0x000000430000720c */ /* 0x000fda0003f06270 */
        /* <DEDUP_REMOVED lines=25> */
.L_x_1509:
[----:B------:R-:W-:Y:S05]  /*131a0*/  BSYNC B8 ;  /* 0x0000000000087941 */ /* 0x000fea0003800000 */
.L_x_1508:
        /* <DEDUP_REMOVED lines=24> */
.L_x_1511:
[----:B------:R-:W-:Y:S05]  /*13330*/  BSYNC B8 ;  /* 0x0000000000087941 */ /* 0x000fea0003800000 */
.L_x_1510:
        /* <DEDUP_REMOVED lines=29> */
.L_x_1513:
[----:B------:R-:W-:Y:S05]  /*13510*/  BSYNC B8 ;  /* 0x0000000000087941 */ /* 0x000fea0003800000 */
.L_x_1512:
        /* <DEDUP_REMOVED lines=14> */
.L_x_1516:
        /* <DEDUP_REMOVED lines=26> */
.L_x_1515:
[----:B------:R-:W-:Y:S05]  /*137a0*/  BSYNC B8 ;  /* 0x0000000000087941 */ /* 0x000fea0003800000 */
.L_x_1514:
[----:B------:R-:W-:-:S05]  /*137b0*/  IADD3 R0, P0, R26, 0x8, RZ ;  /* 0x000000081a007810 */ /* 0x000fca0007f1e0ff */
[----:B------:R-:W-:Y:S01]  /*137c0*/  IMAD.X R27, RZ, RZ, R27, P0 ;  /* 0x000000ffff1b7224 */ /* 0x000fe200000e061b */
[----:B------:R-:W-:-:S04]  /*137d0*/  ISETP.GE.U32.AND P0, PT, R0, R31, PT ;  /* 0x0000001f0000720c */ /* 0x000fc80003f06070 */
[----:B------:R-:W-:-:S13]  /*137e0*/  ISETP.GE.U32.AND.EX P0, PT, R27, R30, PT, P0 ;  /* 0x0000001e1b00720c */ /* 0x000fda0003f06100 */
[----:B------:R-:W-:Y:S05]  /*137f0*/  @!P0 BRA `(.L_x_1516) ;  /* 0xfffffffc00808947 */ /* 0x000fea000383ffff */
.L_x_1507:
[----:B------:R-:W-:Y:S05]  /*13800*/  BSYNC B7 ;  /* 0x0000000000077941 */ /* 0x000fea0003800000 */
.L_x_1506:
        /* <DEDUP_REMOVED lines=28> */
.L_x_1520:
[----:B------:R-:W-:Y:S05]  /*139d0*/  BSYNC B8 ;  /* 0x0000000000087941 */ /* 0x000fea0003800000 */
.L_x_1519:
        /* <DEDUP_REMOVED lines=24> */
.L_x_1522:
[----:B------:R-:W-:Y:S05]  /*13b60*/  BSYNC B8 ;  /* 0x0000000000087941 */ /* 0x000fea0003800000 */
.L_x_1521:
        /* <DEDUP_REMOVED lines=29> */
.L_x_1524:
[----:B------:R-:W-:Y:S05]  /*13d40*/  BSYNC B8 ;  /* 0x0000000000087941 */ /* 0x000fea0003800000 */
.L_x_1523:
        /* <DEDUP_REMOVED lines=14> */
.L_x_1527:
        /* <DEDUP_REMOVED lines=26> */
.L_x_1526:
[----:B------:R-:W-:Y:S05]  /*13fd0*/  BSYNC B8 ;  /* 0x0000000000087941 */ /* 0x000fea0003800000 */
.L_x_1525:
[----:B------:R-:W-:-:S05]  /*13fe0*/  IADD3 R0, P0, R16, 0x8, RZ ;  /* 0x0000000810007810 */ /* 0x000fca0007f1e0ff */
[----:B------:R-:W-:Y:S01]  /*13ff0*/  IMAD.X R17, RZ, RZ, R17, P0 ;  /* 0x000000ffff117224 */ /* 0x000fe200000e0611 */
[----:B------:R-:W-:-:S04]  /*14000*/  ISETP.GE.U32.AND P0, PT, R0, R23, PT ;  /* 0x000000170000720c */ /* 0x000fc80003f06070 */
[----:B------:R-:W-:-:S13]  /*14010*/  ISETP.GE.U32.AND.EX P0, PT, R17, R22, PT, P0 ;  /* 0x000000161100720c */ /* 0x000fda0003f06100 */
[----:B------:R-:W-:Y:S05]  /*14020*/  @!P0 BRA `(.L_x_1527) ;  /* 0xfffffffc00808947 */ /* 0x000fea000383ffff */
.L_x_1518:
[----:B------:R-:W-:Y:S05]  /*14030*/  BSYNC B7 ;  /* 0x0000000000077941 */ /* 0x000fea0003800000 */
.L_x_1517:
        /* <DEDUP_REMOVED lines=28> */
.L_x_1531:
[----:B------:R-:W-:Y:S05]  /*14200*/  BSYNC B8 ;  /* 0x0000000000087941 */ /* 0x000fea0003800000 */
.L_x_1530:
        /* <DEDUP_REMOVED lines=24> */
.L_x_1533:
[----:B------:R-:W-:Y:S05]  /*14390*/  BSYNC B8 ;  /* 0x0000000000087941 */ /* 0x000fea0003800000 */
.L_x_1532:
[----:B---3--:R-:W-:Y:S01]  /*143a0*/  IADD3 R0, P1, -R46, R48, RZ ;  /* 0x000000302e007210 */ /* 0x008fe20007f3e1ff */
        /* <DEDUP_REMOVED lines=28> */
.L_x_1535:
[----:B------:R-:W-:Y:S05]  /*14570*/  BSYNC B8 ;  /* 0x0000000000087941 */ /* 0x000fea0003800000 */
.L_x_1534:
[C---:B------:R-:W-:Y:S01]  /*14580*/  IADD3 R3, P1, R46.reuse, 0x1, RZ ;  /* 0x000000012e037810 */ /* 0x040fe20007f3e0ff */
[----:B------:R-:W-:Y:S02]  /*14590*/  ULDC.64 UR4, c[0x0][0x248] ;  /* 0x0000920000047ab9 */ /* 0x000fe40000000a00 */
[----:B------:R-:W-:Y:S02]  /*145a0*/  LEA R16, P2, R46, UR4, 0x3 ;  /* 0x000000042e107c11 */ /* 0x000fe4000f8418ff */
[----:B------:R-:W-:Y:S01]  /*145b0*/  ISETP.GE.U32.AND P0, PT, R3, R48, PT ;  /* 0x000000300300720c */ /* 0x000fe20003f06070 */
[----:B------:R-:W-:Y:S01]  /*145c0*/  IMAD.X R3, RZ, RZ, R47, P1 ;  /* 0x000000ffff037224 */ /* 0x000fe200008e062f */
[C---:B------:R-:W-:Y:S02]  /*145d0*/  ISETP.LE.U32.AND P1, PT, R48.reuse, R46, PT ;  /* 0x0000002e3000720c */ /* 0x040fe40003f23070 */
[----:B------:R-:W-:Y:S02]  /*145e0*/  LEA R19, P3, R48, UR4, 0x3 ;  /* 0x0000000430137c11 */ /* 0x000fe4000f8618ff */
[----:B------:R-:W-:-:S02]  /*145f0*/  ISETP.GE.AND.EX P0, PT, R3, R49, PT, P0 ;  /* 0x000000310300720c */ /* 0x000fc40003f06300 */
[----:B------:R-:W-:Y:S02]  /*14600*/  LEA.HI.X R17, R46, UR5, R47, 0x3, P2 ;  /* 0x000000052e117c11 */ /* 0x000fe400090f1c2f */
[----:B------:R-:W-:Y:S02]  /*14610*/  ISETP.LE.OR.EX P0, PT, R49, R47, P0, P1 ;  /* 0x0000002f3100720c */ /* 0x000fe40000703710 */
[----:B------:R-:W-:-:S11]  /*14620*/  LEA.HI.X R48, R48, UR5, R49, 0x3, P3 ;  /* 0x0000000530307c11 */ /* 0x000fd600098f1c31 */
[----:B------:R-:W-:Y:S05]  /*14630*/  @P0 BRA `(.L_x_1529) ;  /* 0x0000000000840947 */ /* 0x000fea0003800000 */
[----:B------:R-:W-:-:S05]  /*14640*/  IADD3 R16, P0, R16, 0x8, RZ ;  /* 0x0000000810107810 */ /* 0x000fca0007f1e0ff */
[----:B------:R-:W-:-:S08]  /*14650*/  IMAD.X R17, RZ, RZ, R17, P0 ;  /* 0x000000ffff117224 */ /* 0x000fd000000e0611 */
.L_x_1538:
        /* <DEDUP_REMOVED lines=25> */
.L_x_1537:
[----:B------:R-:W-:Y:S05]  /*147f0*/  BSYNC B8 ;  /* 0x0000000000087941 */ /* 0x000fea0003800000 */
.L_x_1536:
[----:B------:R-:W-:-:S05]  /*14800*/  IADD3 R16, P0, R16, 0x8, RZ ;  /* 0x0000000810107810 */ /* 0x000fca0007f1e0ff */
[----:B------:R-:W-:Y:S01]  /*14810*/  IMAD.X R17, RZ, RZ, R17, P0 ;  /* 0x000000ffff117224 */ /* 0x000fe200000e0611 */
[----:B------:R-:W-:-:S04]  /*14820*/  ISETP.GE.U32.AND P0, PT, R16, R19, PT ;  /* 0x000000131000720c */ /* 0x000fc80003f06070 */
[----:B------:R-:W-:-:S13]  /*14830*/  ISETP.GE.U32.AND.EX P0, PT, R17, R48, PT, P0 ;  /* 0x000000301100720c */ /* 0x000fda0003f06100 */
[----:B------:R-:W-:Y:S05]  /*14840*/  @!P0 BRA `(.L_x_1538) ;  /* 0xfffffffc00848947 */ /* 0x000fea000383ffff */
.L_x_1529:
[----:B------:R-:W-:Y:S05]  /*14850*/  BSYNC B7 ;  /* 0x0000000000077941 */ /* 0x000fea0003800000 */
.L_x_1528:
[----:B------:R-:W-:Y:S05]  /*14860*/  BRA `(.L_x_1539) ;  /* 0x0000007c004c7947 */ /* 0x000fea0003800000 */
.L_x_1494:
[----:B------:R-:W0:Y:S01]  /*14870*/  S2R R0, SR_TID.X ;  /* 0x0000000000007919 */ /* 0x000e220000002100 */
[----:B------:R-:W-:Y:S01]  /*14880*/  BSSY B7, `(.L_x_1540) ;  /* 0x0000207000077945 */ /* 0x000fe20003800000 */
[----:B0-----:R-:W-:-:S13]  /*14890*/  ISETP.GE.AND P0, PT, R0, R67, PT ;  /* 0x000000430000720c */ /* 0x001fda0003f06270 */
[----:B------:R-:W-:Y:S05]  /*148a0*/  @P0 BRA `(.L_x_1541) ;  /* 0x0000002000100947 */ /* 0x000fea0003800000 */
        /* <DEDUP_REMOVED lines=24> */
.L_x_1543:
[----:B------:R-:W-:Y:S05]  /*14a30*/  BSYNC B8 ;  /* 0x0000000000087941 */ /* 0x000fea0003800000 */
.L_x_1542:
        /* <DEDUP_REMOVED lines=24> */
.L_x_1545:
[----:B------:R-:W-:Y:S05]  /*14bc0*/  BSYNC B8 ;  /* 0x0000000000087941 */ /* 0x000fea0003800000 */
.L_x_1544:
        /* <DEDUP_REMOVED lines=29> */
.L_x_1547:
[----:B------:R-:W-:Y:S05]  /*14da0*/  BSYNC B8 ;  /* 0x0000000000087941 */ /* 0x000fea0003800000 */
.L_x_1546:
[----:B------:R-:W-:Y:S01]  /*14db0*/  ISETP.GE.U32.AND P0, PT, R2, 0x3, PT ;  /* 0x000000030200780c */ /* 0x000fe20003f06070 */
[----:B------:R-:W-:Y:S01]  /*14dc0*/  ULDC.64 UR4, c[0x0][0x228] ;  /* 0x00008a0000047ab9 */ /* 0x000fe20000000a00 */
[----:B------:R-:W-:Y:S01]  /*14dd0*/  CS2R R10, SRZ ;  /* 0x00000000000a7805 */ /* 0x000fe2000001ff00 */
[----:B---3--:R-:W-:Y:S02]  /*14de0*/  IMAD R3, R57, UR4, RZ ;  /* 0x0000000439037c24 */ /* 0x008fe4000f8e02ff */
[----:B------:R-:W-:-:S04]  /*14df0*/  IMAD.WIDE.U32 R4, R56, UR4, RZ ;  /* 0x0000000438047c25 */ /* 0x000fc8000f8e00ff */
[----:B------:R-:W-:Y:S02]  /*14e00*/  IMAD R3, R56, UR5, R3 ;  /* 0x0000000538037c24 */ /* 0x000fe4000f8e0203 */
[----:B------:R-:W-:Y:S02]  /*14e10*/  IMAD.MOV.U32 R7, RZ, RZ, R4 ;  /* 0x000000ffff077224 */ /* 0x000fe400078e0004 */
[----:B------:R-:W-:Y:S02]  /*14e20*/  IMAD.IADD R4, R5, 0x1, R3 ;  /* 0x0000000105047824 */ /* 0x000fe400078e0203 */
[----:B------:R-:W-:Y:S01]  /*14e30*/  IMAD.MOV.U32 R5, RZ, RZ, R2 ;  /* 0x000000ffff057224 */ /* 0x000fe200078e0002 */
[----:B------:R-:W-:Y:S06]  /*14e40*/  @!P0 BRA `(.L_x_1548) ;  /* 0x0000000c00488947 */ /* 0x000fec0003800000 */
[----:B------:R-:W-:Y:S01]  /*14e50*/  ULDC UR5, c[0x0][0x230] ;  /* 0x00008c0000057ab9 */ /* 0x000fe20000000800 */
[----:B------:R-:W-:Y:S01]  /*14e60*/  BSSY B0, `(.L_x_1548) ;  /* 0x00000d0000007945 */ /* 0x000fe20003800000 */
[----:B------:R-:W-:Y:S01]  /*14e70*/  ULOP3.LUT UR4, UR5, 0x3, URZ, 0xc0, !UPT ;  /* 0x0000000305047892 */ /* 0x000fe2000f8ec03f */
[----:B------:R-:W-:Y:S01]  /*14e80*/  CS2R R10, SRZ ;  /* 0x00000000000a7805 */ /* 0x000fe2000001ff00 */
[----:B------:R-:W-:Y:S02]  /*14e90*/  IMAD.MOV.U32 R5, RZ, RZ, R2 ;  /* 0x000000ffff057224 */ /* 0x000fe400078e0002 */
[----:B------:R-:W-:-:S06]  /*14ea0*/  UIADD3 UR4, -UR4, UR5, URZ ;  /* 0x0000000504047290 */ /* 0x000fcc000fffe13f */
[----:B------:R-:W-:-:S07]  /*14eb0*/  IMAD.U32 R64, RZ, RZ, UR4 ;  /* 0x00000004ff407e24 */ /* 0x000fce000f8e00ff */
.L_x_1561:
[----:B------:R-:W0:Y:S02]  /*14ec0*/  LDC.64 R14, c[0x0][0x238] ;  /* 0x00008e00ff0e7b82 */ /* 0x000e240000000a00 */
[----:B0-----:R-:W-:-:S05]  /*14ed0*/  IMAD.WIDE R14, R5, 0x8, R14 ;  /* 0x00000008050e7825 */ /* 0x001fca00078e020e */
[----:B------:R-:W2:Y:S01]  /*14ee0*/  LDG.E.64 R8, desc[UR36][R14.64] ;  /* 0x000000240e087981 */ /* 0x000ea2000c1e1b00 */
[----:B------:R-:W-:Y:S01]  /*14ef0*/  BSSY B1, `(.L_x_1549) ;  /* 0x000001e000017945 */ /* 0x000fe20003800000 */
[----:B--2---:R-:W-:-:S04]  /*14f00*/  LOP3.LUT R0, R4, R9, RZ, 0xfc, !PT ;  /* 0x0000000904007212 */ /* 0x004fc800078efcff */
[----:B------:R-:W-:-:S13]  /*14f10*/  ISETP.NE.U32.AND P0, PT, R0, RZ, PT ;  /* 0x000000ff0000720c */ /* 0x000fda0003f05070 */
[----:B------:R-:W-:Y:S05]  /*14f20*/  @!P0 BRA `(.L_x_1550) ;  /* 0x00000000001c8947 */ /* 0x000fea0003800000 */
[----:B------:R-:W-:Y:S01]  /*14f30*/  IMAD.MOV.U32 R3, RZ, RZ, R8 ;  /* 0x000000ffff037224 */ /* 0x000fe200078e0008 */
[----:B------:R-:W-:Y:S01]  /*14f40*/  MOV R6, 0x14f70 ;  /* 0x00014f7000067802 */ /* 0x000fe20000000f00 */
[----:B------:R-:W-:-:S07]  /*14f50*/  IMAD.MOV.U32 R0, RZ, RZ, R9 ;  /* 0x000000ffff007224 */ /* 0x000fce00078e0009 */
[----:B------:R-:W-:Y:S05]  /*14f60*/  CALL.REL.NOINC `($__internal_1_$__cuda_sm20_div_s64) ;  /* 0x0000009400707944 */ /* 0x000fea0003c00000 */
[----:B------:R-:W-:Y:S02]  /*14f70*/  IMAD.MOV.U32 R56, RZ, RZ, R3 ;  /* 0x000000ffff387224 */ /* 0x000fe400078e0003 */
[----:B------:R-:W-:Y:S01]  /*14f80*/  IMAD.MOV.U32 R57, RZ, RZ, R0 ;  /* 0x000000ffff397224 */ /* 0x000fe200078e0000 */
[----:B------:R-:W-:Y:S06]  /*14f90*/  BRA `(.L_x_1551) ;  /* 0x00000000004c7947 */ /* 0x000fec0003800000 */
.L_x_1550:
        /* <DEDUP_REMOVED lines=19> */
.L_x_1551:
[----:B------:R-:W-:Y:S05]  /*150d0*/  BSYNC B1 ;  /* 0x0000000000017941 */ /* 0x000fea0003800000 */
.L_x_1549:
[----:B------:R-:W-:Y:S01]  /*150e0*/  ULDC.64 UR4, c[0x0][0x240] ;  /* 0x0000900000047ab9 */ /* 0x000fe20000000a00 */
[----:B------:R-:W2:Y:S01]  /*150f0*/  LDG.E.64 R58, desc[UR36][R14.64+-0x8] ;  /* 0xfffff8240e3a7981 */ /* 0x000ea2000c1e1b00 */
[----:B------:R-:W-:Y:S02]  /*15100*/  SHF.R.S32.HI R0, RZ, 0x1f, R5 ;  /* 0x0000001fff007819 */ /* 0x000fe40000011405 */
[----:B------:R-:W-:-:S04]  /*15110*/  LEA R12, P0, R5, UR4, 0x3 ;  /* 0x00000004050c7c11 */ /* 0x000fc8000f8018ff */
[----:B------:R-:W-:-:S05]  /*15120*/  LEA.HI.X R13, R5, UR5, R0, 0x3, P0 ;  /* 0x00000005050d7c11 */ /* 0x000fca00080f1c00 */
[----:B------:R-:W3:Y:S01]  /*15130*/  LDG.E.64 R20, desc[UR36][R12.64] ;  /* 0x000000240c147981 */ /* 0x000ee2000c1e1b00 */
[----:B------:R-:W-:Y:S01]  /*15140*/  IADD3 R39, P0, RZ, -R56, RZ ;  /* 0x80000038ff277210 */ /* 0x000fe20007f1e0ff */
[----:B------:R-:W-:-:S04]  /*15150*/  IMAD.MOV.U32 R6, RZ, RZ, R7 ;  /* 0x000000ffff067224 */ /* 0x000fc800078e0007 */
[----:B------:R-:W-:Y:S02]  /*15160*/  IMAD.X R3, RZ, RZ, ~R57, P0 ;  /* 0x000000ffff037224 */ /* 0x000fe400000e0e39 */
[----:B------:R-:W-:Y:S02]  /*15170*/  IMAD.MOV.U32 R7, RZ, RZ, R4 ;  /* 0x000000ffff077224 */ /* 0x000fe400078e0004 */
[----:B------:R-:W-:Y:S02]  /*15180*/  IMAD R3, R3, R8, RZ ;  /* 0x0000000803037224 */ /* 0x000fe400078e02ff */
[----:B------:R-:W-:-:S04]  /*15190*/  IMAD.WIDE.U32 R6, R8, R39, R6 ;  /* 0x0000002708067225 */ /* 0x000fc800078e0006 */
[----:B------:R-:W-:-:S04]  /*151a0*/  IMAD R3, R9, R39, R3 ;  /* 0x0000002709037224 */ /* 0x000fc800078e0203 */
[----:B------:R-:W-:Y:S02]  /*151b0*/  IMAD.IADD R3, R7, 0x1, R3 ;  /* 0x0000000107037824 */ /* 0x000fe400078e0203 */
[----:B------:R-:W-:Y:S02]  /*151c0*/  IMAD.MOV.U32 R60, RZ, RZ, R11 ;  /* 0x000000ffff3c7224 */ /* 0x000fe400078e000b */
[----:B------:R-:W-:Y:S01]  /*151d0*/  IMAD.MOV.U32 R61, RZ, RZ, R10 ;  /* 0x000000ffff3d7224 */ /* 0x000fe200078e000a */
[----:B------:R-:W-:Y:S01]  /*151e0*/  BSSY B1, `(.L_x_1552) ;  /* 0x0000024000017945 */ /* 0x000fe20003800000 */
[----:B--2---:R-:W-:-:S04]  /*151f0*/  LOP3.LUT R0, R57, R59, RZ, 0xfc, !PT ;  /* 0x0000003b39007212 */ /* 0x004fc800078efcff */
[----:B------:R-:W-:Y:S01]  /*15200*/  ISETP.NE.U32.AND P0, PT, R0, RZ, PT ;  /* 0x000000ff0000720c */ /* 0x000fe20003f05070 */
[----:B---3--:R-:W-:Y:S02]  /*15210*/  IMAD R3, R3, R20, RZ ;  /* 0x0000001403037224 */ /* 0x008fe400078e02ff */
[----:B------:R-:W-:-:S04]  /*15220*/  IMAD.WIDE.U32 R60, R20, R6, R60 ;  /* 0x00000006143c7225 */ /* 0x000fc800078e003c */
[----:B------:R-:W-:-:S04]  /*15230*/  IMAD R3, R21, R6, R3 ;  /* 0x0000000615037224 */ /* 0x000fc800078e0203 */
[----:B------:R-:W-:Y:S02]  /*15240*/  IMAD.IADD R65, R61, 0x1, R3 ;  /* 0x000000013d417824 */ /* 0x000fe400078e0203 */
[----:B------:R-:W-:Y:S05]  /*15250*/  @!P0 BRA `(.L_x_1553) ;  /* 0x0000000000248947 */ /* 0x000fea0003800000 */
[----:B------:R-:W-:Y:S01]  /*15260*/  IMAD.MOV.U32 R7, RZ, RZ, R56 ;  /* 0x000000ffff077224 */ /* 0x000fe200078e0038 */
[----:B------:R-:W-:Y:S01]  /*15270*/  MOV R6, 0x152c0 ;  /* 0x000152c000067802 */ /* 0x000fe20000000f00 */
[----:B------:R-:W-:Y:S02]  /*15280*/  IMAD.MOV.U32 R4, RZ, RZ, R57 ;  /* 0x000000ffff047224 */ /* 0x000fe400078e0039 */
[----:B------:R-:W-:Y:S02]  /*15290*/  IMAD.MOV.U32 R3, RZ, RZ, R58 ;  /* 0x000000ffff037224 */ /* 0x000fe400078e003a */
[----:B------:R-:W-:-:S07]  /*152a0*/  IMAD.MOV.U32 R0, RZ, RZ, R59 ;  /* 0x000000ffff007224 */ /* 0x000fce00078e003b */
[----:B------:R-:W-:Y:S05]  /*152b0*/  CALL.REL.NOINC `($__internal_1_$__cuda_sm20_div_s64) ;  /* 0x00000090009c7944 */ /* 0x000fea0003c00000 */
[----:B------:R-:W-:Y:S02]  /*152c0*/  IMAD.MOV.U32 R10, RZ, RZ, R3 ;  /* 0x000000ffff0a7224 */ /* 0x000fe400078e0003 */
[----:B------:R-:W-:Y:S01]  /*152d0*/  IMAD.MOV.U32 R11, RZ, RZ, R0 ;  /* 0x000000ffff0b7224 */ /* 0x000fe200078e0000 */
[----:B------:R-:W-:Y:S06]  /*152e0*/  BRA `(.L_x_1554) ;  /* 0x00000000004c7947 */ /* 0x000fec0003800000 */
.L_x_1553:
        /* <DEDUP_REMOVED lines=19> */
.L_x_1554:
[----:B------:R-:W-:Y:S05]  /*15420*/  BSYNC B1 ;  /* 0x0000000000017941 */ /* 0x000fea0003800000 */
.L_x_1552:
[----:B------:R-:W2:Y:S04]  /*15430*/  LDG.E.64 R8, desc[UR36][R14.64+-0x10] ;  /* 0xfffff0240e087981 */ /* 0x000ea8000c1e1b00 */
[----:B------:R-:W3:Y:S01]  /*15440*/  LDG.E.64 R6, desc[UR36][R12.64+-0x8] ;  /* 0xfffff8240c067981 */ /* 0x000ee2000c1e1b00 */
[----:B------:R-:W-:Y:S01]  /*15450*/  IADD3 R39, P0, RZ, -R10, RZ ;  /* 0x8000000aff277210 */ /* 0x000fe20007f1e0ff */
[----:B------:R-:W-:Y:S01]  /*15460*/  IMAD.MOV.U32 R20, RZ, RZ, R56 ;  /* 0x000000ffff147224 */ /* 0x000fe200078e0038 */
[----:B------:R-:W-:Y:S01]  /*15470*/  BSSY B1, `(.L_x_1555) ;  /* 0x000002c000017945 */ /* 0x000fe20003800000 */
[----:B------:R-:W-:Y:S02]  /*15480*/  IMAD.MOV.U32 R21, RZ, RZ, R57 ;  /* 0x000000ffff157224 */ /* 0x000fe400078e0039 */
[----:B------:R-:W-:-:S02]  /*15490*/  IMAD.X R3, RZ, RZ, ~R11, P0 ;  /* 0x000000ffff037224 */ /* 0x000fc400000e0e0b */
[----:B------:R-:W-:-:S04]  /*154a0*/  IMAD.WIDE.U32 R20, R58, R39, R20 ;  /* 0x000000273a147225 */ /* 0x000fc800078e0014 */
[----:B------:R-:W-:Y:S02]  /*154b0*/  IMAD R3, R3, R58, RZ ;  /* 0x0000003a03037224 */ /* 0x000fe400078e02ff */
[----:B------:R-:W-:Y:S02]  /*154c0*/  IMAD.MOV.U32 R56, RZ, RZ, R60 ;  /* 0x000000ffff387224 */ /* 0x000fe400078e003c */
[----:B------:R-:W-:Y:S02]  /*154d0*/  IMAD R3, R59, R39, R3 ;  /* 0x000000273b037224 */ /* 0x000fe400078e0203 */
[----:B------:R-:W-:Y:S02]  /*154e0*/  IMAD.MOV.U32 R57, RZ, RZ, R65 ;  /* 0x000000ffff397224 */ /* 0x000fe400078e0041 */
[----:B------:R-:W-:Y:S01]  /*154f0*/  IMAD.IADD R3, R21, 0x1, R3 ;  /* 0x0000000115037824 */ /* 0x000fe200078e0203 */
        /* <DEDUP_REMOVED lines=16> */
.L_x_1556:
        /* <DEDUP_REMOVED lines=19> */
.L_x_1557:
[----:B------:R-:W-:Y:S05]  /*15730*/  BSYNC B1 ;  /* 0x0000000000017941 */ /* 0x000fea0003800000 */
.L_x_1555:
[----:B------:R-:W2:Y:S04]  /*15740*/  LDG.E.64 R14, desc[UR36][R14.64+-0x18] ;  /* 0xffffe8240e0e7981 */ /* 0x000ea8000c1e1b00 */
[----:B------:R-:W3:Y:S01]  /*15750*/  LDG.E.64 R6, desc[UR36][R12.64+-0x10] ;  /* 0xfffff0240c067981 */ /* 0x000ee2000c1e1b00 */
[----:B------:R-:W-:Y:S01]  /*15760*/  IADD3 R21, P0, RZ, -R58, RZ ;  /* 0x8000003aff157210 */ /* 0x000fe20007f1e0ff */
[----:B------:R-:W-:Y:S04]  /*15770*/  BSSY B1, `(.L_x_1558) ;  /* 0x000002b000017945 */ /* 0x000fe80003800000 */
        /* <DEDUP_REMOVED lines=23> */
.L_x_1559:
        /* <DEDUP_REMOVED lines=19> */
.L_x_1560:
[----:B------:R-:W-:Y:S05]  /*15a20*/  BSYNC B1 ;  /* 0x0000000000017941 */ /* 0x000fea0003800000 */
.L_x_1558:
        /* <DEDUP_REMOVED lines=8> */
[----:B------:R-:W-:-:S03]  /*15ab0*/  ISETP.NE.AND P0, PT, R64, RZ, PT ;  /* 0x000000ff4000720c */ /* 0x000fc60003f05270 */
[----:B------:R-:W-:Y:S02]  /*15ac0*/  IMAD R3, R15, R9, R3 ;  /* 0x000000090f037224 */ /* 0x000fe400078e0203 */
[----:B------:R-:W-:Y:S02]  /*15ad0*/  IMAD.MOV.U32 R9, RZ, RZ, R10 ;  /* 0x000000ffff097224 */ /* 0x000fe400078e000a */
[----:B------:R-:W-:Y:S02]  /*15ae0*/  IMAD.IADD R3, R21, 0x1, R3 ;  /* 0x0000000115037824 */ /* 0x000fe400078e0203 */
[----:B------:R-:W-:Y:S02]  /*15af0*/  VIADD R5, R5, 0xfffffffc ;  /* 0xfffffffc05057836 */ /* 0x000fe40000000000 */
[----:B--2---:R-:W-:Y:S02]  /*15b00*/  IMAD R3, R3, R12, RZ ;  /* 0x0000000c03037224 */ /* 0x004fe400078e02ff */
[----:B------:R-:W-:-:S04]  /*15b10*/  IMAD.WIDE.U32 R8, R12, R20, R8 ;  /* 0x000000140c087225 */ /* 0x000fc800078e0008 */
[----:B------:R-:W-:Y:S02]  /*15b20*/  IMAD R3, R13, R20, R3 ;  /* 0x000000140d037224 */ /* 0x000fe400078e0203 */
[----:B------:R-:W-:Y:S02]  /*15b30*/  IMAD.MOV.U32 R11, RZ, RZ, R8 ;  /* 0x000000ffff0b7224 */ /* 0x000fe400078e0008 */
[----:B------:R-:W-:Y:S01]  /*15b40*/  IMAD.IADD R10, R9, 0x1, R3 ;  /* 0x00000001090a7824 */ /* 0x000fe200078e0203 */
[----:B------:R-:W-:Y:S06]  /*15b50*/  @P0 BRA `(.L_x_1561) ;  /* 0xfffffff000d80947 */ /* 0x000fec000383ffff */
[----:B------:R-:W-:Y:S05]  /*15b60*/  BSYNC B0 ;  /* 0x0000000000007941 */ /* 0x000fea0003800000 */
.L_x_1548:
[----:B------:R-:W0:Y:S02]  /*15b70*/  LDC R0, c[0x0][0x230] ;  /* 0x00008c00ff007b82 */ /* 0x000e240000000800 */
[----:B0-----:R-:W-:-:S13]  /*15b80*/  LOP3.LUT P0, RZ, R0, 0x3, RZ, 0xc0, !PT ;  /* 0x0000000300ff7812 */ /* 0x001fda000780c0ff */
[----:B------:R-:W-:Y:S05]  /*15b90*/  @!P0 BRA `(.L_x_1562) ;  /* 0x0000000800908947 */ /* 0x000fea0003800000 */
[----:B------:R-:W0:Y:S02]  /*15ba0*/  LDC.64 R8, c[0x0][0x238] ;  /* 0x00008e00ff087b82 */ /* 0x000e240000000a00 */
[----:B0-----:R-:W-:-:S06]  /*15bb0*/  IMAD.WIDE R8, R5, 0x8, R8 ;  /* 0x0000000805087825 */ /* 0x001fcc00078e0208 */
        /* <DEDUP_REMOVED lines=12> */
.L_x_1564:
[----:B------:R-:W0:Y:S01]  /*15c80*/  I2F.U32.RP R0, R8 ;  /* 0x0000000800007306 */ /* 0x000e220000209000 */
[----:B------:R-:W-:Y:S01]  /*15c90*/  IMAD.MOV R3, RZ, RZ, -R8 ;  /* 0x000000ffff037224 */ /* 0x000fe200078e0a08 */
[----:B------:R-:W-:-:S06]  /*15ca0*/  ISETP.NE.U32.AND P2, PT, R8, RZ, PT ;  /* 0x000000ff0800720c */ /* 0x000fcc0003f45070 */
[----:B0-----:R-:W0:Y:S02]  /*15cb0*/  MUFU.RCP R0, R0 ;  /* 0x0000000000007308 */ /* 0x001e240000001000 */
[----:B0-----:R-:W-:-:S06]  /*15cc0*/  VIADD R12, R0, 0xffffffe ;  /* 0x0ffffffe000c7836 */ /* 0x001fcc0000000000 */
[----:B------:R0:W1:Y:S02]  /*15cd0*/  F2I.FTZ.U32.TRUNC.NTZ R13, R12 ;  /* 0x0000000c000d7305 */ /* 0x000064000021f000 */
[----:B0-----:R-:W-:Y:S02]  /*15ce0*/  IMAD.MOV.U32 R12, RZ, RZ, RZ ;  /* 0x000000ffff0c7224 */ /* 0x001fe400078e00ff */
[----:B-1----:R-:W-:-:S04]  /*15cf0*/  IMAD R3, R3, R13, RZ ;  /* 0x0000000d03037224 */ /* 0x002fc800078e02ff */
[----:B------:R-:W-:-:S04]  /*15d00*/  IMAD.HI.U32 R6, R13, R3, R12 ;  /* 0x000000030d067227 */ /* 0x000fc800078e000c */
[----:B------:R-:W-:Y:S02]  /*15d10*/  IMAD.MOV.U32 R13, RZ, RZ, RZ ;  /* 0x000000ffff0d7224 */ /* 0x000fe400078e00ff */
        /* <DEDUP_REMOVED lines=8> */
[----:B------:R-:W-:-:S05]  /*15da0*/  @!P2 LOP3.LUT R6, RZ, R8, RZ, 0x33, !PT ;  /* 0x00000008ff06a212 */ /* 0x000fca00078e33ff */
[----:B------:R-:W-:-:S07]  /*15db0*/  IMAD.MOV.U32 R12, RZ, RZ, R6 ;  /* 0x000000ffff0c7224 */ /* 0x000fce00078e0006 */
.L_x_1565:
[----:B------:R-:W-:Y:S05]  /*15dc0*/  BSYNC B0 ;  /* 0x0000000000007941 */ /* 0x000fea0003800000 */
.L_x_1563:
[----:B------:R-:W-:Y:S01]  /*15dd0*/  ULDC.64 UR4, c[0x0][0x240] ;  /* 0x0000900000047ab9 */ /* 0x000fe20000000a00 */
[----:B------:R-:W-:Y:S02]  /*15de0*/  SHF.R.S32.HI R0, RZ, 0x1f, R5 ;  /* 0x0000001fff007819 */ /* 0x000fe40000011405 */
[----:B------:R-:W-:-:S04]  /*15df0*/  LEA R14, P0, R5, UR4, 0x3 ;  /* 0x00000004050e7c11 */ /* 0x000fc8000f8018ff */
[----:B------:R-:W-:Y:S02]  /*15e00*/  LEA.HI.X R15, R5, UR5, R0, 0x3, P0 ;  /* 0x00000005050f7c11 */ /* 0x000fe400080f1c00 */
[----:B------:R-:W0:Y:S04]  /*15e10*/  LDC R0, c[0x0][0x230] ;  /* 0x00008c00ff007b82 */ /* 0x000e280000000800 */
[----:B------:R-:W2:Y:S01]  /*15e20*/  LDG.E.64 R14, desc[UR36][R14.64] ;  /* 0x000000240e0e7981 */ /* 0x000ea2000c1e1b00 */
[----:B------:R-:W-:Y:S01]  /*15e30*/  IADD3 R21, P0, RZ, -R12, RZ ;  /* 0x8000000cff157210 */ /* 0x000fe20007f1e0ff */
[----:B------:R-:W-:Y:S02]  /*15e40*/  IMAD.MOV.U32 R6, RZ, RZ, R7 ;  /* 0x000000ffff067224 */ /* 0x000fe400078e0007 */
[----:B------:R-:W-:-:S02]  /*15e50*/  IMAD.MOV.U32 R7, RZ, RZ, R4 ;  /* 0x000000ffff077224 */ /* 0x000fc400078e0004 */
[----:B------:R-:W-:Y:S02]  /*15e60*/  IMAD.X R3, RZ, RZ, ~R13, P0 ;  /* 0x000000ffff037224 */ /* 0x000fe400000e0e0d */
[----:B------:R-:W-:-:S04]  /*15e70*/  IMAD.WIDE.U32 R6, R8, R21, R6 ;  /* 0x0000001508067225 */ /* 0x000fc800078e0006 */
[----:B------:R-:W-:Y:S02]  /*15e80*/  IMAD R3, R3, R8, RZ ;  /* 0x0000000803037224 */ /* 0x000fe400078e02ff */
[----:B------:R-:W-:Y:S02]  /*15e90*/  IMAD.MOV.U32 R8, RZ, RZ, R11 ;  /* 0x000000ffff087224 */ /* 0x000fe400078e000b */
[----:B------:R-:W-:Y:S02]  /*15ea0*/  IMAD R3, R9, R21, R3 ;  /* 0x0000001509037224 */ /* 0x000fe400078e0203 */
[----:B------:R-:W-:Y:S01]  /*15eb0*/  IMAD.MOV.U32 R9, RZ, RZ, R10 ;  /* 0x000000ffff097224 */ /* 0x000fe200078e000a */
[----:B0-----:R-:W-:Y:S01]  /*15ec0*/  LOP3.LUT R0, R0, 0x3, RZ, 0xc0, !PT ;  /* 0x0000000300007812 */ /* 0x001fe200078ec0ff */
[----:B------:R-:W-:-:S03]  /*15ed0*/  IMAD.IADD R3, R7, 0x1, R3 ;  /* 0x0000000107037824 */ /* 0x000fc600078e0203 */
[----:B------:R-:W-:Y:S01]  /*15ee0*/  ISETP.NE.AND P0, PT, R0, 0x1, PT ;  /* 0x000000010000780c */ /* 0x000fe20003f05270 */
[----:B--2---:R-:W-:Y:S02]  /*15ef0*/  IMAD R3, R3, R14, RZ ;  /* 0x0000000e03037224 */ /* 0x004fe400078e02ff */
[----:B------:R-:W-:-:S04]  /*15f00*/  IMAD.WIDE.U32 R8, R14, R6, R8 ;  /* 0x000000060e087225 */ /* 0x000fc800078e0008 */
[----:B------:R-:W-:Y:S02]  /*15f10*/  IMAD R3, R15, R6, R3 ;  /* 0x000000060f037224 */ /* 0x000fe400078e0203 */
[----:B------:R-:W-:Y:S02]  /*15f20*/  IMAD.MOV.U32 R11, RZ, RZ, R8 ;  /* 0x000000ffff0b7224 */ /* 0x000fe400078e0008 */
[----:B------:R-:W-:Y:S02]  /*15f30*/  IMAD.IADD R10, R9, 0x1, R3 ;  /* 0x00000001090a7824 */ /* 0x000fe400078e0203 */
[----:B------:R-:W-:Y:S05]  /*15f40*/  @!P0 BRA `(.L_x_1562) ;  /* 0x0000000400a48947 */ /* 0x000fea0003800000 */
        /* <DEDUP_REMOVED lines=16> */
.L_x_1567:
        /* <DEDUP_REMOVED lines=8> */
[----:B------:R-:W-:-:S06]  /*160d0*/  IMAD.HI.U32 R7, R7, R3, R6 ;  /* 0x0000000307077227 */ /* 0x000fcc00078e0006 */
[----:B------:R-:W-:-:S04]  /*160e0*/  IMAD.HI.U32 R6, R7, R12, RZ ;  /* 0x0000000c07067227 */ /* 0x000fc800078e00ff */
[----:B------:R-:W-:Y:S02]  /*160f0*/  IMAD.MOV R3, RZ, RZ, -R6 ;  /* 0x000000ffff037224 */ /* 0x000fe400078e0a06 */
[----:B------:R-:W-:Y:S02]  /*16100*/  IMAD.MOV.U32 R7, RZ, RZ, RZ ;  /* 0x000000ffff077224 */ /* 0x000fe400078e00ff */
[----:B------:R-:W-:-:S05]  /*16110*/  IMAD R3, R8, R3, R12 ;  /* 0x0000000308037224 */ /* 0x000fca00078e020c */
[----:B------:R-:W-:-:S13]  /*16120*/  ISETP.GE.U32.AND P0, PT, R3, R8, PT ;  /* 0x000000080300720c */ /* 0x000fda0003f06070 */
[----:B------:R-:W-:Y:S02]  /*16130*/  @P0 IMAD.IADD R3, R3, 0x1, -R8 ;  /* 0x0000000103030824 */ /* 0x000fe400078e0a08 */
[----:B------:R-:W-:-:S03]  /*16140*/  @P0 VIADD R6, R6, 0x1 ;  /* 0x0000000106060836 */ /* 0x000fc60000000000 */
[----:B------:R-:W-:-:S13]  /*16150*/  ISETP.GE.U32.AND P1, PT, R3, R8, PT ;  /* 0x000000080300720c */ /* 0x000fda0003f26070 */
[----:B------:R-:W-:Y:S01]  /*16160*/  @P1 VIADD R6, R6, 0x1 ;  /* 0x0000000106061836 */ /* 0x000fe20000000000 */
[----:B------:R-:W-:-:S07]  /*16170*/  @!P2 LOP3.LUT R6, RZ, R8, RZ, 0x33, !PT ;  /* 0x00000008ff06a212 */ /* 0x000fce00078e33ff */
.L_x_1568:
[----:B------:R-:W-:Y:S05]  /*16180*/  BSYNC B0 ;  /* 0x0000000000007941 */ /* 0x000fea0003800000 */
.L_x_1566:
[----:B------:R-:W-:Y:S01]  /*16190*/  ULDC.64 UR4, c[0x0][0x240] ;  /* 0x0000900000047ab9 */ /* 0x000fe20000000a00 */
[----:B------:R-:W-:Y:S02]  /*161a0*/  SHF.R.S32.HI R0, RZ, 0x1f, R5 ;  /* 0x0000001fff007819 */ /* 0x000fe40000011405 */
[----:B------:R-:W-:-:S04]  /*161b0*/  LEA R14, P0, R5, UR4, 0x3 ;  /* 0x00000004050e7c11 */ /* 0x000fc8000f8018ff */
[----:B------:R-:W-:Y:S02]  /*161c0*/  LEA.HI.X R15, R5, UR5, R0, 0x3, P0 ;  /* 0x00000005050f7c11 */ /* 0x000fe400080f1c00 */
[----:B------:R-:W0:Y:S04]  /*161d0*/  LDC R0, c[0x0][0x230] ;  /* 0x00008c00ff007b82 */ /* 0x000e280000000800 */
[----:B------:R-:W2:Y:S01]  /*161e0*/  LDG.E.64 R14, desc[UR36][R14.64+-0x8] ;  /* 0xfffff8240e0e7981 */ /* 0x000ea2000c1e1b00 */
[----:B------:R-:W-:-:S05]  /*161f0*/  IADD3 R21, P0, RZ, -R6, RZ ;  /* 0x80000006ff157210 */ /* 0x000fca0007f1e0ff */
        /* <DEDUP_REMOVED lines=27> */
[----:B------:R-:W-:Y:S05]  /*163b0*/  CALL.REL.NOINC `($__internal_2_$__cuda_sm20_rem_s64) ;  /* 0x0000008400ac7944 */ /* 0x000fea0003c00000 */
[----:B------:R-:W-:Y:S02]  /*163c0*/  IMAD.MOV.U32 R6, RZ, RZ, R4 ;  /* 0x000000ffff067224 */ /* 0x000fe400078e0004 */
[----:B------:R-:W-:Y:S01]  /*163d0*/  IMAD.MOV.U32 R7, RZ, RZ, R3 ;  /* 0x000000ffff077224 */ /* 0x000fe200078e0003 */
[----:B------:R-:W-:Y:S06]  /*163e0*/  BRA `(.L_x_1571) ;  /* 0x0000000000487947 */ /* 0x000fec0003800000 */
.L_x_1570:
        /* <DEDUP_REMOVED lines=14> */
[----:B------:R-:W-:-:S05]  /*164d0*/  @P0 IMAD.IADD R6, R6, 0x1, -R8 ;  /* 0x0000000106060824 */ /* 0x000fca00078e0a08 */
[----:B------:R-:W-:-:S13]  /*164e0*/  ISETP.GE.U32.AND P0, PT, R6, R8, PT ;  /* 0x000000080600720c */ /* 0x000fda0003f06070 */
[----:B------:R-:W-:Y:S01]  /*164f0*/  @P0 IMAD.IADD R6, R6, 0x1, -R8 ;  /* 0x0000000106060824 */ /* 0x000fe200078e0a08 */
[----:B------:R-:W-:-:S07]  /*16500*/  @!P1 LOP3.LUT R6, RZ, R8, RZ, 0x33, !PT ;  /* 0x00000008ff069212 */ /* 0x000fce00078e33ff */
.L_x_1571:
[----:B------:R-:W-:Y:S05]  /*16510*/  BSYNC B0 ;  /* 0x0000000000007941 */ /* 0x000fea0003800000 */
.L_x_1569:
[----:B------:R-:W-:Y:S01]  /*16520*/  ULDC.64 UR4, c[0x0][0x240] ;  /* 0x0000900000047ab9 */ /* 0x000fe20000000a00 */
[----:B------:R-:W-:Y:S02]  /*16530*/  SHF.R.S32.HI R0, RZ, 0x1f, R5 ;  /* 0x0000001fff007819 */ /* 0x000fe40000011405 */
[----:B------:R-:W-:-:S04]  /*16540*/  LEA R4, P0, R5, UR4, 0x3 ;  /* 0x0000000405047c11 */ /* 0x000fc8000f8018ff */
[----:B------:R-:W-:-:S06]  /*16550*/  LEA.HI.X R5, R5, UR5, R0, 0x3, P0 ;  /* 0x0000000505057c11 */ /* 0x000fcc00080f1c00 */
[----:B------:R-:W2:Y:S01]  /*16560*/  LDG.E.64 R4, desc[UR36][R4.64+-0x10] ;  /* 0xfffff02404047981 */ /* 0x000ea2000c1e1b00 */
[----:B------:R-:W-:Y:S02]  /*16570*/  IMAD.MOV.U32 R8, RZ, RZ, R11 ;  /* 0x000000ffff087224 */ /* 0x000fe400078e000b */
[----:B------:R-:W-:Y:S02]  /*16580*/  IMAD.MOV.U32 R9, RZ, RZ, R10 ;  /* 0x000000ffff097224 */ /* 0x000fe400078e000a */
[----:B--2---:R-:W-:Y:S02]  /*16590*/  IMAD R3, R7, R4, RZ ;  /* 0x0000000407037224 */ /* 0x004fe400078e02ff */
[----:B------:R-:W-:-:S04]  /*165a0*/  IMAD.WIDE.U32 R8, R4, R6, R8 ;  /* 0x0000000604087225 */ /* 0x000fc800078e0008 */
[----:B------:R-:W-:Y:S02]  /*165b0*/  IMAD R3, R5, R6, R3 ;  /* 0x0000000605037224 */ /* 0x000fe400078e0203 */
[----:B------:R-:W-:Y:S02]  /*165c0*/  IMAD.MOV.U32 R11, RZ, RZ, R8 ;  /* 0x000000ffff0b7224 */ /* 0x000fe400078e0008 */
[----:B------:R-:W-:-:S07]  /*165d0*/  IMAD.IADD R10, R9, 0x1, R3 ;  /* 0x00000001090a7824 */ /* 0x000fce00078e0203 */
.L_x_1562:
[-C--:B------:R-:W-:Y:S02]  /*165e0*/  IADD3 R3, P0, R36, R11.reuse, RZ ;  /* 0x0000000b24037210 */ /* 0x080fe40007f1e0ff */
        /* <DEDUP_REMOVED lines=17> */
.L_x_1574:
        /* <DEDUP_REMOVED lines=25> */
.L_x_1573:
[----:B------:R-:W-:Y:S05]  /*16890*/  BSYNC B8 ;  /* 0x0000000000087941 */ /* 0x000fea0003800000 */
.L_x_1572:
[----:B------:R-:W-:-:S05]  /*168a0*/  IADD3 R34, P0, R34, 0x8, RZ ;  /* 0x0000000822227810 */ /* 0x000fca0007f1e0ff */
[----:B------:R-:W-:Y:S01]  /*168b0*/  IMAD.X R35, RZ, RZ, R35, P0 ;  /* 0x000000ffff237224 */ /* 0x000fe200000e0623 */
[----:B------:R-:W-:-:S04]  /*168c0*/  ISETP.GE.U32.AND P0, PT, R34, R36, PT ;  /* 0x000000242200720c */ /* 0x000fc80003f06070 */
[----:B------:R-:W-:-:S13]  /*168d0*/  ISETP.GE.U32.AND.EX P0, PT, R35, R38, PT, P0 ;  /* 0x000000262300720c */ /* 0x000fda0003f06100 */
[----:B------:R-:W-:Y:S05]  /*168e0*/  @!P0 BRA `(.L_x_1574) ;  /* 0xfffffffc00848947 */ /* 0x000fea000383ffff */
.L_x_1541:
[----:B------:R-:W-:Y:S05]  /*168f0*/  BSYNC B7 ;  /* 0x0000000000077941 */ /* 0x000fea0003800000 */
.L_x_1540:
[----:B------:R-:W0:Y:S01]  /*16900*/  S2R R0, SR_TID.X ;  /* 0x0000000000007919 */ /* 0x000e220000002100 */
[----:B------:R-:W-:Y:S01]  /*16910*/  BSSY B7, `(.L_x_1575) ;  /* 0x00001f6000077945 */ /* 0x000fe20003800000 */
[----:B0-----:R-:W-:-:S05]  /*16920*/  VIADD R0, R0, 0x80 ;  /* 0x0000008000007836 */ /* 0x001fca0000000000 */
[----:B------:R-:W-:-:S13]  /*16930*/  ISETP.GE.AND P0, PT, R0, R67, PT ;  /* 0x000000430000720c */ /* 0x000fda0003f06270 */
        /* <DEDUP_REMOVED lines=25> */
.L_x_1578:
[----:B------:R-:W-:Y:S05]  /*16ad0*/  BSYNC B8 ;  /* 0x0000000000087941 */ /* 0x000fea0003800000 */
.L_x_1577:
        /* <DEDUP_REMOVED lines=24> */
.L_x_1580:
[----:B------:R-:W-:Y:S05]  /*16c60*/  BSYNC B8 ;  /* 0x0000000000087941 */ /* 0x000fea0003800000 */
.L_x_1579:
        /* <DEDUP_REMOVED lines=29> */
.L_x_1582:
[----:B------:R-:W-:Y:S05]  /*16e40*/  BSYNC B8 ;  /* 0x0000000000087941 */ /* 0x000fea0003800000 */
.L_x_1581:
[----:B------:R-:W0:Y:S01]  /*16e50*/  LDC R9, c[0x0][0x230] ;  /* 0x00008c00ff097b82 */ /* 0x000e220000000800 */
        /* <DEDUP_REMOVED lines=9> */
[----:B0-----:R-:W-:Y:S01]  /*16ef0*/  LOP3.LUT R54, R9, 0x3, RZ, 0xc0, !PT ;  /* 0x0000000309367812 */ /* 0x001fe200078ec0ff */
[----:B------:R-:W-:Y:S06]  /*16f00*/  @!P0 BRA `(.L_x_1583) ;  /* 0x0000000c00408947 */ /* 0x000fec0003800000 */
[----:B------:R-:W-:Y:S01]  /*16f10*/  BSSY B0, `(.L_x_1583) ;  /* 0x00000cf000007945 */ /* 0x000fe20003800000 */
[----:B------:R-:W-:Y:S01]  /*16f20*/  IMAD.IADD R36, R9, 0x1, -R54 ;  /* 0x0000000109247824 */ /* 0x000fe200078e0a36 */
[----:B------:R-:W-:Y:S01]  /*16f30*/  CS2R R32, SRZ ;  /* 0x0000000000207805 */ /* 0x000fe2000001ff00 */
[----:B------:R-:W-:-:S07]  /*16f40*/  IMAD.MOV.U32 R5, RZ, RZ, R2 ;  /* 0x000000ffff057224 */ /* 0x000fce00078e0002 */
.L_x_1596:
[----:B------:R-:W0:Y:S02]  /*16f50*/  LDC.64 R8, c[0x0][0x238] ;  /* 0x00008e00ff087b82 */ /* 0x000e240000000a00 */
[----:B0-----:R-:W-:-:S05]  /*16f60*/  IMAD.WIDE R8, R5, 0x8, R8 ;  /* 0x0000000805087825 */ /* 0x001fca00078e0208 */
        /* <DEDUP_REMOVED lines=13> */
.L_x_1585:
        /* <DEDUP_REMOVED lines=20> */
.L_x_1586:
[----:B------:R-:W-:Y:S05]  /*17180*/  BSYNC B1 ;  /* 0x0000000000017941 */ /* 0x000fea0003800000 */
.L_x_1584:
[----:B------:R-:W-:Y:S01]  /*17190*/  ULDC.64 UR4, c[0x0][0x240] ;  /* 0x0000900000047ab9 */ /* 0x000fe20000000a00 */
[----:B------:R-:W2:Y:S01]  /*171a0*/  LDG.E.64 R14, desc[UR36][R8.64+-0x8] ;  /* 0xfffff824080e7981 */ /* 0x000ea2000c1e1b00 */
        /* <DEDUP_REMOVED lines=30> */
.L_x_1588:
        /* <DEDUP_REMOVED lines=19> */
.L_x_1589:
[----:B------:R-:W-:Y:S05]  /*174c0*/  BSYNC B1 ;  /* 0x0000000000017941 */ /* 0x000fea0003800000 */
.L_x_1587:
        /* <DEDUP_REMOVED lines=29> */
.L_x_1591:
        /* <DEDUP_REMOVED lines=19> */
.L_x_1592:
[----:B------:R-:W-:Y:S05]  /*177d0*/  BSYNC B1 ;  /* 0x0000000000017941 */ /* 0x000fea0003800000 */
.L_x_1590:
        /* <DEDUP_REMOVED lines=8> */
[----:B------:R-:W-:-:S04]  /*17860*/  IMAD R3, R3, R34, RZ ;  /* 0x0000002203037224 */ /* 0x000fc800078e02ff */
        /* <DEDUP_REMOVED lines=19> */
.L_x_1594:
        /* <DEDUP_REMOVED lines=19> */
.L_x_1595:
[----:B------:R-:W-:Y:S05]  /*17ad0*/  BSYNC B1 ;  /* 0x0000000000017941 */ /* 0x000fea0003800000 */
.L_x_1593:
[----:B------:R-:W2:Y:S01]  /*17ae0*/  LDG.E.64 R12, desc[UR36][R12.64+-0x18] ;  /* 0xffffe8240c0c7981 */ /* 0x000ea2000c1e1b00 */
[----:B------:R-:W-:Y:S01]  /*17af0*/  IADD3 R11, P0, RZ, -R7, RZ ;  /* 0x80000007ff0b7210 */ /* 0x000fe20007f1e0ff */
[----:B------:R-:W-:Y:S02]  /*17b00*/  VIADD R36, R36, 0xfffffffc ;  /* 0xfffffffc24247836 */ /* 0x000fe40000000000 */
[----:B------:R-:W-:Y:S02]  /*17b10*/  VIADD R5, R5, 0xfffffffc ;  /* 0xfffffffc05057836 */ /* 0x000fe40000000000 */
[----:B------:R-:W-:Y:S01]  /*17b20*/  IMAD.X R3, RZ, RZ, ~R4, P0 ;  /* 0x000000ffff037224 */ /* 0x000fe200000e0e04 */
[----:B------:R-:W-:Y:S01]  /*17b30*/  ISETP.NE.AND P0, PT, R36, RZ, PT ;  /* 0x000000ff2400720c */ /* 0x000fe20003f05270 */
[----:B------:R-:W-:-:S04]  /*17b40*/  IMAD.WIDE.U32 R14, R8, R11, R14 ;  /* 0x0000000b080e7225 */ /* 0x000fc800078e000e */
[----:B------:R-:W-:Y:S02]  /*17b50*/  IMAD R3, R3, R8, RZ ;  /* 0x0000000803037224 */ /* 0x000fe400078e02ff */
[----:B------:R-:W-:Y:S02]  /*17b60*/  IMAD.MOV.U32 R8, RZ, RZ, R10 ;  /* 0x000000ffff087224 */ /* 0x000fe400078e000a */
[----:B------:R-:W-:Y:S02]  /*17b70*/  IMAD R3, R9, R11, R3 ;  /* 0x0000000b09037224 */ /* 0x000fe400078e0203 */
[----:B------:R-:W-:Y:S02]  /*17b80*/  IMAD.MOV.U32 R9, RZ, RZ, R30 ;  /* 0x000000ffff097224 */ /* 0x000fe400078e001e */
[----:B------:R-:W-:-:S04]  /*17b90*/  IMAD.IADD R3, R15, 0x1, R3 ;  /* 0x000000010f037824 */ /* 0x000fc800078e0203 */
[----:B--2---:R-:W-:Y:S02]  /*17ba0*/  IMAD R3, R3, R12, RZ ;  /* 0x0000000c03037224 */ /* 0x004fe400078e02ff */
[----:B------:R-:W-:-:S04]  /*17bb0*/  IMAD.WIDE.U32 R8, R12, R14, R8 ;  /* 0x0000000e0c087225 */ /* 0x000fc800078e0008 */
[----:B------:R-:W-:Y:S02]  /*17bc0*/  IMAD R3, R13, R14, R3 ;  /* 0x0000000e0d037224 */ /* 0x000fe400078e0203 */
[----:B------:R-:W-:Y:S02]  /*17bd0*/  IMAD.MOV.U32 R33, RZ, RZ, R8 ;  /* 0x000000ffff217224 */ /* 0x000fe400078e0008 */
[----:B------:R-:W-:Y:S01]  /*17be0*/  IMAD.IADD R32, R9, 0x1, R3 ;  /* 0x0000000109207824 */ /* 0x000fe200078e0203 */
[----:B------:R-:W-:Y:S06]  /*17bf0*/  @P0 BRA `(.L_x_1596) ;  /* 0xfffffff000d40947 */ /* 0x000fec000383ffff */
[----:B------:R-:W-:Y:S05]  /*17c00*/  BSYNC B0 ;  /* 0x0000000000007941 */ /* 0x000fea0003800000 */
.L_x_1583:
[----:B------:R-:W-:-:S13]  /*17c10*/  ISETP.NE.AND P0, PT, R54, RZ, PT ;  /* 0x000000ff3600720c */ /* 0x000fda0003f05270 */
[----:B------:R-:W-:Y:S05]  /*17c20*/  @!P0 BRA `(.L_x_1597) ;  /* 0x00000008004c8947 */ /* 0x000fea0003800000 */
        /* <DEDUP_REMOVED lines=15> */
.L_x_1599:
        /* <DEDUP_REMOVED lines=20> */
.L_x_1600:
[----:B------:R-:W-:Y:S05]  /*17e60*/  BSYNC B0 ;  /* 0x0000000000007941 */ /* 0x000fea0003800000 */
.L_x_1598:
[----:B------:R-:W-:Y:S02]  /*17e70*/  ULDC.64 UR4, c[0x0][0x240] ;  /* 0x0000900000047ab9 */ /* 0x000fe40000000a00 */
[----:B------:R-:W-:-:S04]  /*17e80*/  LEA R12, P0, R5, UR4, 0x3 ;  /* 0x00000004050c7c11 */ /* 0x000fc8000f8018ff */
[----:B------:R-:W-:-:S05]  /*17e90*/  LEA.HI.X R13, R5, UR5, R13, 0x3, P0 ;  /* 0x00000005050d7c11 */ /* 0x000fca00080f1c0d */
[----:B------:R-:W2:Y:S01]  /*17ea0*/  LDG.E.64 R20, desc[UR36][R12.64] ;  /* 0x000000240c147981 */ /* 0x000ea2000c1e1b00 */
[----:B------:R-:W-:Y:S01]  /*17eb0*/  IADD3 R31, P0, RZ, -R10, RZ ;  /* 0x8000000aff1f7210 */ /* 0x000fe20007f1e0ff */
[----:B------:R-:W-:Y:S02]  /*17ec0*/  IMAD.MOV.U32 R5, RZ, RZ, R4 ;  /* 0x000000ffff057224 */ /* 0x000fe400078e0004 */
[----:B------:R-:W-:Y:S02]  /*17ed0*/  IMAD.MOV.U32 R4, RZ, RZ, R7 ;  /* 0x000000ffff047224 */ /* 0x000fe400078e0007 */
[----:B------:R-:W-:Y:S01]  /*17ee0*/  IMAD.X R3, RZ, RZ, ~R11, P0 ;  /* 0x000000ffff037224 */ /* 0x000fe200000e0e0b */
[----:B------:R-:W-:Y:S01]  /*17ef0*/  ISETP.NE.AND P0, PT, R54, 0x1, PT ;  /* 0x000000013600780c */ /* 0x000fe20003f05270 */
        /* <DEDUP_REMOVED lines=11> */
[----:B------:R-:W-:Y:S06]  /*17fb0*/  @!P0 BRA `(.L_x_1597) ;  /* 0x0000000400688947 */ /* 0x000fec0003800000 */
        /* <DEDUP_REMOVED lines=14> */
.L_x_1602:
        /* <DEDUP_REMOVED lines=19> */
.L_x_1603:
[----:B------:R-:W-:Y:S05]  /*181d0*/  BSYNC B0 ;  /* 0x0000000000007941 */ /* 0x000fea0003800000 */
.L_x_1601:
[----:B------:R-:W2:Y:S01]  /*181e0*/  LDG.E.64 R6, desc[UR36][R12.64+-0x8] ;  /* 0xfffff8240c067981 */ /* 0x000ea2000c1e1b00 */
[----:B------:R-:W-:-:S05]  /*181f0*/  IADD3 R21, P0, RZ, -R4, RZ ;  /* 0x80000004ff157210 */ /* 0x000fca0007f1e0ff */
        /* <DEDUP_REMOVED lines=25> */
[----:B------:R-:W-:Y:S01]  /*18390*/  IMAD.MOV.U32 R5, RZ, RZ, R3 ;  /* 0x000000ffff057224 */ /* 0x000fe200078e0003 */
[----:B------:R-:W-:Y:S06]  /*183a0*/  BRA `(.L_x_1606) ;  /* 0x0000000000487947 */ /* 0x000fec0003800000 */
.L_x_1605:
        /* <DEDUP_REMOVED lines=18> */
.L_x_1606:
[----:B------:R-:W-:Y:S05]  /*184d0*/  BSYNC B0 ;  /* 0x0000000000007941 */ /* 0x000fea0003800000 */
.L_x_1604:
        /* <DEDUP_REMOVED lines=8> */
.L_x_1597:
        /* <DEDUP_REMOVED lines=18> */
.L_x_1609:
        /* <DEDUP_REMOVED lines=25> */
.L_x_1608:
[----:B------:R-:W-:Y:S05]  /*18810*/  BSYNC B8 ;  /* 0x0000000000087941 */ /* 0x000fea0003800000 */
.L_x_1607:
[----:B------:R-:W-:-:S05]  /*18820*/  IADD3 R26, P0, R26, 0x8, RZ ;  /* 0x000000081a1a7810 */ /* 0x000fca0007f1e0ff */
[----:B------:R-:W-:Y:S01]  /*18830*/  IMAD.X R27, RZ, RZ, R27, P0 ;  /* 0x000000ffff1b7224 */ /* 0x000fe200000e061b */
[----:B------:R-:W-:-:S04]  /*18840*/  ISETP.GE.U32.AND P0, PT, R26, R29, PT ;  /* 0x0000001d1a00720c */ /* 0x000fc80003f06070 */
[----:B------:R-:W-:-:S13]  /*18850*/  ISETP.GE.U32.AND.EX P0, PT, R27, R32, PT, P0 ;  /* 0x000000201b00720c */ /* 0x000fda0003f06100 */
[----:B------:R-:W-:Y:S05]  /*18860*/  @!P0 BRA `(.L_x_1609) ;  /* 0xfffffffc00848947 */ /* 0x000fea000383ffff */
.L_x_1576:
[----:B------:R-:W-:Y:S05]  /*18870*/  BSYNC B7 ;  /* 0x0000000000077941 */ /* 0x000fea0003800000 */
.L_x_1575:
        /* <DEDUP_REMOVED lines=29> */
.L_x_1613:
[----:B------:R-:W-:Y:S05]  /*18a50*/  BSYNC B8 ;  /* 0x0000000000087941 */ /* 0x000fea0003800000 */
.L_x_1612:
        /* <DEDUP_REMOVED lines=24> */
.L_x_1615:
[----:B------:R-:W-:Y:S05]  /*18be0*/  BSYNC B8 ;  /* 0x0000000000087941 */ /* 0x000fea0003800000 */
.L_x_1614:
        /* <DEDUP_REMOVED lines=29> */
.L_x_1617:
[----:B------:R-:W-:Y:S05]  /*18dc0*/  BSYNC B8 ;  /* 0x0000000000087941 */ /* 0x000fea0003800000 */
.L_x_1616:
        /* <DEDUP_REMOVED lines=16> */
.L_x_1631:
        /* <DEDUP_REMOVED lines=15> */
.L_x_1620:
        /* <DEDUP_REMOVED lines=20> */
.L_x_1621:
[----:B------:R-:W-:Y:S05]  /*19100*/  BSYNC B1 ;  /* 0x0000000000017941 */ /* 0x000fea0003800000 */
.L_x_1619:
        /* <DEDUP_REMOVED lines=12> */
[----:B------:R-:W-:Y:S01]  /*191d0*/  IMAD.IADD R3, R7, 0x1, R3 ;  /* 0x0000000107037824 */ /* 0x000fe200078e0203 */
        /* <DEDUP_REMOVED lines=17> */
.L_x_1623:
        /* <DEDUP_REMOVED lines=19> */
.L_x_1624:
[----:B------:R-:W-:Y:S05]  /*19420*/  BSYNC B1 ;  /* 0x0000000000017941 */ /* 0x000fea0003800000 */
.L_x_1622:
        /* <DEDUP_REMOVED lines=29> */
.L_x_1626:
        /* <DEDUP_REMOVED lines=19> */
.L_x_1627:
[----:B------:R-:W-:Y:S05]  /*19730*/  BSYNC B1 ;  /* 0x0000000000017941 */ /* 0x000fea0003800000 */
.L_x_1625:
        /* <DEDUP_REMOVED lines=28> */
.L_x_1629:
        /* <DEDUP_REMOVED lines=19> */
.L_x_1630:
[----:B------:R-:W-:Y:S05]  /*19a30*/  BSYNC B1 ;  /* 0x0000000000017941 */ /* 0x000fea0003800000 */
.L_x_1628:
[----:B------:R-:W2:Y:S01]  /*19a40*/  LDG.E.64 R12, desc[UR36][R12.64+-0x18] ;  /* 0xffffe8240c0c7981 */ /* 0x000ea2000c1e1b00 */
[----:B------:R-:W-:Y:S01]  /*19a50*/  IADD3 R11, P0, RZ, -R7, RZ ;  /* 0x80000007ff0b7210 */ /* 0x000fe20007f1e0ff */
[----:B------:R-:W-:Y:S02]  /*19a60*/  VIADD R5, R5, 0xfffffffc ;  /* 0xfffffffc05057836 */ /* 0x000fe40000000000 */
[----:B------:R-:W-:Y:S02]  /*19a70*/  IMAD.MOV.U32 R23, RZ, RZ, R22 ;  /* 0x000000ffff177224 */ /* 0x000fe400078e0016 */
[----:B------:R-:W-:Y:S01]  /*19a80*/  IMAD.X R3, RZ, RZ, ~R4, P0 ;  /* 0x000000ffff037224 */ /* 0x000fe200000e0e04 */
[----:B------:R-:W-:Y:S01]  /*19a90*/  ISETP.NE.AND P0, PT, R5, RZ, PT ;  /* 0x000000ff0500720c */ /* 0x000fe20003f05270 */
[----:B------:R-:W-:-:S04]  /*19aa0*/  IMAD.WIDE.U32 R14, R8, R11, R14 ;  /* 0x0000000b080e7225 */ /* 0x000fc800078e000e */
[----:B------:R-:W-:Y:S02]  /*19ab0*/  IMAD R3, R3, R8, RZ ;  /* 0x0000000803037224 */ /* 0x000fe400078e02ff */
[----:B------:R-:W-:Y:S02]  /*19ac0*/  IMAD.MOV.U32 R22, RZ, RZ, R10 ;  /* 0x000000ffff167224 */ /* 0x000fe400078e000a */
[----:B------:R-:W-:Y:S02]  /*19ad0*/  IMAD R3, R9, R11, R3 ;  /* 0x0000000b09037224 */ /* 0x000fe400078e0203 */
[----:B------:R-:W-:Y:S02]  /*19ae0*/  VIADD R28, R28, 0xfffffffc ;  /* 0xfffffffc1c1c7836 */ /* 0x000fe40000000000 */
[----:B------:R-:W-:-:S04]  /*19af0*/  IMAD.IADD R3, R15, 0x1, R3 ;  /* 0x000000010f037824 */ /* 0x000fc800078e0203 */
[----:B--2---:R-:W-:Y:S02]  /*19b00*/  IMAD R3, R3, R12, RZ ;  /* 0x0000000c03037224 */ /* 0x004fe400078e02ff */
[----:B------:R-:W-:-:S04]  /*19b10*/  IMAD.WIDE.U32 R24, R12, R14, R22 ;  /* 0x0000000e0c187225 */ /* 0x000fc800078e0016 */
[----:B------:R-:W-:-:S04]  /*19b20*/  IMAD R3, R13, R14, R3 ;  /* 0x0000000e0d037224 */ /* 0x000fc800078e0203 */
[----:B------:R-:W-:Y:S01]  /*19b30*/  IMAD.IADD R25, R25, 0x1, R3 ;  /* 0x0000000119197824 */ /* 0x000fe200078e0203 */
[----:B------:R-:W-:Y:S06]  /*19b40*/  @P0 BRA `(.L_x_1631) ;  /* 0xfffffff000e00947 */ /* 0x000fec000383ffff */
[----:B------:R-:W-:Y:S05]  /*19b50*/  BSYNC B0 ;  /* 0x0000000000007941 */ /* 0x000fea0003800000 */
.L_x_1618:
        /* <DEDUP_REMOVED lines=17> */
.L_x_1634:
        /* <DEDUP_REMOVED lines=20> */
.L_x_1635:
[----:B------:R-:W-:Y:S05]  /*19db0*/  BSYNC B0 ;  /* 0x0000000000007941 */ /* 0x000fea0003800000 */
.L_x_1633:
        /* <DEDUP_REMOVED lines=10> */
[----:B------:R-:W-:-:S04]  /*19e60*/  IMAD R3, R3, R8, RZ ;  /* 0x0000000803037224 */ /* 0x000fc800078e02ff */
[----:B------:R-:W-:-:S04]  /*19e70*/  IMAD R3, R9, R23, R3 ;  /* 0x0000001709037224 */ /* 0x000fc800078e0203 */
[----:B------:R-:W-:-:S04]  /*19e80*/  IMAD.IADD R3, R5, 0x1, R3 ;  /* 0x0000000105037824 */ /* 0x000fc800078e0203 */
[----:B--2---:R-:W-:Y:S02]  /*19e90*/  IMAD R3, R3, R20, RZ ;  /* 0x0000001403037224 */ /* 0x004fe400078e02ff */
[----:B------:R-:W-:-:S04]  /*19ea0*/  IMAD.WIDE.U32 R24, R20, R4, R24 ;  /* 0x0000000414187225 */ /* 0x000fc800078e0018 */
[----:B------:R-:W-:-:S04]  /*19eb0*/  IMAD R3, R21, R4, R3 ;  /* 0x0000000415037224 */ /* 0x000fc800078e0203 */
        /* <DEDUP_REMOVED lines=16> */
.L_x_1637:
        /* <DEDUP_REMOVED lines=19> */
.L_x_1638:
[----:B------:R-:W-:Y:S05]  /*1a0f0*/  BSYNC B0 ;  /* 0x0000000000007941 */ /* 0x000fea0003800000 */
.L_x_1636:
[----:B------:R-:W2:Y:S01]  /*1a100*/  LDG.E.64 R6, desc[UR36][R12.64+-0x8] ;  /* 0xfffff8240c067981 */ /* 0x000ea2000c1e1b00 */
[----:B------:R-:W-:-:S05]  /*1a110*/  IADD3 R21, P0, RZ, -R4, RZ ;  /* 0x80000004ff157210 */ /* 0x000fca0007f1e0ff */
        /* <DEDUP_REMOVED lines=24> */
.L_x_1640:
        /* <DEDUP_REMOVED lines=18> */
.L_x_1641:
[----:B------:R-:W-:Y:S05]  /*1a3c0*/  BSYNC B0 ;  /* 0x0000000000007941 */ /* 0x000fea0003800000 */
.L_x_1639:
[----:B------:R-:W2:Y:S02]  /*1a3d0*/  LDG.E.64 R12, desc[UR36][R12.64+-0x10] ;  /* 0xfffff0240c0c7981 */ /* 0x000ea4000c1e1b00 */
[----:B--2---:R-:W-:Y:S02]  /*1a3e0*/  IMAD R3, R5, R12, RZ ;  /* 0x0000000c05037224 */ /* 0x004fe400078e02ff */
[----:B------:R-:W-:-:S04]  /*1a3f0*/  IMAD.WIDE.U32 R24, R12, R4, R24 ;  /* 0x000000040c187225 */ /* 0x000fc800078e0018 */
[----:B------:R-:W-:-:S04]  /*1a400*/  IMAD R3, R13, R4, R3 ;  /* 0x000000040d037224 */ /* 0x000fc800078e0203 */
[----:B------:R-:W-:-:S07]  /*1a410*/  IMAD.IADD R25, R25, 0x1, R3 ;  /* 0x0000000119197824 */ /* 0x000fce00078e0203 */
.L_x_1632:
        /* <DEDUP_REMOVED lines=18> */
.L_x_1644:
        /* <DEDUP_REMOVED lines=25> */
.L_x_1643:
[----:B------:R-:W-:Y:S05]  /*1a6d0*/  BSYNC B8 ;  /* 0x0000000000087941 */ /* 0x000fea0003800000 */
.L_x_1642:
[----:B------:R-:W-:-:S05]  /*1a6e0*/  IADD3 R16, P0, R16, 0x8, RZ ;  /* 0x0000000810107810 */ /* 0x000fca0007f1e0ff */
[----:B------:R-:W-:Y:S01]  /*1a6f0*/  IMAD.X R17, RZ, RZ, R17, P0 ;  /* 0x000000ffff117224 */ /* 0x000fe200000e0611 */
[----:B------:R-:W-:-:S04]  /*1a700*/  ISETP.GE.U32.AND P0, PT, R16, R19, PT ;  /* 0x000000131000720c */ /* 0x000fc80003f06070 */
[----:B------:R-:W-:-:S13]  /*1a710*/  ISETP.GE.U32.AND.EX P0, PT, R17, R18, PT, P0 ;  /* 0x000000121100720c */ /* 0x000fda0003f06100 */
[----:B------:R-:W-:Y:S05]  /*1a720*/  @!P0 BRA `(.L_x_1644) ;  /* 0xfffffffc00848947 */ /* 0x000fea000383ffff */
.L_x_1611:
[----:B------:R-:W-:Y:S05]  /*1a730*/  BSYNC B7 ;  /* 0x0000000000077941 */ /* 0x000fea0003800000 */
.L_x_1610:
[----:B------:R-:W0:Y:S02]  /*1a740*/  S2R R0, SR_TID.X ;  /* 0x0000000000007919 */ /* 0x000e240000002100 */
        /* <DEDUP_REMOVED lines=27> */
.L_x_1646:
[----:B------:R-:W-:Y:S05]  /*1a900*/  BSYNC B7 ;  /* 0x0000000000077941 */ /* 0x000fea0003800000 */
.L_x_1645:
        /* <DEDUP_REMOVED lines=24> */
.L_x_1648:
[----:B------:R-:W-:Y:S05]  /*1aa90*/  BSYNC B7 ;  /* 0x0000000000077941 */ /* 0x000fea0003800000 */
.L_x_1647:
        /* <DEDUP_REMOVED lines=29> */
.L_x_1650:
[----:B------:R-:W-:Y:S05]  /*1ac70*/  BSYNC B7 ;  /* 0x0000000000077941 */ /* 0x000fea0003800000 */
.L_x_1649:
[----:B------:R-:W0:Y:S01]  /*1ac80*/  LDC R0, c[0x0][0x230] ;  /* 0x00008c00ff007b82 */ /* 0x000e220000000800 */
[----:B------:R-:W-:Y:S01]  /*1ac90*/  ISETP.GE.U32.AND P0, PT, R2, 0x3, PT ;  /* 0x000000030200780c */ /* 0x000fe20003f06070 */
[----:B------:R-:W-:Y:S01]  /*1aca0*/  ULDC.64 UR4, c[0x0][0x228] ;  /* 0x00008a0000047ab9 */ /* 0x000fe20000000a00 */
[----:B------:R-:W-:Y:S01]  /*1acb0*/  CS2R R18, SRZ ;  /* 0x0000000000127805 */ /* 0x000fe2000001ff00 */
[----:B------:R-:W-:Y:S02]  /*1acc0*/  IMAD R3, R51, UR4, RZ ;  /* 0x0000000433037c24 */ /* 0x000fe4000f8e02ff */
[----:B------:R-:W-:-:S04]  /*1acd0*/  IMAD.WIDE.U32 R4, R50, UR4, RZ ;  /* 0x0000000432047c25 */ /* 0x000fc8000f8e00ff */
[----:B------:R-:W-:Y:S02]  /*1ace0*/  IMAD R3, R50, UR5, R3 ;  /* 0x0000000532037c24 */ /* 0x000fe4000f8e0203 */
[----:B------:R-:W-:Y:S02]  /*1acf0*/  IMAD.MOV.U32 R7, RZ, RZ, R4 ;  /* 0x000000ffff077224 */ /* 0x000fe400078e0004 */
[----:B------:R-:W-:Y:S01]  /*1ad00*/  IMAD.IADD R4, R5, 0x1, R3 ;  /* 0x0000000105047824 */ /* 0x000fe200078e0203 */
[----:B0-----:R-:W-:Y:S01]  /*1ad10*/  LOP3.LUT R25, R0, 0x3, RZ, 0xc0, !PT ;  /* 0x0000000300197812 */ /* 0x001fe200078ec0ff */
[----:B------:R-:W-:Y:S06]  /*1ad20*/  @!P0 BRA `(.L_x_1651) ;  /* 0x0000000c00288947 */ /* 0x000fec0003800000 */
[----:B------:R-:W0:Y:S01]  /*1ad30*/  LDC.64 R26, c[0x0][0x238] ;  /* 0x00008e00ff1a7b82 */ /* 0x000e220000000a00 */
[----:B------:R-:W-:Y:S01]  /*1ad40*/  BSSY B0, `(.L_x_1651) ;  /* 0x00000c8000007945 */ /* 0x000fe20003800000 */
[----:B------:R-:W-:Y:S01]  /*1ad50*/  IMAD.IADD R5, R0, 0x1, -R25 ;  /* 0x0000000100057824 */ /* 0x000fe200078e0a19 */
[----:B------:R-:W-:-:S07]  /*1ad60*/  CS2R R18, SRZ ;  /* 0x0000000000127805 */ /* 0x000fce000001ff00 */
.L_x_1664:
        /* <DEDUP_REMOVED lines=14> */
.L_x_1653:
        /* <DEDUP_REMOVED lines=20> */
.L_x_1654:
[----:B------:R-:W-:Y:S05]  /*1af90*/  BSYNC B1 ;  /* 0x0000000000017941 */ /* 0x000fea0003800000 */
.L_x_1652:
        /* <DEDUP_REMOVED lines=30> */
.L_x_1656:
        /* <DEDUP_REMOVED lines=19> */
.L_x_1657:
[----:B------:R-:W-:Y:S05]  /*1b2b0*/  BSYNC B1 ;  /* 0x0000000000017941 */ /* 0x000fea0003800000 */
.L_x_1655:
        /* <DEDUP_REMOVED lines=29> */
.L_x_1659:
        /* <DEDUP_REMOVED lines=19> */
.L_x_1660:
[----:B------:R-:W-:Y:S05]  /*1b5c0*/  BSYNC B1 ;  /* 0x0000000000017941 */ /* 0x000fea0003800000 */
.L_x_1658:
[----:B------:R-:W2:Y:S04]  /*1b5d0*/  LDG.E.64 R8, desc[UR36][R8.64+-0x18] ;  /* 0xffffe82408087981 */ /* 0x000ea8000c1e1b00 */
[----:B------:R-:W3:Y:S01]  /*1b5e0*/  LDG.E.64 R6, desc[UR36][R12.64+-0x10] ;  /* 0xfffff0240c067981 */ /* 0x000ee2000c1e1b00 */
[----:B------:R-:W-:Y:S01]  /*1b5f0*/  IADD3 R11, P0, RZ, -R14, RZ ;  /* 0x8000000eff0b7210 */ /* 0x000fe20007f1e0ff */
[----:B------:R-:W-:Y:S04]  /*1b600*/  BSSY B1, `(.L_x_1661) ;  /* 0x000002a000017945 */ /* 0x000fe80003800000 */
        /* <DEDUP_REMOVED lines=22> */
.L_x_1662:
        /* <DEDUP_REMOVED lines=19> */
.L_x_1663:
[----:B------:R-:W-:Y:S05]  /*1b8a0*/  BSYNC B1 ;  /* 0x0000000000017941 */ /* 0x000fea0003800000 */
.L_x_1661:
        /* <DEDUP_REMOVED lines=18> */
.L_x_1651:
        /* <DEDUP_REMOVED lines=17> */
.L_x_1667:
        /* <DEDUP_REMOVED lines=20> */
.L_x_1668:
[----:B------:R-:W-:Y:S05]  /*1bc20*/  BSYNC B0 ;  /* 0x0000000000007941 */ /* 0x000fea0003800000 */
.L_x_1666:
        /* <DEDUP_REMOVED lines=32> */
.L_x_1670:
        /* <DEDUP_REMOVED lines=15> */
[----:B------:R-:W-:Y:S01]  /*1bf20*/  ISETP.GE.U32.AND P1, PT, R3, R8, PT ;  /* 0x000000080300720c */ /* 0x000fe20003f26070 */
[----:B------:R-:W-:-:S12]  /*1bf30*/  IMAD.MOV.U32 R3, RZ, RZ, RZ ;  /* 0x000000ffff037224 */ /* 0x000fd800078e00ff */
[----:B------:R-:W-:Y:S01]  /*1bf40*/  @P1 VIADD R2, R2, 0x1 ;  /* 0x0000000102021836 */ /* 0x000fe20000000000 */
[----:B------:R-:W-:-:S07]  /*1bf50*/  @!P2 LOP3.LUT R2, RZ, R8, RZ, 0x33, !PT ;  /* 0x00000008ff02a212 */ /* 0x000fce00078e33ff */
.L_x_1671:
[----:B------:R-:W-:Y:S05]  /*1bf60*/  BSYNC B0 ;  /* 0x0000000000007941 */ /* 0x000fea0003800000 */
.L_x_1669:
        /* <DEDUP_REMOVED lines=23> */
[----:B------:R-:W-:Y:S05]  /*1c0e0*/  CALL.REL.NOINC `($__internal_2_$__cuda_sm20_rem_s64) ;  /* 0x0000002800607944 */ /* 0x000fea0003c00000 */
[----:B------:R-:W-:Y:S01]  /*1c0f0*/  IMAD.MOV.U32 R2, RZ, RZ, R4 ;  /* 0x000000ffff027224 */ /* 0x000fe200078e0004 */
[----:B------:R-:W-:Y:S06]  /*1c100*/  BRA `(.L_x_1674) ;  /* 0x0000000000487947 */ /* 0x000fec0003800000 */
.L_x_1673:
        /* <DEDUP_REMOVED lines=18> */
.L_x_1674:
[----:B------:R-:W-:Y:S05]  /*1c230*/  BSYNC B0 ;  /* 0x0000000000007941 */ /* 0x000fea0003800000 */
.L_x_1672:
[----:B------:R-:W2:Y:S02]  /*1c240*/  LDG.E.64 R12, desc[UR36][R12.64+-0x10] ;  /* 0xfffff0240c0c7981 */ /* 0x000ea4000c1e1b00 */
[----:B--2---:R-:W-:Y:S02]  /*1c250*/  IMAD R3, R3, R12, RZ ;  /* 0x0000000c03037224 */ /* 0x004fe400078e02ff */
[----:B------:R-:W-:-:S04]  /*1c260*/  IMAD.WIDE.U32 R18, R12, R2, R18 ;  /* 0x000000020c127225 */ /* 0x000fc800078e0012 */
[----:B------:R-:W-:-:S04]  /*1c270*/  IMAD R3, R13, R2, R3 ;  /* 0x000000020d037224 */ /* 0x000fc800078e0203 */
[----:B------:R-:W-:-:S07]  /*1c280*/  IMAD.IADD R19, R19, 0x1, R3 ;  /* 0x0000000113137824 */ /* 0x000fce00078e0203 */
.L_x_1665:
[-C--:B------:R-:W-:Y:S01]  /*1c290*/  IADD3 R2, P0, R46, R18.reuse, RZ ;  /* 0x000000122e027210 */ /* 0x080fe20007f1e0ff */
[----:B------:R-:W-:Y:S01]  /*1c2a0*/  ULDC.64 UR4, c[0x0][0x248] ;  /* 0x0000920000047ab9 */ /* 0x000fe20000000a00 */
[----:B------:R-:W-:Y:S02]  /*1c2b0*/  IADD3 R3, P1, R48, R18, RZ ;  /* 0x0000001230037210 */ /* 0x000fe40007f3e0ff */
[----:B------:R-:W-:Y:S01]  /*1c2c0*/  IADD3 R0, P2, R2, 0x1, RZ ;  /* 0x0000000102007810 */ /* 0x000fe20007f5e0ff */
[--C-:B------:R-:W-:Y:S01]  /*1c2d0*/  IMAD.X R5, R47, 0x1, R19.reuse, P0 ;  /* 0x000000012f057824 */ /* 0x100fe200000e0613 */
[----:B------:R-:W-:Y:S01]  /*1c2e0*/  LEA R23, P3, R3, UR4, 0x3 ;  /* 0x0000000403177c11 */ /* 0x000fe2000f8618ff */
[----:B------:R-:W-:Y:S01]  /*1c2f0*/  IMAD.X R19, R49, 0x1, R19, P1 ;  /* 0x0000000131137824 */ /* 0x000fe200008e0613 */
[----:B------:R-:W-:Y:S01]  /*1c300*/  ISETP.GE.U32.AND P0, PT, R0, R3, PT ;  /* 0x000000030000720c */ /* 0x000fe20003f06070 */
[----:B------:R-:W-:Y:S01]  /*1c310*/  IMAD.X R0, RZ, RZ, R5, P2 ;  /* 0x000000ffff007224 */ /* 0x000fe200010e0605 */
[----:B------:R-:W-:-:S02]  /*1c320*/  ISETP.LE.U32.AND P1, PT, R48, R46, PT ;  /* 0x0000002e3000720c */ /* 0x000fc40003f23070 */
[----:B------:R-:W-:Y:S02]  /*1c330*/  LEA R16, P2, R2, UR4, 0x3 ;  /* 0x0000000402107c11 */ /* 0x000fe4000f8418ff */
[----:B------:R-:W-:Y:S02]  /*1c340*/  ISETP.GE.AND.EX P0, PT, R0, R19, PT, P0 ;  /* 0x000000130000720c */ /* 0x000fe40003f06300 */
[----:B------:R-:W-:Y:S02]  /*1c350*/  LEA.HI.X R2, R2, UR5, R5, 0x3, P2 ;  /* 0x0000000502027c11 */ /* 0x000fe400090f1c05 */
[----:B------:R-:W-:Y:S02]  /*1c360*/  ISETP.LE.OR.EX P0, PT, R49, R47, P0, P1 ;  /* 0x0000002f3100720c */ /* 0x000fe40000703710 */
[----:B------:R-:W-:-:S11]  /*1c370*/  LEA.HI.X R18, R3, UR5, R19, 0x3, P3 ;  /* 0x0000000503127c11 */ /* 0x000fd600098f1c13 */
[----:B------:R-:W-:Y:S05]  /*1c380*/  @P0 BRA `(.L_x_1539) ;  /* 0x0000000000840947 */ /* 0x000fea0003800000 */
[----:B------:R-:W-:-:S05]  /*1c390*/  IADD3 R16, P0, R16, 0x8, RZ ;  /* 0x0000000810107810 */ /* 0x000fca0007f1e0ff */
[----:B------:R-:W-:-:S08]  /*1c3a0*/  IMAD.X R17, RZ, RZ, R2, P0 ;  /* 0x000000ffff117224 */ /* 0x000fd000000e0602 */
.L_x_1677:
        /* <DEDUP_REMOVED lines=25> */
.L_x_1676:
[----:B------:R-:W-:Y:S05]  /*1c540*/  BSYNC B7 ;  /* 0x0000000000077941 */ /* 0x000fea0003800000 */
.L_x_1675:
[----:B------:R-:W-:-:S05]  /*1c550*/  IADD3 R16, P0, R16, 0x8, RZ ;  /* 0x0000000810107810 */ /* 0x000fca0007f1e0ff */
[----:B------:R-:W-:Y:S01]  /*1c560*/  IMAD.X R17, RZ, RZ, R17, P0 ;  /* 0x000000ffff117224 */ /* 0x000fe200000e0611 */
[----:B------:R-:W-:-:S04]  /*1c570*/  ISETP.GE.U32.AND P0, PT, R16, R23, PT ;  /* 0x000000171000720c */ /* 0x000fc80003f06070 */
[----:B------:R-:W-:-:S13]  /*1c580*/  ISETP.GE.U32.AND.EX P0, PT, R17, R18, PT, P0 ;  /* 0x000000121100720c */ /* 0x000fda0003f06100 */
[----:B------:R-:W-:Y:S05]  /*1c590*/  @!P0 BRA `(.L_x_1677) ;  /* 0xfffffffc00848947 */ /* 0x000fea000383ffff */
.L_x_1539:
[----:B------:R-:W-:Y:S05]  /*1c5a0*/  BSYNC B6 ;  /* 0x0000000000067941 */ /* 0x000fea0003800000 */
.L_x_1493:
[----:B-----5:R-:W0:Y:S01]  /*1c5b0*/  S2R R16, SR_TID.X ;  /* 0x0000000000107919 */ /* 0x020e220000002100 */
[----:B------:R-:W1:Y:S01]  /*1c5c0*/  LDC.U8 R17, c[0x0][0x2a8] ;  /* 0x0000aa00ff117b82 */ /* 0x000e620000000000 */
[----:B------:R-:W-:Y:S01]  /*1c5d0*/  BSSY B6, `(.L_x_1678) ;  /* 0x000007e000067945 */ /* 0x000fe20003800000 */
[----:B0-----:R-:W-:-:S13]  /*1c5e0*/  ISETP.GE.AND P0, PT, R16, R67, PT ;  /* 0x000000431000720c */ /* 0x001fda0003f06270 */
[----:B------:R-:W-:Y:S05]  /*1c5f0*/  @P0 BRA `(.L_x_1679) ;  /* 0x0000000400ec0947 */ /* 0x000fea0003800000 */
[----:B------:R-:W0:Y:S01]  /*1c600*/  S2R R5, SR_CTAID.X ;  /* 0x0000000000057919 */ /* 0x000e220000002500 */
[----:B------:R-:W2:Y:S01]  /*1c610*/  LDC.64 R2, c[0x0][0x258] ;  /* 0x00009600ff027b82 */ /* 0x000ea20000000a00 */
[----:B-1----:R-:W-:Y:S01]  /*1c620*/  PRMT R4, R17, 0x9910, RZ ;  /* 0x0000991011047816 */ /* 0x002fe200000000ff */
[----:B------:R-:W-:Y:S01]  /*1c630*/  ULDC UR4, c[0x0][0x2ac] ;  /* 0x0000ab0000047ab9 */ /* 0x000fe20000000800 */
[----:B0-----:R-:W-:-:S04]  /*1c640*/  IMAD R0, R5, 0x200, R16 ;  /* 0x0000020005007824 */ /* 0x001fc800078e0210 */
[----:B------:R-:W-:Y:S02]  /*1c650*/  IMAD R5, R0, UR4, RZ ;  /* 0x0000000400057c24 */ /* 0x000fe4000f8e02ff */
[----:B------:R-:W-:-:S03]  /*1c660*/  IMAD.MOV.U32 R0, RZ, RZ, R4 ;  /* 0x000000ffff007224 */ /* 0x000fc600078e0004 */
[----:B--2---:R-:W-:Y:S02]  /*1c670*/  IADD3 R2, P1, R5, R2, RZ ;  /* 0x0000000205027210 */ /* 0x004fe40007f3e0ff */
        /* <DEDUP_REMOVED lines=13> */
.L_x_1683:
[----:B------:R0:W-:Y:S01]  /*1c750*/  STG.E.U8 desc[UR36][R2.64], RZ ;  /* 0x000000ff02007986 */ /* 0x0001e2000c101124 */
[----:B------:R-:W-:Y:S05]  /*1c760*/  BRA `(.L_x_1685) ;  /* 0x00000004008c7947 */ /* 0x000fea0003800000 */
.L_x_1682:
        /* <DEDUP_REMOVED lines=8> */
.L_x_1687:
[----:B------:R0:W-:Y:S01]  /*1c7f0*/  STG.E desc[UR36][R2.64], RZ ;  /* 0x000000ff02007986 */ /* 0x0001e2000c101924 */
[----:B------:R-:W-:Y:S05]  /*1c800*/  BRA `(.L_x_1685) ;  /* 0x0000000400647947 */ /* 0x000fea0003800000 */
.L_x_1686:
[----:B------:R0:W-:Y:S01]  /*1c810*/  STG.E.U16 desc[UR36][R2.64], RZ ;  /* 0x000000ff02007986 */ /* 0x0001e2000c101524 */
[----:B------:R-:W-:Y:S05]  /*1c820*/  BRA `(.L_x_1685) ;  /* 0x00000004005c7947 */ /* 0x000fea0003800000 */
.L_x_1681:
        /* <DEDUP_REMOVED lines=8> */
.L_x_1689:
[----:B------:R1:W-:Y:S01]  /*1c8b0*/  STG.E.U16 desc[UR36][R2.64], RZ ;  /* 0x000000ff02007986 */ /* 0x0003e2000c101524 */
[----:B------:R-:W-:Y:S05]  /*1c8c0*/  BRA `(.L_x_1685) ;  /* 0x0000000400347947 */ /* 0x000fea0003800000 */
.L_x_1688:
        /* <DEDUP_REMOVED lines=8> */
.L_x_1691:
[----:B------:R0:W-:Y:S01]  /*1c950*/  STG.E desc[UR36][R2.64], RZ ;  /* 0x000000ff02007986 */ /* 0x0001e2000c101924 */
[----:B------:R-:W-:Y:S05]  /*1c960*/  BRA `(.L_x_1685) ;  /* 0x00000004000c7947 */ /* 0x000fea0003800000 */
.L_x_1690:
[----:B------:R2:W-:Y:S01]  /*1c970*/  STG.E.64 desc[UR36][R2.64], RZ ;  /* 0x000000ff02007986 */ /* 0x0005e2000c101b24 */
[----:B------:R-:W-:Y:S05]  /*1c980*/  BRA `(.L_x_1685) ;  /* 0x0000000400047947 */ /* 0x000fea0003800000 */
.L_x_1680:
        /* <DEDUP_REMOVED lines=10> */
.L_x_1694:
[----:B------:R0:W-:Y:S01]  /*1ca30*/  STG.E.128 desc[UR36][R2.64], RZ ;  /* 0x000000ff02007986 */ /* 0x0001e2000c101d24 */
[----:B------:R-:W-:Y:S05]  /*1ca40*/  BRA `(.L_x_1685) ;  /* 0x0000000000d47947 */ /* 0x000fea0003800000 */
.L_x_1693:
        /* <DEDUP_REMOVED lines=8> */
.L_x_1696:
[----:B------:R0:W-:Y:S01]  /*1cad0*/  STG.E.U8 desc[UR36][R2.64], RZ ;  /* 0x000000ff02007986 */ /* 0x0001e2000c101124 */
[----:B------:R-:W-:Y:S05]  /*1cae0*/  BRA `(.L_x_1685) ;  /* 0x0000000000ac7947 */ /* 0x000fea0003800000 */
.L_x_1695:
[----:B------:R0:W-:Y:S01]  /*1caf0*/  STG.E.U16 desc[UR36][R2.64], RZ ;  /* 0x000000ff02007986 */ /* 0x0001e2000c101524 */
[----:B------:R-:W-:Y:S05]  /*1cb00*/  BRA `(.L_x_1685) ;  /* 0x0000000000a47947 */ /* 0x000fea0003800000 */
.L_x_1692:
        /* <DEDUP_REMOVED lines=10> */
.L_x_1699:
[----:B------:R0:W-:Y:S01]  /*1cbb0*/  STG.E.U8 desc[UR36][R2.64], RZ ;  /* 0x000000ff02007986 */ /* 0x0001e2000c101124 */
[----:B------:R-:W-:Y:S05]  /*1cbc0*/  BRA `(.L_x_1685) ;  /* 0x0000000000747947 */ /* 0x000fea0003800000 */
.L_x_1698:
[----:B------:R0:W-:Y:S01]  /*1cbd0*/  STG.E.U8 desc[UR36][R2.64], RZ ;  /* 0x000000ff02007986 */ /* 0x0001e2000c101124 */
[----:B------:R-:W-:Y:S05]  /*1cbe0*/  BRA `(.L_x_1685) ;  /* 0x00000000006c7947 */ /* 0x000fea0003800000 */
.L_x_1697:
[----:B------:R-:W-:-:S13]  /*1cbf0*/  ISETP.NE.AND P0, PT, R0, 0x1c, PT ;  /* 0x0000001c0000780c */ /* 0x000fda0003f05270 */
[----:B------:R-:W-:Y:S05]  /*1cc00*/  @!P0 BRA `(.L_x_1700) ;  /* 0x0000000000608947 */ /* 0x000fea0003800000 */
[----:B------:R-:W-:-:S13]  /*1cc10*/  ISETP.NE.AND P0, PT, R0, 0x1d, PT ;  /* 0x0000001d0000780c */ /* 0x000fda0003f05270 */
[----:B------:R-:W-:Y:S05]  /*1cc20*/  @!P0 BRA `(.L_x_1701) ;  /* 0x0000000000508947 */ /* 0x000fea0003800000 */
[----:B------:R-:W-:-:S13]  /*1cc30*/  ISETP.NE.AND P0, PT, R0, 0x2c, PT ;  /* 0x0000002c0000780c */ /* 0x000fda0003f05270 */
[----:B------:R0:W-:Y:S01]  /*1cc40*/  @!P0 STG.E.U8 desc[UR36][R2.64], RZ ;  /* 0x000000ff02008986 */ /* 0x0001e2000c101124 */
[----:B------:R-:W-:Y:S05]  /*1cc50*/  @!P0 BRA `(.L_x_1685) ;  /* 0x0000000000508947 */ /* 0x000fea0003800000 */
.L_x_1684:
[----:B------:R-:W-:Y:S01]  /*1cc60*/  MOV R0, 0x0 ;  /* 0x0000000000007802 */ /* 0x000fe20000000f00 */
[----:B------:R-:W-:Y:S01]  /*1cc70*/  ULDC.64 UR4, c[0x4][0x118] ;  /* 0x0100460000047ab9 */ /* 0x000fe20000000a00 */
[----:B------:R-:W-:Y:S01]  /*1cc80*/  ULDC.64 UR6, c[0x4][0x120] ;  /* 0x0100480000067ab9 */ /* 0x000fe20000000a00 */
[----:B------:R-:W-:Y:S01]  /*1cc90*/  IMAD.U32 R4, RZ, RZ, UR4 ;  /* 0x00000004ff047e24 */ /* 0x000fe2000f8e00ff */
[----:B0-----:R0:W1:Y:S01]  /*1cca0*/  LDC.64 R2, c[0x4][R0] ;  /* 0x0100000000027b82 */ /* 0x0010620000000a00 */
        /* <DEDUP_REMOVED lines=11> */
.L_x_1702:
[----:B------:R-:W-:Y:S05]  /*1cd60*/  BRA `(.L_x_1685) ;  /* 0x00000000000c7947 */ /* 0x000fea0003800000 */
.L_x_1701:
[----:B------:R0:W-:Y:S01]  /*1cd70*/  STG.E.64 desc[UR36][R2.64], RZ ;  /* 0x000000ff02007986 */ /* 0x0001e2000c101b24 */
[----:B------:R-:W-:Y:S05]  /*1cd80*/  BRA `(.L_x_1685) ;  /* 0x0000000000047947 */ /* 0x000fea0003800000 */
.L_x_1700:
[----:B------:R0:W-:Y:S02]  /*1cd90*/  STG.E desc[UR36][R2.64], RZ ;  /* 0x000000ff02007986 */ /* 0x0001e4000c101924 */
.L_x_1685:
[----:B------:R-:W-:-:S07]  /*1cda0*/  VIADD R16, R16, 0x80 ;  /* 0x0000008010107836 */ /* 0x000fce0000000000 */
.L_x_1679:
[----:B------:R-:W-:Y:S05]  /*1cdb0*/  BSYNC B6 ;  /* 0x0000000000067941 */ /* 0x000fea0003800000 */
.L_x_1678:
[----:B------:R-:W-:Y:S01]  /*1cdc0*/  ISETP.GE.AND P0, PT, R16, R67, PT ;  /* 0x000000431000720c */ /* 0x000fe20003f06270 */
[----:B------:R-:W-:-:S12]  /*1cdd0*/  BSSY B6, `(.L_x_1703) ;  /* 0x00000f9000067945 */ /* 0x000fd80003800000 */
[----:B------:R-:W-:Y:S05]  /*1cde0*/  @P0 BRA `(.L_x_1704) ;  /* 0x0000000c00dc0947 */ /* 0x000fea0003800000 */
[----:B012-4-:R-:W0:Y:S01]  /*1cdf0*/  S2R R3, SR_CTAID.X ;  /* 0x0000000000037919 */ /* 0x017e220000002500 */
[----:B------:R-:W1:Y:S01]  /*1ce00*/  LDC.64 R4, c[0x0][0x258] ;  /* 0x00009600ff047b82 */ /* 0x000e620000000a00 */
[----:B------:R-:W-:Y:S01]  /*1ce10*/  PRMT R2, R17, 0x9910, RZ ;  /* 0x0000991011027816 */ /* 0x000fe200000000ff */
[----:B------:R-:W-:Y:S01]  /*1ce20*/  ULDC UR4, c[0x0][0x2ac] ;  /* 0x0000ab0000047ab9 */ /* 0x000fe20000000800 */
[----:B0-----:R-:W-:-:S04]  /*1ce30*/  IMAD R0, R3, 0x200, R16 ;  /* 0x0000020003007824 */ /* 0x001fc800078e0210 */
[----:B------:R-:W-:Y:S02]  /*1ce40*/  IMAD R3, R0, UR4, RZ ;  /* 0x0000000400037c24 */ /* 0x000fe4000f8e02ff */
[----:B------:R-:W-:-:S03]  /*1ce50*/  IMAD.MOV.U32 R0, RZ, RZ, R2 ;  /* 0x000000ffff007224 */ /* 0x000fc600078e0002 */
[----:B-1----:R-:W-:Y:S02]  /*1ce60*/  IADD3 R2, P0, R3, R4, RZ ;  /* 0x0000000403027210 */ /* 0x002fe40007f1e0ff */
        /* <DEDUP_REMOVED lines=13> */
.L_x_1708:
[----:B------:R0:W-:Y:S01]  /*1cf40*/  STG.E.U8 desc[UR36][R2.64], RZ ;  /* 0x000000ff02007986 */ /* 0x0001e2000c101124 */
[----:B------:R-:W-:Y:S05]  /*1cf50*/  BRA `(.L_x_1710) ;  /* 0x00000004008c7947 */ /* 0x000fea0003800000 */
.L_x_1707:
        /* <DEDUP_REMOVED lines=8> */
.L_x_1712:
[----:B------:R0:W-:Y:S01]  /*1cfe0*/  STG.E desc[UR36][R2.64], RZ ;  /* 0x000000ff02007986 */ /* 0x0001e2000c101924 */
[----:B------:R-:W-:Y:S05]  /*1cff0*/  BRA `(.L_x_1710) ;  /* 0x0000000400647947 */ /* 0x000fea0003800000 */
.L_x_1711:
[----:B------:R0:W-:Y:S01]  /*1d000*/  STG.E.U16 desc[UR36][R2.64], RZ ;  /* 0x000000ff02007986 */ /* 0x0001e2000c101524 */
[----:B------:R-:W-:Y:S05]  /*1d010*/  BRA `(.L_x_1710) ;  /* 0x00000004005c7947 */ /* 0x000fea0003800000 */
.L_x_1706:
        /* <DEDUP_REMOVED lines=8> */
.L_x_1714:
[----:B------:R0:W-:Y:S01]  /*1d0a0*/  STG.E.U16 desc[UR36][R2.64], RZ ;  /* 0x000000ff02007986 */ /* 0x0001e2000c101524 */
[----:B------:R-:W-:Y:S05]  /*1d0b0*/  BRA `(.L_x_1710) ;  /* 0x0000000400347947 */ /* 0x000fea0003800000 */
.L_x_1713:
        /* <DEDUP_REMOVED lines=8> */
.L_x_1716:
[----:B------:R0:W-:Y:S01]  /*1d140*/  STG.E desc[UR36][R2.64], RZ ;  /* 0x000000ff02007986 */ /* 0x0001e2000c101924 */
[----:B------:R-:W-:Y:S05]  /*1d150*/  BRA `(.L_x_1710) ;  /* 0x00000004000c7947 */ /* 0x000fea0003800000 */
.L_x_1715:
[----:B------:R0:W-:Y:S01]  /*1d160*/  STG.E.64 desc[UR36][R2.64], RZ ;  /* 0x000000ff02007986 */ /* 0x0001e2000c101b24 */
[----:B------:R-:W-:Y:S05]  /*1d170*/  BRA `(.L_x_1710) ;  /* 0x0000000400047947 */ /* 0x000fea0003800000 */
.L_x_1705:
        /* <DEDUP_REMOVED lines=10> */
.L_x_1719:
[----:B------:R4:W-:Y:S01]  /*1d220*/  STG.E.128 desc[UR36][R2.64], RZ ;  /* 0x000000ff02007986 */ /* 0x0009e2000c101d24 */
[----:B------:R-:W-:Y:S05]  /*1d230*/  BRA `(.L_x_1710) ;  /* 0x0000000000d47947 */ /* 0x000fea0003800000 */
.L_x_1718:
        /* <DEDUP_REMOVED lines=8> */
.L_x_1721:
[----:B------:R1:W-:Y:S01]  /*1d2c0*/  STG.E.U8 desc[UR36][R2.64], RZ ;  /* 0x000000ff02007986 */ /* 0x0003e2000c101124 */
[----:B------:R-:W-:Y:S05]  /*1d2d0*/  BRA `(.L_x_1710) ;  /* 0x0000000000ac7947 */ /* 0x000fea0003800000 */
.L_x_1720:
[----:B------:R2:W-:Y:S01]  /*1d2e0*/  STG.E.U16 desc[UR36][R2.64], RZ ;  /* 0x000000ff02007986 */ /* 0x0005e2000c101524 */
[----:B------:R-:W-:Y:S05]  /*1d2f0*/  BRA `(.L_x_1710) ;  /* 0x0000000000a47947 */ /* 0x000fea0003800000 */
.L_x_1717:
        /* <DEDUP_REMOVED lines=10> */
.L_x_1724:
[----:B------:R0:W-:Y:S01]  /*1d3a0*/  STG.E.U8 desc[UR36][R2.64], RZ ;  /* 0x000000ff02007986 */ /* 0x0001e2000c101124 */
[----:B------:R-:W-:Y:S05]  /*1d3b0*/  BRA `(.L_x_1710) ;  /* 0x0000000000747947 */ /* 0x000fea0003800000 */
.L_x_1723:
[----:B------:R0:W-:Y:S01]  /*1d3c0*/  STG.E.U8 desc[UR36][R2.64], RZ ;  /* 0x000000ff02007986 */ /* 0x0001e2000c101124 */
[----:B------:R-:W-:Y:S05]  /*1d3d0*/  BRA `(.L_x_1710) ;  /* 0x00000000006c7947 */ /* 0x000fea0003800000 */
.L_x_1722:
[----:B------:R-:W-:-:S13]  /*1d3e0*/  ISETP.NE.AND P0, PT, R0, 0x1c, PT ;  /* 0x0000001c0000780c */ /* 0x000fda0003f05270 */
[----:B------:R-:W-:Y:S05]  /*1d3f0*/  @!P0 BRA `(.L_x_1725) ;  /* 0x0000000000608947 */ /* 0x000fea0003800000 */
[----:B------:R-:W-:-:S13]  /*1d400*/  ISETP.NE.AND P0, PT, R0, 0x1d, PT ;  /* 0x0000001d0000780c */ /* 0x000fda0003f05270 */
[----:B------:R-:W-:Y:S05]  /*1d410*/  @!P0 BRA `(.L_x_1726) ;  /* 0x0000000000508947 */ /* 0x000fea0003800000 */
[----:B------:R-:W-:-:S13]  /*1d420*/  ISETP.NE.AND P0, PT, R0, 0x2c, PT ;  /* 0x0000002c0000780c */ /* 0x000fda0003f05270 */
[----:B------:R0:W-:Y:S01]  /*1d430*/  @!P0 STG.E.U8 desc[UR36][R2.64], RZ ;  /* 0x000000ff02008986 */ /* 0x0001e2000c101124 */
[----:B------:R-:W-:Y:S05]  /*1d440*/  @!P0 BRA `(.L_x_1710) ;  /* 0x0000000000508947 */ /* 0x000fea0003800000 */
.L_x_1709:
        /* <DEDUP_REMOVED lines=16> */
.L_x_1727:
[----:B------:R-:W-:Y:S05]  /*1d550*/  BRA `(.L_x_1710) ;  /* 0x00000000000c7947 */ /* 0x000fea0003800000 */
.L_x_1726:
[----:B------:R0:W-:Y:S01]  /*1d560*/  STG.E.64 desc[UR36][R2.64], RZ ;  /* 0x000000ff02007986 */ /* 0x0001e2000c101b24 */
[----:B------:R-:W-:Y:S05]  /*1d570*/  BRA `(.L_x_1710) ;  /* 0x0000000000047947 */ /* 0x000fea0003800000 */
.L_x_1725:
[----:B------:R0:W-:Y:S02]  /*1d580*/  STG.E desc[UR36][R2.64], RZ ;  /* 0x000000ff02007986 */ /* 0x0001e4000c101924 */
.L_x_1710:
[----:B------:R-:W-:-:S05]  /*1d590*/  VIADD R16, R16, 0x80 ;  /* 0x0000008010107836 */ /* 0x000fca0000000000 */
[----:B------:R-:W-:-:S13]  /*1d5a0*/  ISETP.GE.AND P0, PT, R16, R67, PT ;  /* 0x000000431000720c */ /* 0x000fda0003f06270 */
[----:B------:R-:W-:Y:S05]  /*1d5b0*/  @P0 BRA `(.L_x_1704) ;  /* 0x0000000400e80947 */ /* 0x000fea0003800000 */
[----:B012-4-:R-:W0:Y:S01]  /*1d5c0*/  S2R R3, SR_CTAID.X ;  /* 0x0000000000037919 */ /* 0x017e220000002500 */
[----:B------:R-:W1:Y:S01]  /*1d5d0*/  LDC.64 R4, c[0x0][0x258] ;  /* 0x00009600ff047b82 */ /* 0x000e620000000a00 */
[----:B------:R-:W-:Y:S01]  /*1d5e0*/  PRMT R0, R17, 0x9910, RZ ;  /* 0x0000991011007816 */ /* 0x000fe200000000ff */
[----:B------:R-:W-:-:S03]  /*1d5f0*/  ULDC UR4, c[0x0][0x2ac] ;  /* 0x0000ab0000047ab9 */ /* 0x000fc60000000800 */
[----:B------:R-:W-:Y:S01]  /*1d600*/  ISETP.GT.AND P1, PT, R0, 0x9, PT ;  /* 0x000000090000780c */ /* 0x000fe20003f24270 */
[----:B0-----:R-:W-:-:S04]  /*1d610*/  IMAD R3, R3, 0x200, R16 ;  /* 0x0000020003037824 */ /* 0x001fc800078e0210 */
[----:B------:R-:W-:-:S05]  /*1d620*/  IMAD R3, R3, UR4, RZ ;  /* 0x0000000403037c24 */ /* 0x000fca000f8e02ff */
[----:B-1----:R-:W-:-:S05]  /*1d630*/  IADD3 R2, P0, R3, R4, RZ ;  /* 0x0000000403027210 */ /* 0x002fca0007f1e0ff */
        /* <DEDUP_REMOVED lines=12> */
.L_x_1731:
[----:B------:R1:W-:Y:S01]  /*1d700*/  STG.E.U8 desc[UR36][R2.64], RZ ;  /* 0x000000ff02007986 */ /* 0x0003e2000c101124 */
[----:B------:R-:W-:Y:S05]  /*1d710*/  BRA `(.L_x_1733) ;  /* 0x00000004008c7947 */ /* 0x000fea0003800000 */
.L_x_1730:
        /* <DEDUP_REMOVED lines=8> */
.L_x_1735:
[----:B------:R4:W-:Y:S01]  /*1d7a0*/  STG.E desc[UR36][R2.64], RZ ;  /* 0x000000ff02007986 */ /* 0x0009e2000c101924 */
[----:B------:R-:W-:Y:S05]  /*1d7b0*/  BRA `(.L_x_1733) ;  /* 0x0000000400647947 */ /* 0x000fea0003800000 */
.L_x_1734:
[----:B------:R0:W-:Y:S01]  /*1d7c0*/  STG.E.U16 desc[UR36][R2.64], RZ ;  /* 0x000000ff02007986 */ /* 0x0001e2000c101524 */
[----:B------:R-:W-:Y:S05]  /*1d7d0*/  BRA `(.L_x_1733) ;  /* 0x00000004005c7947 */ /* 0x000fea0003800000 */
.L_x_1729:
        /* <DEDUP_REMOVED lines=8> */
.L_x_1737:
[----:B------:R0:W-:Y:S01]  /*1d860*/  STG.E.U16 desc[UR36][R2.64], RZ ;  /* 0x000000ff02007986 */ /* 0x0001e2000c101524 */
[----:B------:R-:W-:Y:S05]  /*1d870*/  BRA `(.L_x_1733) ;  /* 0x0000000400347947 */ /* 0x000fea0003800000 */
.L_x_1736:
        /* <DEDUP_REMOVED lines=8> */
.L_x_1739:
[----:B------:R0:W-:Y:S01]  /*1d900*/  STG.E desc[UR36][R2.64], RZ ;  /* 0x000000ff02007986 */ /* 0x0001e2000c101924 */
[----:B------:R-:W-:Y:S05]  /*1d910*/  BRA `(.L_x_1733) ;  /* 0x00000004000c7947 */ /* 0x000fea0003800000 */
.L_x_1738:
[----:B------:R0:W-:Y:S01]  /*1d920*/  STG.E.64 desc[UR36][R2.64], RZ ;  /* 0x000000ff02007986 */ /* 0x0001e2000c101b24 */
[----:B------:R-:W-:Y:S05]  /*1d930*/  BRA `(.L_x_1733) ;  /* 0x0000000400047947 */ /* 0x000fea0003800000 */
.L_x_1728:
        /* <DEDUP_REMOVED lines=10> */
.L_x_1742:
[----:B------:R0:W-:Y:S01]  /*1d9e0*/  STG.E.128 desc[UR36][R2.64], RZ ;  /* 0x000000ff02007986 */ /* 0x0001e2000c101d24 */
[----:B------:R-:W-:Y:S05]  /*1d9f0*/  BRA `(.L_x_1733) ;  /* 0x0000000000d47947 */ /* 0x000fea0003800000 */
.L_x_1741:
        /* <DEDUP_REMOVED lines=8> */
.L_x_1744:
[----:B------:R0:W-:Y:S01]  /*1da80*/  STG.E.U8 desc[UR36][R2.64], RZ ;  /* 0x000000ff02007986 */ /* 0x0001e2000c101124 */
[----:B------:R-:W-:Y:S05]  /*1da90*/  BRA `(.L_x_1733) ;  /* 0x0000000000ac7947 */ /* 0x000fea0003800000 */
.L_x_1743:
[----:B------:R0:W-:Y:S01]  /*1daa0*/  STG.E.U16 desc[UR36][R2.64], RZ ;  /* 0x000000ff02007986 */ /* 0x0001e2000c101524 */
[----:B------:R-:W-:Y:S05]  /*1dab0*/  BRA `(.L_x_1733) ;  /* 0x0000000000a47947 */ /* 0x000fea0003800000 */
.L_x_1740:
        /* <DEDUP_REMOVED lines=10> */
.L_x_1747:
[----:B------:R0:W-:Y:S01]  /*1db60*/  STG.E.U8 desc[UR36][R2.64], RZ ;  /* 0x000000ff02007986 */ /* 0x0001e2000c101124 */
[----:B------:R-:W-:Y:S05]  /*1db70*/  BRA `(.L_x_1733) ;  /* 0x0000000000747947 */ /* 0x000fea0003800000 */
.L_x_1746:
[----:B------:R0:W-:Y:S01]  /*1db80*/  STG.E.U8 desc[UR36][R2.64], RZ ;  /* 0x000000ff02007986 */ /* 0x0001e2000c101124 */
[----:B------:R-:W-:Y:S05]  /*1db90*/  BRA `(.L_x_1733) ;  /* 0x00000000006c7947 */ /* 0x000fea0003800000 */
.L_x_1745:
[----:B------:R-:W-:-:S13]  /*1dba0*/  ISETP.NE.AND P0, PT, R0, 0x1c, PT ;  /* 0x0000001c0000780c */ /* 0x000fda0003f05270 */
[----:B------:R-:W-:Y:S05]  /*1dbb0*/  @!P0 BRA `(.L_x_1748) ;  /* 0x0000000000608947 */ /* 0x000fea0003800000 */
[----:B------:R-:W-:-:S13]  /*1dbc0*/  ISETP.NE.AND P0, PT, R0, 0x1d, PT ;  /* 0x0000001d0000780c */ /* 0x000fda0003f05270 */
[----:B------:R-:W-:Y:S05]  /*1dbd0*/  @!P0 BRA `(.L_x_1749) ;  /* 0x0000000000508947 */ /* 0x000fea0003800000 */
[----:B------:R-:W-:-:S13]  /*1dbe0*/  ISETP.NE.AND P0, PT, R0, 0x2c, PT ;  /* 0x0000002c0000780c */ /* 0x000fda0003f05270 */
[----:B------:R0:W-:Y:S01]  /*1dbf0*/  @!P0 STG.E.U8 desc[UR36][R2.64], RZ ;  /* 0x000000ff02008986 */ /* 0x0001e2000c101124 */
[----:B------:R-:W-:Y:S05]  /*1dc00*/  @!P0 BRA `(.L_x_1733) ;  /* 0x0000000000508947 */ /* 0x000fea0003800000 */
.L_x_1732:
        /* <DEDUP_REMOVED lines=16> */
.L_x_1750:
[----:B------:R-:W-:Y:S05]  /*1dd10*/  BRA `(.L_x_1733) ;  /* 0x00000000000c7947 */ /* 0x000fea0003800000 */
.L_x_1749:
[----:B------:R0:W-:Y:S01]  /*1dd20*/  STG.E.64 desc[UR36][R2.64], RZ ;  /* 0x000000ff02007986 */ /* 0x0001e2000c101b24 */
[----:B------:R-:W-:Y:S05]  /*1dd30*/  BRA `(.L_x_1733) ;  /* 0x0000000000047947 */ /* 0x000fea0003800000 */
.L_x_1748:
[----:B------:R0:W-:Y:S02]  /*1dd40*/  STG.E desc[UR36][R2.64], RZ ;  /* 0x000000ff02007986 */ /* 0x0001e4000c101924 */
.L_x_1733:
[----:B------:R-:W-:-:S07]  /*1dd50*/  VIADD R16, R16, 0x80 ;  /* 0x0000008010107836 */ /* 0x000fce0000000000 */
.L_x_1704:
[----:B------:R-:W-:Y:S05]  /*1dd60*/  BSYNC B6 ;  /* 0x0000000000067941 */ /* 0x000fea0003800000 */
.L_x_1703:
[----:B------:R-:W-:-:S13]  /*1dd70*/  ISETP.GE.AND P0, PT, R16, R67, PT ;  /* 0x000000431000720c */ /* 0x000fda0003f06270 */
[----:B------:R-:W-:Y:S05]  /*1dd80*/  @P0 EXIT ;  /* 0x000000000000094d */ /* 0x000fea0003800000 */
        /* <DEDUP_REMOVED lines=20> */
.L_x_1754:
[----:B------:R-:W-:Y:S01]  /*1ded0*/  STG.E.U8 desc[UR36][R2.64], RZ ;  /* 0x000000ff02007986 */ /* 0x000fe2000c101124 */
[----:B------:R-:W-:Y:S05]  /*1dee0*/  EXIT ;  /* 0x000000000000794d */ /* 0x000fea0003800000 */
.L_x_1753:
        /* <DEDUP_REMOVED lines=8> */
.L_x_1757:
[----:B------:R-:W-:Y:S01]  /*1df70*/  STG.E desc[UR36][R2.64], RZ ;  /* 0x000000ff02007986 */ /* 0x000fe2000c101924 */
[----:B------:R-:W-:Y:S05]  /*1df80*/  EXIT ;  /* 0x000000000000794d */ /* 0x000fea0003800000 */
.L_x_1756:
[----:B------:R-:W-:Y:S01]  /*1df90*/  STG.E.U16 desc[UR36][R2.64], RZ ;  /* 0x000000ff02007986 */ /* 0x000fe2000c101524 */
[----:B------:R-:W-:Y:S05]  /*1dfa0*/  EXIT ;  /* 0x000000000000794d */ /* 0x000fea0003800000 */
.L_x_1752:
        /* <DEDUP_REMOVED lines=8> */
.L_x_1759:
[----:B------:R-:W-:Y:S01]  /*1e030*/  STG.E.U16 desc[UR36][R2.64], RZ ;  /* 0x000000ff02007986 */ /* 0x000fe2000c101524 */
[----:B------:R-:W-:Y:S05]  /*1e040*/  EXIT ;  /* 0x000000000000794d */ /* 0x000fea0003800000 */
.L_x_1758:
        /* <DEDUP_REMOVED lines=8> */
.L_x_1761:
[----:B------:R-:W-:Y:S01]  /*1e0d0*/  STG.E desc[UR36][R2.64], RZ ;  /* 0x000000ff02007986 */ /* 0x000fe2000c101924 */
[----:B------:R-:W-:Y:S05]  /*1e0e0*/  EXIT ;  /* 0x000000000000794d */ /* 0x000fea0003800000 */
.L_x_1760:
[----:B------:R-:W-:Y:S01]  /*1e0f0*/  STG.E.64 desc[UR36][R2.64], RZ ;  /* 0x000000ff02007986 */ /* 0x000fe2000c101b24 */
[----:B------:R-:W-:Y:S05]  /*1e100*/  EXIT ;  /* 0x000000000000794d */ /* 0x000fea0003800000 */
.L_x_1751:
        /* <DEDUP_REMOVED lines=10> */
.L_x_1764:
[----:B------:R-:W-:Y:S01]  /*1e1b0*/  STG.E.128 desc[UR36][R2.64], RZ ;  /* 0x000000ff02007986 */ /* 0x000fe2000c101d24 */
[----:B------:R-:W-:Y:S05]  /*1e1c0*/  EXIT ;  /* 0x000000000000794d */ /* 0x000fea0003800000 */
.L_x_1763:
        /* <DEDUP_REMOVED lines=8> */
.L_x_1766:
[----:B------:R-:W-:Y:S01]  /*1e250*/  STG.E.U8 desc[UR36][R2.64], RZ ;  /* 0x000000ff02007986 */ /* 0x000fe2000c101124 */
[----:B------:R-:W-:Y:S05]  /*1e260*/  EXIT ;  /* 0x000000000000794d */ /* 0x000fea0003800000 */
.L_x_1765:
[----:B------:R-:W-:Y:S01]  /*1e270*/  STG.E.U16 desc[UR36][R2.64], RZ ;  /* 0x000000ff02007986 */ /* 0x000fe2000c101524 */
[----:B------:R-:W-:Y:S05]  /*1e280*/  EXIT ;  /* 0x000000000000794d */ /* 0x000fea0003800000 */
.L_x_1762:
        /* <DEDUP_REMOVED lines=10> */
.L_x_1769:
[----:B------:R-:W-:Y:S01]  /*1e330*/  STG.E.U8 desc[UR36][R2.64], RZ ;  /* 0x000000ff02007986 */ /* 0x000fe2000c101124 */
[----:B------:R-:W-:Y:S05]  /*1e340*/  EXIT ;  /* 0x000000000000794d */ /* 0x000fea0003800000 */
.L_x_1768:
[----:B------:R-:W-:Y:S01]  /*1e350*/  STG.E.U8 desc[UR36][R2.64], RZ ;  /* 0x000000ff02007986 */ /* 0x000fe2000c101124 */
[----:B------:R-:W-:Y:S05]  /*1e360*/  EXIT ;  /* 0x000000000000794d */ /* 0x000fea0003800000 */
.L_x_1767:
[----:B------:R-:W-:-:S13]  /*1e370*/  ISETP.NE.AND P0, PT, R0, 0x1c, PT ;  /* 0x0000001c0000780c */ /* 0x000fda0003f05270 */
[----:B------:R-:W-:Y:S05]  /*1e380*/  @!P0 BRA `(.L_x_1770) ;  /* 0x0000000000608947 */ /* 0x000fea0003800000 */
[----:B------:R-:W-:-:S13]  /*1e390*/  ISETP.NE.AND P0, PT, R0, 0x1d, PT ;  /* 0x0000001d0000780c */ /* 0x000fda0003f05270 */
[----:B------:R-:W-:Y:S05]  /*1e3a0*/  @!P0 BRA `(.L_x_1771) ;  /* 0x0000000000508947 */ /* 0x000fea0003800000 */
[----:B------:R-:W-:-:S13]  /*1e3b0*/  ISETP.NE.AND P0, PT, R0, 0x2c, PT ;  /* 0x0000002c0000780c */ /* 0x000fda0003f05270 */
[----:B------:R0:W-:Y:S01]  /*1e3c0*/  @!P0 STG.E.U8 desc[UR36][R2.64], RZ ;  /* 0x000000ff02008986 */ /* 0x0001e2000c101124 */
[----:B------:R-:W-:Y:S05]  /*1e3d0*/  @!P0 EXIT ;  /* 0x000000000000894d */ /* 0x000fea0003800000 */
.L_x_1755:
        /* <DEDUP_REMOVED lines=16> */
.L_x_1772:
[----:B------:R-:W-:Y:S05]  /*1e4e0*/  EXIT ;  /* 0x000000000000794d */ /* 0x000fea0003800000 */
.L_x_1771:
[----:B------:R-:W-:Y:S01]  /*1e4f0*/  STG.E.64 desc[UR36][R2.64], RZ ;  /* 0x000000ff02007986 */ /* 0x000fe2000c101b24 */
[----:B------:R-:W-:Y:S05]  /*1e500*/  EXIT ;  /* 0x000000000000794d */ /* 0x000fea0003800000 */
.L_x_1770:
[----:B------:R-:W-:Y:S01]  /*1e510*/  STG.E desc[UR36][R2.64], RZ ;  /* 0x000000ff02007986 */ /* 0x000fe2000c101924 */
[----:B------:R-:W-:Y:S05]  /*1e520*/  EXIT ;  /* 0x000000000000794d */ /* 0x000fea0003800000 */
        .weak           $__internal_1_$__cuda_sm20_div_s64
        .type           $__internal_1_$__cuda_sm20_div_s64,@function
        .size           $__internal_1_$__cuda_sm20_div_s64,($__internal_2_$__cuda_sm20_rem_s64 - $__internal_1_$__cuda_sm20_div_s64)
$__internal_1_$__cuda_sm20_div_s64:
        /* <DEDUP_REMOVED lines=18> */
[----:B------:R-:W-:-:S04]  /*1e650*/  IMAD.HI.U32 R38, R39, R62, RZ ;  /* 0x0000003e27267227 */ /* 0x000fc800078e00ff */
[----:B------:R-:W-:-:S04]  /*1e660*/  IMAD.HI.U32 R40, P1, R39, R63, R40 ;  /* 0x0000003f27287227 */ /* 0x000fc80007820028 */
[----:B------:R-:W-:Y:S02]  /*1e670*/  IMAD.X R41, R38, 0x1, R39, P0 ;  /* 0x0000000126297824 */ /* 0x000fe400000e0627 */
[----:B------:R-:W-:-:S05]  /*1e680*/  IMAD R38, R39, R62, RZ ;  /* 0x0000003e27267224 */ /* 0x000fca00078e02ff */
[----:B------:R-:W-:-:S04]  /*1e690*/  IADD3 R39, P0, R38, R40, RZ ;  /* 0x0000002826277210 */ /* 0x000fc80007f1e0ff */
[----:B------:R-:W-:Y:S01]  /*1e6a0*/  IADD3.X R40, RZ, RZ, R41, P0, P1 ;  /* 0x000000ffff287210 */ /* 0x000fe200007e2429 */
[----:B------:R-:W-:-:S04]  /*1e6b0*/  IMAD.WIDE.U32 R62, R39, R20, RZ ;  /* 0x00000014273e7225 */ /* 0x000fc800078e00ff */
[C---:B------:R-:W-:Y:S01]  /*1e6c0*/  IMAD R41, R39.reuse, R21, R63 ;  /* 0x0000001527297224 */ /* 0x040fe200078e023f */
[----:B------:R-:W-:Y:S02]  /*1e6d0*/  IADD3 R62, P0, RZ, -R62, RZ ;  /* 0x8000003eff3e7210 */ /* 0x000fe40007f1e0ff */
[-C--:B------:R-:W-:Y:S01]  /*1e6e0*/  IADD3 R63, P3, RZ, -R7.reuse, RZ ;  /* 0x80000007ff3f7210 */ /* 0x080fe20007f7e0ff */
[----:B------:R-:W-:Y:S02]  /*1e6f0*/  IMAD R41, R40, R20, R41 ;  /* 0x0000001428297224 */ /* 0x000fe400078e0229 */
[----:B------:R-:W-:Y:S01]  /*1e700*/  IMAD.HI.U32 R38, R39, R62, RZ ;  /* 0x0000003e27267227 */ /* 0x000fe200078e00ff */
[----:B------:R-:W-:-:S03]  /*1e710*/  SEL R63, R63, R7, !P2 ;  /* 0x000000073f3f7207 */ /* 0x000fc60005000000 */
[----:B------:R-:W-:-:S04]  /*1e720*/  IMAD.X R41, RZ, RZ, ~R41, P0 ;  /* 0x000000ffff297224 */ /* 0x000fc800000e0e29 */
[----:B------:R-:W-:-:S04]  /*1e730*/  IMAD.WIDE.U32 R38, P0, R39, R41, R38 ;  /* 0x0000002927267225 */ /* 0x000fc80007800026 */
[----:B------:R-:W-:-:S04]  /*1e740*/  IMAD.HI.U32 R39, P1, R40, R62, R38 ;  /* 0x0000003e28277227 */ /* 0x000fc80007820026 */
[----:B------:R-:W-:-:S04]  /*1e750*/  IMAD.HI.U32 R38, R40, R41, RZ ;  /* 0x0000002928267227 */ /* 0x000fc800078e00ff */
[----:B------:R-:W-:Y:S02]  /*1e760*/  IMAD.X R62, R38, 0x1, R40, P0 ;  /* 0x00000001263e7824 */ /* 0x000fe400000e0628 */
[----:B------:R-:W-:Y:S02]  /*1e770*/  IMAD R40, R40, R41, RZ ;  /* 0x0000002928287224 */ /* 0x000fe400078e02ff */
[----:B------:R-:W-:-:S03]  /*1e780*/  IMAD.X R41, RZ, RZ, ~R4, P3 ;  /* 0x000000ffff297224 */ /* 0x000fc600018e0e04 */
[----:B------:R-:W-:Y:S01]  /*1e790*/  IADD3 R40, P0, R40, R39, RZ ;  /* 0x0000002728287210 */ /* 0x000fe20007f1e0ff */
[----:B------:R-:W-:Y:S01]  /*1e7a0*/  IMAD.MOV.U32 R39, RZ, RZ, RZ ;  /* 0x000000ffff277224 */ /* 0x000fe200078e00ff */
[----:B------:R-:W-:Y:S02]  /*1e7b0*/  SEL R41, R41, R4, !P2 ;  /* 0x0000000429297207 */ /* 0x000fe40005000000 */
[----:B------:R-:W-:Y:S01]  /*1e7c0*/  IADD3.X R62, RZ, RZ, R62, P0, P1 ;  /* 0x000000ffff3e7210 */ /* 0x000fe200007e243e */
[----:B------:R-:W-:-:S04]  /*1e7d0*/  IMAD.HI.U32 R38, R40, R63, RZ ;  /* 0x0000003f28267227 */ /* 0x000fc800078e00ff */
[----:B------:R-:W-:-:S04]  /*1e7e0*/  IMAD.WIDE.U32 R38, R40, R41, R38 ;  /* 0x0000002928267225 */ /* 0x000fc800078e0026 */
[C---:B------:R-:W-:Y:S02]  /*1e7f0*/  IMAD R40, R62.reuse, R41, RZ ;  /* 0x000000293e287224 */ /* 0x040fe400078e02ff */
[----:B------:R-:W-:-:S04]  /*1e800*/  IMAD.HI.U32 R38, P0, R62, R63, R38 ;  /* 0x0000003f3e267227 */ /* 0x000fc80007800026 */
[----:B------:R-:W-:Y:S01]  /*1e810*/  IMAD.HI.U32 R62, R62, R41, RZ ;  /* 0x000000293e3e7227 */ /* 0x000fe200078e00ff */
[----:B------:R-:W-:-:S05]  /*1e820*/  IADD3 R40, P1, R40, R38, RZ ;  /* 0x0000002628287210 */ /* 0x000fca0007f3e0ff */
[----:B------:R-:W-:-:S04]  /*1e830*/  IMAD.WIDE.U32 R38, R40, R20, RZ ;  /* 0x0000001428267225 */ /* 0x000fc800078e00ff */
[----:B------:R-:W-:Y:S01]  /*1e840*/  IMAD R66, R40, R21, R39 ;  /* 0x0000001528427224 */ /* 0x000fe200078e0227 */
[----:B------:R-:W-:Y:S01]  /*1e850*/  IADD3 R38, P2, -R38, R63, RZ ;  /* 0x0000003f26267210 */ /* 0x000fe20007f5e1ff */
[----:B------:R-:W-:-:S03]  /*1e860*/  IMAD.X R39, RZ, RZ, R62, P0 ;  /* 0x000000ffff277224 */ /* 0x000fc600000e063e */
[----:B------:R-:W-:Y:S01]  /*1e870*/  ISETP.GE.U32.AND P0, PT, R38, R20, PT ;  /* 0x000000142600720c */ /* 0x000fe20003f06070 */
[----:B------:R-:W-:-:S04]  /*1e880*/  IMAD.X R39, RZ, RZ, R39, P1 ;  /* 0x000000ffff277224 */ /* 0x000fc800008e0627 */
[----:B------:R-:W-:-:S04]  /*1e890*/  IMAD R62, R39, R20, R66 ;  /* 0x00000014273e7224 */ /* 0x000fc800078e0242 */
[----:B------:R-:W-:Y:S01]  /*1e8a0*/  IMAD.X R41, R41, 0x1, ~R62, P2 ;  /* 0x0000000129297824 */ /* 0x000fe200010e0e3e */
[----:B------:R-:W-:-:S04]  /*1e8b0*/  IADD3 R62, P2, R38, -R20, RZ ;  /* 0x80000014263e7210 */ /* 0x000fc80007f5e0ff */
[----:B------:R-:W-:-:S04]  /*1e8c0*/  ISETP.GE.U32.AND.EX P0, PT, R41, R21, PT, P0 ;  /* 0x000000152900720c */ /* 0x000fc80003f06100 */
[----:B------:R-:W-:-:S04]  /*1e8d0*/  SEL R38, R62, R38, P0 ;  /* 0x000000263e267207 */ /* 0x000fc80000000000 */
[----:B------:R-:W-:Y:S01]  /*1e8e0*/  ISETP.GE.U32.AND P1, PT, R38, R20, PT ;  /* 0x000000142600720c */ /* 0x000fe20003f26070 */
[----:B------:R-:W-:-:S05]  /*1e8f0*/  IMAD.X R20, R41, 0x1, ~R21, P2 ;  /* 0x0000000129147824 */ /* 0x000fca00010e0e15 */
[----:B------:R-:W-:Y:S02]  /*1e900*/  SEL R41, R20, R41, P0 ;  /* 0x0000002914297207 */ /* 0x000fe40000000000 */
[----:B------:R-:W-:Y:S02]  /*1e910*/  IADD3 R20, P2, R40, 0x1, RZ ;  /* 0x0000000128147810 */ /* 0x000fe40007f5e0ff */
[----:B------:R-:W-:Y:S02]  /*1e920*/  ISETP.GE.U32.AND.EX P1, PT, R41, R21, PT, P1 ;  /* 0x000000152900720c */ /* 0x000fe40003f26110 */
[----:B------:R-:W-:Y:S01]  /*1e930*/  SEL R40, R20, R40, P0 ;  /* 0x0000002814287207 */ /* 0x000fe20000000000 */
[----:B------:R-:W-:-:S05]  /*1e940*/  IMAD.X R20, RZ, RZ, R39, P2 ;  /* 0x000000ffff147224 */ /* 0x000fca00010e0627 */
[----:B------:R-:W-:Y:S02]  /*1e950*/  SEL R39, R20, R39, P0 ;  /* 0x0000002714277207 */ /* 0x000fe40000000000 */
[----:B------:R-:W-:-:S04]  /*1e960*/  IADD3 R20, P0, R40, 0x1, RZ ;  /* 0x0000000128147810 */ /* 0x000fc80007f1e0ff */
[----:B------:R-:W-:Y:S01]  /*1e970*/  SEL R40, R20, R40, P1 ;  /* 0x0000002814287207 */ /* 0x000fe20000800000 */
[----:B------:R-:W-:Y:S01]  /*1e980*/  IMAD.X R20, RZ, RZ, R39, P0 ;  /* 0x000000ffff147224 */ /* 0x000fe200000e0627 */
[----:B------:R-:W-:Y:S02]  /*1e990*/  ISETP.NE.U32.AND P0, PT, R3, RZ, PT ;  /* 0x000000ff0300720c */ /* 0x000fe40003f05070 */
[----:B------:R-:W-:Y:S02]  /*1e9a0*/  IADD3 R21, P2, RZ, -R40, RZ ;  /* 0x80000028ff157210 */ /* 0x000fe40007f5e0ff */
[----:B------:R-:W-:Y:S02]  /*1e9b0*/  SEL R39, R20, R39, P1 ;  /* 0x0000002714277207 */ /* 0x000fe40000800000 */
[C---:B------:R-:W-:Y:S02]  /*1e9c0*/  LOP3.LUT R20, R0.reuse, R4, RZ, 0x3c, !PT ;  /* 0x0000000400147212 */ /* 0x040fe400078e3cff */
[----:B------:R-:W-:-:S02]  /*1e9d0*/  ISETP.NE.AND.EX P0, PT, R0, RZ, PT, P0 ;  /* 0x000000ff0000720c */ /* 0x000fc40003f05300 */
[----:B------:R-:W-:Y:S01]  /*1e9e0*/  ISETP.GE.AND P1, PT, R20, RZ, PT ;  /* 0x000000ff1400720c */ /* 0x000fe20003f26270 */
[----:B------:R-:W-:-:S03]  /*1e9f0*/  IMAD.X R20, RZ, RZ, ~R39, P2 ;  /* 0x000000ffff147224 */ /* 0x000fc600010e0e27 */
[----:B------:R-:W-:Y:S01]  /*1ea00*/  SEL R3, R21, R40, !P1 ;  /* 0x0000002815037207 */ /* 0x000fe20004800000 */
[----:B------:R-:W-:Y:S01]  /*1ea10*/  IMAD.MOV.U32 R21, RZ, RZ, 0x0 ;  /* 0x00000000ff157424 */ /* 0x000fe200078e00ff */
[----:B------:R-:W-:Y:S01]  /*1ea20*/  SEL R0, R20, R39, !P1 ;  /* 0x0000002714007207 */ /* 0x000fe20004800000 */
[----:B------:R-:W-:Y:S01]  /*1ea30*/  IMAD.MOV.U32 R20, RZ, RZ, R6 ;  /* 0x000000ffff147224 */ /* 0x000fe200078e0006 */
[----:B------:R-:W-:Y:S02]  /*1ea40*/  SEL R3, R3, 0xffffffff, P0 ;  /* 0xffffffff03037807 */ /* 0x000fe40000000000 */
[----:B------:R-:W-:Y:S01]  /*1ea50*/  SEL R0, R0, 0xffffffff, P0 ;  /* 0xffffffff00007807 */ /* 0x000fe20000000000 */
[----:B------:R-:W-:Y:S06]  /*1ea60*/  RET.REL.NODEC R20 `(_ZN2at6native27unrolled_elementwise_kernelIZZZNS0_67_GLOBAL__N__bb565c37_34_ValidateCompressedIndicesKernel_cu_33a4b88b42_validate_compressed_sparse_indices_kernelILNS2_8CDimNameE1ENS2_18CUDAKernelLauncherENS2_14EmptyVecKernelENS2_8DummyVecELm0EEEvRKNS_6TensorESA_lllENKUlvE1_clEvENKUlvE0_clEvEUllllllE_St5arrayIPcLm6EELi4E23TrivialOffsetCalculatorILi5EjESH_ILi1EjENS0_6memory12LoadWithCastILi5EEENSK_13StoreWithCastILi1EEEEEviT_T0_T2_T3_T4_T5_) ;  /* 0xfffffe1414647950 */ /* 0x000fec0003c3ffff */
        .weak           $__internal_2_$__cuda_sm20_rem_s64
        .type           $__internal_2_$__cuda_sm20_rem_s64,@function
        .size           $__internal_2_$__cuda_sm20_rem_s64,(.L_x_32182 - $__internal_2_$__cuda_sm20_rem_s64)
$__internal_2_$__cuda_sm20_rem_s64:
[----:B------:R-:W-:Y:S02]  /*1ea70*/  IADD3 R7, P1, RZ, -R4, RZ ;  /* 0x80000004ff077210 */ /* 0x000fe40007f3e0ff */
[----:B------:R-:W-:-:S03]  /*1ea80*/  ISETP.GE.AND P0, PT, R20, RZ, PT ;  /* 0x000000ff1400720c */ /* 0x000fc60003f06270 */
        /* <DEDUP_REMOVED lines=8> */
[----:B------:R-:W-:Y:S01]  /*1eb10*/  IMAD R15, R8, R7, R15 ;  /* 0x00000007080f7224 */ /* 0x000fe200078e020f */
[----:B------:R-:W-:-:S03]  /*1eb20*/  IADD3 R39, P0, RZ, -R14, RZ ;  /* 0x8000000eff277210 */ /* 0x000fc60007f1e0ff */
[----:B------:R-:W-:Y:S02]  /*1eb30*/  IMAD R15, R9, R6, R15 ;  /* 0x00000006090f7224 */ /* 0x000fe400078e020f */
[----:B------:R-:W-:-:S04]  /*1eb40*/  IMAD.HI.U32 R14, R8, R39, RZ ;  /* 0x00000027080e7227 */ /* 0x000fc800078e00ff */
[----:B------:R-:W-:Y:S02]  /*1eb50*/  IMAD.X R41, RZ, RZ, ~R15, P0 ;  /* 0x000000ffff297224 */ /* 0x000fe400000e0e0f */
[----:B------:R-:W-:Y:S02]  /*1eb60*/  IMAD.MOV.U32 R15, RZ, RZ, R8 ;  /* 0x000000ffff0f7224 */ /* 0x000fe400078e0008 */
[-C--:B------:R-:W-:Y:S02]  /*1eb70*/  IMAD R57, R9, R41.reuse, RZ ;  /* 0x0000002909397224 */ /* 0x080fe400078e02ff */
[----:B------:R-:W-:-:S04]  /*1eb80*/  IMAD.WIDE.U32 R14, P0, R8, R41, R14 ;  /* 0x00000029080e7225 */ /* 0x000fc8000780000e */
[----:B------:R-:W-:-:S04]  /*1eb90*/  IMAD.HI.U32 R14, P1, R9, R39, R14 ;  /* 0x00000027090e7227 */ /* 0x000fc8000782000e */
[----:B------:R-:W-:Y:S01]  /*1eba0*/  IMAD.HI.U32 R39, R9, R41, RZ ;  /* 0x0000002909277227 */ /* 0x000fe200078e00ff */
[----:B------:R-:W-:-:S03]  /*1ebb0*/  IADD3 R15, P2, R57, R14, RZ ;  /* 0x0000000e390f7210 */ /* 0x000fc60007f5e0ff */
[----:B------:R-:W-:Y:S02]  /*1ebc0*/  IMAD.X R39, R39, 0x1, R9, P0 ;  /* 0x0000000127277824 */ /* 0x000fe400000e0609 */
[----:B------:R-:W-:-:S03]  /*1ebd0*/  IMAD.WIDE.U32 R8, R15, R6, RZ ;  /* 0x000000060f087225 */ /* 0x000fc600078e00ff */
[----:B------:R-:W-:Y:S01]  /*1ebe0*/  IADD3.X R39, RZ, RZ, R39, P2, P1 ;  /* 0x000000ffff277210 */ /* 0x000fe200017e2427 */
[----:B------:R-:W-:Y:S01]  /*1ebf0*/  IMAD R9, R15, R7, R9 ;  /* 0x000000070f097224 */ /* 0x000fe200078e0209 */
[----:B------:R-:W-:Y:S02]  /*1ec00*/  IADD3 R41, P0, RZ, -R8, RZ ;  /* 0x80000008ff297210 */ /* 0x000fe40007f1e0ff */
[----:B------:R-:W-:Y:S01]  /*1ec10*/  ISETP.GE.AND P1, PT, R3, RZ, PT ;  /* 0x000000ff0300720c */ /* 0x000fe20003f26270 */
[----:B------:R-:W-:Y:S01]  /*1ec20*/  IMAD R9, R39, R6, R9 ;  /* 0x0000000627097224 */ /* 0x000fe200078e0209 */
[----:B------:R-:W-:Y:S01]  /*1ec30*/  IADD3 R8, P4, RZ, -R21, RZ ;  /* 0x80000015ff087210 */ /* 0x000fe20007f9e0ff */
[----:B------:R-:W-:-:S03]  /*1ec40*/  IMAD.HI.U32 R14, R15, R41, RZ ;  /* 0x000000290f0e7227 */ /* 0x000fc600078e00ff */
[----:B------:R-:W-:Y:S01]  /*1ec50*/  SEL R21, R8, R21, !P1 ;  /* 0x0000001508157207 */ /* 0x000fe20004800000 */
[----:B------:R-:W-:-:S04]  /*1ec60*/  IMAD.X R38, RZ, RZ, ~R9, P0 ;  /* 0x000000ffff267224 */ /* 0x000fc800000e0e09 */
[----:B------:R-:W-:-:S04]  /*1ec70*/  IMAD.WIDE.U32 R14, P0, R15, R38, R14 ;  /* 0x000000260f0e7225 */ /* 0x000fc8000780000e */
[C---:B------:R-:W-:Y:S02]  /*1ec80*/  IMAD R9, R39.reuse, R38, RZ ;  /* 0x0000002627097224 */ /* 0x040fe400078e02ff */
[----:B------:R-:W-:-:S04]  /*1ec90*/  IMAD.HI.U32 R14, P2, R39, R41, R14 ;  /* 0x00000029270e7227 */ /* 0x000fc8000784000e */
[----:B------:R-:W-:Y:S01]  /*1eca0*/  IMAD.HI.U32 R8, R39, R38, RZ ;  /* 0x0000002627087227 */ /* 0x000fe200078e00ff */
[----:B------:R-:W-:-:S03]  /*1ecb0*/  IADD3 R14, P3, R9, R14, RZ ;  /* 0x0000000e090e7210 */ /* 0x000fc60007f7e0ff */
[----:B------:R-:W-:Y:S02]  /*1ecc0*/  IMAD.X R38, RZ, RZ, ~R3, P4 ;  /* 0x000000ffff267224 */ /* 0x000fe400020e0e03 */
[----:B------:R-:W-:Y:S02]  /*1ecd0*/  IMAD.X R39, R8, 0x1, R39, P0 ;  /* 0x0000000108277824 */ /* 0x000fe400000e0627 */
[----:B------:R-:W-:Y:S01]  /*1ece0*/  IMAD.HI.U32 R8, R14, R21, RZ ;  /* 0x000000150e087227 */ /* 0x000fe200078e00ff */
[----:B------:R-:W-:Y:S02]  /*1ecf0*/  SEL R3, R38, R3, !P1 ;  /* 0x0000000326037207 */ /* 0x000fe40004800000 */
        /* <DEDUP_REMOVED lines=15> */
[----:B------:R-:W-:-:S04]  /*1edf0*/  IADD3 R9, P2, R21, -R6, RZ ;  /* 0x8000000615097210 */ /* 0x000fc80007f5e0ff */
[C---:B------:R-:W-:Y:S01]  /*1ee00*/  ISETP.GE.U32.AND.EX P0, PT, R3.reuse, R7, PT, P0 ;  /* 0x000000070300720c */ /* 0x040fe20003f06100 */
[----:B------:R-:W-:-:S03]  /*1ee10*/  IMAD.X R15, R3, 0x1, ~R7, P2 ;  /* 0x00000001030f7824 */ /* 0x000fc600010e0e07 */
[----:B------:R-:W-:Y:S02]  /*1ee20*/  SEL R9, R9, R21, P0 ;  /* 0x0000001509097207 */ /* 0x000fe40000000000 */
[----:B------:R-:W-:Y:S02]  /*1ee30*/  SEL R15, R15, R3, P0 ;  /* 0x000000030f0f7207 */ /* 0x000fe40000000000 */
[CC--:B------:R-:W-:Y:S02]  /*1ee40*/  ISETP.GE.U32.AND P0, PT, R9.reuse, R6.reuse, PT ;  /* 0x000000060900720c */ /* 0x0c0fe40003f06070 */
[----:B------:R-:W-:Y:S02]  /*1ee50*/  IADD3 R3, P2, R9, -R6, RZ ;  /* 0x8000000609037210 */ /* 0x000fe40007f5e0ff */
[----:B------:R-:W-:-:S03]  /*1ee60*/  ISETP.GE.U32.AND.EX P0, PT, R15, R7, PT, P0 ;  /* 0x000000070f00720c */ /* 0x000fc60003f06100 */
[----:B------:R-:W-:Y:S01]  /*1ee70*/  IMAD.X R6, R15, 0x1, ~R7, P2 ;  /* 0x000000010f067824 */ /* 0x000fe200010e0e07 */
[----:B------:R-:W-:-:S04]  /*1ee80*/  SEL R3, R3, R9, P0 ;  /* 0x0000000903037207 */ /* 0x000fc80000000000 */
[----:B------:R-:W-:Y:S02]  /*1ee90*/  SEL R6, R6, R15, P0 ;  /* 0x0000000f06067207 */ /* 0x000fe40000000000 */
[-C--:B------:R-:W-:Y:S02]  /*1eea0*/  IADD3 R8, P2, RZ, -R3.reuse, RZ ;  /* 0x80000003ff087210 */ /* 0x080fe40007f5e0ff */
[----:B------:R-:W-:Y:S02]  /*1eeb0*/  ISETP.NE.U32.AND P0, PT, R4, RZ, PT ;  /* 0x000000ff0400720c */ /* 0x000fe40003f05070 */
[----:B------:R-:W-:Y:S01]  /*1eec0*/  SEL R4, R8, R3, !P1 ;  /* 0x0000000308047207 */ /* 0x000fe20004800000 */
[----:B------:R-:W-:Y:S01]  /*1eed0*/  IMAD.X R7, RZ, RZ, ~R6, P2 ;  /* 0x000000ffff077224 */ /* 0x000fe200010e0e06 */
[----:B------:R-:W-:-:S04]  /*1eee0*/  ISETP.NE.AND.EX P0, PT, R20, RZ, PT, P0 ;  /* 0x000000ff1400720c */ /* 0x000fc80003f05300 */
[----:B------:R-:W-:Y:S01]  /*1eef0*/  SEL R3, R7, R6, !P1 ;  /* 0x0000000607037207 */ /* 0x000fe20004800000 */
[----:B------:R-:W-:Y:S01]  /*1ef00*/  IMAD.MOV.U32 R6, RZ, RZ, R0 ;  /* 0x000000ffff067224 */ /* 0x000fe200078e0000 */
[----:B------:R-:W-:Y:S01]  /*1ef10*/  SEL R4, R4, 0xffffffff, P0 ;  /* 0xffffffff04047807 */ /* 0x000fe20000000000 */
[----:B------:R-:W-:Y:S01]  /*1ef20*/  IMAD.MOV.U32 R7, RZ, RZ, 0x0 ;  /* 0x00000000ff077424 */ /* 0x000fe200078e00ff */
[----:B------:R-:W-:-:S03]  /*1ef30*/  SEL R3, R3, 0xffffffff, P0 ;  /* 0xffffffff03037807 */ /* 0x000fc60000000000 */
[----:B------:R-:W-:Y:S05]  /*1ef40*/  RET.REL.NODEC R6 `(_ZN2at6native27unrolled_elementwise_kernelIZZZNS0_67_GLOBAL__N__bb565c37_34_ValidateCompressedIndicesKernel_cu_33a4b88b42_validate_compressed_sparse_indices_kernelILNS2_8CDimNameE1ENS2_18CUDAKernelLauncherENS2_14EmptyVecKernelENS2_8DummyVecELm0EEEvRKNS_6TensorESA_lllENKUlvE1_clEvENKUlvE0_clEvEUllllllE_St5arrayIPcLm6EELi4E23TrivialOffsetCalculatorILi5EjESH_ILi1EjENS0_6memory12LoadWithCastILi5EEENSK_13StoreWithCastILi1EEEEEviT_T0_T2_T3_T4_T5_) ;  /* 0xfffffe10062c7950 */ /* 0x000fea0003c3ffff */
.L_x_1773:
        /* <DEDUP_REMOVED lines=11> */
.L_x_32182:


//--------------------- .text._ZN2at6native18elementwise_kernelILi128ELi2EZNS0_22gpu_kernel_impl_nocastIZZZNS0_67_GLOBAL__N__bb565c37_34_ValidateCompressedIndicesKernel_cu_33a4b88b42_validate_compressed_sparse_indices_kernelILNS3_8CDimNameE1ENS3_18CUDAKernelLauncherENS3_14EmptyVecKernelENS3_8DummyVecELm0EEEvRKNS_6TensorESB_lllENKUlvE1_clEvENKUlvE0_clEvEUllllllE_EEvRNS_18TensorIteratorBaseERKT_EUliE_EEviT1_ --------------------------
	.section	.text._ZN2at6native18elementwise_kernelILi128ELi2EZNS0_22gpu_kernel_impl_nocastIZZZNS0_67_GLOBAL__N__bb565c37_34_ValidateCompressedIndicesKernel_cu_33a4b88b42_validate_compressed_sparse_indices_kernelILNS3_8CDimNameE1ENS3_18CUDAKernelLauncherENS3_14EmptyVecKernelENS3_8DummyVecELm0EEEvRKNS_6TensorESB_lllENKUlvE1_clEvENKUlvE0_clEvEUllllllE_EEvRNS_18TensorIteratorBaseERKT_EUliE_EEviT1_,"ax",@progbits
	.align	128
        .global         _ZN2at6native18elementwise_kernelILi128ELi2EZNS0_22gpu_kernel_impl_nocastIZZZNS0_67_GLOBAL__N__bb565c37_34_ValidateCompressedIndicesKernel_cu_33a4b88b42_validate_compressed_sparse_indices_kernelILNS3_8CDimNameE1ENS3_18CUDAKernelLauncherENS3_14EmptyVecKernelENS3_8DummyVecELm0EEEvRKNS_6TensorESB_lllENKUlvE1_clEvENKUlvE0_clEvEUllllllE_EEvRNS_18TensorIteratorBaseERKT_EUliE_EEviT1_
        .type           _ZN2at6native18elementwise_kernelILi128ELi2EZNS0_22gpu_kernel_impl_nocastIZZZNS0_67_GLOBAL__N__bb565c37_34_ValidateCompressedIndicesKernel_cu_33a4b88b42_validate_compressed_sparse_indices_kernelILNS3_8CDimNameE1ENS3_18CUDAKernelLauncherENS3_14EmptyVecKernelENS3_8DummyVecELm0EEEvRKNS_6TensorESB_lllENKUlvE1_clEvENKUlvE0_clEvEUllllllE_EEvRNS_18TensorIteratorBaseERKT_EUliE_EEviT1_,@function
        .size           _ZN2at6native18elementwise_kernelILi128ELi2EZNS0_22gpu_kernel_impl_nocastIZZZNS0_67_GLOBAL__N__bb565c37_34_ValidateCompressedIndicesKernel_cu_33a4b88b42_validate_compressed_sparse_indices_kernelILNS3_8CDimNameE1ENS3_18CUDAKernelLauncherENS3_14EmptyVecKernelENS3_8DummyVecELm0EEEvRKNS_6TensorESB_lllENKUlvE1_clEvENKUlvE0_clEvEUllllllE_EEvRNS_18TensorIteratorBaseERKT_EUliE_EEviT1_,(.L_x_32183 - _ZN2at6native18elementwise_kernelILi128ELi2EZNS0_22gpu_kernel_impl_nocastIZZZNS0_67_GLOBAL__N__bb565c37_34_ValidateCompressedIndicesKernel_cu_33a4b88b42_validate_compressed_sparse_indices_kernelILNS3_8CDimNameE1ENS3_18CUDAKernelLauncherENS3_14EmptyVecKernelENS3_8DummyVecELm0EEEvRKNS_6TensorESB_lllENKUlvE1_clEvENKUlvE0_clEvEUllllllE_EEvRNS_18TensorIteratorBaseERKT_EUliE_EEviT1_)
        .other          _ZN2at6native18elementwise_kernelILi128ELi2EZNS0_22gpu_kernel_impl_nocastIZZZNS0_67_GLOBAL__N__bb565c37_34_ValidateCompressedIndicesKernel_cu_33a4b88b42_validate_compressed_sparse_indices_kernelILNS3_8CDimNameE1ENS3_18CUDAKernelLauncherENS3_14EmptyVecKernelENS3_8DummyVecELm0EEEvRKNS_6TensorESB_lllENKUlvE1_clEvENKUlvE0_clEvEUllllllE_EEvRNS_18TensorIteratorBaseERKT_EUliE_EEviT1_,@"STO_CUDA_ENTRY STV_DEFAULT"
_ZN2at6native18elementwise_kernelILi128ELi2EZNS0_22gpu_kernel_impl_nocastIZZZNS0_67_GLOBAL__N__bb565c37_34_ValidateCompressedIndicesKernel_cu_33a4b88b42_validate_compressed_sparse_indices_kernelILNS3_8CDimNameE1ENS3_18CUDAKernelLauncherENS3_14EmptyVecKernelENS3_8DummyVecELm0EEEvRKNS_6TensorESB_lllENKUlvE1_clEvENKUlvE0_clEvEUllllllE_EEvRNS_18TensorIteratorBaseERKT_EUliE_EEviT1_:
.text._ZN2at6native18elementwise_kernelILi128ELi2EZNS0_22gpu_kernel_impl_nocastIZZZNS0_67_GLOBAL__N__bb565c37_34_ValidateCompressedIndicesKernel_cu_33a4b88b42_validate_compressed_sparse_indices_kernelILNS3_8CDimNameE1ENS3_18CUDAKernelLauncherENS3_14EmptyVecKernelENS3_8DummyVecELm0EEEvRKNS_6TensorESB_lllENKUlvE1_clEvENKUlvE0_clEvEUllllllE_EEvRNS_18TensorIteratorBaseERKT_EUliE_EEviT1_:
[----:B------:R-:W0:Y:S01]  /*0000*/  LDC R1, c[0x0][0x28] ;  /* 0x00000a00ff017b82 */ /* 0x000e220000000800 */
[----:B------:R-:W1:Y:S01]  /*0010*/  S2R R2, SR_CTAID.X ;  /* 0x0000000000027919 */ /* 0x000e620000002500 */
[----:B------:R-:W-:Y:S01]  /*0020*/  ULDC UR4, c[0x0][0x210] ;  /* 0x0000840000047ab9 */ /* 0x000fe20000000800 */
[----:B------:R-:W-:Y:S01]  /*0030*/  ULDC.64 UR36, c[0x0][0x208] ;  /* 0x0000820000247ab9 */ /* 0x000fe20000000a00 */
[----:B------:R-:W-:Y:S01]  /*0040*/  BSSY B8, `(.L_x_1774) ;  /* 0x00002b3000087945 */ /* 0x000fe20003800000 */
[----:B------:R-:W1:Y:S02]  /*0050*/  S2R R25, SR_TID.X ;  /* 0x0000000000197919 */ /* 0x000e640000002100 */
[----:B-1----:R-:W-:-:S04]  /*0060*/  LEA R11, R2, R25, 0x8 ;  /* 0x00000019020b7211 */ /* 0x002fc800078e40ff */
[----:B------:R-:W-:-:S13]  /*0070*/  ISETP.GE.AND P0, PT, R11, UR4, PT ;  /* 0x000000040b007c0c */ /* 0x000fda000bf06270 */
[----:B0-----:R-:W-:Y:S05]  /*0080*/  @P0 BRA `(.L_x_1775) ;  /* 0x0000002800b80947 */ /* 0x001fea0003800000 */
[----:B------:R-:W0:Y:S01]  /*0090*/  LDC R7, c[0x0][0x218] ;  /* 0x00008600ff077b82 */ /* 0x000e220000000800 */
[----:B------:R-:W-:Y:S01]  /*00a0*/  HFMA2.MMA R0, -RZ, RZ, 0, 0 ;  /* 0x00000000ff007435 */ /* 0x000fe200000001ff */
[----:B------:R-:W-:Y:S01]  /*00b0*/  MOV R3, RZ ;  /* 0x000000ff00037202 */ /* 0x000fe20000000f00 */
[----:B------:R-:W-:Y:S01]  /*00c0*/  HFMA2.MMA R6, -RZ, RZ, 0, 0 ;  /* 0x00000000ff067435 */ /* 0x000fe200000001ff */
[----:B------:R-:W-:Y:S02]  /*00d0*/  CS2R R4, SRZ ;  /* 0x0000000000047805 */ /* 0x000fe4000001ff00 */
[----:B------:R-:W-:Y:S02]  /*00e0*/  MOV R23, RZ ;  /* 0x000000ff00177202 */ /* 0x000fe40000000f00 */
[----:B0-----:R-:W-:-:S13]  /*00f0*/  ISETP.NE.AND P0, PT, R7, RZ, PT ;  /* 0x000000ff0700720c */ /* 0x001fda0003f05270 */
[----:B------:R-:W-:Y:S05]  /*0100*/  @!P0 BRA `(.L_x_1776) ;  /* 0x0000001c00008947 */ /* 0x000fea0003800000 */
[----:B------:R-:W-:Y:S01]  /*0110*/  MOV R5, R11 ;  /* 0x0000000b00057202 */ /* 0x000fe20000000f00 */
        /* <DEDUP_REMOVED lines=18> */
[----:B------:R-:W-:Y:S01]  /*0240*/  HFMA2.MMA R8, -RZ, RZ, 0, 0 ;  /* 0x00000000ff087435 */ /* 0x000fe200000001ff */
[----:B------:R-:W-:Y:S01]  /*0250*/  ULDC.64 UR6, c[0x0][0x228] ;  /* 0x00008a0000067ab9 */ /* 0x000fe20000000a00 */
[----:B------:R-:W-:Y:S01]  /*0260*/  ULDC UR4, c[0x0][0x230] ;  /* 0x00008c0000047ab9 */ /* 0x000fe20000000800 */
[----:B------:R-:W-:-:S07]  /*0270*/  ISETP.NE.AND P0, PT, R7, 0x2, PT ;  /* 0x000000020700780c */ /* 0x000fce0003f05270 */
        /* <DEDUP_REMOVED lines=32> */
[----:B------:R-:W-:Y:S01]  /*0480*/  MOV R8, RZ ;  /* 0x000000ff00087202 */ /* 0x000fe20000000f00 */
[----:B------:R-:W-:Y:S01]  /*0490*/  ULDC.64 UR6, c[0x0][0x240] ;  /* 0x0000900000067ab9 */ /* 0x000fe20000000a00 */
[----:B------:R-:W-:Y:S01]  /*04a0*/  ULDC UR4, c[0x0][0x248] ;  /* 0x0000920000047ab9 */ /* 0x000fe20000000800 */
[----:B------:R-:W-:Y:S02]  /*04b0*/  ISETP.NE.AND P0, PT, R7, 0x4, PT ;  /* 0x000000040700780c */ /* 0x000fe40003f05270 */
        /* <DEDUP_REMOVED lines=52> */
[----:B------:R-:W-:Y:S01]  /*0800*/  ISETP.NE.AND P0, PT, R7, 0x7, PT ;  /* 0x000000070700780c */ /* 0x000fe20003f05270 */
[----:B------:R-:W-:Y:S02]  /*0810*/  ULDC.64 UR6, c[0x0][0x3e8] ;  /* 0x0000fa0000067ab9 */ /* 0x000fe40000000a00 */
        /* <DEDUP_REMOVED lines=302> */
[----:B------:R-:W-:Y:S01]  /*1b00*/  ISETP.NE.AND P0, PT, R7, 0x18, PT ;  /* 0x000000180700780c */ /* 0x000fe20003f05270 */
[----:B------:R-:W-:Y:S01]  /*1b10*/  ULDC.64 UR6, c[0x0][0x330] ;  /* 0x0000cc0000067ab9 */ /* 0x000fe20000000a00 */
[----:B------:R-:W-:Y:S01]  /*1b20*/  MOV R8, RZ ;  /* 0x000000ff00087202 */ /* 0x000fe20000000f00 */
[----:B------:R-:W-:-:S04]  /*1b30*/  ULDC UR4, c[0x0][0x338] ;  /* 0x0000ce0000047ab9 */ /* 0x000fc80000000800 */
[----:B------:R-:W-:-:S05]  /*1b40*/  IMAD.HI.U32 R16, R9, UR7, R8 ;  /* 0x0000000709107c27 */ /* 0x000fca000f8e0008 */
[----:B------:R-:W-:Y:S01]  /*1b50*/  SHF.R.U32.HI R17, RZ, UR4, R16 ;  /* 0x00000004ff117c19 */ /* 0x000fe20008011610 */
[----:B------:R-:W0:Y:S01]  /*1b60*/  @P0 LDC.64 R18, c[0x0][0x340] ;  /* 0x0000d000ff120b82 */ /* 0x000e220000000a00 */
[----:B------:R-:W-:Y:S01]  /*1b70*/  @P0 MOV R16, RZ ;  /* 0x000000ff00100202 */ /* 0x000fe20000000f00 */
[----:B------:R-:W-:Y:S01]  /*1b80*/  ULDC.64 UR4, c[0x0][0x570] ;  /* 0x00015c0000047ab9 */ /* 0x000fe20000000a00 */
[----:B------:R-:W-:-:S05]  /*1b90*/  IADD3 R7, -R17, RZ, RZ ;  /* 0x000000ff11077210 */ /* 0x000fca0007ffe1ff */
[----:B------:R-:W1:Y:S08]  /*1ba0*/  @P0 LDC R21, c[0x0][0x33c] ;  /* 0x0000cf00ff150b82 */ /* 0x000e700000000800 */
[----:B------:R-:W2:Y:S08]  /*1bb0*/  @P0 LDC.64 R14, c[0x0][0x588] ;  /* 0x00016200ff0e0b82 */ /* 0x000eb00000000a00 */
[----:B------:R-:W3:Y:S01]  /*1bc0*/  @P0 LDC.64 R10, c[0x0][0x590] ;  /* 0x00016400ff0a0b82 */ /* 0x000ee20000000a00 */
[----:B0-----:R-:W-:-:S05]  /*1bd0*/  @P0 IMAD.HI.U32 R8, R17, R18, R16 ;  /* 0x0000001211080227 */ /* 0x001fca00078e0010 */
[----:B------:R-:W-:Y:S02]  /*1be0*/  @P0 SHF.R.U32.HI R8, RZ, R19, R8 ;  /* 0x00000013ff080219 */ /* 0x000fe40000011608 */
[----:B------:R-:W0:Y:S02]  /*1bf0*/  @P0 LDC.64 R12, c[0x0][0x598] ;  /* 0x00016600ff0c0b82 */ /* 0x000e240000000a00 */
[----:B------:R-:W-:Y:S01]  /*1c00*/  @P0 IADD3 R16, -R8, RZ, RZ ;  /* 0x000000ff08100210 */ /* 0x000fe20007ffe1ff */
[----:B------:R-:W-:Y:S01]  /*1c10*/  IMAD R8, R7, UR6, R9 ;  /* 0x0000000607087c24 */ /* 0x000fe2000f8e0209 */
[----:B------:R-:W-:-:S03]  /*1c20*/  ULDC.64 UR6, c[0x0][0x580] ;  /* 0x0001600000067ab9 */ /* 0x000fc60000000a00 */
[C---:B------:R-:W-:Y:S02]  /*1c30*/  IMAD R23, R8.reuse, UR4, R23 ;  /* 0x0000000408177c24 */ /* 0x040fe4000f8e0217 */
[----:B------:R-:W-:Y:S01]  /*1c40*/  IMAD R6, R8, UR5, R6 ;  /* 0x0000000508067c24 */ /* 0x000fe2000f8e0206 */
[----:B------:R-:W-:Y:S01]  /*1c50*/  ULDC.64 UR4, c[0x0][0x578] ;  /* 0x00015e0000047ab9 */ /* 0x000fe20000000a00 */
[----:B-1----:R-:W-:Y:S02]  /*1c60*/  @P0 IMAD R16, R16, R21, R17 ;  /* 0x0000001510100224 */ /* 0x002fe400078e0211 */
[C---:B------:R-:W-:Y:S02]  /*1c70*/  IMAD R5, R8.reuse, UR4, R5 ;  /* 0x0000000408057c24 */ /* 0x040fe4000f8e0205 */
[C---:B------:R-:W-:Y:S02]  /*1c80*/  IMAD R4, R8.reuse, UR5, R4 ;  /* 0x0000000508047c24 */ /* 0x040fe4000f8e0204 */
[----:B------:R-:W-:-:S02]  /*1c90*/  IMAD R3, R8, UR6, R3 ;  /* 0x0000000608037c24 */ /* 0x000fc4000f8e0203 */
[----:B------:R-:W-:Y:S02]  /*1ca0*/  IMAD R0, R8, UR7, R0 ;  /* 0x0000000708007c24 */ /* 0x000fe4000f8e0200 */
[C---:B--2---:R-:W-:Y:S02]  /*1cb0*/  @P0 IMAD R23, R16.reuse, R14, R23 ;  /* 0x0000000e10170224 */ /* 0x044fe400078e0217 */
[C---:B------:R-:W-:Y:S02]  /*1cc0*/  @P0 IMAD R6, R16.reuse, R15, R6 ;  /* 0x0000000f10060224 */ /* 0x040fe400078e0206 */
[C---:B---3--:R-:W-:Y:S02]  /*1cd0*/  @P0 IMAD R5, R16.reuse, R10, R5 ;  /* 0x0000000a10050224 */ /* 0x048fe400078e0205 */
[C---:B------:R-:W-:Y:S02]  /*1ce0*/  @P0 IMAD R4, R16.reuse, R11, R4 ;  /* 0x0000000b10040224 */ /* 0x040fe400078e0204 */
[----:B0-----:R-:W-:-:S02]  /*1cf0*/  @P0 IMAD R3, R16, R12, R3 ;  /* 0x0000000c10030224 */ /* 0x001fc400078e0203 */
[----:B------:R-:W-:-:S07]  /*1d00*/  @P0 IMAD R0, R16, R13, R0 ;  /* 0x0000000d10000224 */ /* 0x000fce00078e0200 */
.L_x_1776:
[----:B------:R-:W-:Y:S01]  /*1d10*/  ULDC.64 UR4, c[0x0][0x5a8] ;  /* 0x00016a0000047ab9 */ /* 0x000fe20000000a00 */
[----:B------:R-:W-:Y:S01]  /*1d20*/  ULDC.64 UR6, c[0x0][0x5b8] ;  /* 0x00016e0000067ab9 */ /* 0x000fe20000000a00 */
[----:B------:R-:W-:Y:S01]  /*1d30*/  IADD3 R6, P0, R6, UR4, RZ ;  /* 0x0000000406067c10 */ /* 0x000fe2000ff1e0ff */
[----:B------:R-:W-:Y:S01]  /*1d40*/  ULDC.64 UR8, c[0x0][0x5c0] ;  /* 0x0001700000087ab9 */ /* 0x000fe20000000a00 */
[----:B------:R-:W-:-:S03]  /*1d50*/  ULDC.64 UR10, c[0x0][0x5c8] ;  /* 0x00017200000a7ab9 */ /* 0x000fc60000000a00 */
[----:B------:R-:W-:Y:S01]  /*1d60*/  IMAD.X R7, RZ, RZ, UR5, P0 ;  /* 0x00000005ff077e24 */ /* 0x000fe200080e06ff */
[----:B------:R-:W-:-:S05]  /*1d70*/  ULDC.64 UR4, c[0x0][0x5b0] ;  /* 0x00016c0000047ab9 */ /* 0x000fca0000000a00 */
[----:B------:R-:W2:Y:S01]  /*1d80*/  LDG.E.64 R6, desc[UR36][R6.64] ;  /* 0x0000002406067981 */ /* 0x000ea2000c1e1b00 */
[----:B------:R-:W-:Y:S02]  /*1d90*/  IADD3 R28, P0, R5, UR4, RZ ;  /* 0x00000004051c7c10 */ /* 0x000fe4000ff1e0ff */
[----:B------:R-:W-:Y:S02]  /*1da0*/  IADD3 R18, P1, R4, UR6, RZ ;  /* 0x0000000604127c10 */ /* 0x000fe4000ff3e0ff */
[----:B------:R-:W-:Y:S02]  /*1db0*/  IADD3 R16, P2, R3, UR8, RZ ;  /* 0x0000000803107c10 */ /* 0x000fe4000ff5e0ff */
[----:B------:R-:W-:Y:S02]  /*1dc0*/  IADD3 R26, P3, R0, UR10, RZ ;  /* 0x0000000a001a7c10 */ /* 0x000fe4000ff7e0ff */
[----:B------:R-:W-:Y:S01]  /*1dd0*/  IADD3.X R29, RZ, UR5, RZ, P0, !PT ;  /* 0x00000005ff1d7c10 */ /* 0x000fe200087fe4ff */
[----:B------:R-:W-:Y:S01]  /*1de0*/  ULDC.64 UR4, c[0x0][0x5d0] ;  /* 0x0001740000047ab9 */ /* 0x000fe20000000a00 */
[----:B------:R-:W-:Y:S01]  /*1df0*/  IADD3.X R19, RZ, UR7, RZ, P1, !PT ;  /* 0x00000007ff137c10 */ /* 0x000fe20008ffe4ff */
[----:B------:R-:W-:Y:S01]  /*1e00*/  ULDC.64 UR6, c[0x4][0x148] ;  /* 0x0100520000067ab9 */ /* 0x000fe20000000a00 */
[----:B------:R-:W-:-:S02]  /*1e10*/  IADD3.X R17, RZ, UR9, RZ, P2, !PT ;  /* 0x00000009ff117c10 */ /* 0x000fc400097fe4ff */
[----:B------:R-:W-:Y:S01]  /*1e20*/  IADD3.X R27, RZ, UR11, RZ, P3, !PT ;  /* 0x0000000bff1b7c10 */ /* 0x000fe20009ffe4ff */
[----:B------:R-:W5:Y:S04]  /*1e30*/  LDG.E.64 R28, desc[UR36][R28.64] ;  /* 0x000000241c1c7981 */ /* 0x000f68000c1e1b00 */
[----:B------:R-:W5:Y:S04]  /*1e40*/  LDG.E.64 R18, desc[UR36][R18.64] ;  /* 0x0000002412127981 */ /* 0x000f68000c1e1b00 */
[----:B------:R-:W5:Y:S04]  /*1e50*/  LDG.E.64 R16, desc[UR36][R16.64] ;  /* 0x0000002410107981 */ /* 0x000f68000c1e1b00 */
[----:B------:R-:W5:Y:S01]  /*1e60*/  LDG.E.64 R26, desc[UR36][R26.64] ;  /* 0x000000241a1a7981 */ /* 0x000f62000c1e1b00 */
[----:B------:R-:W-:Y:S01]  /*1e70*/  ISETP.NE.U32.AND P0, PT, RZ, UR6, PT ;  /* 0x00000006ff007c0c */ /* 0x000fe2000bf05070 */
[----:B------:R-:W-:Y:S03]  /*1e80*/  BSSY B6, `(.L_x_1777) ;  /* 0x0000018000067945 */ /* 0x000fe60003800000 */
[----:B------:R-:W-:-:S02]  /*1e90*/  ISETP.NE.AND.EX P0, PT, RZ, UR7, PT, P0 ;  /* 0x00000007ff007c0c */ /* 0x000fc4000bf05300 */
[----:B--2---:R-:W-:-:S04]  /*1ea0*/  ISETP.EQ.U32.AND P1, PT, R6, UR4, PT ;  /* 0x0000000406007c0c */ /* 0x004fc8000bf22070 */
[----:B------:R-:W-:Y:S01]  /*1eb0*/  ISETP.EQ.AND.EX P1, PT, R7, UR5, PT, P1 ;  /* 0x0000000507007c0c */ /* 0x000fe2000bf22310 */
[----:B------:R-:W-:Y:S02]  /*1ec0*/  ULDC.64 UR4, c[0x0][0x5a0] ;  /* 0x0001680000047ab9 */ /* 0x000fe40000000a00 */
[----:B------:R-:W-:-:S04]  /*1ed0*/  IADD3 R22, P2, R23, UR4, RZ ;  /* 0x0000000417167c10 */ /* 0x000fc8000ff5e0ff */
[----:B------:R-:W-:-:S06]  /*1ee0*/  IADD3.X R23, RZ, UR5, RZ, P2, !PT ;  /* 0x00000005ff177c10 */ /* 0x000fcc00097fe4ff */
[----:B------:R-:W-:Y:S05]  /*1ef0*/  @P0 BRA P1, `(.L_x_1778) ;  /* 0x0000000000400947 */ /* 0x000fea0000800000 */
[----:B------:R-:W-:Y:S01]  /*1f00*/  MOV R14, 0x0 ;  /* 0x00000000000e7802 */ /* 0x000fe20000000f00 */
[----:B------:R-:W-:Y:S01]  /*1f10*/  ULDC.64 UR4, c[0x4][0x128] ;  /* 0x01004a0000047ab9 */ /* 0x000fe20000000a00 */
[----:B------:R-:W-:Y:S01]  /*1f20*/  ULDC.64 UR6, c[0x4][0x8] ;  /* 0x0100020000067ab9 */ /* 0x000fe20000000a00 */
[----:B------:R-:W-:Y:S01]  /*1f30*/  IMAD.U32 R4, RZ, RZ, UR4 ;  /* 0x00000004ff047e24 */ /* 0x000fe2000f8e00ff */
[----:B------:R-:W-:Y:S01]  /*1f40*/  MOV R5, UR5 ;  /* 0x0000000500057c02 */ /* 0x000fe20008000f00 */
[----:B------:R-:W-:Y:S01]  /*1f50*/  ULDC.64 UR4, c[0x4][0x110] ;  /* 0x0100440000047ab9 */ /* 0x000fe20000000a00 */
[----:B------:R-:W0:Y:S01]  /*1f60*/  LDC.64 R14, c[0x4][R14] ;  /* 0x010000000e0e7b82 */ /* 0x000e220000000a00 */
[----:B------:R-:W-:Y:S01]  /*1f70*/  HFMA2.MMA R12, -RZ, RZ, 0, 5.9604644775390625e-08 ;  /* 0x00000001ff0c7435 */ /* 0x000fe200000001ff */
[----:B------:R-:W-:Y:S01]  /*1f80*/  MOV R6, UR4 ;  /* 0x0000000400067c02 */ /* 0x000fe20008000f00 */
[----:B------:R-:W-:Y:S01]  /*1f90*/  IMAD.MOV.U32 R8, RZ, RZ, 0x2c ;  /* 0x0000002cff087424 */ /* 0x000fe200078e00ff */
[----:B------:R-:W-:-:S02]  /*1fa0*/  MOV R7, UR5 ;  /* 0x0000000500077c02 */ /* 0x000fc40008000f00 */
[----:B------:R-:W-:Y:S02]  /*1fb0*/  MOV R10, UR6 ;  /* 0x00000006000a7c02 */ /* 0x000fe40008000f00 */
[----:B------:R-:W-:Y:S02]  /*1fc0*/  MOV R11, UR7 ;  /* 0x00000007000b7c02 */ /* 0x000fe40008000f00 */
[----:B------:R-:W-:-:S07]  /*1fd0*/  MOV R13, RZ ;  /* 0x000000ff000d7202 */ /* 0x000fce0000000f00 */
[----:B------:R-:W-:-:S07]  /*1fe0*/  LEPC R20, `(.L_x_1778) ;  /* 0x000000001014794e */ /* 0x000fce0000000000 */
[----:B0----5:R-:W-:Y:S05]  /*1ff0*/  CALL.ABS.NOINC R14 ;  /* 0x000000000e007343 */ /* 0x021fea0003c00000 */
.L_x_1778:
[----:B------:R-:W-:Y:S05]  /*2000*/  BSYNC B6 ;  /* 0x0000000000067941 */ /* 0x000fea0003800000 */
.L_x_1777:
        /* <DEDUP_REMOVED lines=11> */
[----:B------:R-:W-:Y:S01]  /*20c0*/  MOV R4, UR4 ;  /* 0x0000000400047c02 */ /* 0x000fe20008000f00 */
[----:B------:R-:W-:Y:S01]  /*20d0*/  HFMA2.MMA R8, -RZ, RZ, 0, 2.6226043701171875e-06 ;  /* 0x0000002cff087435 */ /* 0x000fe200000001ff */
[----:B------:R-:W-:Y:S01]  /*20e0*/  MOV R5, UR5 ;  /* 0x0000000500057c02 */ /* 0x000fe20008000f00 */
[----:B------:R-:W0:Y:S01]  /*20f0*/  LDC.64 R14, c[0x4][R14] ;  /* 0x010000000e0e7b82 */ /* 0x000e220000000a00 */
[----:B------:R-:W-:Y:S01]  /*2100*/  ULDC.64 UR4, c[0x4][0x110] ;  /* 0x0100440000047ab9 */ /* 0x000fe20000000a00 */
[----:B------:R-:W-:Y:S01]  /*2110*/  HFMA2.MMA R13, -RZ, RZ, 0, 0 ;  /* 0x00000000ff0d7435 */ /* 0x000fe200000001ff */
[----:B------:R-:W-:Y:S01]  /*2120*/  MOV R6, UR4 ;  /* 0x0000000400067c02 */ /* 0x000fe20008000f00 */
[----:B------:R-:W-:Y:S01]  /*2130*/  IMAD.U32 R7, RZ, RZ, UR5 ;  /* 0x00000005ff077e24 */ /* 0x000fe2000f8e00ff */
[----:B------:R-:W-:-:S02]  /*2140*/  MOV R10, UR6 ;  /* 0x00000006000a7c02 */ /* 0x000fc40008000f00 */
[----:B------:R-:W-:Y:S02]  /*2150*/  MOV R11, UR7 ;  /* 0x00000007000b7c02 */ /* 0x000fe40008000f00 */
[----:B------:R-:W-:-:S07]  /*2160*/  MOV R12, 0x1 ;  /* 0x00000001000c7802 */ /* 0x000fce0000000f00 */
[----:B------:R-:W-:-:S07]  /*2170*/  LEPC R20, `(.L_x_1780) ;  /* 0x000000001014794e */ /* 0x000fce0000000000 */
[----:B0-----:R-:W-:Y:S05]  /*2180*/  CALL.ABS.NOINC R14 ;  /* 0x000000000e007343 */ /* 0x001fea0003c00000 */
.L_x_1780:
[----:B------:R-:W-:Y:S05]  /*2190*/  BSYNC B6 ;  /* 0x0000000000067941 */ /* 0x000fea0003800000 */
.L_x_1779:
        /* <DEDUP_REMOVED lines=29> */
.L_x_1782:
[----:B------:R-:W-:Y:S05]  /*2370*/  BSYNC B6 ;  /* 0x0000000000067941 */ /* 0x000fea0003800000 */
.L_x_1781:
[----:B------:R-:W0:Y:S01]  /*2380*/  LDC.64 R6, c[0x0][0x5e0] ;  /* 0x00017800ff067b82 */ /* 0x000e220000000a00 */
[----:B------:R-:W-:Y:S01]  /*2390*/  MOV R14, RZ ;  /* 0x000000ff000e7202 */ /* 0x000fe20000000f00 */
[----:B------:R-:W-:-:S06]  /*23a0*/  IMAD.MOV.U32 R29, RZ, RZ, RZ ;  /* 0x000000ffff1d7224 */ /* 0x000fcc00078e00ff */
[----:B------:R-:W1:Y:S01]  /*23b0*/  LDC R31, c[0x0][0x5e8] ;  /* 0x00017a00ff1f7b82 */ /* 0x000e620000000800 */
[----:B0-----:R-:W-:Y:S01]  /*23c0*/  ISETP.GE.U32.AND P0, PT, R6, 0x1, PT ;  /* 0x000000010600780c */ /* 0x001fe20003f06070 */
[-C--:B------:R-:W-:Y:S02]  /*23d0*/  IMAD R0, R27, R6.reuse, RZ ;  /* 0x000000061b007224 */ /* 0x080fe400078e02ff */
[----:B------:R-:W-:Y:S01]  /*23e0*/  IMAD.WIDE.U32 R4, R26, R6, RZ ;  /* 0x000000061a047225 */ /* 0x000fe200078e00ff */
[----:B------:R-:W-:-:S03]  /*23f0*/  ISETP.GE.AND.EX P0, PT, R7, RZ, PT, P0 ;  /* 0x000000ff0700720c */ /* 0x000fc60003f06300 */
[----:B------:R-:W-:Y:S01]  /*2400*/  IMAD R3, R26, R7, R0 ;  /* 0x000000071a037224 */ /* 0x000fe200078e0200 */
[----:B-1----:R-:W-:-:S04]  /*2410*/  IADD3 R31, R31, -0x1, RZ ;  /* 0xffffffff1f1f7810 */ /* 0x002fc80007ffe0ff */
[----:B------:R-:W-:-:S13]  /*2420*/  ISETP.LT.OR P0, PT, R31, RZ, !P0 ;  /* 0x000000ff1f00720c */ /* 0x000fda0004701670 */
[----:B------:R-:W-:Y:S05]  /*2430*/  @P0 BRA `(.L_x_1783) ;  /* 0x0000000000f40947 */ /* 0x000fea0003800000 */
[----:B------:R-:W0:Y:S01]  /*2440*/  LDC.64 R20, c[0x0][0x5f0] ;  /* 0x00017c00ff147b82 */ /* 0x000e220000000a00 */
[----:B------:R-:W-:Y:S01]  /*2450*/  HFMA2.MMA R14, -RZ, RZ, 0, 0 ;  /* 0x00000000ff0e7435 */ /* 0x000fe200000001ff */
[----:B------:R-:W-:Y:S01]  /*2460*/  BSSY B0, `(.L_x_1783) ;  /* 0x000003a000007945 */ /* 0x000fe20003800000 */
[----:B------:R-:W-:Y:S02]  /*2470*/  IADD3 R3, R5, R3, RZ ;  /* 0x0000000305037210 */ /* 0x000fe40007ffe0ff */
[----:B------:R-:W-:Y:S02]  /*2480*/  MOV R24, R4 ;  /* 0x0000000400187202 */ /* 0x000fe40000000f00 */
[----:B------:R-:W-:-:S07]  /*2490*/  MOV R29, RZ ;  /* 0x000000ff001d7202 */ /* 0x000fce0000000f00 */
.L_x_1787:
[----:B0-----:R-:W-:-:S06]  /*24a0*/  IMAD.WIDE R26, R31, 0x8, R20 ;  /* 0x000000081f1a7825 */ /* 0x001fcc00078e0214 */
[----:B------:R-:W2:Y:S01]  /*24b0*/  LDG.E.64 R26, desc[UR36][R26.64] ;  /* 0x000000241a1a7981 */ /* 0x000ea2000c1e1b00 */
[----:B------:R-:W-:Y:S01]  /*24c0*/  BSSY B1, `(.L_x_1784) ;  /* 0x000001d000017945 */ /* 0x000fe20003800000 */
[----:B------:R-:W-:Y:S02]  /*24d0*/  SHF.R.S32.HI R28, RZ, 0x1f, R31 ;  /* 0x0000001fff1c7819 */ /* 0x000fe4000001141f */
[----:B--2---:R-:W-:-:S04]  /*24e0*/  LOP3.LUT R0, R3, R27, RZ, 0xfc, !PT ;  /* 0x0000001b03007212 */ /* 0x004fc800078efcff */
[----:B------:R-:W-:-:S13]  /*24f0*/  ISETP.NE.U32.AND P0, PT, R0, RZ, PT ;  /* 0x000000ff0000720c */ /* 0x000fda0003f05070 */
[----:B------:R-:W-:Y:S05]  /*2500*/  @!P0 BRA `(.L_x_1785) ;  /* 0x0000000000148947 */ /* 0x000fea0003800000 */
[----:B------:R-:W-:Y:S01]  /*2510*/  MOV R4, R26 ;  /* 0x0000001a00047202 */ /* 0x000fe20000000f00 */
[----:B------:R-:W-:Y:S01]  /*2520*/  IMAD.MOV.U32 R5, RZ, RZ, R27 ;  /* 0x000000ffff057224 */ /* 0x000fe200078e001b */
[----:B------:R-:W-:-:S07]  /*2530*/  MOV R0, 0x2550 ;  /* 0x0000255000007802 */ /* 0x000fce0000000f00 */
[----:B------:R-:W-:Y:S05]  /*2540*/  CALL.REL.NOINC `($__internal_3_$__cuda_sm20_div_s64) ;  /* 0x00000030003c7944 */ /* 0x000fea0003c00000 */
[----:B------:R-:W-:Y:S05]  /*2550*/  BRA `(.L_x_1786) ;  /* 0x00000000004c7947 */ /* 0x000fea0003800000 */
.L_x_1785:
[----:B------:R-:W0:Y:S01]  /*2560*/  I2F.U32.RP R0, R26 ;  /* 0x0000001a00007306 */ /* 0x000e220000209000 */
[----:B------:R-:W-:Y:S02]  /*2570*/  IADD3 R7, RZ, -R26, RZ ;  /* 0x8000001aff077210 */ /* 0x000fe40007ffe0ff */
[----:B------:R-:W-:-:S05]  /*2580*/  ISETP.NE.U32.AND P2, PT, R26, RZ, PT ;  /* 0x000000ff1a00720c */ /* 0x000fca0003f45070 */
[----:B0-----:R-:W0:Y:S02]  /*2590*/  MUFU.RCP R0, R0 ;  /* 0x0000000000007308 */ /* 0x001e240000001000 */
[----:B0-----:R-:W-:-:S06]  /*25a0*/  IADD3 R4, R0, 0xffffffe, RZ ;  /* 0x0ffffffe00047810 */ /* 0x001fcc0007ffe0ff */
[----:B------:R0:W1:Y:S02]  /*25b0*/  F2I.FTZ.U32.TRUNC.NTZ R5, R4 ;  /* 0x0000000400057305 */ /* 0x000064000021f000 */
[----:B0-----:R-:W-:Y:S01]  /*25c0*/  HFMA2.MMA R4, -RZ, RZ, 0, 0 ;  /* 0x00000000ff047435 */ /* 0x001fe200000001ff */
[----:B-1----:R-:W-:-:S09]  /*25d0*/  IMAD R7, R7, R5, RZ ;  /* 0x0000000507077224 */ /* 0x002fd200078e02ff */
[----:B------:R-:W-:-:S06]  /*25e0*/  IMAD.HI.U32 R5, R5, R7, R4 ;  /* 0x0000000705057227 */ /* 0x000fcc00078e0004 */
[----:B------:R-:W-:-:S05]  /*25f0*/  IMAD.HI.U32 R4, R5, R24, RZ ;  /* 0x0000001805047227 */ /* 0x000fca00078e00ff */
[----:B------:R-:W-:-:S05]  /*2600*/  IADD3 R5, -R4, RZ, RZ ;  /* 0x000000ff04057210 */ /* 0x000fca0007ffe1ff */
[----:B------:R-:W-:-:S05]  /*2610*/  IMAD R5, R26, R5, R24 ;  /* 0x000000051a057224 */ /* 0x000fca00078e0218 */
[----:B------:R-:W-:-:S13]  /*2620*/  ISETP.GE.U32.AND P0, PT, R5, R26, PT ;  /* 0x0000001a0500720c */ /* 0x000fda0003f06070 */
[----:B------:R-:W-:Y:S01]  /*2630*/  @P0 IADD3 R5, -R26, R5, RZ ;  /* 0x000000051a050210 */ /* 0x000fe20007ffe1ff */
[----:B------:R-:W-:-:S03]  /*2640*/  @P0 VIADD R4, R4, 0x1 ;  /* 0x0000000104040836 */ /* 0x000fc60000000000 */
[----:B------:R-:W-:Y:S02]  /*2650*/  ISETP.GE.U32.AND P1, PT, R5, R26, PT ;  /* 0x0000001a0500720c */ /* 0x000fe40003f26070 */
[----:B------:R-:W-:-:S11]  /*2660*/  MOV R5, RZ ;  /* 0x000000ff00057202 */ /* 0x000fd60000000f00 */
[----:B------:R-:W-:Y:S02]  /*2670*/  @P1 IADD3 R4, R4, 0x1, RZ ;  /* 0x0000000104041810 */ /* 0x000fe40007ffe0ff */
[----:B------:R-:W-:-:S07]  /*2680*/  @!P2 LOP3.LUT R4, RZ, R26, RZ, 0x33, !PT ;  /* 0x0000001aff04a212 */ /* 0x000fce00078e33ff */
.L_x_1786:
[----:B------:R-:W-:Y:S05]  /*2690*/  BSYNC B1 ;  /* 0x0000000000017941 */ /* 0x000fea0003800000 */
.L_x_1784:
[----:B------:R-:W-:Y:S02]  /*26a0*/  ULDC.64 UR4, c[0x0][0x5f8] ;  /* 0x00017e0000047ab9 */ /* 0x000fe40000000a00 */
[----:B------:R-:W-:-:S04]  /*26b0*/  LEA R6, P0, R31, UR4, 0x3 ;  /* 0x000000041f067c11 */ /* 0x000fc8000f8018ff */
[----:B------:R-:W-:-:S06]  /*26c0*/  LEA.HI.X R7, R31, UR5, R28, 0x3, P0 ;  /* 0x000000051f077c11 */ /* 0x000fcc00080f1c1c */
[----:B------:R-:W2:Y:S01]  /*26d0*/  LDG.E.64 R6, desc[UR36][R6.64] ;  /* 0x0000002406067981 */ /* 0x000ea2000c1e1b00 */
[----:B------:R-:W-:Y:S02]  /*26e0*/  IADD3 R13, P0, RZ, -R4, RZ ;  /* 0x80000004ff0d7210 */ /* 0x000fe40007f1e0ff */
[----:B------:R-:W-:Y:S02]  /*26f0*/  MOV R8, R24 ;  /* 0x0000001800087202 */ /* 0x000fe40000000f00 */
[----:B------:R-:W-:Y:S02]  /*2700*/  IADD3.X R11, RZ, ~R5, RZ, P0, !PT ;  /* 0x80000005ff0b7210 */ /* 0x000fe400007fe4ff */
[----:B------:R-:W-:Y:S02]  /*2710*/  MOV R9, R3 ;  /* 0x0000000300097202 */ /* 0x000fe40000000f00 */
[----:B------:R-:W-:Y:S01]  /*2720*/  IADD3 R31, R31, -0x1, RZ ;  /* 0xffffffff1f1f7810 */ /* 0x000fe20007ffe0ff */
[----:B------:R-:W-:Y:S01]  /*2730*/  IMAD R11, R11, R26, RZ ;  /* 0x0000001a0b0b7224 */ /* 0x000fe200078e02ff */
[----:B------:R-:W-:Y:S01]  /*2740*/  MOV R15, R29 ;  /* 0x0000001d000f7202 */ /* 0x000fe20000000f00 */
[----:B------:R-:W-:Y:S01]  /*2750*/  IMAD.WIDE.U32 R8, R26, R13, R8 ;  /* 0x0000000d1a087225 */ /* 0x000fe200078e0008 */
[----:B------:R-:W-:-:S02]  /*2760*/  ISETP.GT.AND P0, PT, R31, -0x1, PT ;  /* 0xffffffff1f00780c */ /* 0x000fc40003f04270 */
[----:B------:R-:W-:Y:S01]  /*2770*/  MOV R24, R4 ;  /* 0x0000000400187202 */ /* 0x000fe20000000f00 */
[----:B------:R-:W-:-:S04]  /*2780*/  IMAD R3, R27, R13, R11 ;  /* 0x0000000d1b037224 */ /* 0x000fc800078e020b */
[----:B------:R-:W-:-:S04]  /*2790*/  IMAD.IADD R3, R9, 0x1, R3 ;  /* 0x0000000109037824 */ /* 0x000fc800078e0203 */
[----:B--2---:R-:W-:Y:S02]  /*27a0*/  IMAD R3, R3, R6, RZ ;  /* 0x0000000603037224 */ /* 0x004fe400078e02ff */
[----:B------:R-:W-:-:S04]  /*27b0*/  IMAD.WIDE.U32 R14, R6, R8, R14 ;  /* 0x00000008060e7225 */ /* 0x000fc800078e000e */
[----:B------:R-:W-:Y:S01]  /*27c0*/  IMAD R7, R7, R8, R3 ;  /* 0x0000000807077224 */ /* 0x000fe200078e0203 */
[----:B------:R-:W-:-:S04]  /*27d0*/  MOV R3, R5 ;  /* 0x0000000500037202 */ /* 0x000fc80000000f00 */
[----:B------:R-:W-:Y:S01]  /*27e0*/  IADD3 R29, R15, R7, RZ ;  /* 0x000000070f1d7210 */ /* 0x000fe20007ffe0ff */
[----:B------:R-:W-:Y:S06]  /*27f0*/  @P0 BRA `(.L_x_1787) ;  /* 0xfffffffc00280947 */ /* 0x000fec000383ffff */
[----:B------:R-:W-:Y:S05]  /*2800*/  BSYNC B0 ;  /* 0x0000000000007941 */ /* 0x000fea0003800000 */
.L_x_1783:
[-C--:B------:R-:W-:Y:S01]  /*2810*/  IADD3 R3, P0, R18, R14.reuse, RZ ;  /* 0x0000000e12037210 */ /* 0x080fe20007f1e0ff */
[----:B------:R-:W-:Y:S01]  /*2820*/  BSSY B7, `(.L_x_1788) ;  /* 0x0000031000077945 */ /* 0x000fe20003800000 */
[----:B------:R-:W-:Y:S02]  /*2830*/  IADD3 R5, P1, R16, R14, RZ ;  /* 0x0000000e10057210 */ /* 0x000fe40007f3e0ff */
[----:B------:R-:W-:Y:S01]  /*2840*/  IADD3 R0, P2, R3, 0x1, RZ ;  /* 0x0000000103007810 */ /* 0x000fe20007f5e0ff */
[----:B------:R-:W-:Y:S01]  /*2850*/  IMAD.X R4, R19, 0x1, R29, P0 ;  /* 0x0000000113047824 */ /* 0x000fe200000e061d */
[----:B------:R-:W-:Y:S02]  /*2860*/  IADD3.X R29, R17, R29, RZ, P1, !PT ;  /* 0x0000001d111d7210 */ /* 0x000fe40000ffe4ff */
[----:B------:R-:W-:Y:S02]  /*2870*/  ISETP.GE.U32.AND P0, PT, R0, R5, PT ;  /* 0x000000050000720c */ /* 0x000fe40003f06070 */
[----:B------:R-:W-:-:S02]  /*2880*/  IADD3.X R0, RZ, R4, RZ, P2, !PT ;  /* 0x00000004ff007210 */ /* 0x000fc400017fe4ff */
[----:B------:R-:W-:Y:S02]  /*2890*/  ISETP.LE.U32.AND P1, PT, R16, R18, PT ;  /* 0x000000121000720c */ /* 0x000fe40003f23070 */
        /* <DEDUP_REMOVED lines=8> */
[----:B------:R-:W-:-:S02]  /*2920*/  LEA.HI.X R24, R5, UR5, R29, 0x3, P2 ;  /* 0x0000000505187c11 */ /* 0x000fc400090f1c1d */
[----:B------:R-:W-:-:S07]  /*2930*/  IADD3.X R17, RZ, R17, RZ, P1, !PT ;  /* 0x00000011ff117210 */ /* 0x000fce0000ffe4ff */
.L_x_1792:
        /* <DEDUP_REMOVED lines=17> */
[----:B------:R-:W-:Y:S01]  /*2a50*/  MOV R10, UR6 ;  /* 0x00000006000a7c02 */ /* 0x000fe20008000f00 */
[----:B------:R-:W-:Y:S01]  /*2a60*/  IMAD.U32 R6, RZ, RZ, UR4 ;  /* 0x00000004ff067e24 */ /* 0x000fe2000f8e00ff */
[----:B------:R-:W-:Y:S01]  /*2a70*/  MOV R7, UR5 ;  /* 0x0000000500077c02 */ /* 0x000fe20008000f00 */
[----:B------:R-:W-:Y:S01]  /*2a80*/  IMAD.MOV.U32 R13, RZ, RZ, RZ ;  /* 0x000000ffff0d7224 */ /* 0x000fe200078e00ff */
[----:B------:R-:W-:-:S02]  /*2a90*/  MOV R11, UR7 ;  /* 0x00000007000b7c02 */ /* 0x000fc40008000f00 */
[----:B------:R-:W-:-:S07]  /*2aa0*/  MOV R12, 0x1 ;  /* 0x00000001000c7802 */ /* 0x000fce0000000f00 */
[----:B------:R-:W-:-:S07]  /*2ab0*/  LEPC R20, `(.L_x_1791) ;  /* 0x000000001014794e */ /* 0x000fce0000000000 */
[----:B0-----:R-:W-:Y:S05]  /*2ac0*/  CALL.ABS.NOINC R14 ;  /* 0x000000000e007343 */ /* 0x001fea0003c00000 */
.L_x_1791:
[----:B------:R-:W-:Y:S05]  /*2ad0*/  BSYNC B6 ;  /* 0x0000000000067941 */ /* 0x000fea0003800000 */
.L_x_1790:
[----:B------:R-:W-:-:S04]  /*2ae0*/  IADD3 R16, P0, R16, 0x8, RZ ;  /* 0x0000000810107810 */ /* 0x000fc80007f1e0ff */
[----:B------:R-:W-:Y:S02]  /*2af0*/  IADD3.X R17, RZ, R17, RZ, P0, !PT ;  /* 0x00000011ff117210 */ /* 0x000fe400007fe4ff */
[----:B------:R-:W-:-:S04]  /*2b00*/  ISETP.GE.U32.AND P0, PT, R16, R18, PT ;  /* 0x000000121000720c */ /* 0x000fc80003f06070 */
[----:B------:R-:W-:-:S13]  /*2b10*/  ISETP.GE.U32.AND.EX P0, PT, R17, R24, PT, P0 ;  /* 0x000000181100720c */ /* 0x000fda0003f06100 */
[----:B------:R-:W-:Y:S05]  /*2b20*/  @!P0 BRA `(.L_x_1792) ;  /* 0xfffffffc00848947 */ /* 0x000fea000383ffff */
.L_x_1789:
[----:B------:R-:W-:Y:S05]  /*2b30*/  BSYNC B7 ;  /* 0x0000000000077941 */ /* 0x000fea0003800000 */
.L_x_1788:
[----:B------:R0:W-:Y:S01]  /*2b40*/  STG.E.64 desc[UR36][R22.64], RZ ;  /* 0x000000ff16007986 */ /* 0x0001e2000c101b24 */
[----:B------:R-:W-:-:S04]  /*2b50*/  LEA R2, R2, R25, 0x8 ;  /* 0x0000001902027211 */ /* 0x000fc800078e40ff */
[----:B------:R-:W-:-:S07]  /*2b60*/  IADD3 R11, R2, 0x80, RZ ;  /* 0x00000080020b7810 */ /* 0x000fce0007ffe0ff */
.L_x_1775:
[----:B------:R-:W-:Y:S05]  /*2b70*/  BSYNC B8 ;  /* 0x0000000000087941 */ /* 0x000fea0003800000 */
.L_x_1774:
[----:B------:R-:W-:Y:S02]  /*2b80*/  ULDC UR4, c[0x0][0x210] ;  /* 0x0000840000047ab9 */ /* 0x000fe40000000800 */
[----:B------:R-:W-:-:S13]  /*2b90*/  ISETP.GE.AND P0, PT, R11, UR4, PT ;  /* 0x000000040b007c0c */ /* 0x000fda000bf06270 */
[----:B------:R-:W-:Y:S05]  /*2ba0*/  @P0 EXIT ;  /* 0x000000000000094d */ /* 0x000fea0003800000 */
[----:B------:R-:W1:Y:S01]  /*2bb0*/  LDC R10, c[0x0][0x218] ;  /* 0x00008600ff0a7b82 */ /* 0x000e620000000800 */
[----:B------:R-:W-:Y:S01]  /*2bc0*/  HFMA2.MMA R0, -RZ, RZ, 0, 0 ;  /* 0x00000000ff007435 */ /* 0x000fe200000001ff */
[----:B------:R-:W-:Y:S02]  /*2bd0*/  CS2R R2, SRZ ;  /* 0x0000000000027805 */ /* 0x000fe4000001ff00 */
[----:B------:R-:W-:Y:S02]  /*2be0*/  CS2R R4, SRZ ;  /* 0x0000000000047805 */ /* 0x000fe4000001ff00 */
[----:B0-----:R-:W-:Y:S02]  /*2bf0*/  MOV R23, RZ ;  /* 0x000000ff00177202 */ /* 0x001fe40000000f00 */
[----:B-1----:R-:W-:-:S13]  /*2c00*/  ISETP.NE.AND P0, PT, R10, RZ, PT ;  /* 0x000000ff0a00720c */ /* 0x002fda0003f05270 */
        /* <DEDUP_REMOVED lines=423> */
[----:B------:R-:W-:Y:S01]  /*4680*/  @P0 IMAD.MOV.U32 R14, RZ, RZ, RZ ;  /* 0x000000ffff0e0224 */ /* 0x000fe200078e00ff */
[----:B------:R-:W-:-:S06]  /*4690*/  ULDC.64 UR4, c[0x0][0x570] ;  /* 0x00015c0000047ab9 */ /* 0x000fcc0000000a00 */
[----:B------:R-:W1:Y:S08]  /*46a0*/  @P0 LDC R19, c[0x0][0x33c] ;  /* 0x0000cf00ff130b82 */ /* 0x000e700000000800 */
[----:B------:R-:W2:Y:S08]  /*46b0*/  @P0 LDC.64 R8, c[0x0][0x588] ;  /* 0x00016200ff080b82 */ /* 0x000eb00000000a00 */
[----:B------:R-:W3:Y:S01]  /*46c0*/  @P0 LDC.64 R10, c[0x0][0x590] ;  /* 0x00016400ff0a0b82 */ /* 0x000ee20000000a00 */
[----:B0-----:R-:W-:-:S05]  /*46d0*/  @P0 IMAD.HI.U32 R6, R15, R16, R14 ;  /* 0x000000100f060227 */ /* 0x001fca00078e000e */
[----:B------:R-:W-:Y:S02]  /*46e0*/  @P0 SHF.R.U32.HI R6, RZ, R17, R6 ;  /* 0x00000011ff060219 */ /* 0x000fe40000011606 */
[----:B------:R-:W0:Y:S01]  /*46f0*/  @P0 LDC.64 R12, c[0x0][0x598] ;  /* 0x00016600ff0c0b82 */ /* 0x000e220000000a00 */
[----:B------:R-:W-:Y:S02]  /*4700*/  IADD3 R17, -R15, RZ, RZ ;  /* 0x000000ff0f117210 */ /* 0x000fe40007ffe1ff */
[----:B------:R-:W-:-:S03]  /*4710*/  @P0 IADD3 R14, -R6, RZ, RZ ;  /* 0x000000ff060e0210 */ /* 0x000fc60007ffe1ff */
[----:B------:R-:W-:Y:S01]  /*4720*/  IMAD R6, R17, UR6, R7 ;  /* 0x0000000611067c24 */ /* 0x000fe2000f8e0207 */
[----:B------:R-:W-:Y:S01]  /*4730*/  ULDC.64 UR6, c[0x0][0x580] ;  /* 0x0001600000067ab9 */ /* 0x000fe20000000a00 */
[----:B-1----:R-:W-:Y:S02]  /*4740*/  @P0 IMAD R14, R19, R14, R15 ;  /* 0x0000000e130e0224 */ /* 0x002fe400078e020f */
[C---:B------:R-:W-:Y:S02]  /*4750*/  IMAD R23, R6.reuse, UR4, R23 ;  /* 0x0000000406177c24 */ /* 0x040fe4000f8e0217 */
[C---:B------:R-:W-:Y:S01]  /*4760*/  IMAD R4, R6.reuse, UR5, R4 ;  /* 0x0000000506047c24 */ /* 0x040fe2000f8e0204 */
[----:B------:R-:W-:Y:S01]  /*4770*/  ULDC.64 UR4, c[0x0][0x578] ;  /* 0x00015e0000047ab9 */ /* 0x000fe20000000a00 */
[C---:B------:R-:W-:Y:S02]  /*4780*/  IMAD R3, R6.reuse, UR6, R3 ;  /* 0x0000000606037c24 */ /* 0x040fe4000f8e0203 */
[----:B------:R-:W-:-:S02]  /*4790*/  IMAD R5, R6, UR4, R5 ;  /* 0x0000000406057c24 */ /* 0x000fc4000f8e0205 */
[C---:B------:R-:W-:Y:S02]  /*47a0*/  IMAD R2, R6.reuse, UR5, R2 ;  /* 0x0000000506027c24 */ /* 0x040fe4000f8e0202 */
[----:B------:R-:W-:Y:S02]  /*47b0*/  IMAD R0, R6, UR7, R0 ;  /* 0x0000000706007c24 */ /* 0x000fe4000f8e0200 */
[C---:B--2---:R-:W-:Y:S02]  /*47c0*/  @P0 IMAD R23, R14.reuse, R8, R23 ;  /* 0x000000080e170224 */ /* 0x044fe400078e0217 */
[C---:B------:R-:W-:Y:S02]  /*47d0*/  @P0 IMAD R4, R14.reuse, R9, R4 ;  /* 0x000000090e040224 */ /* 0x040fe400078e0204 */
[C---:B---3--:R-:W-:Y:S02]  /*47e0*/  @P0 IMAD R5, R14.reuse, R10, R5 ;  /* 0x0000000a0e050224 */ /* 0x048fe400078e0205 */
[----:B------:R-:W-:-:S02]  /*47f0*/  @P0 IMAD R2, R14, R11, R2 ;  /* 0x0000000b0e020224 */ /* 0x000fc400078e0202 */
[C---:B0-----:R-:W-:Y:S02]  /*4800*/  @P0 IMAD R3, R14.reuse, R12, R3 ;  /* 0x0000000c0e030224 */ /* 0x041fe400078e0203 */
[----:B------:R-:W-:-:S07]  /*4810*/  @P0 IMAD R0, R14, R13, R0 ;  /* 0x0000000d0e000224 */ /* 0x000fce00078e0200 */
.L_x_1793:
[----:B------:R-:W-:Y:S01]  /*4820*/  ULDC.64 UR4, c[0x0][0x5a8] ;  /* 0x00016a0000047ab9 */ /* 0x000fe20000000a00 */
[----:B------:R-:W-:Y:S01]  /*4830*/  ULDC.64 UR8, c[0x0][0x5c0] ;  /* 0x0001700000087ab9 */ /* 0x000fe20000000a00 */
[----:B------:R-:W-:Y:S01]  /*4840*/  IADD3 R6, P0, R4, UR4, RZ ;  /* 0x0000000404067c10 */ /* 0x000fe2000ff1e0ff */
[----:B------:R-:W-:Y:S01]  /*4850*/  ULDC.64 UR6, c[0x0][0x5b8] ;  /* 0x00016e0000067ab9 */ /* 0x000fe20000000a00 */
[----:B------:R-:W-:Y:S02]  /*4860*/  ULDC.64 UR10, c[0x0][0x5c8] ;  /* 0x00017200000a7ab9 */ /* 0x000fe40000000a00 */
[----:B------:R-:W-:Y:S01]  /*4870*/  IADD3.X R7, RZ, UR5, RZ, P0, !PT ;  /* 0x00000005ff077c10 */ /* 0x000fe200087fe4ff */
[----:B------:R-:W-:-:S05]  /*4880*/  ULDC.64 UR4, c[0x0][0x5b0] ;  /* 0x00016c0000047ab9 */ /* 0x000fca0000000a00 */
[----:B------:R-:W2:Y:S01]  /*4890*/  LDG.E.64 R6, desc[UR36][R6.64] ;  /* 0x0000002406067981 */ /* 0x000ea2000c1e1b00 */
[----:B------:R-:W-:Y:S02]  /*48a0*/  IADD3 R16, P2, R3, UR8, RZ ;  /* 0x0000000803107c10 */ /* 0x000fe4000ff5e0ff */
[----:B------:R-:W-:Y:S02]  /*48b0*/  IADD3 R26, P0, R5, UR4, RZ ;  /* 0x00000004051a7c10 */ /* 0x000fe4000ff1e0ff */
[----:B------:R-:W-:Y:S01]  /*48c0*/  IADD3 R18, P1, R2, UR6, RZ ;  /* 0x0000000602127c10 */ /* 0x000fe2000ff3e0ff */
[----:B------:R-:W-:Y:S01]  /*48d0*/  IMAD.X R17, RZ, RZ, UR9, P2 ;  /* 0x00000009ff117e24 */ /* 0x000fe200090e06ff */
[----:B------:R-:W-:Y:S02]  /*48e0*/  IADD3 R24, P3, R0, UR10, RZ ;  /* 0x0000000a00187c10 */ /* 0x000fe4000ff7e0ff */
[----:B------:R-:W-:Y:S01]  /*48f0*/  IADD3.X R27, RZ, UR5, RZ, P0, !PT ;  /* 0x00000005ff1b7c10 */ /* 0x000fe200087fe4ff */
[----:B------:R-:W-:Y:S01]  /*4900*/  ULDC.64 UR4, c[0x0][0x5d0] ;  /* 0x0001740000047ab9 */ /* 0x000fe20000000a00 */
[----:B------:R-:W-:Y:S01]  /*4910*/  IADD3.X R19, RZ, UR7, RZ, P1, !PT ;  /* 0x00000007ff137c10 */ /* 0x000fe20008ffe4ff */
[----:B------:R-:W5:Y:S01]  /*4920*/  LDG.E.64 R16, desc[UR36][R16.64] ;  /* 0x0000002410107981 */ /* 0x000f62000c1e1b00 */
[----:B------:R-:W-:Y:S01]  /*4930*/  IADD3.X R25, RZ, UR11, RZ, P3, !PT ;  /* 0x0000000bff197c10 */ /* 0x000fe20009ffe4ff */
[----:B------:R-:W-:-:S02]  /*4940*/  ULDC.64 UR6, c[0x4][0x148] ;  /* 0x0100520000067ab9 */ /* 0x000fc40000000a00 */
[----:B------:R-:W5:Y:S04]  /*4950*/  LDG.E.64 R26, desc[UR36][R26.64] ;  /* 0x000000241a1a7981 */ /* 0x000f68000c1e1b00 */
[----:B------:R-:W5:Y:S04]  /*4960*/  LDG.E.64 R18, desc[UR36][R18.64] ;  /* 0x0000002412127981 */ /* 0x000f68000c1e1b00 */
[----:B------:R-:W5:Y:S01]  /*4970*/  LDG.E.64 R24, desc[UR36][R24.64] ;  /* 0x0000002418187981 */ /* 0x000f62000c1e1b00 */
[----:B------:R-:W-:-:S04]  /*4980*/  ISETP.NE.U32.AND P1, PT, RZ, UR6, PT ;  /* 0x00000006ff007c0c */ /* 0x000fc8000bf25070 */
[----:B------:R-:W-:Y:S01]  /*4990*/  ISETP.NE.AND.EX P1, PT, RZ, UR7, PT, P1 ;  /* 0x00000007ff007c0c */ /* 0x000fe2000bf25310 */
[----:B------:R-:W-:Y:S01]  /*49a0*/  BSSY B6, `(.L_x_1794) ;  /* 0x0000017000067945 */ /* 0x000fe20003800000 */
        /* <DEDUP_REMOVED lines=9> */
[----:B------:R-:W-:Y:S01]  /*4a40*/  MOV R4, UR4 ;  /* 0x0000000400047c02 */ /* 0x000fe20008000f00 */
[----:B------:R0:W1:Y:S01]  /*4a50*/  LDC.64 R2, c[0x4][R0] ;  /* 0x0100000000027b82 */ /* 0x0000620000000a00 */
[----:B------:R-:W-:Y:S01]  /*4a60*/  MOV R5, UR5 ;  /* 0x0000000500057c02 */ /* 0x000fe20008000f00 */
[----:B------:R-:W-:Y:S01]  /*4a70*/  ULDC.64 UR4, c[0x4][0x110] ;  /* 0x0100440000047ab9 */ /* 0x000fe20000000a00 */
[----:B------:R-:W-:Y:S01]  /*4a80*/  HFMA2.MMA R8, -RZ, RZ, 0, 2.6226043701171875e-06 ;  /* 0x0000002cff087435 */ /* 0x000fe200000001ff */
[----:B------:R-:W-:Y:S01]  /*4a90*/  MOV R6, UR4 ;  /* 0x0000000400067c02 */ /* 0x000fe20008000f00 */
[----:B------:R-:W-:Y:S01]  /*4aa0*/  HFMA2.MMA R13, -RZ, RZ, 0, 0 ;  /* 0x00000000ff0d7435 */ /* 0x000fe200000001ff */
[----:B------:R-:W-:Y:S01]  /*4ab0*/  IMAD.U32 R7, RZ, RZ, UR5 ;  /* 0x00000005ff077e24 */ /* 0x000fe2000f8e00ff */
[----:B------:R-:W-:-:S02]  /*4ac0*/  MOV R10, UR6 ;  /* 0x00000006000a7c02 */ /* 0x000fc40008000f00 */
[----:B------:R-:W-:Y:S02]  /*4ad0*/  MOV R11, UR7 ;  /* 0x00000007000b7c02 */ /* 0x000fe40008000f00 */
[----:B0-----:R-:W-:-:S07]  /*4ae0*/  MOV R12, 0x1 ;  /* 0x00000001000c7802 */ /* 0x001fce0000000f00 */
[----:B------:R-:W-:-:S07]  /*4af0*/  LEPC R20, `(.L_x_1795) ;  /* 0x000000001014794e */ /* 0x000fce0000000000 */
[----:B-1---5:R-:W-:Y:S05]  /*4b00*/  CALL.ABS.NOINC R2 ;  /* 0x0000000002007343 */ /* 0x022fea0003c00000 */
.L_x_1795:
[----:B------:R-:W-:Y:S05]  /*4b10*/  BSYNC B6 ;  /* 0x0000000000067941 */ /* 0x000fea0003800000 */
.L_x_1794:
        /* <DEDUP_REMOVED lines=13> */
[----:B------:R-:W-:Y:S01]  /*4bf0*/  MOV R5, UR5 ;  /* 0x0000000500057c02 */ /* 0x000fe20008000f00 */
[----:B------:R-:W-:Y:S01]  /*4c00*/  ULDC.64 UR4, c[0x4][0x110] ;  /* 0x0100440000047ab9 */ /* 0x000fe20000000a00 */
[----:B------:R-:W-:Y:S01]  /*4c10*/  HFMA2.MMA R12, -RZ, RZ, 0, 5.9604644775390625e-08 ;  /* 0x00000001ff0c7435 */ /* 0x000fe200000001ff */
[----:B------:R-:W-:Y:S01]  /*4c20*/  MOV R6, UR4 ;  /* 0x0000000400067c02 */ /* 0x000fe20008000f00 */
[----:B------:R-:W-:Y:S01]  /*4c30*/  IMAD.MOV.U32 R8, RZ, RZ, 0x2c ;  /* 0x0000002cff087424 */ /* 0x000fe200078e00ff */
[----:B------:R-:W-:-:S02]  /*4c40*/  MOV R7, UR5 ;  /* 0x0000000500077c02 */ /* 0x000fc40008000f00 */
[----:B------:R-:W-:Y:S02]  /*4c50*/  MOV R10, UR6 ;  /* 0x00000006000a7c02 */ /* 0x000fe40008000f00 */
[----:B------:R-:W-:Y:S02]  /*4c60*/  MOV R11, UR7 ;  /* 0x00000007000b7c02 */ /* 0x000fe40008000f00 */
[----:B0-----:R-:W-:-:S07]  /*4c70*/  MOV R13, RZ ;  /* 0x000000ff000d7202 */ /* 0x001fce0000000f00 */
[----:B------:R-:W-:-:S07]  /*4c80*/  LEPC R20, `(.L_x_1797) ;  /* 0x000000001014794e */ /* 0x000fce0000000000 */
[----:B-1----:R-:W-:Y:S05]  /*4c90*/  CALL.ABS.NOINC R2 ;  /* 0x0000000002007343 */ /* 0x002fea0003c00000 */
.L_x_1797:
[----:B------:R-:W-:Y:S05]  /*4ca0*/  BSYNC B6 ;  /* 0x0000000000067941 */ /* 0x000fea0003800000 */
.L_x_1796:
[----:B------:R-:W-:Y:S01]  /*4cb0*/  IADD3 R0, P1, -R18, R16, RZ ;  /* 0x0000001012007210 */ /* 0x000fe20007f3e1ff */
[----:B------:R-:W-:Y:S01]  /*4cc0*/  ULDC.64 UR4, c[0x0][0x5d8] ;  /* 0x0001760000047ab9 */ /* 0x000fe20000000a00 */
[----:B------:R-:W-:Y:S01]  /*4cd0*/  ULDC.64 UR6, c[0x0][0x5d0] ;  /* 0x0001740000067ab9 */ /* 0x000fe20000000a00 */
[----:B------:R-:W-:Y:S01]  /*4ce0*/  ULDC.64 UR8, c[0x4][0x168] ;  /* 0x01005a0000087ab9 */ /* 0x000fe20000000a00 */
[C---:B------:R-:W-:Y:S01]  /*4cf0*/  ISETP.GT.U32.AND P0, PT, R0.reuse, UR4, PT ;  /* 0x0000000400007c0c */ /* 0x040fe2000bf04070 */
[----:B------:R-:W-:Y:S01]  /*4d00*/  BSSY B6, `(.L_x_1798) ;  /* 0x0000018000067945 */ /* 0x000fe20003800000 */
[----:B------:R-:W-:Y:S02]  /*4d10*/  IADD3.X R2, ~R19, R17, RZ, P1, !PT ;  /* 0x0000001113027210 */ /* 0x000fe40000ffe5ff */
[----:B------:R-:W-:Y:S02]  /*4d20*/  ISETP.GE.U32.AND P1, PT, R0, UR6, PT ;  /* 0x0000000600007c0c */ /* 0x000fe4000bf26070 */
[----:B------:R-:W-:-:S02]  /*4d30*/  ISETP.NE.U32.AND P2, PT, RZ, UR8, PT ;  /* 0x00000008ff007c0c */ /* 0x000fc4000bf45070 */
[C---:B------:R-:W-:Y:S02]  /*4d40*/  ISETP.GT.AND.EX P0, PT, R2.reuse, UR5, PT, P0 ;  /* 0x0000000502007c0c */ /* 0x040fe4000bf04300 */
[----:B------:R-:W-:Y:S02]  /*4d50*/  ISETP.NE.AND.EX P2, PT, RZ, UR9, PT, P2 ;  /* 0x00000009ff007c0c */ /* 0x000fe4000bf45320 */
[----:B------:R-:W-:-:S13]  /*4d60*/  ISETP.GE.AND.EX P0, PT, R2, UR7, !P0, P1 ;  /* 0x0000000702007c0c */ /* 0x000fda000c706310 */
        /* <DEDUP_REMOVED lines=9> */
[----:B------:R-:W-:Y:S01]  /*4e00*/  IMAD.U32 R6, RZ, RZ, UR4 ;  /* 0x00000004ff067e24 */ /* 0x000fe2000f8e00ff */
[----:B------:R-:W-:Y:S01]  /*4e10*/  MOV R7, UR5 ;  /* 0x0000000500077c02 */ /* 0x000fe20008000f00 */
[----:B------:R-:W-:Y:S01]  /*4e20*/  IMAD.MOV.U32 R13, RZ, RZ, RZ ;  /* 0x000000ffff0d7224 */ /* 0x000fe200078e00ff */
[----:B------:R-:W-:-:S02]  /*4e30*/  MOV R10, UR6 ;  /* 0x00000006000a7c02 */ /* 0x000fc40008000f00 */
[----:B------:R-:W-:Y:S02]  /*4e40*/  MOV R11, UR7 ;  /* 0x00000007000b7c02 */ /* 0x000fe40008000f00 */
[----:B0-----:R-:W-:-:S07]  /*4e50*/  MOV R12, 0x1 ;  /* 0x00000001000c7802 */ /* 0x001fce0000000f00 */
[----:B------:R-:W-:-:S07]  /*4e60*/  LEPC R20, `(.L_x_1799) ;  /* 0x000000001014794e */ /* 0x000fce0000000000 */
[----:B-1----:R-:W-:Y:S05]  /*4e70*/  CALL.ABS.NOINC R2 ;  /* 0x0000000002007343 */ /* 0x002fea0003c00000 */
.L_x_1799:
[----:B------:R-:W-:Y:S05]  /*4e80*/  BSYNC B6 ;  /* 0x0000000000067941 */ /* 0x000fea0003800000 */
.L_x_1798:
[----:B------:R-:W0:Y:S01]  /*4e90*/  LDC.64 R2, c[0x0][0x5e0] ;  /* 0x00017800ff027b82 */ /* 0x000e220000000a00 */
[----:B------:R-:W-:-:S07]  /*4ea0*/  CS2R R20, SRZ ;  /* 0x0000000000147805 */ /* 0x000fce000001ff00 */
[----:B------:R-:W1:Y:S01]  /*4eb0*/  LDC R0, c[0x0][0x5e8] ;  /* 0x00017a00ff007b82 */ /* 0x000e620000000800 */
[----:B0-----:R-:W-:Y:S01]  /*4ec0*/  ISETP.GE.U32.AND P0, PT, R2, 0x1, PT ;  /* 0x000000010200780c */ /* 0x001fe20003f06070 */
[----:B------:R-:W-:-:S03]  /*4ed0*/  IMAD.WIDE.U32 R14, R24, R2, RZ ;  /* 0x00000002180e7225 */ /* 0x000fc600078e00ff */
        /* <DEDUP_REMOVED lines=8> */
[----:B------:R-:W-:Y:S02]  /*4f60*/  IADD3 R3, R15, R3, RZ ;  /* 0x000000030f037210 */ /* 0x000fe40007ffe0ff */
[----:B------:R-:W-:Y:S02]  /*4f70*/  CS2R R20, SRZ ;  /* 0x0000000000147805 */ /* 0x000fe4000001ff00 */
[----:B------:R-:W-:-:S07]  /*4f80*/  MOV R25, R4 ;  /* 0x0000000400197202 */ /* 0x000fce0000000f00 */
.L_x_1804:
        /* <DEDUP_REMOVED lines=9> */
[----:B------:R-:W-:Y:S02]  /*5020*/  MOV R4, R28 ;  /* 0x0000001c00047202 */ /* 0x000fe40000000f00 */
[----:B------:R-:W-:-:S07]  /*5030*/  MOV R0, 0x5050 ;  /* 0x0000505000007802 */ /* 0x000fce0000000f00 */
[----:B------:R-:W-:Y:S05]  /*5040*/  CALL.REL.NOINC `($__internal_3_$__cuda_sm20_div_s64) ;  /* 0x00000004007c7944 */ /* 0x000fea0003c00000 */
[----:B------:R-:W-:Y:S05]  /*5050*/  BRA `(.L_x_1803) ;  /* 0x00000000004c7947 */ /* 0x000fea0003800000 */
.L_x_1802:
        /* <DEDUP_REMOVED lines=19> */
.L_x_1803:
[----:B------:R-:W-:Y:S05]  /*5190*/  BSYNC B1 ;  /* 0x0000000000017941 */ /* 0x000fea0003800000 */
.L_x_1801:
[----:B------:R-:W-:Y:S02]  /*51a0*/  ULDC.64 UR4, c[0x0][0x5f8] ;  /* 0x00017e0000047ab9 */ /* 0x000fe40000000a00 */
[----:B------:R-:W-:-:S04]  /*51b0*/  LEA R6, P0, R25, UR4, 0x3 ;  /* 0x0000000419067c11 */ /* 0x000fc8000f8018ff */
[----:B------:R-:W-:-:S06]  /*51c0*/  LEA.HI.X R7, R25, UR5, R2, 0x3, P0 ;  /* 0x0000000519077c11 */ /* 0x000fcc00080f1c02 */
[----:B------:R-:W2:Y:S01]  /*51d0*/  LDG.E.64 R6, desc[UR36][R6.64] ;  /* 0x0000002406067981 */ /* 0x000ea2000c1e1b00 */
[----:B------:R-:W-:Y:S01]  /*51e0*/  IADD3 R11, P0, RZ, -R4, RZ ;  /* 0x80000004ff0b7210 */ /* 0x000fe20007f1e0ff */
[----:B------:R-:W-:Y:S01]  /*51f0*/  VIADD R25, R25, 0xffffffff ;  /* 0xffffffff19197836 */ /* 0x000fe20000000000 */
[----:B------:R-:W-:Y:S02]  /*5200*/  MOV R2, R14 ;  /* 0x0000000e00027202 */ /* 0x000fe40000000f00 */
[----:B------:R-:W-:Y:S02]  /*5210*/  IADD3.X R9, RZ, ~R5, RZ, P0, !PT ;  /* 0x80000005ff097210 */ /* 0x000fe400007fe4ff */
[----:B------:R-:W-:Y:S01]  /*5220*/  ISETP.GT.AND P0, PT, R25, -0x1, PT ;  /* 0xffffffff1900780c */ /* 0x000fe20003f04270 */
[----:B------:R-:W-:Y:S01]  /*5230*/  IMAD.WIDE.U32 R2, R28, R11, R2 ;  /* 0x0000000b1c027225 */ /* 0x000fe200078e0002 */
[----:B------:R-:W-:-:S03]  /*5240*/  MOV R14, R4 ;  /* 0x00000004000e7202 */ /* 0x000fc60000000f00 */
[----:B------:R-:W-:-:S04]  /*5250*/  IMAD R9, R9, R28, RZ ;  /* 0x0000001c09097224 */ /* 0x000fc800078e02ff */
[----:B------:R-:W-:-:S05]  /*5260*/  IMAD R9, R29, R11, R9 ;  /* 0x0000000b1d097224 */ /* 0x000fca00078e0209 */
[----:B------:R-:W-:-:S05]  /*5270*/  IADD3 R3, R3, R9, RZ ;  /* 0x0000000903037210 */ /* 0x000fca0007ffe0ff */
[----:B--2---:R-:W-:Y:S02]  /*5280*/  IMAD R3, R3, R6, RZ ;  /* 0x0000000603037224 */ /* 0x004fe400078e02ff */
[----:B------:R-:W-:-:S04]  /*5290*/  IMAD.WIDE.U32 R20, R6, R2, R20 ;  /* 0x0000000206147225 */ /* 0x000fc800078e0014 */
[----:B------:R-:W-:Y:S01]  /*52a0*/  IMAD R7, R7, R2, R3 ;  /* 0x0000000207077224 */ /* 0x000fe200078e0203 */
[----:B------:R-:W-:-:S04]  /*52b0*/  MOV R3, R5 ;  /* 0x0000000500037202 */ /* 0x000fc80000000f00 */
[----:B------:R-:W-:Y:S01]  /*52c0*/  IADD3 R21, R21, R7, RZ ;  /* 0x0000000715157210 */ /* 0x000fe20007ffe0ff */
[----:B------:R-:W-:Y:S06]  /*52d0*/  @P0 BRA `(.L_x_1804) ;  /* 0xfffffffc002c0947 */ /* 0x000fec000383ffff */
[----:B------:R-:W-:Y:S05]  /*52e0*/  BSYNC B0 ;  /* 0x0000000000007941 */ /* 0x000fea0003800000 */
.L_x_1800:
[-C--:B------:R-:W-:Y:S01]  /*52f0*/  IADD3 R2, P0, R18, R20.reuse, RZ ;  /* 0x0000001412027210 */ /* 0x080fe20007f1e0ff */
[----:B------:R-:W-:Y:S01]  /*5300*/  BSSY B7, `(.L_x_1805) ;  /* 0x0000031000077945 */ /* 0x000fe20003800000 */
[----:B------:R-:W-:Y:S02]  /*5310*/  IADD3 R5, P1, R16, R20, RZ ;  /* 0x0000001410057210 */ /* 0x000fe40007f3e0ff */
[----:B------:R-:W-:Y:S02]  /*5320*/  IADD3 R0, P2, R2, 0x1, RZ ;  /* 0x0000000102007810 */ /* 0x000fe40007f5e0ff */
[----:B------:R-:W-:Y:S02]  /*5330*/  IADD3.X R3, R19, R21, RZ, P0, !PT ;  /* 0x0000001513037210 */ /* 0x000fe400007fe4ff */
[----:B------:R-:W-:Y:S02]  /*5340*/  ISETP.GE.U32.AND P0, PT, R0, R5, PT ;  /* 0x000000050000720c */ /* 0x000fe40003f06070 */
[----:B------:R-:W-:Y:S01]  /*5350*/  IADD3.X R21, R17, R21, RZ, P1, !PT ;  /* 0x0000001511157210 */ /* 0x000fe20000ffe4ff */
        /* <DEDUP_REMOVED lines=10> */
[----:B------:R-:W-:-:S02]  /*5400*/  LEA.HI.X R24, R5, UR5, R21, 0x3, P2 ;  /* 0x0000000505187c11 */ /* 0x000fc400090f1c15 */
[----:B------:R-:W-:-:S07]  /*5410*/  IADD3.X R17, RZ, R17, RZ, P1, !PT ;  /* 0x00000011ff117210 */ /* 0x000fce0000ffe4ff */
.L_x_1809:
        /* <DEDUP_REMOVED lines=19> */
[----:B------:R-:W-:Y:S01]  /*5550*/  MOV R7, UR5 ;  /* 0x0000000500077c02 */ /* 0x000fe20008000f00 */
[----:B------:R-:W-:Y:S01]  /*5560*/  IMAD.U32 R10, RZ, RZ, UR6 ;  /* 0x00000006ff0a7e24 */ /* 0x000fe2000f8e00ff */
[----:B------:R-:W-:-:S02]  /*5570*/  MOV R11, UR7 ;  /* 0x00000007000b7c02 */ /* 0x000fc40008000f00 */
[----:B0-----:R-:W-:-:S07]  /*5580*/  MOV R12, 0x1 ;  /* 0x00000001000c7802 */ /* 0x001fce0000000f00 */
[----:B------:R-:W-:-:S07]  /*5590*/  LEPC R20, `(.L_x_1808) ;  /* 0x000000001014794e */ /* 0x000fce0000000000 */
[----:B-1----:R-:W-:Y:S05]  /*55a0*/  CALL.ABS.NOINC R2 ;  /* 0x0000000002007343 */ /* 0x002fea0003c00000 */
.L_x_1808:
[----:B------:R-:W-:Y:S05]  /*55b0*/  BSYNC B6 ;  /* 0x0000000000067941 */ /* 0x000fea0003800000 */
.L_x_1807:
[----:B------:R-:W-:-:S04]  /*55c0*/  IADD3 R16, P0, R16, 0x8, RZ ;  /* 0x0000000810107810 */ /* 0x000fc80007f1e0ff */
[----:B------:R-:W-:Y:S02]  /*55d0*/  IADD3.X R17, RZ, R17, RZ, P0, !PT ;  /* 0x00000011ff117210 */ /* 0x000fe400007fe4ff */
[----:B------:R-:W-:-:S04]  /*55e0*/  ISETP.GE.U32.AND P0, PT, R16, R18, PT ;  /* 0x000000121000720c */ /* 0x000fc80003f06070 */
[----:B------:R-:W-:-:S13]  /*55f0*/  ISETP.GE.U32.AND.EX P0, PT, R17, R24, PT, P0 ;  /* 0x000000181100720c */ /* 0x000fda0003f06100 */
[----:B------:R-:W-:Y:S05]  /*5600*/  @!P0 BRA `(.L_x_1809) ;  /* 0xfffffffc00848947 */ /* 0x000fea000383ffff */
.L_x_1806:
[----:B------:R-:W-:Y:S05]  /*5610*/  BSYNC B7 ;  /* 0x0000000000077941 */ /* 0x000fea0003800000 */
.L_x_1805:
[----:B------:R-:W-:Y:S01]  /*5620*/  STG.E.64 desc[UR36][R22.64], RZ ;  /* 0x000000ff16007986 */ /* 0x000fe2000c101b24 */
[----:B------:R-:W-:Y:S05]  /*5630*/  EXIT ;  /* 0x000000000000794d */ /* 0x000fea0003800000 */
        .weak           $__internal_3_$__cuda_sm20_div_s64
        .type           $__internal_3_$__cuda_sm20_div_s64,@function
        .size           $__internal_3_$__cuda_sm20_div_s64,(.L_x_32183 - $__internal_3_$__cuda_sm20_div_s64)
$__internal_3_$__cuda_sm20_div_s64:
[-C--:B------:R-:W-:Y:S02]  /*5640*/  IADD3 R13, P1, RZ, -R4.reuse, RZ ;  /* 0x80000004ff0d7210 */ /* 0x080fe40007f3e0ff */
[----:B------:R-:W-:Y:S02]  /*5650*/  ISETP.GE.AND P0, PT, R5, RZ, PT ;  /* 0x000000ff0500720c */ /* 0x000fe40003f06270 */
[----:B------:R-:W-:Y:S01]  /*5660*/  ISETP.GE.AND P3, PT, R3, RZ, PT ;  /* 0x000000ff0300720c */ /* 0x000fe20003f66270 */
[----:B------:R-:W-:Y:S01]  /*5670*/  IMAD.X R6, RZ, RZ, ~R5, P1 ;  /* 0x000000ffff067224 */ /* 0x000fe200008e0e05 */
[----:B------:R-:W-:Y:S02]  /*5680*/  SEL R12, R13, R4, !P0 ;  /* 0x000000040d0c7207 */ /* 0x000fe40004000000 */
[----:B------:R-:W-:Y:S02]  /*5690*/  IADD3 R15, P4, RZ, -R24, RZ ;  /* 0x80000018ff0f7210 */ /* 0x000fe40007f9e0ff */
[----:B------:R-:W-:-:S02]  /*56a0*/  SEL R13, R6, R5, !P0 ;  /* 0x00000005060d7207 */ /* 0x000fc40004000000 */
[----:B------:R-:W-:Y:S02]  /*56b0*/  SEL R15, R15, R24, !P3 ;  /* 0x000000180f0f7207 */ /* 0x000fe40005800000 */
[----:B------:R-:W0:Y:S08]  /*56c0*/  I2F.U64.RP R6, R12 ;  /* 0x0000000c00067312 */ /* 0x000e300000309000 */
[----:B0-----:R-:W0:Y:S02]  /*56d0*/  MUFU.RCP R8, R6 ;  /* 0x0000000600087308 */ /* 0x001e240000001000 */
[----:B0-----:R-:W-:-:S06]  /*56e0*/  IADD3 R8, R8, 0x1ffffffe, RZ ;  /* 0x1ffffffe08087810 */ /* 0x001fcc0007ffe0ff */
[----:B------:R-:W0:Y:S02]  /*56f0*/  F2I.U64.TRUNC R32, R8 ;  /* 0x0000000800207311 */ /* 0x000e24000020d800 */
[----:B0-----:R-:W-:-:S04]  /*5700*/  IMAD.WIDE.U32 R10, R32, R12, RZ ;  /* 0x0000000c200a7225 */ /* 0x001fc800078e00ff */
[C---:B------:R-:W-:Y:S01]  /*5710*/  IMAD R7, R32.reuse, R13, R11 ;  /* 0x0000000d20077224 */ /* 0x040fe200078e020b */
[----:B------:R-:W-:Y:S02]  /*5720*/  IADD3 R9, P0, RZ, -R10, RZ ;  /* 0x8000000aff097210 */ /* 0x000fe40007f1e0ff */
[----:B------:R-:W-:Y:S01]  /*5730*/  MOV R11, R32 ;  /* 0x00000020000b7202 */ /* 0x000fe20000000f00 */
[----:B------:R-:W-:Y:S02]  /*5740*/  IMAD R7, R33, R12, R7 ;  /* 0x0000000c21077224 */ /* 0x000fe400078e0207 */
[----:B------:R-:W-:-:S03]  /*5750*/  IMAD.HI.U32 R10, R32, R9, RZ ;  /* 0x00000009200a7227 */ /* 0x000fc600078e00ff */
[----:B------:R-:W-:-:S05]  /*5760*/  IADD3.X R7, RZ, ~R7, RZ, P0, !PT ;  /* 0x80000007ff077210 */ /* 0x000fca00007fe4ff */
[----:B------:R-:W-:-:S04]  /*5770*/  IMAD.WIDE.U32 R10, P0, R32, R7, R10 ;  /* 0x00000007200a7225 */ /* 0x000fc8000780000a */
[C---:B------:R-:W-:Y:S02]  /*5780*/  IMAD R6, R33.reuse, R7, RZ ;  /* 0x0000000721067224 */ /* 0x040fe400078e02ff */
[----:B------:R-:W-:-:S04]  /*5790*/  IMAD.HI.U32 R9, P1, R33, R9, R10 ;  /* 0x0000000921097227 */ /* 0x000fc8000782000a */
[----:B------:R-:W-:Y:S01]  /*57a0*/  IMAD.HI.U32 R7, R33, R7, RZ ;  /* 0x0000000721077227 */ /* 0x000fe200078e00ff */
[----:B------:R-:W-:-:S04]  /*57b0*/  IADD3 R11, P2, R6, R9, RZ ;  /* 0x00000009060b7210 */ /* 0x000fc80007f5e0ff */
[----:B------:R-:W-:Y:S01]  /*57c0*/  IADD3.X R7, R7, R33, RZ, P0, !PT ;  /* 0x0000002107077210 */ /* 0x000fe200007fe4ff */
[----:B------:R-:W-:-:S03]  /*57d0*/  IMAD.WIDE.U32 R32, R11, R12, RZ ;  /* 0x0000000c0b207225 */ /* 0x000fc600078e00ff */
[----:B------:R-:W-:Y:S01]  /*57e0*/  IADD3.X R7, RZ, RZ, R7, P2, P1 ;  /* 0x000000ffff077210 */ /* 0x000fe200017e2407 */
[----:B------:R-:W-:Y:S01]  /*57f0*/  IMAD R8, R11, R13, R33 ;  /* 0x0000000d0b087224 */ /* 0x000fe200078e0221 */
[----:B------:R-:W-:Y:S01]  /*5800*/  IADD3 R6, P0, RZ, -R32, RZ ;  /* 0x80000020ff067210 */ /* 0x000fe20007f1e0ff */
[----:B------:R-:W-:Y:S02]  /*5810*/  HFMA2.MMA R33, -RZ, RZ, 0, 0 ;  /* 0x00000000ff217435 */ /* 0x000fe400000001ff */
[----:B------:R-:W-:Y:S02]  /*5820*/  IMAD R8, R7, R12, R8 ;  /* 0x0000000c07087224 */ /* 0x000fe400078e0208 */
[----:B------:R-:W-:-:S03]  /*5830*/  IMAD.HI.U32 R10, R11, R6, RZ ;  /* 0x000000060b0a7227 */ /* 0x000fc600078e00ff */
[----:B------:R-:W-:-:S05]  /*5840*/  IADD3.X R8, RZ, ~R8, RZ, P0, !PT ;  /* 0x80000008ff087210 */ /* 0x000fca00007fe4ff */
[----:B------:R-:W-:-:S04]  /*5850*/  IMAD.WIDE.U32 R10, P0, R11, R8, R10 ;  /* 0x000000080b0a7225 */ /* 0x000fc8000780000a */
[C---:B------:R-:W-:Y:S02]  /*5860*/  IMAD R9, R7.reuse, R8, RZ ;  /* 0x0000000807097224 */ /* 0x040fe400078e02ff */
[----:B------:R-:W-:-:S04]  /*5870*/  IMAD.HI.U32 R6, P1, R7, R6, R10 ;  /* 0x0000000607067227 */ /* 0x000fc8000782000a */
[----:B------:R-:W-:Y:S01]  /*5880*/  IMAD.HI.U32 R8, R7, R8, RZ ;  /* 0x0000000807087227 */ /* 0x000fe200078e00ff */
[----:B------:R-:W-:-:S03]  /*5890*/  IADD3 R6, P2, R9, R6, RZ ;  /* 0x0000000609067210 */ /* 0x000fc60007f5e0ff */
[----:B------:R-:W-:Y:S01]  /*58a0*/  IMAD.X R10, RZ, RZ, ~R3, P4 ;  /* 0x000000ffff0a7224 */ /* 0x000fe200020e0e03 */
[----:B------:R-:W-:Y:S01]  /*58b0*/  IADD3.X R7, R8, R7, RZ, P0, !PT ;  /* 0x0000000708077210 */ /* 0x000fe200007fe4ff */
[----:B------:R-:W-:-:S03]  /*58c0*/  IMAD.HI.U32 R32, R6, R15, RZ ;  /* 0x0000000f06207227 */ /* 0x000fc600078e00ff */
[----:B------:R-:W-:Y:S02]  /*58d0*/  SEL R8, R10, R3, !P3 ;  /* 0x000000030a087207 */ /* 0x000fe40005800000 */
[----:B------:R-:W-:-:S03]  /*58e0*/  IADD3.X R7, RZ, RZ, R7, P2, P1 ;  /* 0x000000ffff077210 */ /* 0x000fc600017e2407 */
[----:B------:R-:W-:-:S04]  /*58f0*/  IMAD.WIDE.U32 R32, R6, R8, R32 ;  /* 0x0000000806207225 */ /* 0x000fc800078e0020 */
[C---:B------:R-:W-:Y:S02]  /*5900*/  IMAD R6, R7.reuse, R8, RZ ;  /* 0x0000000807067224 */ /* 0x040fe400078e02ff */
[----:B------:R-:W-:-:S04]  /*5910*/  IMAD.HI.U32 R9, P0, R7, R15, R32 ;  /* 0x0000000f07097227 */ /* 0x000fc80007800020 */
[----:B------:R-:W-:Y:S01]  /*5920*/  IMAD.HI.U32 R7, R7, R8, RZ ;  /* 0x0000000807077227 */ /* 0x000fe200078e00ff */
[----:B------:R-:W-:-:S04]  /*5930*/  IADD3 R6, P1, R6, R9, RZ ;  /* 0x0000000906067210 */ /* 0x000fc80007f3e0ff */
[----:B------:R-:W-:Y:S01]  /*5940*/  IADD3.X R7, R7, RZ, RZ, P0, !PT ;  /* 0x000000ff07077210 */ /* 0x000fe200007fe4ff */
[----:B------:R-:W-:-:S03]  /*5950*/  IMAD.WIDE.U32 R10, R6, R12, RZ ;  /* 0x0000000c060a7225 */ /* 0x000fc600078e00ff */
[----:B------:R-:W-:Y:S01]  /*5960*/  IADD3.X R7, RZ, R7, RZ, P1, !PT ;  /* 0x00000007ff077210 */ /* 0x000fe20000ffe4ff */
[----:B------:R-:W-:Y:S01]  /*5970*/  IMAD R9, R6, R13, R11 ;  /* 0x0000000d06097224 */ /* 0x000fe200078e020b */
[----:B------:R-:W-:-:S03]  /*5980*/  IADD3 R15, P1, -R10, R15, RZ ;  /* 0x0000000f0a0f7210 */ /* 0x000fc60007f3e1ff */
[-C--:B------:R-:W-:Y:S01]  /*5990*/  IMAD R9, R7, R12.reuse, R9 ;  /* 0x0000000c07097224 */ /* 0x080fe200078e0209 */
[----:B------:R-:W-:-:S04]  /*59a0*/  ISETP.GE.U32.AND P0, PT, R15, R12, PT ;  /* 0x0000000c0f00720c */ /* 0x000fc80003f06070 */
[----:B------:R-:W-:Y:S02]  /*59b0*/  IADD3.X R8, ~R9, R8, RZ, P1, !PT ;  /* 0x0000000809087210 */ /* 0x000fe40000ffe5ff */
[----:B------:R-:W-:Y:S02]  /*59c0*/  IADD3 R10, P1, R15, -R12, RZ ;  /* 0x8000000c0f0a7210 */ /* 0x000fe40007f3e0ff */
[----:B------:R-:W-:Y:S02]  /*59d0*/  ISETP.GE.U32.AND.EX P0, PT, R8, R13, PT, P0 ;  /* 0x0000000d0800720c */ /* 0x000fe40003f06100 */
[----:B------:R-:W-:Y:S01]  /*59e0*/  IADD3 R9, P2, R6, 0x1, RZ ;  /* 0x0000000106097810 */ /* 0x000fe20007f5e0ff */
[----:B------:R-:W-:Y:S01]  /*59f0*/  IMAD.X R11, R8, 0x1, ~R13, P1 ;  /* 0x00000001080b7824 */ /* 0x000fe200008e0e0d */
[----:B------:R-:W-:Y:S02]  /*5a00*/  SEL R15, R10, R15, P0 ;  /* 0x0000000f0a0f7207 */ /* 0x000fe40000000000 */
[----:B------:R-:W-:-:S02]  /*5a10*/  IADD3.X R10, RZ, R7, RZ, P2, !PT ;  /* 0x00000007ff0a7210 */ /* 0x000fc400017fe4ff */
[----:B------:R-:W-:Y:S02]  /*5a20*/  SEL R9, R9, R6, P0 ;  /* 0x0000000609097207 */ /* 0x000fe40000000000 */
[----:B------:R-:W-:Y:S02]  /*5a30*/  SEL R11, R11, R8, P0 ;  /* 0x000000080b0b7207 */ /* 0x000fe40000000000 */
[----:B------:R-:W-:Y:S02]  /*5a40*/  ISETP.GE.U32.AND P1, PT, R15, R12, PT ;  /* 0x0000000c0f00720c */ /* 0x000fe40003f26070 */
[----:B------:R-:W-:Y:S02]  /*5a50*/  SEL R10, R10, R7, P0 ;  /* 0x000000070a0a7207 */ /* 0x000fe40000000000 */
[----:B------:R-:W-:Y:S02]  /*5a60*/  IADD3 R6, P2, R9, 0x1, RZ ;  /* 0x0000000109067810 */ /* 0x000fe40007f5e0ff */
[----:B------:R-:W-:-:S02]  /*5a70*/  ISETP.GE.U32.AND.EX P0, PT, R11, R13, PT, P1 ;  /* 0x0000000d0b00720c */ /* 0x000fc40003f06110 */
[-C--:B------:R-:W-:Y:S02]  /*5a80*/  IADD3.X R7, RZ, R10.reuse, RZ, P2, !PT ;  /* 0x0000000aff077210 */ /* 0x080fe400017fe4ff */
[----:B------:R-:W-:Y:S02]  /*5a90*/  SEL R6, R6, R9, P0 ;  /* 0x0000000906067207 */ /* 0x000fe40000000000 */
[----:B------:R-:W-:Y:S02]  /*5aa0*/  LOP3.LUT R8, R5, R3, RZ, 0x3c, !PT ;  /* 0x0000000305087212 */ /* 0x000fe400078e3cff */
[----:B------:R-:W-:Y:S02]  /*5ab0*/  SEL R10, R7, R10, P0 ;  /* 0x0000000a070a7207 */ /* 0x000fe40000000000 */
[----:B------:R-:W-:Y:S02]  /*5ac0*/  IADD3 R7, P2, RZ, -R6, RZ ;  /* 0x80000006ff077210 */ /* 0x000fe40007f5e0ff */
[----:B------:R-:W-:-:S02]  /*5ad0*/  ISETP.NE.U32.AND P0, PT, R4, RZ, PT ;  /* 0x000000ff0400720c */ /* 0x000fc40003f05070 */
[----:B------:R-:W-:Y:S02]  /*5ae0*/  ISETP.GE.AND P1, PT, R8, RZ, PT ;  /* 0x000000ff0800720c */ /* 0x000fe40003f26270 */
[----:B------:R-:W-:Y:S02]  /*5af0*/  ISETP.NE.AND.EX P0, PT, R5, RZ, PT, P0 ;  /* 0x000000ff0500720c */ /* 0x000fe40003f05300 */
[----:B------:R-:W-:Y:S02]  /*5b00*/  SEL R7, R7, R6, !P1 ;  /* 0x0000000607077207 */ /* 0x000fe40004800000 */
[----:B------:R-:W-:Y:S02]  /*5b10*/  IADD3.X R9, RZ, ~R10, RZ, P2, !PT ;  /* 0x8000000aff097210 */ /* 0x000fe400017fe4ff */
[----:B------:R-:W-:Y:S01]  /*5b20*/  SEL R4, R7, 0xffffffff, P0 ;  /* 0xffffffff07047807 */ /* 0x000fe20000000000 */
[----:B------:R-:W-:Y:S01]  /*5b30*/  HFMA2.MMA R7, -RZ, RZ, 0, 0 ;  /* 0x00000000ff077435 */ /* 0x000fe200000001ff */
[----:B------:R-:W-:-:S02]  /*5b40*/  MOV R6, R0 ;  /* 0x0000000000067202 */ /* 0x000fc40000000f00 */
[----:B------:R-:W-:-:S04]  /*5b50*/  SEL R9, R9, R10, !P1 ;  /* 0x0000000a09097207 */ /* 0x000fc80004800000 */
[----:B------:R-:W-:Y:S01]  /*5b60*/  SEL R5, R9, 0xffffffff, P0 ;  /* 0xffffffff09057807 */ /* 0x000fe20000000000 */
[----:B------:R-:W-:Y:S06]  /*5b70*/  RET.REL.NODEC R6 `(_ZN2at6native18elementwise_kernelILi128ELi2EZNS0_22gpu_kernel_impl_nocastIZZZNS0_67_GLOBAL__N__bb565c37_34_ValidateCompressedIndicesKernel_cu_33a4b88b42_validate_compressed_sparse_indices_kernelILNS3_8CDimNameE1ENS3_18CUDAKernelLauncherENS3_14EmptyVecKernelENS3_8DummyVecELm0EEEvRKNS_6TensorESB_lllENKUlvE1_clEvENKUlvE0_clEvEUllllllE_EEvRNS_18TensorIteratorBaseERKT_EUliE_EEviT1_) ;  /* 0xffffffa406207950 */ /* 0x000fec0003c3ffff */
.L_x_1810:
        /* <DEDUP_REMOVED lines=16> */
.L_x_32183:


//--------------------- .text._ZN2at6native27unrolled_elementwise_kernelIZZZNS0_67_GLOBAL__N__bb565c37_34_ValidateCompressedIndicesKernel_cu_33a4b88b42_validate_compressed_sparse_indices_kernelILNS2_8CDimNameE1ENS2_18CUDAKernelLauncherENS2_14EmptyVecKernelENS2_8DummyVecELm0EEEvRKNS_6TensorESA_lllENKUlvE1_clEvENKUlvE0_clEvEUllllllE_St5arrayIPcLm6EELi4E23TrivialOffsetCalculatorILi5EjESH_ILi1EjENS0_6memory15LoadWithoutCastENSK_16StoreWithoutCastEEEviT_T0_T2_T3_T4_T5_ --------------------------
	.section	.text._ZN2at6native27unrolled_elementwise_kernelIZZZNS0_67_GLOBAL__N__bb565c37_34_ValidateCompressedIndicesKernel_cu_33a4b88b42_validate_compressed_sparse_indices_kernelILNS2_8CDimNameE1ENS2_18CUDAKernelLauncherENS2_14EmptyVecKernelENS2_8DummyVecELm0EEEvRKNS_6TensorESA_lllENKUlvE1_clEvENKUlvE0_clEvEUllllllE_St5arrayIPcLm6EELi4E23TrivialOffsetCalculatorILi5EjESH_ILi1EjENS0_6memory15LoadWithoutCastENSK_16StoreWithoutCastEEEviT_T0_T2_T3_T4_T5_,"ax",@progbits
	.align	128
        .global         _ZN2at6native27unrolled_elementwise_kernelIZZZNS0_67_GLOBAL__N__bb565c37_34_ValidateCompressedIndicesKernel_cu_33a4b88b42_validate_compressed_sparse_indices_kernelILNS2_8CDimNameE1ENS2_18CUDAKernelLauncherENS2_14EmptyVecKernelENS2_8DummyVecELm0EEEvRKNS_6TensorESA_lllENKUlvE1_clEvENKUlvE0_clEvEUllllllE_St5arrayIPcLm6EELi4E23TrivialOffsetCalculatorILi5EjESH_ILi1EjENS0_6memory15LoadWithoutCastENSK_16StoreWithoutCastEEEviT_T0_T2_T3_T4_T5_
        .type           _ZN2at6native27unrolled_elementwise_kernelIZZZNS0_67_GLOBAL__N__bb565c37_34_ValidateCompressedIndicesKernel_cu_33a4b88b42_validate_compressed_sparse_indices_kernelILNS2_8CDimNameE1ENS2_18CUDAKernelLauncherENS2_14EmptyVecKernelENS2_8DummyVecELm0EEEvRKNS_6TensorESA_lllENKUlvE1_clEvENKUlvE0_clEvEUllllllE_St5arrayIPcLm6EELi4E23TrivialOffsetCalculatorILi5EjESH_ILi1EjENS0_6memory15LoadWithoutCastENSK_16StoreWithoutCastEEEviT_T0_T2_T3_T4_T5_,@function
        .size           _ZN2at6native27unrolled_elementwise_kernelIZZZNS0_67_GLOBAL__N__bb565c37_34_ValidateCompressedIndicesKernel_cu_33a4b88b42_validate_compressed_sparse_indices_kernelILNS2_8CDimNameE1ENS2_18CUDAKernelLauncherENS2_14EmptyVecKernelENS2_8DummyVecELm0EEEvRKNS_6TensorESA_lllENKUlvE1_clEvENKUlvE0_clEvEUllllllE_St5arrayIPcLm6EELi4E23TrivialOffsetCalculatorILi5EjESH_ILi1EjENS0_6memory15LoadWithoutCastENSK_16StoreWithoutCastEEEviT_T0_T2_T3_T4_T5_,(.L_x_32185 - _ZN2at6native27unrolled_elementwise_kernelIZZZNS0_67_GLOBAL__N__bb565c37_34_ValidateCompressedIndicesKernel_cu_33a4b88b42_validate_compressed_sparse_indices_kernelILNS2_8CDimNameE1ENS2_18CUDAKernelLauncherENS2_14EmptyVecKernelENS2_8DummyVecELm0EEEvRKNS_6TensorESA_lllENKUlvE1_clEvENKUlvE0_clEvEUllllllE_St5arrayIPcLm6EELi4E23TrivialOffsetCalculatorILi5EjESH_ILi1EjENS0_6memory15LoadWithoutCastENSK_16StoreWithoutCastEEEviT_T0_T2_T3_T4_T5_)
        .other          _ZN2at6native27unrolled_elementwise_kernelIZZZNS0_67_GLOBAL__N__bb565c37_34_ValidateCompressedIndicesKernel_cu_33a4b88b42_validate_compressed_sparse_indices_kernelILNS2_8CDimNameE1ENS2_18CUDAKernelLauncherENS2_14EmptyVecKernelENS2_8DummyVecELm0EEEvRKNS_6TensorESA_lllENKUlvE1_clEvENKUlvE0_clEvEUllllllE_St5arrayIPcLm6EELi4E23TrivialOffsetCalculatorILi5EjESH_ILi1EjENS0_6memory15LoadWithoutCastENSK_16StoreWithoutCastEEEviT_T0_T2_T3_T4_T5_,@"STO_CUDA_ENTRY STV_DEFAULT"
_ZN2at6native27unrolled_elementwise_kernelIZZZNS0_67_GLOBAL__N__bb565c37_34_ValidateCompressedIndicesKernel_cu_33a4b88b42_validate_compressed_sparse_indices_kernelILNS2_8CDimNameE1ENS2_18CUDAKernelLauncherENS2_14EmptyVecKernelENS2_8DummyVecELm0EEEvRKNS_6TensorESA_lllENKUlvE1_clEvENKUlvE0_clEvEUllllllE_St5arrayIPcLm6EELi4E23TrivialOffsetCalculatorILi5EjESH_ILi1EjENS0_6memory15LoadWithoutCastENSK_16StoreWithoutCastEEEviT_T0_T2_T3_T4_T5_:
.text._ZN2at6native27unrolled_elementwise_kernelIZZZNS0_67_GLOBAL__N__bb565c37_34_ValidateCompressedIndicesKernel_cu_33a4b88b42_validate_compressed_sparse_indices_kernelILNS2_8CDimNameE1ENS2_18CUDAKernelLauncherENS2_14EmptyVecKernelENS2_8DummyVecELm0EEEvRKNS_6TensorESA_lllENKUlvE1_clEvENKUlvE0_clEvEUllllllE_St5arrayIPcLm6EELi4E23TrivialOffsetCalculatorILi5EjESH_ILi1EjENS0_6memory15LoadWithoutCastENSK_16StoreWithoutCastEEEviT_T0_T2_T3_T4_T5_:
[----:B------:R-:W0:Y:S01]  /*0000*/  LDC R1, c[0x0][0x28] ;  /* 0x00000a00ff017b82 */ /* 0x000e220000000800 */
[----:B------:R-:W1:Y:S07]  /*0010*/  S2R R0, SR_CTAID.X ;  /* 0x0000000000007919 */ /* 0x000e6e0000002500 */
[----:B------:R-:W1:Y:S01]  /*0020*/  LDC R3, c[0x0][0x210] ;  /* 0x00008400ff037b82 */ /* 0x000e620000000800 */
[----:B------:R-:W-:Y:S01]  /*0030*/  CS2R R48, SRZ ;  /* 0x0000000000307805 */ /* 0x000fe2000001ff00 */
[----:B------:R-:W-:Y:S01]  /*0040*/  ULDC.64 UR36, c[0x0][0x208] ;  /* 0x0000820000247ab9 */ /* 0x000fe20000000a00 */
[----:B------:R-:W2:Y:S01]  /*0050*/  S2R R9, SR_TID.X ;  /* 0x0000000000097919 */ /* 0x000ea20000002100 */
[----:B------:R-:W-:-:S02]  /*0060*/  CS2R R36, SRZ ;  /* 0x0000000000247805 */ /* 0x000fc4000001ff00 */
[----:B------:R-:W-:Y:S02]  /*0070*/  CS2R R52, SRZ ;  /* 0x0000000000347805 */ /* 0x000fe4000001ff00 */
[----:B------:R-:W-:Y:S02]  /*0080*/  CS2R R54, SRZ ;  /* 0x0000000000367805 */ /* 0x000fe4000001ff00 */
[----:B------:R-:W-:Y:S02]  /*0090*/  CS2R R56, SRZ ;  /* 0x0000000000387805 */ /* 0x000fe4000001ff00 */
[----:B------:R-:W-:Y:S02]  /*00a0*/  CS2R R42, SRZ ;  /* 0x00000000002a7805 */ /* 0x000fe4000001ff00 */
[----:B------:R-:W-:Y:S02]  /*00b0*/  CS2R R32, SRZ ;  /* 0x0000000000207805 */ /* 0x000fe4000001ff00 */
[----:B------:R-:W-:-:S02]  /*00c0*/  CS2R R50, SRZ ;  /* 0x0000000000327805 */ /* 0x000fc4000001ff00 */
[----:B------:R-:W-:Y:S02]  /*00d0*/  CS2R R38, SRZ ;  /* 0x0000000000267805 */ /* 0x000fe4000001ff00 */
[----:B------:R-:W-:Y:S02]  /*00e0*/  CS2R R40, SRZ ;  /* 0x0000000000287805 */ /* 0x000fe4000001ff00 */
[----:B------:R-:W-:Y:S02]  /*00f0*/  CS2R R62, SRZ ;  /* 0x00000000003e7805 */ /* 0x000fe4000001ff00 */
[----:B------:R-:W-:Y:S02]  /*0100*/  CS2R R60, SRZ ;  /* 0x00000000003c7805 */ /* 0x000fe4000001ff00 */
[----:B------:R-:W-:Y:S02]  /*0110*/  CS2R R58, SRZ ;  /* 0x00000000003a7805 */ /* 0x000fe4000001ff00 */
[----:B------:R-:W-:Y:S01]  /*0120*/  CS2R R64, SRZ ;  /* 0x0000000000407805 */ /* 0x000fe2000001ff00 */
[----:B------:R-:W-:Y:S01]  /*0130*/  ULDC.64 UR4, c[0x0][0x228] ;  /* 0x00008a0000047ab9 */ /* 0x000fe20000000a00 */
[----:B-1----:R-:W-:-:S05]  /*0140*/  IMAD R66, R0, -0x200, R3 ;  /* 0xfffffe0000427824 */ /* 0x002fca00078e0203 */
[----:B--2---:R-:W-:-:S13]  /*0150*/  ISETP.GE.AND P1, PT, R9, R66, PT ;  /* 0x000000420900720c */ /* 0x004fda0003f26270 */
[----:B------:R-:W-:Y:S01]  /*0160*/  @!P1 IMAD R8, R0, 0x200, R9 ;  /* 0x0000020000089824 */ /* 0x000fe200078e0209 */
[----:B------:R-:W1:Y:S01]  /*0170*/  @!P1 LDC.64 R22, c[0x0][0x260] ;  /* 0x00009800ff169b82 */ /* 0x000e620000000a00 */
[----:B------:R-:W-:-:S05]  /*0180*/  @!P1 VIADD R9, R9, 0x80 ;  /* 0x0000008009099836 */ /* 0x000fca0000000000 */
[C---:B------:R-:W-:Y:S02]  /*0190*/  ISETP.GE.AND P0, PT, R9.reuse, R66, PT ;  /* 0x000000420900720c */ /* 0x040fe40003f06270 */
[----:B------:R-:W2:Y:S11]  /*01a0*/  @!P1 LDC.64 R20, c[0x0][0x268] ;  /* 0x00009a00ff149b82 */ /* 0x000eb60000000a00 */
[----:B------:R-:W3:Y:S01]  /*01b0*/  @!P0 LDC.64 R12, c[0x0][0x268] ;  /* 0x00009a00ff0c8b82 */ /* 0x000ee20000000a00 */
[----:B------:R-:W-:Y:S01]  /*01c0*/  @!P0 IMAD R27, R0, 0x200, R9 ;  /* 0x00000200001b8824 */ /* 0x000fe200078e0209 */
[----:B------:R-:W-:-:S04]  /*01d0*/  @!P0 IADD3 R9, R9, 0x80, RZ ;  /* 0x0000008009098810 */ /* 0x000fc80007ffe0ff */
[----:B------:R-:W-:Y:S02]  /*01e0*/  ISETP.GE.AND P3, PT, R9, R66, PT ;  /* 0x000000420900720c */ /* 0x000fe40003f66270 */
[----:B------:R-:W4:Y:S08]  /*01f0*/  @!P0 LDC.64 R10, c[0x0][0x260] ;  /* 0x00009800ff0a8b82 */ /* 0x000f300000000a00 */
[----:B------:R-:W0:Y:S03]  /*0200*/  @!P0 LDC.64 R14, c[0x0][0x270] ;  /* 0x00009c00ff0e8b82 */ /* 0x000e260000000a00 */
[----:B------:R-:W-:-:S02]  /*0210*/  @!P3 IMAD R47, R0, 0x200, R9 ;  /* 0x00000200002fb824 */ /* 0x000fc400078e0209 */
[----:B------:R-:W-:-:S03]  /*0220*/  @!P3 VIADD R9, R9, 0x80 ;  /* 0x000000800909b836 */ /* 0x000fc60000000000 */
[----:B------:R-:W2:Y:S01]  /*0230*/  @!P0 LDC.64 R16, c[0x0][0x278] ;  /* 0x00009e00ff108b82 */ /* 0x000ea20000000a00 */
[----:B---3--:R-:W-:Y:S01]  /*0240*/  @!P0 IMAD.WIDE.U32 R12, R27, 0x8, R12 ;  /* 0x000000081b0c8825 */ /* 0x008fe200078e000c */
[----:B------:R-:W-:-:S04]  /*0250*/  ISETP.GE.AND P2, PT, R9, R66, PT ;  /* 0x000000420900720c */ /* 0x000fc80003f46270 */
[----:B------:R3:W5:Y:S02]  /*0260*/  @!P0 LDG.E.64 R48, desc[UR36][R12.64] ;  /* 0x000000240c308981 */ /* 0x000764000c1e1b00 */
[----:B------:R-:W3:Y:S01]  /*0270*/  @!P0 LDC.64 R18, c[0x0][0x280] ;  /* 0x0000a000ff128b82 */ /* 0x000ee20000000a00 */
[----:B----4-:R-:W-:-:S04]  /*0280*/  @!P0 IMAD.WIDE.U32 R10, R27, 0x8, R10 ;  /* 0x000000081b0a8825 */ /* 0x010fc800078e000a */
[----:B-1----:R-:W-:Y:S01]  /*0290*/  @!P1 IMAD.WIDE.U32 R22, R8, 0x8, R22 ;  /* 0x0000000808169825 */ /* 0x002fe200078e0016 */
[----:B------:R-:W5:Y:S02]  /*02a0*/  @!P0 LDG.E.64 R50, desc[UR36][R10.64] ;  /* 0x000000240a328981 */ /* 0x000f64000c1e1b00 */
[----:B------:R-:W1:Y:S01]  /*02b0*/  @!P3 LDC.64 R30, c[0x0][0x268] ;  /* 0x00009a00ff1ebb82 */ /* 0x000e620000000a00 */
[----:B0-----:R-:W-:-:S04]  /*02c0*/  @!P0 IMAD.WIDE.U32 R14, R27, 0x8, R14 ;  /* 0x000000081b0e8825 */ /* 0x001fc800078e000e */
[----:B------:R-:W-:Y:S01]  /*02d0*/  @!P2 IMAD R0, R0, 0x200, R9 ;  /* 0x000002000000a824 */ /* 0x000fe200078e0209 */
[----:B------:R-:W5:Y:S01]  /*02e0*/  @!P0 LDG.E.64 R38, desc[UR36][R14.64] ;  /* 0x000000240e268981 */ /* 0x000f62000c1e1b00 */
[C---:B--2---:R-:W-:Y:S01]  /*02f0*/  @!P0 IMAD.WIDE.U32 R24, R27.reuse, 0x8, R16 ;  /* 0x000000081b188825 */ /* 0x044fe200078e0010 */
[----:B---3--:R-:W0:Y:S03]  /*0300*/  @!P1 LDC.64 R12, c[0x0][0x280] ;  /* 0x0000a000ff0c9b82 */ /* 0x008e260000000a00 */
[----:B------:R-:W-:Y:S01]  /*0310*/  @!P1 IMAD.WIDE.U32 R20, R8, 0x8, R20 ;  /* 0x0000000808149825 */ /* 0x000fe200078e0014 */
[----:B------:R-:W5:Y:S03]  /*0320*/  @!P0 LDG.E.64 R36, desc[UR36][R24.64] ;  /* 0x0000002418248981 */ /* 0x000f66000c1e1b00 */
[----:B------:R-:W-:Y:S01]  /*0330*/  @!P0 IMAD.WIDE.U32 R26, R27, 0x8, R18 ;  /* 0x000000081b1a8825 */ /* 0x000fe200078e0012 */
[----:B------:R-:W2:Y:S04]  /*0340*/  @!P1 LDC.64 R16, c[0x0][0x278] ;  /* 0x00009e00ff109b82 */ /* 0x000ea80000000a00 */
[----:B------:R2:W5:Y:S04]  /*0350*/  @!P0 LDG.E.64 R52, desc[UR36][R26.64] ;  /* 0x000000241a348981 */ /* 0x000568000c1e1b00 */
[----:B------:R-:W3:Y:S08]  /*0360*/  @!P1 LDC.64 R18, c[0x0][0x270] ;  /* 0x00009c00ff129b82 */ /* 0x000ef00000000a00 */
[----:B------:R-:W4:Y:S08]  /*0370*/  @!P3 LDC.64 R28, c[0x0][0x260] ;  /* 0x00009800ff1cbb82 */ /* 0x000f300000000a00 */
[----:B------:R-:W4:Y:S01]  /*0380*/  @!P3 LDC.64 R6, c[0x0][0x270] ;  /* 0x00009c00ff06bb82 */ /* 0x000f220000000a00 */
[----:B-1----:R-:W-:-:S04]  /*0390*/  @!P3 IMAD.WIDE.U32 R30, R47, 0x8, R30 ;  /* 0x000000082f1eb825 */ /* 0x002fc800078e001e */
[C---:B--2---:R-:W-:Y:S01]  /*03a0*/  @!P1 IMAD.WIDE.U32 R26, R8.reuse, 0x8, R16 ;  /* 0x00000008081a9825 */ /* 0x044fe200078e0010 */
[----:B------:R1:W5:Y:S01]  /*03b0*/  @!P3 LDG.E.64 R54, desc[UR36][R30.64] ;  /* 0x000000241e36b981 */ /* 0x000362000c1e1b00 */
[----:B------:R-:W-:Y:S01]  /*03c0*/  CS2R R16, SRZ ;  /* 0x0000000000107805 */ /* 0x000fe2000001ff00 */
[----:B------:R-:W2:Y:S01]  /*03d0*/  @!P3 LDC.64 R4, c[0x0][0x278] ;  /* 0x00009e00ff04bb82 */ /* 0x000ea20000000a00 */
[----:B---3--:R-:W-:-:S04]  /*03e0*/  @!P1 IMAD.WIDE.U32 R24, R8, 0x8, R18 ;  /* 0x0000000808189825 */ /* 0x008fc800078e0012 */
[----:B0-----:R-:W-:Y:S01]  /*03f0*/  @!P1 IMAD.WIDE.U32 R12, R8, 0x8, R12 ;  /* 0x00000008080c9825 */ /* 0x001fe200078e000c */
[----:B------:R-:W-:Y:S01]  /*0400*/  CS2R R8, SRZ ;  /* 0x0000000000087805 */ /* 0x000fe2000001ff00 */
[----:B------:R-:W5:Y:S01]  /*0410*/  @!P1 LDG.E.64 R16, desc[UR36][R20.64] ;  /* 0x0000002414109981 */ /* 0x000f62000c1e1b00 */
[----:B-1----:R-:W-:Y:S01]  /*0420*/  CS2R R30, SRZ ;  /* 0x00000000001e7805 */ /* 0x002fe2000001ff00 */
[C---:B----4-:R-:W-:Y:S01]  /*0430*/  @!P3 IMAD.WIDE.U32 R28, R47.reuse, 0x8, R28 ;  /* 0x000000082f1cb825 */ /* 0x050fe200078e001c */
[----:B------:R-:W0:Y:S01]  /*0440*/  @!P3 LDC.64 R2, c[0x0][0x280] ;  /* 0x0000a000ff02bb82 */ /* 0x000e220000000a00 */
[----:B------:R-:W5:Y:S04]  /*0450*/  @!P1 LDG.E.64 R32, desc[UR36][R24.64] ;  /* 0x0000002418209981 */ /* 0x000f68000c1e1b00 */
[----:B------:R-:W5:Y:S01]  /*0460*/  @!P3 LDG.E.64 R56, desc[UR36][R28.64] ;  /* 0x000000241c38b981 */ /* 0x000f62000c1e1b00 */
[----:B------:R-:W-:-:S02]  /*0470*/  @!P3 IMAD.WIDE.U32 R34, R47, 0x8, R6 ;  /* 0x000000082f22b825 */ /* 0x000fc400078e0006 */
[----:B------:R-:W1:Y:S01]  /*0480*/  @!P2 LDC.64 R14, c[0x0][0x260] ;  /* 0x00009800ff0eab82 */ /* 0x000e620000000a00 */
[----:B------:R-:W5:Y:S04]  /*0490*/  @!P1 LDG.E.64 R8, desc[UR36][R22.64] ;  /* 0x0000002416089981 */ /* 0x000f68000c1e1b00 */
[----:B------:R-:W5:Y:S01]  /*04a0*/  @!P3 LDG.E.64 R42, desc[UR36][R34.64] ;  /* 0x00000024222ab981 */ /* 0x000f62000c1e1b00 */
[----:B--2---:R-:W-:Y:S02]  /*04b0*/  @!P3 IMAD.WIDE.U32 R44, R47, 0x8, R4 ;  /* 0x000000082f2cb825 */ /* 0x004fe400078e0004 */
[----:B------:R-:W2:Y:S01]  /*04c0*/  @!P2 LDC.64 R10, c[0x0][0x268] ;  /* 0x00009a00ff0aab82 */ /* 0x000ea20000000a00 */
[----:B------:R-:W5:Y:S01]  /*04d0*/  @!P1 LDG.E.64 R30, desc[UR36][R26.64] ;  /* 0x000000241a1e9981 */ /* 0x000f62000c1e1b00 */
[----:B------:R-:W-:-:S03]  /*04e0*/  CS2R R18, SRZ ;  /* 0x0000000000127805 */ /* 0x000fc6000001ff00 */
[----:B------:R-:W5:Y:S01]  /*04f0*/  @!P3 LDG.E.64 R40, desc[UR36][R44.64] ;  /* 0x000000242c28b981 */ /* 0x000f62000c1e1b00 */
[----:B0-----:R-:W-:Y:S02]  /*0500*/  @!P3 IMAD.WIDE.U32 R46, R47, 0x8, R2 ;  /* 0x000000082f2eb825 */ /* 0x001fe400078e0002 */
[----:B------:R-:W0:Y:S01]  /*0510*/  @!P2 LDC.64 R6, c[0x0][0x270] ;  /* 0x00009c00ff06ab82 */ /* 0x000e220000000a00 */
[----:B------:R-:W5:Y:S04]  /*0520*/  @!P1 LDG.E.64 R18, desc[UR36][R12.64] ;  /* 0x000000240c129981 */ /* 0x000f68000c1e1b00 */
[----:B------:R3:W5:Y:S03]  /*0530*/  @!P3 LDG.E.64 R62, desc[UR36][R46.64] ;  /* 0x000000242e3eb981 */ /* 0x000766000c1e1b00 */
[----:B------:R-:W4:Y:S08]  /*0540*/  @!P2 LDC.64 R4, c[0x0][0x278] ;  /* 0x00009e00ff04ab82 */ /* 0x000f300000000a00 */
[----:B------:R-:W4:Y:S01]  /*0550*/  @!P2 LDC.64 R2, c[0x0][0x280] ;  /* 0x0000a000ff02ab82 */ /* 0x000f220000000a00 */
[----:B-1----:R-:W-:-:S04]  /*0560*/  @!P2 IMAD.WIDE.U32 R14, R0, 0x8, R14 ;  /* 0x00000008000ea825 */ /* 0x002fc800078e000e */
[----:B--2---:R-:W-:-:S04]  /*0570*/  @!P2 IMAD.WIDE.U32 R10, R0, 0x8, R10 ;  /* 0x00000008000aa825 */ /* 0x004fc800078e000a */
[C---:B0-----:R-:W-:Y:S01]  /*0580*/  @!P2 IMAD.WIDE.U32 R6, R0.reuse, 0x8, R6 ;  /* 0x000000080006a825 */ /* 0x041fe200078e0006 */
[----:B---3--:R-:W-:Y:S02]  /*0590*/  CS2R R46, SRZ ;  /* 0x00000000002e7805 */ /* 0x008fe4000001ff00 */
[----:B------:R-:W-:Y:S02]  /*05a0*/  CS2R R44, SRZ ;  /* 0x00000000002c7805 */ /* 0x000fe4000001ff00 */
[----:B------:R-:W-:Y:S01]  /*05b0*/  ISETP.LT.U32.AND P0, PT, RZ, UR4, PT ;  /* 0x00000004ff007c0c */ /* 0x000fe2000bf01070 */
[----:B------:R0:W5:Y:S01]  /*05c0*/  @!P2 LDG.E.64 R60, desc[UR36][R14.64] ;  /* 0x000000240e3ca981 */ /* 0x000162000c1e1b00 */
[C---:B----4-:R-:W-:Y:S01]  /*05d0*/  @!P2 IMAD.WIDE.U32 R4, R0.reuse, 0x8, R4 ;  /* 0x000000080004a825 */ /* 0x050fe200078e0004 */
[----:B------:R-:W-:Y:S02]  /*05e0*/  MOV R12, UR5 ;  /* 0x00000005000c7c02 */ /* 0x000fe40008000f00 */
[----:B------:R0:W5:Y:S01]  /*05f0*/  @!P2 LDG.E.64 R58, desc[UR36][R10.64] ;  /* 0x000000240a3aa981 */ /* 0x000162000c1e1b00 */
[----:B------:R-:W-:-:S03]  /*0600*/  @!P2 IMAD.WIDE.U32 R2, R0, 0x8, R2 ;  /* 0x000000080002a825 */ /* 0x000fc600078e0002 */
[----:B------:R0:W5:Y:S01]  /*0610*/  @!P2 LDG.E.64 R46, desc[UR36][R6.64] ;  /* 0x00000024062ea981 */ /* 0x000162000c1e1b00 */
[----:B------:R-:W1:Y:S01]  /*0620*/  LDC R0, c[0x0][0x230] ;  /* 0x00008c00ff007b82 */ /* 0x000e620000000800 */
[----:B------:R-:W-:Y:S02]  /*0630*/  ISETP.GT.AND.EX P0, PT, R12, RZ, PT, P0 ;  /* 0x000000ff0c00720c */ /* 0x000fe40003f04300 */
[----:B------:R0:W5:Y:S04]  /*0640*/  @!P2 LDG.E.64 R44, desc[UR36][R4.64] ;  /* 0x00000024042ca981 */ /* 0x000168000c1e1b00 */
[----:B------:R0:W5:Y:S01]  /*0650*/  @!P2 LDG.E.64 R64, desc[UR36][R2.64] ;  /* 0x000000240240a981 */ /* 0x000162000c1e1b00 */
[----:B-1----:R-:W-:-:S05]  /*0660*/  VIADD R0, R0, 0xffffffff ;  /* 0xffffffff00007836 */ /* 0x002fca0000000000 */
[----:B------:R-:W-:Y:S01]  /*0670*/  ISETP.GT.AND P2, PT, R0, -0x1, PT ;  /* 0xffffffff0000780c */ /* 0x000fe20003f44270 */
[----:B------:R-:W-:-:S12]  /*0680*/  BSSY B6, `(.L_x_1811) ;  /* 0x00009d6000067945 */ /* 0x000fd80003800000 */
[----:B0-----:R-:W-:Y:S05]  /*0690*/  @P2 BRA P0, `(.L_x_1812) ;  /* 0x0000002000282947 */ /* 0x001fea0000000000 */
[----:B------:R-:W-:Y:S04]  /*06a0*/  BSSY B7, `(.L_x_1813) ;  /* 0x000007f000077945 */ /* 0x000fe80003800000 */
        /* <DEDUP_REMOVED lines=16> */
[----:B------:R-:W-:Y:S01]  /*07b0*/  HFMA2.MMA R8, -RZ, RZ, 0, 2.6226043701171875e-06 ;  /* 0x0000002cff087435 */ /* 0x000fe200000001ff */
[----:B------:R-:W-:Y:S01]  /*07c0*/  MOV R6, UR4 ;  /* 0x0000000400067c02 */ /* 0x000fe20008000f00 */
[----:B------:R-:W-:Y:S02]  /*07d0*/  IMAD.U32 R7, RZ, RZ, UR5 ;  /* 0x00000005ff077e24 */ /* 0x000fe4000f8e00ff */
[----:B------:R-:W-:-:S02]  /*07e0*/  IMAD.U32 R10, RZ, RZ, UR6 ;  /* 0x00000006ff0a7e24 */ /* 0x000fc4000f8e00ff */
[----:B------:R-:W-:Y:S02]  /*07f0*/  IMAD.U32 R11, RZ, RZ, UR7 ;  /* 0x00000007ff0b7e24 */ /* 0x000fe4000f8e00ff */
[----:B------:R-:W-:Y:S02]  /*0800*/  IMAD.MOV.U32 R12, RZ, RZ, 0x1 ;  /* 0x00000001ff0c7424 */ /* 0x000fe400078e00ff */
[----:B0-----:R-:W-:-:S07]  /*0810*/  IMAD.MOV.U32 R13, RZ, RZ, RZ ;  /* 0x000000ffff0d7224 */ /* 0x001fce00078e00ff */
[----:B------:R-:W-:-:S07]  /*0820*/  LEPC R20, `(.L_x_1816) ;  /* 0x000000001014794e */ /* 0x000fce0000000000 */
[----:B-1----:R-:W-:Y:S05]  /*0830*/  CALL.ABS.NOINC R2 ;  /* 0x0000000002007343 */ /* 0x002fea0003c00000 */
.L_x_1816:
[----:B------:R-:W-:Y:S05]  /*0840*/  BSYNC B8 ;  /* 0x0000000000087941 */ /* 0x000fea0003800000 */
.L_x_1815:
        /* <DEDUP_REMOVED lines=15> */
[----:B------:R-:W-:Y:S01]  /*0940*/  IMAD.U32 R10, RZ, RZ, UR6 ;  /* 0x00000006ff0a7e24 */ /* 0x000fe2000f8e00ff */
[----:B------:R-:W-:Y:S01]  /*0950*/  MOV R11, UR7 ;  /* 0x00000007000b7c02 */ /* 0x000fe20008000f00 */
[----:B------:R-:W-:Y:S02]  /*0960*/  IMAD.U32 R6, RZ, RZ, UR4 ;  /* 0x00000004ff067e24 */ /* 0x000fe4000f8e00ff */
[----:B------:R-:W-:-:S02]  /*0970*/  IMAD.U32 R7, RZ, RZ, UR5 ;  /* 0x00000005ff077e24 */ /* 0x000fc4000f8e00ff */
[----:B------:R-:W-:Y:S02]  /*0980*/  IMAD.MOV.U32 R8, RZ, RZ, 0x2c ;  /* 0x0000002cff087424 */ /* 0x000fe400078e00ff */
[----:B------:R-:W-:Y:S02]  /*0990*/  IMAD.MOV.U32 R12, RZ, RZ, 0x1 ;  /* 0x00000001ff0c7424 */ /* 0x000fe400078e00ff */
[----:B0-----:R-:W-:-:S07]  /*09a0*/  IMAD.MOV.U32 R13, RZ, RZ, RZ ;  /* 0x000000ffff0d7224 */ /* 0x001fce00078e00ff */
[----:B------:R-:W-:-:S07]  /*09b0*/  LEPC R20, `(.L_x_1818) ;  /* 0x000000001014794e */ /* 0x000fce0000000000 */
[----:B-1----:R-:W-:Y:S05]  /*09c0*/  CALL.ABS.NOINC R2 ;  /* 0x0000000002007343 */ /* 0x002fea0003c00000 */
.L_x_1818:
[----:B------:R-:W-:Y:S05]  /*09d0*/  BSYNC B8 ;  /* 0x0000000000087941 */ /* 0x000fea0003800000 */
.L_x_1817:
        /* <DEDUP_REMOVED lines=20> */
[----:B------:R-:W-:Y:S01]  /*0b20*/  HFMA2.MMA R12, -RZ, RZ, 0, 5.9604644775390625e-08 ;  /* 0x00000001ff0c7435 */ /* 0x000fe200000001ff */
[----:B------:R-:W-:Y:S01]  /*0b30*/  IMAD.U32 R6, RZ, RZ, UR4 ;  /* 0x00000004ff067e24 */ /* 0x000fe2000f8e00ff */
[----:B------:R-:W-:Y:S01]  /*0b40*/  MOV R7, UR5 ;  /* 0x0000000500077c02 */ /* 0x000fe20008000f00 */
[----:B------:R-:W-:-:S02]  /*0b50*/  IMAD.U32 R10, RZ, RZ, UR6 ;  /* 0x00000006ff0a7e24 */ /* 0x000fc4000f8e00ff */
[----:B------:R-:W-:Y:S02]  /*0b60*/  IMAD.U32 R11, RZ, RZ, UR7 ;  /* 0x00000007ff0b7e24 */ /* 0x000fe4000f8e00ff */
[----:B------:R-:W-:Y:S02]  /*0b70*/  IMAD.MOV.U32 R8, RZ, RZ, 0x2c ;  /* 0x0000002cff087424 */ /* 0x000fe400078e00ff */
[----:B0-----:R-:W-:-:S07]  /*0b80*/  IMAD.MOV.U32 R13, RZ, RZ, RZ ;  /* 0x000000ffff0d7224 */ /* 0x001fce00078e00ff */
[----:B------:R-:W-:-:S07]  /*0b90*/  LEPC R20, `(.L_x_1820) ;  /* 0x000000001014794e */ /* 0x000fce0000000000 */
[----:B-1----:R-:W-:Y:S05]  /*0ba0*/  CALL.ABS.NOINC R2 ;  /* 0x0000000002007343 */ /* 0x002fea0003c00000 */
.L_x_1820:
[----:B------:R-:W-:Y:S05]  /*0bb0*/  BSYNC B8 ;  /* 0x0000000000087941 */ /* 0x000fea0003800000 */
.L_x_1819:
        /* <DEDUP_REMOVED lines=14> */
.L_x_1823:
        /* <DEDUP_REMOVED lines=14> */
[----:B------:R-:W-:Y:S01]  /*0d80*/  IMAD.U32 R5, RZ, RZ, UR5 ;  /* 0x00000005ff057e24 */ /* 0x000fe2000f8e00ff */
[----:B------:R-:W-:Y:S01]  /*0d90*/  ULDC.64 UR4, c[0x4][0x110] ;  /* 0x0100440000047ab9 */ /* 0x000fe20000000a00 */
[----:B------:R-:W-:Y:S01]  /*0da0*/  HFMA2.MMA R13, -RZ, RZ, 0, 0 ;  /* 0x00000000ff0d7435 */ /* 0x000fe200000001ff */
[----:B------:R-:W-:Y:S01]  /*0db0*/  IMAD.U32 R6, RZ, RZ, UR4 ;  /* 0x00000004ff067e24 */ /* 0x000fe2000f8e00ff */
[----:B------:R-:W-:Y:S01]  /*0dc0*/  MOV R10, UR6 ;  /* 0x00000006000a7c02 */ /* 0x000fe20008000f00 */
[----:B------:R-:W-:-:S02]  /*0dd0*/  IMAD.U32 R7, RZ, RZ, UR5 ;  /* 0x00000005ff077e24 */ /* 0x000fc4000f8e00ff */
[----:B------:R-:W-:Y:S02]  /*0de0*/  IMAD.U32 R11, RZ, RZ, UR7 ;  /* 0x00000007ff0b7e24 */ /* 0x000fe4000f8e00ff */
[----:B------:R-:W-:Y:S02]  /*0df0*/  IMAD.MOV.U32 R8, RZ, RZ, 0x2c ;  /* 0x0000002cff087424 */ /* 0x000fe400078e00ff */
[----:B0-----:R-:W-:-:S07]  /*0e00*/  IMAD.MOV.U32 R12, RZ, RZ, 0x1 ;  /* 0x00000001ff0c7424 */ /* 0x001fce00078e00ff */
[----:B------:R-:W-:-:S07]  /*0e10*/  LEPC R20, `(.L_x_1822) ;  /* 0x000000001014794e */ /* 0x000fce0000000000 */
[----:B-1----:R-:W-:Y:S05]  /*0e20*/  CALL.ABS.NOINC R2 ;  /* 0x0000000002007343 */ /* 0x002fea0003c00000 */
.L_x_1822:
[----:B------:R-:W-:Y:S05]  /*0e30*/  BSYNC B8 ;  /* 0x0000000000087941 */ /* 0x000fea0003800000 */
.L_x_1821:
[----:B------:R-:W-:-:S05]  /*0e40*/  IADD3 R16, P0, R16, 0x8, RZ ;  /* 0x0000000810107810 */ /* 0x000fca0007f1e0ff */
[----:B------:R-:W-:Y:S01]  /*0e50*/  IMAD.X R17, RZ, RZ, R17, P0 ;  /* 0x000000ffff117224 */ /* 0x000fe200000e0611 */
[----:B------:R-:W-:-:S04]  /*0e60*/  ISETP.GE.U32.AND P0, PT, R16, R19, PT ;  /* 0x000000131000720c */ /* 0x000fc80003f06070 */
[----:B------:R-:W-:-:S13]  /*0e70*/  ISETP.GE.U32.AND.EX P0, PT, R17, R30, PT, P0 ;  /* 0x0000001e1100720c */ /* 0x000fda0003f06100 */
[----:B------:R-:W-:Y:S05]  /*0e80*/  @!P0 BRA `(.L_x_1823) ;  /* 0xfffffffc00848947 */ /* 0x000fea000383ffff */
.L_x_1814:
[----:B------:R-:W-:Y:S05]  /*0e90*/  BSYNC B7 ;  /* 0x0000000000077941 */ /* 0x000fea0003800000 */
.L_x_1813:
        /* <DEDUP_REMOVED lines=29> */
.L_x_1827:
[----:B------:R-:W-:Y:S05]  /*1070*/  BSYNC B8 ;  /* 0x0000000000087941 */ /* 0x000fea0003800000 */
.L_x_1826:
        /* <DEDUP_REMOVED lines=24> */
.L_x_1829:
[----:B------:R-:W-:Y:S05]  /*1200*/  BSYNC B8 ;  /* 0x0000000000087941 */ /* 0x000fea0003800000 */
.L_x_1828:
        /* <DEDUP_REMOVED lines=29> */
.L_x_1831:
[----:B------:R-:W-:Y:S05]  /*13e0*/  BSYNC B8 ;  /* 0x0000000000087941 */ /* 0x000fea0003800000 */
.L_x_1830:
        /* <DEDUP_REMOVED lines=14> */
.L_x_1834:
        /* <DEDUP_REMOVED lines=25> */
.L_x_1833:
[----:B------:R-:W-:Y:S05]  /*1660*/  BSYNC B8 ;  /* 0x0000000000087941 */ /* 0x000fea0003800000 */
.L_x_1832:
[----:B------:R-:W-:-:S05]  /*1670*/  IADD3 R16, P0, R16, 0x8, RZ ;  /* 0x0000000810107810 */ /* 0x000fca0007f1e0ff */
[----:B------:R-:W-:Y:S01]  /*1680*/  IMAD.X R17, RZ, RZ, R17, P0 ;  /* 0x000000ffff117224 */ /* 0x000fe200000e0611 */
[----:B------:R-:W-:-:S04]  /*1690*/  ISETP.GE.U32.AND P0, PT, R16, R19, PT ;  /* 0x000000131000720c */ /* 0x000fc80003f06070 */
[----:B------:R-:W-:-:S13]  /*16a0*/  ISETP.GE.U32.AND.EX P0, PT, R17, R36, PT, P0 ;  /* 0x000000241100720c */ /* 0x000fda0003f06100 */
[----:B------:R-:W-:Y:S05]  /*16b0*/  @!P0 BRA `(.L_x_1834) ;  /* 0xfffffffc00848947 */ /* 0x000fea000383ffff */
.L_x_1825:
[----:B------:R-:W-:Y:S05]  /*16c0*/  BSYNC B7 ;  /* 0x0000000000077941 */ /* 0x000fea0003800000 */
.L_x_1824:
        /* <DEDUP_REMOVED lines=29> */
.L_x_1838:
[----:B------:R-:W-:Y:S05]  /*18a0*/  BSYNC B8 ;  /* 0x0000000000087941 */ /* 0x000fea0003800000 */
.L_x_1837:
        /* <DEDUP_REMOVED lines=24> */
.L_x_1840:
[----:B------:R-:W-:Y:S05]  /*1a30*/  BSYNC B8 ;  /* 0x0000000000087941 */ /* 0x000fea0003800000 */
.L_x_1839:
        /* <DEDUP_REMOVED lines=29> */
.L_x_1842:
[----:B------:R-:W-:Y:S05]  /*1c10*/  BSYNC B8 ;  /* 0x0000000000087941 */ /* 0x000fea0003800000 */
.L_x_1841:
[----:B------:R-:W-:-:S04]  /*1c20*/  IADD3 R3, P1, R42, 0x1, RZ ;  /* 0x000000012a037810 */ /* 0x000fc80007f3e0ff */
[----:B------:R-:W-:Y:S02]  /*1c30*/  ISETP.GE.U32.AND P0, PT, R3, R40, PT ;  /* 0x000000280300720c */ /* 0x000fe40003f06070 */
[----:B------:R-:W-:Y:S02]  /*1c40*/  IADD3.X R3, RZ, R43, RZ, P1, !PT ;  /* 0x0000002bff037210 */ /* 0x000fe40000ffe4ff */
        /* <DEDUP_REMOVED lines=11> */
.L_x_1845:
        /* <DEDUP_REMOVED lines=25> */
.L_x_1844:
[----:B------:R-:W-:Y:S05]  /*1e90*/  BSYNC B8 ;  /* 0x0000000000087941 */ /* 0x000fea0003800000 */
.L_x_1843:
[----:B------:R-:W-:-:S05]  /*1ea0*/  IADD3 R16, P0, R16, 0x8, RZ ;  /* 0x0000000810107810 */ /* 0x000fca0007f1e0ff */
[----:B------:R-:W-:Y:S01]  /*1eb0*/  IMAD.X R17, RZ, RZ, R17, P0 ;  /* 0x000000ffff117224 */ /* 0x000fe200000e0611 */
[----:B------:R-:W-:-:S04]  /*1ec0*/  ISETP.GE.U32.AND P0, PT, R16, R19, PT ;  /* 0x000000131000720c */ /* 0x000fc80003f06070 */
[----:B------:R-:W-:-:S13]  /*1ed0*/  ISETP.GE.U32.AND.EX P0, PT, R17, R40, PT, P0 ;  /* 0x000000281100720c */ /* 0x000fda0003f06100 */
[----:B------:R-:W-:Y:S05]  /*1ee0*/  @!P0 BRA `(.L_x_1845) ;  /* 0xfffffffc00848947 */ /* 0x000fea000383ffff */
.L_x_1836:
[----:B------:R-:W-:Y:S05]  /*1ef0*/  BSYNC B7 ;  /* 0x0000000000077941 */ /* 0x000fea0003800000 */
.L_x_1835:
[----:B------:R-:W0:Y:S01]  /*1f00*/  S2R R3, SR_TID.X ;  /* 0x0000000000037919 */ /* 0x000e220000002100 */
[----:B------:R-:W-:Y:S01]  /*1f10*/  BSSY B7, `(.L_x_1846) ;  /* 0x0000081000077945 */ /* 0x000fe20003800000 */
[----:B0-----:R-:W-:-:S04]  /*1f20*/  IADD3 R3, R3, 0x180, RZ ;  /* 0x0000018003037810 */ /* 0x001fc80007ffe0ff */
        /* <DEDUP_REMOVED lines=26> */
.L_x_1849:
[----:B------:R-:W-:Y:S05]  /*20d0*/  BSYNC B8 ;  /* 0x0000000000087941 */ /* 0x000fea0003800000 */
.L_x_1848:
        /* <DEDUP_REMOVED lines=24> */
.L_x_1851:
[----:B------:R-:W-:Y:S05]  /*2260*/  BSYNC B8 ;  /* 0x0000000000087941 */ /* 0x000fea0003800000 */
.L_x_1850:
        /* <DEDUP_REMOVED lines=29> */
.L_x_1853:
[----:B------:R-:W-:Y:S05]  /*2440*/  BSYNC B8 ;  /* 0x0000000000087941 */ /* 0x000fea0003800000 */
.L_x_1852:
        /* <DEDUP_REMOVED lines=14> */
.L_x_1856:
        /* <DEDUP_REMOVED lines=25> */
.L_x_1855:
[----:B------:R-:W-:Y:S05]  /*26c0*/  BSYNC B8 ;  /* 0x0000000000087941 */ /* 0x000fea0003800000 */
.L_x_1854:
[----:B------:R-:W-:-:S04]  /*26d0*/  IADD3 R16, P0, R16, 0x8, RZ ;  /* 0x0000000810107810 */ /* 0x000fc80007f1e0ff */
[----:B------:R-:W-:Y:S02]  /*26e0*/  IADD3.X R17, RZ, R17, RZ, P0, !PT ;  /* 0x00000011ff117210 */ /* 0x000fe400007fe4ff */
[----:B------:R-:W-:-:S04]  /*26f0*/  ISETP.GE.U32.AND P0, PT, R16, R19, PT ;  /* 0x000000131000720c */ /* 0x000fc80003f06070 */
[----:B------:R-:W-:-:S13]  /*2700*/  ISETP.GE.U32.AND.EX P0, PT, R17, R44, PT, P0 ;  /* 0x0000002c1100720c */ /* 0x000fda0003f06100 */
[----:B------:R-:W-:Y:S05]  /*2710*/  @!P0 BRA `(.L_x_1856) ;  /* 0xfffffffc00848947 */ /* 0x000fea000383ffff */
.L_x_1847:
[----:B------:R-:W-:Y:S05]  /*2720*/  BSYNC B7 ;  /* 0x0000000000077941 */ /* 0x000fea0003800000 */
.L_x_1846:
[----:B------:R-:W-:Y:S05]  /*2730*/  BRA `(.L_x_1857) ;  /* 0x0000007c00287947 */ /* 0x000fea0003800000 */
.L_x_1812:
        /* <DEDUP_REMOVED lines=26> */
.L_x_1861:
[----:B------:R-:W-:Y:S05]  /*28e0*/  BSYNC B8 ;  /* 0x0000000000087941 */ /* 0x000fea0003800000 */
.L_x_1860:
        /* <DEDUP_REMOVED lines=24> */
.L_x_1863:
[----:B------:R-:W-:Y:S05]  /*2a70*/  BSYNC B8 ;  /* 0x0000000000087941 */ /* 0x000fea0003800000 */
.L_x_1862:
        /* <DEDUP_REMOVED lines=29> */
.L_x_1865:
[----:B------:R-:W-:Y:S05]  /*2c50*/  BSYNC B8 ;  /* 0x0000000000087941 */ /* 0x000fea0003800000 */
.L_x_1864:
[----:B------:R-:W0:Y:S01]  /*2c60*/  LDC R0, c[0x0][0x230] ;  /* 0x00008c00ff007b82 */ /* 0x000e220000000800 */
[----:B------:R-:W-:Y:S01]  /*2c70*/  ULDC.64 UR4, c[0x0][0x228] ;  /* 0x00008a0000047ab9 */ /* 0x000fe20000000a00 */
[----:B------:R-:W-:Y:S01]  /*2c80*/  CS2R R34, SRZ ;  /* 0x0000000000227805 */ /* 0x000fe2000001ff00 */
[----:B------:R-:W-:Y:S02]  /*2c90*/  IMAD R3, R19, UR4, RZ ;  /* 0x0000000413037c24 */ /* 0x000fe4000f8e02ff */
[----:B------:R-:W-:-:S04]  /*2ca0*/  IMAD.WIDE.U32 R24, R18, UR4, RZ ;  /* 0x0000000412187c25 */ /* 0x000fc8000f8e00ff */
[----:B------:R-:W-:-:S04]  /*2cb0*/  IMAD R3, R18, UR5, R3 ;  /* 0x0000000512037c24 */ /* 0x000fc8000f8e0203 */
[----:B------:R-:W-:Y:S02]  /*2cc0*/  IMAD.IADD R25, R25, 0x1, R3 ;  /* 0x0000000119197824 */ /* 0x000fe400078e0203 */
[----:B0-----:R-:W-:-:S05]  /*2cd0*/  VIADD R28, R0, 0xffffffff ;  /* 0xffffffff001c7836 */ /* 0x001fca0000000000 */
[----:B------:R-:W-:-:S13]  /*2ce0*/  ISETP.GE.U32.AND P0, PT, R28, 0x3, PT ;  /* 0x000000031c00780c */ /* 0x000fda0003f06070 */
[----:B------:R-:W-:Y:S05]  /*2cf0*/  @!P0 BRA `(.L_x_1866) ;  /* 0x0000000c003c8947 */ /* 0x000fea0003800000 */
[----:B------:R-:W-:Y:S01]  /*2d00*/  LOP3.LUT R29, R0, 0x3, RZ, 0xc0, !PT ;  /* 0x00000003001d7812 */ /* 0x000fe200078ec0ff */
[----:B------:R-:W-:Y:S01]  /*2d10*/  BSSY B0, `(.L_x_1866) ;  /* 0x00000cd000007945 */ /* 0x000fe20003800000 */
[----:B------:R-:W-:-:S03]  /*2d20*/  CS2R R34, SRZ ;  /* 0x0000000000227805 */ /* 0x000fc6000001ff00 */
[----:B------:R-:W-:-:S07]  /*2d30*/  IMAD.IADD R29, R0, 0x1, -R29 ;  /* 0x00000001001d7824 */ /* 0x000fce00078e0a1d */
.L_x_1879:
[----:B------:R-:W0:Y:S02]  /*2d40*/  LDC.64 R18, c[0x0][0x238] ;  /* 0x00008e00ff127b82 */ /* 0x000e240000000a00 */
[----:B0-----:R-:W-:-:S05]  /*2d50*/  IMAD.WIDE R18, R28, 0x8, R18 ;  /* 0x000000081c127825 */ /* 0x001fca00078e0212 */
[----:B------:R-:W2:Y:S01]  /*2d60*/  LDG.E.64 R12, desc[UR36][R18.64] ;  /* 0x00000024120c7981 */ /* 0x000ea2000c1e1b00 */
[----:B------:R-:W-:Y:S01]  /*2d70*/  BSSY B1, `(.L_x_1867) ;  /* 0x0000020000017945 */ /* 0x000fe20003800000 */
[----:B--2---:R-:W-:-:S04]  /*2d80*/  LOP3.LUT R0, R25, R13, RZ, 0xfc, !PT ;  /* 0x0000000d19007212 */ /* 0x004fc800078efcff */
[----:B------:R-:W-:-:S13]  /*2d90*/  ISETP.NE.U32.AND P0, PT, R0, RZ, PT ;  /* 0x000000ff0000720c */ /* 0x000fda0003f05070 */
[----:B------:R-:W-:Y:S05]  /*2da0*/  @!P0 BRA `(.L_x_1868) ;  /* 0x0000000000248947 */ /* 0x000fea0003800000 */
[----:B------:R-:W-:Y:S01]  /*2db0*/  MOV R5, R24 ;  /* 0x0000001800057202 */ /* 0x000fe20000000f00 */
[----:B------:R-:W-:Y:S01]  /*2dc0*/  IMAD.MOV.U32 R4, RZ, RZ, R25 ;  /* 0x000000ffff047224 */ /* 0x000fe200078e0019 */
[----:B------:R-:W-:Y:S01]  /*2dd0*/  MOV R0, 0x2e10 ;  /* 0x00002e1000007802 */ /* 0x000fe20000000f00 */
[----:B------:R-:W-:Y:S02]  /*2de0*/  IMAD.MOV.U32 R3, RZ, RZ, R12 ;  /* 0x000000ffff037224 */ /* 0x000fe400078e000c */
[----:B------:R-:W-:-:S07]  /*2df0*/  IMAD.MOV.U32 R2, RZ, RZ, R13 ;  /* 0x000000ffff027224 */ /* 0x000fce00078e000d */
[----:B------:R-:W-:Y:S05]  /*2e00*/  CALL.REL.NOINC `($__internal_4_$__cuda_sm20_div_s64) ;  /* 0x0000007400f87944 */ /* 0x000fea0003c00000 */
[----:B------:R-:W-:Y:S01]  /*2e10*/  MOV R20, R3 ;  /* 0x0000000300147202 */ /* 0x000fe20000000f00 */
[----:B------:R-:W-:Y:S01]  /*2e20*/  IMAD.MOV.U32 R21, RZ, RZ, R2 ;  /* 0x000000ffff157224 */ /* 0x000fe200078e0002 */
[----:B------:R-:W-:Y:S06]  /*2e30*/  BRA `(.L_x_1869) ;  /* 0x00000000004c7947 */ /* 0x000fec0003800000 */
.L_x_1868:
[----:B------:R-:W0:Y:S01]  /*2e40*/  I2F.U32.RP R0, R12 ;  /* 0x0000000c00007306 */ /* 0x000e220000209000 */
[----:B------:R-:W-:Y:S01]  /*2e50*/  IMAD.MOV R5, RZ, RZ, -R12 ;  /* 0x000000ffff057224 */ /* 0x000fe200078e0a0c */
[----:B------:R-:W-:Y:S01]  /*2e60*/  ISETP.NE.U32.AND P2, PT, R12, RZ, PT ;  /* 0x000000ff0c00720c */ /* 0x000fe20003f45070 */
[----:B------:R-:W-:-:S05]  /*2e70*/  IMAD.MOV.U32 R21, RZ, RZ, RZ ;  /* 0x000000ffff157224 */ /* 0x000fca00078e00ff */
[----:B0-----:R-:W0:Y:S02]  /*2e80*/  MUFU.RCP R0, R0 ;  /* 0x0000000000007308 */ /* 0x001e240000001000 */
[----:B0-----:R-:W-:-:S06]  /*2e90*/  VIADD R2, R0, 0xffffffe ;  /* 0x0ffffffe00027836 */ /* 0x001fcc0000000000 */
[----:B------:R0:W1:Y:S02]  /*2ea0*/  F2I.FTZ.U32.TRUNC.NTZ R3, R2 ;  /* 0x0000000200037305 */ /* 0x000064000021f000 */
[----:B0-----:R-:W-:Y:S01]  /*2eb0*/  HFMA2.MMA R2, -RZ, RZ, 0, 0 ;  /* 0x00000000ff027435 */ /* 0x001fe200000001ff */
[----:B-1----:R-:W-:-:S09]  /*2ec0*/  IMAD R5, R5, R3, RZ ;  /* 0x0000000305057224 */ /* 0x002fd200078e02ff */
        /* <DEDUP_REMOVED lines=8> */
[----:B------:R-:W-:Y:S02]  /*2f50*/  @P1 IADD3 R20, R20, 0x1, RZ ;  /* 0x0000000114141810 */ /* 0x000fe40007ffe0ff */
[----:B------:R-:W-:-:S07]  /*2f60*/  @!P2 LOP3.LUT R20, RZ, R12, RZ, 0x33, !PT ;  /* 0x0000000cff14a212 */ /* 0x000fce00078e33ff */
.L_x_1869:
[----:B------:R-:W-:Y:S05]  /*2f70*/  BSYNC B1 ;  /* 0x0000000000017941 */ /* 0x000fea0003800000 */
.L_x_1867:
[----:B------:R-:W-:Y:S01]  /*2f80*/  ULDC.64 UR4, c[0x0][0x240] ;  /* 0x0000900000047ab9 */ /* 0x000fe20000000a00 */
[----:B------:R-:W2:Y:S01]  /*2f90*/  LDG.E.64 R22, desc[UR36][R18.64+-0x8] ;  /* 0xfffff82412167981 */ /* 0x000ea2000c1e1b00 */
[----:B------:R-:W-:Y:S02]  /*2fa0*/  SHF.R.S32.HI R3, RZ, 0x1f, R28 ;  /* 0x0000001fff037819 */ /* 0x000fe4000001141c */
[----:B------:R-:W-:-:S04]  /*2fb0*/  LEA R16, P0, R28, UR4, 0x3 ;  /* 0x000000041c107c11 */ /* 0x000fc8000f8018ff */
[----:B------:R-:W-:-:S05]  /*2fc0*/  LEA.HI.X R17, R28, UR5, R3, 0x3, P0 ;  /* 0x000000051c117c11 */ /* 0x000fca00080f1c03 */
[----:B------:R-:W3:Y:S01]  /*2fd0*/  LDG.E.64 R2, desc[UR36][R16.64] ;  /* 0x0000002410027981 */ /* 0x000ee2000c1e1b00 */
[----:B------:R-:W-:-:S05]  /*2fe0*/  IADD3 R9, P0, RZ, -R20, RZ ;  /* 0x80000014ff097210 */ /* 0x000fca0007f1e0ff */
[----:B------:R-:W-:-:S04]  /*2ff0*/  IMAD.X R7, RZ, RZ, ~R21, P0 ;  /* 0x000000ffff077224 */ /* 0x000fc800000e0e15 */
        /* <DEDUP_REMOVED lines=9> */
[----:B------:R-:W-:-:S05]  /*3090*/  IMAD R5, R3, R4, R5 ;  /* 0x0000000403057224 */ /* 0x000fca00078e0205 */
[----:B------:R-:W-:Y:S01]  /*30a0*/  IADD3 R34, R25, R5, RZ ;  /* 0x0000000519227210 */ /* 0x000fe20007ffe0ff */
[----:B------:R-:W-:Y:S06]  /*30b0*/  @!P0 BRA `(.L_x_1871) ;  /* 0x0000000000248947 */ /* 0x000fec0003800000 */
[----:B------:R-:W-:Y:S01]  /*30c0*/  IMAD.MOV.U32 R5, RZ, RZ, R20 ;  /* 0x000000ffff057224 */ /* 0x000fe200078e0014 */
[----:B------:R-:W-:Y:S01]  /*30d0*/  MOV R2, R23 ;  /* 0x0000001700027202 */ /* 0x000fe20000000f00 */
[----:B------:R-:W-:Y:S01]  /*30e0*/  IMAD.MOV.U32 R4, RZ, RZ, R21 ;  /* 0x000000ffff047224 */ /* 0x000fe200078e0015 */
[----:B------:R-:W-:Y:S01]  /*30f0*/  MOV R0, 0x3120 ;  /* 0x0000312000007802 */ /* 0x000fe20000000f00 */
[----:B------:R-:W-:-:S07]  /*3100*/  IMAD.MOV.U32 R3, RZ, RZ, R22 ;  /* 0x000000ffff037224 */ /* 0x000fce00078e0016 */
[----:B------:R-:W-:Y:S05]  /*3110*/  CALL.REL.NOINC `($__internal_4_$__cuda_sm20_div_s64) ;  /* 0x0000007400347944 */ /* 0x000fea0003c00000 */
[----:B------:R-:W-:Y:S02]  /*3120*/  IMAD.MOV.U32 R14, RZ, RZ, R3 ;  /* 0x000000ffff0e7224 */ /* 0x000fe400078e0003 */
[----:B------:R-:W-:Y:S01]  /*3130*/  IMAD.MOV.U32 R15, RZ, RZ, R2 ;  /* 0x000000ffff0f7224 */ /* 0x000fe200078e0002 */
[----:B------:R-:W-:Y:S06]  /*3140*/  BRA `(.L_x_1872) ;  /* 0x00000000004c7947 */ /* 0x000fec0003800000 */
.L_x_1871:
        /* <DEDUP_REMOVED lines=14> */
[----:B------:R-:W-:Y:S01]  /*3230*/  @P0 IMAD.IADD R3, R3, 0x1, -R22 ;  /* 0x0000000103030824 */ /* 0x000fe200078e0a16 */
[----:B------:R-:W-:-:S04]  /*3240*/  @P0 IADD3 R14, R14, 0x1, RZ ;  /* 0x000000010e0e0810 */ /* 0x000fc80007ffe0ff */
[----:B------:R-:W-:-:S13]  /*3250*/  ISETP.GE.U32.AND P1, PT, R3, R22, PT ;  /* 0x000000160300720c */ /* 0x000fda0003f26070 */
[----:B------:R-:W-:Y:S01]  /*3260*/  @P1 VIADD R14, R14, 0x1 ;  /* 0x000000010e0e1836 */ /* 0x000fe20000000000 */
[----:B------:R-:W-:-:S07]  /*3270*/  @!P2 LOP3.LUT R14, RZ, R22, RZ, 0x33, !PT ;  /* 0x00000016ff0ea212 */ /* 0x000fce00078e33ff */
.L_x_1872:
[----:B------:R-:W-:Y:S05]  /*3280*/  BSYNC B1 ;  /* 0x0000000000017941 */ /* 0x000fea0003800000 */
.L_x_1870:
[----:B------:R-:W2:Y:S04]  /*3290*/  LDG.E.64 R12, desc[UR36][R18.64+-0x10] ;  /* 0xfffff024120c7981 */ /* 0x000ea8000c1e1b00 */
[----:B------:R-:W3:Y:S01]  /*32a0*/  LDG.E.64 R2, desc[UR36][R16.64+-0x8] ;  /* 0xfffff82410027981 */ /* 0x000ee2000c1e1b00 */
[----:B------:R-:W-:Y:S01]  /*32b0*/  IADD3 R9, P0, RZ, -R14, RZ ;  /* 0x8000000eff097210 */ /* 0x000fe20007f1e0ff */
[----:B------:R-:W-:Y:S01]  /*32c0*/  IMAD.MOV.U32 R5, RZ, RZ, R21 ;  /* 0x000000ffff057224 */ /* 0x000fe200078e0015 */
[----:B------:R-:W-:Y:S01]  /*32d0*/  MOV R4, R20 ;  /* 0x0000001400047202 */ /* 0x000fe20000000f00 */
[----:B------:R-:W-:Y:S01]  /*32e0*/  IMAD.MOV.U32 R20, RZ, RZ, R24 ;  /* 0x000000ffff147224 */ /* 0x000fe200078e0018 */
[----:B------:R-:W-:Y:S01]  /*32f0*/  MOV R21, R34 ;  /* 0x0000002200157202 */ /* 0x000fe20000000f00 */
[----:B------:R-:W-:Y:S01]  /*3300*/  IMAD.X R7, RZ, RZ, ~R15, P0 ;  /* 0x000000ffff077224 */ /* 0x000fe200000e0e0f */
[----:B------:R-:W-:Y:S01]  /*3310*/  BSSY B1, `(.L_x_1873) ;  /* 0x0000028000017945 */ /* 0x000fe20003800000 */
[----:B------:R-:W-:-:S04]  /*3320*/  IMAD.WIDE.U32 R4, R22, R9, R4 ;  /* 0x0000000916047225 */ /* 0x000fc800078e0004 */
[----:B------:R-:W-:-:S04]  /*3330*/  IMAD R7, R7, R22, RZ ;  /* 0x0000001607077224 */ /* 0x000fc800078e02ff */
[----:B------:R-:W-:-:S04]  /*3340*/  IMAD R7, R23, R9, R7 ;  /* 0x0000000917077224 */ /* 0x000fc800078e0207 */
        /* <DEDUP_REMOVED lines=17> */
.L_x_1874:
[----:B------:R-:W0:Y:S01]  /*3460*/  I2F.U32.RP R0, R12 ;  /* 0x0000000c00007306 */ /* 0x000e220000209000 */
[----:B------:R-:W-:Y:S01]  /*3470*/  IMAD.MOV R5, RZ, RZ, -R12 ;  /* 0x000000ffff057224 */ /* 0x000fe200078e0a0c */
[----:B------:R-:W-:Y:S01]  /*3480*/  ISETP.NE.U32.AND P2, PT, R12, RZ, PT ;  /* 0x000000ff0c00720c */ /* 0x000fe20003f45070 */
[----:B------:R-:W-:-:S05]  /*3490*/  IMAD.MOV.U32 R23, RZ, RZ, RZ ;  /* 0x000000ffff177224 */ /* 0x000fca00078e00ff */
[----:B0-----:R-:W0:Y:S02]  /*34a0*/  MUFU.RCP R0, R0 ;  /* 0x0000000000007308 */ /* 0x001e240000001000 */
[----:B0-----:R-:W-:-:S06]  /*34b0*/  IADD3 R2, R0, 0xffffffe, RZ ;  /* 0x0ffffffe00027810 */ /* 0x001fcc0007ffe0ff */
        /* <DEDUP_REMOVED lines=8> */
[----:B------:R-:W-:Y:S01]  /*3540*/  @P0 IADD3 R3, -R12, R3, RZ ;  /* 0x000000030c030210 */ /* 0x000fe20007ffe1ff */
[----:B------:R-:W-:-:S03]  /*3550*/  @P0 VIADD R22, R22, 0x1 ;  /* 0x0000000116160836 */ /* 0x000fc60000000000 */
[----:B------:R-:W-:-:S13]  /*3560*/  ISETP.GE.U32.AND P1, PT, R3, R12, PT ;  /* 0x0000000c0300720c */ /* 0x000fda0003f26070 */
[----:B------:R-:W-:Y:S01]  /*3570*/  @P1 VIADD R22, R22, 0x1 ;  /* 0x0000000116161836 */ /* 0x000fe20000000000 */
[----:B------:R-:W-:-:S07]  /*3580*/  @!P2 LOP3.LUT R22, RZ, R12, RZ, 0x33, !PT ;  /* 0x0000000cff16a212 */ /* 0x000fce00078e33ff */
.L_x_1875:
[----:B------:R-:W-:Y:S05]  /*3590*/  BSYNC B1 ;  /* 0x0000000000017941 */ /* 0x000fea0003800000 */
.L_x_1873:
[----:B------:R-:W2:Y:S04]  /*35a0*/  LDG.E.64 R18, desc[UR36][R18.64+-0x18] ;  /* 0xffffe82412127981 */ /* 0x000ea8000c1e1b00 */
[----:B------:R-:W3:Y:S01]  /*35b0*/  LDG.E.64 R2, desc[UR36][R16.64+-0x10] ;  /* 0xfffff02410027981 */ /* 0x000ee2000c1e1b00 */
[----:B------:R-:W-:Y:S01]  /*35c0*/  IADD3 R9, P0, RZ, -R22, RZ ;  /* 0x80000016ff097210 */ /* 0x000fe20007f1e0ff */
[----:B------:R-:W-:Y:S01]  /*35d0*/  IMAD.MOV.U32 R4, RZ, RZ, R14 ;  /* 0x000000ffff047224 */ /* 0x000fe200078e000e */
[----:B------:R-:W-:Y:S01]  /*35e0*/  BSSY B1, `(.L_x_1876) ;  /* 0x000002c000017945 */ /* 0x000fe20003800000 */
[----:B------:R-:W-:Y:S01]  /*35f0*/  IMAD.MOV.U32 R5, RZ, RZ, R15 ;  /* 0x000000ffff057224 */ /* 0x000fe200078e000f */
[----:B------:R-:W-:Y:S01]  /*3600*/  IADD3.X R7, RZ, ~R23, RZ, P0, !PT ;  /* 0x80000017ff077210 */ /* 0x000fe200007fe4ff */
[----:B------:R-:W-:-:S04]  /*3610*/  IMAD.WIDE.U32 R4, R12, R9, R4 ;  /* 0x000000090c047225 */ /* 0x000fc800078e0004 */
[----:B------:R-:W-:Y:S01]  /*3620*/  IMAD R7, R7, R12, RZ ;  /* 0x0000000c07077224 */ /* 0x000fe200078e02ff */
[----:B------:R-:W-:-:S03]  /*3630*/  MOV R12, R20 ;  /* 0x00000014000c7202 */ /* 0x000fc60000000f00 */
        /* <DEDUP_REMOVED lines=16> */
[----:B------:R-:W-:Y:S01]  /*3740*/  IMAD.MOV.U32 R24, RZ, RZ, R3 ;  /* 0x000000ffff187224 */ /* 0x000fe200078e0003 */
[----:B------:R-:W-:Y:S01]  /*3750*/  MOV R25, R2 ;  /* 0x0000000200197202 */ /* 0x000fe20000000f00 */
[----:B------:R-:W-:Y:S06]  /*3760*/  BRA `(.L_x_1878) ;  /* 0x00000000004c7947 */ /* 0x000fec0003800000 */
.L_x_1877:
[----:B------:R-:W0:Y:S01]  /*3770*/  I2F.U32.RP R0, R18 ;  /* 0x0000001200007306 */ /* 0x000e220000209000 */
[----:B------:R-:W-:Y:S01]  /*3780*/  IMAD.MOV R5, RZ, RZ, -R18 ;  /* 0x000000ffff057224 */ /* 0x000fe200078e0a12 */
[----:B------:R-:W-:Y:S01]  /*3790*/  ISETP.NE.U32.AND P2, PT, R18, RZ, PT ;  /* 0x000000ff1200720c */ /* 0x000fe20003f45070 */
[----:B------:R-:W-:-:S05]  /*37a0*/  HFMA2.MMA R25, -RZ, RZ, 0, 0 ;  /* 0x00000000ff197435 */ /* 0x000fca00000001ff */
[----:B0-----:R-:W0:Y:S02]  /*37b0*/  MUFU.RCP R0, R0 ;  /* 0x0000000000007308 */ /* 0x001e240000001000 */
[----:B0-----:R-:W-:-:S06]  /*37c0*/  VIADD R2, R0, 0xffffffe ;  /* 0x0ffffffe00027836 */ /* 0x001fcc0000000000 */
[----:B------:R0:W1:Y:S02]  /*37d0*/  F2I.FTZ.U32.TRUNC.NTZ R3, R2 ;  /* 0x0000000200037305 */ /* 0x000064000021f000 */
[----:B0-----:R-:W-:Y:S02]  /*37e0*/  IMAD.MOV.U32 R2, RZ, RZ, RZ ;  /* 0x000000ffff027224 */ /* 0x001fe400078e00ff */
[----:B-1----:R-:W-:-:S04]  /*37f0*/  IMAD R5, R5, R3, RZ ;  /* 0x0000000305057224 */ /* 0x002fc800078e02ff */
[----:B------:R-:W-:-:S06]  /*3800*/  IMAD.HI.U32 R3, R3, R5, R2 ;  /* 0x0000000503037227 */ /* 0x000fcc00078e0002 */
[----:B------:R-:W-:-:S05]  /*3810*/  IMAD.HI.U32 R24, R3, R22, RZ ;  /* 0x0000001603187227 */ /* 0x000fca00078e00ff */
[----:B------:R-:W-:-:S05]  /*3820*/  IADD3 R3, -R24, RZ, RZ ;  /* 0x000000ff18037210 */ /* 0x000fca0007ffe1ff */
[----:B------:R-:W-:-:S05]  /*3830*/  IMAD R3, R18, R3, R22 ;  /* 0x0000000312037224 */ /* 0x000fca00078e0216 */
[----:B------:R-:W-:-:S13]  /*3840*/  ISETP.GE.U32.AND P0, PT, R3, R18, PT ;  /* 0x000000120300720c */ /* 0x000fda0003f06070 */
[----:B------:R-:W-:Y:S02]  /*3850*/  @P0 IMAD.IADD R3, R3, 0x1, -R18 ;  /* 0x0000000103030824 */ /* 0x000fe400078e0a12 */
[----:B------:R-:W-:-:S03]  /*3860*/  @P0 VIADD R24, R24, 0x1 ;  /* 0x0000000118180836 */ /* 0x000fc60000000000 */
[----:B------:R-:W-:-:S13]  /*3870*/  ISETP.GE.U32.AND P1, PT, R3, R18, PT ;  /* 0x000000120300720c */ /* 0x000fda0003f26070 */
[----:B------:R-:W-:Y:S01]  /*3880*/  @P1 VIADD R24, R24, 0x1 ;  /* 0x0000000118181836 */ /* 0x000fe20000000000 */
[----:B------:R-:W-:-:S07]  /*3890*/  @!P2 LOP3.LUT R24, RZ, R18, RZ, 0x33, !PT ;  /* 0x00000012ff18a212 */ /* 0x000fce00078e33ff */
.L_x_1878:
[----:B------:R-:W-:Y:S05]  /*38a0*/  BSYNC B1 ;  /* 0x0000000000017941 */ /* 0x000fea0003800000 */
.L_x_1876:
        /* <DEDUP_REMOVED lines=11> */
[----:B------:R-:W-:Y:S01]  /*3960*/  IMAD.MOV.U32 R14, RZ, RZ, R12 ;  /* 0x000000ffff0e7224 */ /* 0x000fe200078e000c */
[----:B------:R-:W-:Y:S01]  /*3970*/  IADD3 R3, R3, R5, RZ ;  /* 0x0000000503037210 */ /* 0x000fe20007ffe0ff */
[----:B------:R-:W-:-:S04]  /*3980*/  VIADD R28, R28, 0xfffffffc ;  /* 0xfffffffc1c1c7836 */ /* 0x000fc80000000000 */
[----:B--2---:R-:W-:Y:S02]  /*3990*/  IMAD R3, R3, R16, RZ ;  /* 0x0000001003037224 */ /* 0x004fe400078e02ff */
[----:B------:R-:W-:-:S04]  /*39a0*/  IMAD.WIDE.U32 R34, R16, R2, R14 ;  /* 0x0000000210227225 */ /* 0x000fc800078e000e */
[----:B------:R-:W-:-:S05]  /*39b0*/  IMAD R3, R17, R2, R3 ;  /* 0x0000000211037224 */ /* 0x000fca00078e0203 */
[----:B------:R-:W-:Y:S01]  /*39c0*/  IADD3 R35, R35, R3, RZ ;  /* 0x0000000323237210 */ /* 0x000fe20007ffe0ff */
[----:B------:R-:W-:Y:S06]  /*39d0*/  @P0 BRA `(.L_x_1879) ;  /* 0xfffffff000d80947 */ /* 0x000fec000383ffff */
[----:B------:R-:W-:Y:S05]  /*39e0*/  BSYNC B0 ;  /* 0x0000000000007941 */ /* 0x000fea0003800000 */
.L_x_1866:
        /* <DEDUP_REMOVED lines=19> */
.L_x_1882:
        /* <DEDUP_REMOVED lines=19> */
.L_x_1883:
[----:B------:R-:W-:Y:S05]  /*3c50*/  BSYNC B0 ;  /* 0x0000000000007941 */ /* 0x000fea0003800000 */
.L_x_1881:
[----:B------:R-:W-:Y:S01]  /*3c60*/  ULDC.64 UR4, c[0x0][0x240] ;  /* 0x0000900000047ab9 */ /* 0x000fe20000000a00 */
[----:B------:R-:W-:Y:S01]  /*3c70*/  SHF.R.S32.HI R3, RZ, 0x1f, R28 ;  /* 0x0000001fff037819 */ /* 0x000fe2000001141c */
[----:B------:R-:W0:Y:S01]  /*3c80*/  LDC R0, c[0x0][0x230] ;  /* 0x00008c00ff007b82 */ /* 0x000e220000000800 */
[----:B------:R-:W-:-:S04]  /*3c90*/  LEA R2, P0, R28, UR4, 0x3 ;  /* 0x000000041c027c11 */ /* 0x000fc8000f8018ff */
[----:B------:R-:W-:-:S06]  /*3ca0*/  LEA.HI.X R3, R28, UR5, R3, 0x3, P0 ;  /* 0x000000051c037c11 */ /* 0x000fcc00080f1c03 */
[----:B------:R-:W2:Y:S01]  /*3cb0*/  LDG.E.64 R2, desc[UR36][R2.64] ;  /* 0x0000002402027981 */ /* 0x000ea2000c1e1b00 */
[----:B------:R-:W-:-:S04]  /*3cc0*/  IADD3 R9, P0, RZ, -R14, RZ ;  /* 0x8000000eff097210 */ /* 0x000fc80007f1e0ff */
[----:B------:R-:W-:Y:S01]  /*3cd0*/  IADD3.X R7, RZ, ~R15, RZ, P0, !PT ;  /* 0x8000000fff077210 */ /* 0x000fe200007fe4ff */
[----:B------:R-:W-:-:S04]  /*3ce0*/  IMAD.WIDE.U32 R4, R12, R9, R24 ;  /* 0x000000090c047225 */ /* 0x000fc800078e0018 */
[----:B------:R-:W-:Y:S01]  /*3cf0*/  IMAD R7, R7, R12, RZ ;  /* 0x0000000c07077224 */ /* 0x000fe200078e02ff */
[----:B0-----:R-:W-:-:S03]  /*3d00*/  LOP3.LUT R0, R0, 0x3, RZ, 0xc0, !PT ;  /* 0x0000000300007812 */ /* 0x001fc600078ec0ff */
[----:B------:R-:W-:Y:S01]  /*3d10*/  IMAD R7, R13, R9, R7 ;  /* 0x000000090d077224 */ /* 0x000fe200078e0207 */
[----:B------:R-:W-:-:S03]  /*3d20*/  ISETP.NE.AND P0, PT, R0, 0x1, PT ;  /* 0x000000010000780c */ /* 0x000fc60003f05270 */
[----:B------:R-:W-:-:S04]  /*3d30*/  IMAD.IADD R5, R5, 0x1, R7 ;  /* 0x0000000105057824 */ /* 0x000fc800078e0207 */
[----:B--2---:R-:W-:Y:S02]  /*3d40*/  IMAD R5, R5, R2, RZ ;  /* 0x0000000205057224 */ /* 0x004fe400078e02ff */
[----:B------:R-:W-:-:S04]  /*3d50*/  IMAD.WIDE.U32 R34, R2, R4, R34 ;  /* 0x0000000402227225 */ /* 0x000fc800078e0022 */
[----:B------:R-:W-:-:S04]  /*3d60*/  IMAD R5, R3, R4, R5 ;  /* 0x0000000403057224 */ /* 0x000fc800078e0205 */
[----:B------:R-:W-:Y:S01]  /*3d70*/  IMAD.IADD R35, R35, 0x1, R5 ;  /* 0x0000000123237824 */ /* 0x000fe200078e0205 */
[----:B------:R-:W-:Y:S06]  /*3d80*/  @!P0 BRA `(.L_x_1880) ;  /* 0x0000000400988947 */ /* 0x000fec0003800000 */
        /* <DEDUP_REMOVED lines=13> */
[----:B------:R-:W-:-:S04]  /*3e60*/  LOP3.LUT R3, R3, R2, RZ, 0x3c, !PT ;  /* 0x0000000203037212 */ /* 0x000fc800078e3cff */
[----:B------:R-:W-:-:S04]  /*3e70*/  LOP3.LUT R2, R3, R2, RZ, 0x3c, !PT ;  /* 0x0000000203027212 */ /* 0x000fc800078e3cff */
[----:B------:R-:W-:Y:S01]  /*3e80*/  LOP3.LUT R3, R3, R2, RZ, 0x3c, !PT ;  /* 0x0000000203037212 */ /* 0x000fe200078e3cff */
[----:B------:R-:W-:Y:S06]  /*3e90*/  BRA `(.L_x_1886) ;  /* 0x00000000004c7947 */ /* 0x000fec0003800000 */
.L_x_1885:
[----:B------:R-:W0:Y:S01]  /*3ea0*/  I2F.U32.RP R0, R12 ;  /* 0x0000000c00007306 */ /* 0x000e220000209000 */
[----:B------:R-:W-:Y:S02]  /*3eb0*/  IADD3 R5, RZ, -R12, RZ ;  /* 0x8000000cff057210 */ /* 0x000fe40007ffe0ff */
        /* <DEDUP_REMOVED lines=13> */
[----:B------:R-:W-:Y:S01]  /*3f90*/  ISETP.GE.U32.AND P1, PT, R3, R12, PT ;  /* 0x0000000c0300720c */ /* 0x000fe20003f26070 */
[----:B------:R-:W-:-:S12]  /*3fa0*/  IMAD.MOV.U32 R3, RZ, RZ, RZ ;  /* 0x000000ffff037224 */ /* 0x000fd800078e00ff */
[----:B------:R-:W-:Y:S01]  /*3fb0*/  @P1 VIADD R2, R2, 0x1 ;  /* 0x0000000102021836 */ /* 0x000fe20000000000 */
[----:B------:R-:W-:-:S07]  /*3fc0*/  @!P2 LOP3.LUT R2, RZ, R12, RZ, 0x33, !PT ;  /* 0x0000000cff02a212 */ /* 0x000fce00078e33ff */
.L_x_1886:
[----:B------:R-:W-:Y:S05]  /*3fd0*/  BSYNC B0 ;  /* 0x0000000000007941 */ /* 0x000fea0003800000 */
.L_x_1884:
[----:B------:R-:W-:Y:S01]  /*3fe0*/  ULDC.64 UR4, c[0x0][0x240] ;  /* 0x0000900000047ab9 */ /* 0x000fe20000000a00 */
[----:B------:R-:W-:Y:S01]  /*3ff0*/  SHF.R.S32.HI R5, RZ, 0x1f, R28 ;  /* 0x0000001fff057819 */ /* 0x000fe2000001141c */
[----:B------:R-:W0:Y:S01]  /*4000*/  LDC R0, c[0x0][0x230] ;  /* 0x00008c00ff007b82 */ /* 0x000e220000000800 */
[----:B------:R-:W-:-:S04]  /*4010*/  LEA R4, P0, R28, UR4, 0x3 ;  /* 0x000000041c047c11 */ /* 0x000fc8000f8018ff */
[----:B------:R-:W-:-:S06]  /*4020*/  LEA.HI.X R5, R28, UR5, R5, 0x3, P0 ;  /* 0x000000051c057c11 */ /* 0x000fcc00080f1c05 */
[----:B------:R-:W2:Y:S01]  /*4030*/  LDG.E.64 R4, desc[UR36][R4.64+-0x8] ;  /* 0xfffff82404047981 */ /* 0x000ea2000c1e1b00 */
[----:B------:R-:W-:Y:S01]  /*4040*/  IADD3 R11, P0, RZ, -R2, RZ ;  /* 0x80000002ff0b7210 */ /* 0x000fe20007f1e0ff */
[----:B------:R-:W-:Y:S01]  /*4050*/  IMAD.MOV.U32 R7, RZ, RZ, R15 ;  /* 0x000000ffff077224 */ /* 0x000fe200078e000f */
[----:B------:R-:W-:-:S03]  /*4060*/  MOV R6, R14 ;  /* 0x0000000e00067202 */ /* 0x000fc60000000f00 */
[----:B------:R-:W-:Y:S02]  /*4070*/  IMAD.X R9, RZ, RZ, ~R3, P0 ;  /* 0x000000ffff097224 */ /* 0x000fe400000e0e03 */
        /* <DEDUP_REMOVED lines=12> */
[----:B0-----:R-:W-:-:S06]  /*4140*/  IMAD.WIDE R4, R28, 0x8, R4 ;  /* 0x000000081c047825 */ /* 0x001fcc00078e0204 */
        /* <DEDUP_REMOVED lines=10> */
[----:B------:R-:W-:Y:S05]  /*41f0*/  CALL.REL.NOINC `($__internal_5_$__cuda_sm20_rem_s64) ;  /* 0x00000068004c7944 */ /* 0x000fea0003c00000 */
[----:B------:R-:W-:Y:S01]  /*4200*/  MOV R2, R4 ;  /* 0x0000000400027202 */ /* 0x000fe20000000f00 */
[----:B------:R-:W-:Y:S01]  /*4210*/  IMAD.MOV.U32 R3, RZ, RZ, R5 ;  /* 0x000000ffff037224 */ /* 0x000fe200078e0005 */
[----:B------:R-:W-:Y:S06]  /*4220*/  BRA `(.L_x_1889) ;  /* 0x0000000000487947 */ /* 0x000fec0003800000 */
.L_x_1888:
[----:B------:R-:W0:Y:S01]  /*4230*/  I2F.U32.RP R0, R4 ;  /* 0x0000000400007306 */ /* 0x000e220000209000 */
[----:B------:R-:W-:Y:S01]  /*4240*/  IMAD.MOV R3, RZ, RZ, -R4 ;  /* 0x000000ffff037224 */ /* 0x000fe200078e0a04 */
[----:B------:R-:W-:-:S06]  /*4250*/  ISETP.NE.U32.AND P1, PT, R4, RZ, PT ;  /* 0x000000ff0400720c */ /* 0x000fcc0003f25070 */
[----:B0-----:R-:W0:Y:S02]  /*4260*/  MUFU.RCP R0, R0 ;  /* 0x0000000000007308 */ /* 0x001e240000001000 */
[----:B0-----:R-:W-:-:S06]  /*4270*/  VIADD R6, R0, 0xffffffe ;  /* 0x0ffffffe00067836 */ /* 0x001fcc0000000000 */
[----:B------:R0:W1:Y:S02]  /*4280*/  F2I.FTZ.U32.TRUNC.NTZ R7, R6 ;  /* 0x0000000600077305 */ /* 0x000064000021f000 */
[----:B0-----:R-:W-:Y:S01]  /*4290*/  HFMA2.MMA R6, -RZ, RZ, 0, 0 ;  /* 0x00000000ff067435 */ /* 0x001fe200000001ff */
[----:B-1----:R-:W-:-:S09]  /*42a0*/  IMAD R3, R3, R7, RZ ;  /* 0x0000000703037224 */ /* 0x002fd200078e02ff */
[----:B------:R-:W-:Y:S01]  /*42b0*/  IMAD.HI.U32 R7, R7, R3, R6 ;  /* 0x0000000307077227 */ /* 0x000fe200078e0006 */
[----:B------:R-:W-:-:S05]  /*42c0*/  MOV R3, RZ ;  /* 0x000000ff00037202 */ /* 0x000fca0000000f00 */
        /* <DEDUP_REMOVED lines=8> */
.L_x_1889:
[----:B------:R-:W-:Y:S05]  /*4350*/  BSYNC B0 ;  /* 0x0000000000007941 */ /* 0x000fea0003800000 */
.L_x_1887:
[----:B------:R-:W-:Y:S01]  /*4360*/  ULDC.64 UR4, c[0x0][0x240] ;  /* 0x0000900000047ab9 */ /* 0x000fe20000000a00 */
[----:B------:R-:W-:Y:S02]  /*4370*/  SHF.R.S32.HI R5, RZ, 0x1f, R28 ;  /* 0x0000001fff057819 */ /* 0x000fe4000001141c */
[----:B------:R-:W-:-:S04]  /*4380*/  LEA R4, P0, R28, UR4, 0x3 ;  /* 0x000000041c047c11 */ /* 0x000fc8000f8018ff */
[----:B------:R-:W-:-:S06]  /*4390*/  LEA.HI.X R5, R28, UR5, R5, 0x3, P0 ;  /* 0x000000051c057c11 */ /* 0x000fcc00080f1c05 */
[----:B------:R-:W2:Y:S02]  /*43a0*/  LDG.E.64 R4, desc[UR36][R4.64+-0x10] ;  /* 0xfffff02404047981 */ /* 0x000ea4000c1e1b00 */
[----:B--2---:R-:W-:Y:S02]  /*43b0*/  IMAD R3, R3, R4, RZ ;  /* 0x0000000403037224 */ /* 0x004fe400078e02ff */
[----:B------:R-:W-:-:S04]  /*43c0*/  IMAD.WIDE.U32 R34, R4, R2, R34 ;  /* 0x0000000204227225 */ /* 0x000fc800078e0022 */
[----:B------:R-:W-:-:S04]  /*43d0*/  IMAD R3, R5, R2, R3 ;  /* 0x0000000205037224 */ /* 0x000fc800078e0203 */
[----:B------:R-:W-:-:S07]  /*43e0*/  IMAD.IADD R35, R35, 0x1, R3 ;  /* 0x0000000123237824 */ /* 0x000fce00078e0203 */
.L_x_1880:
[-C--:B------:R-:W-:Y:S02]  /*43f0*/  IADD3 R17, P0, R32, R34.reuse, RZ ;  /* 0x0000002220117210 */ /* 0x080fe40007f1e0ff */
[----:B------:R-:W-:Y:S02]  /*4400*/  IADD3 R3, P1, R30, R34, RZ ;  /* 0x000000221e037210 */ /* 0x000fe40007f3e0ff */
[----:B------:R-:W-:Y:S01]  /*4410*/  IADD3 R0, P2, R17, 0x1, RZ ;  /* 0x0000000111007810 */ /* 0x000fe20007f5e0ff */
[--C-:B------:R-:W-:Y:S02]  /*4420*/  IMAD.X R2, R33, 0x1, R35.reuse, P0 ;  /* 0x0000000121027824 */ /* 0x100fe400000e0623 */
[----:B------:R-:W-:Y:S01]  /*4430*/  IMAD.X R35, R31, 0x1, R35, P1 ;  /* 0x000000011f237824 */ /* 0x000fe200008e0623 */
        /* <DEDUP_REMOVED lines=13> */
.L_x_1892:
        /* <DEDUP_REMOVED lines=25> */
.L_x_1891:
[----:B------:R-:W-:Y:S05]  /*46a0*/  BSYNC B8 ;  /* 0x0000000000087941 */ /* 0x000fea0003800000 */
.L_x_1890:
[----:B------:R-:W-:-:S05]  /*46b0*/  IADD3 R16, P0, R16, 0x8, RZ ;  /* 0x0000000810107810 */ /* 0x000fca0007f1e0ff */
[----:B------:R-:W-:Y:S01]  /*46c0*/  IMAD.X R17, RZ, RZ, R17, P0 ;  /* 0x000000ffff117224 */ /* 0x000fe200000e0611 */
[----:B------:R-:W-:-:S04]  /*46d0*/  ISETP.GE.U32.AND P0, PT, R16, R18, PT ;  /* 0x000000121000720c */ /* 0x000fc80003f06070 */
[----:B------:R-:W-:-:S13]  /*46e0*/  ISETP.GE.U32.AND.EX P0, PT, R17, R22, PT, P0 ;  /* 0x000000161100720c */ /* 0x000fda0003f06100 */
[----:B------:R-:W-:Y:S05]  /*46f0*/  @!P0 BRA `(.L_x_1892) ;  /* 0xfffffffc00848947 */ /* 0x000fea000383ffff */
.L_x_1859:
[----:B------:R-:W-:Y:S05]  /*4700*/  BSYNC B7 ;  /* 0x0000000000077941 */ /* 0x000fea0003800000 */
.L_x_1858:
        /* <DEDUP_REMOVED lines=29> */
.L_x_1896:
[----:B------:R-:W-:Y:S05]  /*48e0*/  BSYNC B8 ;  /* 0x0000000000087941 */ /* 0x000fea0003800000 */
.L_x_1895:
        /* <DEDUP_REMOVED lines=24> */
.L_x_1898:
[----:B------:R-:W-:Y:S05]  /*4a70*/  BSYNC B8 ;  /* 0x0000000000087941 */ /* 0x000fea0003800000 */
.L_x_1897:
        /* <DEDUP_REMOVED lines=20> */
[----:B------:R-:W-:Y:S01]  /*4bc0*/  HFMA2.MMA R13, -RZ, RZ, 0, 0 ;  /* 0x00000000ff0d7435 */ /* 0x000fe200000001ff */
[----:B------:R-:W-:Y:S01]  /*4bd0*/  MOV R6, UR4 ;  /* 0x0000000400067c02 */ /* 0x000fe20008000f00 */
[----:B------:R-:W-:Y:S01]  /*4be0*/  IMAD.U32 R7, RZ, RZ, UR5 ;  /* 0x00000005ff077e24 */ /* 0x000fe2000f8e00ff */
[----:B------:R-:W-:Y:S01]  /*4bf0*/  MOV R11, UR7 ;  /* 0x00000007000b7c02 */ /* 0x000fe20008000f00 */
[----:B------:R-:W-:-:S02]  /*4c00*/  IMAD.U32 R10, RZ, RZ, UR6 ;  /* 0x00000006ff0a7e24 */ /* 0x000fc4000f8e00ff */
[----:B------:R-:W-:Y:S02]  /*4c10*/  IMAD.MOV.U32 R8, RZ, RZ, 0x2c ;  /* 0x0000002cff087424 */ /* 0x000fe400078e00ff */
[----:B0-----:R-:W-:-:S07]  /*4c20*/  IMAD.MOV.U32 R12, RZ, RZ, 0x1 ;  /* 0x00000001ff0c7424 */ /* 0x001fce00078e00ff */
[----:B------:R-:W-:-:S07]  /*4c30*/  LEPC R20, `(.L_x_1900) ;  /* 0x000000001014794e */ /* 0x000fce0000000000 */
[----:B-1----:R-:W-:Y:S05]  /*4c40*/  CALL.ABS.NOINC R2 ;  /* 0x0000000002007343 */ /* 0x002fea0003c00000 */
.L_x_1900:
[----:B------:R-:W-:Y:S05]  /*4c50*/  BSYNC B8 ;  /* 0x0000000000087941 */ /* 0x000fea0003800000 */
.L_x_1899:
[----:B------:R-:W0:Y:S01]  /*4c60*/  LDC R0, c[0x0][0x230] ;  /* 0x00008c00ff007b82 */ /* 0x000e220000000800 */
[----:B------:R-:W-:Y:S01]  /*4c70*/  ULDC.64 UR4, c[0x0][0x228] ;  /* 0x00008a0000047ab9 */ /* 0x000fe20000000a00 */
[----:B------:R-:W-:Y:S01]  /*4c80*/  CS2R R24, SRZ ;  /* 0x0000000000187805 */ /* 0x000fe2000001ff00 */
[----:B------:R-:W-:Y:S02]  /*4c90*/  IMAD R5, R53, UR4, RZ ;  /* 0x0000000435057c24 */ /* 0x000fe4000f8e02ff */
[----:B------:R-:W-:-:S04]  /*4ca0*/  IMAD.WIDE.U32 R2, R52, UR4, RZ ;  /* 0x0000000434027c25 */ /* 0x000fc8000f8e00ff */
[----:B------:R-:W-:Y:S02]  /*4cb0*/  IMAD R5, R52, UR5, R5 ;  /* 0x0000000534057c24 */ /* 0x000fe4000f8e0205 */
[----:B------:R-:W-:-:S03]  /*4cc0*/  IMAD.MOV.U32 R23, RZ, RZ, R2 ;  /* 0x000000ffff177224 */ /* 0x000fc600078e0002 */
[----:B------:R-:W-:Y:S01]  /*4cd0*/  IADD3 R22, R3, R5, RZ ;  /* 0x0000000503167210 */ /* 0x000fe20007ffe0ff */
[C---:B0-----:R-:W-:Y:S01]  /*4ce0*/  VIADD R28, R0.reuse, 0xffffffff ;  /* 0xffffffff001c7836 */ /* 0x041fe20000000000 */
[----:B------:R-:W-:-:S04]  /*4cf0*/  LOP3.LUT R31, R0, 0x3, RZ, 0xc0, !PT ;  /* 0x00000003001f7812 */ /* 0x000fc800078ec0ff */
[----:B------:R-:W-:-:S13]  /*4d00*/  ISETP.GE.U32.AND P0, PT, R28, 0x3, PT ;  /* 0x000000031c00780c */ /* 0x000fda0003f06070 */
[----:B------:R-:W-:Y:S05]  /*4d10*/  @!P0 BRA `(.L_x_1901) ;  /* 0x0000000c003c8947 */ /* 0x000fea0003800000 */
[----:B------:R-:W-:Y:S01]  /*4d20*/  BSSY B0, `(.L_x_1901) ;  /* 0x00000ce000007945 */ /* 0x000fe20003800000 */
[----:B------:R-:W-:Y:S01]  /*4d30*/  IMAD.IADD R29, R0, 0x1, -R31 ;  /* 0x00000001001d7824 */ /* 0x000fe200078e0a1f */
[----:B------:R-:W-:-:S07]  /*4d40*/  CS2R R24, SRZ ;  /* 0x0000000000187805 */ /* 0x000fce000001ff00 */
.L_x_1914:
        /* <DEDUP_REMOVED lines=14> */
[----:B------:R-:W-:Y:S01]  /*4e30*/  MOV R14, R3 ;  /* 0x00000003000e7202 */ /* 0x000fe20000000f00 */
[----:B------:R-:W-:Y:S01]  /*4e40*/  IMAD.MOV.U32 R15, RZ, RZ, R2 ;  /* 0x000000ffff0f7224 */ /* 0x000fe200078e0002 */
[----:B------:R-:W-:Y:S06]  /*4e50*/  BRA `(.L_x_1904) ;  /* 0x00000000004c7947 */ /* 0x000fec0003800000 */
.L_x_1903:
[----:B------:R-:W0:Y:S01]  /*4e60*/  I2F.U32.RP R0, R20 ;  /* 0x0000001400007306 */ /* 0x000e220000209000 */
[----:B------:R-:W-:Y:S01]  /*4e70*/  IADD3 R5, RZ, -R20, RZ ;  /* 0x80000014ff057210 */ /* 0x000fe20007ffe0ff */
[----:B------:R-:W-:Y:S01]  /*4e80*/  HFMA2.MMA R15, -RZ, RZ, 0, 0 ;  /* 0x00000000ff0f7435 */ /* 0x000fe200000001ff */
        /* <DEDUP_REMOVED lines=16> */
.L_x_1904:
[----:B------:R-:W-:Y:S05]  /*4f90*/  BSYNC B1 ;  /* 0x0000000000017941 */ /* 0x000fea0003800000 */
.L_x_1902:
[----:B------:R-:W-:Y:S01]  /*4fa0*/  ULDC.64 UR4, c[0x0][0x240] ;  /* 0x0000900000047ab9 */ /* 0x000fe20000000a00 */
[----:B------:R-:W2:Y:S01]  /*4fb0*/  LDG.E.64 R18, desc[UR36][R12.64+-0x8] ;  /* 0xfffff8240c127981 */ /* 0x000ea2000c1e1b00 */
[----:B------:R-:W-:-:S04]  /*4fc0*/  LEA R16, P0, R28, UR4, 0x3 ;  /* 0x000000041c107c11 */ /* 0x000fc8000f8018ff */
[----:B------:R-:W-:-:S05]  /*4fd0*/  LEA.HI.X R17, R28, UR5, R17, 0x3, P0 ;  /* 0x000000051c117c11 */ /* 0x000fca00080f1c11 */
[----:B------:R-:W3:Y:S01]  /*4fe0*/  LDG.E.64 R2, desc[UR36][R16.64] ;  /* 0x0000002410027981 */ /* 0x000ee2000c1e1b00 */
[----:B------:R-:W-:Y:S01]  /*4ff0*/  IADD3 R9, P0, RZ, -R14, RZ ;  /* 0x8000000eff097210 */ /* 0x000fe20007f1e0ff */
[----:B------:R-:W-:Y:S01]  /*5000*/  IMAD.MOV.U32 R4, RZ, RZ, R23 ;  /* 0x000000ffff047224 */ /* 0x000fe200078e0017 */
[----:B------:R-:W-:-:S03]  /*5010*/  MOV R5, R22 ;  /* 0x0000001600057202 */ /* 0x000fc60000000f00 */
        /* <DEDUP_REMOVED lines=13> */
[----:B------:R-:W-:Y:S01]  /*50f0*/  MOV R5, R14 ;  /* 0x0000000e00057202 */ /* 0x000fe20000000f00 */
[----:B------:R-:W-:Y:S01]  /*5100*/  IMAD.MOV.U32 R4, RZ, RZ, R15 ;  /* 0x000000ffff047224 */ /* 0x000fe200078e000f */
[----:B------:R-:W-:Y:S01]  /*5110*/  MOV R2, R19 ;  /* 0x0000001300027202 */ /* 0x000fe20000000f00 */
[----:B------:R-:W-:Y:S01]  /*5120*/  IMAD.MOV.U32 R3, RZ, RZ, R18 ;  /* 0x000000ffff037224 */ /* 0x000fe200078e0012 */
[----:B------:R-:W-:-:S07]  /*5130*/  MOV R0, 0x5150 ;  /* 0x0000515000007802 */ /* 0x000fce0000000f00 */
[----:B------:R-:W-:Y:S05]  /*5140*/  CALL.REL.NOINC `($__internal_4_$__cuda_sm20_div_s64) ;  /* 0x0000005400287944 */ /* 0x000fea0003c00000 */
[----:B------:R-:W-:Y:S02]  /*5150*/  IMAD.MOV.U32 R22, RZ, RZ, R3 ;  /* 0x000000ffff167224 */ /* 0x000fe400078e0003 */
[----:B------:R-:W-:Y:S01]  /*5160*/  IMAD.MOV.U32 R23, RZ, RZ, R2 ;  /* 0x000000ffff177224 */ /* 0x000fe200078e0002 */
[----:B------:R-:W-:Y:S06]  /*5170*/  BRA `(.L_x_1907) ;  /* 0x00000000004c7947 */ /* 0x000fec0003800000 */
.L_x_1906:
        /* <DEDUP_REMOVED lines=17> */
[----:B------:R-:W-:Y:S02]  /*5290*/  @P1 IADD3 R22, R22, 0x1, RZ ;  /* 0x0000000116161810 */ /* 0x000fe40007ffe0ff */
[----:B------:R-:W-:-:S07]  /*52a0*/  @!P2 LOP3.LUT R22, RZ, R18, RZ, 0x33, !PT ;  /* 0x00000012ff16a212 */ /* 0x000fce00078e33ff */
.L_x_1907:
[----:B------:R-:W-:Y:S05]  /*52b0*/  BSYNC B1 ;  /* 0x0000000000017941 */ /* 0x000fea0003800000 */
.L_x_1905:
        /* <DEDUP_REMOVED lines=29> */
.L_x_1909:
        /* <DEDUP_REMOVED lines=19> */
.L_x_1910:
[----:B------:R-:W-:Y:S05]  /*55c0*/  BSYNC B1 ;  /* 0x0000000000017941 */ /* 0x000fea0003800000 */
.L_x_1908:
[----:B------:R-:W2:Y:S04]  /*55d0*/  LDG.E.64 R12, desc[UR36][R12.64+-0x18] ;  /* 0xffffe8240c0c7981 */ /* 0x000ea8000c1e1b00 */
[----:B------:R-:W3:Y:S01]  /*55e0*/  LDG.E.64 R2, desc[UR36][R16.64+-0x10] ;  /* 0xfffff02410027981 */ /* 0x000ee2000c1e1b00 */
[----:B------:R-:W-:Y:S01]  /*55f0*/  IADD3 R9, P0, RZ, -R18, RZ ;  /* 0x80000012ff097210 */ /* 0x000fe20007f1e0ff */
[----:B------:R-:W-:Y:S01]  /*5600*/  IMAD.MOV.U32 R5, RZ, RZ, R23 ;  /* 0x000000ffff057224 */ /* 0x000fe200078e0017 */
[----:B------:R-:W-:Y:S01]  /*5610*/  MOV R4, R22 ;  /* 0x0000001600047202 */ /* 0x000fe20000000f00 */
[----:B------:R-:W-:Y:S01]  /*5620*/  BSSY B1, `(.L_x_1911) ;  /* 0x000002a000017945 */ /* 0x000fe20003800000 */
[----:B------:R-:W-:Y:S01]  /*5630*/  MOV R15, R20 ;  /* 0x00000014000f7202 */ /* 0x000fe20000000f00 */
[----:B------:R-:W-:-:S02]  /*5640*/  IMAD.X R7, RZ, RZ, ~R19, P0 ;  /* 0x000000ffff077224 */ /* 0x000fc400000e0e13 */
        /* <DEDUP_REMOVED lines=20> */
.L_x_1912:
        /* <DEDUP_REMOVED lines=19> */
.L_x_1913:
[----:B------:R-:W-:Y:S05]  /*58c0*/  BSYNC B1 ;  /* 0x0000000000017941 */ /* 0x000fea0003800000 */
.L_x_1911:
[----:B------:R-:W2:Y:S01]  /*58d0*/  LDG.E.64 R16, desc[UR36][R16.64+-0x18] ;  /* 0xffffe82410107981 */ /* 0x000ea2000c1e1b00 */
[----:B------:R-:W-:Y:S01]  /*58e0*/  IADD3 R7, P0, RZ, -R23, RZ ;  /* 0x80000017ff077210 */ /* 0x000fe20007f1e0ff */
[----:B------:R-:W-:Y:S01]  /*58f0*/  IMAD.MOV.U32 R2, RZ, RZ, R18 ;  /* 0x000000ffff027224 */ /* 0x000fe200078e0012 */
[----:B------:R-:W-:Y:S01]  /*5900*/  MOV R3, R19 ;  /* 0x0000001300037202 */ /* 0x000fe20000000f00 */
[----:B------:R-:W-:Y:S01]  /*5910*/  VIADD R29, R29, 0xfffffffc ;  /* 0xfffffffc1d1d7836 */ /* 0x000fe20000000000 */
[----:B------:R-:W-:Y:S01]  /*5920*/  MOV R21, R20 ;  /* 0x0000001400157202 */ /* 0x000fe20000000f00 */
[----:B------:R-:W-:Y:S01]  /*5930*/  IMAD.X R5, RZ, RZ, ~R22, P0 ;  /* 0x000000ffff057224 */ /* 0x000fe200000e0e16 */
[----:B------:R-:W-:Y:S01]  /*5940*/  IADD3 R28, R28, -0x4, RZ ;  /* 0xfffffffc1c1c7810 */ /* 0x000fe20007ffe0ff */
[----:B------:R-:W-:Y:S01]  /*5950*/  IMAD.WIDE.U32 R2, R12, R7, R2 ;  /* 0x000000070c027225 */ /* 0x000fe200078e0002 */
[----:B------:R-:W-:-:S03]  /*5960*/  ISETP.NE.AND P0, PT, R29, RZ, PT ;  /* 0x000000ff1d00720c */ /* 0x000fc60003f05270 */
[----:B------:R-:W-:Y:S02]  /*5970*/  IMAD R5, R5, R12, RZ ;  /* 0x0000000c05057224 */ /* 0x000fe400078e02ff */
[----:B------:R-:W-:Y:S02]  /*5980*/  IMAD.MOV.U32 R20, RZ, RZ, R14 ;  /* 0x000000ffff147224 */ /* 0x000fe400078e000e */
[----:B------:R-:W-:-:S04]  /*5990*/  IMAD R5, R13, R7, R5 ;  /* 0x000000070d057224 */ /* 0x000fc800078e0205 */
[----:B------:R-:W-:-:S04]  /*59a0*/  IMAD.IADD R3, R3, 0x1, R5 ;  /* 0x0000000103037824 */ /* 0x000fc800078e0205 */
[----:B--2---:R-:W-:Y:S02]  /*59b0*/  IMAD R3, R3, R16, RZ ;  /* 0x0000001003037224 */ /* 0x004fe400078e02ff */
[----:B------:R-:W-:-:S04]  /*59c0*/  IMAD.WIDE.U32 R24, R16, R2, R20 ;  /* 0x0000000210187225 */ /* 0x000fc800078e0014 */
[----:B------:R-:W-:-:S04]  /*59d0*/  IMAD R3, R17, R2, R3 ;  /* 0x0000000211037224 */ /* 0x000fc800078e0203 */
[----:B------:R-:W-:Y:S01]  /*59e0*/  IMAD.IADD R25, R25, 0x1, R3 ;  /* 0x0000000119197824 */ /* 0x000fe200078e0203 */
[----:B------:R-:W-:Y:S06]  /*59f0*/  @P0 BRA `(.L_x_1914) ;  /* 0xfffffff000d40947 */ /* 0x000fec000383ffff */
[----:B------:R-:W-:Y:S05]  /*5a00*/  BSYNC B0 ;  /* 0x0000000000007941 */ /* 0x000fea0003800000 */
.L_x_1901:
        /* <DEDUP_REMOVED lines=19> */
.L_x_1917:
        /* <DEDUP_REMOVED lines=19> */
.L_x_1918:
[----:B------:R-:W-:Y:S05]  /*5c70*/  BSYNC B0 ;  /* 0x0000000000007941 */ /* 0x000fea0003800000 */
.L_x_1916:
[----:B------:R-:W-:Y:S02]  /*5c80*/  ULDC.64 UR4, c[0x0][0x240] ;  /* 0x0000900000047ab9 */ /* 0x000fe40000000a00 */
[----:B------:R-:W-:-:S04]  /*5c90*/  LEA R16, P0, R28, UR4, 0x3 ;  /* 0x000000041c107c11 */ /* 0x000fc8000f8018ff */
[----:B------:R-:W-:-:S05]  /*5ca0*/  LEA.HI.X R17, R28, UR5, R17, 0x3, P0 ;  /* 0x000000051c117c11 */ /* 0x000fca00080f1c11 */
[----:B------:R-:W2:Y:S01]  /*5cb0*/  LDG.E.64 R2, desc[UR36][R16.64] ;  /* 0x0000002410027981 */ /* 0x000ea2000c1e1b00 */
[----:B------:R-:W-:Y:S01]  /*5cc0*/  IADD3 R9, P0, RZ, -R14, RZ ;  /* 0x8000000eff097210 */ /* 0x000fe20007f1e0ff */
[----:B------:R-:W-:Y:S02]  /*5cd0*/  IMAD.MOV.U32 R4, RZ, RZ, R23 ;  /* 0x000000ffff047224 */ /* 0x000fe400078e0017 */
[----:B------:R-:W-:Y:S01]  /*5ce0*/  IMAD.MOV.U32 R5, RZ, RZ, R22 ;  /* 0x000000ffff057224 */ /* 0x000fe200078e0016 */
[----:B------:R-:W-:Y:S02]  /*5cf0*/  IADD3.X R7, RZ, ~R15, RZ, P0, !PT ;  /* 0x8000000fff077210 */ /* 0x000fe400007fe4ff */
[----:B------:R-:W-:Y:S01]  /*5d00*/  ISETP.NE.AND P0, PT, R31, 0x1, PT ;  /* 0x000000011f00780c */ /* 0x000fe20003f05270 */
[----:B------:R-:W-:-:S04]  /*5d10*/  IMAD.WIDE.U32 R4, R12, R9, R4 ;  /* 0x000000090c047225 */ /* 0x000fc800078e0004 */
[----:B------:R-:W-:-:S04]  /*5d20*/  IMAD R7, R7, R12, RZ ;  /* 0x0000000c07077224 */ /* 0x000fc800078e02ff */
[----:B------:R-:W-:-:S05]  /*5d30*/  IMAD R7, R13, R9, R7 ;  /* 0x000000090d077224 */ /* 0x000fca00078e0207 */
[----:B------:R-:W-:-:S05]  /*5d40*/  IADD3 R5, R5, R7, RZ ;  /* 0x0000000705057210 */ /* 0x000fca0007ffe0ff */
        /* <DEDUP_REMOVED lines=20> */
.L_x_1920:
[----:B------:R-:W0:Y:S01]  /*5e90*/  I2F.U32.RP R0, R12 ;  /* 0x0000000c00007306 */ /* 0x000e220000209000 */
[----:B------:R-:W-:Y:S01]  /*5ea0*/  IMAD.MOV R5, RZ, RZ, -R12 ;  /* 0x000000ffff057224 */ /* 0x000fe200078e0a0c */
[----:B------:R-:W-:-:S06]  /*5eb0*/  ISETP.NE.U32.AND P2, PT, R12, RZ, PT ;  /* 0x000000ff0c00720c */ /* 0x000fcc0003f45070 */
        /* <DEDUP_REMOVED lines=12> */
[----:B------:R-:W-:Y:S01]  /*5f80*/  ISETP.GE.U32.AND P1, PT, R3, R12, PT ;  /* 0x0000000c0300720c */ /* 0x000fe20003f26070 */
[----:B------:R-:W-:-:S12]  /*5f90*/  IMAD.MOV.U32 R3, RZ, RZ, RZ ;  /* 0x000000ffff037224 */ /* 0x000fd800078e00ff */
[----:B------:R-:W-:Y:S02]  /*5fa0*/  @P1 IADD3 R2, R2, 0x1, RZ ;  /* 0x0000000102021810 */ /* 0x000fe40007ffe0ff */
[----:B------:R-:W-:-:S07]  /*5fb0*/  @!P2 LOP3.LUT R2, RZ, R12, RZ, 0x33, !PT ;  /* 0x0000000cff02a212 */ /* 0x000fce00078e33ff */
.L_x_1921:
[----:B------:R-:W-:Y:S05]  /*5fc0*/  BSYNC B0 ;  /* 0x0000000000007941 */ /* 0x000fea0003800000 */
.L_x_1919:
[----:B------:R-:W2:Y:S01]  /*5fd0*/  LDG.E.64 R4, desc[UR36][R16.64+-0x8] ;  /* 0xfffff82410047981 */ /* 0x000ea2000c1e1b00 */
[----:B------:R-:W-:Y:S01]  /*5fe0*/  IADD3 R11, P0, RZ, -R2, RZ ;  /* 0x80000002ff0b7210 */ /* 0x000fe20007f1e0ff */
[----:B------:R-:W-:Y:S01]  /*5ff0*/  IMAD.MOV.U32 R7, RZ, RZ, R15 ;  /* 0x000000ffff077224 */ /* 0x000fe200078e000f */
[----:B------:R-:W-:-:S03]  /*6000*/  MOV R6, R14 ;  /* 0x0000000e00067202 */ /* 0x000fc60000000f00 */
        /* <DEDUP_REMOVED lines=8> */
[----:B------:R-:W-:-:S05]  /*6090*/  IMAD R7, R5, R6, R7 ;  /* 0x0000000605077224 */ /* 0x000fca00078e0207 */
[----:B------:R-:W-:Y:S01]  /*60a0*/  IADD3 R25, R25, R7, RZ ;  /* 0x0000000719197210 */ /* 0x000fe20007ffe0ff */
        /* <DEDUP_REMOVED lines=8> */
[----:B------:R-:W-:Y:S01]  /*6130*/  IMAD.MOV.U32 R10, RZ, RZ, R3 ;  /* 0x000000ffff0a7224 */ /* 0x000fe200078e0003 */
[----:B------:R-:W-:Y:S01]  /*6140*/  MOV R3, R18 ;  /* 0x0000001200037202 */ /* 0x000fe20000000f00 */
[----:B------:R-:W-:-:S07]  /*6150*/  IMAD.MOV.U32 R2, RZ, RZ, R19 ;  /* 0x000000ffff027224 */ /* 0x000fce00078e0013 */
[----:B------:R-:W-:Y:S05]  /*6160*/  CALL.REL.NOINC `($__internal_5_$__cuda_sm20_rem_s64) ;  /* 0x0000004800707944 */ /* 0x000fea0003c00000 */
[----:B------:R-:W-:Y:S01]  /*6170*/  IMAD.MOV.U32 R2, RZ, RZ, R4 ;  /* 0x000000ffff027224 */ /* 0x000fe200078e0004 */
[----:B------:R-:W-:Y:S01]  /*6180*/  MOV R3, R5 ;  /* 0x0000000500037202 */ /* 0x000fe20000000f00 */
[----:B------:R-:W-:Y:S06]  /*6190*/  BRA `(.L_x_1924) ;  /* 0x0000000000487947 */ /* 0x000fec0003800000 */
.L_x_1923:
        /* <DEDUP_REMOVED lines=16> */
[----:B------:R-:W-:Y:S02]  /*62a0*/  @P0 IADD3 R2, -R18, R2, RZ ;  /* 0x0000000212020210 */ /* 0x000fe40007ffe1ff */
[----:B------:R-:W-:-:S07]  /*62b0*/  @!P1 LOP3.LUT R2, RZ, R18, RZ, 0x33, !PT ;  /* 0x00000012ff029212 */ /* 0x000fce00078e33ff */
.L_x_1924:
[----:B------:R-:W-:Y:S05]  /*62c0*/  BSYNC B0 ;  /* 0x0000000000007941 */ /* 0x000fea0003800000 */
.L_x_1922:
[----:B------:R-:W2:Y:S02]  /*62d0*/  LDG.E.64 R16, desc[UR36][R16.64+-0x10] ;  /* 0xfffff02410107981 */ /* 0x000ea4000c1e1b00 */
[----:B--2---:R-:W-:Y:S02]  /*62e0*/  IMAD R3, R3, R16, RZ ;  /* 0x0000001003037224 */ /* 0x004fe400078e02ff */
[----:B------:R-:W-:-:S04]  /*62f0*/  IMAD.WIDE.U32 R24, R16, R2, R24 ;  /* 0x0000000210187225 */ /* 0x000fc800078e0018 */
[----:B------:R-:W-:-:S04]  /*6300*/  IMAD R3, R17, R2, R3 ;  /* 0x0000000211037224 */ /* 0x000fc800078e0203 */
[----:B------:R-:W-:-:S07]  /*6310*/  IMAD.IADD R25, R25, 0x1, R3 ;  /* 0x0000000119197824 */ /* 0x000fce00078e0203 */
.L_x_1915:
[-C--:B------:R-:W-:Y:S02]  /*6320*/  IADD3 R17, P0, R38, R24.reuse, RZ ;  /* 0x0000001826117210 */ /* 0x080fe40007f1e0ff */
[----:B------:R-:W-:Y:S02]  /*6330*/  IADD3 R3, P1, R36, R24, RZ ;  /* 0x0000001824037210 */ /* 0x000fe40007f3e0ff */
[----:B------:R-:W-:Y:S02]  /*6340*/  IADD3 R0, P2, R17, 0x1, RZ ;  /* 0x0000000111007810 */ /* 0x000fe40007f5e0ff */
[----:B------:R-:W-:Y:S01]  /*6350*/  IADD3.X R2, R39, R25, RZ, P0, !PT ;  /* 0x0000001927027210 */ /* 0x000fe200007fe4ff */
[----:B------:R-:W-:Y:S01]  /*6360*/  IMAD.X R25, R37, 0x1, R25, P1 ;  /* 0x0000000125197824 */ /* 0x000fe200008e0619 */
[----:B------:R-:W-:Y:S02]  /*6370*/  ISETP.GE.U32.AND P0, PT, R0, R3, PT ;  /* 0x000000030000720c */ /* 0x000fe40003f06070 */
[----:B------:R-:W-:Y:S01]  /*6380*/  ISETP.LE.U32.AND P1, PT, R36, R38, PT ;  /* 0x000000262400720c */ /* 0x000fe20003f23070 */
[----:B------:R-:W-:-:S05]  /*6390*/  IMAD.X R0, RZ, RZ, R2, P2 ;  /* 0x000000ffff007224 */ /* 0x000fca00010e0602 */
        /* <DEDUP_REMOVED lines=10> */
.L_x_1927:
        /* <DEDUP_REMOVED lines=25> */
.L_x_1926:
[----:B------:R-:W-:Y:S05]  /*65d0*/  BSYNC B8 ;  /* 0x0000000000087941 */ /* 0x000fea0003800000 */
.L_x_1925:
[----:B------:R-:W-:-:S05]  /*65e0*/  IADD3 R16, P0, R16, 0x8, RZ ;  /* 0x0000000810107810 */ /* 0x000fca0007f1e0ff */
[----:B------:R-:W-:Y:S01]  /*65f0*/  IMAD.X R17, RZ, RZ, R17, P0 ;  /* 0x000000ffff117224 */ /* 0x000fe200000e0611 */
[----:B------:R-:W-:-:S04]  /*6600*/  ISETP.GE.U32.AND P0, PT, R16, R19, PT ;  /* 0x000000131000720c */ /* 0x000fc80003f06070 */
[----:B------:R-:W-:-:S13]  /*6610*/  ISETP.GE.U32.AND.EX P0, PT, R17, R18, PT, P0 ;  /* 0x000000121100720c */ /* 0x000fda0003f06100 */
[----:B------:R-:W-:Y:S05]  /*6620*/  @!P0 BRA `(.L_x_1927) ;  /* 0xfffffffc00848947 */ /* 0x000fea000383ffff */
.L_x_1894:
[----:B------:R-:W-:Y:S05]  /*6630*/  BSYNC B7 ;  /* 0x0000000000077941 */ /* 0x000fea0003800000 */
.L_x_1893:
        /* <DEDUP_REMOVED lines=29> */
.L_x_1931:
[----:B------:R-:W-:Y:S05]  /*6810*/  BSYNC B8 ;  /* 0x0000000000087941 */ /* 0x000fea0003800000 */
.L_x_1930:
        /* <DEDUP_REMOVED lines=24> */
.L_x_1933:
[----:B------:R-:W-:Y:S05]  /*69a0*/  BSYNC B8 ;  /* 0x0000000000087941 */ /* 0x000fea0003800000 */
.L_x_1932:
        /* <DEDUP_REMOVED lines=29> */
.L_x_1935:
[----:B------:R-:W-:Y:S05]  /*6b80*/  BSYNC B8 ;  /* 0x0000000000087941 */ /* 0x000fea0003800000 */
.L_x_1934:
[----:B------:R-:W0:Y:S01]  /*6b90*/  LDC R0, c[0x0][0x230] ;  /* 0x00008c00ff007b82 */ /* 0x000e220000000800 */
[----:B------:R-:W-:Y:S01]  /*6ba0*/  ULDC.64 UR4, c[0x0][0x228] ;  /* 0x00008a0000047ab9 */ /* 0x000fe20000000a00 */
[----:B------:R-:W-:Y:S01]  /*6bb0*/  CS2R R24, SRZ ;  /* 0x0000000000187805 */ /* 0x000fe2000001ff00 */
[----:B------:R-:W-:Y:S02]  /*6bc0*/  IMAD R3, R63, UR4, RZ ;  /* 0x000000043f037c24 */ /* 0x000fe4000f8e02ff */
[----:B------:R-:W-:-:S04]  /*6bd0*/  IMAD.WIDE.U32 R22, R62, UR4, RZ ;  /* 0x000000043e167c25 */ /* 0x000fc8000f8e00ff */
[----:B------:R-:W-:-:S04]  /*6be0*/  IMAD R3, R62, UR5, R3 ;  /* 0x000000053e037c24 */ /* 0x000fc8000f8e0203 */
[----:B------:R-:W-:Y:S02]  /*6bf0*/  IMAD.IADD R23, R23, 0x1, R3 ;  /* 0x0000000117177824 */ /* 0x000fe400078e0203 */
[C---:B0-----:R-:W-:Y:S01]  /*6c00*/  VIADD R28, R0.reuse, 0xffffffff ;  /* 0xffffffff001c7836 */ /* 0x041fe20000000000 */
[----:B------:R-:W-:-:S04]  /*6c10*/  LOP3.LUT R31, R0, 0x3, RZ, 0xc0, !PT ;  /* 0x00000003001f7812 */ /* 0x000fc800078ec0ff */
[----:B------:R-:W-:-:S13]  /*6c20*/  ISETP.GE.U32.AND P0, PT, R28, 0x3, PT ;  /* 0x000000031c00780c */ /* 0x000fda0003f06070 */
[----:B------:R-:W-:Y:S05]  /*6c30*/  @!P0 BRA `(.L_x_1936) ;  /* 0x0000000c00348947 */ /* 0x000fea0003800000 */
[----:B------:R-:W-:Y:S01]  /*6c40*/  BSSY B0, `(.L_x_1936) ;  /* 0x00000cc000007945 */ /* 0x000fe20003800000 */
[----:B------:R-:W-:Y:S02]  /*6c50*/  IADD3 R29, -R31, R0, RZ ;  /* 0x000000001f1d7210 */ /* 0x000fe40007ffe1ff */
[----:B------:R-:W-:-:S07]  /*6c60*/  CS2R R24, SRZ ;  /* 0x0000000000187805 */ /* 0x000fce000001ff00 */
.L_x_1949:
        /* <DEDUP_REMOVED lines=17> */
.L_x_1938:
        /* <DEDUP_REMOVED lines=19> */
.L_x_1939:
[----:B------:R-:W-:Y:S05]  /*6eb0*/  BSYNC B1 ;  /* 0x0000000000017941 */ /* 0x000fea0003800000 */
.L_x_1937:
[----:B------:R-:W-:Y:S01]  /*6ec0*/  ULDC.64 UR4, c[0x0][0x240] ;  /* 0x0000900000047ab9 */ /* 0x000fe20000000a00 */
[----:B------:R-:W2:Y:S01]  /*6ed0*/  LDG.E.64 R18, desc[UR36][R12.64+-0x8] ;  /* 0xfffff8240c127981 */ /* 0x000ea2000c1e1b00 */
[----:B------:R-:W-:-:S04]  /*6ee0*/  LEA R16, P0, R28, UR4, 0x3 ;  /* 0x000000041c107c11 */ /* 0x000fc8000f8018ff */
[----:B------:R-:W-:-:S05]  /*6ef0*/  LEA.HI.X R17, R28, UR5, R17, 0x3, P0 ;  /* 0x000000051c117c11 */ /* 0x000fca00080f1c11 */
[----:B------:R-:W3:Y:S01]  /*6f00*/  LDG.E.64 R2, desc[UR36][R16.64] ;  /* 0x0000002410027981 */ /* 0x000ee2000c1e1b00 */
[----:B------:R-:W-:-:S04]  /*6f10*/  IADD3 R9, P0, RZ, -R14, RZ ;  /* 0x8000000eff097210 */ /* 0x000fc80007f1e0ff */
[----:B------:R-:W-:Y:S01]  /*6f20*/  IADD3.X R7, RZ, ~R15, RZ, P0, !PT ;  /* 0x8000000fff077210 */ /* 0x000fe200007fe4ff */
[----:B------:R-:W-:-:S04]  /*6f30*/  IMAD.WIDE.U32 R4, R20, R9, R22 ;  /* 0x0000000914047225 */ /* 0x000fc800078e0016 */
[----:B------:R-:W-:-:S04]  /*6f40*/  IMAD R7, R7, R20, RZ ;  /* 0x0000001407077224 */ /* 0x000fc800078e02ff */
        /* <DEDUP_REMOVED lines=19> */
.L_x_1941:
        /* <DEDUP_REMOVED lines=19> */
.L_x_1942:
[----:B------:R-:W-:Y:S05]  /*71b0*/  BSYNC B1 ;  /* 0x0000000000017941 */ /* 0x000fea0003800000 */
.L_x_1940:
        /* <DEDUP_REMOVED lines=29> */
.L_x_1944:
        /* <DEDUP_REMOVED lines=19> */
.L_x_1945:
[----:B------:R-:W-:Y:S05]  /*74c0*/  BSYNC B1 ;  /* 0x0000000000017941 */ /* 0x000fea0003800000 */
.L_x_1943:
        /* <DEDUP_REMOVED lines=28> */
.L_x_1947:
        /* <DEDUP_REMOVED lines=19> */
.L_x_1948:
[----:B------:R-:W-:Y:S05]  /*77c0*/  BSYNC B1 ;  /* 0x0000000000017941 */ /* 0x000fea0003800000 */
.L_x_1946:
        /* <DEDUP_REMOVED lines=20> */
.L_x_1936:
        /* <DEDUP_REMOVED lines=19> */
.L_x_1952:
        /* <DEDUP_REMOVED lines=19> */
.L_x_1953:
[----:B------:R-:W-:Y:S05]  /*7b70*/  BSYNC B0 ;  /* 0x0000000000007941 */ /* 0x000fea0003800000 */
.L_x_1951:
[----:B------:R-:W-:Y:S02]  /*7b80*/  ULDC.64 UR4, c[0x0][0x240] ;  /* 0x0000900000047ab9 */ /* 0x000fe40000000a00 */
[----:B------:R-:W-:-:S04]  /*7b90*/  LEA R16, P0, R28, UR4, 0x3 ;  /* 0x000000041c107c11 */ /* 0x000fc8000f8018ff */
[----:B------:R-:W-:-:S05]  /*7ba0*/  LEA.HI.X R17, R28, UR5, R17, 0x3, P0 ;  /* 0x000000051c117c11 */ /* 0x000fca00080f1c11 */
[----:B------:R-:W2:Y:S01]  /*7bb0*/  LDG.E.64 R2, desc[UR36][R16.64] ;  /* 0x0000002410027981 */ /* 0x000ea2000c1e1b00 */
[----:B------:R-:W-:-:S04]  /*7bc0*/  IADD3 R9, P0, RZ, -R14, RZ ;  /* 0x8000000eff097210 */ /* 0x000fc80007f1e0ff */
[----:B------:R-:W-:Y:S01]  /*7bd0*/  IADD3.X R7, RZ, ~R15, RZ, P0, !PT ;  /* 0x8000000fff077210 */ /* 0x000fe200007fe4ff */
[----:B------:R-:W-:Y:S01]  /*7be0*/  IMAD.WIDE.U32 R4, R12, R9, R22 ;  /* 0x000000090c047225 */ /* 0x000fe200078e0016 */
[----:B------:R-:W-:-:S03]  /*7bf0*/  ISETP.NE.AND P0, PT, R31, 0x1, PT ;  /* 0x000000011f00780c */ /* 0x000fc60003f05270 */
        /* <DEDUP_REMOVED lines=13> */
[----:B------:R-:W-:Y:S01]  /*7cd0*/  MOV R5, R14 ;  /* 0x0000000e00057202 */ /* 0x000fe20000000f00 */
[----:B------:R-:W-:Y:S01]  /*7ce0*/  IMAD.MOV.U32 R4, RZ, RZ, R15 ;  /* 0x000000ffff047224 */ /* 0x000fe200078e000f */
[----:B------:R-:W-:Y:S01]  /*7cf0*/  MOV R2, R13 ;  /* 0x0000000d00027202 */ /* 0x000fe20000000f00 */
[----:B------:R-:W-:Y:S01]  /*7d00*/  IMAD.MOV.U32 R3, RZ, RZ, R12 ;  /* 0x000000ffff037224 */ /* 0x000fe200078e000c */
[----:B------:R-:W-:-:S07]  /*7d10*/  MOV R0, 0x7d30 ;  /* 0x00007d3000007802 */ /* 0x000fce0000000f00 */
[----:B------:R-:W-:Y:S05]  /*7d20*/  CALL.REL.NOINC `($__internal_4_$__cuda_sm20_div_s64) ;  /* 0x0000002800307944 */ /* 0x000fea0003c00000 */
[----:B------:R-:W-:-:S04]  /*7d30*/  LOP3.LUT R3, R3, R2, RZ, 0x3c, !PT ;  /* 0x0000000203037212 */ /* 0x000fc800078e3cff */
[----:B------:R-:W-:-:S04]  /*7d40*/  LOP3.LUT R2, R3, R2, RZ, 0x3c, !PT ;  /* 0x0000000203027212 */ /* 0x000fc800078e3cff */
[----:B------:R-:W-:Y:S01]  /*7d50*/  LOP3.LUT R3, R3, R2, RZ, 0x3c, !PT ;  /* 0x0000000203037212 */ /* 0x000fe200078e3cff */
[----:B------:R-:W-:Y:S06]  /*7d60*/  BRA `(.L_x_1956) ;  /* 0x00000000004c7947 */ /* 0x000fec0003800000 */
.L_x_1955:
        /* <DEDUP_REMOVED lines=19> */
.L_x_1956:
[----:B------:R-:W-:Y:S05]  /*7ea0*/  BSYNC B0 ;  /* 0x0000000000007941 */ /* 0x000fea0003800000 */
.L_x_1954:
        /* <DEDUP_REMOVED lines=25> */
[----:B------:R-:W-:Y:S05]  /*8040*/  CALL.REL.NOINC `($__internal_5_$__cuda_sm20_rem_s64) ;  /* 0x0000002800b87944 */ /* 0x000fea0003c00000 */
[----:B------:R-:W-:Y:S01]  /*8050*/  MOV R2, R4 ;  /* 0x0000000400027202 */ /* 0x000fe20000000f00 */
[----:B------:R-:W-:Y:S01]  /*8060*/  IMAD.MOV.U32 R3, RZ, RZ, R5 ;  /* 0x000000ffff037224 */ /* 0x000fe200078e0005 */
[----:B------:R-:W-:Y:S06]  /*8070*/  BRA `(.L_x_1959) ;  /* 0x0000000000487947 */ /* 0x000fec0003800000 */
.L_x_1958:
        /* <DEDUP_REMOVED lines=14> */
[----:B------:R-:W-:-:S04]  /*8160*/  @P0 IADD3 R2, -R18, R2, RZ ;  /* 0x0000000212020210 */ /* 0x000fc80007ffe1ff */
[----:B------:R-:W-:-:S13]  /*8170*/  ISETP.GE.U32.AND P0, PT, R2, R18, PT ;  /* 0x000000120200720c */ /* 0x000fda0003f06070 */
[----:B------:R-:W-:Y:S01]  /*8180*/  @P0 IMAD.IADD R2, R2, 0x1, -R18 ;  /* 0x0000000102020824 */ /* 0x000fe200078e0a12 */
[----:B------:R-:W-:-:S07]  /*8190*/  @!P1 LOP3.LUT R2, RZ, R18, RZ, 0x33, !PT ;  /* 0x00000012ff029212 */ /* 0x000fce00078e33ff */
.L_x_1959:
[----:B------:R-:W-:Y:S05]  /*81a0*/  BSYNC B0 ;  /* 0x0000000000007941 */ /* 0x000fea0003800000 */
.L_x_1957:
[----:B------:R-:W2:Y:S02]  /*81b0*/  LDG.E.64 R16, desc[UR36][R16.64+-0x10] ;  /* 0xfffff02410107981 */ /* 0x000ea4000c1e1b00 */
[----:B--2---:R-:W-:Y:S02]  /*81c0*/  IMAD R3, R3, R16, RZ ;  /* 0x0000001003037224 */ /* 0x004fe400078e02ff */
[----:B------:R-:W-:-:S04]  /*81d0*/  IMAD.WIDE.U32 R24, R16, R2, R24 ;  /* 0x0000000210187225 */ /* 0x000fc800078e0018 */
[----:B------:R-:W-:-:S05]  /*81e0*/  IMAD R3, R17, R2, R3 ;  /* 0x0000000211037224 */ /* 0x000fca00078e0203 */
[----:B------:R-:W-:-:S07]  /*81f0*/  IADD3 R25, R25, R3, RZ ;  /* 0x0000000319197210 */ /* 0x000fce0007ffe0ff */
.L_x_1950:
        /* <DEDUP_REMOVED lines=18> */
.L_x_1962:
        /* <DEDUP_REMOVED lines=25> */
.L_x_1961:
[----:B------:R-:W-:Y:S05]  /*84b0*/  BSYNC B8 ;  /* 0x0000000000087941 */ /* 0x000fea0003800000 */
.L_x_1960:
[----:B------:R-:W-:-:S05]  /*84c0*/  IADD3 R16, P0, R16, 0x8, RZ ;  /* 0x0000000810107810 */ /* 0x000fca0007f1e0ff */
[----:B------:R-:W-:Y:S01]  /*84d0*/  IMAD.X R17, RZ, RZ, R17, P0 ;  /* 0x000000ffff117224 */ /* 0x000fe200000e0611 */
[----:B------:R-:W-:-:S04]  /*84e0*/  ISETP.GE.U32.AND P0, PT, R16, R19, PT ;  /* 0x000000131000720c */ /* 0x000fc80003f06070 */
[----:B------:R-:W-:-:S13]  /*84f0*/  ISETP.GE.U32.AND.EX P0, PT, R17, R18, PT, P0 ;  /* 0x000000121100720c */ /* 0x000fda0003f06100 */
[----:B------:R-:W-:Y:S05]  /*8500*/  @!P0 BRA `(.L_x_1962) ;  /* 0xfffffffc00848947 */ /* 0x000fea000383ffff */
.L_x_1929:
[----:B------:R-:W-:Y:S05]  /*8510*/  BSYNC B7 ;  /* 0x0000000000077941 */ /* 0x000fea0003800000 */
.L_x_1928:
[----:B------:R-:W0:Y:S02]  /*8520*/  S2R R0, SR_TID.X ;  /* 0x0000000000007919 */ /* 0x000e240000002100 */
        /* <DEDUP_REMOVED lines=27> */
.L_x_1964:
[----:B------:R-:W-:Y:S05]  /*86e0*/  BSYNC B7 ;  /* 0x0000000000077941 */ /* 0x000fea0003800000 */
.L_x_1963:
        /* <DEDUP_REMOVED lines=24> */
.L_x_1966:
[----:B------:R-:W-:Y:S05]  /*8870*/  BSYNC B7 ;  /* 0x0000000000077941 */ /* 0x000fea0003800000 */
.L_x_1965:
        /* <DEDUP_REMOVED lines=29> */
.L_x_1968:
[----:B------:R-:W-:Y:S05]  /*8a50*/  BSYNC B7 ;  /* 0x0000000000077941 */ /* 0x000fea0003800000 */
.L_x_1967:
[----:B------:R-:W0:Y:S01]  /*8a60*/  LDC R0, c[0x0][0x230] ;  /* 0x00008c00ff007b82 */ /* 0x000e220000000800 */
[----:B------:R-:W-:Y:S01]  /*8a70*/  ULDC.64 UR4, c[0x0][0x228] ;  /* 0x00008a0000047ab9 */ /* 0x000fe20000000a00 */
[----:B------:R-:W-:Y:S01]  /*8a80*/  CS2R R24, SRZ ;  /* 0x0000000000187805 */ /* 0x000fe2000001ff00 */
[----:B------:R-:W-:Y:S02]  /*8a90*/  IMAD R3, R65, UR4, RZ ;  /* 0x0000000441037c24 */ /* 0x000fe4000f8e02ff */
[----:B------:R-:W-:-:S04]  /*8aa0*/  IMAD.WIDE.U32 R22, R64, UR4, RZ ;  /* 0x0000000440167c25 */ /* 0x000fc8000f8e00ff */
[----:B------:R-:W-:-:S05]  /*8ab0*/  IMAD R3, R64, UR5, R3 ;  /* 0x0000000540037c24 */ /* 0x000fca000f8e0203 */
[----:B------:R-:W-:Y:S01]  /*8ac0*/  IADD3 R23, R23, R3, RZ ;  /* 0x0000000317177210 */ /* 0x000fe20007ffe0ff */
[C---:B0-----:R-:W-:Y:S01]  /*8ad0*/  VIADD R28, R0.reuse, 0xffffffff ;  /* 0xffffffff001c7836 */ /* 0x041fe20000000000 */
[----:B------:R-:W-:-:S04]  /*8ae0*/  LOP3.LUT R31, R0, 0x3, RZ, 0xc0, !PT ;  /* 0x00000003001f7812 */ /* 0x000fc800078ec0ff */
[----:B------:R-:W-:-:S13]  /*8af0*/  ISETP.GE.U32.AND P0, PT, R28, 0x3, PT ;  /* 0x000000031c00780c */ /* 0x000fda0003f06070 */
[----:B------:R-:W-:Y:S05]  /*8b00*/  @!P0 BRA `(.L_x_1969) ;  /* 0x0000000c00348947 */ /* 0x000fea0003800000 */
[----:B------:R-:W0:Y:S01]  /*8b10*/  LDC.64 R32, c[0x0][0x238] ;  /* 0x00008e00ff207b82 */ /* 0x000e220000000a00 */
[----:B------:R-:W-:Y:S01]  /*8b20*/  BSSY B0, `(.L_x_1969) ;  /* 0x00000cb000007945 */ /* 0x000fe20003800000 */
[----:B------:R-:W-:Y:S01]  /*8b30*/  IMAD.IADD R29, R0, 0x1, -R31 ;  /* 0x00000001001d7824 */ /* 0x000fe200078e0a1f */
[----:B------:R-:W-:-:S07]  /*8b40*/  CS2R R24, SRZ ;  /* 0x0000000000187805 */ /* 0x000fce000001ff00 */
.L_x_1982:
        /* <DEDUP_REMOVED lines=16> */
.L_x_1971:
        /* <DEDUP_REMOVED lines=19> */
.L_x_1972:
[----:B------:R-:W-:Y:S05]  /*8d80*/  BSYNC B1 ;  /* 0x0000000000017941 */ /* 0x000fea0003800000 */
.L_x_1970:
[----:B------:R-:W-:Y:S01]  /*8d90*/  ULDC.64 UR4, c[0x0][0x240] ;  /* 0x0000900000047ab9 */ /* 0x000fe20000000a00 */
[----:B------:R-:W2:Y:S01]  /*8da0*/  LDG.E.64 R18, desc[UR36][R12.64+-0x8] ;  /* 0xfffff8240c127981 */ /* 0x000ea2000c1e1b00 */
        /* <DEDUP_REMOVED lines=26> */
.L_x_1974:
        /* <DEDUP_REMOVED lines=19> */
.L_x_1975:
[----:B------:R-:W-:Y:S05]  /*9080*/  BSYNC B1 ;  /* 0x0000000000017941 */ /* 0x000fea0003800000 */
.L_x_1973:
[----:B------:R-:W2:Y:S04]  /*9090*/  LDG.E.64 R24, desc[UR36][R12.64+-0x10] ;  /* 0xfffff0240c187981 */ /* 0x000ea8000c1e1b00 */
[----:B------:R-:W3:Y:S01]  /*90a0*/  LDG.E.64 R2, desc[UR36][R16.64+-0x8] ;  /* 0xfffff82410027981 */ /* 0x000ee2000c1e1b00 */
[----:B------:R-:W-:Y:S01]  /*90b0*/  IADD3 R9, P0, RZ, -R22, RZ ;  /* 0x80000016ff097210 */ /* 0x000fe20007f1e0ff */
[----:B------:R-:W-:Y:S01]  /*90c0*/  IMAD.MOV.U32 R4, RZ, RZ, R14 ;  /* 0x000000ffff047224 */ /* 0x000fe200078e000e */
[----:B------:R-:W-:Y:S01]  /*90d0*/  BSSY B1, `(.L_x_1976) ;  /* 0x000002c000017945 */ /* 0x000fe20003800000 */
[----:B------:R-:W-:Y:S01]  /*90e0*/  IMAD.MOV.U32 R5, RZ, RZ, R15 ;  /* 0x000000ffff057224 */ /* 0x000fe200078e000f */
[----:B------:R-:W-:Y:S01]  /*90f0*/  IADD3.X R7, RZ, ~R23, RZ, P0, !PT ;  /* 0x80000017ff077210 */ /* 0x000fe200007fe4ff */
[----:B------:R-:W-:-:S02]  /*9100*/  IMAD.MOV.U32 R14, RZ, RZ, R20 ;  /* 0x000000ffff0e7224 */ /* 0x000fc400078e0014 */
[----:B------:R-:W-:-:S04]  /*9110*/  IMAD.WIDE.U32 R4, R18, R9, R4 ;  /* 0x0000000912047225 */ /* 0x000fc800078e0004 */
[----:B------:R-:W-:Y:S02]  /*9120*/  IMAD R7, R7, R18, RZ ;  /* 0x0000001207077224 */ /* 0x000fe400078e02ff */
[----:B------:R-:W-:Y:S02]  /*9130*/  IMAD.MOV.U32 R15, RZ, RZ, R30 ;  /* 0x000000ffff0f7224 */ /* 0x000fe400078e001e */
[----:B------:R-:W-:-:S05]  /*9140*/  IMAD R7, R19, R9, R7 ;  /* 0x0000000913077224 */ /* 0x000fca00078e0207 */
[----:B------:R-:W-:Y:S02]  /*9150*/  IADD3 R5, R5, R7, RZ ;  /* 0x0000000705057210 */ /* 0x000fe40007ffe0ff */
        /* <DEDUP_REMOVED lines=16> */
.L_x_1977:
        /* <DEDUP_REMOVED lines=19> */
.L_x_1978:
[----:B------:R-:W-:Y:S05]  /*9390*/  BSYNC B1 ;  /* 0x0000000000017941 */ /* 0x000fea0003800000 */
.L_x_1976:
        /* <DEDUP_REMOVED lines=9> */
[----:B------:R-:W-:-:S04]  /*9430*/  IMAD R7, R7, R24, RZ ;  /* 0x0000001807077224 */ /* 0x000fc800078e02ff */
[----:B------:R-:W-:-:S05]  /*9440*/  IMAD R7, R25, R9, R7 ;  /* 0x0000000919077224 */ /* 0x000fca00078e0207 */
[----:B------:R-:W-:Y:S02]  /*9450*/  IADD3 R5, R5, R7, RZ ;  /* 0x0000000705057210 */ /* 0x000fe40007ffe0ff */
        /* <DEDUP_REMOVED lines=16> */
.L_x_1980:
        /* <DEDUP_REMOVED lines=19> */
.L_x_1981:
[----:B------:R-:W-:Y:S05]  /*9690*/  BSYNC B1 ;  /* 0x0000000000017941 */ /* 0x000fea0003800000 */
.L_x_1979:
[----:B------:R-:W2:Y:S01]  /*96a0*/  LDG.E.64 R16, desc[UR36][R16.64+-0x18] ;  /* 0xffffe82410107981 */ /* 0x000ea2000c1e1b00 */
[----:B------:R-:W-:Y:S01]  /*96b0*/  IADD3 R7, P0, RZ, -R22, RZ ;  /* 0x80000016ff077210 */ /* 0x000fe20007f1e0ff */
[----:B------:R-:W-:Y:S01]  /*96c0*/  IMAD.MOV.U32 R3, RZ, RZ, R19 ;  /* 0x000000ffff037224 */ /* 0x000fe200078e0013 */
[----:B------:R-:W-:Y:S01]  /*96d0*/  MOV R2, R18 ;  /* 0x0000001200027202 */ /* 0x000fe20000000f00 */
[----:B------:R-:W-:Y:S01]  /*96e0*/  IMAD.MOV.U32 R21, RZ, RZ, R20 ;  /* 0x000000ffff157224 */ /* 0x000fe200078e0014 */
[----:B------:R-:W-:Y:S01]  /*96f0*/  IADD3 R29, R29, -0x4, RZ ;  /* 0xfffffffc1d1d7810 */ /* 0x000fe20007ffe0ff */
[----:B------:R-:W-:Y:S02]  /*9700*/  IMAD.X R5, RZ, RZ, ~R23, P0 ;  /* 0x000000ffff057224 */ /* 0x000fe400000e0e17 */
[----:B------:R-:W-:Y:S01]  /*9710*/  IMAD.WIDE.U32 R2, R12, R7, R2 ;  /* 0x000000070c027225 */ /* 0x000fe200078e0002 */
[----:B------:R-:W-:-:S03]  /*9720*/  ISETP.NE.AND P0, PT, R29, RZ, PT ;  /* 0x000000ff1d00720c */ /* 0x000fc60003f05270 */
[----:B------:R-:W-:Y:S02]  /*9730*/  IMAD R5, R5, R12, RZ ;  /* 0x0000000c05057224 */ /* 0x000fe400078e02ff */
[----:B------:R-:W-:Y:S02]  /*9740*/  IMAD.MOV.U32 R20, RZ, RZ, R14 ;  /* 0x000000ffff147224 */ /* 0x000fe400078e000e */
[----:B------:R-:W-:Y:S02]  /*9750*/  IMAD R5, R13, R7, R5 ;  /* 0x000000070d057224 */ /* 0x000fe400078e0205 */
[----:B------:R-:W-:Y:S02]  /*9760*/  VIADD R28, R28, 0xfffffffc ;  /* 0xfffffffc1c1c7836 */ /* 0x000fe40000000000 */
[----:B------:R-:W-:-:S04]  /*9770*/  IMAD.IADD R3, R3, 0x1, R5 ;  /* 0x0000000103037824 */ /* 0x000fc800078e0205 */
[----:B--2---:R-:W-:Y:S02]  /*9780*/  IMAD R3, R3, R16, RZ ;  /* 0x0000001003037224 */ /* 0x004fe400078e02ff */
[----:B------:R-:W-:-:S04]  /*9790*/  IMAD.WIDE.U32 R24, R16, R2, R20 ;  /* 0x0000000210187225 */ /* 0x000fc800078e0014 */
[----:B------:R-:W-:-:S05]  /*97a0*/  IMAD R3, R17, R2, R3 ;  /* 0x0000000211037224 */ /* 0x000fca00078e0203 */
[----:B------:R-:W-:Y:S01]  /*97b0*/  IADD3 R25, R25, R3, RZ ;  /* 0x0000000319197210 */ /* 0x000fe20007ffe0ff */
[----:B------:R-:W-:Y:S06]  /*97c0*/  @P0 BRA `(.L_x_1982) ;  /* 0xfffffff000e00947 */ /* 0x000fec000383ffff */
[----:B------:R-:W-:Y:S05]  /*97d0*/  BSYNC B0 ;  /* 0x0000000000007941 */ /* 0x000fea0003800000 */
.L_x_1969:
        /* <DEDUP_REMOVED lines=19> */
.L_x_1985:
        /* <DEDUP_REMOVED lines=19> */
.L_x_1986:
[----:B------:R-:W-:Y:S05]  /*9a40*/  BSYNC B0 ;  /* 0x0000000000007941 */ /* 0x000fea0003800000 */
.L_x_1984:
[----:B------:R-:W-:Y:S02]  /*9a50*/  ULDC.64 UR4, c[0x0][0x240] ;  /* 0x0000900000047ab9 */ /* 0x000fe40000000a00 */
[----:B------:R-:W-:-:S04]  /*9a60*/  LEA R16, P0, R28, UR4, 0x3 ;  /* 0x000000041c107c11 */ /* 0x000fc8000f8018ff */
[----:B------:R-:W-:-:S05]  /*9a70*/  LEA.HI.X R17, R28, UR5, R17, 0x3, P0 ;  /* 0x000000051c117c11 */ /* 0x000fca00080f1c11 */
        /* <DEDUP_REMOVED lines=28> */
.L_x_1988:
        /* <DEDUP_REMOVED lines=15> */
[----:B------:R-:W-:Y:S01]  /*9d30*/  ISETP.GE.U32.AND P1, PT, R3, R12, PT ;  /* 0x0000000c0300720c */ /* 0x000fe20003f26070 */
[----:B------:R-:W-:-:S12]  /*9d40*/  HFMA2.MMA R3, -RZ, RZ, 0, 0 ;  /* 0x00000000ff037435 */ /* 0x000fd800000001ff */
[----:B------:R-:W-:Y:S01]  /*9d50*/  @P1 VIADD R2, R2, 0x1 ;  /* 0x0000000102021836 */ /* 0x000fe20000000000 */
[----:B------:R-:W-:-:S07]  /*9d60*/  @!P2 LOP3.LUT R2, RZ, R12, RZ, 0x33, !PT ;  /* 0x0000000cff02a212 */ /* 0x000fce00078e33ff */
.L_x_1989:
[----:B------:R-:W-:Y:S05]  /*9d70*/  BSYNC B0 ;  /* 0x0000000000007941 */ /* 0x000fea0003800000 */
.L_x_1987:
        /* <DEDUP_REMOVED lines=25> */
[----:B------:R-:W-:Y:S05]  /*9f10*/  CALL.REL.NOINC `($__internal_5_$__cuda_sm20_rem_s64) ;  /* 0x0000000c00047944 */ /* 0x000fea0003c00000 */
[----:B------:R-:W-:Y:S02]  /*9f20*/  IMAD.MOV.U32 R2, RZ, RZ, R4 ;  /* 0x000000ffff027224 */ /* 0x000fe400078e0004 */
[----:B------:R-:W-:Y:S01]  /*9f30*/  IMAD.MOV.U32 R3, RZ, RZ, R5 ;  /* 0x000000ffff037224 */ /* 0x000fe200078e0005 */
[----:B------:R-:W-:Y:S06]  /*9f40*/  BRA `(.L_x_1992) ;  /* 0x0000000000487947 */ /* 0x000fec0003800000 */
.L_x_1991:
        /* <DEDUP_REMOVED lines=8> */
[----:B------:R-:W-:Y:S01]  /*9fd0*/  IMAD.HI.U32 R5, R5, R3, R4 ;  /* 0x0000000305057227 */ /* 0x000fe200078e0004 */
[----:B------:R-:W-:-:S05]  /*9fe0*/  HFMA2.MMA R3, -RZ, RZ, 0, 0 ;  /* 0x00000000ff037435 */ /* 0x000fca00000001ff */
[----:B------:R-:W-:-:S05]  /*9ff0*/  IMAD.HI.U32 R5, R5, R2, RZ ;  /* 0x0000000205057227 */ /* 0x000fca00078e00ff */
[----:B------:R-:W-:-:S05]  /*a000*/  IADD3 R5, -R5, RZ, RZ ;  /* 0x000000ff05057210 */ /* 0x000fca0007ffe1ff */
[----:B------:R-:W-:-:S05]  /*a010*/  IMAD R2, R18, R5, R2 ;  /* 0x0000000512027224 */ /* 0x000fca00078e0202 */
[----:B------:R-:W-:-:S13]  /*a020*/  ISETP.GE.U32.AND P0, PT, R2, R18, PT ;  /* 0x000000120200720c */ /* 0x000fda0003f06070 */
[----:B------:R-:W-:-:S05]  /*a030*/  @P0 IMAD.IADD R2, R2, 0x1, -R18 ;  /* 0x0000000102020824 */ /* 0x000fca00078e0a12 */
[----:B------:R-:W-:-:S13]  /*a040*/  ISETP.GE.U32.AND P0, PT, R2, R18, PT ;  /* 0x000000120200720c */ /* 0x000fda0003f06070 */
[----:B------:R-:W-:Y:S01]  /*a050*/  @P0 IMAD.IADD R2, R2, 0x1, -R18 ;  /* 0x0000000102020824 */ /* 0x000fe200078e0a12 */
[----:B------:R-:W-:-:S07]  /*a060*/  @!P1 LOP3.LUT R2, RZ, R18, RZ, 0x33, !PT ;  /* 0x00000012ff029212 */ /* 0x000fce00078e33ff */
.L_x_1992:
[----:B------:R-:W-:Y:S05]  /*a070*/  BSYNC B0 ;  /* 0x0000000000007941 */ /* 0x000fea0003800000 */
.L_x_1990:
[----:B------:R-:W2:Y:S02]  /*a080*/  LDG.E.64 R16, desc[UR36][R16.64+-0x10] ;  /* 0xfffff02410107981 */ /* 0x000ea4000c1e1b00 */
[----:B--2---:R-:W-:Y:S02]  /*a090*/  IMAD R3, R3, R16, RZ ;  /* 0x0000001003037224 */ /* 0x004fe400078e02ff */
[----:B------:R-:W-:-:S04]  /*a0a0*/  IMAD.WIDE.U32 R24, R16, R2, R24 ;  /* 0x0000000210187225 */ /* 0x000fc800078e0018 */
[----:B------:R-:W-:-:S04]  /*a0b0*/  IMAD R3, R17, R2, R3 ;  /* 0x0000000211037224 */ /* 0x000fc800078e0203 */
[----:B------:R-:W-:-:S07]  /*a0c0*/  IMAD.IADD R25, R25, 0x1, R3 ;  /* 0x0000000119197824 */ /* 0x000fce00078e0203 */
.L_x_1983:
[-C--:B------:R-:W-:Y:S01]  /*a0d0*/  IADD3 R2, P0, R46, R24.reuse, RZ ;  /* 0x000000182e027210 */ /* 0x080fe20007f1e0ff */
[----:B------:R-:W-:Y:S01]  /*a0e0*/  ULDC.64 UR4, c[0x0][0x248] ;  /* 0x0000920000047ab9 */ /* 0x000fe20000000a00 */
[----:B------:R-:W-:Y:S02]  /*a0f0*/  IADD3 R3, P1, R44, R24, RZ ;  /* 0x000000182c037210 */ /* 0x000fe40007f3e0ff */
[----:B------:R-:W-:Y:S01]  /*a100*/  IADD3 R0, P2, R2, 0x1, RZ ;  /* 0x0000000102007810 */ /* 0x000fe20007f5e0ff */
[----:B------:R-:W-:Y:S01]  /*a110*/  IMAD.X R5, R47, 0x1, R25, P0 ;  /* 0x000000012f057824 */ /* 0x000fe200000e0619 */
[----:B------:R-:W-:Y:S02]  /*a120*/  IADD3.X R25, R45, R25, RZ, P1, !PT ;  /* 0x000000192d197210 */ /* 0x000fe40000ffe4ff */
[----:B------:R-:W-:Y:S01]  /*a130*/  ISETP.GE.U32.AND P0, PT, R0, R3, PT ;  /* 0x000000030000720c */ /* 0x000fe20003f06070 */
[----:B------:R-:W-:Y:S01]  /*a140*/  IMAD.X R0, RZ, RZ, R5, P2 ;  /* 0x000000ffff007224 */ /* 0x000fe200010e0605 */
[----:B------:R-:W-:-:S02]  /*a150*/  ISETP.LE.U32.AND P1, PT, R44, R46, PT ;  /* 0x0000002e2c00720c */ /* 0x000fc40003f23070 */
[----:B------:R-:W-:Y:S02]  /*a160*/  LEA R16, P2, R2, UR4, 0x3 ;  /* 0x0000000402107c11 */ /* 0x000fe4000f8418ff */
[----:B------:R-:W-:Y:S02]  /*a170*/  ISETP.GE.AND.EX P0, PT, R0, R25, PT, P0 ;  /* 0x000000190000720c */ /* 0x000fe40003f06300 */
[----:B------:R-:W-:Y:S02]  /*a180*/  LEA R19, P3, R3, UR4, 0x3 ;  /* 0x0000000403137c11 */ /* 0x000fe4000f8618ff */
[----:B------:R-:W-:Y:S02]  /*a190*/  ISETP.LE.OR.EX P0, PT, R45, R47, P0, P1 ;  /* 0x0000002f2d00720c */ /* 0x000fe40000703710 */
[----:B------:R-:W-:Y:S02]  /*a1a0*/  LEA.HI.X R2, R2, UR5, R5, 0x3, P2 ;  /* 0x0000000502027c11 */ /* 0x000fe400090f1c05 */
[----:B------:R-:W-:-:S09]  /*a1b0*/  LEA.HI.X R18, R3, UR5, R25, 0x3, P3 ;  /* 0x0000000503127c11 */ /* 0x000fd200098f1c19 */
[----:B------:R-:W-:Y:S05]  /*a1c0*/  @P0 BRA `(.L_x_1857) ;  /* 0x0000000000840947 */ /* 0x000fea0003800000 */
[----:B------:R-:W-:-:S05]  /*a1d0*/  IADD3 R16, P0, R16, 0x8, RZ ;  /* 0x0000000810107810 */ /* 0x000fca0007f1e0ff */
[----:B------:R-:W-:-:S08]  /*a1e0*/  IMAD.X R17, RZ, RZ, R2, P0 ;  /* 0x000000ffff117224 */ /* 0x000fd000000e0602 */
.L_x_1995:
        /* <DEDUP_REMOVED lines=25> */
.L_x_1994:
[----:B------:R-:W-:Y:S05]  /*a380*/  BSYNC B7 ;  /* 0x0000000000077941 */ /* 0x000fea0003800000 */
.L_x_1993:
[----:B------:R-:W-:-:S04]  /*a390*/  IADD3 R16, P0, R16, 0x8, RZ ;  /* 0x0000000810107810 */ /* 0x000fc80007f1e0ff */
[----:B------:R-:W-:Y:S02]  /*a3a0*/  IADD3.X R17, RZ, R17, RZ, P0, !PT ;  /* 0x00000011ff117210 */ /* 0x000fe400007fe4ff */
[----:B------:R-:W-:-:S04]  /*a3b0*/  ISETP.GE.U32.AND P0, PT, R16, R19, PT ;  /* 0x000000131000720c */ /* 0x000fc80003f06070 */
[----:B------:R-:W-:-:S13]  /*a3c0*/  ISETP.GE.U32.AND.EX P0, PT, R17, R18, PT, P0 ;  /* 0x000000121100720c */ /* 0x000fda0003f06100 */
[----:B------:R-:W-:Y:S05]  /*a3d0*/  @!P0 BRA `(.L_x_1995) ;  /* 0xfffffffc00848947 */ /* 0x000fea000383ffff */
.L_x_1857:
[----:B------:R-:W-:Y:S05]  /*a3e0*/  BSYNC B6 ;  /* 0x0000000000067941 */ /* 0x000fea0003800000 */
.L_x_1811:
[----:B------:R-:W0:Y:S01]  /*a3f0*/  S2R R5, SR_TID.X ;  /* 0x0000000000057919 */ /* 0x000e220000002100 */
[----:B------:R-:W-:Y:S01]  /*a400*/  BSSY B0, `(.L_x_1996) ;  /* 0x0000016000007945 */ /* 0x000fe20003800000 */
[----:B0-----:R-:W-:Y:S01]  /*a410*/  ISETP.GE.AND P1, PT, R5, R66, PT ;  /* 0x000000420500720c */ /* 0x001fe20003f26270 */
[----:B------:R-:W-:-:S12]  /*a420*/  IMAD.MOV.U32 R7, RZ, RZ, R5 ;  /* 0x000000ffff077224 */ /* 0x000fd800078e0005 */
[----:B------:R-:W0:Y:S01]  /*a430*/  @!P1 S2R R0, SR_CTAID.X ;  /* 0x0000000000009919 */ /* 0x000e220000002500 */
[----:B------:R-:W1:Y:S01]  /*a440*/  @!P1 LDC.64 R2, c[0x0][0x258] ;  /* 0x00009600ff029b82 */ /* 0x000e620000000a00 */
[----:B------:R-:W-:-:S05]  /*a450*/  @!P1 VIADD R7, R5, 0x80 ;  /* 0x0000008005079836 */ /* 0x000fca0000000000 */
[----:B------:R-:W-:Y:S02]  /*a460*/  ISETP.GE.AND P0, PT, R7, R66, PT ;  /* 0x000000420700720c */ /* 0x000fe40003f06270 */
[----:B0-----:R-:W-:-:S05]  /*a470*/  @!P1 LEA R5, R0, R5, 0x9 ;  /* 0x0000000500059211 */ /* 0x001fca00078e48ff */
[----:B-1----:R-:W-:-:S05]  /*a480*/  @!P1 IMAD.WIDE.U32 R2, R5, 0x8, R2 ;  /* 0x0000000805029825 */ /* 0x002fca00078e0002 */
[----:B------:R0:W-:Y:S01]  /*a490*/  @!P1 STG.E.64 desc[UR36][R2.64], RZ ;  /* 0x000000ff02009986 */ /* 0x0001e2000c101b24 */
[----:B------:R-:W-:Y:S05]  /*a4a0*/  @P0 BRA `(.L_x_1997) ;  /* 0x00000000002c0947 */ /* 0x000fea0003800000 */
[----:B------:R-:W0:Y:S01]  /*a4b0*/  S2R R0, SR_CTAID.X ;  /* 0x0000000000007919 */ /* 0x000e220000002500 */
[----:B------:R-:W1:Y:S01]  /*a4c0*/  LDC.64 R4, c[0x0][0x258] ;  /* 0x00009600ff047b82 */ /* 0x000e620000000a00 */
[----:B0-----:R-:W-:Y:S02]  /*a4d0*/  IMAD R3, R0, 0x200, R7 ;  /* 0x0000020000037824 */ /* 0x001fe400078e0207 */
[----:B------:R-:W-:Y:S02]  /*a4e0*/  VIADD R7, R7, 0x80 ;  /* 0x0000008007077836 */ /* 0x000fe40000000000 */
[----:B-1----:R-:W-:-:S03]  /*a4f0*/  IMAD.WIDE.U32 R2, R3, 0x8, R4 ;  /* 0x0000000803027825 */ /* 0x002fc600078e0004 */
[C---:B------:R-:W-:Y:S02]  /*a500*/  ISETP.GE.AND P0, PT, R7.reuse, R66, PT ;  /* 0x000000420700720c */ /* 0x040fe40003f06270 */
[----:B------:R1:W-:Y:S11]  /*a510*/  STG.E.64 desc[UR36][R2.64], RZ ;  /* 0x000000ff02007986 */ /* 0x0003f6000c101b24 */
[----:B-----5:R-:W-:Y:S01]  /*a520*/  @!P0 LEA R9, R0, R7, 0x9 ;  /* 0x0000000700098211 */ /* 0x020fe200078e48ff */
[----:B------:R-:W-:-:S04]  /*a530*/  @!P0 VIADD R7, R7, 0x80 ;  /* 0x0000008007078836 */ /* 0x000fc80000000000 */
[----:B------:R-:W-:-:S05]  /*a540*/  @!P0 IMAD.WIDE.U32 R4, R9, 0x8, R4 ;  /* 0x0000000809048825 */ /* 0x000fca00078e0004 */
[----:B------:R1:W-:Y:S02]  /*a550*/  @!P0 STG.E.64 desc[UR36][R4.64], RZ ;  /* 0x000000ff04008986 */ /* 0x0003e4000c101b24 */
.L_x_1997:
[----:B------:R-:W-:Y:S05]  /*a560*/  BSYNC B0 ;  /* 0x0000000000007941 */ /* 0x000fea0003800000 */
.L_x_1996:
[----:B------:R-:W-:-:S13]  /*a570*/  ISETP.GE.AND P0, PT, R7, R66, PT ;  /* 0x000000420700720c */ /* 0x000fda0003f06270 */
[----:B------:R-:W-:Y:S05]  /*a580*/  @P0 EXIT ;  /* 0x000000000000094d */ /* 0x000fea0003800000 */
[----:B------:R-:W2:Y:S01]  /*a590*/  S2R R0, SR_CTAID.X ;  /* 0x0000000000007919 */ /* 0x000ea20000002500 */
[----:B01----:R-:W0:Y:S01]  /*a5a0*/  LDC.64 R2, c[0x0][0x258] ;  /* 0x00009600ff027b82 */ /* 0x003e220000000a00 */
[----:B--2---:R-:W-:-:S04]  /*a5b0*/  IMAD R7, R0, 0x200, R7 ;  /* 0x0000020000077824 */ /* 0x004fc800078e0207 */
[----:B0-----:R-:W-:-:S05]  /*a5c0*/  IMAD.WIDE.U32 R2, R7, 0x8, R2 ;  /* 0x0000000807027825 */ /* 0x001fca00078e0002 */
[----:B------:R-:W-:Y:S01]  /*a5d0*/  STG.E.64 desc[UR36][R2.64], RZ ;  /* 0x000000ff02007986 */ /* 0x000fe2000c101b24 */
[----:B------:R-:W-:Y:S05]  /*a5e0*/  EXIT ;  /* 0x000000000000794d */ /* 0x000fea0003800000 */
        .weak           $__internal_4_$__cuda_sm20_div_s64
        .type           $__internal_4_$__cuda_sm20_div_s64,@function
        .size           $__internal_4_$__cuda_sm20_div_s64,($__internal_5_$__cuda_sm20_rem_s64 - $__internal_4_$__cuda_sm20_div_s64)
$__internal_4_$__cuda_sm20_div_s64:
[-C--:B------:R-:W-:Y:S02]  /*a5f0*/  IADD3 R10, P1, RZ, -R3.reuse, RZ ;  /* 0x80000003ff0a7210 */ /* 0x080fe40007f3e0ff */
[----:B------:R-:W-:Y:S02]  /*a600*/  ISETP.GE.AND P0, PT, R2, RZ, PT ;  /* 0x000000ff0200720c */ /* 0x000fe40003f06270 */
[-C--:B------:R-:W-:Y:S02]  /*a610*/  IADD3.X R6, RZ, ~R2.reuse, RZ, P1, !PT ;  /* 0x80000002ff067210 */ /* 0x080fe40000ffe4ff */
[----:B------:R-:W-:Y:S02]  /*a620*/  SEL R10, R10, R3, !P0 ;  /* 0x000000030a0a7207 */ /* 0x000fe40004000000 */
[----:B------:R-:W-:Y:S02]  /*a630*/  SEL R11, R6, R2, !P0 ;  /* 0x00000002060b7207 */ /* 0x000fe40004000000 */
[----:B------:R-:W-:-:S02]  /*a640*/  ISETP.GE.AND P2, PT, R4, RZ, PT ;  /* 0x000000ff0400720c */ /* 0x000fc40003f46270 */
[----:B------:R-:W0:Y:S08]  /*a650*/  I2F.U64.RP R8, R10 ;  /* 0x0000000a00087312 */ /* 0x000e300000309000 */
[----:B0-----:R-:W0:Y:S02]  /*a660*/  MUFU.RCP R8, R8 ;  /* 0x0000000800087308 */ /* 0x001e240000001000 */
[----:B0-----:R-:W-:-:S06]  /*a670*/  VIADD R8, R8, 0x1ffffffe ;  /* 0x1ffffffe08087836 */ /* 0x001fcc0000000000 */
[----:B------:R-:W0:Y:S02]  /*a680*/  F2I.U64.TRUNC R8, R8 ;  /* 0x0000000800087311 */ /* 0x000e24000020d800 */
[----:B0-----:R-:W-:Y:S01]  /*a690*/  IMAD.WIDE.U32 R6, R8, R10, RZ ;  /* 0x0000000a08067225 */ /* 0x001fe200078e00ff */
[----:B------:R-:W-:-:S03]  /*a6a0*/  MOV R27, R8 ;  /* 0x00000008001b7202 */ /* 0x000fc60000000f00 */
[----:B------:R-:W-:Y:S01]  /*a6b0*/  IMAD R26, R8, R11, R7 ;  /* 0x0000000b081a7224 */ /* 0x000fe200078e0207 */
[----:B------:R-:W-:-:S03]  /*a6c0*/  IADD3 R7, P0, RZ, -R6, RZ ;  /* 0x80000006ff077210 */ /* 0x000fc60007f1e0ff */
[----:B------:R-:W-:Y:S02]  /*a6d0*/  IMAD R6, R9, R10, R26 ;  /* 0x0000000a09067224 */ /* 0x000fe400078e021a */
[----:B------:R-:W-:-:S04]  /*a6e0*/  IMAD.HI.U32 R26, R8, R7, RZ ;  /* 0x00000007081a7227 */ /* 0x000fc800078e00ff */
[----:B------:R-:W-:-:S04]  /*a6f0*/  IMAD.X R6, RZ, RZ, ~R6, P0 ;  /* 0x000000ffff067224 */ /* 0x000fc800000e0e06 */
[----:B------:R-:W-:-:S04]  /*a700*/  IMAD.WIDE.U32 R26, P0, R8, R6, R26 ;  /* 0x00000006081a7225 */ /* 0x000fc8000780001a */
[C---:B------:R-:W-:Y:S02]  /*a710*/  IMAD R8, R9.reuse, R6, RZ ;  /* 0x0000000609087224 */ /* 0x040fe400078e02ff */
[----:B------:R-:W-:-:S04]  /*a720*/  IMAD.HI.U32 R26, P1, R9, R7, R26 ;  /* 0x00000007091a7227 */ /* 0x000fc8000782001a */
[----:B------:R-:W-:-:S04]  /*a730*/  IMAD.HI.U32 R7, R9, R6, RZ ;  /* 0x0000000609077227 */ /* 0x000fc800078e00ff */
[----:B------:R-:W-:Y:S01]  /*a740*/  IMAD.X R7, R7, 0x1, R9, P0 ;  /* 0x0000000107077824 */ /* 0x000fe200000e0609 */
[----:B------:R-:W-:-:S04]  /*a750*/  IADD3 R9, P0, R8, R26, RZ ;  /* 0x0000001a08097210 */ /* 0x000fc80007f1e0ff */
[----:B------:R-:W-:Y:S01]  /*a760*/  IADD3.X R6, RZ, RZ, R7, P0, P1 ;  /* 0x000000ffff067210 */ /* 0x000fe200007e2407 */
[----:B------:R-:W-:-:S04]  /*a770*/  IMAD.WIDE.U32 R26, R9, R10, RZ ;  /* 0x0000000a091a7225 */ /* 0x000fc800078e00ff */
[----:B------:R-:W-:Y:S01]  /*a780*/  IMAD R7, R9, R11, R27 ;  /* 0x0000000b09077224 */ /* 0x000fe200078e021b */
[----:B------:R-:W-:-:S03]  /*a790*/  IADD3 R26, P0, RZ, -R26, RZ ;  /* 0x8000001aff1a7210 */ /* 0x000fc60007f1e0ff */
[----:B------:R-:W-:Y:S02]  /*a7a0*/  IMAD R7, R6, R10, R7 ;  /* 0x0000000a06077224 */ /* 0x000fe400078e0207 */
[----:B------:R-:W-:-:S04]  /*a7b0*/  IMAD.HI.U32 R8, R9, R26, RZ ;  /* 0x0000001a09087227 */ /* 0x000fc800078e00ff */
[----:B------:R-:W-:-:S04]  /*a7c0*/  IMAD.X R7, RZ, RZ, ~R7, P0 ;  /* 0x000000ffff077224 */ /* 0x000fc800000e0e07 */
[----:B------:R-:W-:-:S04]  /*a7d0*/  IMAD.WIDE.U32 R8, P0, R9, R7, R8 ;  /* 0x0000000709087225 */ /* 0x000fc80007800008 */
[----:B------:R-:W-:-:S04]  /*a7e0*/  IMAD.HI.U32 R9, P1, R6, R26, R8 ;  /* 0x0000001a06097227 */ /* 0x000fc80007820008 */
[----:B------:R-:W-:-:S04]  /*a7f0*/  IMAD.HI.U32 R8, R6, R7, RZ ;  /* 0x0000000706087227 */ /* 0x000fc800078e00ff */
[----:B------:R-:W-:Y:S01]  /*a800*/  IMAD R7, R6, R7, RZ ;  /* 0x0000000706077224 */ /* 0x000fe200078e02ff */
[----:B------:R-:W-:Y:S02]  /*a810*/  IADD3.X R26, R8, R6, RZ, P0, !PT ;  /* 0x00000006081a7210 */ /* 0x000fe400007fe4ff */
[----:B------:R-:W-:Y:S02]  /*a820*/  IADD3 R6, P3, RZ, -R5, RZ ;  /* 0x80000005ff067210 */ /* 0x000fe40007f7e0ff */
[----:B------:R-:W-:Y:S01]  /*a830*/  IADD3 R7, P0, R7, R9, RZ ;  /* 0x0000000907077210 */ /* 0x000fe20007f1e0ff */
[----:B------:R-:W-:Y:S01]  /*a840*/  IMAD.MOV.U32 R9, RZ, RZ, RZ ;  /* 0x000000ffff097224 */ /* 0x000fe200078e00ff */
[----:B------:R-:W-:Y:S01]  /*a850*/  SEL R6, R6, R5, !P2 ;  /* 0x0000000506067207 */ /* 0x000fe20005000000 */
[----:B------:R-:W-:-:S04]  /*a860*/  IMAD.X R5, RZ, RZ, ~R4, P3 ;  /* 0x000000ffff057224 */ /* 0x000fc800018e0e04 */
[----:B------:R-:W-:Y:S01]  /*a870*/  IMAD.HI.U32 R8, R7, R6, RZ ;  /* 0x0000000607087227 */ /* 0x000fe200078e00ff */
[----:B------:R-:W-:-:S05]  /*a880*/  SEL R5, R5, R4, !P2 ;  /* 0x0000000405057207 */ /* 0x000fca0005000000 */
[----:B------:R-:W-:Y:S01]  /*a890*/  IMAD.WIDE.U32 R8, R7, R5, R8 ;  /* 0x0000000507087225 */ /* 0x000fe200078e0008 */
[----:B------:R-:W-:-:S05]  /*a8a0*/  IADD3.X R7, RZ, RZ, R26, P0, P1 ;  /* 0x000000ffff077210 */ /* 0x000fca00007e241a */
[----:B------:R-:W-:-:S04]  /*a8b0*/  IMAD.HI.U32 R9, P0, R7, R6, R8 ;  /* 0x0000000607097227 */ /* 0x000fc80007800008 */
[CC--:B------:R-:W-:Y:S02]  /*a8c0*/  IMAD R8, R7.reuse, R5.reuse, RZ ;  /* 0x0000000507087224 */ /* 0x0c0fe400078e02ff */
[----:B------:R-:W-:-:S03]  /*a8d0*/  IMAD.HI.U32 R7, R7, R5, RZ ;  /* 0x0000000507077227 */ /* 0x000fc600078e00ff */
[----:B------:R-:W-:Y:S02]  /*a8e0*/  IADD3 R8, P1, R8, R9, RZ ;  /* 0x0000000908087210 */ /* 0x000fe40007f3e0ff */
[----:B------:R-:W-:-:S03]  /*a8f0*/  IADD3.X R7, R7, RZ, RZ, P0, !PT ;  /* 0x000000ff07077210 */ /* 0x000fc600007fe4ff */
[----:B------:R-:W-:-:S04]  /*a900*/  IMAD.WIDE.U32 R26, R8, R10, RZ ;  /* 0x0000000a081a7225 */ /* 0x000fc800078e00ff */
[----:B------:R-:W-:Y:S01]  /*a910*/  IMAD R9, R8, R11, R27 ;  /* 0x0000000b08097224 */ /* 0x000fe200078e021b */
[----:B------:R-:W-:Y:S01]  /*a920*/  IADD3 R6, P2, -R26, R6, RZ ;  /* 0x000000061a067210 */ /* 0x000fe20007f5e1ff */
[----:B------:R-:W-:-:S03]  /*a930*/  IMAD.X R7, RZ, RZ, R7, P1 ;  /* 0x000000ffff077224 */ /* 0x000fc600008e0607 */
[-C--:B------:R-:W-:Y:S01]  /*a940*/  ISETP.GE.U32.AND P0, PT, R6, R10.reuse, PT ;  /* 0x0000000a0600720c */ /* 0x080fe20003f06070 */
[----:B------:R-:W-:-:S04]  /*a950*/  IMAD R9, R7, R10, R9 ;  /* 0x0000000a07097224 */ /* 0x000fc800078e0209 */
[----:B------:R-:W-:Y:S01]  /*a960*/  IMAD.X R5, R5, 0x1, ~R9, P2 ;  /* 0x0000000105057824 */ /* 0x000fe200010e0e09 */
[----:B------:R-:W-:-:S04]  /*a970*/  IADD3 R9, P2, R6, -R10, RZ ;  /* 0x8000000a06097210 */ /* 0x000fc80007f5e0ff */
[----:B------:R-:W-:-:S04]  /*a980*/  ISETP.GE.U32.AND.EX P0, PT, R5, R11, PT, P0 ;  /* 0x0000000b0500720c */ /* 0x000fc80003f06100 */
[----:B------:R-:W-:Y:S02]  /*a990*/  SEL R6, R9, R6, P0 ;  /* 0x0000000609067207 */ /* 0x000fe40000000000 */
[----:B------:R-:W-:Y:S02]  /*a9a0*/  LOP3.LUT R9, R2, R4, RZ, 0x3c, !PT ;  /* 0x0000000402097212 */ /* 0x000fe400078e3cff */
[----:B------:R-:W-:Y:S02]  /*a9b0*/  ISETP.GE.U32.AND P1, PT, R6, R10, PT ;  /* 0x0000000a0600720c */ /* 0x000fe40003f26070 */
[----:B------:R-:W-:-:S04]  /*a9c0*/  IADD3.X R6, R5, ~R11, RZ, P2, !PT ;  /* 0x8000000b05067210 */ /* 0x000fc800017fe4ff */
[----:B------:R-:W-:-:S04]  /*a9d0*/  SEL R5, R6, R5, P0 ;  /* 0x0000000506057207 */ /* 0x000fc80000000000 */
[----:B------:R-:W-:Y:S02]  /*a9e0*/  ISETP.GE.U32.AND.EX P1, PT, R5, R11, PT, P1 ;  /* 0x0000000b0500720c */ /* 0x000fe40003f26110 */
[----:B------:R-:W-:-:S04]  /*a9f0*/  IADD3 R5, P2, R8, 0x1, RZ ;  /* 0x0000000108057810 */ /* 0x000fc80007f5e0ff */
[----:B------:R-:W-:Y:S01]  /*aa00*/  SEL R8, R5, R8, P0 ;  /* 0x0000000805087207 */ /* 0x000fe20000000000 */
[----:B------:R-:W-:-:S03]  /*aa10*/  IMAD.X R5, RZ, RZ, R7, P2 ;  /* 0x000000ffff057224 */ /* 0x000fc600010e0607 */
[----:B------:R-:W-:Y:S02]  /*aa20*/  IADD3 R6, P2, R8, 0x1, RZ ;  /* 0x0000000108067810 */ /* 0x000fe40007f5e0ff */
[----:B------:R-:W-:Y:S02]  /*aa30*/  SEL R7, R5, R7, P0 ;  /* 0x0000000705077207 */ /* 0x000fe40000000000 */
[----:B------:R-:W-:Y:S02]  /*aa40*/  SEL R8, R6, R8, P1 ;  /* 0x0000000806087207 */ /* 0x000fe40000800000 */
[----:B------:R-:W-:Y:S01]  /*aa50*/  ISETP.NE.U32.AND P0, PT, R3, RZ, PT ;  /* 0x000000ff0300720c */ /* 0x000fe20003f05070 */
[----:B------:R-:W-:Y:S01]  /*aa60*/  IMAD.X R5, RZ, RZ, R7, P2 ;  /* 0x000000ffff057224 */ /* 0x000fe200010e0607 */
[----:B------:R-:W-:Y:S02]  /*aa70*/  IADD3 R6, P2, RZ, -R8, RZ ;  /* 0x80000008ff067210 */ /* 0x000fe40007f5e0ff */
[----:B------:R-:W-:-:S02]  /*aa80*/  ISETP.NE.AND.EX P0, PT, R2, RZ, PT, P0 ;  /* 0x000000ff0200720c */ /* 0x000fc40003f05300 */
[----:B------:R-:W-:Y:S02]  /*aa90*/  SEL R4, R5, R7, P1 ;  /* 0x0000000705047207 */ /* 0x000fe40000800000 */
[----:B------:R-:W-:Y:S02]  /*aaa0*/  ISETP.GE.AND P1, PT, R9, RZ, PT ;  /* 0x000000ff0900720c */ /* 0x000fe40003f26270 */
[----:B------:R-:W-:Y:S02]  /*aab0*/  IADD3.X R5, RZ, ~R4, RZ, P2, !PT ;  /* 0x80000004ff057210 */ /* 0x000fe400017fe4ff */
[----:B------:R-:W-:Y:S02]  /*aac0*/  SEL R3, R6, R8, !P1 ;  /* 0x0000000806037207 */ /* 0x000fe40004800000 */
[----:B------:R-:W-:Y:S01]  /*aad0*/  SEL R2, R5, R4, !P1 ;  /* 0x0000000405027207 */ /* 0x000fe20004800000 */
[----:B------:R-:W-:Y:S01]  /*aae0*/  IMAD.MOV.U32 R4, RZ, RZ, R0 ;  /* 0x000000ffff047224 */ /* 0x000fe200078e0000 */
[----:B------:R-:W-:Y:S01]  /*aaf0*/  SEL R3, R3, 0xffffffff, P0 ;  /* 0xffffffff03037807 */ /* 0x000fe20000000000 */
[----:B------:R-:W-:Y:S01]  /*ab00*/  IMAD.MOV.U32 R5, RZ, RZ, 0x0 ;  /* 0x00000000ff057424 */ /* 0x000fe200078e00ff */
[----:B------:R-:W-:-:S03]  /*ab10*/  SEL R2, R2, 0xffffffff, P0 ;  /* 0xffffffff02027807 */ /* 0x000fc60000000000 */
[----:B------:R-:W-:Y:S05]  /*ab20*/  RET.REL.NODEC R4 `(_ZN2at6native27unrolled_elementwise_kernelIZZZNS0_67_GLOBAL__N__bb565c37_34_ValidateCompressedIndicesKernel_cu_33a4b88b42_validate_compressed_sparse_indices_kernelILNS2_8CDimNameE1ENS2_18CUDAKernelLauncherENS2_14EmptyVecKernelENS2_8DummyVecELm0EEEvRKNS_6TensorESA_lllENKUlvE1_clEvENKUlvE0_clEvEUllllllE_St5arrayIPcLm6EELi4E23TrivialOffsetCalculatorILi5EjESH_ILi1EjENS0_6memory15LoadWithoutCastENSK_16StoreWithoutCastEEEviT_T0_T2_T3_T4_T5_) ;  /* 0xffffff5404347950 */ /* 0x000fea0003c3ffff */
        .weak           $__internal_5_$__cuda_sm20_rem_s64
        .type           $__internal_5_$__cuda_sm20_rem_s64,@function
        .size           $__internal_5_$__cuda_sm20_rem_s64,(.L_x_32185 - $__internal_5_$__cuda_sm20_rem_s64)
$__internal_5_$__cuda_sm20_rem_s64:
[-C--:B------:R-:W-:Y:S02]  /*ab30*/  IADD3 R4, P1, RZ, -R3.reuse, RZ ;  /* 0x80000003ff047210 */ /* 0x080fe40007f3e0ff */
[----:B------:R-:W-:Y:S02]  /*ab40*/  ISETP.GE.AND P0, PT, R2, RZ, PT ;  /* 0x000000ff0200720c */ /* 0x000fe40003f06270 */
[-C--:B------:R-:W-:Y:S02]  /*ab50*/  IADD3.X R5, RZ, ~R2.reuse, RZ, P1, !PT ;  /* 0x80000002ff057210 */ /* 0x080fe40000ffe4ff */
[----:B------:R-:W-:Y:S02]  /*ab60*/  SEL R4, R4, R3, !P0 ;  /* 0x0000000304047207 */ /* 0x000fe40004000000 */
        /* <DEDUP_REMOVED lines=10> */
[----:B------:R-:W-:Y:S01]  /*ac10*/  IMAD.X R15, RZ, RZ, ~R9, P0 ;  /* 0x000000ffff0f7224 */ /* 0x000fe200000e0e09 */
[----:B------:R-:W-:-:S03]  /*ac20*/  MOV R9, R6 ;  /* 0x0000000600097202 */ /* 0x000fc60000000f00 */
        /* <DEDUP_REMOVED lines=18> */
[----:B------:R-:W-:Y:S01]  /*ad50*/  IMAD.HI.U32 R8, P2, R13, R15, R8 ;  /* 0x0000000f0d087227 */ /* 0x000fe20007840008 */
[----:B------:R-:W-:-:S03]  /*ad60*/  IADD3.X R9, RZ, ~R10, RZ, P4, !PT ;  /* 0x8000000aff097210 */ /* 0x000fc600027fe4ff */
[----:B------:R-:W-:Y:S01]  /*ad70*/  IMAD.HI.U32 R12, R13, R12, RZ ;  /* 0x0000000c0d0c7227 */ /* 0x000fe200078e00ff */
[----:B------:R-:W-:Y:S02]  /*ad80*/  IADD3 R8, P3, R7, R8, RZ ;  /* 0x0000000807087210 */ /* 0x000fe40007f7e0ff */
[----:B------:R-:W-:Y:S01]  /*ad90*/  SEL R9, R9, R10, !P1 ;  /* 0x0000000a09097207 */ /* 0x000fe20004800000 */
        /* <DEDUP_REMOVED lines=8> */
[----:B------:R-:W-:-:S04]  /*ae20*/  IADD3 R13, P2, R13, R6, RZ ;  /* 0x000000060d0d7210 */ /* 0x000fc80007f5e0ff */
[----:B------:R-:W-:Y:S01]  /*ae30*/  IADD3.X R8, R8, RZ, RZ, P0, !PT ;  /* 0x000000ff08087210 */ /* 0x000fe200007fe4ff */
        /* <DEDUP_REMOVED lines=8> */
[CC--:B------:R-:W-:Y:S02]  /*aec0*/  ISETP.GE.U32.AND.EX P0, PT, R13.reuse, R5.reuse, PT, P0 ;  /* 0x000000050d00720c */ /* 0x0c0fe40003f06100 */
[----:B------:R-:W-:Y:S02]  /*aed0*/  IADD3.X R9, R13, ~R5, RZ, P2, !PT ;  /* 0x800000050d097210 */ /* 0x000fe400017fe4ff */
[----:B------:R-:W-:Y:S02]  /*aee0*/  SEL R7, R7, R11, P0 ;  /* 0x0000000b07077207 */ /* 0x000fe40000000000 */
[----:B------:R-:W-:Y:S02]  /*aef0*/  SEL R9, R9, R13, P0 ;  /* 0x0000000d09097207 */ /* 0x000fe40000000000 */
[CC--:B------:R-:W-:Y:S02]  /*af00*/  ISETP.GE.U32.AND P0, PT, R7.reuse, R4.reuse, PT ;  /* 0x000000040700720c */ /* 0x0c0fe40003f06070 */
[----:B------:R-:W-:-:S02]  /*af10*/  IADD3 R4, P2, R7, -R4, RZ ;  /* 0x8000000407047210 */ /* 0x000fc40007f5e0ff */
[----:B------:R-:W-:-:S03]  /*af20*/  ISETP.GE.U32.AND.EX P0, PT, R9, R5, PT, P0 ;  /* 0x000000050900720c */ /* 0x000fc60003f06100 */
[----:B------:R-:W-:Y:S01]  /*af30*/  IMAD.X R5, R9, 0x1, ~R5, P2 ;  /* 0x0000000109057824 */ /* 0x000fe200010e0e05 */
[----:B------:R-:W-:-:S04]  /*af40*/  SEL R4, R4, R7, P0 ;  /* 0x0000000704047207 */ /* 0x000fc80000000000 */
[----:B------:R-:W-:Y:S02]  /*af50*/  SEL R5, R5, R9, P0 ;  /* 0x0000000905057207 */ /* 0x000fe40000000000 */
[-C--:B------:R-:W-:Y:S02]  /*af60*/  IADD3 R7, P2, RZ, -R4.reuse, RZ ;  /* 0x80000004ff077210 */ /* 0x080fe40007f5e0ff */
[----:B------:R-:W-:Y:S01]  /*af70*/  ISETP.NE.U32.AND P0, PT, R3, RZ, PT ;  /* 0x000000ff0300720c */ /* 0x000fe20003f05070 */
[----:B------:R-:W-:Y:S01]  /*af80*/  IMAD.MOV.U32 R3, RZ, RZ, 0x0 ;  /* 0x00000000ff037424 */ /* 0x000fe200078e00ff */
[----:B------:R-:W-:Y:S01]  /*af90*/  SEL R4, R7, R4, !P1 ;  /* 0x0000000407047207 */ /* 0x000fe20004800000 */
[----:B------:R-:W-:Y:S01]  /*afa0*/  IMAD.X R6, RZ, RZ, ~R5, P2 ;  /* 0x000000ffff067224 */ /* 0x000fe200010e0e05 */
[----:B------:R-:W-:Y:S02]  /*afb0*/  ISETP.NE.AND.EX P0, PT, R2, RZ, PT, P0 ;  /* 0x000000ff0200720c */ /* 0x000fe40003f05300 */
[----:B------:R-:W-:-:S02]  /*afc0*/  MOV R2, R0 ;  /* 0x0000000000027202 */ /* 0x000fc40000000f00 */
[----:B------:R-:W-:Y:S02]  /*afd0*/  SEL R5, R6, R5, !P1 ;  /* 0x0000000506057207 */ /* 0x000fe40004800000 */
[----:B------:R-:W-:Y:S02]  /*afe0*/  SEL R4, R4, 0xffffffff, P0 ;  /* 0xffffffff04047807 */ /* 0x000fe40000000000 */
[----:B------:R-:W-:Y:S01]  /*aff0*/  SEL R5, R5, 0xffffffff, P0 ;  /* 0xffffffff05057807 */ /* 0x000fe20000000000 */
[----:B------:R-:W-:Y:S06]  /*b000*/  RET.REL.NODEC R2 `(_ZN2at6native27unrolled_elementwise_kernelIZZZNS0_67_GLOBAL__N__bb565c37_34_ValidateCompressedIndicesKernel_cu_33a4b88b42_validate_compressed_sparse_indices_kernelILNS2_8CDimNameE1ENS2_18CUDAKernelLauncherENS2_14EmptyVecKernelENS2_8DummyVecELm0EEEvRKNS_6TensorESA_lllENKUlvE1_clEvENKUlvE0_clEvEUllllllE_St5arrayIPcLm6EELi4E23TrivialOffsetCalculatorILi5EjESH_ILi1EjENS0_6memory15LoadWithoutCastENSK_16StoreWithoutCastEEEviT_T0_T2_T3_T4_T5_) ;  /* 0xffffff4c02fc7950 */ /* 0x000fec0003c3ffff */
.L_x_1998:
        /* <DEDUP_REMOVED lines=15> */
.L_x_32185:


//--------------------- .text._ZN2at6native29vectorized_elementwise_kernelILi2EZZZNS0_67_GLOBAL__N__bb565c37_34_ValidateCompressedIndicesKernel_cu_33a4b88b42_validate_compressed_sparse_indices_kernelILNS2_8CDimNameE1ENS2_18CUDAKernelLauncherENS2_14EmptyVecKernelENS2_8DummyVecELm0EEEvRKNS_6TensorESA_lllENKUlvE1_clEvENKUlvE0_clEvEUllllllE_St5arrayIPcLm6EEEEviT0_T1_ --------------------------
	.section	.text._ZN2at6native29vectorized_elementwise_kernelILi2EZZZNS0_67_GLOBAL__N__bb565c37_34_ValidateCompressedIndicesKernel_cu_33a4b88b42_validate_compressed_sparse_indices_kernelILNS2_8CDimNameE1ENS2_18CUDAKernelLauncherENS2_14EmptyVecKernelENS2_8DummyVecELm0EEEvRKNS_6TensorESA_lllENKUlvE1_clEvENKUlvE0_clEvEUllllllE_St5arrayIPcLm6EEEEviT0_T1_,"ax",@progbits
	.align	128
        .global         _ZN2at6native29vectorized_elementwise_kernelILi2EZZZNS0_67_GLOBAL__N__bb565c37_34_ValidateCompressedIndicesKernel_cu_33a4b88b42_validate_compressed_sparse_indices_kernelILNS2_8CDimNameE1ENS2_18CUDAKernelLauncherENS2_14EmptyVecKernelENS2_8DummyVecELm0EEEvRKNS_6TensorESA_lllENKUlvE1_clEvENKUlvE0_clEvEUllllllE_St5arrayIPcLm6EEEEviT0_T1_
        .type           _ZN2at6native29vectorized_elementwise_kernelILi2EZZZNS0_67_GLOBAL__N__bb565c37_34_ValidateCompressedIndicesKernel_cu_33a4b88b42_validate_compressed_sparse_indices_kernelILNS2_8CDimNameE1ENS2_18CUDAKernelLauncherENS2_14EmptyVecKernelENS2_8DummyVecELm0EEEvRKNS_6TensorESA_lllENKUlvE1_clEvENKUlvE0_clEvEUllllllE_St5arrayIPcLm6EEEEviT0_T1_,@function
        .size           _ZN2at6native29vectorized_elementwise_kernelILi2EZZZNS0_67_GLOBAL__N__bb565c37_34_ValidateCompressedIndicesKernel_cu_33a4b88b42_validate_compressed_sparse_indices_kernelILNS2_8CDimNameE1ENS2_18CUDAKernelLauncherENS2_14EmptyVecKernelENS2_8DummyVecELm0EEEvRKNS_6TensorESA_lllENKUlvE1_clEvENKUlvE0_clEvEUllllllE_St5arrayIPcLm6EEEEviT0_T1_,(.L_x_32187 - _ZN2at6native29vectorized_elementwise_kernelILi2EZZZNS0_67_GLOBAL__N__bb565c37_34_ValidateCompressedIndicesKernel_cu_33a4b88b42_validate_compressed_sparse_indices_kernelILNS2_8CDimNameE1ENS2_18CUDAKernelLauncherENS2_14EmptyVecKernelENS2_8DummyVecELm0EEEvRKNS_6TensorESA_lllENKUlvE1_clEvENKUlvE0_clEvEUllllllE_St5arrayIPcLm6EEEEviT0_T1_)
        .other          _ZN2at6native29vectorized_elementwise_kernelILi2EZZZNS0_67_GLOBAL__N__bb565c37_34_ValidateCompressedIndicesKernel_cu_33a4b88b42_validate_compressed_sparse_indices_kernelILNS2_8CDimNameE1ENS2_18CUDAKernelLauncherENS2_14EmptyVecKernelENS2_8DummyVecELm0EEEvRKNS_6TensorESA_lllENKUlvE1_clEvENKUlvE0_clEvEUllllllE_St5arrayIPcLm6EEEEviT0_T1_,@"STO_CUDA_ENTRY STV_DEFAULT"
_ZN2at6native29vectorized_elementwise_kernelILi2EZZZNS0_67_GLOBAL__N__bb565c37_34_ValidateCompressedIndicesKernel_cu_33a4b88b42_validate_compressed_sparse_indices_kernelILNS2_8CDimNameE1ENS2_18CUDAKernelLauncherENS2_14EmptyVecKernelENS2_8DummyVecELm0EEEvRKNS_6TensorESA_lllENKUlvE1_clEvENKUlvE0_clEvEUllllllE_St5arrayIPcLm6EEEEviT0_T1_:
.text._ZN2at6native29vectorized_elementwise_kernelILi2EZZZNS0_67_GLOBAL__N__bb565c37_34_ValidateCompressedIndicesKernel_cu_33a4b88b42_validate_compressed_sparse_indices_kernelILNS2_8CDimNameE1ENS2_18CUDAKernelLauncherENS2_14EmptyVecKernelENS2_8DummyVecELm0EEEvRKNS_6TensorESA_lllENKUlvE1_clEvENKUlvE0_clEvEUllllllE_St5arrayIPcLm6EEEEviT0_T1_:
[----:B------:R-:W0:Y:S01]  /*0000*/  LDC R1, c[0x0][0x28] ;  /* 0x00000a00ff017b82 */ /* 0x000e220000000800 */
[----:B------:R-:W1:Y:S07]  /*0010*/  S2R R105, SR_CTAID.X ;  /* 0x0000000000697919 */ /* 0x000e6e0000002500 */
[----:B------:R-:W2:Y:S01]  /*0020*/  LDC R2, c[0x0][0x230] ;  /* 0x00008c00ff027b82 */ /* 0x000ea20000000800 */
[----:B------:R-:W-:Y:S01]  /*0030*/  ULDC UR4, c[0x0][0x210] ;  /* 0x0000840000047ab9 */ /* 0x000fe20000000800 */
[----:B------:R-:W-:Y:S01]  /*0040*/  ULDC.64 UR36, c[0x0][0x208] ;  /* 0x0000820000247ab9 */ /* 0x000fe20000000a00 */
[----:B--2---:R-:W-:-:S02]  /*0050*/  VIADD R2, R2, 0xffffffff ;  /* 0xffffffff02027836 */ /* 0x004fc40000000000 */
[----:B-1----:R-:W-:-:S05]  /*0060*/  IMAD.SHL.U32 R105, R105, 0x400, RZ ;  /* 0x0000040069697824 */ /* 0x002fca00078e00ff */
[----:B------:R-:W-:-:S04]  /*0070*/  IADD3 R104, -R105, UR4, RZ ;  /* 0x0000000469687c10 */ /* 0x000fc8000fffe1ff */
[----:B------:R-:W-:-:S13]  /*0080*/  ISETP.GE.U32.AND P0, PT, R104, 0x400, PT ;  /* 0x000004006800780c */ /* 0x000fda0003f06070 */
[----:B0-----:R-:W-:Y:S05]  /*0090*/  @!P0 BRA `(.L_x_1999) ;  /* 0x0000013400888947 */ /* 0x001fea0003800000 */
[----:B------:R-:W0:Y:S01]  /*00a0*/  S2R R3, SR_TID.X ;  /* 0x0000000000037919 */ /* 0x000e220000002100 */
[----:B------:R-:W1:Y:S01]  /*00b0*/  LDC.64 R4, c[0x0][0x260] ;  /* 0x00009800ff047b82 */ /* 0x000e620000000a00 */
[----:B------:R-:W-:Y:S01]  /*00c0*/  ULDC.64 UR6, c[0x4][0x148] ;  /* 0x0100520000067ab9 */ /* 0x000fe20000000a00 */
[----:B------:R-:W-:-:S06]  /*00d0*/  ULDC.64 UR4, c[0x0][0x228] ;  /* 0x00008a0000047ab9 */ /* 0x000fcc0000000a00 */
[----:B------:R-:W2:Y:S08]  /*00e0*/  LDC.64 R6, c[0x0][0x268] ;  /* 0x00009a00ff067b82 */ /* 0x000eb00000000a00 */
[----:B------:R-:W3:Y:S08]  /*00f0*/  LDC.64 R8, c[0x0][0x270] ;  /* 0x00009c00ff087b82 */ /* 0x000ef00000000a00 */
[----:B------:R-:W4:Y:S01]  /*0100*/  LDC.64 R10, c[0x0][0x278] ;  /* 0x00009e00ff0a7b82 */ /* 0x000f220000000a00 */
[----:B-1----:R-:W-:-:S04]  /*0110*/  IMAD.WIDE R4, R105, 0x8, R4 ;  /* 0x0000000869047825 */ /* 0x002fc800078e0204 */
[----:B0-----:R-:W-:-:S04]  /*0120*/  IMAD.WIDE.U32 R4, R3, 0x10, R4 ;  /* 0x0000001003047825 */ /* 0x001fc800078e0004 */
[C---:B--2---:R-:W-:Y:S01]  /*0130*/  IMAD.WIDE R6, R105.reuse, 0x8, R6 ;  /* 0x0000000869067825 */ /* 0x044fe200078e0206 */
[----:B------:R-:W2:Y:S03]  /*0140*/  LDG.E.128 R72, desc[UR36][R4.64] ;  /* 0x0000002404487981 */ /* 0x000ea6000c1e1d00 */
[C---:B---3--:R-:W-:Y:S01]  /*0150*/  IMAD.WIDE R8, R105.reuse, 0x8, R8 ;  /* 0x0000000869087825 */ /* 0x048fe200078e0208 */
[----:B------:R-:W5:Y:S03]  /*0160*/  LDG.E.128 R80, desc[UR36][R4.64+0x800] ;  /* 0x0008002404507981 */ /* 0x000f66000c1e1d00 */
[----:B----4-:R-:W-:Y:S01]  /*0170*/  IMAD.WIDE R10, R105, 0x8, R10 ;  /* 0x00000008690a7825 */ /* 0x010fe200078e020a */
[----:B------:R-:W5:Y:S03]  /*0180*/  LDG.E.128 R84, desc[UR36][R4.64+0x1000] ;  /* 0x0010002404547981 */ /* 0x000f66000c1e1d00 */
[C---:B------:R-:W-:Y:S01]  /*0190*/  IMAD.WIDE.U32 R6, R3.reuse, 0x10, R6 ;  /* 0x0000001003067825 */ /* 0x040fe200078e0006 */
[----:B------:R0:W5:Y:S03]  /*01a0*/  LDG.E.128 R92, desc[UR36][R4.64+0x1800] ;  /* 0x00180024045c7981 */ /* 0x000166000c1e1d00 */
[C---:B------:R-:W-:Y:S01]  /*01b0*/  IMAD.WIDE.U32 R8, R3.reuse, 0x10, R8 ;  /* 0x0000001003087825 */ /* 0x040fe200078e0008 */
[----:B------:R1:W5:Y:S03]  /*01c0*/  LDG.E.128 R60, desc[UR36][R6.64] ;  /* 0x00000024063c7981 */ /* 0x000366000c1e1d00 */
[----:B------:R-:W-:Y:S01]  /*01d0*/  IMAD.WIDE.U32 R10, R3, 0x10, R10 ;  /* 0x00000010030a7825 */ /* 0x000fe200078e000a */
[----:B------:R1:W5:Y:S01]  /*01e0*/  LDG.E.128 R76, desc[UR36][R6.64+0x800] ;  /* 0x00080024064c7981 */ /* 0x000362000c1e1d00 */
[----:B0-----:R-:W0:Y:S03]  /*01f0*/  LDC.64 R4, c[0x0][0x280] ;  /* 0x0000a000ff047b82 */ /* 0x001e260000000a00 */
[----:B------:R1:W5:Y:S04]  /*0200*/  LDG.E.128 R64, desc[UR36][R6.64+0x1000] ;  /* 0x0010002406407981 */ /* 0x000368000c1e1d00 */
        /* <DEDUP_REMOVED lines=8> */
[----:B------:R1:W5:Y:S01]  /*0290*/  LDG.E.128 R48, desc[UR36][R10.64+0x1800] ;  /* 0x001800240a307981 */ /* 0x000362000c1e1d00 */
[----:B------:R-:W-:Y:S01]  /*02a0*/  ISETP.NE.U32.AND P0, PT, RZ, UR6, PT ;  /* 0x00000006ff007c0c */ /* 0x000fe2000bf05070 */
[----:B------:R-:W-:Y:S01]  /*02b0*/  IMAD.U32 R0, RZ, RZ, UR5 ;  /* 0x00000005ff007e24 */ /* 0x000fe2000f8e00ff */
[----:B------:R-:W-:Y:S01]  /*02c0*/  ISETP.LT.U32.AND P1, PT, RZ, UR4, PT ;  /* 0x00000004ff007c0c */ /* 0x000fe2000bf21070 */
[----:B------:R-:W-:Y:S01]  /*02d0*/  ULDC.64 UR4, c[0x0][0x218] ;  /* 0x0000860000047ab9 */ /* 0x000fe20000000a00 */
[----:B------:R-:W-:-:S02]  /*02e0*/  ISETP.NE.AND.EX P0, PT, RZ, UR7, PT, P0 ;  /* 0x00000007ff007c0c */ /* 0x000fc4000bf05300 */
[----:B------:R-:W-:Y:S01]  /*02f0*/  ISETP.GT.AND.EX P1, PT, R0, RZ, PT, P1 ;  /* 0x000000ff0000720c */ /* 0x000fe20003f24310 */
[----:B0-----:R-:W-:Y:S01]  /*0300*/  IMAD.WIDE R4, R105, 0x8, R4 ;  /* 0x0000000869047825 */ /* 0x001fe200078e0204 */
[----:B------:R-:W-:Y:S03]  /*0310*/  BSSY B6, `(.L_x_2000) ;  /* 0x000132f000067945 */ /* 0x000fe60003800000 */
[----:B------:R-:W-:Y:S01]  /*0320*/  IMAD.WIDE.U32 R4, R3, 0x10, R4 ;  /* 0x0000001003047825 */ /* 0x000fe200078e0004 */
[----:B--2---:R-:W-:-:S04]  /*0330*/  ISETP.NE.U32.AND P2, PT, R72, UR4, PT ;  /* 0x0000000448007c0c */ /* 0x004fc8000bf45070 */
[----:B------:R-:W-:Y:S02]  /*0340*/  ISETP.NE.OR.EX P0, PT, R73, UR5, !P0, P2 ;  /* 0x0000000549007c0c */ /* 0x000fe4000c705720 */
[----:B------:R-:W-:-:S13]  /*0350*/  ISETP.GT.AND P2, PT, R2, -0x1, PT ;  /* 0xffffffff0200780c */ /* 0x000fda0003f44270 */
[----:B-1----:R-:W-:Y:S05]  /*0360*/  @P2 BRA P1, `(.L_x_2001) ;  /* 0x0000003c00742947 */ /* 0x002fea0000800000 */
[----:B------:R-:W-:Y:S01]  /*0370*/  ULDC.64 UR38, c[0x4][0x178] ;  /* 0x01005e0000267ab9 */ /* 0x000fe20000000a00 */
[----:B------:R-:W-:Y:S04]  /*0380*/  BSSY B7, `(.L_x_2002) ;  /* 0x0000012000077945 */ /* 0x000fe80003800000 */
[----:B------:R-:W-:Y:S05]  /*0390*/  @!P0 BRA `(.L_x_2003) ;  /* 0x0000000000408947 */ /* 0x000fea0003800000 */
        /* <DEDUP_REMOVED lines=15> */
[----:B-1---5:R-:W-:Y:S05]  /*0490*/  CALL.ABS.NOINC R2 ;  /* 0x0000000002007343 */ /* 0x022fea0003c00000 */
.L_x_2003:
[----:B------:R-:W-:Y:S05]  /*04a0*/  BSYNC B7 ;  /* 0x0000000000077941 */ /* 0x000fea0003800000 */
.L_x_2002:
[----:B------:R-:W-:Y:S01]  /*04b0*/  ULDC.64 UR6, c[0x0][0x228] ;  /* 0x00008a0000067ab9 */ /* 0x000fe20000000a00 */
[----:B------:R-:W-:Y:S01]  /*04c0*/  ULDC.64 UR4, c[0x4][0x158] ;  /* 0x0100560000047ab9 */ /* 0x000fe20000000a00 */
[----:B-----5:R-:W-:Y:S01]  /*04d0*/  ISETP.EQ.U32.AND P1, PT, R60, UR6, PT ;  /* 0x000000063c007c0c */ /* 0x020fe2000bf22070 */
[----:B------:R-:W-:Y:S01]  /*04e0*/  BSSY B7, `(.L_x_2004) ;  /* 0x0000016000077945 */ /* 0x000fe20003800000 */
[----:B------:R-:W-:Y:S02]  /*04f0*/  ISETP.NE.U32.AND P0, PT, RZ, UR4, PT ;  /* 0x00000004ff007c0c */ /* 0x000fe4000bf05070 */
[----:B------:R-:W-:Y:S02]  /*0500*/  ISETP.EQ.AND.EX P1, PT, R61, UR7, PT, P1 ;  /* 0x000000073d007c0c */ /* 0x000fe4000bf22310 */
[----:B------:R-:W-:-:S04]  /*0510*/  ISETP.NE.AND.EX P2, PT, RZ, UR5, PT, P0 ;  /* 0x00000005ff007c0c */ /* 0x000fc8000bf45300 */
[----:B------:R-:W-:-:S09]  /*0520*/  P2R R22, PR, RZ, 0x4 ;  /* 0x00000004ff167803 */ /* 0x000fd20000000000 */
        /* <DEDUP_REMOVED lines=17> */
.L_x_2005:
[----:B------:R-:W-:Y:S05]  /*0640*/  BSYNC B7 ;  /* 0x0000000000077941 */ /* 0x000fea0003800000 */
.L_x_2004:
        /* <DEDUP_REMOVED lines=29> */
.L_x_2007:
[----:B------:R-:W-:Y:S05]  /*0820*/  BSYNC B7 ;  /* 0x0000000000077941 */ /* 0x000fea0003800000 */
.L_x_2006:
[----:B------:R-:W-:Y:S01]  /*0830*/  IADD3 R3, P1, R16, 0x1, RZ ;  /* 0x0000000110037810 */ /* 0x000fe20007f3e0ff */
[----:B------:R-:W-:Y:S03]  /*0840*/  BSSY B7, `(.L_x_2008) ;  /* 0x000002d000077945 */ /* 0x000fe60003800000 */
        /* <DEDUP_REMOVED lines=13> */
.L_x_2012:
[----:B------:R-:W-:-:S05]  /*0920*/  IMAD.MOV.U32 R16, RZ, RZ, R0 ;  /* 0x000000ffff107224 */ /* 0x000fca00078e0000 */
        /* <DEDUP_REMOVED lines=24> */
.L_x_2011:
[----:B------:R-:W-:Y:S05]  /*0ab0*/  BSYNC B8 ;  /* 0x0000000000087941 */ /* 0x000fea0003800000 */
.L_x_2010:
[----:B------:R-:W-:-:S04]  /*0ac0*/  IADD3 R0, P0, R16, 0x8, RZ ;  /* 0x0000000810007810 */ /* 0x000fc80007f1e0ff */
[----:B------:R-:W-:Y:S02]  /*0ad0*/  IADD3.X R17, RZ, R17, RZ, P0, !PT ;  /* 0x00000011ff117210 */ /* 0x000fe400007fe4ff */
[----:B------:R-:W-:-:S04]  /*0ae0*/  ISETP.GE.U32.AND P0, PT, R0, R23, PT ;  /* 0x000000170000720c */ /* 0x000fc80003f06070 */
[----:B------:R-:W-:-:S13]  /*0af0*/  ISETP.GE.U32.AND.EX P0, PT, R17, R36, PT, P0 ;  /* 0x000000241100720c */ /* 0x000fda0003f06100 */
[----:B------:R-:W-:Y:S05]  /*0b00*/  @!P0 BRA `(.L_x_2012) ;  /* 0xfffffffc00848947 */ /* 0x000fea000383ffff */
.L_x_2009:
[----:B------:R-:W-:Y:S05]  /*0b10*/  BSYNC B7 ;  /* 0x0000000000077941 */ /* 0x000fea0003800000 */
.L_x_2008:
[----:B------:R-:W-:Y:S01]  /*0b20*/  ULDC.64 UR6, c[0x0][0x218] ;  /* 0x0000860000067ab9 */ /* 0x000fe20000000a00 */
[----:B------:R-:W-:Y:S01]  /*0b30*/  ULDC.64 UR4, c[0x4][0x148] ;  /* 0x0100520000047ab9 */ /* 0x000fe20000000a00 */
[----:B------:R-:W-:Y:S01]  /*0b40*/  ISETP.EQ.U32.AND P1, PT, R74, UR6, PT ;  /* 0x000000064a007c0c */ /* 0x000fe2000bf22070 */
        /* <DEDUP_REMOVED lines=22> */
.L_x_2014:
[----:B------:R-:W-:Y:S05]  /*0cb0*/  BSYNC B7 ;  /* 0x0000000000077941 */ /* 0x000fea0003800000 */
.L_x_2013:
[----:B------:R-:W-:Y:S01]  /*0cc0*/  ULDC.64 UR4, c[0x0][0x228] ;  /* 0x00008a0000047ab9 */ /* 0x000fe20000000a00 */
[----:B------:R-:W-:Y:S01]  /*0cd0*/  ISETP.NE.AND P6, PT, R22, RZ, PT ;  /* 0x000000ff1600720c */ /* 0x000fe20003fc5270 */
[----:B------:R-:W-:Y:S01]  /*0ce0*/  BSSY B7, `(.L_x_2015) ;  /* 0x0000014000077945 */ /* 0x000fe20003800000 */
[----:B------:R-:W-:-:S04]  /*0cf0*/  ISETP.EQ.U32.AND P0, PT, R62, UR4, PT ;  /* 0x000000043e007c0c */ /* 0x000fc8000bf02070 */
[----:B------:R-:W-:-:S13]  /*0d00*/  ISETP.EQ.AND.EX P0, PT, R63, UR5, PT, P0 ;  /* 0x000000053f007c0c */ /* 0x000fda000bf02300 */
        /* <DEDUP_REMOVED lines=17> */
.L_x_2016:
[----:B------:R-:W-:Y:S05]  /*0e20*/  BSYNC B7 ;  /* 0x0000000000077941 */ /* 0x000fea0003800000 */
.L_x_2015:
        /* <DEDUP_REMOVED lines=29> */
.L_x_2018:
[----:B------:R-:W-:Y:S05]  /*1000*/  BSYNC B7 ;  /* 0x0000000000077941 */ /* 0x000fea0003800000 */
.L_x_2017:
[----:B------:R-:W-:Y:S01]  /*1010*/  IADD3 R3, P1, R18, 0x1, RZ ;  /* 0x0000000112037810 */ /* 0x000fe20007f3e0ff */
[----:B------:R-:W-:Y:S03]  /*1020*/  BSSY B7, `(.L_x_2019) ;  /* 0x000002e000077945 */ /* 0x000fe60003800000 */
        /* <DEDUP_REMOVED lines=13> */
.L_x_2023:
        /* <DEDUP_REMOVED lines=26> */
.L_x_2022:
[----:B------:R-:W-:Y:S05]  /*12a0*/  BSYNC B8 ;  /* 0x0000000000087941 */ /* 0x000fea0003800000 */
.L_x_2021:
[----:B------:R-:W-:-:S05]  /*12b0*/  IADD3 R0, P0, R18, 0x8, RZ ;  /* 0x0000000812007810 */ /* 0x000fca0007f1e0ff */
[----:B------:R-:W-:Y:S01]  /*12c0*/  IMAD.X R19, RZ, RZ, R19, P0 ;  /* 0x000000ffff137224 */ /* 0x000fe200000e0613 */
[----:B------:R-:W-:-:S04]  /*12d0*/  ISETP.GE.U32.AND P0, PT, R0, R17, PT ;  /* 0x000000110000720c */ /* 0x000fc80003f06070 */
[----:B------:R-:W-:-:S13]  /*12e0*/  ISETP.GE.U32.AND.EX P0, PT, R19, R38, PT, P0 ;  /* 0x000000261300720c */ /* 0x000fda0003f06100 */
[----:B------:R-:W-:Y:S05]  /*12f0*/  @!P0 BRA `(.L_x_2023) ;  /* 0xfffffffc00808947 */ /* 0x000fea000383ffff */
.L_x_2020:
[----:B------:R-:W-:Y:S05]  /*1300*/  BSYNC B7 ;  /* 0x0000000000077941 */ /* 0x000fea0003800000 */
.L_x_2019:
        /* <DEDUP_REMOVED lines=22> */
.L_x_2025:
[----:B------:R-:W-:Y:S05]  /*1470*/  BSYNC B7 ;  /* 0x0000000000077941 */ /* 0x000fea0003800000 */
.L_x_2024:
        /* <DEDUP_REMOVED lines=22> */
.L_x_2027:
[----:B------:R-:W-:Y:S05]  /*15e0*/  BSYNC B7 ;  /* 0x0000000000077941 */ /* 0x000fea0003800000 */
.L_x_2026:
        /* <DEDUP_REMOVED lines=29> */
.L_x_2029:
[----:B------:R-:W-:Y:S05]  /*17c0*/  BSYNC B7 ;  /* 0x0000000000077941 */ /* 0x000fea0003800000 */
.L_x_2028:
        /* <DEDUP_REMOVED lines=15> */
.L_x_2034:
        /* <DEDUP_REMOVED lines=25> */
.L_x_2033:
[----:B------:R-:W-:Y:S05]  /*1a50*/  BSYNC B8 ;  /* 0x0000000000087941 */ /* 0x000fea0003800000 */
.L_x_2032:
[----:B------:R-:W-:-:S05]  /*1a60*/  IADD3 R18, P0, R18, 0x8, RZ ;  /* 0x0000000812127810 */ /* 0x000fca0007f1e0ff */
[----:B------:R-:W-:Y:S01]  /*1a70*/  IMAD.X R19, RZ, RZ, R19, P0 ;  /* 0x000000ffff137224 */ /* 0x000fe200000e0613 */
[----:B------:R-:W-:-:S04]  /*1a80*/  ISETP.GE.U32.AND P0, PT, R18, R17, PT ;  /* 0x000000111200720c */ /* 0x000fc80003f06070 */
[----:B------:R-:W-:-:S13]  /*1a90*/  ISETP.GE.U32.AND.EX P0, PT, R19, R40, PT, P0 ;  /* 0x000000281300720c */ /* 0x000fda0003f06100 */
[----:B------:R-:W-:Y:S05]  /*1aa0*/  @!P0 BRA `(.L_x_2034) ;  /* 0xfffffffc00848947 */ /* 0x000fea000383ffff */
.L_x_2031:
[----:B------:R-:W-:Y:S05]  /*1ab0*/  BSYNC B7 ;  /* 0x0000000000077941 */ /* 0x000fea0003800000 */
.L_x_2030:
        /* <DEDUP_REMOVED lines=22> */
.L_x_2036:
[----:B------:R-:W-:Y:S05]  /*1c20*/  BSYNC B7 ;  /* 0x0000000000077941 */ /* 0x000fea0003800000 */
.L_x_2035:
        /* <DEDUP_REMOVED lines=22> */
.L_x_2038:
[----:B------:R-:W-:Y:S05]  /*1d90*/  BSYNC B7 ;  /* 0x0000000000077941 */ /* 0x000fea0003800000 */
.L_x_2037:
        /* <DEDUP_REMOVED lines=29> */
.L_x_2040:
[----:B------:R-:W-:Y:S05]  /*1f70*/  BSYNC B7 ;  /* 0x0000000000077941 */ /* 0x000fea0003800000 */
.L_x_2039:
        /* <DEDUP_REMOVED lines=15> */
.L_x_2045:
        /* <DEDUP_REMOVED lines=25> */
.L_x_2044:
[----:B------:R-:W-:Y:S05]  /*2200*/  BSYNC B8 ;  /* 0x0000000000087941 */ /* 0x000fea0003800000 */
.L_x_2043:
[----:B------:R-:W-:-:S05]  /*2210*/  IADD3 R18, P0, R18, 0x8, RZ ;  /* 0x0000000812127810 */ /* 0x000fca0007f1e0ff */
[----:B------:R-:W-:Y:S01]  /*2220*/  IMAD.X R19, RZ, RZ, R19, P0 ;  /* 0x000000ffff137224 */ /* 0x000fe200000e0613 */
[----:B------:R-:W-:-:S04]  /*2230*/  ISETP.GE.U32.AND P0, PT, R18, R17, PT ;  /* 0x000000111200720c */ /* 0x000fc80003f06070 */
[----:B------:R-:W-:-:S13]  /*2240*/  ISETP.GE.U32.AND.EX P0, PT, R19, R42, PT, P0 ;  /* 0x0000002a1300720c */ /* 0x000fda0003f06100 */
[----:B------:R-:W-:Y:S05]  /*2250*/  @!P0 BRA `(.L_x_2045) ;  /* 0xfffffffc00848947 */ /* 0x000fea000383ffff */
.L_x_2042:
[----:B------:R-:W-:Y:S05]  /*2260*/  BSYNC B7 ;  /* 0x0000000000077941 */ /* 0x000fea0003800000 */
.L_x_2041:
        /* <DEDUP_REMOVED lines=22> */
.L_x_2047:
[----:B------:R-:W-:Y:S05]  /*23d0*/  BSYNC B7 ;  /* 0x0000000000077941 */ /* 0x000fea0003800000 */
.L_x_2046:
        /* <DEDUP_REMOVED lines=22> */
.L_x_2049:
[----:B------:R-:W-:Y:S05]  /*2540*/  BSYNC B7 ;  /* 0x0000000000077941 */ /* 0x000fea0003800000 */
.L_x_2048:
        /* <DEDUP_REMOVED lines=29> */
.L_x_2051:
[----:B------:R-:W-:Y:S05]  /*2720*/  BSYNC B7 ;  /* 0x0000000000077941 */ /* 0x000fea0003800000 */
.L_x_2050:
        /* <DEDUP_REMOVED lines=15> */
.L_x_2056:
        /* <DEDUP_REMOVED lines=25> */
.L_x_2055:
[----:B------:R-:W-:Y:S05]  /*29b0*/  BSYNC B8 ;  /* 0x0000000000087941 */ /* 0x000fea0003800000 */
.L_x_2054:
[----:B------:R-:W-:-:S05]  /*29c0*/  IADD3 R18, P0, R18, 0x8, RZ ;  /* 0x0000000812127810 */ /* 0x000fca0007f1e0ff */
[----:B------:R-:W-:Y:S01]  /*29d0*/  IMAD.X R19, RZ, RZ, R19, P0 ;  /* 0x000000ffff137224 */ /* 0x000fe200000e0613 */
[----:B------:R-:W-:-:S04]  /*29e0*/  ISETP.GE.U32.AND P0, PT, R18, R17, PT ;  /* 0x000000111200720c */ /* 0x000fc80003f06070 */
[----:B------:R-:W-:-:S13]  /*29f0*/  ISETP.GE.U32.AND.EX P0, PT, R19, R44, PT, P0 ;  /* 0x0000002c1300720c */ /* 0x000fda0003f06100 */
[----:B------:R-:W-:Y:S05]  /*2a00*/  @!P0 BRA `(.L_x_2056) ;  /* 0xfffffffc00848947 */ /* 0x000fea000383ffff */
.L_x_2053:
[----:B------:R-:W-:Y:S05]  /*2a10*/  BSYNC B7 ;  /* 0x0000000000077941 */ /* 0x000fea0003800000 */
.L_x_2052:
        /* <DEDUP_REMOVED lines=22> */
.L_x_2058:
[----:B------:R-:W-:Y:S05]  /*2b80*/  BSYNC B7 ;  /* 0x0000000000077941 */ /* 0x000fea0003800000 */
.L_x_2057:
        /* <DEDUP_REMOVED lines=22> */
.L_x_2060:
[----:B------:R-:W-:Y:S05]  /*2cf0*/  BSYNC B7 ;  /* 0x0000000000077941 */ /* 0x000fea0003800000 */
.L_x_2059:
        /* <DEDUP_REMOVED lines=29> */
.L_x_2062:
[----:B------:R-:W-:Y:S05]  /*2ed0*/  BSYNC B7 ;  /* 0x0000000000077941 */ /* 0x000fea0003800000 */
.L_x_2061:
        /* <DEDUP_REMOVED lines=15> */
.L_x_2067:
        /* <DEDUP_REMOVED lines=25> */
.L_x_2066:
[----:B------:R-:W-:Y:S05]  /*3160*/  BSYNC B8 ;  /* 0x0000000000087941 */ /* 0x000fea0003800000 */
.L_x_2065:
[----:B------:R-:W-:-:S05]  /*3170*/  IADD3 R18, P0, R18, 0x8, RZ ;  /* 0x0000000812127810 */ /* 0x000fca0007f1e0ff */
[----:B------:R-:W-:Y:S01]  /*3180*/  IMAD.X R19, RZ, RZ, R19, P0 ;  /* 0x000000ffff137224 */ /* 0x000fe200000e0613 */
[----:B------:R-:W-:-:S04]  /*3190*/  ISETP.GE.U32.AND P0, PT, R18, R17, PT ;  /* 0x000000111200720c */ /* 0x000fc80003f06070 */
[----:B------:R-:W-:-:S13]  /*31a0*/  ISETP.GE.U32.AND.EX P0, PT, R19, R46, PT, P0 ;  /* 0x0000002e1300720c */ /* 0x000fda0003f06100 */
[----:B------:R-:W-:Y:S05]  /*31b0*/  @!P0 BRA `(.L_x_2067) ;  /* 0xfffffffc00848947 */ /* 0x000fea000383ffff */
.L_x_2064:
[----:B------:R-:W-:Y:S05]  /*31c0*/  BSYNC B7 ;  /* 0x0000000000077941 */ /* 0x000fea0003800000 */
.L_x_2063:
        /* <DEDUP_REMOVED lines=22> */
.L_x_2069:
[----:B------:R-:W-:Y:S05]  /*3330*/  BSYNC B7 ;  /* 0x0000000000077941 */ /* 0x000fea0003800000 */
.L_x_2068:
        /* <DEDUP_REMOVED lines=22> */
.L_x_2071:
[----:B------:R-:W-:Y:S05]  /*34a0*/  BSYNC B7 ;  /* 0x0000000000077941 */ /* 0x000fea0003800000 */
.L_x_2070:
        /* <DEDUP_REMOVED lines=29> */
.L_x_2073:
[----:B------:R-:W-:Y:S05]  /*3680*/  BSYNC B7 ;  /* 0x0000000000077941 */ /* 0x000fea0003800000 */
.L_x_2072:
        /* <DEDUP_REMOVED lines=15> */
.L_x_2078:
        /* <DEDUP_REMOVED lines=25> */
.L_x_2077:
[----:B------:R-:W-:Y:S05]  /*3910*/  BSYNC B8 ;  /* 0x0000000000087941 */ /* 0x000fea0003800000 */
.L_x_2076:
[----:B------:R-:W-:-:S05]  /*3920*/  IADD3 R18, P0, R18, 0x8, RZ ;  /* 0x0000000812127810 */ /* 0x000fca0007f1e0ff */
[----:B------:R-:W-:Y:S01]  /*3930*/  IMAD.X R19, RZ, RZ, R19, P0 ;  /* 0x000000ffff137224 */ /* 0x000fe200000e0613 */
[----:B------:R-:W-:-:S04]  /*3940*/  ISETP.GE.U32.AND P0, PT, R18, R17, PT ;  /* 0x000000111200720c */ /* 0x000fc80003f06070 */
[----:B------:R-:W-:-:S13]  /*3950*/  ISETP.GE.U32.AND.EX P0, PT, R19, R48, PT, P0 ;  /* 0x000000301300720c */ /* 0x000fda0003f06100 */
[----:B------:R-:W-:Y:S05]  /*3960*/  @!P0 BRA `(.L_x_2078) ;  /* 0xfffffffc00848947 */ /* 0x000fea000383ffff */
.L_x_2075:
[----:B------:R-:W-:Y:S05]  /*3970*/  BSYNC B7 ;  /* 0x0000000000077941 */ /* 0x000fea0003800000 */
.L_x_2074:
        /* <DEDUP_REMOVED lines=22> */
.L_x_2080:
[----:B------:R-:W-:Y:S05]  /*3ae0*/  BSYNC B7 ;  /* 0x0000000000077941 */ /* 0x000fea0003800000 */
.L_x_2079:
        /* <DEDUP_REMOVED lines=22> */
.L_x_2082:
[----:B------:R-:W-:Y:S05]  /*3c50*/  BSYNC B7 ;  /* 0x0000000000077941 */ /* 0x000fea0003800000 */
.L_x_2081:
        /* <DEDUP_REMOVED lines=29> */
.L_x_2084:
[----:B------:R-:W-:Y:S05]  /*3e30*/  BSYNC B7 ;  /* 0x0000000000077941 */ /* 0x000fea0003800000 */
.L_x_2083:
[----:B------:R-:W-:Y:S01]  /*3e40*/  IADD3 R3, P1, R34, 0x1, RZ ;  /* 0x0000000122037810 */ /* 0x000fe20007f3e0ff */
[----:B------:R-:W0:Y:S01]  /*3e50*/  LDC.64 R18, c[0x0][0x248] ;  /* 0x00009200ff127b82 */ /* 0x000e220000000a00 */
[----:B------:R-:W-:Y:S02]  /*3e60*/  BSSY B7, `(.L_x_2085) ;  /* 0x000002c000077945 */ /* 0x000fe40003800000 */
[----:B------:R-:W-:Y:S01]  /*3e70*/  ISETP.GE.U32.AND P0, PT, R3, R50, PT ;  /* 0x000000320300720c */ /* 0x000fe20003f06070 */
[----:B------:R-:W-:Y:S01]  /*3e80*/  IMAD.X R3, RZ, RZ, R35, P1 ;  /* 0x000000ffff037224 */ /* 0x000fe200008e0623 */
[----:B------:R-:W-:-:S04]  /*3e90*/  ISETP.LE.U32.AND P1, PT, R50, R34, PT ;  /* 0x000000223200720c */ /* 0x000fc80003f23070 */
[----:B------:R-:W-:-:S04]  /*3ea0*/  ISETP.GE.AND.EX P0, PT, R3, R51, PT, P0 ;  /* 0x000000330300720c */ /* 0x000fc80003f06300 */
[----:B------:R-:W-:Y:S02]  /*3eb0*/  ISETP.LE.OR.EX P0, PT, R51, R35, P0, P1 ;  /* 0x000000233300720c */ /* 0x000fe40000703710 */
[----:B0-----:R-:W-:-:S04]  /*3ec0*/  LEA R16, P2, R34, R18, 0x3 ;  /* 0x0000001222107211 */ /* 0x001fc800078418ff */
[----:B------:R-:W-:-:S07]  /*3ed0*/  LEA.HI.X R17, R34, R19, R35, 0x3, P2 ;  /* 0x0000001322117211 */ /* 0x000fce00010f1c23 */
[----:B------:R-:W-:Y:S05]  /*3ee0*/  @P0 BRA `(.L_x_2086) ;  /* 0x00000000008c0947 */ /* 0x000fea0003800000 */
[----:B------:R-:W-:Y:S02]  /*3ef0*/  IADD3 R16, P0, R16, 0x8, RZ ;  /* 0x0000000810107810 */ /* 0x000fe40007f1e0ff */
[----:B------:R-:W-:-:S03]  /*3f00*/  LEA R18, P1, R50, R18, 0x3 ;  /* 0x0000001232127211 */ /* 0x000fc600078218ff */
[----:B------:R-:W-:Y:S01]  /*3f10*/  IMAD.X R17, RZ, RZ, R17, P0 ;  /* 0x000000ffff117224 */ /* 0x000fe200000e0611 */
[----:B------:R-:W-:-:S09]  /*3f20*/  LEA.HI.X R50, R50, R19, R51, 0x3, P1 ;  /* 0x0000001332327211 */ /* 0x000fd200008f1c33 */
.L_x_2089:
        /* <DEDUP_REMOVED lines=25> */
.L_x_2088:
[----:B------:R-:W-:Y:S05]  /*40c0*/  BSYNC B8 ;  /* 0x0000000000087941 */ /* 0x000fea0003800000 */
.L_x_2087:
[----:B------:R-:W-:-:S05]  /*40d0*/  IADD3 R16, P0, R16, 0x8, RZ ;  /* 0x0000000810107810 */ /* 0x000fca0007f1e0ff */
[----:B------:R-:W-:Y:S01]  /*40e0*/  IMAD.X R17, RZ, RZ, R17, P0 ;  /* 0x000000ffff117224 */ /* 0x000fe200000e0611 */
[----:B------:R-:W-:-:S04]  /*40f0*/  ISETP.GE.U32.AND P0, PT, R16, R18, PT ;  /* 0x000000121000720c */ /* 0x000fc80003f06070 */
[----:B------:R-:W-:-:S13]  /*4100*/  ISETP.GE.U32.AND.EX P0, PT, R17, R50, PT, P0 ;  /* 0x000000321100720c */ /* 0x000fda0003f06100 */
[----:B------:R-:W-:Y:S05]  /*4110*/  @!P0 BRA `(.L_x_2089) ;  /* 0xfffffffc00848947 */ /* 0x000fea000383ffff */
.L_x_2086:
[----:B------:R-:W-:Y:S05]  /*4120*/  BSYNC B7 ;  /* 0x0000000000077941 */ /* 0x000fea0003800000 */
.L_x_2085:
[----:B------:R-:W-:Y:S05]  /*4130*/  BRA `(.L_x_2090) ;  /* 0x000000f400307947 */ /* 0x000fea0003800000 */
.L_x_2001:
[----:B------:R0:W5:Y:S01]  /*4140*/  LDG.E.128 R68, desc[UR36][R4.64] ;  /* 0x0000002404447981 */ /* 0x000162000c1e1d00 */
[----:B------:R-:W-:-:S03]  /*4150*/  ULDC.64 UR38, c[0x0][0x240] ;  /* 0x0000900000267ab9 */ /* 0x000fc60000000a00 */
[----:B------:R0:W5:Y:S04]  /*4160*/  LDG.E.128 R96, desc[UR36][R4.64+0x800] ;  /* 0x0008002404607981 */ /* 0x000168000c1e1d00 */
[----:B------:R0:W5:Y:S04]  /*4170*/  LDG.E.128 R100, desc[UR36][R4.64+0x1000] ;  /* 0x0010002404647981 */ /* 0x000168000c1e1d00 */
[----:B------:R0:W5:Y:S01]  /*4180*/  LDG.E.128 R104, desc[UR36][R4.64+0x1800] ;  /* 0x0018002404687981 */ /* 0x000162000c1e1d00 */
[----:B------:R-:W-:Y:S04]  /*4190*/  BSSY B7, `(.L_x_2091) ;  /* 0x0000012000077945 */ /* 0x000fe80003800000 */
[----:B------:R-:W-:Y:S05]  /*41a0*/  @!P0 BRA `(.L_x_2092) ;  /* 0x0000000000408947 */ /* 0x000fea0003800000 */
[----:B------:R-:W-:Y:S01]  /*41b0*/  MOV R0, 0x0 ;  /* 0x0000000000007802 */ /* 0x000fe20000000f00 */
[----:B------:R-:W-:Y:S01]  /*41c0*/  ULDC.64 UR4, c[0x4][0x128] ;  /* 0x01004a0000047ab9 */ /* 0x000fe20000000a00 */
[----:B------:R-:W-:Y:S01]  /*41d0*/  ULDC.64 UR6, c[0x4][0x8] ;  /* 0x0100020000067ab9 */ /* 0x000fe20000000a00 */
[----:B0-----:R-:W-:Y:S01]  /*41e0*/  IMAD.U32 R4, RZ, RZ, UR4 ;  /* 0x00000004ff047e24 */ /* 0x001fe2000f8e00ff */
        /* <DEDUP_REMOVED lines=11> */
[----:B-1---5:R-:W-:Y:S05]  /*42a0*/  CALL.ABS.NOINC R14 ;  /* 0x000000000e007343 */ /* 0x022fea0003c00000 */
.L_x_2092:
[----:B------:R-:W-:Y:S05]  /*42b0*/  BSYNC B7 ;  /* 0x0000000000077941 */ /* 0x000fea0003800000 */
.L_x_2091:
        /* <DEDUP_REMOVED lines=12> */
[----:B0-----:R-:W-:Y:S01]  /*4380*/  IMAD.U32 R4, RZ, RZ, UR4 ;  /* 0x00000004ff047e24 */ /* 0x001fe2000f8e00ff */
        /* <DEDUP_REMOVED lines=12> */
.L_x_2094:
[----:B------:R-:W-:Y:S05]  /*4450*/  BSYNC B7 ;  /* 0x0000000000077941 */ /* 0x000fea0003800000 */
.L_x_2093:
        /* <DEDUP_REMOVED lines=29> */
.L_x_2096:
[----:B------:R-:W-:Y:S05]  /*4630*/  BSYNC B7 ;  /* 0x0000000000077941 */ /* 0x000fea0003800000 */
.L_x_2095:
[----:B------:R-:W1:Y:S01]  /*4640*/  LDC R7, c[0x0][0x230] ;  /* 0x00008c00ff077b82 */ /* 0x000e620000000800 */
[----:B------:R-:W-:Y:S01]  /*4650*/  ISETP.GE.U32.AND P0, PT, R2, 0x3, PT ;  /* 0x000000030200780c */ /* 0x000fe20003f06070 */
[----:B------:R-:W-:Y:S01]  /*4660*/  ULDC.64 UR4, c[0x0][0x228] ;  /* 0x00008a0000047ab9 */ /* 0x000fe20000000a00 */
[----:B------:R-:W-:Y:S01]  /*4670*/  MOV R56, RZ ;  /* 0x000000ff00387202 */ /* 0x000fe20000000f00 */
[----:B------:R-:W-:Y:S01]  /*4680*/  IMAD R3, R69, UR4, RZ ;  /* 0x0000000445037c24 */ /* 0x000fe2000f8e02ff */
[----:B------:R-:W-:Y:S01]  /*4690*/  P2R R73, PR, RZ, 0x1 ;  /* 0x00000001ff497803 */ /* 0x000fe20000000000 */
[----:B------:R-:W-:-:S04]  /*46a0*/  IMAD.WIDE.U32 R20, R68, UR4, RZ ;  /* 0x0000000444147c25 */ /* 0x000fc8000f8e00ff */
[----:B------:R-:W-:Y:S02]  /*46b0*/  IMAD R3, R68, UR5, R3 ;  /* 0x0000000544037c24 */ /* 0x000fe4000f8e0203 */
[----:B------:R-:W-:Y:S02]  /*46c0*/  IMAD.MOV.U32 R68, RZ, RZ, R2 ;  /* 0x000000ffff447224 */ /* 0x000fe400078e0002 */
[----:B0-----:R-:W-:Y:S02]  /*46d0*/  IMAD.IADD R5, R21, 0x1, R3 ;  /* 0x0000000115057824 */ /* 0x001fe400078e0203 */
[----:B------:R-:W-:Y:S01]  /*46e0*/  IMAD.MOV.U32 R21, RZ, RZ, RZ ;  /* 0x000000ffff157224 */ /* 0x000fe200078e00ff */
[----:B-1----:R-:W-:Y:S01]  /*46f0*/  LOP3.LUT R110, R7, 0x3, RZ, 0xc0, !PT ;  /* 0x00000003076e7812 */ /* 0x002fe200078ec0ff */
[----:B------:R-:W-:Y:S06]  /*4700*/  @!P0 BRA `(.L_x_2097) ;  /* 0x0000000c00488947 */ /* 0x000fec0003800000 */
[----:B------:R-:W-:Y:S01]  /*4710*/  HFMA2.MMA R56, -RZ, RZ, 0, 0 ;  /* 0x00000000ff387435 */ /* 0x000fe200000001ff */
[----:B------:R-:W-:Y:S01]  /*4720*/  BSSY B0, `(.L_x_2097) ;  /* 0x00000d0000007945 */ /* 0x000fe20003800000 */
[----:B------:R-:W-:Y:S02]  /*4730*/  IMAD.IADD R69, R7, 0x1, -R110 ;  /* 0x0000000107457824 */ /* 0x000fe400078e0a6e */
[----:B------:R-:W-:Y:S02]  /*4740*/  IMAD.MOV.U32 R21, RZ, RZ, RZ ;  /* 0x000000ffff157224 */ /* 0x000fe400078e00ff */
[----:B------:R-:W-:-:S07]  /*4750*/  IMAD.MOV.U32 R68, RZ, RZ, R2 ;  /* 0x000000ffff447224 */ /* 0x000fce00078e0002 */
.L_x_2110:
        /* <DEDUP_REMOVED lines=10> */
[----:B------:R-:W-:-:S07]  /*4800*/  MOV R0, 0x4820 ;  /* 0x0000482000007802 */ /* 0x000fce0000000f00 */
[----:B------:R-:W-:Y:S05]  /*4810*/  CALL.REL.NOINC `($__internal_6_$__cuda_sm20_div_s64) ;  /* 0x0000023800907944 */ /* 0x000fea0003c00000 */
[----:B------:R-:W-:Y:S02]  /*4820*/  IMAD.MOV.U32 R52, RZ, RZ, R4 ;  /* 0x000000ffff347224 */ /* 0x000fe400078e0004 */
[----:B------:R-:W-:Y:S01]  /*4830*/  IMAD.MOV.U32 R53, RZ, RZ, R3 ;  /* 0x000000ffff357224 */ /* 0x000fe200078e0003 */
[----:B------:R-:W-:Y:S06]  /*4840*/  BRA `(.L_x_2100) ;  /* 0x00000000004c7947 */ /* 0x000fec0003800000 */
.L_x_2099:
        /* <DEDUP_REMOVED lines=19> */
.L_x_2100:
[----:B------:R-:W-:Y:S05]  /*4980*/  BSYNC B1 ;  /* 0x0000000000017941 */ /* 0x000fea0003800000 */
.L_x_2098:
[----:B------:R-:W2:Y:S01]  /*4990*/  LDG.E.64 R54, desc[UR36][R22.64+-0x8] ;  /* 0xfffff82416367981 */ /* 0x000ea2000c1e1b00 */
[----:B------:R-:W-:Y:S02]  /*49a0*/  SHF.R.S32.HI R3, RZ, 0x1f, R68 ;  /* 0x0000001fff037819 */ /* 0x000fe40000011444 */
[----:B------:R-:W-:-:S04]  /*49b0*/  LEA R12, P0, R68, UR38, 0x3 ;  /* 0x00000026440c7c11 */ /* 0x000fc8000f8018ff */
[----:B------:R-:W-:-:S05]  /*49c0*/  LEA.HI.X R13, R68, UR39, R3, 0x3, P0 ;  /* 0x00000027440d7c11 */ /* 0x000fca00080f1c03 */
[----:B------:R-:W3:Y:S01]  /*49d0*/  LDG.E.64 R6, desc[UR36][R12.64] ;  /* 0x000000240c067981 */ /* 0x000ee2000c1e1b00 */
[----:B------:R-:W-:Y:S02]  /*49e0*/  IADD3 R9, P0, RZ, -R52, RZ ;  /* 0x80000034ff097210 */ /* 0x000fe40007f1e0ff */
[----:B------:R-:W-:-:S03]  /*49f0*/  MOV R4, R20 ;  /* 0x0000001400047202 */ /* 0x000fc60000000f00 */
[----:B------:R-:W-:-:S04]  /*4a00*/  IMAD.X R3, RZ, RZ, ~R53, P0 ;  /* 0x000000ffff037224 */ /* 0x000fc800000e0e35 */
        /* <DEDUP_REMOVED lines=19> */
[----:B------:R-:W-:Y:S05]  /*4b40*/  CALL.REL.NOINC `($__internal_6_$__cuda_sm20_div_s64) ;  /* 0x0000023400c47944 */ /* 0x000fea0003c00000 */
[----:B------:R-:W-:Y:S02]  /*4b50*/  IMAD.MOV.U32 R14, RZ, RZ, R4 ;  /* 0x000000ffff0e7224 */ /* 0x000fe400078e0004 */
[----:B------:R-:W-:Y:S01]  /*4b60*/  IMAD.MOV.U32 R15, RZ, RZ, R3 ;  /* 0x000000ffff0f7224 */ /* 0x000fe200078e0003 */
[----:B------:R-:W-:Y:S06]  /*4b70*/  BRA `(.L_x_2103) ;  /* 0x00000000004c7947 */ /* 0x000fec0003800000 */
.L_x_2102:
        /* <DEDUP_REMOVED lines=19> */
.L_x_2103:
[----:B------:R-:W-:Y:S05]  /*4cb0*/  BSYNC B1 ;  /* 0x0000000000017941 */ /* 0x000fea0003800000 */
.L_x_2101:
        /* <DEDUP_REMOVED lines=29> */
.L_x_2105:
        /* <DEDUP_REMOVED lines=19> */
.L_x_2106:
[----:B------:R-:W-:Y:S05]  /*4fc0*/  BSYNC B1 ;  /* 0x0000000000017941 */ /* 0x000fea0003800000 */
.L_x_2104:
        /* <DEDUP_REMOVED lines=29> */
.L_x_2108:
        /* <DEDUP_REMOVED lines=9> */
[----:B------:R-:W-:-:S04]  /*5230*/  IMAD.HI.U32 R20, R5, R54, RZ ;  /* 0x0000003605147227 */ /* 0x000fc800078e00ff */
[----:B------:R-:W-:Y:S01]  /*5240*/  IMAD.MOV.U32 R5, RZ, RZ, RZ ;  /* 0x000000ffff057224 */ /* 0x000fe200078e00ff */
        /* <DEDUP_REMOVED lines=8> */
.L_x_2109:
[----:B------:R-:W-:Y:S05]  /*52d0*/  BSYNC B1 ;  /* 0x0000000000017941 */ /* 0x000fea0003800000 */
.L_x_2107:
        /* <DEDUP_REMOVED lines=10> */
[----:B------:R-:W-:Y:S02]  /*5380*/  VIADD R68, R68, 0xfffffffc ;  /* 0xfffffffc44447836 */ /* 0x000fe40000000000 */
[----:B------:R-:W-:Y:S02]  /*5390*/  IMAD R3, R23, R9, R3 ;  /* 0x0000000917037224 */ /* 0x000fe400078e0203 */
[----:B------:R-:W-:Y:S02]  /*53a0*/  IMAD.MOV.U32 R9, RZ, RZ, R21 ;  /* 0x000000ffff097224 */ /* 0x000fe400078e0015 */
[----:B------:R-:W-:-:S04]  /*53b0*/  IMAD.IADD R3, R7, 0x1, R3 ;  /* 0x0000000107037824 */ /* 0x000fc800078e0203 */
[----:B--2---:R-:W-:Y:S02]  /*53c0*/  IMAD R3, R3, R12, RZ ;  /* 0x0000000c03037224 */ /* 0x004fe400078e02ff */
[----:B------:R-:W-:-:S04]  /*53d0*/  IMAD.WIDE.U32 R8, R12, R6, R8 ;  /* 0x000000060c087225 */ /* 0x000fc800078e0008 */
[----:B------:R-:W-:Y:S01]  /*53e0*/  IMAD R3, R13, R6, R3 ;  /* 0x000000060d037224 */ /* 0x000fe200078e0203 */
[----:B------:R-:W-:-:S03]  /*53f0*/  MOV R21, R8 ;  /* 0x0000000800157202 */ /* 0x000fc60000000f00 */
[----:B------:R-:W-:Y:S01]  /*5400*/  IMAD.IADD R56, R9, 0x1, R3 ;  /* 0x0000000109387824 */ /* 0x000fe200078e0203 */
[----:B------:R-:W-:Y:S06]  /*5410*/  @P0 BRA `(.L_x_2110) ;  /* 0xfffffff000d00947 */ /* 0x000fec000383ffff */
[----:B------:R-:W-:Y:S05]  /*5420*/  BSYNC B0 ;  /* 0x0000000000007941 */ /* 0x000fea0003800000 */
.L_x_2097:
[----:B------:R-:W-:-:S04]  /*5430*/  ISETP.NE.AND P0, PT, R110, RZ, PT ;  /* 0x000000ff6e00720c */ /* 0x000fc80003f05270 */
[----:B------:R-:W-:-:S09]  /*5440*/  P2R R0, PR, RZ, 0x1 ;  /* 0x00000001ff007803 */ /* 0x000fd20000000000 */
        /* <DEDUP_REMOVED lines=11> */
[----:B------:R-:W-:-:S07]  /*5500*/  IMAD.MOV.U32 R3, RZ, RZ, R15 ;  /* 0x000000ffff037224 */ /* 0x000fce00078e000f */
[----:B------:R-:W-:Y:S05]  /*5510*/  CALL.REL.NOINC `($__internal_6_$__cuda_sm20_div_s64) ;  /* 0x0000022c00507944 */ /* 0x000fea0003c00000 */
[----:B------:R-:W-:Y:S01]  /*5520*/  MOV R12, R4 ;  /* 0x00000004000c7202 */ /* 0x000fe20000000f00 */
[----:B------:R-:W-:Y:S01]  /*5530*/  IMAD.MOV.U32 R13, RZ, RZ, R3 ;  /* 0x000000ffff0d7224 */ /* 0x000fe200078e0003 */
[----:B------:R-:W-:Y:S06]  /*5540*/  BRA `(.L_x_2114) ;  /* 0x00000000004c7947 */ /* 0x000fec0003800000 */
.L_x_2113:
        /* <DEDUP_REMOVED lines=19> */
.L_x_2114:
[----:B------:R-:W-:Y:S05]  /*5680*/  BSYNC B0 ;  /* 0x0000000000007941 */ /* 0x000fea0003800000 */
.L_x_2112:
[----:B------:R-:W-:Y:S01]  /*5690*/  ULDC.64 UR4, c[0x0][0x240] ;  /* 0x0000900000047ab9 */ /* 0x000fe20000000a00 */
[----:B------:R-:W-:Y:S02]  /*56a0*/  SHF.R.S32.HI R3, RZ, 0x1f, R68 ;  /* 0x0000001fff037819 */ /* 0x000fe40000011444 */
[----:B------:R-:W-:-:S04]  /*56b0*/  LEA R6, P0, R68, UR4, 0x3 ;  /* 0x0000000444067c11 */ /* 0x000fc8000f8018ff */
[----:B------:R-:W-:-:S06]  /*56c0*/  LEA.HI.X R7, R68, UR5, R3, 0x3, P0 ;  /* 0x0000000544077c11 */ /* 0x000fcc00080f1c03 */
        /* <DEDUP_REMOVED lines=8> */
[----:B------:R-:W-:Y:S02]  /*5750*/  IMAD R3, R15, R9, R3 ;  /* 0x000000090f037224 */ /* 0x000fe400078e0203 */
[----:B------:R-:W-:-:S03]  /*5760*/  IMAD.MOV.U32 R9, RZ, RZ, R56 ;  /* 0x000000ffff097224 */ /* 0x000fc600078e0038 */
[----:B------:R-:W-:-:S05]  /*5770*/  IADD3 R3, R5, R3, RZ ;  /* 0x0000000305037210 */ /* 0x000fca0007ffe0ff */
[----:B--2---:R-:W-:Y:S02]  /*5780*/  IMAD R3, R3, R6, RZ ;  /* 0x0000000603037224 */ /* 0x004fe400078e02ff */
[----:B------:R-:W-:-:S04]  /*5790*/  IMAD.WIDE.U32 R8, R6, R4, R8 ;  /* 0x0000000406087225 */ /* 0x000fc800078e0008 */
[----:B------:R-:W-:Y:S01]  /*57a0*/  IMAD R3, R7, R4, R3 ;  /* 0x0000000407037224 */ /* 0x000fe200078e0203 */
[----:B------:R-:W-:-:S03]  /*57b0*/  MOV R21, R8 ;  /* 0x0000000800157202 */ /* 0x000fc60000000f00 */
        /* <DEDUP_REMOVED lines=14> */
[----:B------:R-:W-:Y:S05]  /*58a0*/  CALL.REL.NOINC `($__internal_6_$__cuda_sm20_div_s64) ;  /* 0x00000228006c7944 */ /* 0x000fea0003c00000 */
[----:B------:R-:W-:Y:S01]  /*58b0*/  MOV R5, R3 ;  /* 0x0000000300057202 */ /* 0x000fe20000000f00 */
[----:B------:R-:W-:Y:S06]  /*58c0*/  BRA `(.L_x_2117) ;  /* 0x00000000004c7947 */ /* 0x000fec0003800000 */
.L_x_2116:
        /* <DEDUP_REMOVED lines=10> */
[----:B------:R-:W-:Y:S02]  /*5970*/  IMAD.MOV R3, RZ, RZ, -R4 ;  /* 0x000000ffff037224 */ /* 0x000fe400078e0a04 */
[----:B------:R-:W-:Y:S02]  /*5980*/  IMAD.MOV.U32 R5, RZ, RZ, RZ ;  /* 0x000000ffff057224 */ /* 0x000fe400078e00ff */
[----:B------:R-:W-:-:S05]  /*5990*/  IMAD R3, R14, R3, R12 ;  /* 0x000000030e037224 */ /* 0x000fca00078e020c */
[----:B------:R-:W-:-:S13]  /*59a0*/  ISETP.GE.U32.AND P0, PT, R3, R14, PT ;  /* 0x0000000e0300720c */ /* 0x000fda0003f06070 */
[----:B------:R-:W-:Y:S01]  /*59b0*/  @P0 IMAD.IADD R3, R3, 0x1, -R14 ;  /* 0x0000000103030824 */ /* 0x000fe200078e0a0e */
[----:B------:R-:W-:-:S04]  /*59c0*/  @P0 IADD3 R4, R4, 0x1, RZ ;  /* 0x0000000104040810 */ /* 0x000fc80007ffe0ff */
[----:B------:R-:W-:-:S13]  /*59d0*/  ISETP.GE.U32.AND P1, PT, R3, R14, PT ;  /* 0x0000000e0300720c */ /* 0x000fda0003f26070 */
[----:B------:R-:W-:Y:S01]  /*59e0*/  @P1 VIADD R4, R4, 0x1 ;  /* 0x0000000104041836 */ /* 0x000fe20000000000 */
[----:B------:R-:W-:-:S07]  /*59f0*/  @!P2 LOP3.LUT R4, RZ, R14, RZ, 0x33, !PT ;  /* 0x0000000eff04a212 */ /* 0x000fce00078e33ff */
.L_x_2117:
[----:B------:R-:W-:Y:S05]  /*5a00*/  BSYNC B0 ;  /* 0x0000000000007941 */ /* 0x000fea0003800000 */
.L_x_2115:
[----:B------:R-:W-:Y:S01]  /*5a10*/  ULDC.64 UR4, c[0x0][0x240] ;  /* 0x0000900000047ab9 */ /* 0x000fe20000000a00 */
[----:B------:R-:W-:Y:S02]  /*5a20*/  SHF.R.S32.HI R3, RZ, 0x1f, R68 ;  /* 0x0000001fff037819 */ /* 0x000fe40000011444 */
[----:B------:R-:W-:-:S04]  /*5a30*/  LEA R6, P0, R68, UR4, 0x3 ;  /* 0x0000000444067c11 */ /* 0x000fc8000f8018ff */
[----:B------:R-:W-:-:S06]  /*5a40*/  LEA.HI.X R7, R68, UR5, R3, 0x3, P0 ;  /* 0x0000000544077c11 */ /* 0x000fcc00080f1c03 */
[----:B------:R-:W2:Y:S01]  /*5a50*/  LDG.E.64 R6, desc[UR36][R6.64+-0x8] ;  /* 0xfffff82406067981 */ /* 0x000ea2000c1e1b00 */
[----:B------:R-:W-:Y:S01]  /*5a60*/  IADD3 R11, P0, RZ, -R4, RZ ;  /* 0x80000004ff0b7210 */ /* 0x000fe20007f1e0ff */
[----:B------:R-:W-:Y:S02]  /*5a70*/  IMAD.MOV.U32 R8, RZ, RZ, R12 ;  /* 0x000000ffff087224 */ /* 0x000fe400078e000c */
[----:B------:R-:W-:Y:S01]  /*5a80*/  IMAD.MOV.U32 R9, RZ, RZ, R13 ;  /* 0x000000ffff097224 */ /* 0x000fe200078e000d */
[----:B------:R-:W-:Y:S01]  /*5a90*/  IADD3.X R3, RZ, ~R5, RZ, P0, !PT ;  /* 0x80000005ff037210 */ /* 0x000fe200007fe4ff */
[----:B------:R-:W-:Y:S01]  /*5aa0*/  IMAD.MOV.U32 R10, RZ, RZ, R21 ;  /* 0x000000ffff0a7224 */ /* 0x000fe200078e0015 */
        /* <DEDUP_REMOVED lines=24> */
[----:B------:R-:W-:Y:S05]  /*5c30*/  CALL.REL.NOINC `($__internal_7_$__cuda_sm20_rem_s64) ;  /* 0x0000022800d87944 */ /* 0x000fea0003c00000 */
[----:B------:R-:W-:Y:S01]  /*5c40*/  MOV R4, R3 ;  /* 0x0000000300047202 */ /* 0x000fe20000000f00 */
[----:B------:R-:W-:Y:S01]  /*5c50*/  IMAD.MOV.U32 R5, RZ, RZ, R0 ;  /* 0x000000ffff057224 */ /* 0x000fe200078e0000 */
[----:B------:R-:W-:Y:S06]  /*5c60*/  BRA `(.L_x_2120) ;  /* 0x0000000000487947 */ /* 0x000fec0003800000 */
.L_x_2119:
        /* <DEDUP_REMOVED lines=18> */
.L_x_2120:
[----:B------:R-:W-:Y:S05]  /*5d90*/  BSYNC B0 ;  /* 0x0000000000007941 */ /* 0x000fea0003800000 */
.L_x_2118:
[----:B------:R-:W-:Y:S01]  /*5da0*/  ULDC.64 UR4, c[0x0][0x240] ;  /* 0x0000900000047ab9 */ /* 0x000fe20000000a00 */
[----:B------:R-:W-:Y:S02]  /*5db0*/  SHF.R.S32.HI R3, RZ, 0x1f, R68 ;  /* 0x0000001fff037819 */ /* 0x000fe40000011444 */
[----:B------:R-:W-:-:S04]  /*5dc0*/  LEA R6, P0, R68, UR4, 0x3 ;  /* 0x0000000444067c11 */ /* 0x000fc8000f8018ff */
[----:B------:R-:W-:-:S06]  /*5dd0*/  LEA.HI.X R7, R68, UR5, R3, 0x3, P0 ;  /* 0x0000000544077c11 */ /* 0x000fcc00080f1c03 */
[----:B------:R-:W2:Y:S01]  /*5de0*/  LDG.E.64 R6, desc[UR36][R6.64+-0x10] ;  /* 0xfffff02406067981 */ /* 0x000ea2000c1e1b00 */
[----:B------:R-:W-:Y:S01]  /*5df0*/  MOV R8, R21 ;  /* 0x0000001500087202 */ /* 0x000fe20000000f00 */
[----:B------:R-:W-:Y:S02]  /*5e00*/  IMAD.MOV.U32 R9, RZ, RZ, R56 ;  /* 0x000000ffff097224 */ /* 0x000fe400078e0038 */
[----:B--2---:R-:W-:Y:S02]  /*5e10*/  IMAD R3, R5, R6, RZ ;  /* 0x0000000605037224 */ /* 0x004fe400078e02ff */
[----:B------:R-:W-:-:S04]  /*5e20*/  IMAD.WIDE.U32 R8, R6, R4, R8 ;  /* 0x0000000406087225 */ /* 0x000fc800078e0008 */
[----:B------:R-:W-:Y:S02]  /*5e30*/  IMAD R3, R7, R4, R3 ;  /* 0x0000000407037224 */ /* 0x000fe400078e0203 */
[----:B------:R-:W-:-:S03]  /*5e40*/  IMAD.MOV.U32 R21, RZ, RZ, R8 ;  /* 0x000000ffff157224 */ /* 0x000fc600078e0008 */
[----:B------:R-:W-:-:S07]  /*5e50*/  IADD3 R56, R9, R3, RZ ;  /* 0x0000000309387210 */ /* 0x000fce0007ffe0ff */
.L_x_2111:
[-C--:B------:R-:W-:Y:S01]  /*5e60*/  IADD3 R3, P0, R16, R21.reuse, RZ ;  /* 0x0000001510037210 */ /* 0x080fe20007f1e0ff */
[----:B------:R-:W-:Y:S01]  /*5e70*/  BSSY B7, `(.L_x_2121) ;  /* 0x0000031000077945 */ /* 0x000fe20003800000 */
        /* <DEDUP_REMOVED lines=17> */
.L_x_2125:
        /* <DEDUP_REMOVED lines=25> */
.L_x_2124:
[----:B------:R-:W-:Y:S05]  /*6120*/  BSYNC B8 ;  /* 0x0000000000087941 */ /* 0x000fea0003800000 */
.L_x_2123:
[----:B------:R-:W-:-:S05]  /*6130*/  IADD3 R16, P0, R16, 0x8, RZ ;  /* 0x0000000810107810 */ /* 0x000fca0007f1e0ff */
[----:B------:R-:W-:Y:S01]  /*6140*/  IMAD.X R17, RZ, RZ, R17, P0 ;  /* 0x000000ffff117224 */ /* 0x000fe200000e0611 */
[----:B------:R-:W-:-:S04]  /*6150*/  ISETP.GE.U32.AND P0, PT, R16, R23, PT ;  /* 0x000000171000720c */ /* 0x000fc80003f06070 */
[----:B------:R-:W-:-:S13]  /*6160*/  ISETP.GE.U32.AND.EX P0, PT, R17, R56, PT, P0 ;  /* 0x000000381100720c */ /* 0x000fda0003f06100 */
[----:B------:R-:W-:Y:S05]  /*6170*/  @!P0 BRA `(.L_x_2125) ;  /* 0xfffffffc00848947 */ /* 0x000fea000383ffff */
.L_x_2122:
[----:B------:R-:W-:Y:S05]  /*6180*/  BSYNC B7 ;  /* 0x0000000000077941 */ /* 0x000fea0003800000 */
.L_x_2121:
        /* <DEDUP_REMOVED lines=25> */
.L_x_2127:
[----:B------:R-:W-:Y:S05]  /*6320*/  BSYNC B7 ;  /* 0x0000000000077941 */ /* 0x000fea0003800000 */
.L_x_2126:
        /* <DEDUP_REMOVED lines=22> */
.L_x_2129:
[----:B------:R-:W-:Y:S05]  /*6490*/  BSYNC B7 ;  /* 0x0000000000077941 */ /* 0x000fea0003800000 */
.L_x_2128:
        /* <DEDUP_REMOVED lines=29> */
.L_x_2131:
[----:B------:R-:W-:Y:S05]  /*6670*/  BSYNC B7 ;  /* 0x0000000000077941 */ /* 0x000fea0003800000 */
.L_x_2130:
[----:B------:R-:W-:Y:S01]  /*6680*/  ISETP.NE.AND P6, PT, R73, RZ, PT ;  /* 0x000000ff4900720c */ /* 0x000fe20003fc5270 */
[----:B------:R-:W-:Y:S01]  /*6690*/  ULDC.64 UR4, c[0x0][0x228] ;  /* 0x00008a0000047ab9 */ /* 0x000fe20000000a00 */
[----:B------:R-:W-:Y:S01]  /*66a0*/  CS2R R36, SRZ ;  /* 0x0000000000247805 */ /* 0x000fe2000001ff00 */
[----:B------:R-:W-:Y:S02]  /*66b0*/  IMAD R3, R71, UR4, RZ ;  /* 0x0000000447037c24 */ /* 0x000fe4000f8e02ff */
[----:B------:R-:W-:-:S04]  /*66c0*/  IMAD.WIDE.U32 R52, R70, UR4, RZ ;  /* 0x0000000446347c25 */ /* 0x000fc8000f8e00ff */
[----:B------:R-:W-:Y:S02]  /*66d0*/  IMAD R3, R70, UR5, R3 ;  /* 0x0000000546037c24 */ /* 0x000fe4000f8e0203 */
[----:B------:R-:W-:Y:S02]  /*66e0*/  IMAD.MOV.U32 R54, RZ, RZ, R2 ;  /* 0x000000ffff367224 */ /* 0x000fe400078e0002 */
[----:B------:R-:W-:Y:S01]  /*66f0*/  IMAD.IADD R5, R53, 0x1, R3 ;  /* 0x0000000135057824 */ /* 0x000fe200078e0203 */
[----:B------:R-:W-:Y:S06]  /*6700*/  @!P6 BRA `(.L_x_2132) ;  /* 0x0000000c003ce947 */ /* 0x000fec0003800000 */
[----:B------:R-:W-:Y:S01]  /*6710*/  ULDC UR4, c[0x0][0x230] ;  /* 0x00008c0000047ab9 */ /* 0x000fe20000000800 */
[----:B------:R-:W-:Y:S01]  /*6720*/  BSSY B0, `(.L_x_2132) ;  /* 0x00000cd000007945 */ /* 0x000fe20003800000 */
[----:B------:R-:W-:Y:S02]  /*6730*/  CS2R R36, SRZ ;  /* 0x0000000000247805 */ /* 0x000fe4000001ff00 */
[----:B------:R-:W-:Y:S02]  /*6740*/  MOV R54, R2 ;  /* 0x0000000200367202 */ /* 0x000fe40000000f00 */
[----:B------:R-:W-:-:S07]  /*6750*/  IADD3 R55, -R110, UR4, RZ ;  /* 0x000000046e377c10 */ /* 0x000fce000fffe1ff */
.L_x_2145:
        /* <DEDUP_REMOVED lines=15> */
.L_x_2134:
        /* <DEDUP_REMOVED lines=19> */
.L_x_2135:
[----:B------:R-:W-:Y:S05]  /*6980*/  BSYNC B1 ;  /* 0x0000000000017941 */ /* 0x000fea0003800000 */
.L_x_2133:
[----:B------:R-:W-:Y:S01]  /*6990*/  ULDC.64 UR4, c[0x0][0x240] ;  /* 0x0000900000047ab9 */ /* 0x000fe20000000a00 */
        /* <DEDUP_REMOVED lines=29> */
.L_x_2137:
        /* <DEDUP_REMOVED lines=19> */
.L_x_2138:
[----:B------:R-:W-:Y:S05]  /*6ca0*/  BSYNC B1 ;  /* 0x0000000000017941 */ /* 0x000fea0003800000 */
.L_x_2136:
        /* <DEDUP_REMOVED lines=29> */
.L_x_2140:
        /* <DEDUP_REMOVED lines=19> */
.L_x_2141:
[----:B------:R-:W-:Y:S05]  /*6fb0*/  BSYNC B1 ;  /* 0x0000000000017941 */ /* 0x000fea0003800000 */
.L_x_2139:
        /* <DEDUP_REMOVED lines=28> */
.L_x_2143:
        /* <DEDUP_REMOVED lines=9> */
[----:B------:R-:W-:Y:S01]  /*7210*/  IMAD.HI.U32 R52, R5, R20, RZ ;  /* 0x0000001405347227 */ /* 0x000fe200078e00ff */
[----:B------:R-:W-:-:S03]  /*7220*/  HFMA2.MMA R5, -RZ, RZ, 0, 0 ;  /* 0x00000000ff057435 */ /* 0x000fc600000001ff */
        /* <DEDUP_REMOVED lines=8> */
.L_x_2144:
[----:B------:R-:W-:Y:S05]  /*72b0*/  BSYNC B1 ;  /* 0x0000000000017941 */ /* 0x000fea0003800000 */
.L_x_2142:
        /* <DEDUP_REMOVED lines=20> */
.L_x_2132:
        /* <DEDUP_REMOVED lines=18> */
.L_x_2148:
        /* <DEDUP_REMOVED lines=19> */
.L_x_2149:
[----:B------:R-:W-:Y:S05]  /*7650*/  BSYNC B0 ;  /* 0x0000000000007941 */ /* 0x000fea0003800000 */
.L_x_2147:
[----:B------:R-:W-:Y:S02]  /*7660*/  ULDC.64 UR4, c[0x0][0x240] ;  /* 0x0000900000047ab9 */ /* 0x000fe40000000a00 */
[----:B------:R-:W-:-:S04]  /*7670*/  LEA R14, P0, R54, UR4, 0x3 ;  /* 0x00000004360e7c11 */ /* 0x000fc8000f8018ff */
[----:B------:R-:W-:-:S05]  /*7680*/  LEA.HI.X R15, R54, UR5, R15, 0x3, P0 ;  /* 0x00000005360f7c11 */ /* 0x000fca00080f1c0f */
[----:B------:R-:W2:Y:S01]  /*7690*/  LDG.E.64 R6, desc[UR36][R14.64] ;  /* 0x000000240e067981 */ /* 0x000ea2000c1e1b00 */
[----:B------:R-:W-:Y:S02]  /*76a0*/  IADD3 R9, P0, RZ, -R12, RZ ;  /* 0x8000000cff097210 */ /* 0x000fe40007f1e0ff */
        /* <DEDUP_REMOVED lines=22> */
[----:B------:R-:W-:Y:S05]  /*7810*/  CALL.REL.NOINC `($__internal_6_$__cuda_sm20_div_s64) ;  /* 0x0000020800907944 */ /* 0x000fea0003c00000 */
[----:B------:R-:W-:Y:S01]  /*7820*/  IMAD.MOV.U32 R5, RZ, RZ, R3 ;  /* 0x000000ffff057224 */ /* 0x000fe200078e0003 */
[----:B------:R-:W-:Y:S06]  /*7830*/  BRA `(.L_x_2152) ;  /* 0x00000000004c7947 */ /* 0x000fec0003800000 */
.L_x_2151:
        /* <DEDUP_REMOVED lines=19> */
.L_x_2152:
[----:B------:R-:W-:Y:S05]  /*7970*/  BSYNC B0 ;  /* 0x0000000000007941 */ /* 0x000fea0003800000 */
.L_x_2150:
        /* <DEDUP_REMOVED lines=25> */
[----:B------:R-:W-:Y:S05]  /*7b10*/  CALL.REL.NOINC `($__internal_7_$__cuda_sm20_rem_s64) ;  /* 0x0000020c00207944 */ /* 0x000fea0003c00000 */
[----:B------:R-:W-:Y:S02]  /*7b20*/  IMAD.MOV.U32 R4, RZ, RZ, R3 ;  /* 0x000000ffff047224 */ /* 0x000fe400078e0003 */
[----:B------:R-:W-:Y:S01]  /*7b30*/  IMAD.MOV.U32 R5, RZ, RZ, R0 ;  /* 0x000000ffff057224 */ /* 0x000fe200078e0000 */
[----:B------:R-:W-:Y:S06]  /*7b40*/  BRA `(.L_x_2155) ;  /* 0x0000000000487947 */ /* 0x000fec0003800000 */
.L_x_2154:
[----:B------:R-:W0:Y:S01]  /*7b50*/  I2F.U32.RP R0, R6 ;  /* 0x0000000600007306 */ /* 0x000e220000209000 */
[----:B------:R-:W-:Y:S01]  /*7b60*/  IMAD.MOV R3, RZ, RZ, -R6 ;  /* 0x000000ffff037224 */ /* 0x000fe200078e0a06 */
[----:B------:R-:W-:Y:S01]  /*7b70*/  ISETP.NE.U32.AND P1, PT, R6, RZ, PT ;  /* 0x000000ff0600720c */ /* 0x000fe20003f25070 */
[----:B------:R-:W-:-:S05]  /*7b80*/  HFMA2.MMA R5, -RZ, RZ, 0, 0 ;  /* 0x00000000ff057435 */ /* 0x000fca00000001ff */
        /* <DEDUP_REMOVED lines=14> */
.L_x_2155:
[----:B------:R-:W-:Y:S05]  /*7c70*/  BSYNC B0 ;  /* 0x0000000000007941 */ /* 0x000fea0003800000 */
.L_x_2153:
[----:B------:R-:W2:Y:S02]  /*7c80*/  LDG.E.64 R14, desc[UR36][R14.64+-0x10] ;  /* 0xfffff0240e0e7981 */ /* 0x000ea4000c1e1b00 */
[----:B--2---:R-:W-:Y:S02]  /*7c90*/  IMAD R3, R5, R14, RZ ;  /* 0x0000000e05037224 */ /* 0x004fe400078e02ff */
[----:B------:R-:W-:-:S04]  /*7ca0*/  IMAD.WIDE.U32 R36, R14, R4, R36 ;  /* 0x000000040e247225 */ /* 0x000fc800078e0024 */
[----:B------:R-:W-:-:S04]  /*7cb0*/  IMAD R3, R15, R4, R3 ;  /* 0x000000040f037224 */ /* 0x000fc800078e0203 */
[----:B------:R-:W-:-:S07]  /*7cc0*/  IMAD.IADD R37, R37, 0x1, R3 ;  /* 0x0000000125257824 */ /* 0x000fce00078e0203 */
.L_x_2146:
[-C--:B------:R-:W-:Y:S01]  /*7cd0*/  IADD3 R17, P0, R18, R36.reuse, RZ ;  /* 0x0000002412117210 */ /* 0x080fe20007f1e0ff */
[----:B------:R-:W-:Y:S01]  /*7ce0*/  BSSY B7, `(.L_x_2156) ;  /* 0x0000031000077945 */ /* 0x000fe20003800000 */
[----:B------:R-:W-:Y:S02]  /*7cf0*/  IADD3 R3, P2, R38, R36, RZ ;  /* 0x0000002426037210 */ /* 0x000fe40007f5e0ff */
[----:B------:R-:W-:Y:S01]  /*7d00*/  IADD3 R0, P1, R17, 0x1, RZ ;  /* 0x0000000111007810 */ /* 0x000fe20007f3e0ff */
[----:B------:R-:W-:Y:S01]  /*7d10*/  IMAD.X R4, R19, 0x1, R37, P0 ;  /* 0x0000000113047824 */ /* 0x000fe200000e0625 */
[----:B------:R-:W-:Y:S02]  /*7d20*/  IADD3.X R37, R39, R37, RZ, P2, !PT ;  /* 0x0000002527257210 */ /* 0x000fe400017fe4ff */
        /* <DEDUP_REMOVED lines=13> */
.L_x_2160:
        /* <DEDUP_REMOVED lines=25> */
.L_x_2159:
[----:B------:R-:W-:Y:S05]  /*7f90*/  BSYNC B8 ;  /* 0x0000000000087941 */ /* 0x000fea0003800000 */
.L_x_2158:
[----:B------:R-:W-:-:S04]  /*7fa0*/  IADD3 R16, P0, R16, 0x8, RZ ;  /* 0x0000000810107810 */ /* 0x000fc80007f1e0ff */
[----:B------:R-:W-:Y:S02]  /*7fb0*/  IADD3.X R17, RZ, R17, RZ, P0, !PT ;  /* 0x00000011ff117210 */ /* 0x000fe400007fe4ff */
[----:B------:R-:W-:-:S04]  /*7fc0*/  ISETP.GE.U32.AND P0, PT, R16, R19, PT ;  /* 0x000000131000720c */ /* 0x000fc80003f06070 */
[----:B------:R-:W-:-:S13]  /*7fd0*/  ISETP.GE.U32.AND.EX P0, PT, R17, R18, PT, P0 ;  /* 0x000000121100720c */ /* 0x000fda0003f06100 */
[----:B------:R-:W-:Y:S05]  /*7fe0*/  @!P0 BRA `(.L_x_2160) ;  /* 0xfffffffc00848947 */ /* 0x000fea000383ffff */
.L_x_2157:
[----:B------:R-:W-:Y:S05]  /*7ff0*/  BSYNC B7 ;  /* 0x0000000000077941 */ /* 0x000fea0003800000 */
.L_x_2156:
        /* <DEDUP_REMOVED lines=22> */
.L_x_2162:
[----:B------:R-:W-:Y:S05]  /*8160*/  BSYNC B7 ;  /* 0x0000000000077941 */ /* 0x000fea0003800000 */
.L_x_2161:
        /* <DEDUP_REMOVED lines=22> */
.L_x_2164:
[----:B------:R-:W-:Y:S05]  /*82d0*/  BSYNC B7 ;  /* 0x0000000000077941 */ /* 0x000fea0003800000 */
.L_x_2163:
        /* <DEDUP_REMOVED lines=29> */
.L_x_2166:
[----:B------:R-:W-:Y:S05]  /*84b0*/  BSYNC B7 ;  /* 0x0000000000077941 */ /* 0x000fea0003800000 */
.L_x_2165:
[----:B------:R-:W-:Y:S01]  /*84c0*/  ISETP.NE.AND P6, PT, R73, RZ, PT ;  /* 0x000000ff4900720c */ /* 0x000fe20003fc5270 */
[----:B------:R-:W-:Y:S01]  /*84d0*/  ULDC.64 UR4, c[0x0][0x228] ;  /* 0x00008a0000047ab9 */ /* 0x000fe20000000a00 */
[----:B------:R-:W-:Y:S01]  /*84e0*/  CS2R R22, SRZ ;  /* 0x0000000000167805 */ /* 0x000fe2000001ff00 */
[----:B------:R-:W-:Y:S01]  /*84f0*/  IMAD R3, R97, UR4, RZ ;  /* 0x0000000461037c24 */ /* 0x000fe2000f8e02ff */
[----:B------:R-:W-:Y:S01]  /*8500*/  MOV R38, R2 ;  /* 0x0000000200267202 */ /* 0x000fe20000000f00 */
[----:B------:R-:W-:-:S04]  /*8510*/  IMAD.WIDE.U32 R36, R96, UR4, RZ ;  /* 0x0000000460247c25 */ /* 0x000fc8000f8e00ff */
[----:B------:R-:W-:-:S04]  /*8520*/  IMAD R3, R96, UR5, R3 ;  /* 0x0000000560037c24 */ /* 0x000fc8000f8e0203 */
[----:B------:R-:W-:Y:S01]  /*8530*/  IMAD.IADD R5, R37, 0x1, R3 ;  /* 0x0000000125057824 */ /* 0x000fe200078e0203 */
[----:B------:R-:W-:Y:S06]  /*8540*/  @!P6 BRA `(.L_x_2167) ;  /* 0x0000000c003ce947 */ /* 0x000fec0003800000 */
[----:B------:R-:W-:Y:S01]  /*8550*/  ULDC UR4, c[0x0][0x230] ;  /* 0x00008c0000047ab9 */ /* 0x000fe20000000800 */
[----:B------:R-:W-:Y:S01]  /*8560*/  BSSY B0, `(.L_x_2167) ;  /* 0x00000cd000007945 */ /* 0x000fe20003800000 */
[----:B------:R-:W-:Y:S01]  /*8570*/  CS2R R22, SRZ ;  /* 0x0000000000167805 */ /* 0x000fe2000001ff00 */
[----:B------:R-:W-:Y:S01]  /*8580*/  IMAD.MOV.U32 R38, RZ, RZ, R2 ;  /* 0x000000ffff267224 */ /* 0x000fe200078e0002 */
[----:B------:R-:W-:-:S07]  /*8590*/  IADD3 R39, -R110, UR4, RZ ;  /* 0x000000046e277c10 */ /* 0x000fce000fffe1ff */
.L_x_2180:
        /* <DEDUP_REMOVED lines=13> */
[----:B------:R-:W-:Y:S01]  /*8670*/  IMAD.MOV.U32 R14, RZ, RZ, R4 ;  /* 0x000000ffff0e7224 */ /* 0x000fe200078e0004 */
[----:B------:R-:W-:Y:S01]  /*8680*/  MOV R15, R3 ;  /* 0x00000003000f7202 */ /* 0x000fe20000000f00 */
[----:B------:R-:W-:Y:S06]  /*8690*/  BRA `(.L_x_2170) ;  /* 0x00000000004c7947 */ /* 0x000fec0003800000 */
.L_x_2169:
        /* <DEDUP_REMOVED lines=19> */
.L_x_2170:
[----:B------:R-:W-:Y:S05]  /*87d0*/  BSYNC B1 ;  /* 0x0000000000017941 */ /* 0x000fea0003800000 */
.L_x_2168:
[----:B------:R-:W-:Y:S01]  /*87e0*/  ULDC.64 UR4, c[0x0][0x240] ;  /* 0x0000900000047ab9 */ /* 0x000fe20000000a00 */
[----:B------:R-:W2:Y:S01]  /*87f0*/  LDG.E.64 R18, desc[UR36][R12.64+-0x8] ;  /* 0xfffff8240c127981 */ /* 0x000ea2000c1e1b00 */
[----:B------:R-:W-:-:S04]  /*8800*/  LEA R16, P0, R38, UR4, 0x3 ;  /* 0x0000000426107c11 */ /* 0x000fc8000f8018ff */
[----:B------:R-:W-:-:S05]  /*8810*/  LEA.HI.X R17, R38, UR5, R17, 0x3, P0 ;  /* 0x0000000526117c11 */ /* 0x000fca00080f1c11 */
[----:B------:R-:W3:Y:S01]  /*8820*/  LDG.E.64 R6, desc[UR36][R16.64] ;  /* 0x0000002410067981 */ /* 0x000ee2000c1e1b00 */
[----:B------:R-:W-:-:S04]  /*8830*/  IADD3 R9, P0, RZ, -R14, RZ ;  /* 0x8000000eff097210 */ /* 0x000fc80007f1e0ff */
[----:B------:R-:W-:Y:S01]  /*8840*/  IADD3.X R3, RZ, ~R15, RZ, P0, !PT ;  /* 0x8000000fff037210 */ /* 0x000fe200007fe4ff */
[----:B------:R-:W-:-:S04]  /*8850*/  IMAD.MOV.U32 R4, RZ, RZ, R36 ;  /* 0x000000ffff047224 */ /* 0x000fc800078e0024 */
        /* <DEDUP_REMOVED lines=18> */
[----:B------:R-:W-:Y:S01]  /*8980*/  IMAD.MOV.U32 R22, RZ, RZ, R4 ;  /* 0x000000ffff167224 */ /* 0x000fe200078e0004 */
[----:B------:R-:W-:Y:S01]  /*8990*/  MOV R23, R3 ;  /* 0x0000000300177202 */ /* 0x000fe20000000f00 */
[----:B------:R-:W-:Y:S06]  /*89a0*/  BRA `(.L_x_2173) ;  /* 0x00000000004c7947 */ /* 0x000fec0003800000 */
.L_x_2172:
        /* <DEDUP_REMOVED lines=19> */
.L_x_2173:
[----:B------:R-:W-:Y:S05]  /*8ae0*/  BSYNC B1 ;  /* 0x0000000000017941 */ /* 0x000fea0003800000 */
.L_x_2171:
        /* <DEDUP_REMOVED lines=29> */
.L_x_2175:
        /* <DEDUP_REMOVED lines=19> */
.L_x_2176:
[----:B------:R-:W-:Y:S05]  /*8df0*/  BSYNC B1 ;  /* 0x0000000000017941 */ /* 0x000fea0003800000 */
.L_x_2174:
        /* <DEDUP_REMOVED lines=28> */
.L_x_2178:
        /* <DEDUP_REMOVED lines=19> */
.L_x_2179:
[----:B------:R-:W-:Y:S05]  /*90f0*/  BSYNC B1 ;  /* 0x0000000000017941 */ /* 0x000fea0003800000 */
.L_x_2177:
        /* <DEDUP_REMOVED lines=20> */
.L_x_2167:
        /* <DEDUP_REMOVED lines=18> */
.L_x_2183:
        /* <DEDUP_REMOVED lines=19> */
.L_x_2184:
[----:B------:R-:W-:Y:S05]  /*9490*/  BSYNC B0 ;  /* 0x0000000000007941 */ /* 0x000fea0003800000 */
.L_x_2182:
[----:B------:R-:W-:Y:S02]  /*94a0*/  ULDC.64 UR4, c[0x0][0x240] ;  /* 0x0000900000047ab9 */ /* 0x000fe40000000a00 */
[----:B------:R-:W-:-:S04]  /*94b0*/  LEA R12, P0, R38, UR4, 0x3 ;  /* 0x00000004260c7c11 */ /* 0x000fc8000f8018ff */
[----:B------:R-:W-:-:S05]  /*94c0*/  LEA.HI.X R13, R38, UR5, R13, 0x3, P0 ;  /* 0x00000005260d7c11 */ /* 0x000fca00080f1c0d */
[----:B------:R-:W2:Y:S01]  /*94d0*/  LDG.E.64 R6, desc[UR36][R12.64] ;  /* 0x000000240c067981 */ /* 0x000ea2000c1e1b00 */
[----:B------:R-:W-:Y:S01]  /*94e0*/  IADD3 R9, P0, RZ, -R14, RZ ;  /* 0x8000000eff097210 */ /* 0x000fe20007f1e0ff */
[----:B------:R-:W-:-:S03]  /*94f0*/  IMAD.MOV.U32 R4, RZ, RZ, R36 ;  /* 0x000000ffff047224 */ /* 0x000fc600078e0024 */
        /* <DEDUP_REMOVED lines=22> */
[----:B------:R-:W-:Y:S01]  /*9660*/  IMAD.MOV.U32 R5, RZ, RZ, R3 ;  /* 0x000000ffff057224 */ /* 0x000fe200078e0003 */
[----:B------:R-:W-:Y:S06]  /*9670*/  BRA `(.L_x_2187) ;  /* 0x00000000004c7947 */ /* 0x000fec0003800000 */
.L_x_2186:
        /* <DEDUP_REMOVED lines=19> */
.L_x_2187:
[----:B------:R-:W-:Y:S05]  /*97b0*/  BSYNC B0 ;  /* 0x0000000000007941 */ /* 0x000fea0003800000 */
.L_x_2185:
        /* <DEDUP_REMOVED lines=26> */
[----:B------:R-:W-:Y:S01]  /*9960*/  IMAD.MOV.U32 R4, RZ, RZ, R3 ;  /* 0x000000ffff047224 */ /* 0x000fe200078e0003 */
[----:B------:R-:W-:Y:S01]  /*9970*/  MOV R5, R0 ;  /* 0x0000000000057202 */ /* 0x000fe20000000f00 */
[----:B------:R-:W-:Y:S06]  /*9980*/  BRA `(.L_x_2190) ;  /* 0x0000000000487947 */ /* 0x000fec0003800000 */
.L_x_2189:
        /* <DEDUP_REMOVED lines=18> */
.L_x_2190:
[----:B------:R-:W-:Y:S05]  /*9ab0*/  BSYNC B0 ;  /* 0x0000000000007941 */ /* 0x000fea0003800000 */
.L_x_2188:
[----:B------:R-:W2:Y:S02]  /*9ac0*/  LDG.E.64 R12, desc[UR36][R12.64+-0x10] ;  /* 0xfffff0240c0c7981 */ /* 0x000ea4000c1e1b00 */
[----:B--2---:R-:W-:Y:S02]  /*9ad0*/  IMAD R3, R5, R12, RZ ;  /* 0x0000000c05037224 */ /* 0x004fe400078e02ff */
[----:B------:R-:W-:-:S04]  /*9ae0*/  IMAD.WIDE.U32 R22, R12, R4, R22 ;  /* 0x000000040c167225 */ /* 0x000fc800078e0016 */
[----:B------:R-:W-:-:S04]  /*9af0*/  IMAD R3, R13, R4, R3 ;  /* 0x000000040d037224 */ /* 0x000fc800078e0203 */
[----:B------:R-:W-:-:S07]  /*9b00*/  IMAD.IADD R23, R23, 0x1, R3 ;  /* 0x0000000117177824 */ /* 0x000fce00078e0203 */
.L_x_2181:
[-C--:B------:R-:W-:Y:S01]  /*9b10*/  IADD3 R17, P0, R24, R22.reuse, RZ ;  /* 0x0000001618117210 */ /* 0x080fe20007f1e0ff */
[----:B------:R-:W-:Y:S01]  /*9b20*/  BSSY B7, `(.L_x_2191) ;  /* 0x0000031000077945 */ /* 0x000fe20003800000 */
[----:B------:R-:W-:Y:S02]  /*9b30*/  IADD3 R3, P2, R40, R22, RZ ;  /* 0x0000001628037210 */ /* 0x000fe40007f5e0ff */
[----:B------:R-:W-:Y:S02]  /*9b40*/  IADD3 R0, P1, R17, 0x1, RZ ;  /* 0x0000000111007810 */ /* 0x000fe40007f3e0ff */
[----:B------:R-:W-:Y:S01]  /*9b50*/  IADD3.X R4, R25, R23, RZ, P0, !PT ;  /* 0x0000001719047210 */ /* 0x000fe200007fe4ff */
[----:B------:R-:W-:Y:S01]  /*9b60*/  IMAD.X R23, R41, 0x1, R23, P2 ;  /* 0x0000000129177824 */ /* 0x000fe200010e0617 */
[----:B------:R-:W-:-:S03]  /*9b70*/  ISETP.GE.U32.AND P0, PT, R0, R3, PT ;  /* 0x000000030000720c */ /* 0x000fc60003f06070 */
        /* <DEDUP_REMOVED lines=12> */
.L_x_2195:
        /* <DEDUP_REMOVED lines=25> */
.L_x_2194:
[----:B------:R-:W-:Y:S05]  /*9dd0*/  BSYNC B8 ;  /* 0x0000000000087941 */ /* 0x000fea0003800000 */
.L_x_2193:
[----:B------:R-:W-:-:S05]  /*9de0*/  IADD3 R16, P0, R16, 0x8, RZ ;  /* 0x0000000810107810 */ /* 0x000fca0007f1e0ff */
[----:B------:R-:W-:Y:S01]  /*9df0*/  IMAD.X R17, RZ, RZ, R17, P0 ;  /* 0x000000ffff117224 */ /* 0x000fe200000e0611 */
[----:B------:R-:W-:-:S04]  /*9e00*/  ISETP.GE.U32.AND P0, PT, R16, R19, PT ;  /* 0x000000131000720c */ /* 0x000fc80003f06070 */
[----:B------:R-:W-:-:S13]  /*9e10*/  ISETP.GE.U32.AND.EX P0, PT, R17, R18, PT, P0 ;  /* 0x000000121100720c */ /* 0x000fda0003f06100 */
[----:B------:R-:W-:Y:S05]  /*9e20*/  @!P0 BRA `(.L_x_2195) ;  /* 0xfffffffc00848947 */ /* 0x000fea000383ffff */
.L_x_2192:
[----:B------:R-:W-:Y:S05]  /*9e30*/  BSYNC B7 ;  /* 0x0000000000077941 */ /* 0x000fea0003800000 */
.L_x_2191:
        /* <DEDUP_REMOVED lines=22> */
.L_x_2197:
[----:B------:R-:W-:Y:S05]  /*9fa0*/  BSYNC B7 ;  /* 0x0000000000077941 */ /* 0x000fea0003800000 */
.L_x_2196:
        /* <DEDUP_REMOVED lines=22> */
.L_x_2199:
[----:B------:R-:W-:Y:S05]  /*a110*/  BSYNC B7 ;  /* 0x0000000000077941 */ /* 0x000fea0003800000 */
.L_x_2198:
        /* <DEDUP_REMOVED lines=29> */
.L_x_2201:
[----:B------:R-:W-:Y:S05]  /*a2f0*/  BSYNC B7 ;  /* 0x0000000000077941 */ /* 0x000fea0003800000 */
.L_x_2200:
[----:B------:R-:W-:Y:S01]  /*a300*/  ISETP.NE.AND P6, PT, R73, RZ, PT ;  /* 0x000000ff4900720c */ /* 0x000fe20003fc5270 */
[----:B------:R-:W-:Y:S01]  /*a310*/  ULDC.64 UR4, c[0x0][0x228] ;  /* 0x00008a0000047ab9 */ /* 0x000fe20000000a00 */
[----:B------:R-:W-:Y:S01]  /*a320*/  HFMA2.MMA R24, -RZ, RZ, 0, 0 ;  /* 0x00000000ff187435 */ /* 0x000fe200000001ff */
[----:B------:R-:W-:Y:S01]  /*a330*/  IMAD R3, R99, UR4, RZ ;  /* 0x0000000463037c24 */ /* 0x000fe2000f8e02ff */
[----:B------:R-:W-:Y:S01]  /*a340*/  MOV R21, RZ ;  /* 0x000000ff00157202 */ /* 0x000fe20000000f00 */
        /* <DEDUP_REMOVED lines=8> */
[----:B------:R-:W-:Y:S01]  /*a3d0*/  IMAD.MOV.U32 R21, RZ, RZ, RZ ;  /* 0x000000ffff157224 */ /* 0x000fe200078e00ff */
[----:B------:R-:W-:Y:S01]  /*a3e0*/  MOV R24, RZ ;  /* 0x000000ff00187202 */ /* 0x000fe20000000f00 */
[----:B------:R-:W-:Y:S01]  /*a3f0*/  IMAD.MOV.U32 R36, RZ, RZ, R2 ;  /* 0x000000ffff247224 */ /* 0x000fe200078e0002 */
[----:B------:R-:W-:-:S07]  /*a400*/  IADD3 R37, -R110, UR4, RZ ;  /* 0x000000046e257c10 */ /* 0x000fce000fffe1ff */
.L_x_2215:
        /* <DEDUP_REMOVED lines=16> */
.L_x_2204:
        /* <DEDUP_REMOVED lines=19> */
.L_x_2205:
[----:B------:R-:W-:Y:S05]  /*a640*/  BSYNC B1 ;  /* 0x0000000000017941 */ /* 0x000fea0003800000 */
.L_x_2203:
        /* <DEDUP_REMOVED lines=10> */
[----:B------:R-:W-:Y:S01]  /*a6f0*/  IMAD R3, R23, R9, R3 ;  /* 0x0000000917037224 */ /* 0x000fe200078e0203 */
[----:B------:R-:W-:-:S03]  /*a700*/  MOV R20, R21 ;  /* 0x0000001500147202 */ /* 0x000fc60000000f00 */
[----:B------:R-:W-:Y:S02]  /*a710*/  IMAD.IADD R3, R5, 0x1, R3 ;  /* 0x0000000105037824 */ /* 0x000fe400078e0203 */
        /* <DEDUP_REMOVED lines=18> */
.L_x_2207:
        /* <DEDUP_REMOVED lines=19> */
.L_x_2208:
[----:B------:R-:W-:Y:S05]  /*a970*/  BSYNC B1 ;  /* 0x0000000000017941 */ /* 0x000fea0003800000 */
.L_x_2206:
        /* <DEDUP_REMOVED lines=29> */
.L_x_2210:
        /* <DEDUP_REMOVED lines=19> */
.L_x_2211:
[----:B------:R-:W-:Y:S05]  /*ac80*/  BSYNC B1 ;  /* 0x0000000000017941 */ /* 0x000fea0003800000 */
.L_x_2209:
        /* <DEDUP_REMOVED lines=28> */
.L_x_2213:
        /* <DEDUP_REMOVED lines=19> */
.L_x_2214:
[----:B------:R-:W-:Y:S05]  /*af80*/  BSYNC B1 ;  /* 0x0000000000017941 */ /* 0x000fea0003800000 */
.L_x_2212:
[----:B------:R-:W2:Y:S01]  /*af90*/  LDG.E.64 R16, desc[UR36][R16.64+-0x18] ;  /* 0xffffe82410107981 */ /* 0x000ea2000c1e1b00 */
[----:B------:R-:W-:Y:S01]  /*afa0*/  IADD3 R9, P0, RZ, -R20, RZ ;  /* 0x80000014ff097210 */ /* 0x000fe20007f1e0ff */
[----:B------:R-:W-:Y:S01]  /*afb0*/  IMAD.MOV.U32 R6, RZ, RZ, R18 ;  /* 0x000000ffff067224 */ /* 0x000fe200078e0012 */
[----:B------:R-:W-:Y:S01]  /*afc0*/  MOV R7, R19 ;  /* 0x0000001300077202 */ /* 0x000fe20000000f00 */
[----:B------:R-:W-:Y:S01]  /*afd0*/  VIADD R37, R37, 0xfffffffc ;  /* 0xfffffffc25257836 */ /* 0x000fe20000000000 */
[----:B------:R-:W-:Y:S01]  /*afe0*/  MOV R8, R14 ;  /* 0x0000000e00087202 */ /* 0x000fe20000000f00 */
        /* <DEDUP_REMOVED lines=10> */
[----:B------:R-:W-:Y:S02]  /*b090*/  IMAD R3, R17, R6, R3 ;  /* 0x0000000611037224 */ /* 0x000fe400078e0203 */
[----:B------:R-:W-:-:S03]  /*b0a0*/  IMAD.MOV.U32 R21, RZ, RZ, R8 ;  /* 0x000000ffff157224 */ /* 0x000fc600078e0008 */
[----:B------:R-:W-:Y:S01]  /*b0b0*/  IADD3 R24, R9, R3, RZ ;  /* 0x0000000309187210 */ /* 0x000fe20007ffe0ff */
[----:B------:R-:W-:Y:S06]  /*b0c0*/  @P0 BRA `(.L_x_2215) ;  /* 0xfffffff000d00947 */ /* 0x000fec000383ffff */
[----:B------:R-:W-:Y:S05]  /*b0d0*/  BSYNC B0 ;  /* 0x0000000000007941 */ /* 0x000fea0003800000 */
.L_x_2202:
        /* <DEDUP_REMOVED lines=18> */
.L_x_2218:
        /* <DEDUP_REMOVED lines=19> */
.L_x_2219:
[----:B------:R-:W-:Y:S05]  /*b330*/  BSYNC B0 ;  /* 0x0000000000007941 */ /* 0x000fea0003800000 */
.L_x_2217:
[----:B------:R-:W-:Y:S02]  /*b340*/  ULDC.64 UR4, c[0x0][0x240] ;  /* 0x0000900000047ab9 */ /* 0x000fe40000000a00 */
[----:B------:R-:W-:-:S04]  /*b350*/  LEA R12, P0, R36, UR4, 0x3 ;  /* 0x00000004240c7c11 */ /* 0x000fc8000f8018ff */
[----:B------:R-:W-:-:S05]  /*b360*/  LEA.HI.X R13, R36, UR5, R13, 0x3, P0 ;  /* 0x00000005240d7c11 */ /* 0x000fca00080f1c0d */
[----:B------:R-:W2:Y:S01]  /*b370*/  LDG.E.64 R6, desc[UR36][R12.64] ;  /* 0x000000240c067981 */ /* 0x000ea2000c1e1b00 */
[----:B------:R-:W-:Y:S01]  /*b380*/  IADD3 R9, P0, RZ, -R14, RZ ;  /* 0x8000000eff097210 */ /* 0x000fe20007f1e0ff */
[----:B------:R-:W-:Y:S01]  /*b390*/  IMAD.MOV.U32 R4, RZ, RZ, R20 ;  /* 0x000000ffff047224 */ /* 0x000fe200078e0014 */
[----:B------:R-:W-:Y:S02]  /*b3a0*/  MOV R8, R21 ;  /* 0x0000001500087202 */ /* 0x000fe40000000f00 */
[----:B------:R-:W-:Y:S01]  /*b3b0*/  IADD3.X R3, RZ, ~R15, RZ, P0, !PT ;  /* 0x8000000fff037210 */ /* 0x000fe200007fe4ff */
[----:B------:R-:W-:Y:S01]  /*b3c0*/  IMAD.WIDE.U32 R4, R18, R9, R4 ;  /* 0x0000000912047225 */ /* 0x000fe200078e0004 */
[----:B------:R-:W-:-:S03]  /*b3d0*/  ISETP.NE.AND P0, PT, R110, 0x1, PT ;  /* 0x000000016e00780c */ /* 0x000fc60003f05270 */
[----:B------:R-:W-:-:S04]  /*b3e0*/  IMAD R3, R3, R18, RZ ;  /* 0x0000001203037224 */ /* 0x000fc800078e02ff */
        /* <DEDUP_REMOVED lines=22> */
.L_x_2221:
        /* <DEDUP_REMOVED lines=19> */
.L_x_2222:
[----:B------:R-:W-:Y:S05]  /*b680*/  BSYNC B0 ;  /* 0x0000000000007941 */ /* 0x000fea0003800000 */
.L_x_2220:
[----:B------:R-:W2:Y:S01]  /*b690*/  LDG.E.64 R6, desc[UR36][R12.64+-0x8] ;  /* 0xfffff8240c067981 */ /* 0x000ea2000c1e1b00 */
[----:B------:R-:W-:Y:S01]  /*b6a0*/  IADD3 R11, P0, RZ, -R4, RZ ;  /* 0x80000004ff0b7210 */ /* 0x000fe20007f1e0ff */
[----:B------:R-:W-:Y:S01]  /*b6b0*/  IMAD.MOV.U32 R9, RZ, RZ, R15 ;  /* 0x000000ffff097224 */ /* 0x000fe200078e000f */
[----:B------:R-:W-:Y:S02]  /*b6c0*/  MOV R8, R14 ;  /* 0x0000000e00087202 */ /* 0x000fe40000000f00 */
[----:B------:R-:W-:Y:S01]  /*b6d0*/  MOV R10, R21 ;  /* 0x00000015000a7202 */ /* 0x000fe20000000f00 */
[----:B------:R-:W-:Y:S01]  /*b6e0*/  IMAD.X R3, RZ, RZ, ~R5, P0 ;  /* 0x000000ffff037224 */ /* 0x000fe200000e0e05 */
[----:B------:R-:W-:Y:S01]  /*b6f0*/  ISETP.NE.AND P0, PT, R110, 0x2, PT ;  /* 0x000000026e00780c */ /* 0x000fe20003f05270 */
[----:B------:R-:W-:-:S04]  /*b700*/  IMAD.WIDE.U32 R8, R18, R11, R8 ;  /* 0x0000000b12087225 */ /* 0x000fc800078e0008 */
        /* <DEDUP_REMOVED lines=24> */
.L_x_2224:
        /* <DEDUP_REMOVED lines=18> */
.L_x_2225:
[----:B------:R-:W-:Y:S05]  /*b9b0*/  BSYNC B0 ;  /* 0x0000000000007941 */ /* 0x000fea0003800000 */
.L_x_2223:
[----:B------:R-:W2:Y:S01]  /*b9c0*/  LDG.E.64 R12, desc[UR36][R12.64+-0x10] ;  /* 0xfffff0240c0c7981 */ /* 0x000ea2000c1e1b00 */
[----:B------:R-:W-:Y:S01]  /*b9d0*/  MOV R7, R24 ;  /* 0x0000001800077202 */ /* 0x000fe20000000f00 */
[----:B------:R-:W-:Y:S02]  /*b9e0*/  IMAD.MOV.U32 R6, RZ, RZ, R21 ;  /* 0x000000ffff067224 */ /* 0x000fe400078e0015 */
[----:B--2---:R-:W-:Y:S02]  /*b9f0*/  IMAD R3, R5, R12, RZ ;  /* 0x0000000c05037224 */ /* 0x004fe400078e02ff */
[----:B------:R-:W-:-:S04]  /*ba00*/  IMAD.WIDE.U32 R6, R12, R4, R6 ;  /* 0x000000040c067225 */ /* 0x000fc800078e0006 */
[----:B------:R-:W-:Y:S02]  /*ba10*/  IMAD R3, R13, R4, R3 ;  /* 0x000000040d037224 */ /* 0x000fe400078e0203 */
[----:B------:R-:W-:Y:S02]  /*ba20*/  IMAD.MOV.U32 R21, RZ, RZ, R6 ;  /* 0x000000ffff157224 */ /* 0x000fe400078e0006 */
[----:B------:R-:W-:-:S07]  /*ba30*/  IMAD.IADD R24, R7, 0x1, R3 ;  /* 0x0000000107187824 */ /* 0x000fce00078e0203 */
.L_x_2216:
        /* <DEDUP_REMOVED lines=19> */
.L_x_2230:
        /* <DEDUP_REMOVED lines=25> */
.L_x_2229:
[----:B------:R-:W-:Y:S05]  /*bd00*/  BSYNC B8 ;  /* 0x0000000000087941 */ /* 0x000fea0003800000 */
.L_x_2228:
[----:B------:R-:W-:-:S05]  /*bd10*/  IADD3 R16, P0, R16, 0x8, RZ ;  /* 0x0000000810107810 */ /* 0x000fca0007f1e0ff */
[----:B------:R-:W-:Y:S01]  /*bd20*/  IMAD.X R17, RZ, RZ, R17, P0 ;  /* 0x000000ffff117224 */ /* 0x000fe200000e0611 */
[----:B------:R-:W-:-:S04]  /*bd30*/  ISETP.GE.U32.AND P0, PT, R16, R19, PT ;  /* 0x000000131000720c */ /* 0x000fc80003f06070 */
[----:B------:R-:W-:-:S13]  /*bd40*/  ISETP.GE.U32.AND.EX P0, PT, R17, R24, PT, P0 ;  /* 0x000000181100720c */ /* 0x000fda0003f06100 */
[----:B------:R-:W-:Y:S05]  /*bd50*/  @!P0 BRA `(.L_x_2230) ;  /* 0xfffffffc00848947 */ /* 0x000fea000383ffff */
.L_x_2227:
[----:B------:R-:W-:Y:S05]  /*bd60*/  BSYNC B7 ;  /* 0x0000000000077941 */ /* 0x000fea0003800000 */
.L_x_2226:
        /* <DEDUP_REMOVED lines=22> */
.L_x_2232:
[----:B------:R-:W-:Y:S05]  /*bed0*/  BSYNC B7 ;  /* 0x0000000000077941 */ /* 0x000fea0003800000 */
.L_x_2231:
        /* <DEDUP_REMOVED lines=22> */
.L_x_2234:
[----:B------:R-:W-:Y:S05]  /*c040*/  BSYNC B7 ;  /* 0x0000000000077941 */ /* 0x000fea0003800000 */
.L_x_2233:
        /* <DEDUP_REMOVED lines=29> */
.L_x_2236:
[----:B------:R-:W-:Y:S05]  /*c220*/  BSYNC B7 ;  /* 0x0000000000077941 */ /* 0x000fea0003800000 */
.L_x_2235:
[----:B------:R-:W-:Y:S01]  /*c230*/  ISETP.NE.AND P6, PT, R73, RZ, PT ;  /* 0x000000ff4900720c */ /* 0x000fe20003fc5270 */
[----:B------:R-:W-:Y:S01]  /*c240*/  ULDC.64 UR4, c[0x0][0x228] ;  /* 0x00008a0000047ab9 */ /* 0x000fe20000000a00 */
[----:B------:R-:W-:Y:S01]  /*c250*/  CS2R R22, SRZ ;  /* 0x0000000000167805 */ /* 0x000fe2000001ff00 */
[----:B------:R-:W-:Y:S02]  /*c260*/  IMAD R3, R101, UR4, RZ ;  /* 0x0000000465037c24 */ /* 0x000fe4000f8e02ff */
[----:B------:R-:W-:-:S04]  /*c270*/  IMAD.WIDE.U32 R24, R100, UR4, RZ ;  /* 0x0000000464187c25 */ /* 0x000fc8000f8e00ff */
[----:B------:R-:W-:Y:S02]  /*c280*/  IMAD R3, R100, UR5, R3 ;  /* 0x0000000564037c24 */ /* 0x000fe4000f8e0203 */
[----:B------:R-:W-:-:S03]  /*c290*/  IMAD.MOV.U32 R26, RZ, RZ, R2 ;  /* 0x000000ffff1a7224 */ /* 0x000fc600078e0002 */
[----:B------:R-:W-:Y:S01]  /*c2a0*/  IADD3 R5, R25, R3, RZ ;  /* 0x0000000319057210 */ /* 0x000fe20007ffe0ff */
[----:B------:R-:W-:Y:S06]  /*c2b0*/  @!P6 BRA `(.L_x_2237) ;  /* 0x0000000c003ce947 */ /* 0x000fec0003800000 */
[----:B------:R-:W-:Y:S01]  /*c2c0*/  ULDC UR4, c[0x0][0x230] ;  /* 0x00008c0000047ab9 */ /* 0x000fe20000000800 */
[----:B------:R-:W-:Y:S01]  /*c2d0*/  BSSY B0, `(.L_x_2237) ;  /* 0x00000cd000007945 */ /* 0x000fe20003800000 */
[----:B------:R-:W-:Y:S01]  /*c2e0*/  CS2R R22, SRZ ;  /* 0x0000000000167805 */ /* 0x000fe2000001ff00 */
[----:B------:R-:W-:Y:S01]  /*c2f0*/  IMAD.MOV.U32 R26, RZ, RZ, R2 ;  /* 0x000000ffff1a7224 */ /* 0x000fe200078e0002 */
[----:B------:R-:W-:-:S07]  /*c300*/  IADD3 R27, -R110, UR4, RZ ;  /* 0x000000046e1b7c10 */ /* 0x000fce000fffe1ff */
.L_x_2250:
        /* <DEDUP_REMOVED lines=16> */
.L_x_2239:
        /* <DEDUP_REMOVED lines=19> */
.L_x_2240:
[----:B------:R-:W-:Y:S05]  /*c540*/  BSYNC B1 ;  /* 0x0000000000017941 */ /* 0x000fea0003800000 */
.L_x_2238:
[----:B------:R-:W-:Y:S01]  /*c550*/  ULDC.64 UR4, c[0x0][0x240] ;  /* 0x0000900000047ab9 */ /* 0x000fe20000000a00 */
[----:B------:R-:W2:Y:S01]  /*c560*/  LDG.E.64 R18, desc[UR36][R12.64+-0x8] ;  /* 0xfffff8240c127981 */ /* 0x000ea2000c1e1b00 */
[----:B------:R-:W-:-:S04]  /*c570*/  LEA R16, P0, R26, UR4, 0x3 ;  /* 0x000000041a107c11 */ /* 0x000fc8000f8018ff */
[----:B------:R-:W-:-:S05]  /*c580*/  LEA.HI.X R17, R26, UR5, R17, 0x3, P0 ;  /* 0x000000051a117c11 */ /* 0x000fca00080f1c11 */
[----:B------:R-:W3:Y:S01]  /*c590*/  LDG.E.64 R6, desc[UR36][R16.64] ;  /* 0x0000002410067981 */ /* 0x000ee2000c1e1b00 */
[----:B------:R-:W-:Y:S01]  /*c5a0*/  IADD3 R9, P0, RZ, -R14, RZ ;  /* 0x8000000eff097210 */ /* 0x000fe20007f1e0ff */
[----:B------:R-:W-:-:S04]  /*c5b0*/  IMAD.MOV.U32 R4, RZ, RZ, R24 ;  /* 0x000000ffff047224 */ /* 0x000fc800078e0018 */
[----:B------:R-:W-:-:S04]  /*c5c0*/  IMAD.X R3, RZ, RZ, ~R15, P0 ;  /* 0x000000ffff037224 */ /* 0x000fc800000e0e0f */
[----:B------:R-:W-:Y:S02]  /*c5d0*/  IMAD R3, R3, R20, RZ ;  /* 0x0000001403037224 */ /* 0x000fe400078e02ff */
[----:B------:R-:W-:-:S04]  /*c5e0*/  IMAD.WIDE.U32 R4, R20, R9, R4 ;  /* 0x0000000914047225 */ /* 0x000fc800078e0004 */
[----:B------:R-:W-:-:S05]  /*c5f0*/  IMAD R3, R21, R9, R3 ;  /* 0x0000000915037224 */ /* 0x000fca00078e0203 */
[----:B------:R-:W-:Y:S01]  /*c600*/  IADD3 R3, R5, R3, RZ ;  /* 0x0000000305037210 */ /* 0x000fe20007ffe0ff */
        /* <DEDUP_REMOVED lines=17> */
.L_x_2242:
        /* <DEDUP_REMOVED lines=19> */
.L_x_2243:
[----:B------:R-:W-:Y:S05]  /*c850*/  BSYNC B1 ;  /* 0x0000000000017941 */ /* 0x000fea0003800000 */
.L_x_2241:
        /* <DEDUP_REMOVED lines=29> */
.L_x_2245:
        /* <DEDUP_REMOVED lines=19> */
.L_x_2246:
[----:B------:R-:W-:Y:S05]  /*cb60*/  BSYNC B1 ;  /* 0x0000000000017941 */ /* 0x000fea0003800000 */
.L_x_2244:
[----:B------:R-:W2:Y:S04]  /*cb70*/  LDG.E.64 R12, desc[UR36][R12.64+-0x18] ;  /* 0xffffe8240c0c7981 */ /* 0x000ea8000c1e1b00 */
[----:B------:R-:W3:Y:S01]  /*cb80*/  LDG.E.64 R4, desc[UR36][R16.64+-0x10] ;  /* 0xfffff02410047981 */ /* 0x000ee2000c1e1b00 */
[----:B------:R-:W-:Y:S01]  /*cb90*/  IADD3 R9, P0, RZ, -R18, RZ ;  /* 0x80000012ff097210 */ /* 0x000fe20007f1e0ff */
[----:B------:R-:W-:Y:S01]  /*cba0*/  IMAD.MOV.U32 R6, RZ, RZ, R22 ;  /* 0x000000ffff067224 */ /* 0x000fe200078e0016 */
[----:B------:R-:W-:Y:S01]  /*cbb0*/  MOV R7, R23 ;  /* 0x0000001700077202 */ /* 0x000fe20000000f00 */
[----:B------:R-:W-:Y:S01]  /*cbc0*/  IMAD.MOV.U32 R15, RZ, RZ, R20 ;  /* 0x000000ffff0f7224 */ /* 0x000fe200078e0014 */
[----:B------:R-:W-:Y:S01]  /*cbd0*/  BSSY B1, `(.L_x_2247) ;  /* 0x0000029000017945 */ /* 0x000fe20003800000 */
        /* <DEDUP_REMOVED lines=21> */
.L_x_2248:
        /* <DEDUP_REMOVED lines=19> */
.L_x_2249:
[----:B------:R-:W-:Y:S05]  /*ce60*/  BSYNC B1 ;  /* 0x0000000000017941 */ /* 0x000fea0003800000 */
.L_x_2247:
[----:B------:R-:W2:Y:S01]  /*ce70*/  LDG.E.64 R16, desc[UR36][R16.64+-0x18] ;  /* 0xffffe82410107981 */ /* 0x000ea2000c1e1b00 */
[----:B------:R-:W-:Y:S01]  /*ce80*/  IADD3 R9, P0, RZ, -R24, RZ ;  /* 0x80000018ff097210 */ /* 0x000fe20007f1e0ff */
[----:B------:R-:W-:Y:S02]  /*ce90*/  IMAD.MOV.U32 R6, RZ, RZ, R18 ;  /* 0x000000ffff067224 */ /* 0x000fe400078e0012 */
[----:B------:R-:W-:Y:S01]  /*cea0*/  IMAD.MOV.U32 R7, RZ, RZ, R19 ;  /* 0x000000ffff077224 */ /* 0x000fe200078e0013 */
[----:B------:R-:W-:Y:S01]  /*ceb0*/  IADD3.X R3, RZ, ~R5, RZ, P0, !PT ;  /* 0x80000005ff037210 */ /* 0x000fe200007fe4ff */
[----:B------:R-:W-:Y:S02]  /*cec0*/  VIADD R27, R27, 0xfffffffc ;  /* 0xfffffffc1b1b7836 */ /* 0x000fe40000000000 */
[----:B------:R-:W-:-:S03]  /*ced0*/  IMAD.WIDE.U32 R6, R12, R9, R6 ;  /* 0x000000090c067225 */ /* 0x000fc600078e0006 */
[----:B------:R-:W-:Y:S01]  /*cee0*/  ISETP.NE.AND P0, PT, R27, RZ, PT ;  /* 0x000000ff1b00720c */ /* 0x000fe20003f05270 */
[----:B------:R-:W-:Y:S02]  /*cef0*/  IMAD R3, R3, R12, RZ ;  /* 0x0000000c03037224 */ /* 0x000fe400078e02ff */
[----:B------:R-:W-:Y:S01]  /*cf00*/  IMAD.MOV.U32 R21, RZ, RZ, R20 ;  /* 0x000000ffff157224 */ /* 0x000fe200078e0014 */
[----:B------:R-:W-:Y:S01]  /*cf10*/  MOV R20, R14 ;  /* 0x0000000e00147202 */ /* 0x000fe20000000f00 */
[----:B------:R-:W-:Y:S02]  /*cf20*/  IMAD R3, R13, R9, R3 ;  /* 0x000000090d037224 */ /* 0x000fe400078e0203 */
[----:B------:R-:W-:-:S03]  /*cf30*/  VIADD R26, R26, 0xfffffffc ;  /* 0xfffffffc1a1a7836 */ /* 0x000fc60000000000 */
[----:B------:R-:W-:-:S05]  /*cf40*/  IADD3 R3, R7, R3, RZ ;  /* 0x0000000307037210 */ /* 0x000fca0007ffe0ff */
[----:B--2---:R-:W-:Y:S02]  /*cf50*/  IMAD R3, R3, R16, RZ ;  /* 0x0000001003037224 */ /* 0x004fe400078e02ff */
[----:B------:R-:W-:-:S04]  /*cf60*/  IMAD.WIDE.U32 R22, R16, R6, R20 ;  /* 0x0000000610167225 */ /* 0x000fc800078e0014 */
[----:B------:R-:W-:-:S04]  /*cf70*/  IMAD R3, R17, R6, R3 ;  /* 0x0000000611037224 */ /* 0x000fc800078e0203 */
[----:B------:R-:W-:Y:S01]  /*cf80*/  IMAD.IADD R23, R23, 0x1, R3 ;  /* 0x0000000117177824 */ /* 0x000fe200078e0203 */
[----:B------:R-:W-:Y:S06]  /*cf90*/  @P0 BRA `(.L_x_2250) ;  /* 0xfffffff000dc0947 */ /* 0x000fec000383ffff */
[----:B------:R-:W-:Y:S05]  /*cfa0*/  BSYNC B0 ;  /* 0x0000000000007941 */ /* 0x000fea0003800000 */
.L_x_2237:
        /* <DEDUP_REMOVED lines=18> */
.L_x_2253:
        /* <DEDUP_REMOVED lines=19> */
.L_x_2254:
[----:B------:R-:W-:Y:S05]  /*d200*/  BSYNC B0 ;  /* 0x0000000000007941 */ /* 0x000fea0003800000 */
.L_x_2252:
[----:B------:R-:W-:Y:S02]  /*d210*/  ULDC.64 UR4, c[0x0][0x240] ;  /* 0x0000900000047ab9 */ /* 0x000fe40000000a00 */
[----:B------:R-:W-:-:S04]  /*d220*/  LEA R12, P0, R26, UR4, 0x3 ;  /* 0x000000041a0c7c11 */ /* 0x000fc8000f8018ff */
[----:B------:R-:W-:-:S05]  /*d230*/  LEA.HI.X R13, R26, UR5, R13, 0x3, P0 ;  /* 0x000000051a0d7c11 */ /* 0x000fca00080f1c0d */
[----:B------:R-:W2:Y:S01]  /*d240*/  LDG.E.64 R6, desc[UR36][R12.64] ;  /* 0x000000240c067981 */ /* 0x000ea2000c1e1b00 */
[----:B------:R-:W-:Y:S01]  /*d250*/  IADD3 R9, P0, RZ, -R14, RZ ;  /* 0x8000000eff097210 */ /* 0x000fe20007f1e0ff */
[----:B------:R-:W-:-:S04]  /*d260*/  IMAD.MOV.U32 R4, RZ, RZ, R24 ;  /* 0x000000ffff047224 */ /* 0x000fc800078e0018 */
[----:B------:R-:W-:Y:S01]  /*d270*/  IMAD.X R3, RZ, RZ, ~R15, P0 ;  /* 0x000000ffff037224 */ /* 0x000fe200000e0e0f */
        /* <DEDUP_REMOVED lines=23> */
.L_x_2256:
        /* <DEDUP_REMOVED lines=19> */
.L_x_2257:
[----:B------:R-:W-:Y:S05]  /*d520*/  BSYNC B0 ;  /* 0x0000000000007941 */ /* 0x000fea0003800000 */
.L_x_2255:
        /* <DEDUP_REMOVED lines=29> */
.L_x_2259:
        /* <DEDUP_REMOVED lines=18> */
.L_x_2260:
[----:B------:R-:W-:Y:S05]  /*d820*/  BSYNC B0 ;  /* 0x0000000000007941 */ /* 0x000fea0003800000 */
.L_x_2258:
[----:B------:R-:W2:Y:S02]  /*d830*/  LDG.E.64 R12, desc[UR36][R12.64+-0x10] ;  /* 0xfffff0240c0c7981 */ /* 0x000ea4000c1e1b00 */
[----:B--2---:R-:W-:Y:S02]  /*d840*/  IMAD R3, R5, R12, RZ ;  /* 0x0000000c05037224 */ /* 0x004fe400078e02ff */
[----:B------:R-:W-:-:S04]  /*d850*/  IMAD.WIDE.U32 R22, R12, R4, R22 ;  /* 0x000000040c167225 */ /* 0x000fc800078e0016 */
[----:B------:R-:W-:-:S05]  /*d860*/  IMAD R3, R13, R4, R3 ;  /* 0x000000040d037224 */ /* 0x000fca00078e0203 */
[----:B------:R-:W-:-:S07]  /*d870*/  IADD3 R23, R23, R3, RZ ;  /* 0x0000000317177210 */ /* 0x000fce0007ffe0ff */
.L_x_2251:
        /* <DEDUP_REMOVED lines=19> */
.L_x_2265:
        /* <DEDUP_REMOVED lines=25> */
.L_x_2264:
[----:B------:R-:W-:Y:S05]  /*db40*/  BSYNC B8 ;  /* 0x0000000000087941 */ /* 0x000fea0003800000 */
.L_x_2263:
[----:B------:R-:W-:-:S05]  /*db50*/  IADD3 R16, P0, R16, 0x8, RZ ;  /* 0x0000000810107810 */ /* 0x000fca0007f1e0ff */
[----:B------:R-:W-:Y:S01]  /*db60*/  IMAD.X R17, RZ, RZ, R17, P0 ;  /* 0x000000ffff117224 */ /* 0x000fe200000e0611 */
[----:B------:R-:W-:-:S04]  /*db70*/  ISETP.GE.U32.AND P0, PT, R16, R19, PT ;  /* 0x000000131000720c */ /* 0x000fc80003f06070 */
[----:B------:R-:W-:-:S13]  /*db80*/  ISETP.GE.U32.AND.EX P0, PT, R17, R18, PT, P0 ;  /* 0x000000121100720c */ /* 0x000fda0003f06100 */
[----:B------:R-:W-:Y:S05]  /*db90*/  @!P0 BRA `(.L_x_2265) ;  /* 0xfffffffc00848947 */ /* 0x000fea000383ffff */
.L_x_2262:
[----:B------:R-:W-:Y:S05]  /*dba0*/  BSYNC B7 ;  /* 0x0000000000077941 */ /* 0x000fea0003800000 */
.L_x_2261:
        /* <DEDUP_REMOVED lines=22> */
.L_x_2267:
[----:B------:R-:W-:Y:S05]  /*dd10*/  BSYNC B7 ;  /* 0x0000000000077941 */ /* 0x000fea0003800000 */
.L_x_2266:
        /* <DEDUP_REMOVED lines=22> */
.L_x_2269:
[----:B------:R-:W-:Y:S05]  /*de80*/  BSYNC B7 ;  /* 0x0000000000077941 */ /* 0x000fea0003800000 */
.L_x_2268:
        /* <DEDUP_REMOVED lines=29> */
.L_x_2271:
[----:B------:R-:W-:Y:S05]  /*e060*/  BSYNC B7 ;  /* 0x0000000000077941 */ /* 0x000fea0003800000 */
.L_x_2270:
        /* <DEDUP_REMOVED lines=14> */
.L_x_2285:
        /* <DEDUP_REMOVED lines=16> */
.L_x_2274:
        /* <DEDUP_REMOVED lines=19> */
.L_x_2275:
[----:B------:R-:W-:Y:S05]  /*e380*/  BSYNC B1 ;  /* 0x0000000000017941 */ /* 0x000fea0003800000 */
.L_x_2273:
[----:B------:R-:W-:Y:S01]  /*e390*/  ULDC.64 UR4, c[0x0][0x240] ;  /* 0x0000900000047ab9 */ /* 0x000fe20000000a00 */
[----:B------:R-:W2:Y:S01]  /*e3a0*/  LDG.E.64 R18, desc[UR36][R12.64+-0x8] ;  /* 0xfffff8240c127981 */ /* 0x000ea2000c1e1b00 */
        /* <DEDUP_REMOVED lines=27> */
.L_x_2277:
        /* <DEDUP_REMOVED lines=19> */
.L_x_2278:
[----:B------:R-:W-:Y:S05]  /*e690*/  BSYNC B1 ;  /* 0x0000000000017941 */ /* 0x000fea0003800000 */
.L_x_2276:
        /* <DEDUP_REMOVED lines=29> */
.L_x_2280:
        /* <DEDUP_REMOVED lines=19> */
.L_x_2281:
[----:B------:R-:W-:Y:S05]  /*e9a0*/  BSYNC B1 ;  /* 0x0000000000017941 */ /* 0x000fea0003800000 */
.L_x_2279:
        /* <DEDUP_REMOVED lines=28> */
.L_x_2283:
        /* <DEDUP_REMOVED lines=19> */
.L_x_2284:
[----:B------:R-:W-:Y:S05]  /*eca0*/  BSYNC B1 ;  /* 0x0000000000017941 */ /* 0x000fea0003800000 */
.L_x_2282:
        /* <DEDUP_REMOVED lines=20> */
.L_x_2272:
        /* <DEDUP_REMOVED lines=18> */
.L_x_2288:
        /* <DEDUP_REMOVED lines=19> */
.L_x_2289:
[----:B------:R-:W-:Y:S05]  /*f040*/  BSYNC B0 ;  /* 0x0000000000007941 */ /* 0x000fea0003800000 */
.L_x_2287:
        /* <DEDUP_REMOVED lines=30> */
.L_x_2291:
        /* <DEDUP_REMOVED lines=19> */
.L_x_2292:
[----:B------:R-:W-:Y:S05]  /*f360*/  BSYNC B0 ;  /* 0x0000000000007941 */ /* 0x000fea0003800000 */
.L_x_2290:
        /* <DEDUP_REMOVED lines=29> */
.L_x_2294:
        /* <DEDUP_REMOVED lines=18> */
.L_x_2295:
[----:B------:R-:W-:Y:S05]  /*f660*/  BSYNC B0 ;  /* 0x0000000000007941 */ /* 0x000fea0003800000 */
.L_x_2293:
[----:B------:R-:W2:Y:S02]  /*f670*/  LDG.E.64 R12, desc[UR36][R12.64+-0x10] ;  /* 0xfffff0240c0c7981 */ /* 0x000ea4000c1e1b00 */
[----:B--2---:R-:W-:Y:S02]  /*f680*/  IMAD R3, R5, R12, RZ ;  /* 0x0000000c05037224 */ /* 0x004fe400078e02ff */
[----:B------:R-:W-:-:S04]  /*f690*/  IMAD.WIDE.U32 R22, R12, R4, R22 ;  /* 0x000000040c167225 */ /* 0x000fc800078e0016 */
[----:B------:R-:W-:-:S04]  /*f6a0*/  IMAD R3, R13, R4, R3 ;  /* 0x000000040d037224 */ /* 0x000fc800078e0203 */
[----:B------:R-:W-:-:S07]  /*f6b0*/  IMAD.IADD R23, R23, 0x1, R3 ;  /* 0x0000000117177824 */ /* 0x000fce00078e0203 */
.L_x_2286:
        /* <DEDUP_REMOVED lines=19> */
.L_x_2300:
        /* <DEDUP_REMOVED lines=25> */
.L_x_2299:
[----:B------:R-:W-:Y:S05]  /*f980*/  BSYNC B8 ;  /* 0x0000000000087941 */ /* 0x000fea0003800000 */
.L_x_2298:
[----:B------:R-:W-:-:S04]  /*f990*/  IADD3 R16, P0, R16, 0x8, RZ ;  /* 0x0000000810107810 */ /* 0x000fc80007f1e0ff */
[----:B------:R-:W-:Y:S02]  /*f9a0*/  IADD3.X R17, RZ, R17, RZ, P0, !PT ;  /* 0x00000011ff117210 */ /* 0x000fe400007fe4ff */
[----:B------:R-:W-:-:S04]  /*f9b0*/  ISETP.GE.U32.AND P0, PT, R16, R19, PT ;  /* 0x000000131000720c */ /* 0x000fc80003f06070 */
[----:B------:R-:W-:-:S13]  /*f9c0*/  ISETP.GE.U32.AND.EX P0, PT, R17, R18, PT, P0 ;  /* 0x000000121100720c */ /* 0x000fda0003f06100 */
[----:B------:R-:W-:Y:S05]  /*f9d0*/  @!P0 BRA `(.L_x_2300) ;  /* 0xfffffffc00848947 */ /* 0x000fea000383ffff */
.L_x_2297:
[----:B------:R-:W-:Y:S05]  /*f9e0*/  BSYNC B7 ;  /* 0x0000000000077941 */ /* 0x000fea0003800000 */
.L_x_2296:
        /* <DEDUP_REMOVED lines=22> */
.L_x_2302:
[----:B------:R-:W-:Y:S05]  /*fb50*/  BSYNC B7 ;  /* 0x0000000000077941 */ /* 0x000fea0003800000 */
.L_x_2301:
        /* <DEDUP_REMOVED lines=22> */
.L_x_2304:
[----:B------:R-:W-:Y:S05]  /*fcc0*/  BSYNC B7 ;  /* 0x0000000000077941 */ /* 0x000fea0003800000 */
.L_x_2303:
        /* <DEDUP_REMOVED lines=29> */
.L_x_2306:
[----:B------:R-:W-:Y:S05]  /*fea0*/  BSYNC B7 ;  /* 0x0000000000077941 */ /* 0x000fea0003800000 */
.L_x_2305:
        /* <DEDUP_REMOVED lines=14> */
.L_x_2320:
        /* <DEDUP_REMOVED lines=16> */
.L_x_2309:
        /* <DEDUP_REMOVED lines=19> */
.L_x_2310:
[----:B------:R-:W-:Y:S05]  /*101c0*/  BSYNC B1 ;  /* 0x0000000000017941 */ /* 0x000fea0003800000 */
.L_x_2308:
        /* <DEDUP_REMOVED lines=29> */
.L_x_2312:
        /* <DEDUP_REMOVED lines=19> */
.L_x_2313:
[----:B------:R-:W-:Y:S05]  /*104d0*/  BSYNC B1 ;  /* 0x0000000000017941 */ /* 0x000fea0003800000 */
.L_x_2311:
        /* <DEDUP_REMOVED lines=28> */
.L_x_2315:
        /* <DEDUP_REMOVED lines=19> */
.L_x_2316:
[----:B------:R-:W-:Y:S05]  /*107d0*/  BSYNC B1 ;  /* 0x0000000000017941 */ /* 0x000fea0003800000 */
.L_x_2314:
        /* <DEDUP_REMOVED lines=28> */
.L_x_2318:
        /* <DEDUP_REMOVED lines=19> */
.L_x_2319:
[----:B------:R-:W-:Y:S05]  /*10ad0*/  BSYNC B1 ;  /* 0x0000000000017941 */ /* 0x000fea0003800000 */
.L_x_2317:
        /* <DEDUP_REMOVED lines=19> */
.L_x_2307:
        /* <DEDUP_REMOVED lines=18> */
.L_x_2323:
        /* <DEDUP_REMOVED lines=19> */
.L_x_2324:
[----:B------:R-:W-:Y:S05]  /*10e60*/  BSYNC B0 ;  /* 0x0000000000007941 */ /* 0x000fea0003800000 */
.L_x_2322:
        /* <DEDUP_REMOVED lines=30> */
.L_x_2326:
        /* <DEDUP_REMOVED lines=19> */
.L_x_2327:
[----:B------:R-:W-:Y:S05]  /*11180*/  BSYNC B0 ;  /* 0x0000000000007941 */ /* 0x000fea0003800000 */
.L_x_2325:
        /* <DEDUP_REMOVED lines=29> */
.L_x_2329:
        /* <DEDUP_REMOVED lines=18> */
.L_x_2330:
[----:B------:R-:W-:Y:S05]  /*11480*/  BSYNC B0 ;  /* 0x0000000000007941 */ /* 0x000fea0003800000 */
.L_x_2328:
[----:B------:R-:W2:Y:S02]  /*11490*/  LDG.E.64 R12, desc[UR36][R12.64+-0x10] ;  /* 0xfffff0240c0c7981 */ /* 0x000ea4000c1e1b00 */
[----:B--2---:R-:W-:Y:S02]  /*114a0*/  IMAD R3, R5, R12, RZ ;  /* 0x0000000c05037224 */ /* 0x004fe400078e02ff */
[----:B------:R-:W-:-:S04]  /*114b0*/  IMAD.WIDE.U32 R22, R12, R4, R22 ;  /* 0x000000040c167225 */ /* 0x000fc800078e0016 */
[----:B------:R-:W-:-:S05]  /*114c0*/  IMAD R3, R13, R4, R3 ;  /* 0x000000040d037224 */ /* 0x000fca00078e0203 */
[----:B------:R-:W-:-:S07]  /*114d0*/  IADD3 R23, R23, R3, RZ ;  /* 0x0000000317177210 */ /* 0x000fce0007ffe0ff */
.L_x_2321:
        /* <DEDUP_REMOVED lines=19> */
.L_x_2335:
        /* <DEDUP_REMOVED lines=25> */
.L_x_2334:
[----:B------:R-:W-:Y:S05]  /*117a0*/  BSYNC B8 ;  /* 0x0000000000087941 */ /* 0x000fea0003800000 */
.L_x_2333:
[----:B------:R-:W-:-:S05]  /*117b0*/  IADD3 R16, P0, R16, 0x8, RZ ;  /* 0x0000000810107810 */ /* 0x000fca0007f1e0ff */
[----:B------:R-:W-:Y:S01]  /*117c0*/  IMAD.X R17, RZ, RZ, R17, P0 ;  /* 0x000000ffff117224 */ /* 0x000fe200000e0611 */
[----:B------:R-:W-:-:S04]  /*117d0*/  ISETP.GE.U32.AND P0, PT, R16, R19, PT ;  /* 0x000000131000720c */ /* 0x000fc80003f06070 */
[----:B------:R-:W-:-:S13]  /*117e0*/  ISETP.GE.U32.AND.EX P0, PT, R17, R18, PT, P0 ;  /* 0x000000121100720c */ /* 0x000fda0003f06100 */
[----:B------:R-:W-:Y:S05]  /*117f0*/  @!P0 BRA `(.L_x_2335) ;  /* 0xfffffffc00848947 */ /* 0x000fea000383ffff */
.L_x_2332:
[----:B------:R-:W-:Y:S05]  /*11800*/  BSYNC B7 ;  /* 0x0000000000077941 */ /* 0x000fea0003800000 */
.L_x_2331:
        /* <DEDUP_REMOVED lines=22> */
.L_x_2337:
[----:B------:R-:W-:Y:S05]  /*11970*/  BSYNC B7 ;  /* 0x0000000000077941 */ /* 0x000fea0003800000 */
.L_x_2336:
        /* <DEDUP_REMOVED lines=22> */
.L_x_2339:
[----:B------:R-:W-:Y:S05]  /*11ae0*/  BSYNC B7 ;  /* 0x0000000000077941 */ /* 0x000fea0003800000 */
.L_x_2338:
        /* <DEDUP_REMOVED lines=29> */
.L_x_2341:
[----:B------:R-:W-:Y:S05]  /*11cc0*/  BSYNC B7 ;  /* 0x0000000000077941 */ /* 0x000fea0003800000 */
.L_x_2340:
[----:B------:R-:W-:Y:S01]  /*11cd0*/  ISETP.NE.AND P6, PT, R73, RZ, PT ;  /* 0x000000ff4900720c */ /* 0x000fe20003fc5270 */
[----:B------:R-:W-:Y:S01]  /*11ce0*/  ULDC.64 UR4, c[0x0][0x228] ;  /* 0x00008a0000047ab9 */ /* 0x000fe20000000a00 */
[----:B------:R-:W-:Y:S01]  /*11cf0*/  CS2R R22, SRZ ;  /* 0x0000000000167805 */ /* 0x000fe2000001ff00 */
[----:B------:R-:W-:Y:S02]  /*11d00*/  IMAD R3, R107, UR4, RZ ;  /* 0x000000046b037c24 */ /* 0x000fe4000f8e02ff */
[----:B------:R-:W-:-:S04]  /*11d10*/  IMAD.WIDE.U32 R24, R106, UR4, RZ ;  /* 0x000000046a187c25 */ /* 0x000fc8000f8e00ff */
[----:B------:R-:W-:-:S04]  /*11d20*/  IMAD R3, R106, UR5, R3 ;  /* 0x000000056a037c24 */ /* 0x000fc8000f8e0203 */
[----:B------:R-:W-:Y:S01]  /*11d30*/  IMAD.IADD R5, R25, 0x1, R3 ;  /* 0x0000000119057824 */ /* 0x000fe200078e0203 */
[----:B------:R-:W-:Y:S06]  /*11d40*/  @!P6 BRA `(.L_x_2342) ;  /* 0x0000000c0034e947 */ /* 0x000fec0003800000 */
[----:B------:R-:W0:Y:S01]  /*11d50*/  LDC.64 R26, c[0x0][0x238] ;  /* 0x00008e00ff1a7b82 */ /* 0x000e220000000a00 */
[----:B------:R-:W-:Y:S01]  /*11d60*/  ULDC UR4, c[0x0][0x230] ;  /* 0x00008c0000047ab9 */ /* 0x000fe20000000800 */
[----:B------:R-:W-:Y:S01]  /*11d70*/  BSSY B0, `(.L_x_2342) ;  /* 0x00000ca000007945 */ /* 0x000fe20003800000 */
[----:B------:R-:W-:Y:S02]  /*11d80*/  CS2R R22, SRZ ;  /* 0x0000000000167805 */ /* 0x000fe4000001ff00 */
[----:B------:R-:W-:-:S07]  /*11d90*/  IADD3 R28, -R110, UR4, RZ ;  /* 0x000000046e1c7c10 */ /* 0x000fce000fffe1ff */
.L_x_2355:
        /* <DEDUP_REMOVED lines=15> */
.L_x_2344:
        /* <DEDUP_REMOVED lines=19> */
.L_x_2345:
[----:B------:R-:W-:Y:S05]  /*11fc0*/  BSYNC B1 ;  /* 0x0000000000017941 */ /* 0x000fea0003800000 */
.L_x_2343:
        /* <DEDUP_REMOVED lines=29> */
.L_x_2347:
        /* <DEDUP_REMOVED lines=19> */
.L_x_2348:
[----:B------:R-:W-:Y:S05]  /*122d0*/  BSYNC B1 ;  /* 0x0000000000017941 */ /* 0x000fea0003800000 */
.L_x_2346:
        /* <DEDUP_REMOVED lines=29> */
.L_x_2350:
        /* <DEDUP_REMOVED lines=19> */
.L_x_2351:
[----:B------:R-:W-:Y:S05]  /*125e0*/  BSYNC B1 ;  /* 0x0000000000017941 */ /* 0x000fea0003800000 */
.L_x_2349:
        /* <DEDUP_REMOVED lines=28> */
.L_x_2353:
        /* <DEDUP_REMOVED lines=19> */
.L_x_2354:
[----:B------:R-:W-:Y:S05]  /*128e0*/  BSYNC B1 ;  /* 0x0000000000017941 */ /* 0x000fea0003800000 */
.L_x_2352:
[----:B------:R-:W2:Y:S01]  /*128f0*/  LDG.E.64 R16, desc[UR36][R16.64+-0x18] ;  /* 0xffffe82410107981 */ /* 0x000ea2000c1e1b00 */
[----:B------:R-:W-:Y:S01]  /*12900*/  IADD3 R9, P0, RZ, -R24, RZ ;  /* 0x80000018ff097210 */ /* 0x000fe20007f1e0ff */
[----:B------:R-:W-:Y:S01]  /*12910*/  IMAD.MOV.U32 R7, RZ, RZ, R19 ;  /* 0x000000ffff077224 */ /* 0x000fe200078e0013 */
[----:B------:R-:W-:Y:S01]  /*12920*/  MOV R6, R18 ;  /* 0x0000001200067202 */ /* 0x000fe20000000f00 */
[----:B------:R-:W-:Y:S01]  /*12930*/  IMAD.MOV.U32 R20, RZ, RZ, R14 ;  /* 0x000000ffff147224 */ /* 0x000fe200078e000e */
[----:B------:R-:W-:Y:S01]  /*12940*/  IADD3 R28, R28, -0x4, RZ ;  /* 0xfffffffc1c1c7810 */ /* 0x000fe20007ffe0ff */
[----:B------:R-:W-:Y:S01]  /*12950*/  IMAD.X R3, RZ, RZ, ~R5, P0 ;  /* 0x000000ffff037224 */ /* 0x000fe200000e0e05 */
[----:B------:R-:W-:Y:S01]  /*12960*/  IADD3 R2, R2, -0x4, RZ ;  /* 0xfffffffc02027810 */ /* 0x000fe20007ffe0ff */
[----:B------:R-:W-:Y:S01]  /*12970*/  IMAD.WIDE.U32 R6, R12, R9, R6 ;  /* 0x000000090c067225 */ /* 0x000fe200078e0006 */
[----:B------:R-:W-:-:S03]  /*12980*/  ISETP.NE.AND P0, PT, R28, RZ, PT ;  /* 0x000000ff1c00720c */ /* 0x000fc60003f05270 */
[----:B------:R-:W-:-:S04]  /*12990*/  IMAD R3, R3, R12, RZ ;  /* 0x0000000c03037224 */ /* 0x000fc800078e02ff */
        /* <DEDUP_REMOVED lines=8> */
.L_x_2342:
        /* <DEDUP_REMOVED lines=18> */
.L_x_2358:
        /* <DEDUP_REMOVED lines=19> */
.L_x_2359:
[----:B------:R-:W-:Y:S05]  /*12c70*/  BSYNC B0 ;  /* 0x0000000000007941 */ /* 0x000fea0003800000 */
.L_x_2357:
        /* <DEDUP_REMOVED lines=30> */
.L_x_2361:
        /* <DEDUP_REMOVED lines=19> */
.L_x_2362:
[----:B------:R-:W-:Y:S05]  /*12f90*/  BSYNC B0 ;  /* 0x0000000000007941 */ /* 0x000fea0003800000 */
.L_x_2360:
        /* <DEDUP_REMOVED lines=23> */
[----:B------:R-:W-:Y:S02]  /*13110*/  MOV R0, R15 ;  /* 0x0000000f00007202 */ /* 0x000fe40000000f00 */
[----:B------:R-:W-:-:S07]  /*13120*/  MOV R11, 0x13140 ;  /* 0x00013140000b7802 */ /* 0x000fce0000000f00 */
[----:B------:R-:W-:Y:S05]  /*13130*/  CALL.REL.NOINC `($__internal_7_$__cuda_sm20_rem_s64) ;  /* 0x0000015400987944 */ /* 0x000fea0003c00000 */
[----:B------:R-:W-:Y:S02]  /*13140*/  IMAD.MOV.U32 R2, RZ, RZ, R3 ;  /* 0x000000ffff027224 */ /* 0x000fe400078e0003 */
[----:B------:R-:W-:Y:S01]  /*13150*/  IMAD.MOV.U32 R3, RZ, RZ, R0 ;  /* 0x000000ffff037224 */ /* 0x000fe200078e0000 */
[----:B------:R-:W-:Y:S06]  /*13160*/  BRA `(.L_x_2365) ;  /* 0x0000000000487947 */ /* 0x000fec0003800000 */
.L_x_2364:
        /* <DEDUP_REMOVED lines=18> */
.L_x_2365:
[----:B------:R-:W-:Y:S05]  /*13290*/  BSYNC B0 ;  /* 0x0000000000007941 */ /* 0x000fea0003800000 */
.L_x_2363:
[----:B------:R-:W2:Y:S02]  /*132a0*/  LDG.E.64 R12, desc[UR36][R12.64+-0x10] ;  /* 0xfffff0240c0c7981 */ /* 0x000ea4000c1e1b00 */
[----:B--2---:R-:W-:Y:S02]  /*132b0*/  IMAD R3, R3, R12, RZ ;  /* 0x0000000c03037224 */ /* 0x004fe400078e02ff */
[----:B------:R-:W-:-:S04]  /*132c0*/  IMAD.WIDE.U32 R22, R12, R2, R22 ;  /* 0x000000020c167225 */ /* 0x000fc800078e0016 */
[----:B------:R-:W-:-:S04]  /*132d0*/  IMAD R3, R13, R2, R3 ;  /* 0x000000020d037224 */ /* 0x000fc800078e0203 */
[----:B------:R-:W-:-:S07]  /*132e0*/  IMAD.IADD R23, R23, 0x1, R3 ;  /* 0x0000000117177824 */ /* 0x000fce00078e0203 */
.L_x_2356:
        /* <DEDUP_REMOVED lines=18> */
.L_x_2368:
        /* <DEDUP_REMOVED lines=25> */
.L_x_2367:
[----:B------:R-:W-:Y:S05]  /*135a0*/  BSYNC B7 ;  /* 0x0000000000077941 */ /* 0x000fea0003800000 */
.L_x_2366:
[----:B------:R-:W-:-:S04]  /*135b0*/  IADD3 R16, P0, R16, 0x8, RZ ;  /* 0x0000000810107810 */ /* 0x000fc80007f1e0ff */
[----:B------:R-:W-:Y:S02]  /*135c0*/  IADD3.X R17, RZ, R17, RZ, P0, !PT ;  /* 0x00000011ff117210 */ /* 0x000fe400007fe4ff */
[----:B------:R-:W-:-:S04]  /*135d0*/  ISETP.GE.U32.AND P0, PT, R16, R19, PT ;  /* 0x000000131000720c */ /* 0x000fc80003f06070 */
[----:B------:R-:W-:-:S13]  /*135e0*/  ISETP.GE.U32.AND.EX P0, PT, R17, R18, PT, P0 ;  /* 0x000000121100720c */ /* 0x000fda0003f06100 */
[----:B------:R-:W-:Y:S05]  /*135f0*/  @!P0 BRA `(.L_x_2368) ;  /* 0xfffffffc00848947 */ /* 0x000fea000383ffff */
.L_x_2090:
[----:B------:R-:W-:Y:S05]  /*13600*/  BSYNC B6 ;  /* 0x0000000000067941 */ /* 0x000fea0003800000 */
.L_x_2000:
[----:B------:R-:W0:Y:S01]  /*13610*/  S2R R0, SR_CTAID.X ;  /* 0x0000000000007919 */ /* 0x000e220000002500 */
[----:B------:R-:W1:Y:S01]  /*13620*/  LDC.64 R2, c[0x0][0x258] ;  /* 0x00009600ff027b82 */ /* 0x000e620000000a00 */
[----:B------:R-:W2:Y:S01]  /*13630*/  S2R R5, SR_TID.X ;  /* 0x0000000000057919 */ /* 0x000ea20000002100 */
[----:B0-----:R-:W-:-:S04]  /*13640*/  IMAD.SHL.U32 R7, R0, 0x400, RZ ;  /* 0x0000040000077824 */ /* 0x001fc800078e00ff */
[----:B-1----:R-:W-:-:S04]  /*13650*/  IMAD.WIDE.U32 R2, R7, 0x8, R2 ;  /* 0x0000000807027825 */ /* 0x002fc800078e0002 */
[----:B--2---:R-:W-:-:S05]  /*13660*/  IMAD.WIDE R2, R5, 0x10, R2 ;  /* 0x0000001005027825 */ /* 0x004fca00078e0202 */
[----:B------:R-:W-:Y:S04]  /*13670*/  STG.E.128 desc[UR36][R2.64], RZ ;  /* 0x000000ff02007986 */ /* 0x000fe8000c101d24 */
[----:B------:R-:W-:Y:S04]  /*13680*/  STG.E.128 desc[UR36][R2.64+0x800], RZ ;  /* 0x000800ff02007986 */ /* 0x000fe8000c101d24 */
[----:B------:R-:W-:Y:S04]  /*13690*/  STG.E.128 desc[UR36][R2.64+0x1000], RZ ;  /* 0x001000ff02007986 */ /* 0x000fe8000c101d24 */
[----:B------:R-:W-:Y:S01]  /*136a0*/  STG.E.128 desc[UR36][R2.64+0x1800], RZ ;  /* 0x001800ff02007986 */ /* 0x000fe2000c101d24 */
[----:B------:R-:W-:Y:S05]  /*136b0*/  EXIT ;  /* 0x000000000000794d */ /* 0x000fea0003800000 */
.L_x_1999:
[----:B------:R-:W0:Y:S01]  /*136c0*/  S2R R3, SR_TID.X ;  /* 0x0000000000037919 */ /* 0x000e220000002100 */
        /* <DEDUP_REMOVED lines=22> */
[----:B------:R-:W-:Y:S01]  /*13830*/  CS2R R106, SRZ ;  /* 0x00000000006a7805 */ /* 0x000fe2000001ff00 */
[----:B------:R-:W-:Y:S01]  /*13840*/  ULDC.64 UR4, c[0x0][0x228] ;  /* 0x00008a0000047ab9 */ /* 0x000fe20000000a00 */
[----:B0-----:R-:W-:-:S13]  /*13850*/  ISETP.GE.AND P1, PT, R3, R104, PT ;  /* 0x000000680300720c */ /* 0x001fda0003f26270 */
[----:B------:R-:W-:Y:S01]  /*13860*/  @!P1 IMAD.IADD R0, R105, 0x1, R3 ;  /* 0x0000000169009824 */ /* 0x000fe200078e0203 */
[----:B------:R-:W-:-:S04]  /*13870*/  @!P1 IADD3 R3, R3, 0x80, RZ ;  /* 0x0000008003039810 */ /* 0x000fc80007ffe0ff */
[----:B------:R-:W-:-:S13]  /*13880*/  ISETP.GE.AND P0, PT, R3, R104, PT ;  /* 0x000000680300720c */ /* 0x000fda0003f06270 */
[----:B------:R-:W-:Y:S01]  /*13890*/  @!P0 IMAD.IADD R29, R105, 0x1, R3 ;  /* 0x00000001691d8824 */ /* 0x000fe200078e0203 */
[----:B------:R-:W0:Y:S01]  /*138a0*/  @!P0 LDC.64 R4, c[0x0][0x260] ;  /* 0x00009800ff048b82 */ /* 0x000e220000000a00 */
[----:B------:R-:W-:-:S05]  /*138b0*/  @!P0 VIADD R3, R3, 0x80 ;  /* 0x0000008003038836 */ /* 0x000fca0000000000 */
[----:B------:R-:W-:Y:S02]  /*138c0*/  ISETP.GE.AND P2, PT, R3, R104, PT ;  /* 0x000000680300720c */ /* 0x000fe40003f46270 */
[----:B------:R-:W1:Y:S08]  /*138d0*/  @!P0 LDC.64 R6, c[0x0][0x268] ;  /* 0x00009a00ff068b82 */ /* 0x000e700000000a00 */
[----:B------:R-:W2:Y:S03]  /*138e0*/  @!P0 LDC.64 R8, c[0x0][0x270] ;  /* 0x00009c00ff088b82 */ /* 0x000ea60000000a00 */
[----:B------:R-:W-:Y:S01]  /*138f0*/  @!P2 IADD3 R37, R105, R3, RZ ;  /* 0x000000036925a210 */ /* 0x000fe20007ffe0ff */
[----:B------:R-:W-:-:S04]  /*13900*/  @!P2 VIADD R3, R3, 0x80 ;  /* 0x000000800303a836 */ /* 0x000fc80000000000 */
[----:B------:R-:W3:Y:S01]  /*13910*/  @!P0 LDC.64 R10, c[0x0][0x278] ;  /* 0x00009e00ff0a8b82 */ /* 0x000ee20000000a00 */
[----:B------:R-:W-:Y:S01]  /*13920*/  ISETP.GE.AND P3, PT, R3, R104, PT ;  /* 0x000000680300720c */ /* 0x000fe20003f66270 */
[----:B0-----:R-:W-:-:S05]  /*13930*/  @!P0 IMAD.WIDE.U32 R4, R29, 0x8, R4 ;  /* 0x000000081d048825 */ /* 0x001fca00078e0004 */
[----:B------:R0:W5:Y:S01]  /*13940*/  @!P0 LDG.E.64 R64, desc[UR36][R4.64] ;  /* 0x0000002404408981 */ /* 0x000162000c1e1b00 */
[----:B------:R-:W4:Y:S01]  /*13950*/  @!P0 LDC.64 R12, c[0x0][0x280] ;  /* 0x0000a000ff0c8b82 */ /* 0x000f220000000a00 */
[----:B-1----:R-:W-:-:S07]  /*13960*/  @!P0 IMAD.WIDE.U32 R6, R29, 0x8, R6 ;  /* 0x000000081d068825 */ /* 0x002fce00078e0006 */
[----:B------:R-:W0:Y:S01]  /*13970*/  @!P2 LDC.64 R22, c[0x0][0x270] ;  /* 0x00009c00ff16ab82 */ /* 0x000e220000000a00 */
[C---:B--2---:R-:W-:Y:S01]  /*13980*/  @!P0 IMAD.WIDE.U32 R8, R29.reuse, 0x8, R8 ;  /* 0x000000081d088825 */ /* 0x044fe200078e0008 */
[----:B------:R1:W5:Y:S06]  /*13990*/  @!P0 LDG.E.64 R62, desc[UR36][R6.64] ;  /* 0x00000024063e8981 */ /* 0x00036c000c1e1b00 */
[----:B------:R-:W1:Y:S01]  /*139a0*/  @!P2 LDC.64 R24, c[0x0][0x278] ;  /* 0x00009e00ff18ab82 */ /* 0x000e620000000a00 */
[C---:B---3--:R-:W-:Y:S01]  /*139b0*/  @!P0 IMAD.WIDE.U32 R10, R29.reuse, 0x8, R10 ;  /* 0x000000081d0a8825 */ /* 0x048fe200078e000a */
[----:B------:R-:W5:Y:S06]  /*139c0*/  @!P0 LDG.E.64 R16, desc[UR36][R8.64] ;  /* 0x0000002408108981 */ /* 0x000f6c000c1e1b00 */
[----:B------:R-:W2:Y:S01]  /*139d0*/  @!P2 LDC.64 R14, c[0x0][0x260] ;  /* 0x00009800ff0eab82 */ /* 0x000ea20000000a00 */
[----:B----4-:R-:W-:Y:S01]  /*139e0*/  @!P0 IMAD.WIDE.U32 R12, R29, 0x8, R12 ;  /* 0x000000081d0c8825 */ /* 0x010fe200078e000c */
[----:B------:R3:W5:Y:S06]  /*139f0*/  @!P0 LDG.E.64 R18, desc[UR36][R10.64] ;  /* 0x000000240a128981 */ /* 0x00076c000c1e1b00 */
[----:B------:R-:W4:Y:S01]  /*13a00*/  @!P2 LDC.64 R20, c[0x0][0x268] ;  /* 0x00009a00ff14ab82 */ /* 0x000f220000000a00 */
[----:B------:R-:W-:-:S07]  /*13a10*/  @!P3 IMAD.IADD R39, R105, 0x1, R3 ;  /* 0x000000016927b824 */ /* 0x000fce00078e0203 */
[----:B------:R-:W3:Y:S01]  /*13a20*/  @!P2 LDC.64 R26, c[0x0][0x280] ;  /* 0x0000a000ff1aab82 */ /* 0x000ee20000000a00 */
[----:B------:R-:W-:Y:S01]  /*13a30*/  @!P3 IADD3 R3, R3, 0x80, RZ ;  /* 0x000000800303b810 */ /* 0x000fe20007ffe0ff */
[----:B------:R3:W5:Y:S03]  /*13a40*/  @!P0 LDG.E.64 R76, desc[UR36][R12.64] ;  /* 0x000000240c4c8981 */ /* 0x000766000c1e1b00 */
[----:B------:R-:W-:-:S03]  /*13a50*/  ISETP.GE.AND P0, PT, R3, R104, PT ;  /* 0x000000680300720c */ /* 0x000fc60003f06270 */
[----:B------:R-:W3:Y:S01]  /*13a60*/  @!P3 LDC.64 R28, c[0x0][0x260] ;  /* 0x00009800ff1cbb82 */ /* 0x000ee20000000a00 */
[----:B0-----:R-:W-:Y:S01]  /*13a70*/  @!P2 IMAD.WIDE.U32 R4, R37, 0x8, R22 ;  /* 0x000000082504a825 */ /* 0x001fe200078e0016 */
[----:B------:R-:W-:-:S03]  /*13a80*/  CS2R R22, SRZ ;  /* 0x0000000000167805 */ /* 0x000fc6000001ff00 */
[----:B-1----:R-:W-:-:S03]  /*13a90*/  @!P2 IMAD.WIDE.U32 R6, R37, 0x8, R24 ;  /* 0x000000082506a825 */ /* 0x002fc600078e0018 */
[----:B------:R-:W0:Y:S01]  /*13aa0*/  @!P3 LDC.64 R30, c[0x0][0x268] ;  /* 0x00009a00ff1ebb82 */ /* 0x000e220000000a00 */
[----:B------:R-:W-:Y:S01]  /*13ab0*/  CS2R R24, SRZ ;  /* 0x0000000000187805 */ /* 0x000fe2000001ff00 */
[C---:B--2---:R-:W-:Y:S01]  /*13ac0*/  @!P2 IMAD.WIDE.U32 R14, R37.reuse, 0x8, R14 ;  /* 0x00000008250ea825 */ /* 0x044fe200078e000e */
[----:B------:R-:W5:Y:S05]  /*13ad0*/  @!P2 LDG.E.64 R22, desc[UR36][R4.64] ;  /* 0x000000240416a981 */ /* 0x000f6a000c1e1b00 */
[----:B------:R-:W1:Y:S01]  /*13ae0*/  @!P3 LDC.64 R32, c[0x0][0x270] ;  /* 0x00009c00ff20bb82 */ /* 0x000e620000000a00 */
[C---:B----4-:R-:W-:Y:S01]  /*13af0*/  @!P2 IMAD.WIDE.U32 R20, R37.reuse, 0x8, R20 ;  /* 0x000000082514a825 */ /* 0x050fe200078e0014 */
[----:B------:R-:W5:Y:S06]  /*13b00*/  @!P2 LDG.E.64 R68, desc[UR36][R14.64] ;  /* 0x000000240e44a981 */ /* 0x000f6c000c1e1b00 */
[----:B------:R-:W2:Y:S01]  /*13b10*/  @!P3 LDC.64 R34, c[0x0][0x278] ;  /* 0x00009e00ff22bb82 */ /* 0x000ea20000000a00 */
[----:B---3--:R-:W-:Y:S01]  /*13b20*/  @!P2 IMAD.WIDE.U32 R26, R37, 0x8, R26 ;  /* 0x00000008251aa825 */ /* 0x008fe200078e001a */
[----:B------:R-:W5:Y:S06]  /*13b30*/  @!P2 LDG.E.64 R66, desc[UR36][R20.64] ;  /* 0x000000241442a981 */ /* 0x000f6c000c1e1b00 */
[----:B------:R-:W3:Y:S01]  /*13b40*/  @!P3 LDC.64 R10, c[0x0][0x280] ;  /* 0x0000a000ff0abb82 */ /* 0x000ee20000000a00 */
[----:B------:R-:W-:Y:S01]  /*13b50*/  @!P0 IMAD.IADD R45, R105, 0x1, R3 ;  /* 0x00000001692d8824 */ /* 0x000fe200078e0203 */
[----:B------:R4:W5:Y:S01]  /*13b60*/  @!P2 LDG.E.64 R24, desc[UR36][R6.64] ;  /* 0x000000240618a981 */ /* 0x000962000c1e1b00 */
[----:B------:R-:W-:-:S03]  /*13b70*/  @!P0 VIADD R3, R3, 0x80 ;  /* 0x0000008003038836 */ /* 0x000fc60000000000 */
[----:B------:R1:W5:Y:S02]  /*13b80*/  @!P2 LDG.E.64 R82, desc[UR36][R26.64] ;  /* 0x000000241a52a981 */ /* 0x000364000c1e1b00 */
[----:B------:R-:W-:Y:S01]  /*13b90*/  ISETP.GE.AND P2, PT, R3, R104, PT ;  /* 0x000000680300720c */ /* 0x000fe20003f46270 */
[----:B------:R-:W3:Y:S01]  /*13ba0*/  @!P0 LDC.64 R12, c[0x0][0x260] ;  /* 0x00009800ff0c8b82 */ /* 0x000ee20000000a00 */
[----:B------:R-:W-:Y:S01]  /*13bb0*/  @!P3 IMAD.WIDE.U32 R8, R39, 0x8, R28 ;  /* 0x000000082708b825 */ /* 0x000fe200078e001c */
[----:B------:R-:W-:-:S03]  /*13bc0*/  CS2R R28, SRZ ;  /* 0x00000000001c7805 */ /* 0x000fc6000001ff00 */
[C---:B0-----:R-:W-:Y:S01]  /*13bd0*/  @!P3 IMAD.WIDE.U32 R30, R39.reuse, 0x8, R30 ;  /* 0x00000008271eb825 */ /* 0x041fe200078e001e */
[----:B------:R-:W5:Y:S02]  /*13be0*/  @!P3 LDG.E.64 R74, desc[UR36][R8.64] ;  /* 0x00000024084ab981 */ /* 0x000f64000c1e1b00 */
[----:B----4-:R-:W0:Y:S01]  /*13bf0*/  @!P0 LDC.64 R6, c[0x0][0x280] ;  /* 0x0000a000ff068b82 */ /* 0x010e220000000a00 */
[----:B-1----:R-:W-:Y:S01]  /*13c00*/  CS2R R26, SRZ ;  /* 0x00000000001a7805 */ /* 0x002fe2000001ff00 */
[----:B------:R-:W-:Y:S01]  /*13c10*/  @!P3 IMAD.WIDE.U32 R32, R39, 0x8, R32 ;  /* 0x000000082720b825 */ /* 0x000fe200078e0020 */
[----:B------:R1:W5:Y:S01]  /*13c20*/  @!P3 LDG.E.64 R70, desc[UR36][R30.64] ;  /* 0x000000241e46b981 */ /* 0x000362000c1e1b00 */
[----:B------:R-:W-:Y:S02]  /*13c30*/  @!P2 IADD3 R49, R105, R3, RZ ;  /* 0x000000036931a210 */ /* 0x000fe40007ffe0ff */
[C---:B--2---:R-:W-:Y:S01]  /*13c40*/  @!P3 IMAD.WIDE.U32 R34, R39.reuse, 0x8, R34 ;  /* 0x000000082722b825 */ /* 0x044fe200078e0022 */
[----:B------:R2:W5:Y:S01]  /*13c50*/  @!P3 LDG.E.64 R26, desc[UR36][R32.64] ;  /* 0x00000024201ab981 */ /* 0x000562000c1e1b00 */
[----:B------:R-:W4:Y:S02]  /*13c60*/  @!P0 LDC.64 R36, c[0x0][0x268] ;  /* 0x00009a00ff248b82 */ /* 0x000f240000000a00 */
[----:B---3--:R-:W-:Y:S01]  /*13c70*/  @!P3 IMAD.WIDE.U32 R10, R39, 0x8, R10 ;  /* 0x00000008270ab825 */ /* 0x008fe200078e000a */
[----:B------:R-:W5:Y:S03]  /*13c80*/  @!P3 LDG.E.64 R28, desc[UR36][R34.64] ;  /* 0x00000024221cb981 */ /* 0x000f66000c1e1b00 */
[----:B------:R-:W-:Y:S01]  /*13c90*/  @!P2 VIADD R3, R3, 0x80 ;  /* 0x000000800303a836 */ /* 0x000fe20000000000 */
[----:B------:R3:W5:Y:S01]  /*13ca0*/  @!P3 LDG.E.64 R88, desc[UR36][R10.64] ;  /* 0x000000240a58b981 */ /* 0x000762000c1e1b00 */
[----:B------:R-:W3:Y:S08]  /*13cb0*/  @!P0 LDC.64 R14, c[0x0][0x270] ;  /* 0x00009c00ff0e8b82 */ /* 0x000ef00000000a00 */
[----:B------:R-:W3:Y:S01]  /*13cc0*/  @!P0 LDC.64 R4, c[0x0][0x278] ;  /* 0x00009e00ff048b82 */ /* 0x000ee20000000a00 */
[----:B------:R-:W-:Y:S01]  /*13cd0*/  ISETP.GE.AND P3, PT, R3, R104, PT ;  /* 0x000000680300720c */ /* 0x000fe20003f66270 */
[----:B------:R-:W-:Y:S01]  /*13ce0*/  @!P0 IMAD.WIDE.U32 R12, R45, 0x8, R12 ;  /* 0x000000082d0c8825 */ /* 0x000fe200078e000c */
[----:B-1----:R-:W-:-:S03]  /*13cf0*/  CS2R R30, SRZ ;  /* 0x00000000001e7805 */ /* 0x002fc6000001ff00 */
[C---:B0-----:R-:W-:Y:S02]  /*13d00*/  @!P0 IMAD.WIDE.U32 R6, R45.reuse, 0x8, R6 ;  /* 0x000000082d068825 */ /* 0x041fe400078e0006 */
[----:B------:R-:W0:Y:S01]  /*13d10*/  @!P2 LDC.64 R20, c[0x0][0x260] ;  /* 0x00009800ff14ab82 */ /* 0x000e220000000a00 */
[----:B--2---:R-:W-:Y:S01]  /*13d20*/  CS2R R32, SRZ ;  /* 0x0000000000207805 */ /* 0x004fe2000001ff00 */
[C---:B----4-:R-:W-:Y:S01]  /*13d30*/  @!P0 IMAD.WIDE.U32 R36, R45.reuse, 0x8, R36 ;  /* 0x000000082d248825 */ /* 0x050fe200078e0024 */
[----:B------:R1:W5:Y:S05]  /*13d40*/  @!P0 LDG.E.64 R80, desc[UR36][R12.64] ;  /* 0x000000240c508981 */ /* 0x00036a000c1e1b00 */
[----:B------:R-:W2:Y:S01]  /*13d50*/  @!P2 LDC.64 R38, c[0x0][0x268] ;  /* 0x00009a00ff26ab82 */ /* 0x000ea20000000a00 */
[C---:B---3--:R-:W-:Y:S01]  /*13d60*/  @!P0 IMAD.WIDE.U32 R14, R45.reuse, 0x8, R14 ;  /* 0x000000082d0e8825 */ /* 0x048fe200078e000e */
[----:B------:R3:W5:Y:S06]  /*13d70*/  @!P0 LDG.E.64 R94, desc[UR36][R6.64] ;  /* 0x00000024065e8981 */ /* 0x00076c000c1e1b00 */
[----:B------:R-:W4:Y:S01]  /*13d80*/  @!P2 LDC.64 R40, c[0x0][0x270] ;  /* 0x00009c00ff28ab82 */ /* 0x000f220000000a00 */
[----:B------:R-:W-:Y:S01]  /*13d90*/  @!P0 IMAD.WIDE.U32 R4, R45, 0x8, R4 ;  /* 0x000000082d048825 */ /* 0x000fe200078e0004 */
[----:B------:R4:W5:Y:S06]  /*13da0*/  @!P0 LDG.E.64 R78, desc[UR36][R36.64] ;  /* 0x00000024244e8981 */ /* 0x00096c000c1e1b00 */
[----:B------:R-:W4:Y:S01]  /*13db0*/  @!P2 LDC.64 R42, c[0x0][0x278] ;  /* 0x00009e00ff2aab82 */ /* 0x000f220000000a00 */
[----:B------:R-:W-:-:S07]  /*13dc0*/  @!P3 IMAD.IADD R57, R105, 0x1, R3 ;  /* 0x000000016939b824 */ /* 0x000fce00078e0203 */
[----:B------:R-:W4:Y:S01]  /*13dd0*/  @!P2 LDC.64 R8, c[0x0][0x280] ;  /* 0x0000a000ff08ab82 */ /* 0x000f220000000a00 */
[----:B------:R-:W-:Y:S01]  /*13de0*/  @!P3 IADD3 R3, R3, 0x80, RZ ;  /* 0x000000800303b810 */ /* 0x000fe20007ffe0ff */
[----:B------:R-:W5:Y:S04]  /*13df0*/  @!P0 LDG.E.64 R30, desc[UR36][R14.64] ;  /* 0x000000240e1e8981 */ /* 0x000f68000c1e1b00 */
[----:B------:R4:W5:Y:S02]  /*13e00*/  @!P0 LDG.E.64 R32, desc[UR36][R4.64] ;  /* 0x0000002404208981 */ /* 0x000964000c1e1b00 */
[----:B------:R-:W4:Y:S01]  /*13e10*/  @!P3 LDC.64 R10, c[0x0][0x260] ;  /* 0x00009800ff0abb82 */ /* 0x000f220000000a00 */
[----:B------:R-:W-:-:S07]  /*13e20*/  ISETP.GE.AND P0, PT, R3, R104, PT ;  /* 0x000000680300720c */ /* 0x000fce0003f06270 */
[----:B-1----:R-:W1:Y:S08]  /*13e30*/  @!P3 LDC.64 R12, c[0x0][0x268] ;  /* 0x00009a00ff0cbb82 */ /* 0x002e700000000a00 */
[----:B------:R-:W1:Y:S08]  /*13e40*/  @!P3 LDC.64 R44, c[0x0][0x270] ;  /* 0x00009c00ff2cbb82 */ /* 0x000e700000000a00 */
[----:B------:R-:W1:Y:S08]  /*13e50*/  @!P3 LDC.64 R46, c[0x0][0x278] ;  /* 0x00009e00ff2ebb82 */ /* 0x000e700000000a00 */
[----:B---3--:R-:W3:Y:S01]  /*13e60*/  @!P3 LDC.64 R6, c[0x0][0x280] ;  /* 0x0000a000ff06bb82 */ /* 0x008ee20000000a00 */
[----:B0-----:R-:W-:-:S04]  /*13e70*/  @!P2 IMAD.WIDE.U32 R20, R49, 0x8, R20 ;  /* 0x000000083114a825 */ /* 0x001fc800078e0014 */
[----:B--2---:R-:W-:-:S04]  /*13e80*/  @!P2 IMAD.WIDE.U32 R38, R49, 0x8, R38 ;  /* 0x000000083126a825 */ /* 0x004fc800078e0026 */
[C---:B----4-:R-:W-:Y:S01]  /*13e90*/  @!P2 IMAD.WIDE.U32 R40, R49.reuse, 0x8, R40 ;  /* 0x000000083128a825 */ /* 0x050fe200078e0028 */
[----:B------:R-:W0:Y:S01]  /*13ea0*/  @!P0 LDC.64 R52, c[0x0][0x268] ;  /* 0x00009a00ff348b82 */ /* 0x000e220000000a00 */
[----:B------:R2:W5:Y:S02]  /*13eb0*/  @!P2 LDG.E.64 R84, desc[UR36][R38.64] ;  /* 0x000000242654a981 */ /* 0x000564000c1e1b00 */
[C---:B------:R-:W-:Y:S01]  /*13ec0*/  @!P2 IMAD.WIDE.U32 R42, R49.reuse, 0x8, R42 ;  /* 0x00000008312aa825 */ /* 0x040fe200078e002a */
[----:B------:R-:W-:Y:S02]  /*13ed0*/  CS2R R34, SRZ ;  /* 0x0000000000227805 */ /* 0x000fe4000001ff00 */
[----:B------:R-:W-:Y:S01]  /*13ee0*/  CS2R R36, SRZ ;  /* 0x0000000000247805 */ /* 0x000fe2000001ff00 */
[----:B------:R-:W5:Y:S01]  /*13ef0*/  @!P2 LDG.E.64 R86, desc[UR36][R20.64] ;  /* 0x000000241456a981 */ /* 0x000f62000c1e1b00 */
[----:B------:R-:W-:Y:S01]  /*13f00*/  @!P2 IMAD.WIDE.U32 R8, R49, 0x8, R8 ;  /* 0x000000083108a825 */ /* 0x000fe200078e0008 */
[----:B------:R-:W4:Y:S02]  /*13f10*/  @!P0 LDC.64 R54, c[0x0][0x270] ;  /* 0x00009c00ff368b82 */ /* 0x000f240000000a00 */
[----:B------:R-:W5:Y:S01]  /*13f20*/  @!P2 LDG.E.64 R34, desc[UR36][R40.64] ;  /* 0x000000242822a981 */ /* 0x000f62000c1e1b00 */
[----:B------:R-:W-:-:S03]  /*13f30*/  @!P3 IMAD.WIDE.U32 R4, R57, 0x8, R10 ;  /* 0x000000083904b825 */ /* 0x000fc600078e000a */
[----:B------:R-:W5:Y:S02]  /*13f40*/  @!P2 LDG.E.64 R100, desc[UR36][R8.64] ;  /* 0x000000240864a981 */ /* 0x000f64000c1e1b00 */
[----:B------:R-:W0:Y:S01]  /*13f50*/  @!P0 LDC.64 R48, c[0x0][0x260] ;  /* 0x00009800ff308b82 */ /* 0x000e220000000a00 */
[C---:B-1----:R-:W-:Y:S01]  /*13f60*/  @!P3 IMAD.WIDE.U32 R14, R57.reuse, 0x8, R12 ;  /* 0x00000008390eb825 */ /* 0x042fe200078e000c */
[----:B------:R1:W5:Y:S06]  /*13f70*/  @!P3 LDG.E.64 R92, desc[UR36][R4.64] ;  /* 0x00000024045cb981 */ /* 0x00036c000c1e1b00 */
[----:B------:R-:W4:Y:S01]  /*13f80*/  @!P0 LDC.64 R58, c[0x0][0x278] ;  /* 0x00009e00ff3a8b82 */ /* 0x000f220000000a00 */
[----:B------:R-:W-:-:S04]  /*13f90*/  @!P3 IMAD.WIDE.U32 R44, R57, 0x8, R44 ;  /* 0x00000008392cb825 */ /* 0x000fc800078e002c */
[C---:B------:R-:W-:Y:S01]  /*13fa0*/  @!P3 IMAD.WIDE.U32 R50, R57.reuse, 0x8, R46 ;  /* 0x000000083932b825 */ /* 0x040fe200078e002e */
[----:B--2---:R-:W-:Y:S01]  /*13fb0*/  CS2R R38, SRZ ;  /* 0x0000000000267805 */ /* 0x004fe2000001ff00 */
[----:B------:R2:W5:Y:S01]  /*13fc0*/  @!P2 LDG.E.64 R36, desc[UR36][R42.64] ;  /* 0x000000242a24a981 */ /* 0x000562000c1e1b00 */
[----:B-1----:R-:W1:Y:S01]  /*13fd0*/  @!P1 LDC.64 R4, c[0x0][0x280] ;  /* 0x0000a000ff049b82 */ /* 0x002e620000000a00 */
[----:B---3--:R-:W-:-:S04]  /*13fe0*/  @!P3 IMAD.WIDE.U32 R56, R57, 0x8, R6 ;  /* 0x000000083938b825 */ /* 0x008fc800078e0006 */
[----:B------:R-:W-:Y:S01]  /*13ff0*/  @!P0 IMAD.IADD R3, R105, 0x1, R3 ;  /* 0x0000000169038824 */ /* 0x000fe200078e0203 */
[----:B------:R3:W5:Y:S02]  /*14000*/  @!P3 LDG.E.64 R38, desc[UR36][R44.64] ;  /* 0x000000242c26b981 */ /* 0x000764000c1e1b00 */
[----:B------:R-:W1:Y:S01]  /*14010*/  @!P1 LDC.64 R8, c[0x0][0x260] ;  /* 0x00009800ff089b82 */ /* 0x000e620000000a00 */
[----:B------:R-:W-:Y:S01]  /*14020*/  CS2R R40, SRZ ;  /* 0x0000000000287805 */ /* 0x000fe2000001ff00 */
[----:B------:R-:W5:Y:S06]  /*14030*/  @!P3 LDG.E.64 R90, desc[UR36][R14.64] ;  /* 0x000000240e5ab981 */ /* 0x000f6c000c1e1b00 */
[----:B------:R-:W1:Y:S08]  /*14040*/  @!P1 LDC.64 R10, c[0x0][0x268] ;  /* 0x00009a00ff0a9b82 */ /* 0x000e700000000a00 */
[----:B------:R-:W1:Y:S08]  /*14050*/  @!P1 LDC.64 R12, c[0x0][0x270] ;  /* 0x00009c00ff0c9b82 */ /* 0x000e700000000a00 */
[----:B------:R-:W1:Y:S01]  /*14060*/  @!P1 LDC.64 R6, c[0x0][0x278] ;  /* 0x00009e00ff069b82 */ /* 0x000e620000000a00 */
[----:B0-----:R-:W-:Y:S01]  /*14070*/  @!P0 IMAD.WIDE.U32 R20, R3, 0x8, R48 ;  /* 0x0000000803148825 */ /* 0x001fe200078e0030 */
[----:B--2---:R-:W-:-:S02]  /*14080*/  CS2R R42, SRZ ;  /* 0x00000000002a7805 */ /* 0x004fc4000001ff00 */
[----:B---3--:R-:W-:Y:S01]  /*14090*/  CS2R R44, SRZ ;  /* 0x00000000002c7805 */ /* 0x008fe2000001ff00 */
[----:B------:R0:W5:Y:S01]  /*140a0*/  @!P3 LDG.E.64 R40, desc[UR36][R50.64] ;  /* 0x000000243228b981 */ /* 0x000162000c1e1b00 */
[----:B------:R-:W-:-:S03]  /*140b0*/  @!P0 IMAD.WIDE.U32 R46, R3, 0x8, R52 ;  /* 0x00000008032e8825 */ /* 0x000fc600078e0034 */
[----:B------:R-:W5:Y:S01]  /*140c0*/  @!P3 LDG.E.64 R102, desc[UR36][R56.64] ;  /* 0x000000243866b981 */ /* 0x000f62000c1e1b00 */
[C---:B----4-:R-:W-:Y:S01]  /*140d0*/  @!P0 IMAD.WIDE.U32 R48, R3.reuse, 0x8, R54 ;  /* 0x0000000803308825 */ /* 0x050fe200078e0036 */
[----:B------:R-:W2:Y:S02]  /*140e0*/  @!P0 LDC.64 R60, c[0x0][0x280] ;  /* 0x0000a000ff3c8b82 */ /* 0x000ea40000000a00 */
[----:B------:R3:W5:Y:S01]  /*140f0*/  @!P0 LDG.E.64 R96, desc[UR36][R46.64] ;  /* 0x000000242e608981 */ /* 0x000762000c1e1b00 */
[----:B------:R-:W-:Y:S01]  /*14100*/  @!P0 IMAD.WIDE.U32 R52, R3, 0x8, R58 ;  /* 0x0000000803348825 */ /* 0x000fe200078e003a */
[----:B0-----:R-:W-:Y:S02]  /*14110*/  CS2R R50, SRZ ;  /* 0x0000000000327805 */ /* 0x001fe4000001ff00 */
[----:B------:R0:W5:Y:S01]  /*14120*/  @!P0 LDG.E.64 R42, desc[UR36][R48.64] ;  /* 0x00000024302a8981 */ /* 0x000162000c1e1b00 */
[----:B-1----:R-:W-:Y:S01]  /*14130*/  @!P1 IMAD.WIDE.U32 R14, R0, 0x8, R4 ;  /* 0x00000008000e9825 */ /* 0x002fe200078e0004 */
[----:B------:R-:W-:-:S02]  /*14140*/  CS2R R4, SRZ ;  /* 0x0000000000047805 */ /* 0x000fc4000001ff00 */
[----:B------:R1:W5:Y:S01]  /*14150*/  @!P0 LDG.E.64 R44, desc[UR36][R52.64] ;  /* 0x00000024342c8981 */ /* 0x000362000c1e1b00 */
[C---:B------:R-:W-:Y:S01]  /*14160*/  @!P1 IMAD.WIDE.U32 R8, R0.reuse, 0x8, R8 ;  /* 0x0000000800089825 */ /* 0x040fe200078e0008 */
[----:B---3--:R-:W-:Y:S02]  /*14170*/  CS2R R46, SRZ ;  /* 0x00000000002e7805 */ /* 0x008fe4000001ff00 */
[----:B------:R3:W5:Y:S01]  /*14180*/  @!P0 LDG.E.64 R98, desc[UR36][R20.64] ;  /* 0x0000002414628981 */ /* 0x000762000c1e1b00 */
[C---:B------:R-:W-:Y:S01]  /*14190*/  @!P1 IMAD.WIDE.U32 R10, R0.reuse, 0x8, R10 ;  /* 0x00000008000a9825 */ /* 0x040fe200078e000a */
[----:B0-----:R-:W-:Y:S02]  /*141a0*/  CS2R R48, SRZ ;  /* 0x0000000000307805 */ /* 0x001fe4000001ff00 */
[----:B------:R3:W5:Y:S01]  /*141b0*/  @!P1 LDG.E.64 R4, desc[UR36][R8.64] ;  /* 0x0000002408049981 */ /* 0x000762000c1e1b00 */
[----:B------:R-:W-:Y:S01]  /*141c0*/  @!P1 IMAD.WIDE.U32 R12, R0, 0x8, R12 ;  /* 0x00000008000c9825 */ /* 0x000fe200078e000c */
[----:B-1----:R-:W-:-:S02]  /*141d0*/  CS2R R52, SRZ ;  /* 0x0000000000347805 */ /* 0x002fc4000001ff00 */
[----:B------:R3:W5:Y:S01]  /*141e0*/  @!P1 LDG.E.64 R50, desc[UR36][R10.64] ;  /* 0x000000240a329981 */ /* 0x000762000c1e1b00 */
[----:B------:R-:W-:-:S03]  /*141f0*/  @!P1 IMAD.WIDE.U32 R6, R0, 0x8, R6 ;  /* 0x0000000800069825 */ /* 0x000fc600078e0006 */
[----:B------:R3:W5:Y:S04]  /*14200*/  @!P1 LDG.E.64 R46, desc[UR36][R12.64] ;  /* 0x000000240c2e9981 */ /* 0x000768000c1e1b00 */
[----:B------:R3:W5:Y:S04]  /*14210*/  @!P1 LDG.E.64 R48, desc[UR36][R6.64] ;  /* 0x0000002406309981 */ /* 0x000768000c1e1b00 */
[----:B------:R3:W5:Y:S01]  /*14220*/  @!P1 LDG.E.64 R52, desc[UR36][R14.64] ;  /* 0x000000240e349981 */ /* 0x000762000c1e1b00 */
[----:B--2---:R-:W-:-:S04]  /*14230*/  @!P0 IMAD.WIDE.U32 R54, R3, 0x8, R60 ;  /* 0x0000000803368825 */ /* 0x004fc800078e003c */
[----:B------:R-:W-:Y:S01]  /*14240*/  IMAD.U32 R0, RZ, RZ, UR5 ;  /* 0x00000005ff007e24 */ /* 0x000fe2000f8e00ff */
[----:B------:R3:W5:Y:S01]  /*14250*/  @!P0 LDG.E.64 R106, desc[UR36][R54.64] ;  /* 0x00000024366a8981 */ /* 0x000762000c1e1b00 */
[----:B------:R-:W-:Y:S02]  /*14260*/  ISETP.LT.U32.AND P0, PT, RZ, UR4, PT ;  /* 0x00000004ff007c0c */ /* 0x000fe4000bf01070 */
[----:B------:R-:W-:Y:S02]  /*14270*/  ISETP.GT.AND P2, PT, R2, -0x1, PT ;  /* 0xffffffff0200780c */ /* 0x000fe40003f44270 */
[----:B------:R-:W-:Y:S01]  /*14280*/  ISETP.GT.AND.EX P0, PT, R0, RZ, PT, P0 ;  /* 0x000000ff0000720c */ /* 0x000fe20003f04300 */
[----:B------:R-:W-:-:S12]  /*14290*/  BSSY B6, `(.L_x_2369) ;  /* 0x00013c0000067945 */ /* 0x000fd80003800000 */
[----:B---3--:R-:W-:Y:S05]  /*142a0*/  @P2 BRA P0, `(.L_x_2370) ;  /* 0x0000004000602947 */ /* 0x008fea0000000000 */
        /* <DEDUP_REMOVED lines=26> */
.L_x_2374:
[----:B------:R-:W-:Y:S05]  /*14450*/  BSYNC B8 ;  /* 0x0000000000087941 */ /* 0x000fea0003800000 */
.L_x_2373:
        /* <DEDUP_REMOVED lines=24> */
.L_x_2376:
[----:B------:R-:W-:Y:S05]  /*145e0*/  BSYNC B8 ;  /* 0x0000000000087941 */ /* 0x000fea0003800000 */
.L_x_2375:
        /* <DEDUP_REMOVED lines=29> */
.L_x_2378:
[----:B------:R-:W-:Y:S05]  /*147c0*/  BSYNC B8 ;  /* 0x0000000000087941 */ /* 0x000fea0003800000 */
.L_x_2377:
        /* <DEDUP_REMOVED lines=14> */
.L_x_2381:
[----:B------:R-:W-:Y:S01]  /*148b0*/  MOV R46, R0 ;  /* 0x00000000002e7202 */ /* 0x000fe20000000f00 */
        /* <DEDUP_REMOVED lines=25> */
.L_x_2380:
[----:B------:R-:W-:Y:S05]  /*14a50*/  BSYNC B8 ;  /* 0x0000000000087941 */ /* 0x000fea0003800000 */
.L_x_2379:
[----:B------:R-:W-:-:S05]  /*14a60*/  IADD3 R0, P0, R46, 0x8, RZ ;  /* 0x000000082e007810 */ /* 0x000fca0007f1e0ff */
[----:B------:R-:W-:Y:S01]  /*14a70*/  IMAD.X R47, RZ, RZ, R47, P0 ;  /* 0x000000ffff2f7224 */ /* 0x000fe200000e062f */
[----:B------:R-:W-:-:S04]  /*14a80*/  ISETP.GE.U32.AND P0, PT, R0, R51, PT ;  /* 0x000000330000720c */ /* 0x000fc80003f06070 */
[----:B------:R-:W-:-:S13]  /*14a90*/  ISETP.GE.U32.AND.EX P0, PT, R47, R48, PT, P0 ;  /* 0x000000302f00720c */ /* 0x000fda0003f06100 */
[----:B------:R-:W-:Y:S05]  /*14aa0*/  @!P0 BRA `(.L_x_2381) ;  /* 0xfffffffc00808947 */ /* 0x000fea000383ffff */
.L_x_2372:
[----:B------:R-:W-:Y:S05]  /*14ab0*/  BSYNC B7 ;  /* 0x0000000000077941 */ /* 0x000fea0003800000 */
.L_x_2371:
        /* <DEDUP_REMOVED lines=29> */
.L_x_2385:
[----:B------:R-:W-:Y:S05]  /*14c90*/  BSYNC B8 ;  /* 0x0000000000087941 */ /* 0x000fea0003800000 */
.L_x_2384:
        /* <DEDUP_REMOVED lines=24> */
.L_x_2387:
[----:B------:R-:W-:Y:S05]  /*14e20*/  BSYNC B8 ;  /* 0x0000000000087941 */ /* 0x000fea0003800000 */
.L_x_2386:
        /* <DEDUP_REMOVED lines=29> */
.L_x_2389:
[----:B------:R-:W-:Y:S05]  /*15000*/  BSYNC B8 ;  /* 0x0000000000087941 */ /* 0x000fea0003800000 */
.L_x_2388:
        /* <DEDUP_REMOVED lines=14> */
.L_x_2392:
        /* <DEDUP_REMOVED lines=26> */
.L_x_2391:
[----:B------:R-:W-:Y:S05]  /*15290*/  BSYNC B8 ;  /* 0x0000000000087941 */ /* 0x000fea0003800000 */
.L_x_2390:
[----:B------:R-:W-:-:S05]  /*152a0*/  IADD3 R0, P0, R16, 0x8, RZ ;  /* 0x0000000810007810 */ /* 0x000fca0007f1e0ff */
[----:B------:R-:W-:Y:S01]  /*152b0*/  IMAD.X R17, RZ, RZ, R17, P0 ;  /* 0x000000ffff117224 */ /* 0x000fe200000e0611 */
[----:B------:R-:W-:-:S04]  /*152c0*/  ISETP.GE.U32.AND P0, PT, R0, R47, PT ;  /* 0x0000002f0000720c */ /* 0x000fc80003f06070 */
[----:B------:R-:W-:-:S13]  /*152d0*/  ISETP.GE.U32.AND.EX P0, PT, R17, R18, PT, P0 ;  /* 0x000000121100720c */ /* 0x000fda0003f06100 */
[----:B------:R-:W-:Y:S05]  /*152e0*/  @!P0 BRA `(.L_x_2392) ;  /* 0xfffffffc00808947 */ /* 0x000fea000383ffff */
.L_x_2383:
[----:B------:R-:W-:Y:S05]  /*152f0*/  BSYNC B7 ;  /* 0x0000000000077941 */ /* 0x000fea0003800000 */
.L_x_2382:
        /* <DEDUP_REMOVED lines=29> */
.L_x_2396:
[----:B------:R-:W-:Y:S05]  /*154d0*/  BSYNC B8 ;  /* 0x0000000000087941 */ /* 0x000fea0003800000 */
.L_x_2395:
        /* <DEDUP_REMOVED lines=24> */
.L_x_2398:
[----:B------:R-:W-:Y:S05]  /*15660*/  BSYNC B8 ;  /* 0x0000000000087941 */ /* 0x000fea0003800000 */
.L_x_2397:
        /* <DEDUP_REMOVED lines=29> */
.L_x_2400:
[----:B------:R-:W-:Y:S05]  /*15840*/  BSYNC B8 ;  /* 0x0000000000087941 */ /* 0x000fea0003800000 */
.L_x_2399:
        /* <DEDUP_REMOVED lines=14> */
.L_x_2403:
        /* <DEDUP_REMOVED lines=25> */
.L_x_2402:
[----:B------:R-:W-:Y:S05]  /*15ac0*/  BSYNC B8 ;  /* 0x0000000000087941 */ /* 0x000fea0003800000 */
.L_x_2401:
[----:B------:R-:W-:-:S04]  /*15ad0*/  IADD3 R16, P0, R16, 0x8, RZ ;  /* 0x0000000810107810 */ /* 0x000fc80007f1e0ff */
[----:B------:R-:W-:Y:S02]  /*15ae0*/  IADD3.X R17, RZ, R17, RZ, P0, !PT ;  /* 0x00000011ff117210 */ /* 0x000fe400007fe4ff */
[----:B------:R-:W-:-:S04]  /*15af0*/  ISETP.GE.U32.AND P0, PT, R16, R19, PT ;  /* 0x000000131000720c */ /* 0x000fc80003f06070 */
[----:B------:R-:W-:-:S13]  /*15b00*/  ISETP.GE.U32.AND.EX P0, PT, R17, R24, PT, P0 ;  /* 0x000000181100720c */ /* 0x000fda0003f06100 */
[----:B------:R-:W-:Y:S05]  /*15b10*/  @!P0 BRA `(.L_x_2403) ;  /* 0xfffffffc00848947 */ /* 0x000fea000383ffff */
.L_x_2394:
[----:B------:R-:W-:Y:S05]  /*15b20*/  BSYNC B7 ;  /* 0x0000000000077941 */ /* 0x000fea0003800000 */
.L_x_2393:
        /* <DEDUP_REMOVED lines=29> */
.L_x_2407:
[----:B------:R-:W-:Y:S05]  /*15d00*/  BSYNC B8 ;  /* 0x0000000000087941 */ /* 0x000fea0003800000 */
.L_x_2406:
        /* <DEDUP_REMOVED lines=24> */
.L_x_2409:
[----:B------:R-:W-:Y:S05]  /*15e90*/  BSYNC B8 ;  /* 0x0000000000087941 */ /* 0x000fea0003800000 */
.L_x_2408:
        /* <DEDUP_REMOVED lines=29> */
.L_x_2411:
[----:B------:R-:W-:Y:S05]  /*16070*/  BSYNC B8 ;  /* 0x0000000000087941 */ /* 0x000fea0003800000 */
.L_x_2410:
        /* <DEDUP_REMOVED lines=14> */
.L_x_2414:
        /* <DEDUP_REMOVED lines=25> */
.L_x_2413:
[----:B------:R-:W-:Y:S05]  /*162f0*/  BSYNC B8 ;  /* 0x0000000000087941 */ /* 0x000fea0003800000 */
.L_x_2412:
[----:B------:R-:W-:-:S05]  /*16300*/  IADD3 R16, P0, R16, 0x8, RZ ;  /* 0x0000000810107810 */ /* 0x000fca0007f1e0ff */
[----:B------:R-:W-:Y:S01]  /*16310*/  IMAD.X R17, RZ, RZ, R17, P0 ;  /* 0x000000ffff117224 */ /* 0x000fe200000e0611 */
[----:B------:R-:W-:-:S04]  /*16320*/  ISETP.GE.U32.AND P0, PT, R16, R19, PT ;  /* 0x000000131000720c */ /* 0x000fc80003f06070 */
[----:B------:R-:W-:-:S13]  /*16330*/  ISETP.GE.U32.AND.EX P0, PT, R17, R28, PT, P0 ;  /* 0x0000001c1100720c */ /* 0x000fda0003f06100 */
[----:B------:R-:W-:Y:S05]  /*16340*/  @!P0 BRA `(.L_x_2414) ;  /* 0xfffffffc00848947 */ /* 0x000fea000383ffff */
.L_x_2405:
[----:B------:R-:W-:Y:S05]  /*16350*/  BSYNC B7 ;  /* 0x0000000000077941 */ /* 0x000fea0003800000 */
.L_x_2404:
        /* <DEDUP_REMOVED lines=29> */
.L_x_2418:
[----:B------:R-:W-:Y:S05]  /*16530*/  BSYNC B8 ;  /* 0x0000000000087941 */ /* 0x000fea0003800000 */
.L_x_2417:
        /* <DEDUP_REMOVED lines=24> */
.L_x_2420:
[----:B------:R-:W-:Y:S05]  /*166c0*/  BSYNC B8 ;  /* 0x0000000000087941 */ /* 0x000fea0003800000 */
.L_x_2419:
        /* <DEDUP_REMOVED lines=29> */
.L_x_2422:
[----:B------:R-:W-:Y:S05]  /*168a0*/  BSYNC B8 ;  /* 0x0000000000087941 */ /* 0x000fea0003800000 */
.L_x_2421:
        /* <DEDUP_REMOVED lines=14> */
.L_x_2425:
        /* <DEDUP_REMOVED lines=25> */
.L_x_2424:
[----:B------:R-:W-:Y:S05]  /*16b20*/  BSYNC B8 ;  /* 0x0000000000087941 */ /* 0x000fea0003800000 */
.L_x_2423:
[----:B------:R-:W-:-:S05]  /*16b30*/  IADD3 R16, P0, R16, 0x8, RZ ;  /* 0x0000000810107810 */ /* 0x000fca0007f1e0ff */
[----:B------:R-:W-:Y:S01]  /*16b40*/  IMAD.X R17, RZ, RZ, R17, P0 ;  /* 0x000000ffff117224 */ /* 0x000fe200000e0611 */
[----:B------:R-:W-:-:S04]  /*16b50*/  ISETP.GE.U32.AND P0, PT, R16, R19, PT ;  /* 0x000000131000720c */ /* 0x000fc80003f06070 */
[----:B------:R-:W-:-:S13]  /*16b60*/  ISETP.GE.U32.AND.EX P0, PT, R17, R32, PT, P0 ;  /* 0x000000201100720c */ /* 0x000fda0003f06100 */
[----:B------:R-:W-:Y:S05]  /*16b70*/  @!P0 BRA `(.L_x_2425) ;  /* 0xfffffffc00848947 */ /* 0x000fea000383ffff */
.L_x_2416:
[----:B------:R-:W-:Y:S05]  /*16b80*/  BSYNC B7 ;  /* 0x0000000000077941 */ /* 0x000fea0003800000 */
.L_x_2415:
        /* <DEDUP_REMOVED lines=29> */
.L_x_2429:
[----:B------:R-:W-:Y:S05]  /*16d60*/  BSYNC B8 ;  /* 0x0000000000087941 */ /* 0x000fea0003800000 */
.L_x_2428:
        /* <DEDUP_REMOVED lines=24> */
.L_x_2431:
[----:B------:R-:W-:Y:S05]  /*16ef0*/  BSYNC B8 ;  /* 0x0000000000087941 */ /* 0x000fea0003800000 */
.L_x_2430:
        /* <DEDUP_REMOVED lines=29> */
.L_x_2433:
[----:B------:R-:W-:Y:S05]  /*170d0*/  BSYNC B8 ;  /* 0x0000000000087941 */ /* 0x000fea0003800000 */
.L_x_2432:
        /* <DEDUP_REMOVED lines=14> */
.L_x_2436:
        /* <DEDUP_REMOVED lines=25> */
.L_x_2435:
[----:B------:R-:W-:Y:S05]  /*17350*/  BSYNC B8 ;  /* 0x0000000000087941 */ /* 0x000fea0003800000 */
.L_x_2434:
[----:B------:R-:W-:-:S04]  /*17360*/  IADD3 R16, P0, R16, 0x8, RZ ;  /* 0x0000000810107810 */ /* 0x000fc80007f1e0ff */
[----:B------:R-:W-:Y:S02]  /*17370*/  IADD3.X R17, RZ, R17, RZ, P0, !PT ;  /* 0x00000011ff117210 */ /* 0x000fe400007fe4ff */
[----:B------:R-:W-:-:S04]  /*17380*/  ISETP.GE.U32.AND P0, PT, R16, R19, PT ;  /* 0x000000131000720c */ /* 0x000fc80003f06070 */
[----:B------:R-:W-:-:S13]  /*17390*/  ISETP.GE.U32.AND.EX P0, PT, R17, R36, PT, P0 ;  /* 0x000000241100720c */ /* 0x000fda0003f06100 */
[----:B------:R-:W-:Y:S05]  /*173a0*/  @!P0 BRA `(.L_x_2436) ;  /* 0xfffffffc00848947 */ /* 0x000fea000383ffff */
.L_x_2427:
[----:B------:R-:W-:Y:S05]  /*173b0*/  BSYNC B7 ;  /* 0x0000000000077941 */ /* 0x000fea0003800000 */
.L_x_2426:
        /* <DEDUP_REMOVED lines=29> */
.L_x_2440:
[----:B------:R-:W-:Y:S05]  /*17590*/  BSYNC B8 ;  /* 0x0000000000087941 */ /* 0x000fea0003800000 */
.L_x_2439:
        /* <DEDUP_REMOVED lines=24> */
.L_x_2442:
[----:B------:R-:W-:Y:S05]  /*17720*/  BSYNC B8 ;  /* 0x0000000000087941 */ /* 0x000fea0003800000 */
.L_x_2441:
        /* <DEDUP_REMOVED lines=29> */
.L_x_2444:
[----:B------:R-:W-:Y:S05]  /*17900*/  BSYNC B8 ;  /* 0x0000000000087941 */ /* 0x000fea0003800000 */
.L_x_2443:
        /* <DEDUP_REMOVED lines=14> */
.L_x_2447:
        /* <DEDUP_REMOVED lines=25> */
.L_x_2446:
[----:B------:R-:W-:Y:S05]  /*17b80*/  BSYNC B8 ;  /* 0x0000000000087941 */ /* 0x000fea0003800000 */
.L_x_2445:
[----:B------:R-:W-:-:S05]  /*17b90*/  IADD3 R16, P0, R16, 0x8, RZ ;  /* 0x0000000810107810 */ /* 0x000fca0007f1e0ff */
[----:B------:R-:W-:Y:S01]  /*17ba0*/  IMAD.X R17, RZ, RZ, R17, P0 ;  /* 0x000000ffff117224 */ /* 0x000fe200000e0611 */
[----:B------:R-:W-:-:S04]  /*17bb0*/  ISETP.GE.U32.AND P0, PT, R16, R19, PT ;  /* 0x000000131000720c */ /* 0x000fc80003f06070 */
[----:B------:R-:W-:-:S13]  /*17bc0*/  ISETP.GE.U32.AND.EX P0, PT, R17, R40, PT, P0 ;  /* 0x000000281100720c */ /* 0x000fda0003f06100 */
[----:B------:R-:W-:Y:S05]  /*17bd0*/  @!P0 BRA `(.L_x_2447) ;  /* 0xfffffffc00848947 */ /* 0x000fea000383ffff */
.L_x_2438:
[----:B------:R-:W-:Y:S05]  /*17be0*/  BSYNC B7 ;  /* 0x0000000000077941 */ /* 0x000fea0003800000 */
.L_x_2437:
        /* <DEDUP_REMOVED lines=29> */
.L_x_2451:
[----:B------:R-:W-:Y:S05]  /*17dc0*/  BSYNC B8 ;  /* 0x0000000000087941 */ /* 0x000fea0003800000 */
.L_x_2450:
        /* <DEDUP_REMOVED lines=24> */
.L_x_2453:
[----:B------:R-:W-:Y:S05]  /*17f50*/  BSYNC B8 ;  /* 0x0000000000087941 */ /* 0x000fea0003800000 */
.L_x_2452:
        /* <DEDUP_REMOVED lines=29> */
.L_x_2455:
[----:B------:R-:W-:Y:S05]  /*18130*/  BSYNC B8 ;  /* 0x0000000000087941 */ /* 0x000fea0003800000 */
.L_x_2454:
        /* <DEDUP_REMOVED lines=12> */
[----:B------:R-:W-:-:S04]  /*18200*/  IADD3 R16, P0, R16, 0x8, RZ ;  /* 0x0000000810107810 */ /* 0x000fc80007f1e0ff */
[----:B------:R-:W-:-:S09]  /*18210*/  IADD3.X R17, RZ, R17, RZ, P0, !PT ;  /* 0x00000011ff117210 */ /* 0x000fd200007fe4ff */
.L_x_2458:
        /* <DEDUP_REMOVED lines=25> */
.L_x_2457:
[----:B------:R-:W-:Y:S05]  /*183b0*/  BSYNC B8 ;  /* 0x0000000000087941 */ /* 0x000fea0003800000 */
.L_x_2456:
[----:B------:R-:W-:-:S05]  /*183c0*/  IADD3 R16, P0, R16, 0x8, RZ ;  /* 0x0000000810107810 */ /* 0x000fca0007f1e0ff */
[----:B------:R-:W-:Y:S01]  /*183d0*/  IMAD.X R17, RZ, RZ, R17, P0 ;  /* 0x000000ffff117224 */ /* 0x000fe200000e0611 */
[----:B------:R-:W-:-:S04]  /*183e0*/  ISETP.GE.U32.AND P0, PT, R16, R19, PT ;  /* 0x000000131000720c */ /* 0x000fc80003f06070 */
[----:B------:R-:W-:-:S13]  /*183f0*/  ISETP.GE.U32.AND.EX P0, PT, R17, R44, PT, P0 ;  /* 0x0000002c1100720c */ /* 0x000fda0003f06100 */
[----:B------:R-:W-:Y:S05]  /*18400*/  @!P0 BRA `(.L_x_2458) ;  /* 0xfffffffc00848947 */ /* 0x000fea000383ffff */
.L_x_2449:
[----:B------:R-:W-:Y:S05]  /*18410*/  BSYNC B7 ;  /* 0x0000000000077941 */ /* 0x000fea0003800000 */
.L_x_2448:
[----:B------:R-:W-:Y:S05]  /*18420*/  BRA `(.L_x_2459) ;  /* 0x000000f800987947 */ /* 0x000fea0003800000 */
.L_x_2370:
        /* <DEDUP_REMOVED lines=26> */
.L_x_2463:
[----:B------:R-:W-:Y:S05]  /*185d0*/  BSYNC B8 ;  /* 0x0000000000087941 */ /* 0x000fea0003800000 */
.L_x_2462:
        /* <DEDUP_REMOVED lines=24> */
.L_x_2465:
[----:B------:R-:W-:Y:S05]  /*18760*/  BSYNC B8 ;  /* 0x0000000000087941 */ /* 0x000fea0003800000 */
.L_x_2464:
        /* <DEDUP_REMOVED lines=29> */
.L_x_2467:
[----:B------:R-:W-:Y:S05]  /*18940*/  BSYNC B8 ;  /* 0x0000000000087941 */ /* 0x000fea0003800000 */
.L_x_2466:
[----:B------:R-:W0:Y:S01]  /*18950*/  LDC R72, c[0x0][0x230] ;  /* 0x00008c00ff487b82 */ /* 0x000e220000000800 */
[----:B------:R-:W-:Y:S01]  /*18960*/  ULDC.64 UR4, c[0x0][0x228] ;  /* 0x00008a0000047ab9 */ /* 0x000fe20000000a00 */
[----:B------:R-:W-:Y:S01]  /*18970*/  CS2R R56, SRZ ;  /* 0x0000000000387805 */ /* 0x000fe2000001ff00 */
[----:B------:R-:W-:Y:S02]  /*18980*/  IMAD R5, R53, UR4, RZ ;  /* 0x0000000435057c24 */ /* 0x000fe4000f8e02ff */
[----:B------:R-:W-:-:S04]  /*18990*/  IMAD.WIDE.U32 R2, R52, UR4, RZ ;  /* 0x0000000434027c25 */ /* 0x000fc8000f8e00ff */
[----:B------:R-:W-:Y:S02]  /*189a0*/  IMAD R5, R52, UR5, R5 ;  /* 0x0000000534057c24 */ /* 0x000fe4000f8e0205 */
[----:B------:R-:W-:Y:S02]  /*189b0*/  IMAD.MOV.U32 R73, RZ, RZ, R2 ;  /* 0x000000ffff497224 */ /* 0x000fe400078e0002 */
[----:B------:R-:W-:Y:S01]  /*189c0*/  IMAD.IADD R5, R3, 0x1, R5 ;  /* 0x0000000103057824 */ /* 0x000fe200078e0205 */
[----:B0-----:R-:W-:-:S04]  /*189d0*/  IADD3 R0, R72, -0x1, RZ ;  /* 0xffffffff48007810 */ /* 0x001fc80007ffe0ff */
[----:B------:R-:W-:Y:S02]  /*189e0*/  ISETP.GE.U32.AND P0, PT, R0, 0x3, PT ;  /* 0x000000030000780c */ /* 0x000fe40003f06070 */
[----:B------:R-:W-:-:S11]  /*189f0*/  MOV R2, R0 ;  /* 0x0000000000027202 */ /* 0x000fd60000000f00 */
[----:B------:R-:W-:Y:S05]  /*18a00*/  @!P0 BRA `(.L_x_2468) ;  /* 0x0000000c00408947 */ /* 0x000fea0003800000 */
[C---:B------:R-:W-:Y:S01]  /*18a10*/  LOP3.LUT R3, R72.reuse, 0x3, RZ, 0xc0, !PT ;  /* 0x0000000348037812 */ /* 0x040fe200078ec0ff */
[----:B------:R-:W-:Y:S01]  /*18a20*/  BSSY B0, `(.L_x_2468) ;  /* 0x00000ce000007945 */ /* 0x000fe20003800000 */
[----:B------:R-:W-:Y:S01]  /*18a30*/  IMAD.MOV.U32 R2, RZ, RZ, R0 ;  /* 0x000000ffff027224 */ /* 0x000fe200078e0000 */
[----:B------:R-:W-:Y:S02]  /*18a40*/  CS2R R56, SRZ ;  /* 0x0000000000387805 */ /* 0x000fe4000001ff00 */
[----:B------:R-:W-:-:S07]  /*18a50*/  IMAD.IADD R72, R72, 0x1, -R3 ;  /* 0x0000000148487824 */ /* 0x000fce00078e0a03 */
.L_x_2481:
        /* <DEDUP_REMOVED lines=15> */
.L_x_2470:
        /* <DEDUP_REMOVED lines=19> */
.L_x_2471:
[----:B------:R-:W-:Y:S05]  /*18c80*/  BSYNC B1 ;  /* 0x0000000000017941 */ /* 0x000fea0003800000 */
.L_x_2469:
        /* <DEDUP_REMOVED lines=30> */
.L_x_2473:
        /* <DEDUP_REMOVED lines=19> */
.L_x_2474:
[----:B------:R-:W-:Y:S05]  /*18fa0*/  BSYNC B1 ;  /* 0x0000000000017941 */ /* 0x000fea0003800000 */
.L_x_2472:
        /* <DEDUP_REMOVED lines=29> */
.L_x_2476:
        /* <DEDUP_REMOVED lines=19> */
.L_x_2477:
[----:B------:R-:W-:Y:S05]  /*192b0*/  BSYNC B1 ;  /* 0x0000000000017941 */ /* 0x000fea0003800000 */
.L_x_2475:
[----:B------:R-:W2:Y:S04]  /*192c0*/  LDG.E.64 R50, desc[UR36][R50.64+-0x18] ;  /* 0xffffe82432327981 */ /* 0x000ea8000c1e1b00 */
[----:B------:R-:W3:Y:S01]  /*192d0*/  LDG.E.64 R4, desc[UR36][R20.64+-0x10] ;  /* 0xfffff02414047981 */ /* 0x000ee2000c1e1b00 */
[----:B------:R-:W-:Y:S01]  /*192e0*/  IADD3 R9, P0, RZ, -R54, RZ ;  /* 0x80000036ff097210 */ /* 0x000fe20007f1e0ff */
[----:B------:R-:W-:Y:S01]  /*192f0*/  IMAD.MOV.U32 R6, RZ, RZ, R14 ;  /* 0x000000ffff067224 */ /* 0x000fe200078e000e */
[----:B------:R-:W-:Y:S01]  /*19300*/  MOV R7, R15 ;  /* 0x0000000f00077202 */ /* 0x000fe20000000f00 */
[----:B------:R-:W-:Y:S02]  /*19310*/  BSSY B1, `(.L_x_2478) ;  /* 0x000002b000017945 */ /* 0x000fe40003800000 */
[----:B------:R-:W-:-:S02]  /*19320*/  IMAD.X R3, RZ, RZ, ~R55, P0 ;  /* 0x000000ffff037224 */ /* 0x000fc400000e0e37 */
[----:B------:R-:W-:-:S04]  /*19330*/  IMAD.WIDE.U32 R6, R12, R9, R6 ;  /* 0x000000090c067225 */ /* 0x000fc800078e0006 */
[----:B------:R-:W-:Y:S02]  /*19340*/  IMAD R3, R3, R12, RZ ;  /* 0x0000000c03037224 */ /* 0x000fe400078e02ff */
[----:B------:R-:W-:Y:S02]  /*19350*/  IMAD.MOV.U32 R12, RZ, RZ, R52 ;  /* 0x000000ffff0c7224 */ /* 0x000fe400078e0034 */
[----:B------:R-:W-:Y:S01]  /*19360*/  IMAD R3, R13, R9, R3 ;  /* 0x000000090d037224 */ /* 0x000fe200078e0203 */
[----:B------:R-:W-:-:S03]  /*19370*/  MOV R13, R56 ;  /* 0x00000038000d7202 */ /* 0x000fc60000000f00 */
        /* <DEDUP_REMOVED lines=17> */
.L_x_2479:
        /* <DEDUP_REMOVED lines=19> */
.L_x_2480:
[----:B------:R-:W-:Y:S05]  /*195c0*/  BSYNC B1 ;  /* 0x0000000000017941 */ /* 0x000fea0003800000 */
.L_x_2478:
        /* <DEDUP_REMOVED lines=20> */
.L_x_2468:
        /* <DEDUP_REMOVED lines=18> */
.L_x_2484:
        /* <DEDUP_REMOVED lines=19> */
.L_x_2485:
[----:B------:R-:W-:Y:S05]  /*19960*/  BSYNC B0 ;  /* 0x0000000000007941 */ /* 0x000fea0003800000 */
.L_x_2483:
[----:B------:R-:W-:Y:S01]  /*19970*/  ULDC.64 UR4, c[0x0][0x240] ;  /* 0x0000900000047ab9 */ /* 0x000fe20000000a00 */
[----:B------:R-:W-:Y:S01]  /*19980*/  SHF.R.S32.HI R3, RZ, 0x1f, R2 ;  /* 0x0000001fff037819 */ /* 0x000fe20000011402 */
[----:B------:R-:W0:Y:S01]  /*19990*/  LDC R0, c[0x0][0x230] ;  /* 0x00008c00ff007b82 */ /* 0x000e220000000800 */
[----:B------:R-:W-:-:S04]  /*199a0*/  LEA R6, P0, R2, UR4, 0x3 ;  /* 0x0000000402067c11 */ /* 0x000fc8000f8018ff */
[----:B------:R-:W-:-:S06]  /*199b0*/  LEA.HI.X R7, R2, UR5, R3, 0x3, P0 ;  /* 0x0000000502077c11 */ /* 0x000fcc00080f1c03 */
[----:B------:R-:W2:Y:S01]  /*199c0*/  LDG.E.64 R6, desc[UR36][R6.64] ;  /* 0x0000002406067981 */ /* 0x000ea2000c1e1b00 */
[----:B------:R-:W-:Y:S02]  /*199d0*/  IADD3 R9, P0, RZ, -R12, RZ ;  /* 0x8000000cff097210 */ /* 0x000fe40007f1e0ff */
        /* <DEDUP_REMOVED lines=28> */
.L_x_2487:
        /* <DEDUP_REMOVED lines=19> */
.L_x_2488:
[----:B------:R-:W-:Y:S05]  /*19cd0*/  BSYNC B0 ;  /* 0x0000000000007941 */ /* 0x000fea0003800000 */
.L_x_2486:
        /* <DEDUP_REMOVED lines=37> */
.L_x_2490:
        /* <DEDUP_REMOVED lines=18> */
.L_x_2491:
[----:B------:R-:W-:Y:S05]  /*1a050*/  BSYNC B0 ;  /* 0x0000000000007941 */ /* 0x000fea0003800000 */
.L_x_2489:
[----:B------:R-:W-:Y:S01]  /*1a060*/  ULDC.64 UR4, c[0x0][0x240] ;  /* 0x0000900000047ab9 */ /* 0x000fe20000000a00 */
[----:B------:R-:W-:Y:S02]  /*1a070*/  SHF.R.S32.HI R3, RZ, 0x1f, R2 ;  /* 0x0000001fff037819 */ /* 0x000fe40000011402 */
[----:B------:R-:W-:-:S04]  /*1a080*/  LEA R6, P0, R2, UR4, 0x3 ;  /* 0x0000000402067c11 */ /* 0x000fc8000f8018ff */
[----:B------:R-:W-:-:S05]  /*1a090*/  LEA.HI.X R7, R2, UR5, R3, 0x3, P0 ;  /* 0x0000000502077c11 */ /* 0x000fca00080f1c03 */
[----:B------:R-:W2:Y:S02]  /*1a0a0*/  LDG.E.64 R2, desc[UR36][R6.64+-0x10] ;  /* 0xfffff02406027981 */ /* 0x000ea4000c1e1b00 */
[----:B--2---:R-:W-:Y:S02]  /*1a0b0*/  IMAD R5, R5, R2, RZ ;  /* 0x0000000205057224 */ /* 0x004fe400078e02ff */
[----:B------:R-:W-:-:S04]  /*1a0c0*/  IMAD.WIDE.U32 R56, R2, R4, R56 ;  /* 0x0000000402387225 */ /* 0x000fc800078e0038 */
[----:B------:R-:W-:-:S04]  /*1a0d0*/  IMAD R5, R3, R4, R5 ;  /* 0x0000000403057224 */ /* 0x000fc800078e0205 */
[----:B------:R-:W-:-:S07]  /*1a0e0*/  IMAD.IADD R57, R57, 0x1, R5 ;  /* 0x0000000139397824 */ /* 0x000fce00078e0205 */
.L_x_2482:
[-C--:B------:R-:W-:Y:S02]  /*1a0f0*/  IADD3 R2, P0, R46, R56.reuse, RZ ;  /* 0x000000382e027210 */ /* 0x080fe40007f1e0ff */
        /* <DEDUP_REMOVED lines=17> */
.L_x_2494:
        /* <DEDUP_REMOVED lines=25> */
.L_x_2493:
[----:B------:R-:W-:Y:S05]  /*1a3a0*/  BSYNC B8 ;  /* 0x0000000000087941 */ /* 0x000fea0003800000 */
.L_x_2492:
[----:B------:R-:W-:-:S04]  /*1a3b0*/  IADD3 R46, P0, R46, 0x8, RZ ;  /* 0x000000082e2e7810 */ /* 0x000fc80007f1e0ff */
[----:B------:R-:W-:Y:S02]  /*1a3c0*/  IADD3.X R47, RZ, R47, RZ, P0, !PT ;  /* 0x0000002fff2f7210 */ /* 0x000fe400007fe4ff */
[----:B------:R-:W-:-:S04]  /*1a3d0*/  ISETP.GE.U32.AND P0, PT, R46, R49, PT ;  /* 0x000000312e00720c */ /* 0x000fc80003f06070 */
[----:B------:R-:W-:-:S13]  /*1a3e0*/  ISETP.GE.U32.AND.EX P0, PT, R47, R48, PT, P0 ;  /* 0x000000302f00720c */ /* 0x000fda0003f06100 */
[----:B------:R-:W-:Y:S05]  /*1a3f0*/  @!P0 BRA `(.L_x_2494) ;  /* 0xfffffffc00848947 */ /* 0x000fea000383ffff */
.L_x_2461:
[----:B------:R-:W-:Y:S05]  /*1a400*/  BSYNC B7 ;  /* 0x0000000000077941 */ /* 0x000fea0003800000 */
.L_x_2460:
        /* <DEDUP_REMOVED lines=29> */
.L_x_2498:
[----:B------:R-:W-:Y:S05]  /*1a5e0*/  BSYNC B8 ;  /* 0x0000000000087941 */ /* 0x000fea0003800000 */
.L_x_2497:
        /* <DEDUP_REMOVED lines=24> */
.L_x_2500:
[----:B------:R-:W-:Y:S05]  /*1a770*/  BSYNC B8 ;  /* 0x0000000000087941 */ /* 0x000fea0003800000 */
.L_x_2499:
        /* <DEDUP_REMOVED lines=29> */
.L_x_2502:
[----:B------:R-:W-:Y:S05]  /*1a950*/  BSYNC B8 ;  /* 0x0000000000087941 */ /* 0x000fea0003800000 */
.L_x_2501:
[----:B------:R-:W0:Y:S01]  /*1a960*/  LDC R55, c[0x0][0x230] ;  /* 0x00008c00ff377b82 */ /* 0x000e220000000800 */
[----:B------:R-:W-:Y:S01]  /*1a970*/  ULDC.64 UR4, c[0x0][0x228] ;  /* 0x00008a0000047ab9 */ /* 0x000fe20000000a00 */
[----:B------:R-:W-:Y:S02]  /*1a980*/  IMAD.MOV.U32 R50, RZ, RZ, RZ ;  /* 0x000000ffff327224 */ /* 0x000fe400078e00ff */
[----:B------:R-:W-:Y:S02]  /*1a990*/  IMAD R5, R77, UR4, RZ ;  /* 0x000000044d057c24 */ /* 0x000fe4000f8e02ff */
[----:B------:R-:W-:-:S04]  /*1a9a0*/  IMAD.WIDE.U32 R2, R76, UR4, RZ ;  /* 0x000000044c027c25 */ /* 0x000fc8000f8e00ff */
[----:B------:R-:W-:Y:S02]  /*1a9b0*/  IMAD R5, R76, UR5, R5 ;  /* 0x000000054c057c24 */ /* 0x000fe4000f8e0205 */
[----:B------:R-:W-:Y:S01]  /*1a9c0*/  IMAD.MOV.U32 R51, RZ, RZ, R2 ;  /* 0x000000ffff337224 */ /* 0x000fe200078e0002 */
[----:B------:R-:W-:Y:S01]  /*1a9d0*/  MOV R2, RZ ;  /* 0x000000ff00027202 */ /* 0x000fe20000000f00 */
[----:B------:R-:W-:Y:S01]  /*1a9e0*/  IMAD.IADD R5, R3, 0x1, R5 ;  /* 0x0000000103057824 */ /* 0x000fe200078e0205 */
[----:B0-----:R-:W-:-:S04]  /*1a9f0*/  IADD3 R54, R55, -0x1, RZ ;  /* 0xffffffff37367810 */ /* 0x001fc80007ffe0ff */
[----:B------:R-:W-:-:S13]  /*1aa00*/  ISETP.GE.U32.AND P0, PT, R54, 0x3, PT ;  /* 0x000000033600780c */ /* 0x000fda0003f06070 */
[----:B------:R-:W-:Y:S05]  /*1aa10*/  @!P0 BRA `(.L_x_2503) ;  /* 0x0000000c00408947 */ /* 0x000fea0003800000 */
[----:B------:R-:W-:Y:S01]  /*1aa20*/  LOP3.LUT R0, R55, 0x3, RZ, 0xc0, !PT ;  /* 0x0000000337007812 */ /* 0x000fe200078ec0ff */
[----:B------:R-:W-:Y:S01]  /*1aa30*/  BSSY B0, `(.L_x_2503) ;  /* 0x00000ce000007945 */ /* 0x000fe20003800000 */
[----:B------:R-:W-:Y:S02]  /*1aa40*/  IMAD.MOV.U32 R2, RZ, RZ, RZ ;  /* 0x000000ffff027224 */ /* 0x000fe400078e00ff */
[----:B------:R-:W-:Y:S01]  /*1aa50*/  IADD3 R55, -R0, R55, RZ ;  /* 0x0000003700377210 */ /* 0x000fe20007ffe1ff */
[----:B------:R-:W-:-:S07]  /*1aa60*/  IMAD.MOV.U32 R50, RZ, RZ, RZ ;  /* 0x000000ffff327224 */ /* 0x000fce00078e00ff */
.L_x_2516:
        /* <DEDUP_REMOVED lines=15> */
.L_x_2505:
        /* <DEDUP_REMOVED lines=19> */
.L_x_2506:
[----:B------:R-:W-:Y:S05]  /*1ac90*/  BSYNC B1 ;  /* 0x0000000000017941 */ /* 0x000fea0003800000 */
.L_x_2504:
[----:B------:R-:W-:Y:S01]  /*1aca0*/  ULDC.64 UR4, c[0x0][0x240] ;  /* 0x0000900000047ab9 */ /* 0x000fe20000000a00 */
[----:B------:R-:W-:Y:S01]  /*1acb0*/  SHF.R.S32.HI R3, RZ, 0x1f, R54 ;  /* 0x0000001fff037819 */ /* 0x000fe20000011436 */
        /* <DEDUP_REMOVED lines=14> */
[----:B---3--:R-:W-:Y:S01]  /*1ada0*/  IMAD R5, R3, R6, RZ ;  /* 0x0000000603057224 */ /* 0x008fe200078e02ff */
[----:B------:R-:W-:-:S03]  /*1adb0*/  MOV R3, R50 ;  /* 0x0000003200037202 */ /* 0x000fc60000000f00 */
[-C--:B------:R-:W-:Y:S02]  /*1adc0*/  IMAD R5, R7, R4.reuse, R5 ;  /* 0x0000000407057224 */ /* 0x080fe400078e0205 */
[----:B------:R-:W-:-:S04]  /*1add0*/  IMAD.WIDE.U32 R48, R6, R4, R2 ;  /* 0x0000000406307225 */ /* 0x000fc800078e0002 */
        /* <DEDUP_REMOVED lines=11> */
.L_x_2508:
        /* <DEDUP_REMOVED lines=19> */
.L_x_2509:
[----:B------:R-:W-:Y:S05]  /*1afc0*/  BSYNC B1 ;  /* 0x0000000000017941 */ /* 0x000fea0003800000 */
.L_x_2507:
        /* <DEDUP_REMOVED lines=14> */
[----:B------:R-:W-:Y:S01]  /*1b0b0*/  IMAD.MOV.U32 R3, RZ, RZ, R2 ;  /* 0x000000ffff037224 */ /* 0x000fe200078e0002 */
[----:B------:R-:W-:Y:S01]  /*1b0c0*/  MOV R2, R48 ;  /* 0x0000003000027202 */ /* 0x000fe20000000f00 */
[----:B------:R-:W-:-:S04]  /*1b0d0*/  IMAD R7, R5, R6, R7 ;  /* 0x0000000605077224 */ /* 0x000fc800078e0207 */
[----:B------:R-:W-:-:S04]  /*1b0e0*/  IMAD.WIDE.U32 R14, R4, R6, R2 ;  /* 0x00000006040e7225 */ /* 0x000fc800078e0002 */
[----:B------:R-:W-:Y:S01]  /*1b0f0*/  IMAD.IADD R2, R15, 0x1, R7 ;  /* 0x000000010f027824 */ /* 0x000fe200078e0207 */
[----:B------:R-:W-:Y:S06]  /*1b100*/  @!P0 BRA `(.L_x_2511) ;  /* 0x0000000000248947 */ /* 0x000fec0003800000 */
        /* <DEDUP_REMOVED lines=9> */
.L_x_2511:
        /* <DEDUP_REMOVED lines=19> */
.L_x_2512:
[----:B------:R-:W-:Y:S05]  /*1b2d0*/  BSYNC B1 ;  /* 0x0000000000017941 */ /* 0x000fea0003800000 */
.L_x_2510:
        /* <DEDUP_REMOVED lines=28> */
.L_x_2514:
        /* <DEDUP_REMOVED lines=19> */
.L_x_2515:
[----:B------:R-:W-:Y:S05]  /*1b5d0*/  BSYNC B1 ;  /* 0x0000000000017941 */ /* 0x000fea0003800000 */
.L_x_2513:
        /* <DEDUP_REMOVED lines=9> */
[----:B------:R-:W-:Y:S02]  /*1b670*/  VIADD R54, R54, 0xfffffffc ;  /* 0xfffffffc36367836 */ /* 0x000fe40000000000 */
[----:B------:R-:W-:-:S05]  /*1b680*/  IMAD R3, R13, R9, R3 ;  /* 0x000000090d037224 */ /* 0x000fca00078e0203 */
[----:B------:R-:W-:-:S05]  /*1b690*/  IADD3 R3, R7, R3, RZ ;  /* 0x0000000307037210 */ /* 0x000fca0007ffe0ff */
[----:B--2---:R-:W-:Y:S02]  /*1b6a0*/  IMAD R7, R3, R20, RZ ;  /* 0x0000001403077224 */ /* 0x004fe400078e02ff */
[----:B------:R-:W-:Y:S01]  /*1b6b0*/  IMAD.MOV.U32 R3, RZ, RZ, R2 ;  /* 0x000000ffff037224 */ /* 0x000fe200078e0002 */
[----:B------:R-:W-:Y:S01]  /*1b6c0*/  MOV R2, R14 ;  /* 0x0000000e00027202 */ /* 0x000fe20000000f00 */
[----:B------:R-:W-:-:S04]  /*1b6d0*/  IMAD R7, R21, R6, R7 ;  /* 0x0000000615077224 */ /* 0x000fc800078e0207 */
[----:B------:R-:W-:-:S04]  /*1b6e0*/  IMAD.WIDE.U32 R2, R20, R6, R2 ;  /* 0x0000000614027225 */ /* 0x000fc800078e0002 */
[----:B------:R-:W-:Y:S01]  /*1b6f0*/  IMAD.IADD R50, R3, 0x1, R7 ;  /* 0x0000000103327824 */ /* 0x000fe200078e0207 */
[----:B------:R-:W-:Y:S06]  /*1b700*/  @P0 BRA `(.L_x_2516) ;  /* 0xfffffff000d80947 */ /* 0x000fec000383ffff */
[----:B------:R-:W-:Y:S05]  /*1b710*/  BSYNC B0 ;  /* 0x0000000000007941 */ /* 0x000fea0003800000 */
.L_x_2503:
[----:B------:R-:W0:Y:S02]  /*1b720*/  LDC R0, c[0x0][0x230] ;  /* 0x00008c00ff007b82 */ /* 0x000e240000000800 */
[----:B0-----:R-:W-:-:S13]  /*1b730*/  LOP3.LUT P0, RZ, R0, 0x3, RZ, 0xc0, !PT ;  /* 0x0000000300ff7812 */ /* 0x001fda000780c0ff */
        /* <DEDUP_REMOVED lines=17> */
.L_x_2519:
        /* <DEDUP_REMOVED lines=19> */
.L_x_2520:
[----:B------:R-:W-:Y:S05]  /*1b980*/  BSYNC B0 ;  /* 0x0000000000007941 */ /* 0x000fea0003800000 */
.L_x_2518:
[----:B------:R-:W-:Y:S01]  /*1b990*/  ULDC.64 UR4, c[0x0][0x240] ;  /* 0x0000900000047ab9 */ /* 0x000fe20000000a00 */
[----:B------:R-:W0:Y:S01]  /*1b9a0*/  LDC R0, c[0x0][0x230] ;  /* 0x00008c00ff007b82 */ /* 0x000e220000000800 */
[----:B------:R-:W-:-:S04]  /*1b9b0*/  LEA R12, P0, R54, UR4, 0x3 ;  /* 0x00000004360c7c11 */ /* 0x000fc8000f8018ff */
[----:B------:R-:W-:-:S05]  /*1b9c0*/  LEA.HI.X R13, R54, UR5, R13, 0x3, P0 ;  /* 0x00000005360d7c11 */ /* 0x000fca00080f1c0d */
[----:B------:R-:W2:Y:S01]  /*1b9d0*/  LDG.E.64 R6, desc[UR36][R12.64] ;  /* 0x000000240c067981 */ /* 0x000ea2000c1e1b00 */
[----:B------:R-:W-:Y:S01]  /*1b9e0*/  IADD3 R9, P0, RZ, -R14, RZ ;  /* 0x8000000eff097210 */ /* 0x000fe20007f1e0ff */
[----:B------:R-:W-:-:S04]  /*1b9f0*/  IMAD.MOV.U32 R4, RZ, RZ, R51 ;  /* 0x000000ffff047224 */ /* 0x000fc800078e0033 */
[----:B------:R-:W-:Y:S02]  /*1ba00*/  IMAD.X R3, RZ, RZ, ~R15, P0 ;  /* 0x000000ffff037224 */ /* 0x000fe400000e0e0f */
[----:B------:R-:W-:-:S04]  /*1ba10*/  IMAD.WIDE.U32 R4, R46, R9, R4 ;  /* 0x000000092e047225 */ /* 0x000fc800078e0004 */
[----:B------:R-:W-:Y:S01]  /*1ba20*/  IMAD R3, R3, R46, RZ ;  /* 0x0000002e03037224 */ /* 0x000fe200078e02ff */
[----:B0-----:R-:W-:-:S03]  /*1ba30*/  LOP3.LUT R0, R0, 0x3, RZ, 0xc0, !PT ;  /* 0x0000000300007812 */ /* 0x001fc600078ec0ff */
[----:B------:R-:W-:Y:S01]  /*1ba40*/  IMAD R3, R47, R9, R3 ;  /* 0x000000092f037224 */ /* 0x000fe200078e0203 */
[----:B------:R-:W-:-:S04]  /*1ba50*/  ISETP.NE.AND P0, PT, R0, 0x1, PT ;  /* 0x000000010000780c */ /* 0x000fc80003f05270 */
[----:B------:R-:W-:-:S05]  /*1ba60*/  IADD3 R3, R5, R3, RZ ;  /* 0x0000000305037210 */ /* 0x000fca0007ffe0ff */
[----:B--2---:R-:W-:Y:S02]  /*1ba70*/  IMAD R5, R3, R6, RZ ;  /* 0x0000000603057224 */ /* 0x004fe400078e02ff */
[----:B------:R-:W-:Y:S02]  /*1ba80*/  IMAD.MOV.U32 R3, RZ, RZ, R50 ;  /* 0x000000ffff037224 */ /* 0x000fe400078e0032 */
[-C--:B------:R-:W-:Y:S02]  /*1ba90*/  IMAD R5, R7, R4.reuse, R5 ;  /* 0x0000000407057224 */ /* 0x080fe400078e0205 */
[----:B------:R-:W-:-:S04]  /*1baa0*/  IMAD.WIDE.U32 R2, R6, R4, R2 ;  /* 0x0000000406027225 */ /* 0x000fc800078e0002 */
        /* <DEDUP_REMOVED lines=15> */
.L_x_2522:
        /* <DEDUP_REMOVED lines=19> */
.L_x_2523:
[----:B------:R-:W-:Y:S05]  /*1bcd0*/  BSYNC B0 ;  /* 0x0000000000007941 */ /* 0x000fea0003800000 */
.L_x_2521:
[----:B------:R-:W2:Y:S01]  /*1bce0*/  LDG.E.64 R6, desc[UR36][R12.64+-0x8] ;  /* 0xfffff8240c067981 */ /* 0x000ea2000c1e1b00 */
[----:B------:R-:W0:Y:S01]  /*1bcf0*/  LDC R0, c[0x0][0x230] ;  /* 0x00008c00ff007b82 */ /* 0x000e220000000800 */
[----:B------:R-:W-:Y:S01]  /*1bd00*/  IADD3 R11, P0, RZ, -R4, RZ ;  /* 0x80000004ff0b7210 */ /* 0x000fe20007f1e0ff */
[----:B------:R-:W-:Y:S01]  /*1bd10*/  IMAD.MOV.U32 R8, RZ, RZ, R14 ;  /* 0x000000ffff087224 */ /* 0x000fe200078e000e */
[----:B------:R-:W-:-:S03]  /*1bd20*/  MOV R9, R15 ;  /* 0x0000000f00097202 */ /* 0x000fc60000000f00 */
[----:B------:R-:W-:Y:S02]  /*1bd30*/  IMAD.X R3, RZ, RZ, ~R5, P0 ;  /* 0x000000ffff037224 */ /* 0x000fe400000e0e05 */
[----:B------:R-:W-:-:S04]  /*1bd40*/  IMAD.WIDE.U32 R8, R46, R11, R8 ;  /* 0x0000000b2e087225 */ /* 0x000fc800078e0008 */
[----:B------:R-:W-:-:S04]  /*1bd50*/  IMAD R3, R3, R46, RZ ;  /* 0x0000002e03037224 */ /* 0x000fc800078e02ff */
[----:B------:R-:W-:-:S04]  /*1bd60*/  IMAD R3, R47, R11, R3 ;  /* 0x0000000b2f037224 */ /* 0x000fc800078e0203 */
[----:B------:R-:W-:Y:S01]  /*1bd70*/  IMAD.IADD R3, R9, 0x1, R3 ;  /* 0x0000000109037824 */ /* 0x000fe200078e0203 */
[----:B0-----:R-:W-:-:S04]  /*1bd80*/  LOP3.LUT R0, R0, 0x3, RZ, 0xc0, !PT ;  /* 0x0000000300007812 */ /* 0x001fc800078ec0ff */
[----:B------:R-:W-:Y:S01]  /*1bd90*/  ISETP.NE.AND P0, PT, R0, 0x2, PT ;  /* 0x000000020000780c */ /* 0x000fe20003f05270 */
[----:B--2---:R-:W-:Y:S02]  /*1bda0*/  IMAD R9, R3, R6, RZ ;  /* 0x0000000603097224 */ /* 0x004fe400078e02ff */
[----:B------:R-:W-:Y:S02]  /*1bdb0*/  IMAD.MOV.U32 R3, RZ, RZ, R50 ;  /* 0x000000ffff037224 */ /* 0x000fe400078e0032 */
[-C--:B------:R-:W-:Y:S02]  /*1bdc0*/  IMAD R9, R7, R8.reuse, R9 ;  /* 0x0000000807097224 */ /* 0x080fe400078e0209 */
[----:B------:R-:W-:-:S05]  /*1bdd0*/  IMAD.WIDE.U32 R2, R6, R8, R2 ;  /* 0x0000000806027225 */ /* 0x000fca00078e0002 */
        /* <DEDUP_REMOVED lines=16> */
.L_x_2525:
        /* <DEDUP_REMOVED lines=18> */
.L_x_2526:
[----:B------:R-:W-:Y:S05]  /*1c000*/  BSYNC B0 ;  /* 0x0000000000007941 */ /* 0x000fea0003800000 */
.L_x_2524:
[----:B------:R-:W2:Y:S01]  /*1c010*/  LDG.E.64 R12, desc[UR36][R12.64+-0x10] ;  /* 0xfffff0240c0c7981 */ /* 0x000ea2000c1e1b00 */
[----:B------:R-:W-:Y:S02]  /*1c020*/  IMAD.MOV.U32 R3, RZ, RZ, R50 ;  /* 0x000000ffff037224 */ /* 0x000fe400078e0032 */
[----:B--2---:R-:W-:Y:S02]  /*1c030*/  IMAD R5, R5, R12, RZ ;  /* 0x0000000c05057224 */ /* 0x004fe400078e02ff */
[----:B------:R-:W-:-:S04]  /*1c040*/  IMAD.WIDE.U32 R2, R12, R4, R2 ;  /* 0x000000040c027225 */ /* 0x000fc800078e0002 */
[----:B------:R-:W-:-:S05]  /*1c050*/  IMAD R5, R13, R4, R5 ;  /* 0x000000040d057224 */ /* 0x000fca00078e0205 */
[----:B------:R-:W-:-:S07]  /*1c060*/  IADD3 R50, R3, R5, RZ ;  /* 0x0000000503327210 */ /* 0x000fce0007ffe0ff */
.L_x_2517:
        /* <DEDUP_REMOVED lines=18> */
.L_x_2529:
        /* <DEDUP_REMOVED lines=25> */
.L_x_2528:
[----:B------:R-:W-:Y:S05]  /*1c320*/  BSYNC B8 ;  /* 0x0000000000087941 */ /* 0x000fea0003800000 */
.L_x_2527:
[----:B------:R-:W-:-:S05]  /*1c330*/  IADD3 R16, P0, R16, 0x8, RZ ;  /* 0x0000000810107810 */ /* 0x000fca0007f1e0ff */
[----:B------:R-:W-:Y:S01]  /*1c340*/  IMAD.X R17, RZ, RZ, R17, P0 ;  /* 0x000000ffff117224 */ /* 0x000fe200000e0611 */
[----:B------:R-:W-:-:S04]  /*1c350*/  ISETP.GE.U32.AND P0, PT, R16, R19, PT ;  /* 0x000000131000720c */ /* 0x000fc80003f06070 */
[----:B------:R-:W-:-:S13]  /*1c360*/  ISETP.GE.U32.AND.EX P0, PT, R17, R50, PT, P0 ;  /* 0x000000321100720c */ /* 0x000fda0003f06100 */
[----:B------:R-:W-:Y:S05]  /*1c370*/  @!P0 BRA `(.L_x_2529) ;  /* 0xfffffffc00848947 */ /* 0x000fea000383ffff */
.L_x_2496:
[----:B------:R-:W-:Y:S05]  /*1c380*/  BSYNC B7 ;  /* 0x0000000000077941 */ /* 0x000fea0003800000 */
.L_x_2495:
        /* <DEDUP_REMOVED lines=29> */
.L_x_2533:
[----:B------:R-:W-:Y:S05]  /*1c560*/  BSYNC B8 ;  /* 0x0000000000087941 */ /* 0x000fea0003800000 */
.L_x_2532:
        /* <DEDUP_REMOVED lines=24> */
.L_x_2535:
[----:B------:R-:W-:Y:S05]  /*1c6f0*/  BSYNC B8 ;  /* 0x0000000000087941 */ /* 0x000fea0003800000 */
.L_x_2534:
        /* <DEDUP_REMOVED lines=29> */
.L_x_2537:
[----:B------:R-:W-:Y:S05]  /*1c8d0*/  BSYNC B8 ;  /* 0x0000000000087941 */ /* 0x000fea0003800000 */
.L_x_2536:
[----:B------:R-:W0:Y:S01]  /*1c8e0*/  LDC R51, c[0x0][0x230] ;  /* 0x00008c00ff337b82 */ /* 0x000e220000000800 */
[----:B------:R-:W-:Y:S01]  /*1c8f0*/  ULDC.64 UR4, c[0x0][0x228] ;  /* 0x00008a0000047ab9 */ /* 0x000fe20000000a00 */
[----:B------:R-:W-:Y:S01]  /*1c900*/  HFMA2.MMA R46, -RZ, RZ, 0, 0 ;  /* 0x00000000ff2e7435 */ /* 0x000fe200000001ff */
[----:B------:R-:W-:Y:S02]  /*1c910*/  IMAD R5, R83, UR4, RZ ;  /* 0x0000000453057c24 */ /* 0x000fe4000f8e02ff */
[----:B------:R-:W-:-:S04]  /*1c920*/  IMAD.WIDE.U32 R2, R82, UR4, RZ ;  /* 0x0000000452027c25 */ /* 0x000fc8000f8e00ff */
[----:B------:R-:W-:Y:S01]  /*1c930*/  IMAD R5, R82, UR5, R5 ;  /* 0x0000000552057c24 */ /* 0x000fe2000f8e0205 */
[----:B------:R-:W-:Y:S01]  /*1c940*/  MOV R47, R2 ;  /* 0x00000002002f7202 */ /* 0x000fe20000000f00 */
[----:B------:R-:W-:Y:S02]  /*1c950*/  IMAD.MOV.U32 R2, RZ, RZ, RZ ;  /* 0x000000ffff027224 */ /* 0x000fe400078e00ff */
[----:B------:R-:W-:Y:S02]  /*1c960*/  IMAD.IADD R5, R3, 0x1, R5 ;  /* 0x0000000103057824 */ /* 0x000fe400078e0205 */
[C---:B0-----:R-:W-:Y:S01]  /*1c970*/  VIADD R50, R51.reuse, 0xffffffff ;  /* 0xffffffff33327836 */ /* 0x041fe20000000000 */
[----:B------:R-:W-:-:S04]  /*1c980*/  LOP3.LUT R52, R51, 0x3, RZ, 0xc0, !PT ;  /* 0x0000000333347812 */ /* 0x000fc800078ec0ff */
[----:B------:R-:W-:-:S13]  /*1c990*/  ISETP.GE.U32.AND P0, PT, R50, 0x3, PT ;  /* 0x000000033200780c */ /* 0x000fda0003f06070 */
[----:B------:R-:W-:Y:S05]  /*1c9a0*/  @!P0 BRA `(.L_x_2538) ;  /* 0x0000000c003c8947 */ /* 0x000fea0003800000 */
[----:B------:R-:W-:Y:S01]  /*1c9b0*/  BSSY B0, `(.L_x_2538) ;  /* 0x00000ce000007945 */ /* 0x000fe20003800000 */
[----:B------:R-:W-:Y:S01]  /*1c9c0*/  IMAD.IADD R51, R51, 0x1, -R52 ;  /* 0x0000000133337824 */ /* 0x000fe200078e0a34 */
[----:B------:R-:W-:Y:S01]  /*1c9d0*/  MOV R46, RZ ;  /* 0x000000ff002e7202 */ /* 0x000fe20000000f00 */
[----:B------:R-:W-:-:S07]  /*1c9e0*/  IMAD.MOV.U32 R2, RZ, RZ, RZ ;  /* 0x000000ffff027224 */ /* 0x000fce00078e00ff */
.L_x_2551:
        /* <DEDUP_REMOVED lines=16> */
.L_x_2540:
        /* <DEDUP_REMOVED lines=19> */
.L_x_2541:
[----:B------:R-:W-:Y:S05]  /*1cc20*/  BSYNC B1 ;  /* 0x0000000000017941 */ /* 0x000fea0003800000 */
.L_x_2539:
        /* <DEDUP_REMOVED lines=16> */
[----:B------:R-:W-:Y:S02]  /*1cd30*/  IMAD.MOV.U32 R3, RZ, RZ, R46 ;  /* 0x000000ffff037224 */ /* 0x000fe400078e002e */
[-C--:B------:R-:W-:Y:S02]  /*1cd40*/  IMAD R5, R7, R4.reuse, R5 ;  /* 0x0000000407057224 */ /* 0x080fe400078e0205 */
[----:B------:R-:W-:-:S05]  /*1cd50*/  IMAD.WIDE.U32 R20, R6, R4, R2 ;  /* 0x0000000406147225 */ /* 0x000fca00078e0002 */
        /* <DEDUP_REMOVED lines=11> */
.L_x_2543:
        /* <DEDUP_REMOVED lines=19> */
.L_x_2544:
[----:B------:R-:W-:Y:S05]  /*1cf40*/  BSYNC B1 ;  /* 0x0000000000017941 */ /* 0x000fea0003800000 */
.L_x_2542:
        /* <DEDUP_REMOVED lines=8> */
[----:B------:R-:W-:-:S04]  /*1cfd0*/  IMAD R3, R3, R18, RZ ;  /* 0x0000001203037224 */ /* 0x000fc800078e02ff */
[----:B------:R-:W-:-:S05]  /*1cfe0*/  IMAD R3, R19, R9, R3 ;  /* 0x0000000913037224 */ /* 0x000fca00078e0203 */
[----:B------:R-:W-:Y:S02]  /*1cff0*/  IADD3 R3, R7, R3, RZ ;  /* 0x0000000307037210 */ /* 0x000fe40007ffe0ff */
[----:B--2---:R-:W-:-:S04]  /*1d000*/  LOP3.LUT R0, R47, R49, RZ, 0xfc, !PT ;  /* 0x000000312f007212 */ /* 0x004fc800078efcff */
[----:B------:R-:W-:Y:S01]  /*1d010*/  ISETP.NE.U32.AND P0, PT, R0, RZ, PT ;  /* 0x000000ff0000720c */ /* 0x000fe20003f05070 */
[----:B---3--:R-:W-:Y:S02]  /*1d020*/  IMAD R7, R3, R4, RZ ;  /* 0x0000000403077224 */ /* 0x008fe400078e02ff */
[----:B------:R-:W-:Y:S02]  /*1d030*/  IMAD.MOV.U32 R3, RZ, RZ, R2 ;  /* 0x000000ffff037224 */ /* 0x000fe400078e0002 */
        /* <DEDUP_REMOVED lines=14> */
.L_x_2546:
        /* <DEDUP_REMOVED lines=19> */
.L_x_2547:
[----:B------:R-:W-:Y:S05]  /*1d250*/  BSYNC B1 ;  /* 0x0000000000017941 */ /* 0x000fea0003800000 */
.L_x_2545:
        /* <DEDUP_REMOVED lines=28> */
.L_x_2549:
        /* <DEDUP_REMOVED lines=19> */
.L_x_2550:
[----:B------:R-:W-:Y:S05]  /*1d550*/  BSYNC B1 ;  /* 0x0000000000017941 */ /* 0x000fea0003800000 */
.L_x_2548:
[----:B------:R-:W2:Y:S01]  /*1d560*/  LDG.E.64 R16, desc[UR36][R16.64+-0x18] ;  /* 0xffffe82410107981 */ /* 0x000ea2000c1e1b00 */
[----:B------:R-:W-:Y:S01]  /*1d570*/  IADD3 R9, P0, RZ, -R47, RZ ;  /* 0x8000002fff097210 */ /* 0x000fe20007f1e0ff */
[----:B------:R-:W-:Y:S01]  /*1d580*/  IMAD.MOV.U32 R7, RZ, RZ, R19 ;  /* 0x000000ffff077224 */ /* 0x000fe200078e0013 */
[----:B------:R-:W-:Y:S01]  /*1d590*/  MOV R6, R18 ;  /* 0x0000001200067202 */ /* 0x000fe20000000f00 */
[----:B------:R-:W-:Y:S01]  /*1d5a0*/  VIADD R50, R50, 0xfffffffc ;  /* 0xfffffffc32327836 */ /* 0x000fe20000000000 */
[----:B------:R-:W-:Y:S01]  /*1d5b0*/  IADD3 R51, R51, -0x4, RZ ;  /* 0xfffffffc33337810 */ /* 0x000fe20007ffe0ff */
[----:B------:R-:W-:Y:S02]  /*1d5c0*/  IMAD.X R3, RZ, RZ, ~R5, P0 ;  /* 0x000000ffff037224 */ /* 0x000fe400000e0e05 */
[----:B------:R-:W-:Y:S01]  /*1d5d0*/  IMAD.WIDE.U32 R6, R12, R9, R6 ;  /* 0x000000090c067225 */ /* 0x000fe200078e0006 */
[----:B------:R-:W-:-:S03]  /*1d5e0*/  ISETP.NE.AND P0, PT, R51, RZ, PT ;  /* 0x000000ff3300720c */ /* 0x000fc60003f05270 */
[----:B------:R-:W-:-:S04]  /*1d5f0*/  IMAD R3, R3, R12, RZ ;  /* 0x0000000c03037224 */ /* 0x000fc800078e02ff */
[----:B------:R-:W-:-:S04]  /*1d600*/  IMAD R3, R13, R9, R3 ;  /* 0x000000090d037224 */ /* 0x000fc800078e0203 */
[----:B------:R-:W-:-:S04]  /*1d610*/  IMAD.IADD R3, R7, 0x1, R3 ;  /* 0x0000000107037824 */ /* 0x000fc800078e0203 */
[----:B--2---:R-:W-:Y:S02]  /*1d620*/  IMAD R7, R3, R16, RZ ;  /* 0x0000001003077224 */ /* 0x004fe400078e02ff */
[----:B------:R-:W-:Y:S02]  /*1d630*/  IMAD.MOV.U32 R3, RZ, RZ, R2 ;  /* 0x000000ffff037224 */ /* 0x000fe400078e0002 */
[----:B------:R-:W-:Y:S02]  /*1d640*/  IMAD.MOV.U32 R2, RZ, RZ, R14 ;  /* 0x000000ffff027224 */ /* 0x000fe400078e000e */
[-C--:B------:R-:W-:Y:S02]  /*1d650*/  IMAD R7, R17, R6.reuse, R7 ;  /* 0x0000000611077224 */ /* 0x080fe400078e0207 */
[----:B------:R-:W-:-:S05]  /*1d660*/  IMAD.WIDE.U32 R2, R16, R6, R2 ;  /* 0x0000000610027225 */ /* 0x000fca00078e0002 */
[----:B------:R-:W-:Y:S01]  /*1d670*/  IADD3 R46, R3, R7, RZ ;  /* 0x00000007032e7210 */ /* 0x000fe20007ffe0ff */
[----:B------:R-:W-:Y:S06]  /*1d680*/  @P0 BRA `(.L_x_2551) ;  /* 0xfffffff000d80947 */ /* 0x000fec000383ffff */
[----:B------:R-:W-:Y:S05]  /*1d690*/  BSYNC B0 ;  /* 0x0000000000007941 */ /* 0x000fea0003800000 */
.L_x_2538:
        /* <DEDUP_REMOVED lines=18> */
.L_x_2554:
        /* <DEDUP_REMOVED lines=19> */
.L_x_2555:
[----:B------:R-:W-:Y:S05]  /*1d8f0*/  BSYNC B0 ;  /* 0x0000000000007941 */ /* 0x000fea0003800000 */
.L_x_2553:
        /* <DEDUP_REMOVED lines=12> */
[----:B--2---:R-:W-:Y:S01]  /*1d9c0*/  IMAD R5, R3, R6, RZ ;  /* 0x0000000603057224 */ /* 0x004fe200078e02ff */
[----:B------:R-:W-:-:S03]  /*1d9d0*/  MOV R3, R46 ;  /* 0x0000002e00037202 */ /* 0x000fc60000000f00 */
        /* <DEDUP_REMOVED lines=17> */
.L_x_2557:
        /* <DEDUP_REMOVED lines=19> */
.L_x_2558:
[----:B------:R-:W-:Y:S05]  /*1dc20*/  BSYNC B0 ;  /* 0x0000000000007941 */ /* 0x000fea0003800000 */
.L_x_2556:
        /* <DEDUP_REMOVED lines=30> */
.L_x_2560:
        /* <DEDUP_REMOVED lines=18> */
.L_x_2561:
[----:B------:R-:W-:Y:S05]  /*1df30*/  BSYNC B0 ;  /* 0x0000000000007941 */ /* 0x000fea0003800000 */
.L_x_2559:
[----:B------:R-:W2:Y:S01]  /*1df40*/  LDG.E.64 R12, desc[UR36][R12.64+-0x10] ;  /* 0xfffff0240c0c7981 */ /* 0x000ea2000c1e1b00 */
[----:B------:R-:W-:Y:S02]  /*1df50*/  IMAD.MOV.U32 R3, RZ, RZ, R46 ;  /* 0x000000ffff037224 */ /* 0x000fe400078e002e */
[----:B--2---:R-:W-:Y:S02]  /*1df60*/  IMAD R5, R5, R12, RZ ;  /* 0x0000000c05057224 */ /* 0x004fe400078e02ff */
[----:B------:R-:W-:-:S04]  /*1df70*/  IMAD.WIDE.U32 R2, R12, R4, R2 ;  /* 0x000000040c027225 */ /* 0x000fc800078e0002 */
[----:B------:R-:W-:-:S04]  /*1df80*/  IMAD R5, R13, R4, R5 ;  /* 0x000000040d057224 */ /* 0x000fc800078e0205 */
[----:B------:R-:W-:-:S07]  /*1df90*/  IMAD.IADD R46, R3, 0x1, R5 ;  /* 0x00000001032e7824 */ /* 0x000fce00078e0205 */
.L_x_2552:
        /* <DEDUP_REMOVED lines=18> */
.L_x_2564:
        /* <DEDUP_REMOVED lines=25> */
.L_x_2563:
[----:B------:R-:W-:Y:S05]  /*1e250*/  BSYNC B8 ;  /* 0x0000000000087941 */ /* 0x000fea0003800000 */
.L_x_2562:
[----:B------:R-:W-:-:S05]  /*1e260*/  IADD3 R16, P0, R16, 0x8, RZ ;  /* 0x0000000810107810 */ /* 0x000fca0007f1e0ff */
[----:B------:R-:W-:Y:S01]  /*1e270*/  IMAD.X R17, RZ, RZ, R17, P0 ;  /* 0x000000ffff117224 */ /* 0x000fe200000e0611 */
[----:B------:R-:W-:-:S04]  /*1e280*/  ISETP.GE.U32.AND P0, PT, R16, R19, PT ;  /* 0x000000131000720c */ /* 0x000fc80003f06070 */
[----:B------:R-:W-:-:S13]  /*1e290*/  ISETP.GE.U32.AND.EX P0, PT, R17, R46, PT, P0 ;  /* 0x0000002e1100720c */ /* 0x000fda0003f06100 */
[----:B------:R-:W-:Y:S05]  /*1e2a0*/  @!P0 BRA `(.L_x_2564) ;  /* 0xfffffffc00848947 */ /* 0x000fea000383ffff */
.L_x_2531:
[----:B------:R-:W-:Y:S05]  /*1e2b0*/  BSYNC B7 ;  /* 0x0000000000077941 */ /* 0x000fea0003800000 */
.L_x_2530:
        /* <DEDUP_REMOVED lines=29> */
.L_x_2568:
[----:B------:R-:W-:Y:S05]  /*1e490*/  BSYNC B8 ;  /* 0x0000000000087941 */ /* 0x000fea0003800000 */
.L_x_2567:
        /* <DEDUP_REMOVED lines=24> */
.L_x_2570:
[----:B------:R-:W-:Y:S05]  /*1e620*/  BSYNC B8 ;  /* 0x0000000000087941 */ /* 0x000fea0003800000 */
.L_x_2569:
        /* <DEDUP_REMOVED lines=29> */
.L_x_2572:
[----:B------:R-:W-:Y:S05]  /*1e800*/  BSYNC B8 ;  /* 0x0000000000087941 */ /* 0x000fea0003800000 */
.L_x_2571:
[----:B------:R-:W0:Y:S01]  /*1e810*/  LDC R47, c[0x0][0x230] ;  /* 0x00008c00ff2f7b82 */ /* 0x000e220000000800 */
[----:B------:R-:W-:Y:S01]  /*1e820*/  ULDC.64 UR4, c[0x0][0x228] ;  /* 0x00008a0000047ab9 */ /* 0x000fe20000000a00 */
[----:B------:R-:W-:Y:S02]  /*1e830*/  IMAD.MOV.U32 R22, RZ, RZ, RZ ;  /* 0x000000ffff167224 */ /* 0x000fe400078e00ff */
[----:B------:R-:W-:Y:S02]  /*1e840*/  IMAD R5, R89, UR4, RZ ;  /* 0x0000000459057c24 */ /* 0x000fe4000f8e02ff */
[----:B------:R-:W-:-:S04]  /*1e850*/  IMAD.WIDE.U32 R2, R88, UR4, RZ ;  /* 0x0000000458027c25 */ /* 0x000fc8000f8e00ff */
[----:B------:R-:W-:Y:S02]  /*1e860*/  IMAD R5, R88, UR5, R5 ;  /* 0x0000000558057c24 */ /* 0x000fe4000f8e0205 */
[----:B------:R-:W-:Y:S02]  /*1e870*/  IMAD.MOV.U32 R23, RZ, RZ, R2 ;  /* 0x000000ffff177224 */ /* 0x000fe400078e0002 */
[----:B------:R-:W-:Y:S01]  /*1e880*/  IMAD.MOV.U32 R2, RZ, RZ, RZ ;  /* 0x000000ffff027224 */ /* 0x000fe200078e00ff */
[----:B------:R-:W-:Y:S01]  /*1e890*/  IADD3 R5, R3, R5, RZ ;  /* 0x0000000503057210 */ /* 0x000fe20007ffe0ff */
[C---:B0-----:R-:W-:Y:S01]  /*1e8a0*/  VIADD R46, R47.reuse, 0xffffffff ;  /* 0xffffffff2f2e7836 */ /* 0x041fe20000000000 */
[----:B------:R-:W-:-:S04]  /*1e8b0*/  LOP3.LUT R48, R47, 0x3, RZ, 0xc0, !PT ;  /* 0x000000032f307812 */ /* 0x000fc800078ec0ff */
[----:B------:R-:W-:-:S13]  /*1e8c0*/  ISETP.GE.U32.AND P0, PT, R46, 0x3, PT ;  /* 0x000000032e00780c */ /* 0x000fda0003f06070 */
[----:B------:R-:W-:Y:S05]  /*1e8d0*/  @!P0 BRA `(.L_x_2573) ;  /* 0x0000000c003c8947 */ /* 0x000fea0003800000 */
[----:B------:R-:W-:Y:S01]  /*1e8e0*/  BSSY B0, `(.L_x_2573) ;  /* 0x00000ce000007945 */ /* 0x000fe20003800000 */
[----:B------:R-:W-:Y:S01]  /*1e8f0*/  IADD3 R47, -R48, R47, RZ ;  /* 0x0000002f302f7210 */ /* 0x000fe20007ffe1ff */
[----:B------:R-:W-:Y:S02]  /*1e900*/  IMAD.MOV.U32 R2, RZ, RZ, RZ ;  /* 0x000000ffff027224 */ /* 0x000fe400078e00ff */
[----:B------:R-:W-:-:S07]  /*1e910*/  IMAD.MOV.U32 R22, RZ, RZ, RZ ;  /* 0x000000ffff167224 */ /* 0x000fce00078e00ff */
.L_x_2586:
        /* <DEDUP_REMOVED lines=16> */
.L_x_2575:
        /* <DEDUP_REMOVED lines=19> */
.L_x_2576:
[----:B------:R-:W-:Y:S05]  /*1eb50*/  BSYNC B1 ;  /* 0x0000000000017941 */ /* 0x000fea0003800000 */
.L_x_2574:
        /* <DEDUP_REMOVED lines=16> */
[----:B------:R-:W-:Y:S02]  /*1ec60*/  IMAD.MOV.U32 R3, RZ, RZ, R22 ;  /* 0x000000ffff037224 */ /* 0x000fe400078e0016 */
[-C--:B------:R-:W-:Y:S02]  /*1ec70*/  IMAD R5, R7, R4.reuse, R5 ;  /* 0x0000000407057224 */ /* 0x080fe400078e0205 */
[----:B------:R-:W-:-:S04]  /*1ec80*/  IMAD.WIDE.U32 R20, R6, R4, R2 ;  /* 0x0000000406147225 */ /* 0x000fc800078e0002 */
        /* <DEDUP_REMOVED lines=11> */
.L_x_2578:
        /* <DEDUP_REMOVED lines=19> */
.L_x_2579:
[----:B------:R-:W-:Y:S05]  /*1ee70*/  BSYNC B1 ;  /* 0x0000000000017941 */ /* 0x000fea0003800000 */
.L_x_2577:
        /* <DEDUP_REMOVED lines=13> */
[----:B---3--:R-:W-:Y:S01]  /*1ef50*/  IMAD R7, R3, R4, RZ ;  /* 0x0000000403077224 */ /* 0x008fe200078e02ff */
[----:B------:R-:W-:Y:S01]  /*1ef60*/  MOV R3, R2 ;  /* 0x0000000200037202 */ /* 0x000fe20000000f00 */
        /* <DEDUP_REMOVED lines=14> */
.L_x_2581:
        /* <DEDUP_REMOVED lines=19> */
.L_x_2582:
[----:B------:R-:W-:Y:S05]  /*1f180*/  BSYNC B1 ;  /* 0x0000000000017941 */ /* 0x000fea0003800000 */
.L_x_2580:
        /* <DEDUP_REMOVED lines=28> */
.L_x_2584:
        /* <DEDUP_REMOVED lines=19> */
.L_x_2585:
[----:B------:R-:W-:Y:S05]  /*1f480*/  BSYNC B1 ;  /* 0x0000000000017941 */ /* 0x000fea0003800000 */
.L_x_2583:
        /* <DEDUP_REMOVED lines=12> */
[----:B--2---:R-:W-:Y:S01]  /*1f550*/  IMAD R7, R3, R16, RZ ;  /* 0x0000001003077224 */ /* 0x004fe200078e02ff */
[----:B------:R-:W-:Y:S01]  /*1f560*/  MOV R3, R2 ;  /* 0x0000000200037202 */ /* 0x000fe20000000f00 */
[----:B------:R-:W-:Y:S02]  /*1f570*/  IMAD.MOV.U32 R2, RZ, RZ, R14 ;  /* 0x000000ffff027224 */ /* 0x000fe400078e000e */
[-C--:B------:R-:W-:Y:S02]  /*1f580*/  IMAD R7, R17, R6.reuse, R7 ;  /* 0x0000000611077224 */ /* 0x080fe400078e0207 */
[----:B------:R-:W-:-:S04]  /*1f590*/  IMAD.WIDE.U32 R2, R16, R6, R2 ;  /* 0x0000000610027225 */ /* 0x000fc800078e0002 */
[----:B------:R-:W-:Y:S01]  /*1f5a0*/  IMAD.IADD R22, R3, 0x1, R7 ;  /* 0x0000000103167824 */ /* 0x000fe200078e0207 */
[----:B------:R-:W-:Y:S06]  /*1f5b0*/  @P0 BRA `(.L_x_2586) ;  /* 0xfffffff000d80947 */ /* 0x000fec000383ffff */
[----:B------:R-:W-:Y:S05]  /*1f5c0*/  BSYNC B0 ;  /* 0x0000000000007941 */ /* 0x000fea0003800000 */
.L_x_2573:
        /* <DEDUP_REMOVED lines=18> */
.L_x_2589:
        /* <DEDUP_REMOVED lines=19> */
.L_x_2590:
[----:B------:R-:W-:Y:S05]  /*1f820*/  BSYNC B0 ;  /* 0x0000000000007941 */ /* 0x000fea0003800000 */
.L_x_2588:
        /* <DEDUP_REMOVED lines=31> */
.L_x_2592:
        /* <DEDUP_REMOVED lines=19> */
.L_x_2593:
[----:B------:R-:W-:Y:S05]  /*1fb50*/  BSYNC B0 ;  /* 0x0000000000007941 */ /* 0x000fea0003800000 */
.L_x_2591:
        /* <DEDUP_REMOVED lines=30> */
.L_x_2595:
        /* <DEDUP_REMOVED lines=18> */
.L_x_2596:
[----:B------:R-:W-:Y:S05]  /*1fe60*/  BSYNC B0 ;  /* 0x0000000000007941 */ /* 0x000fea0003800000 */
.L_x_2594:
[----:B------:R-:W2:Y:S01]  /*1fe70*/  LDG.E.64 R12, desc[UR36][R12.64+-0x10] ;  /* 0xfffff0240c0c7981 */ /* 0x000ea2000c1e1b00 */
[----:B------:R-:W-:Y:S01]  /*1fe80*/  MOV R3, R22 ;  /* 0x0000001600037202 */ /* 0x000fe20000000f00 */
[----:B--2---:R-:W-:Y:S02]  /*1fe90*/  IMAD R5, R5, R12, RZ ;  /* 0x0000000c05057224 */ /* 0x004fe400078e02ff */
[----:B------:R-:W-:-:S04]  /*1fea0*/  IMAD.WIDE.U32 R2, R12, R4, R2 ;  /* 0x000000040c027225 */ /* 0x000fc800078e0002 */
[----:B------:R-:W-:-:S04]  /*1feb0*/  IMAD R5, R13, R4, R5 ;  /* 0x000000040d057224 */ /* 0x000fc800078e0205 */
[----:B------:R-:W-:-:S07]  /*1fec0*/  IMAD.IADD R22, R3, 0x1, R5 ;  /* 0x0000000103167824 */ /* 0x000fce00078e0205 */
.L_x_2587:
        /* <DEDUP_REMOVED lines=18> */
.L_x_2599:
        /* <DEDUP_REMOVED lines=25> */
.L_x_2598:
[----:B------:R-:W-:Y:S05]  /*20180*/  BSYNC B8 ;  /* 0x0000000000087941 */ /* 0x000fea0003800000 */
.L_x_2597:
[----:B------:R-:W-:-:S04]  /*20190*/  IADD3 R16, P0, R16, 0x8, RZ ;  /* 0x0000000810107810 */ /* 0x000fc80007f1e0ff */
[----:B------:R-:W-:Y:S02]  /*201a0*/  IADD3.X R17, RZ, R17, RZ, P0, !PT ;  /* 0x00000011ff117210 */ /* 0x000fe400007fe4ff */
[----:B------:R-:W-:-:S04]  /*201b0*/  ISETP.GE.U32.AND P0, PT, R16, R19, PT ;  /* 0x000000131000720c */ /* 0x000fc80003f06070 */
[----:B------:R-:W-:-:S13]  /*201c0*/  ISETP.GE.U32.AND.EX P0, PT, R17, R22, PT, P0 ;  /* 0x000000161100720c */ /* 0x000fda0003f06100 */
[----:B------:R-:W-:Y:S05]  /*201d0*/  @!P0 BRA `(.L_x_2599) ;  /* 0xfffffffc00848947 */ /* 0x000fea000383ffff */
.L_x_2566:
[----:B------:R-:W-:Y:S05]  /*201e0*/  BSYNC B7 ;  /* 0x0000000000077941 */ /* 0x000fea0003800000 */
.L_x_2565:
        /* <DEDUP_REMOVED lines=29> */
.L_x_2603:
[----:B------:R-:W-:Y:S05]  /*203c0*/  BSYNC B8 ;  /* 0x0000000000087941 */ /* 0x000fea0003800000 */
.L_x_2602:
        /* <DEDUP_REMOVED lines=24> */
.L_x_2605:
[----:B------:R-:W-:Y:S05]  /*20550*/  BSYNC B8 ;  /* 0x0000000000087941 */ /* 0x000fea0003800000 */
.L_x_2604:
        /* <DEDUP_REMOVED lines=29> */
.L_x_2607:
[----:B------:R-:W-:Y:S05]  /*20730*/  BSYNC B8 ;  /* 0x0000000000087941 */ /* 0x000fea0003800000 */
.L_x_2606:
        /* <DEDUP_REMOVED lines=9> */
[C---:B0-----:R-:W-:Y:S02]  /*207d0*/  IADD3 R26, R27.reuse, -0x1, RZ ;  /* 0xffffffff1b1a7810 */ /* 0x041fe40007ffe0ff */
[----:B------:R-:W-:Y:S02]  /*207e0*/  LOP3.LUT R28, R27, 0x3, RZ, 0xc0, !PT ;  /* 0x000000031b1c7812 */ /* 0x000fe400078ec0ff */
[----:B------:R-:W-:-:S13]  /*207f0*/  ISETP.GE.U32.AND P0, PT, R26, 0x3, PT ;  /* 0x000000031a00780c */ /* 0x000fda0003f06070 */
[----:B------:R-:W-:Y:S05]  /*20800*/  @!P0 BRA `(.L_x_2608) ;  /* 0x0000000c003c8947 */ /* 0x000fea0003800000 */
[----:B------:R-:W-:Y:S01]  /*20810*/  HFMA2.MMA R2, -RZ, RZ, 0, 0 ;  /* 0x00000000ff027435 */ /* 0x000fe200000001ff */
[----:B------:R-:W-:Y:S01]  /*20820*/  BSSY B0, `(.L_x_2608) ;  /* 0x00000cd000007945 */ /* 0x000fe20003800000 */
[----:B------:R-:W-:Y:S02]  /*20830*/  IMAD.IADD R27, R27, 0x1, -R28 ;  /* 0x000000011b1b7824 */ /* 0x000fe400078e0a1c */
[----:B------:R-:W-:-:S07]  /*20840*/  IMAD.MOV.U32 R22, RZ, RZ, RZ ;  /* 0x000000ffff167224 */ /* 0x000fce00078e00ff */
.L_x_2621:
        /* <DEDUP_REMOVED lines=16> */
.L_x_2610:
        /* <DEDUP_REMOVED lines=19> */
.L_x_2611:
[----:B------:R-:W-:Y:S05]  /*20a80*/  BSYNC B1 ;  /* 0x0000000000017941 */ /* 0x000fea0003800000 */
.L_x_2609:
        /* <DEDUP_REMOVED lines=30> */
.L_x_2613:
        /* <DEDUP_REMOVED lines=19> */
.L_x_2614:
[----:B------:R-:W-:Y:S05]  /*20da0*/  BSYNC B1 ;  /* 0x0000000000017941 */ /* 0x000fea0003800000 */
.L_x_2612:
        /* <DEDUP_REMOVED lines=29> */
.L_x_2616:
        /* <DEDUP_REMOVED lines=19> */
.L_x_2617:
[----:B------:R-:W-:Y:S05]  /*210b0*/  BSYNC B1 ;  /* 0x0000000000017941 */ /* 0x000fea0003800000 */
.L_x_2615:
        /* <DEDUP_REMOVED lines=28> */
.L_x_2619:
        /* <DEDUP_REMOVED lines=19> */
.L_x_2620:
[----:B------:R-:W-:Y:S05]  /*213b0*/  BSYNC B1 ;  /* 0x0000000000017941 */ /* 0x000fea0003800000 */
.L_x_2618:
        /* <DEDUP_REMOVED lines=20> */
.L_x_2608:
        /* <DEDUP_REMOVED lines=18> */
.L_x_2624:
        /* <DEDUP_REMOVED lines=19> */
.L_x_2625:
[----:B------:R-:W-:Y:S05]  /*21750*/  BSYNC B0 ;  /* 0x0000000000007941 */ /* 0x000fea0003800000 */
.L_x_2623:
        /* <DEDUP_REMOVED lines=31> */
.L_x_2627:
        /* <DEDUP_REMOVED lines=19> */
.L_x_2628:
[----:B------:R-:W-:Y:S05]  /*21a80*/  BSYNC B0 ;  /* 0x0000000000007941 */ /* 0x000fea0003800000 */
.L_x_2626:
        /* <DEDUP_REMOVED lines=30> */
.L_x_2630:
        /* <DEDUP_REMOVED lines=18> */
.L_x_2631:
[----:B------:R-:W-:Y:S05]  /*21d90*/  BSYNC B0 ;  /* 0x0000000000007941 */ /* 0x000fea0003800000 */
.L_x_2629:
[----:B------:R-:W2:Y:S01]  /*21da0*/  LDG.E.64 R12, desc[UR36][R12.64+-0x10] ;  /* 0xfffff0240c0c7981 */ /* 0x000ea2000c1e1b00 */
[----:B------:R-:W-:Y:S02]  /*21db0*/  IMAD.MOV.U32 R3, RZ, RZ, R22 ;  /* 0x000000ffff037224 */ /* 0x000fe400078e0016 */
[----:B--2---:R-:W-:Y:S02]  /*21dc0*/  IMAD R5, R5, R12, RZ ;  /* 0x0000000c05057224 */ /* 0x004fe400078e02ff */
[----:B------:R-:W-:-:S04]  /*21dd0*/  IMAD.WIDE.U32 R2, R12, R4, R2 ;  /* 0x000000040c027225 */ /* 0x000fc800078e0002 */
[----:B------:R-:W-:-:S05]  /*21de0*/  IMAD R5, R13, R4, R5 ;  /* 0x000000040d057224 */ /* 0x000fca00078e0205 */
[----:B------:R-:W-:-:S07]  /*21df0*/  IADD3 R22, R3, R5, RZ ;  /* 0x0000000503167210 */ /* 0x000fce0007ffe0ff */
.L_x_2622:
        /* <DEDUP_REMOVED lines=18> */
.L_x_2634:
        /* <DEDUP_REMOVED lines=25> */
.L_x_2633:
[----:B------:R-:W-:Y:S05]  /*220b0*/  BSYNC B8 ;  /* 0x0000000000087941 */ /* 0x000fea0003800000 */
.L_x_2632:
[----:B------:R-:W-:-:S05]  /*220c0*/  IADD3 R16, P0, R16, 0x8, RZ ;  /* 0x0000000810107810 */ /* 0x000fca0007f1e0ff */
[----:B------:R-:W-:Y:S01]  /*220d0*/  IMAD.X R17, RZ, RZ, R17, P0 ;  /* 0x000000ffff117224 */ /* 0x000fe200000e0611 */
[----:B------:R-:W-:-:S04]  /*220e0*/  ISETP.GE.U32.AND P0, PT, R16, R19, PT ;  /* 0x000000131000720c */ /* 0x000fc80003f06070 */
[----:B------:R-:W-:-:S13]  /*220f0*/  ISETP.GE.U32.AND.EX P0, PT, R17, R22, PT, P0 ;  /* 0x000000161100720c */ /* 0x000fda0003f06100 */
[----:B------:R-:W-:Y:S05]  /*22100*/  @!P0 BRA `(.L_x_2634) ;  /* 0xfffffffc00848947 */ /* 0x000fea000383ffff */
.L_x_2601:
[----:B------:R-:W-:Y:S05]  /*22110*/  BSYNC B7 ;  /* 0x0000000000077941 */ /* 0x000fea0003800000 */
.L_x_2600:
        /* <DEDUP_REMOVED lines=29> */
.L_x_2638:
[----:B------:R-:W-:Y:S05]  /*222f0*/  BSYNC B8 ;  /* 0x0000000000087941 */ /* 0x000fea0003800000 */
.L_x_2637:
        /* <DEDUP_REMOVED lines=24> */
.L_x_2640:
[----:B------:R-:W-:Y:S05]  /*22480*/  BSYNC B8 ;  /* 0x0000000000087941 */ /* 0x000fea0003800000 */
.L_x_2639:
        /* <DEDUP_REMOVED lines=29> */
.L_x_2642:
[----:B------:R-:W-:Y:S05]  /*22660*/  BSYNC B8 ;  /* 0x0000000000087941 */ /* 0x000fea0003800000 */
.L_x_2641:
        /* <DEDUP_REMOVED lines=17> */
.L_x_2656:
        /* <DEDUP_REMOVED lines=16> */
.L_x_2645:
        /* <DEDUP_REMOVED lines=19> */
.L_x_2646:
[----:B------:R-:W-:Y:S05]  /*229b0*/  BSYNC B1 ;  /* 0x0000000000017941 */ /* 0x000fea0003800000 */
.L_x_2644:
        /* <DEDUP_REMOVED lines=30> */
.L_x_2648:
        /* <DEDUP_REMOVED lines=19> */
.L_x_2649:
[----:B------:R-:W-:Y:S05]  /*22cd0*/  BSYNC B1 ;  /* 0x0000000000017941 */ /* 0x000fea0003800000 */
.L_x_2647:
        /* <DEDUP_REMOVED lines=29> */
.L_x_2651:
        /* <DEDUP_REMOVED lines=19> */
.L_x_2652:
[----:B------:R-:W-:Y:S05]  /*22fe0*/  BSYNC B1 ;  /* 0x0000000000017941 */ /* 0x000fea0003800000 */
.L_x_2650:
        /* <DEDUP_REMOVED lines=28> */
.L_x_2654:
        /* <DEDUP_REMOVED lines=19> */
.L_x_2655:
[----:B------:R-:W-:Y:S05]  /*232e0*/  BSYNC B1 ;  /* 0x0000000000017941 */ /* 0x000fea0003800000 */
.L_x_2653:
        /* <DEDUP_REMOVED lines=20> */
.L_x_2643:
        /* <DEDUP_REMOVED lines=18> */
.L_x_2659:
        /* <DEDUP_REMOVED lines=19> */
.L_x_2660:
[----:B------:R-:W-:Y:S05]  /*23680*/  BSYNC B0 ;  /* 0x0000000000007941 */ /* 0x000fea0003800000 */
.L_x_2658:
        /* <DEDUP_REMOVED lines=31> */
.L_x_2662:
        /* <DEDUP_REMOVED lines=19> */
.L_x_2663:
[----:B------:R-:W-:Y:S05]  /*239b0*/  BSYNC B0 ;  /* 0x0000000000007941 */ /* 0x000fea0003800000 */
.L_x_2661:
        /* <DEDUP_REMOVED lines=30> */
.L_x_2665:
        /* <DEDUP_REMOVED lines=18> */
.L_x_2666:
[----:B------:R-:W-:Y:S05]  /*23cc0*/  BSYNC B0 ;  /* 0x0000000000007941 */ /* 0x000fea0003800000 */
.L_x_2664:
[----:B------:R-:W2:Y:S01]  /*23cd0*/  LDG.E.64 R12, desc[UR36][R12.64+-0x10] ;  /* 0xfffff0240c0c7981 */ /* 0x000ea2000c1e1b00 */
[----:B------:R-:W-:Y:S02]  /*23ce0*/  IMAD.MOV.U32 R3, RZ, RZ, R22 ;  /* 0x000000ffff037224 */ /* 0x000fe400078e0016 */
[----:B--2---:R-:W-:Y:S02]  /*23cf0*/  IMAD R5, R5, R12, RZ ;  /* 0x0000000c05057224 */ /* 0x004fe400078e02ff */
[----:B------:R-:W-:-:S04]  /*23d00*/  IMAD.WIDE.U32 R2, R12, R4, R2 ;  /* 0x000000040c027225 */ /* 0x000fc800078e0002 */
[----:B------:R-:W-:-:S04]  /*23d10*/  IMAD R5, R13, R4, R5 ;  /* 0x000000040d057224 */ /* 0x000fc800078e0205 */
[----:B------:R-:W-:-:S07]  /*23d20*/  IMAD.IADD R22, R3, 0x1, R5 ;  /* 0x0000000103167824 */ /* 0x000fce00078e0205 */
.L_x_2657:
        /* <DEDUP_REMOVED lines=18> */
.L_x_2669:
        /* <DEDUP_REMOVED lines=25> */
.L_x_2668:
[----:B------:R-:W-:Y:S05]  /*23fe0*/  BSYNC B8 ;  /* 0x0000000000087941 */ /* 0x000fea0003800000 */
.L_x_2667:
[----:B------:R-:W-:-:S05]  /*23ff0*/  IADD3 R16, P0, R16, 0x8, RZ ;  /* 0x0000000810107810 */ /* 0x000fca0007f1e0ff */
[----:B------:R-:W-:Y:S01]  /*24000*/  IMAD.X R17, RZ, RZ, R17, P0 ;  /* 0x000000ffff117224 */ /* 0x000fe200000e0611 */
[----:B------:R-:W-:-:S04]  /*24010*/  ISETP.GE.U32.AND P0, PT, R16, R19, PT ;  /* 0x000000131000720c */ /* 0x000fc80003f06070 */
[----:B------:R-:W-:-:S13]  /*24020*/  ISETP.GE.U32.AND.EX P0, PT, R17, R22, PT, P0 ;  /* 0x000000161100720c */ /* 0x000fda0003f06100 */
[----:B------:R-:W-:Y:S05]  /*24030*/  @!P0 BRA `(.L_x_2669) ;  /* 0xfffffffc00848947 */ /* 0x000fea000383ffff */
.L_x_2636:
[----:B------:R-:W-:Y:S05]  /*24040*/  BSYNC B7 ;  /* 0x0000000000077941 */ /* 0x000fea0003800000 */
.L_x_2635:
        /* <DEDUP_REMOVED lines=29> */
.L_x_2673:
[----:B------:R-:W-:Y:S05]  /*24220*/  BSYNC B8 ;  /* 0x0000000000087941 */ /* 0x000fea0003800000 */
.L_x_2672:
        /* <DEDUP_REMOVED lines=24> */
.L_x_2675:
[----:B------:R-:W-:Y:S05]  /*243b0*/  BSYNC B8 ;  /* 0x0000000000087941 */ /* 0x000fea0003800000 */
.L_x_2674:
        /* <DEDUP_REMOVED lines=29> */
.L_x_2677:
[----:B------:R-:W-:Y:S05]  /*24590*/  BSYNC B8 ;  /* 0x0000000000087941 */ /* 0x000fea0003800000 */
.L_x_2676:
        /* <DEDUP_REMOVED lines=17> */
.L_x_2691:
        /* <DEDUP_REMOVED lines=16> */
.L_x_2680:
        /* <DEDUP_REMOVED lines=19> */
.L_x_2681:
[----:B------:R-:W-:Y:S05]  /*248e0*/  BSYNC B1 ;  /* 0x0000000000017941 */ /* 0x000fea0003800000 */
.L_x_2679:
        /* <DEDUP_REMOVED lines=30> */
.L_x_2683:
        /* <DEDUP_REMOVED lines=19> */
.L_x_2684:
[----:B------:R-:W-:Y:S05]  /*24c00*/  BSYNC B1 ;  /* 0x0000000000017941 */ /* 0x000fea0003800000 */
.L_x_2682:
        /* <DEDUP_REMOVED lines=29> */
.L_x_2686:
        /* <DEDUP_REMOVED lines=19> */
.L_x_2687:
[----:B------:R-:W-:Y:S05]  /*24f10*/  BSYNC B1 ;  /* 0x0000000000017941 */ /* 0x000fea0003800000 */
.L_x_2685:
        /* <DEDUP_REMOVED lines=28> */
.L_x_2689:
        /* <DEDUP_REMOVED lines=8> */
[----:B------:R-:W-:Y:S01]  /*25160*/  IMAD.HI.U32 R3, R3, R5, R2 ;  /* 0x0000000503037227 */ /* 0x000fe200078e0002 */
[----:B------:R-:W-:-:S05]  /*25170*/  HFMA2.MMA R5, -RZ, RZ, 0, 0 ;  /* 0x00000000ff057435 */ /* 0x000fca00000001ff */
        /* <DEDUP_REMOVED lines=9> */
.L_x_2690:
[----:B------:R-:W-:Y:S05]  /*25210*/  BSYNC B1 ;  /* 0x0000000000017941 */ /* 0x000fea0003800000 */
.L_x_2688:
        /* <DEDUP_REMOVED lines=20> */
.L_x_2678:
        /* <DEDUP_REMOVED lines=18> */
.L_x_2694:
        /* <DEDUP_REMOVED lines=19> */
.L_x_2695:
[----:B------:R-:W-:Y:S05]  /*255b0*/  BSYNC B0 ;  /* 0x0000000000007941 */ /* 0x000fea0003800000 */
.L_x_2693:
        /* <DEDUP_REMOVED lines=31> */
.L_x_2697:
        /* <DEDUP_REMOVED lines=19> */
.L_x_2698:
[----:B------:R-:W-:Y:S05]  /*258e0*/  BSYNC B0 ;  /* 0x0000000000007941 */ /* 0x000fea0003800000 */
.L_x_2696:
        /* <DEDUP_REMOVED lines=30> */
.L_x_2700:
        /* <DEDUP_REMOVED lines=18> */
.L_x_2701:
[----:B------:R-:W-:Y:S05]  /*25bf0*/  BSYNC B0 ;  /* 0x0000000000007941 */ /* 0x000fea0003800000 */
.L_x_2699:
[----:B------:R-:W2:Y:S01]  /*25c00*/  LDG.E.64 R12, desc[UR36][R12.64+-0x10] ;  /* 0xfffff0240c0c7981 */ /* 0x000ea2000c1e1b00 */
[----:B------:R-:W-:Y:S01]  /*25c10*/  MOV R3, R22 ;  /* 0x0000001600037202 */ /* 0x000fe20000000f00 */
[----:B--2---:R-:W-:Y:S02]  /*25c20*/  IMAD R5, R5, R12, RZ ;  /* 0x0000000c05057224 */ /* 0x004fe400078e02ff */
[----:B------:R-:W-:-:S04]  /*25c30*/  IMAD.WIDE.U32 R2, R12, R4, R2 ;  /* 0x000000040c027225 */ /* 0x000fc800078e0002 */
[----:B------:R-:W-:-:S04]  /*25c40*/  IMAD R5, R13, R4, R5 ;  /* 0x000000040d057224 */ /* 0x000fc800078e0205 */
[----:B------:R-:W-:-:S07]  /*25c50*/  IMAD.IADD R22, R3, 0x1, R5 ;  /* 0x0000000103167824 */ /* 0x000fce00078e0205 */
.L_x_2692:
        /* <DEDUP_REMOVED lines=18> */
.L_x_2704:
        /* <DEDUP_REMOVED lines=25> */
.L_x_2703:
[----:B------:R-:W-:Y:S05]  /*25f10*/  BSYNC B8 ;  /* 0x0000000000087941 */ /* 0x000fea0003800000 */
.L_x_2702:
[----:B------:R-:W-:-:S04]  /*25f20*/  IADD3 R16, P0, R16, 0x8, RZ ;  /* 0x0000000810107810 */ /* 0x000fc80007f1e0ff */
[----:B------:R-:W-:Y:S02]  /*25f30*/  IADD3.X R17, RZ, R17, RZ, P0, !PT ;  /* 0x00000011ff117210 */ /* 0x000fe400007fe4ff */
[----:B------:R-:W-:-:S04]  /*25f40*/  ISETP.GE.U32.AND P0, PT, R16, R19, PT ;  /* 0x000000131000720c */ /* 0x000fc80003f06070 */
[----:B------:R-:W-:-:S13]  /*25f50*/  ISETP.GE.U32.AND.EX P0, PT, R17, R22, PT, P0 ;  /* 0x000000161100720c */ /* 0x000fda0003f06100 */
[----:B------:R-:W-:Y:S05]  /*25f60*/  @!P0 BRA `(.L_x_2704) ;  /* 0xfffffffc00848947 */ /* 0x000fea000383ffff */
.L_x_2671:
[----:B------:R-:W-:Y:S05]  /*25f70*/  BSYNC B7 ;  /* 0x0000000000077941 */ /* 0x000fea0003800000 */
.L_x_2670:
        /* <DEDUP_REMOVED lines=28> */
.L_x_2706:
[----:B------:R-:W-:Y:S05]  /*26140*/  BSYNC B7 ;  /* 0x0000000000077941 */ /* 0x000fea0003800000 */
.L_x_2705:
        /* <DEDUP_REMOVED lines=24> */
.L_x_2708:
[----:B------:R-:W-:Y:S05]  /*262d0*/  BSYNC B7 ;  /* 0x0000000000077941 */ /* 0x000fea0003800000 */
.L_x_2707:
        /* <DEDUP_REMOVED lines=29> */
.L_x_2710:
[----:B------:R-:W-:Y:S05]  /*264b0*/  BSYNC B7 ;  /* 0x0000000000077941 */ /* 0x000fea0003800000 */
.L_x_2709:
        /* <DEDUP_REMOVED lines=13> */
[----:B------:R-:W0:Y:S01]  /*26590*/  LDC.64 R28, c[0x0][0x238] ;  /* 0x00008e00ff1c7b82 */ /* 0x000e220000000a00 */
[----:B------:R-:W-:Y:S01]  /*265a0*/  HFMA2.MMA R2, -RZ, RZ, 0, 0 ;  /* 0x00000000ff027435 */ /* 0x000fe200000001ff */
[----:B------:R-:W-:Y:S01]  /*265b0*/  BSSY B0, `(.L_x_2711) ;  /* 0x00000cc000007945 */ /* 0x000fe20003800000 */
[----:B------:R-:W-:Y:S02]  /*265c0*/  IMAD.IADD R27, R27, 0x1, -R30 ;  /* 0x000000011b1b7824 */ /* 0x000fe400078e0a1e */
[----:B------:R-:W-:-:S07]  /*265d0*/  IMAD.MOV.U32 R22, RZ, RZ, RZ ;  /* 0x000000ffff167224 */ /* 0x000fce00078e00ff */
.L_x_2724:
        /* <DEDUP_REMOVED lines=15> */
.L_x_2713:
        /* <DEDUP_REMOVED lines=19> */
.L_x_2714:
[----:B------:R-:W-:Y:S05]  /*26800*/  BSYNC B1 ;  /* 0x0000000000017941 */ /* 0x000fea0003800000 */
.L_x_2712:
        /* <DEDUP_REMOVED lines=30> */
.L_x_2716:
        /* <DEDUP_REMOVED lines=19> */
.L_x_2717:
[----:B------:R-:W-:Y:S05]  /*26b20*/  BSYNC B1 ;  /* 0x0000000000017941 */ /* 0x000fea0003800000 */
.L_x_2715:
        /* <DEDUP_REMOVED lines=29> */
.L_x_2719:
        /* <DEDUP_REMOVED lines=19> */
.L_x_2720:
[----:B------:R-:W-:Y:S05]  /*26e30*/  BSYNC B1 ;  /* 0x0000000000017941 */ /* 0x000fea0003800000 */
.L_x_2718:
        /* <DEDUP_REMOVED lines=28> */
.L_x_2722:
        /* <DEDUP_REMOVED lines=19> */
.L_x_2723:
[----:B------:R-:W-:Y:S05]  /*27130*/  BSYNC B1 ;  /* 0x0000000000017941 */ /* 0x000fea0003800000 */
.L_x_2721:
        /* <DEDUP_REMOVED lines=9> */
[----:B------:R-:W-:Y:S02]  /*271d0*/  IMAD.MOV.U32 R20, RZ, RZ, R14 ;  /* 0x000000ffff147224 */ /* 0x000fe400078e000e */
[----:B------:R-:W-:Y:S02]  /*271e0*/  IMAD R7, R13, R9, R7 ;  /* 0x000000090d077224 */ /* 0x000fe400078e0207 */
[----:B------:R-:W-:-:S03]  /*271f0*/  VIADD R26, R26, 0xfffffffc ;  /* 0xfffffffc1a1a7836 */ /* 0x000fc60000000000 */
[----:B------:R-:W-:-:S05]  /*27200*/  IADD3 R3, R3, R7, RZ ;  /* 0x0000000703037210 */ /* 0x000fca0007ffe0ff */
[----:B--2---:R-:W-:Y:S02]  /*27210*/  IMAD R3, R3, R16, RZ ;  /* 0x0000001003037224 */ /* 0x004fe400078e02ff */
[----:B------:R-:W-:-:S04]  /*27220*/  IMAD.WIDE.U32 R6, R16, R2, R20 ;  /* 0x0000000210067225 */ /* 0x000fc800078e0014 */
[----:B------:R-:W-:Y:S01]  /*27230*/  IMAD R3, R17, R2, R3 ;  /* 0x0000000211037224 */ /* 0x000fe200078e0203 */
[----:B------:R-:W-:-:S03]  /*27240*/  MOV R2, R6 ;  /* 0x0000000600027202 */ /* 0x000fc60000000f00 */
[----:B------:R-:W-:Y:S01]  /*27250*/  IMAD.IADD R22, R7, 0x1, R3 ;  /* 0x0000000107167824 */ /* 0x000fe200078e0203 */
[----:B------:R-:W-:Y:S06]  /*27260*/  @P0 BRA `(.L_x_2724) ;  /* 0xfffffff000dc0947 */ /* 0x000fec000383ffff */
[----:B------:R-:W-:Y:S05]  /*27270*/  BSYNC B0 ;  /* 0x0000000000007941 */ /* 0x000fea0003800000 */
.L_x_2711:
        /* <DEDUP_REMOVED lines=18> */
.L_x_2727:
        /* <DEDUP_REMOVED lines=19> */
.L_x_2728:
[----:B------:R-:W-:Y:S05]  /*274d0*/  BSYNC B0 ;  /* 0x0000000000007941 */ /* 0x000fea0003800000 */
.L_x_2726:
        /* <DEDUP_REMOVED lines=31> */
.L_x_2730:
        /* <DEDUP_REMOVED lines=19> */
.L_x_2731:
[----:B------:R-:W-:Y:S05]  /*27800*/  BSYNC B0 ;  /* 0x0000000000007941 */ /* 0x000fea0003800000 */
.L_x_2729:
        /* <DEDUP_REMOVED lines=30> */
.L_x_2733:
        /* <DEDUP_REMOVED lines=18> */
.L_x_2734:
[----:B------:R-:W-:Y:S05]  /*27b10*/  BSYNC B0 ;  /* 0x0000000000007941 */ /* 0x000fea0003800000 */
.L_x_2732:
[----:B------:R-:W2:Y:S01]  /*27b20*/  LDG.E.64 R12, desc[UR36][R12.64+-0x10] ;  /* 0xfffff0240c0c7981 */ /* 0x000ea2000c1e1b00 */
[----:B------:R-:W-:Y:S02]  /*27b30*/  IMAD.MOV.U32 R3, RZ, RZ, R22 ;  /* 0x000000ffff037224 */ /* 0x000fe400078e0016 */
[----:B--2---:R-:W-:Y:S02]  /*27b40*/  IMAD R5, R5, R12, RZ ;  /* 0x0000000c05057224 */ /* 0x004fe400078e02ff */
[----:B------:R-:W-:-:S04]  /*27b50*/  IMAD.WIDE.U32 R2, R12, R4, R2 ;  /* 0x000000040c027225 */ /* 0x000fc800078e0002 */
[----:B------:R-:W-:-:S05]  /*27b60*/  IMAD R5, R13, R4, R5 ;  /* 0x000000040d057224 */ /* 0x000fca00078e0205 */
[----:B------:R-:W-:-:S07]  /*27b70*/  IADD3 R22, R3, R5, RZ ;  /* 0x0000000503167210 */ /* 0x000fce0007ffe0ff */
.L_x_2725:
[-C--:B------:R-:W-:Y:S01]  /*27b80*/  IADD3 R4, P0, R42, R2.reuse, RZ ;  /* 0x000000022a047210 */ /* 0x080fe20007f1e0ff */
[----:B------:R-:W-:Y:S01]  /*27b90*/  ULDC.64 UR4, c[0x0][0x248] ;  /* 0x0000920000047ab9 */ /* 0x000fe20000000a00 */
[----:B------:R-:W-:Y:S02]  /*27ba0*/  IADD3 R3, P1, R44, R2, RZ ;  /* 0x000000022c037210 */ /* 0x000fe40007f3e0ff */
[----:B------:R-:W-:Y:S01]  /*27bb0*/  IADD3 R0, P2, R4, 0x1, RZ ;  /* 0x0000000104007810 */ /* 0x000fe20007f5e0ff */
[--C-:B------:R-:W-:Y:S01]  /*27bc0*/  IMAD.X R5, R43, 0x1, R22.reuse, P0 ;  /* 0x000000012b057824 */ /* 0x100fe200000e0616 */
[----:B------:R-:W-:Y:S01]  /*27bd0*/  LEA R19, P3, R3, UR4, 0x3 ;  /* 0x0000000403137c11 */ /* 0x000fe2000f8618ff */
[----:B------:R-:W-:Y:S01]  /*27be0*/  IMAD.X R22, R45, 0x1, R22, P1 ;  /* 0x000000012d167824 */ /* 0x000fe200008e0616 */
[----:B------:R-:W-:Y:S02]  /*27bf0*/  ISETP.GE.U32.AND P0, PT, R0, R3, PT ;  /* 0x000000030000720c */ /* 0x000fe40003f06070 */
[----:B------:R-:W-:-:S02]  /*27c00*/  IADD3.X R0, RZ, R5, RZ, P2, !PT ;  /* 0x00000005ff007210 */ /* 0x000fc400017fe4ff */
[----:B------:R-:W-:Y:S02]  /*27c10*/  ISETP.LE.U32.AND P1, PT, R44, R42, PT ;  /* 0x0000002a2c00720c */ /* 0x000fe40003f23070 */
[----:B------:R-:W-:Y:S02]  /*27c20*/  ISETP.GE.AND.EX P0, PT, R0, R22, PT, P0 ;  /* 0x000000160000720c */ /* 0x000fe40003f06300 */
[C---:B------:R-:W-:Y:S02]  /*27c30*/  LEA R16, P2, R4.reuse, UR4, 0x3 ;  /* 0x0000000404107c11 */ /* 0x040fe4000f8418ff */
[----:B------:R-:W-:Y:S02]  /*27c40*/  ISETP.LE.OR.EX P0, PT, R45, R43, P0, P1 ;  /* 0x0000002b2d00720c */ /* 0x000fe40000703710 */
[----:B------:R-:W-:Y:S02]  /*27c50*/  LEA.HI.X R4, R4, UR5, R5, 0x3, P2 ;  /* 0x0000000504047c11 */ /* 0x000fe400090f1c05 */
[----:B------:R-:W-:-:S09]  /*27c60*/  LEA.HI.X R22, R3, UR5, R22, 0x3, P3 ;  /* 0x0000000503167c11 */ /* 0x000fd200098f1c16 */
[----:B------:R-:W-:Y:S05]  /*27c70*/  @P0 BRA `(.L_x_2459) ;  /* 0x0000000000840947 */ /* 0x000fea0003800000 */
[----:B------:R-:W-:-:S05]  /*27c80*/  IADD3 R16, P0, R16, 0x8, RZ ;  /* 0x0000000810107810 */ /* 0x000fca0007f1e0ff */
[----:B------:R-:W-:-:S08]  /*27c90*/  IMAD.X R17, RZ, RZ, R4, P0 ;  /* 0x000000ffff117224 */ /* 0x000fd000000e0604 */
.L_x_2737:
        /* <DEDUP_REMOVED lines=25> */
.L_x_2736:
[----:B------:R-:W-:Y:S05]  /*27e30*/  BSYNC B7 ;  /* 0x0000000000077941 */ /* 0x000fea0003800000 */
.L_x_2735:
[----:B------:R-:W-:-:S05]  /*27e40*/  IADD3 R16, P0, R16, 0x8, RZ ;  /* 0x0000000810107810 */ /* 0x000fca0007f1e0ff */
[----:B------:R-:W-:Y:S01]  /*27e50*/  IMAD.X R17, RZ, RZ, R17, P0 ;  /* 0x000000ffff117224 */ /* 0x000fe200000e0611 */
[----:B------:R-:W-:-:S04]  /*27e60*/  ISETP.GE.U32.AND P0, PT, R16, R19, PT ;  /* 0x000000131000720c */ /* 0x000fc80003f06070 */
[----:B------:R-:W-:-:S13]  /*27e70*/  ISETP.GE.U32.AND.EX P0, PT, R17, R22, PT, P0 ;  /* 0x000000161100720c */ /* 0x000fda0003f06100 */
[----:B------:R-:W-:Y:S05]  /*27e80*/  @!P0 BRA `(.L_x_2737) ;  /* 0xfffffffc00848947 */ /* 0x000fea000383ffff */
.L_x_2459:
[----:B------:R-:W-:Y:S05]  /*27e90*/  BSYNC B6 ;  /* 0x0000000000067941 */ /* 0x000fea0003800000 */
.L_x_2369:
[----:B------:R-:W0:Y:S01]  /*27ea0*/  S2R R0, SR_TID.X ;  /* 0x0000000000007919 */ /* 0x000e220000002100 */
[----:B------:R-:W-:Y:S04]  /*27eb0*/  BSSY B0, `(.L_x_2738) ;  /* 0x0000033000007945 */ /* 0x000fe80003800000 */
[----:B------:R-:W-:Y:S01]  /*27ec0*/  BSSY B1, `(.L_x_2739) ;  /* 0x000002b000017945 */ /* 0x000fe20003800000 */
[----:B0-----:R-:W-:-:S13]  /*27ed0*/  ISETP.GE.AND P0, PT, R0, R104, PT ;  /* 0x000000680000720c */ /* 0x001fda0003f06270 */
[----:B------:R-:W0:Y:S01]  /*27ee0*/  @!P0 LDC.64 R2, c[0x0][0x258] ;  /* 0x00009600ff028b82 */ /* 0x000e220000000a00 */
[----:B-----5:R-:W-:Y:S01]  /*27ef0*/  @!P0 IADD3 R5, R105, R0, RZ ;  /* 0x0000000069058210 */ /* 0x020fe20007ffe0ff */
[----:B------:R-:W-:-:S04]  /*27f00*/  @!P0 VIADD R0, R0, 0x80 ;  /* 0x0000008000008836 */ /* 0x000fc80000000000 */
[----:B0-----:R-:W-:-:S05]  /*27f10*/  @!P0 IMAD.WIDE.U32 R2, R5, 0x8, R2 ;  /* 0x0000000805028825 */ /* 0x001fca00078e0002 */
[----:B------:R0:W-:Y:S01]  /*27f20*/  @!P0 STG.E.64 desc[UR36][R2.64], RZ ;  /* 0x000000ff02008986 */ /* 0x0001e2000c101b24 */
[----:B------:R-:W-:-:S13]  /*27f30*/  ISETP.GE.AND P0, PT, R0, R104, PT ;  /* 0x000000680000720c */ /* 0x000fda0003f06270 */
[----:B0-----:R-:W-:Y:S05]  /*27f40*/  @P0 BRA `(.L_x_2740) ;  /* 0x0000000000300947 */ /* 0x001fea0003800000 */
[----:B------:R-:W0:Y:S01]  /*27f50*/  LDC.64 R2, c[0x0][0x258] ;  /* 0x00009600ff027b82 */ /* 0x000e220000000a00 */
[----:B------:R-:W-:Y:S01]  /*27f60*/  IMAD.IADD R5, R105, 0x1, R0 ;  /* 0x0000000169057824 */ /* 0x000fe200078e0200 */
[----:B------:R-:W-:-:S04]  /*27f70*/  IADD3 R0, R0, 0x80, RZ ;  /* 0x0000008000007810 */ /* 0x000fc80007ffe0ff */
[----:B------:R-:W-:Y:S01]  /*27f80*/  ISETP.GE.AND P0, PT, R0, R104, PT ;  /* 0x000000680000720c */ /* 0x000fe20003f06270 */
[----:B0-----:R-:W-:-:S05]  /*27f90*/  IMAD.WIDE.U32 R2, R5, 0x8, R2 ;  /* 0x0000000805027825 */ /* 0x001fca00078e0002 */
[----:B------:R0:W-:Y:S07]  /*27fa0*/  STG.E.64 desc[UR36][R2.64], RZ ;  /* 0x000000ff02007986 */ /* 0x0001ee000c101b24 */
[----:B------:R-:W-:Y:S05]  /*27fb0*/  @P0 BRA `(.L_x_2741) ;  /* 0x0000000000300947 */ /* 0x000fea0003800000 */
[----:B0-----:R-:W0:Y:S01]  /*27fc0*/  LDC.64 R2, c[0x0][0x258] ;  /* 0x00009600ff027b82 */ /* 0x001e220000000a00 */
[----:B------:R-:W-:Y:S02]  /*27fd0*/  IMAD.IADD R5, R105, 0x1, R0 ;  /* 0x0000000169057824 */ /* 0x000fe400078e0200 */
[----:B------:R-:W-:Y:S02]  /*27fe0*/  VIADD R0, R0, 0x80 ;  /* 0x0000008000007836 */ /* 0x000fe40000000000 */
[----:B0-----:R-:W-:-:S05]  /*27ff0*/  IMAD.WIDE.U32 R2, R5, 0x8, R2 ;  /* 0x0000000805027825 */ /* 0x001fca00078e0002 */
[----:B------:R0:W-:Y:S02]  /*28000*/  STG.E.64 desc[UR36][R2.64], RZ ;  /* 0x000000ff02007986 */ /* 0x0001e4000c101b24 */
.L_x_2740:
[----:B------:R-:W-:-:S13]  /*28010*/  ISETP.GE.AND P0, PT, R0, R104, PT ;  /* 0x000000680000720c */ /* 0x000fda0003f06270 */
[----:B------:R-:W-:Y:S05]  /*28020*/  @P0 BRA `(.L_x_2742) ;  /* 0x0000000000300947 */ /* 0x000fea0003800000 */
[----:B0-----:R-:W0:Y:S01]  /*28030*/  LDC.64 R2, c[0x0][0x258] ;  /* 0x00009600ff027b82 */ /* 0x001e220000000a00 */
[----:B------:R-:W-:Y:S01]  /*28040*/  IADD3 R5, R105, R0, RZ ;  /* 0x0000000069057210 */ /* 0x000fe20007ffe0ff */
[----:B------:R-:W-:-:S04]  /*28050*/  VIADD R0, R0, 0x80 ;  /* 0x0000008000007836 */ /* 0x000fc80000000000 */
[----:B0-----:R-:W-:-:S05]  /*28060*/  IMAD.WIDE.U32 R2, R5, 0x8, R2 ;  /* 0x0000000805027825 */ /* 0x001fca00078e0002 */
[----:B------:R1:W-:Y:S02]  /*28070*/  STG.E.64 desc[UR36][R2.64], RZ ;  /* 0x000000ff02007986 */ /* 0x0003e4000c101b24 */
.L_x_2741:
[----:B------:R-:W-:-:S13]  /*28080*/  ISETP.GE.AND P0, PT, R0, R104, PT ;  /* 0x000000680000720c */ /* 0x000fda0003f06270 */
[----:B------:R-:W-:Y:S05]  /*28090*/  @P0 BRA `(.L_x_2743) ;  /* 0x0000000000340947 */ /* 0x000fea0003800000 */
[----:B01----:R-:W0:Y:S01]  /*280a0*/  LDC.64 R2, c[0x0][0x258] ;  /* 0x00009600ff027b82 */ /* 0x003e220000000a00 */
[----:B------:R-:W-:Y:S01]  /*280b0*/  IMAD.IADD R5, R105, 0x1, R0 ;  /* 0x0000000169057824 */ /* 0x000fe200078e0200 */
[----:B------:R-:W-:-:S03]  /*280c0*/  IADD3 R0, R0, 0x80, RZ ;  /* 0x0000008000007810 */ /* 0x000fc60007ffe0ff */
[----:B0-----:R-:W-:-:S05]  /*280d0*/  IMAD.WIDE.U32 R2, R5, 0x8, R2 ;  /* 0x0000000805027825 */ /* 0x001fca00078e0002 */
[----:B------:R1:W-:Y:S02]  /*280e0*/  STG.E.64 desc[UR36][R2.64], RZ ;  /* 0x000000ff02007986 */ /* 0x0003e4000c101b24 */
.L_x_2742:
[----:B------:R-:W-:-:S13]  /*280f0*/  ISETP.GE.AND P0, PT, R0, R104, PT ;  /* 0x000000680000720c */ /* 0x000fda0003f06270 */
[----:B------:R-:W-:Y:S05]  /*28100*/  @P0 BREAK B1 ;  /* 0x0000000000010942 */ /* 0x000fea0003800000 */
[----:B------:R-:W-:Y:S05]  /*28110*/  @P0 BRA `(.L_x_2744) ;  /* 0x0000000000300947 */ /* 0x000fea0003800000 */
[----:B01----:R-:W0:Y:S01]  /*28120*/  LDC.64 R2, c[0x0][0x258] ;  /* 0x00009600ff027b82 */ /* 0x003e220000000a00 */
[----:B------:R-:W-:Y:S02]  /*28130*/  IMAD.IADD R5, R105, 0x1, R0 ;  /* 0x0000000169057824 */ /* 0x000fe400078e0200 */
[----:B------:R-:W-:Y:S02]  /*28140*/  VIADD R0, R0, 0x80 ;  /* 0x0000008000007836 */ /* 0x000fe40000000000 */
[----:B0-----:R-:W-:-:S05]  /*28150*/  IMAD.WIDE.U32 R2, R5, 0x8, R2 ;  /* 0x0000000805027825 */ /* 0x001fca00078e0002 */
[----:B------:R2:W-:Y:S02]  /*28160*/  STG.E.64 desc[UR36][R2.64], RZ ;  /* 0x000000ff02007986 */ /* 0x0005e4000c101b24 */
.L_x_2743:
[----:B------:R-:W-:Y:S05]  /*28170*/  BSYNC B1 ;  /* 0x0000000000017941 */ /* 0x000fea0003800000 */
.L_x_2739:
[----:B------:R-:W-:-:S13]  /*28180*/  ISETP.GE.AND P0, PT, R0, R104, PT ;  /* 0x000000680000720c */ /* 0x000fda0003f06270 */
[----:B012---:R-:W0:Y:S01]  /*28190*/  @!P0 LDC.64 R2, c[0x0][0x258] ;  /* 0x00009600ff028b82 */ /* 0x007e220000000a00 */
[----:B------:R-:W-:Y:S01]  /*281a0*/  @!P0 IADD3 R5, R105, R0, RZ ;  /* 0x0000000069058210 */ /* 0x000fe20007ffe0ff */
[----:B------:R-:W-:-:S04]  /*281b0*/  @!P0 VIADD R0, R0, 0x80 ;  /* 0x0000008000008836 */ /* 0x000fc80000000000 */
[----:B0-----:R-:W-:-:S05]  /*281c0*/  @!P0 IMAD.WIDE.U32 R2, R5, 0x8, R2 ;  /* 0x0000000805028825 */ /* 0x001fca00078e0002 */
[----:B------:R2:W-:Y:S02]  /*281d0*/  @!P0 STG.E.64 desc[UR36][R2.64], RZ ;  /* 0x000000ff02008986 */ /* 0x0005e4000c101b24 */
.L_x_2744:
[----:B------:R-:W-:Y:S05]  /*281e0*/  BSYNC B0 ;  /* 0x0000000000007941 */ /* 0x000fea0003800000 */
.L_x_2738:
[----:B------:R-:W-:-:S13]  /*281f0*/  ISETP.GE.AND P0, PT, R0, R104, PT ;  /* 0x000000680000720c */ /* 0x000fda0003f06270 */
[----:B------:R-:W-:Y:S05]  /*28200*/  @P0 EXIT ;  /* 0x000000000000094d */ /* 0x000fea0003800000 */
[----:B012---:R-:W0:Y:S01]  /*28210*/  LDC.64 R2, c[0x0][0x258] ;  /* 0x00009600ff027b82 */ /* 0x007e220000000a00 */
[----:B------:R-:W-:-:S04]  /*28220*/  IMAD.IADD R105, R105, 0x1, R0 ;  /* 0x0000000169697824 */ /* 0x000fc800078e0200 */
[----:B0-----:R-:W-:-:S05]  /*28230*/  IMAD.WIDE.U32 R2, R105, 0x8, R2 ;  /* 0x0000000869027825 */ /* 0x001fca00078e0002 */
[----:B------:R-:W-:Y:S01]  /*28240*/  STG.E.64 desc[UR36][R2.64], RZ ;  /* 0x000000ff02007986 */ /* 0x000fe2000c101b24 */
[----:B------:R-:W-:Y:S05]  /*28250*/  EXIT ;  /* 0x000000000000794d */ /* 0x000fea0003800000 */
        .weak           $__internal_6_$__cuda_sm20_div_s64
        .type           $__internal_6_$__cuda_sm20_div_s64,@function
        .size           $__internal_6_$__cuda_sm20_div_s64,($__internal_7_$__cuda_sm20_rem_s64 - $__internal_6_$__cuda_sm20_div_s64)
$__internal_6_$__cuda_sm20_div_s64:
        /* <DEDUP_REMOVED lines=26> */
[----:B------:R-:W-:Y:S01]  /*28400*/  IADD3 R61, P1, RZ, -R6, RZ ;  /* 0x80000006ff3d7210 */ /* 0x000fe20007f3e0ff */
[----:B------:R-:W-:Y:S02]  /*28410*/  IMAD R9, R7, R10, R9 ;  /* 0x0000000a07097224 */ /* 0x000fe400078e0209 */
[----:B------:R-:W-:-:S04]  /*28420*/  IMAD.HI.U32 R58, R59, R8, RZ ;  /* 0x000000083b3a7227 */ /* 0x000fc800078e00ff */
[----:B------:R-:W-:Y:S01]  /*28430*/  IMAD.X R9, RZ, RZ, ~R9, P0 ;  /* 0x000000ffff097224 */ /* 0x000fe200000e0e09 */
[----:B------:R-:W-:-:S03]  /*28440*/  ISETP.GE.AND P0, PT, R5, RZ, PT ;  /* 0x000000ff0500720c */ /* 0x000fc60003f06270 */
[----:B------:R-:W-:-:S04]  /*28450*/  IMAD.WIDE.U32 R58, P2, R59, R9, R58 ;  /* 0x000000093b3a7225 */ /* 0x000fc8000784003a */
[----:B------:R-:W-:-:S04]  /*28460*/  IMAD.HI.U32 R60, R7, R9, RZ ;  /* 0x00000009073c7227 */ /* 0x000fc800078e00ff */
[C---:B------:R-:W-:Y:S01]  /*28470*/  IMAD R108, R7.reuse, R9, RZ ;  /* 0x00000009076c7224 */ /* 0x040fe200078e02ff */
[----:B------:R-:W-:Y:S01]  /*28480*/  IADD3.X R60, R60, R7, RZ, P2, !PT ;  /* 0x000000073c3c7210 */ /* 0x000fe200017fe4ff */
[----:B------:R-:W-:Y:S01]  /*28490*/  IMAD.HI.U32 R9, P2, R7, R8, R58 ;  /* 0x0000000807097227 */ /* 0x000fe2000784003a */
[----:B------:R-:W-:-:S03]  /*284a0*/  SEL R7, R61, R6, !P0 ;  /* 0x000000063d077207 */ /* 0x000fc60004000000 */
[----:B------:R-:W-:Y:S01]  /*284b0*/  IMAD.X R6, RZ, RZ, ~R5, P1 ;  /* 0x000000ffff067224 */ /* 0x000fe200008e0e05 */
[----:B------:R-:W-:Y:S01]  /*284c0*/  IADD3 R9, P1, R108, R9, RZ ;  /* 0x000000096c097210 */ /* 0x000fe20007f3e0ff */
[----:B------:R-:W-:-:S03]  /*284d0*/  IMAD.MOV.U32 R59, RZ, RZ, RZ ;  /* 0x000000ffff3b7224 */ /* 0x000fc600078e00ff */
[----:B------:R-:W-:Y:S01]  /*284e0*/  SEL R6, R6, R5, !P0 ;  /* 0x0000000506067207 */ /* 0x000fe20004000000 */
[----:B------:R-:W-:Y:S01]  /*284f0*/  IMAD.HI.U32 R58, R9, R7, RZ ;  /* 0x00000007093a7227 */ /* 0x000fe200078e00ff */
[----:B------:R-:W-:-:S03]  /*28500*/  IADD3.X R8, RZ, RZ, R60, P1, P2 ;  /* 0x000000ffff087210 */ /* 0x000fc60000fe443c */
[----:B------:R-:W-:-:S04]  /*28510*/  IMAD.WIDE.U32 R58, R9, R6, R58 ;  /* 0x00000006093a7225 */ /* 0x000fc800078e003a */
[C---:B------:R-:W-:Y:S02]  /*28520*/  IMAD R60, R8.reuse, R6, RZ ;  /* 0x00000006083c7224 */ /* 0x040fe400078e02ff */
[----:B------:R-:W-:-:S04]  /*28530*/  IMAD.HI.U32 R9, P0, R8, R7, R58 ;  /* 0x0000000708097227 */ /* 0x000fc8000780003a */
[----:B------:R-:W-:Y:S01]  /*28540*/  IMAD.HI.U32 R8, R8, R6, RZ ;  /* 0x0000000608087227 */ /* 0x000fe200078e00ff */
[----:B------:R-:W-:-:S04]  /*28550*/  IADD3 R9, P1, R60, R9, RZ ;  /* 0x000000093c097210 */ /* 0x000fc80007f3e0ff */
[----:B------:R-:W-:Y:S01]  /*28560*/  IADD3.X R8, R8, RZ, RZ, P0, !PT ;  /* 0x000000ff08087210 */ /* 0x000fe200007fe4ff */
[C---:B------:R-:W-:Y:S01]  /*28570*/  IMAD.WIDE.U32 R58, R9.reuse, R10, RZ ;  /* 0x0000000a093a7225 */ /* 0x040fe200078e00ff */
[----:B------:R-:W-:-:S03]  /*28580*/  IADD3 R60, P2, R9, 0x1, RZ ;  /* 0x00000001093c7810 */ /* 0x000fc60007f5e0ff */
        /* <DEDUP_REMOVED lines=9> */
[----:B------:R-:W-:Y:S01]  /*28620*/  SEL R59, R59, R7, P0 ;  /* 0x000000073b3b7207 */ /* 0x000fe20000000000 */
[----:B------:R-:W-:Y:S01]  /*28630*/  IMAD.X R7, RZ, RZ, R8, P2 ;  /* 0x000000ffff077224 */ /* 0x000fe200010e0608 */
[----:B------:R-:W-:Y:S02]  /*28640*/  SEL R58, R58, R6, P0 ;  /* 0x000000063a3a7207 */ /* 0x000fe40000000000 */
[----:B------:R-:W-:Y:S02]  /*28650*/  SEL R6, R60, R9, P0 ;  /* 0x000000093c067207 */ /* 0x000fe40000000000 */
[----:B------:R-:W-:-:S02]  /*28660*/  ISETP.GE.U32.AND P1, PT, R59, R10, PT ;  /* 0x0000000a3b00720c */ /* 0x000fc40003f26070 */
[----:B------:R-:W-:Y:S02]  /*28670*/  SEL R7, R7, R8, P0 ;  /* 0x0000000807077207 */ /* 0x000fe40000000000 */
[----:B------:R-:W-:Y:S02]  /*28680*/  IADD3 R9, P2, R6, 0x1, RZ ;  /* 0x0000000106097810 */ /* 0x000fe40007f5e0ff */
[----:B------:R-:W-:-:S03]  /*28690*/  ISETP.GE.U32.AND.EX P0, PT, R58, R11, PT, P1 ;  /* 0x0000000b3a00720c */ /* 0x000fc60003f06110 */
[----:B------:R-:W-:Y:S01]  /*286a0*/  IMAD.X R8, RZ, RZ, R7, P2 ;  /* 0x000000ffff087224 */ /* 0x000fe200010e0607 */
[----:B------:R-:W-:Y:S02]  /*286b0*/  SEL R6, R9, R6, P0 ;  /* 0x0000000609067207 */ /* 0x000fe40000000000 */
[----:B------:R-:W-:Y:S02]  /*286c0*/  LOP3.LUT R9, R3, R5, RZ, 0x3c, !PT ;  /* 0x0000000503097212 */ /* 0x000fe400078e3cff */
[----:B------:R-:W-:Y:S02]  /*286d0*/  SEL R7, R8, R7, P0 ;  /* 0x0000000708077207 */ /* 0x000fe40000000000 */
[----:B------:R-:W-:Y:S02]  /*286e0*/  IADD3 R8, P2, RZ, -R6, RZ ;  /* 0x80000006ff087210 */ /* 0x000fe40007f5e0ff */
[----:B------:R-:W-:Y:S02]  /*286f0*/  ISETP.NE.U32.AND P0, PT, R4, RZ, PT ;  /* 0x000000ff0400720c */ /* 0x000fe40003f05070 */
[----:B------:R-:W-:-:S02]  /*28700*/  ISETP.GE.AND P1, PT, R9, RZ, PT ;  /* 0x000000ff0900720c */ /* 0x000fc40003f26270 */
[-C--:B------:R-:W-:Y:S02]  /*28710*/  IADD3.X R4, RZ, ~R7.reuse, RZ, P2, !PT ;  /* 0x80000007ff047210 */ /* 0x080fe400017fe4ff */
[----:B------:R-:W-:Y:S02]  /*28720*/  ISETP.NE.AND.EX P0, PT, R3, RZ, PT, P0 ;  /* 0x000000ff0300720c */ /* 0x000fe40003f05300 */
[----:B------:R-:W-:Y:S01]  /*28730*/  SEL R3, R8, R6, !P1 ;  /* 0x0000000608037207 */ /* 0x000fe20004800000 */
[----:B------:R-:W-:Y:S01]  /*28740*/  IMAD.MOV.U32 R6, RZ, RZ, R0 ;  /* 0x000000ffff067224 */ /* 0x000fe200078e0000 */
[----:B------:R-:W-:Y:S02]  /*28750*/  SEL R7, R4, R7, !P1 ;  /* 0x0000000704077207 */ /* 0x000fe40004800000 */
[----:B------:R-:W-:Y:S02]  /*28760*/  SEL R4, R3, 0xffffffff, P0 ;  /* 0xffffffff03047807 */ /* 0x000fe40000000000 */
[----:B------:R-:W-:Y:S01]  /*28770*/  SEL R3, R7, 0xffffffff, P0 ;  /* 0xffffffff07037807 */ /* 0x000fe20000000000 */
[----:B------:R-:W-:-:S04]  /*28780*/  IMAD.MOV.U32 R7, RZ, RZ, 0x0 ;  /* 0x00000000ff077424 */ /* 0x000fc800078e00ff */
[----:B------:R-:W-:Y:S05]  /*28790*/  RET.REL.NODEC R6 `(_ZN2at6native29vectorized_elementwise_kernelILi2EZZZNS0_67_GLOBAL__N__bb565c37_34_ValidateCompressedIndicesKernel_cu_33a4b88b42_validate_compressed_sparse_indices_kernelILNS2_8CDimNameE1ENS2_18CUDAKernelLauncherENS2_14EmptyVecKernelENS2_8DummyVecELm0EEEvRKNS_6TensorESA_lllENKUlvE1_clEvENKUlvE0_clEvEUllllllE_St5arrayIPcLm6EEEEviT0_T1_) ;  /* 0xfffffd7806187950 */ /* 0x000fea0003c3ffff */
        .weak           $__internal_7_$__cuda_sm20_rem_s64
        .type           $__internal_7_$__cuda_sm20_rem_s64,@function
        .size           $__internal_7_$__cuda_sm20_rem_s64,(.L_x_32187 - $__internal_7_$__cuda_sm20_rem_s64)
$__internal_7_$__cuda_sm20_rem_s64:
        /* <DEDUP_REMOVED lines=10> */
[C---:B------:R-:W-:Y:S01]  /*28840*/  IMAD R52, R6.reuse, R5, R9 ;  /* 0x0000000506347224 */ /* 0x040fe200078e0209 */
[----:B------:R-:W-:Y:S02]  /*28850*/  IADD3 R53, P0, RZ, -R8, RZ ;  /* 0x80000008ff357210 */ /* 0x000fe40007f1e0ff */
[----:B------:R-:W-:Y:S01]  /*28860*/  MOV R9, R6 ;  /* 0x0000000600097202 */ /* 0x000fe20000000f00 */
        /* <DEDUP_REMOVED lines=11> */
[C---:B------:R-:W-:Y:S01]  /*28920*/  IMAD R7, R9.reuse, R5, R53 ;  /* 0x0000000509077224 */ /* 0x040fe200078e0235 */
[----:B------:R-:W-:Y:S02]  /*28930*/  IADD3 R52, P0, RZ, -R52, RZ ;  /* 0x80000034ff347210 */ /* 0x000fe40007f1e0ff */
[----:B------:R-:W-:Y:S01]  /*28940*/  ISETP.GE.AND P1, PT, R10, RZ, PT ;  /* 0x000000ff0a00720c */ /* 0x000fe20003f26270 */
[----:B------:R-:W-:Y:S02]  /*28950*/  IMAD R7, R6, R4, R7 ;  /* 0x0000000406077224 */ /* 0x000fe400078e0207 */
[----:B------:R-:W-:-:S04]  /*28960*/  IMAD.HI.U32 R8, R9, R52, RZ ;  /* 0x0000003409087227 */ /* 0x000fc800078e00ff */
[----:B------:R-:W-:Y:S01]  /*28970*/  IMAD.X R7, RZ, RZ, ~R7, P0 ;  /* 0x000000ffff077224 */ /* 0x000fe200000e0e07 */
[----:B------:R-:W-:-:S03]  /*28980*/  IADD3 R54, P0, RZ, -R20, RZ ;  /* 0x80000014ff367210 */ /* 0x000fc60007f1e0ff */
[----:B------:R-:W-:Y:S01]  /*28990*/  IMAD.WIDE.U32 R8, P2, R9, R7, R8 ;  /* 0x0000000709087225 */ /* 0x000fe20007840008 */
[----:B------:R-:W-:-:S03]  /*289a0*/  SEL R20, R54, R20, !P1 ;  /* 0x0000001436147207 */ /* 0x000fc60004800000 */
[----:B------:R-:W-:-:S04]  /*289b0*/  IMAD.HI.U32 R53, R6, R7, RZ ;  /* 0x0000000706357227 */ /* 0x000fc800078e00ff */
[C---:B------:R-:W-:Y:S01]  /*289c0*/  IMAD R55, R6.reuse, R7, RZ ;  /* 0x0000000706377224 */ /* 0x040fe200078e02ff */
[----:B------:R-:W-:Y:S01]  /*289d0*/  IADD3.X R53, R53, R6, RZ, P2, !PT ;  /* 0x0000000635357210 */ /* 0x000fe200017fe4ff */
[----:B------:R-:W-:-:S04]  /*289e0*/  IMAD.HI.U32 R9, P2, R6, R52, R8 ;  /* 0x0000003406097227 */ /* 0x000fc80007840008 */
[----:B------:R-:W-:Y:S01]  /*289f0*/  IMAD.X R7, RZ, RZ, ~R10, P0 ;  /* 0x000000ffff077224 */ /* 0x000fe200000e0e0a */
[----:B------:R-:W-:-:S04]  /*28a00*/  IADD3 R9, P0, R55, R9, RZ ;  /* 0x0000000937097210 */ /* 0x000fc80007f1e0ff */
[----:B------:R-:W-:Y:S01]  /*28a10*/  SEL R10, R7, R10, !P1 ;  /* 0x0000000a070a7207 */ /* 0x000fe20004800000 */
[----:B------:R-:W-:Y:S01]  /*28a20*/  IMAD.HI.U32 R6, R9, R20, RZ ;  /* 0x0000001409067227 */ /* 0x000fe200078e00ff */
[----:B------:R-:W-:-:S03]  /*28a30*/  IADD3.X R8, RZ, RZ, R53, P0, P2 ;  /* 0x000000ffff087210 */ /* 0x000fc600007e4435 */
        /* <DEDUP_REMOVED lines=29> */
[----:B------:R-:W-:Y:S01]  /*28c10*/  ISETP.NE.AND.EX P0, PT, R0, RZ, PT, P0 ;  /* 0x000000ff0000720c */ /* 0x000fe20003f05300 */
[----:B------:R-:W-:-:S03]  /*28c20*/  IMAD.MOV.U32 R5, RZ, RZ, 0x0 ;  /* 0x00000000ff057424 */ /* 0x000fc600078e00ff */
[----:B------:R-:W-:Y:S02]  /*28c30*/  SEL R0, R4, R6, !P1 ;  /* 0x0000000604007207 */ /* 0x000fe40004800000 */
[----:B------:R-:W-:Y:S02]  /*28c40*/  MOV R4, R11 ;  /* 0x0000000b00047202 */ /* 0x000fe40000000f00 */
[----:B------:R-:W-:Y:S02]  /*28c50*/  SEL R3, R3, 0xffffffff, P0 ;  /* 0xffffffff03037807 */ /* 0x000fe40000000000 */
[----:B------:R-:W-:Y:S01]  /*28c60*/  SEL R0, R0, 0xffffffff, P0 ;  /* 0xffffffff00007807 */ /* 0x000fe20000000000 */
[----:B------:R-:W-:Y:S06]  /*28c70*/  RET.REL.NODEC R4 `(_ZN2at6native29vectorized_elementwise_kernelILi2EZZZNS0_67_GLOBAL__N__bb565c37_34_ValidateCompressedIndicesKernel_cu_33a4b88b42_validate_compressed_sparse_indices_kernelILNS2_8CDimNameE1ENS2_18CUDAKernelLauncherENS2_14EmptyVecKernelENS2_8DummyVecELm0EEEvRKNS_6TensorESA_lllENKUlvE1_clEvENKUlvE0_clEvEUllllllE_St5arrayIPcLm6EEEEviT0_T1_) ;  /* 0xfffffd7004e07950 */ /* 0x000fec0003c3ffff */
.L_x_2745:
        /* <DEDUP_REMOVED lines=16> */
.L_x_32187:


//--------------------- .text._ZN2at6native29vectorized_elementwise_kernelILi4EZZZNS0_67_GLOBAL__N__bb565c37_34_ValidateCompressedIndicesKernel_cu_33a4b88b42_validate_compressed_sparse_indices_kernelILNS2_8CDimNameE1ENS2_18CUDAKernelLauncherENS2_14EmptyVecKernelENS2_8DummyVecELm0EEEvRKNS_6TensorESA_lllENKUlvE1_clEvENKUlvE0_clEvEUllllllE_St5arrayIPcLm6EEEEviT0_T1_ --------------------------
	.section	.text._ZN2at6native29vectorized_elementwise_kernelILi4EZZZNS0_67_GLOBAL__N__bb565c37_34_ValidateCompressedIndicesKernel_cu_33a4b88b42_validate_compressed_sparse_indices_kernelILNS2_8CDimNameE1ENS2_18CUDAKernelLauncherENS2_14EmptyVecKernelENS2_8DummyVecELm0EEEvRKNS_6TensorESA_lllENKUlvE1_clEvENKUlvE0_clEvEUllllllE_St5arrayIPcLm6EEEEviT0_T1_,"ax",@progbits
	.align	128
        .global         _ZN2at6native29vectorized_elementwise_kernelILi4EZZZNS0_67_GLOBAL__N__bb565c37_34_ValidateCompressedIndicesKernel_cu_33a4b88b42_validate_compressed_sparse_indices_kernelILNS2_8CDimNameE1ENS2_18CUDAKernelLauncherENS2_14EmptyVecKernelENS2_8DummyVecELm0EEEvRKNS_6TensorESA_lllENKUlvE1_clEvENKUlvE0_clEvEUllllllE_St5arrayIPcLm6EEEEviT0_T1_
        .type           _ZN2at6native29vectorized_elementwise_kernelILi4EZZZNS0_67_GLOBAL__N__bb565c37_34_ValidateCompressedIndicesKernel_cu_33a4b88b42_validate_compressed_sparse_indices_kernelILNS2_8CDimNameE1ENS2_18CUDAKernelLauncherENS2_14EmptyVecKernelENS2_8DummyVecELm0EEEvRKNS_6TensorESA_lllENKUlvE1_clEvENKUlvE0_clEvEUllllllE_St5arrayIPcLm6EEEEviT0_T1_,@function
        .size           _ZN2at6native29vectorized_elementwise_kernelILi4EZZZNS0_67_GLOBAL__N__bb565c37_34_ValidateCompressedIndicesKernel_cu_33a4b88b42_validate_compressed_sparse_indices_kernelILNS2_8CDimNameE1ENS2_18CUDAKernelLauncherENS2_14EmptyVecKernelENS2_8DummyVecELm0EEEvRKNS_6TensorESA_lllENKUlvE1_clEvENKUlvE0_clEvEUllllllE_St5arrayIPcLm6EEEEviT0_T1_,(.L_x_32189 - _ZN2at6native29vectorized_elementwise_kernelILi4EZZZNS0_67_GLOBAL__N__bb565c37_34_ValidateCompressedIndicesKernel_cu_33a4b88b42_validate_compressed_sparse_indices_kernelILNS2_8CDimNameE1ENS2_18CUDAKernelLauncherENS2_14EmptyVecKernelENS2_8DummyVecELm0EEEvRKNS_6TensorESA_lllENKUlvE1_clEvENKUlvE0_clEvEUllllllE_St5arrayIPcLm6EEEEviT0_T1_)
        .other          _ZN2at6native29vectorized_elementwise_kernelILi4EZZZNS0_67_GLOBAL__N__bb565c37_34_ValidateCompressedIndicesKernel_cu_33a4b88b42_validate_compressed_sparse_indices_kernelILNS2_8CDimNameE1ENS2_18CUDAKernelLauncherENS2_14EmptyVecKernelENS2_8DummyVecELm0EEEvRKNS_6TensorESA_lllENKUlvE1_clEvENKUlvE0_clEvEUllllllE_St5arrayIPcLm6EEEEviT0_T1_,@"STO_CUDA_ENTRY STV_DEFAULT"
_ZN2at6native29vectorized_elementwise_kernelILi4EZZZNS0_67_GLOBAL__N__bb565c37_34_ValidateCompressedIndicesKernel_cu_33a4b88b42_validate_compressed_sparse_indices_kernelILNS2_8CDimNameE1ENS2_18CUDAKernelLauncherENS2_14EmptyVecKernelENS2_8DummyVecELm0EEEvRKNS_6TensorESA_lllENKUlvE1_clEvENKUlvE0_clEvEUllllllE_St5arrayIPcLm6EEEEviT0_T1_:
.text._ZN2at6native29vectorized_elementwise_kernelILi4EZZZNS0_67_GLOBAL__N__bb565c37_34_ValidateCompressedIndicesKernel_cu_33a4b88b42_validate_compressed_sparse_indices_kernelILNS2_8CDimNameE1ENS2_18CUDAKernelLauncherENS2_14EmptyVecKernelENS2_8DummyVecELm0EEEvRKNS_6TensorESA_lllENKUlvE1_clEvENKUlvE0_clEvEUllllllE_St5arrayIPcLm6EEEEviT0_T1_:
        /* <DEDUP_REMOVED lines=74> */
.L_x_2750:
[----:B------:R-:W-:Y:S05]  /*04a0*/  BSYNC B7 ;  /* 0x0000000000077941 */ /* 0x000fea0003800000 */
.L_x_2749:
        /* <DEDUP_REMOVED lines=25> */
.L_x_2752:
[----:B------:R-:W-:Y:S05]  /*0640*/  BSYNC B7 ;  /* 0x0000000000077941 */ /* 0x000fea0003800000 */
.L_x_2751:
        /* <DEDUP_REMOVED lines=29> */
.L_x_2754:
[----:B------:R-:W-:Y:S05]  /*0820*/  BSYNC B7 ;  /* 0x0000000000077941 */ /* 0x000fea0003800000 */
.L_x_2753:
        /* <DEDUP_REMOVED lines=15> */
.L_x_2759:
        /* <DEDUP_REMOVED lines=25> */
.L_x_2758:
[----:B------:R-:W-:Y:S05]  /*0ab0*/  BSYNC B8 ;  /* 0x0000000000087941 */ /* 0x000fea0003800000 */
.L_x_2757:
[----:B------:R-:W-:-:S04]  /*0ac0*/  IADD3 R0, P0, R16, 0x8, RZ ;  /* 0x0000000810007810 */ /* 0x000fc80007f1e0ff */
[----:B------:R-:W-:Y:S02]  /*0ad0*/  IADD3.X R17, RZ, R17, RZ, P0, !PT ;  /* 0x00000011ff117210 */ /* 0x000fe400007fe4ff */
[----:B------:R-:W-:-:S04]  /*0ae0*/  ISETP.GE.U32.AND P0, PT, R0, R23, PT ;  /* 0x000000170000720c */ /* 0x000fc80003f06070 */
[----:B------:R-:W-:-:S13]  /*0af0*/  ISETP.GE.U32.AND.EX P0, PT, R17, R36, PT, P0 ;  /* 0x000000241100720c */ /* 0x000fda0003f06100 */
[----:B------:R-:W-:Y:S05]  /*0b00*/  @!P0 BRA `(.L_x_2759) ;  /* 0xfffffffc00848947 */ /* 0x000fea000383ffff */
.L_x_2756:
[----:B------:R-:W-:Y:S05]  /*0b10*/  BSYNC B7 ;  /* 0x0000000000077941 */ /* 0x000fea0003800000 */
.L_x_2755:
        /* <DEDUP_REMOVED lines=25> */
.L_x_2761:
[----:B------:R-:W-:Y:S05]  /*0cb0*/  BSYNC B7 ;  /* 0x0000000000077941 */ /* 0x000fea0003800000 */
.L_x_2760:
        /* <DEDUP_REMOVED lines=22> */
.L_x_2763:
[----:B------:R-:W-:Y:S05]  /*0e20*/  BSYNC B7 ;  /* 0x0000000000077941 */ /* 0x000fea0003800000 */
.L_x_2762:
        /* <DEDUP_REMOVED lines=29> */
.L_x_2765:
[----:B------:R-:W-:Y:S05]  /*1000*/  BSYNC B7 ;  /* 0x0000000000077941 */ /* 0x000fea0003800000 */
.L_x_2764:
        /* <DEDUP_REMOVED lines=15> */
.L_x_2770:
        /* <DEDUP_REMOVED lines=26> */
.L_x_2769:
[----:B------:R-:W-:Y:S05]  /*12a0*/  BSYNC B8 ;  /* 0x0000000000087941 */ /* 0x000fea0003800000 */
.L_x_2768:
[----:B------:R-:W-:-:S05]  /*12b0*/  IADD3 R0, P0, R18, 0x8, RZ ;  /* 0x0000000812007810 */ /* 0x000fca0007f1e0ff */
[----:B------:R-:W-:Y:S01]  /*12c0*/  IMAD.X R19, RZ, RZ, R19, P0 ;  /* 0x000000ffff137224 */ /* 0x000fe200000e0613 */
[----:B------:R-:W-:-:S04]  /*12d0*/  ISETP.GE.U32.AND P0, PT, R0, R17, PT ;  /* 0x000000110000720c */ /* 0x000fc80003f06070 */
[----:B------:R-:W-:-:S13]  /*12e0*/  ISETP.GE.U32.AND.EX P0, PT, R19, R38, PT, P0 ;  /* 0x000000261300720c */ /* 0x000fda0003f06100 */
[----:B------:R-:W-:Y:S05]  /*12f0*/  @!P0 BRA `(.L_x_2770) ;  /* 0xfffffffc00808947 */ /* 0x000fea000383ffff */
.L_x_2767:
[----:B------:R-:W-:Y:S05]  /*1300*/  BSYNC B7 ;  /* 0x0000000000077941 */ /* 0x000fea0003800000 */
.L_x_2766:
        /* <DEDUP_REMOVED lines=22> */
.L_x_2772:
[----:B------:R-:W-:Y:S05]  /*1470*/  BSYNC B7 ;  /* 0x0000000000077941 */ /* 0x000fea0003800000 */
.L_x_2771:
        /* <DEDUP_REMOVED lines=22> */
.L_x_2774:
[----:B------:R-:W-:Y:S05]  /*15e0*/  BSYNC B7 ;  /* 0x0000000000077941 */ /* 0x000fea0003800000 */
.L_x_2773:
        /* <DEDUP_REMOVED lines=29> */
.L_x_2776:
[----:B------:R-:W-:Y:S05]  /*17c0*/  BSYNC B7 ;  /* 0x0000000000077941 */ /* 0x000fea0003800000 */
.L_x_2775:
        /* <DEDUP_REMOVED lines=15> */
.L_x_2781:
        /* <DEDUP_REMOVED lines=25> */
.L_x_2780:
[----:B------:R-:W-:Y:S05]  /*1a50*/  BSYNC B8 ;  /* 0x0000000000087941 */ /* 0x000fea0003800000 */
.L_x_2779:
[----:B------:R-:W-:-:S05]  /*1a60*/  IADD3 R18, P0, R18, 0x8, RZ ;  /* 0x0000000812127810 */ /* 0x000fca0007f1e0ff */
[----:B------:R-:W-:Y:S01]  /*1a70*/  IMAD.X R19, RZ, RZ, R19, P0 ;  /* 0x000000ffff137224 */ /* 0x000fe200000e0613 */
[----:B------:R-:W-:-:S04]  /*1a80*/  ISETP.GE.U32.AND P0, PT, R18, R17, PT ;  /* 0x000000111200720c */ /* 0x000fc80003f06070 */
[----:B------:R-:W-:-:S13]  /*1a90*/  ISETP.GE.U32.AND.EX P0, PT, R19, R40, PT, P0 ;  /* 0x000000281300720c */ /* 0x000fda0003f06100 */
[----:B------:R-:W-:Y:S05]  /*1aa0*/  @!P0 BRA `(.L_x_2781) ;  /* 0xfffffffc00848947 */ /* 0x000fea000383ffff */
.L_x_2778:
[----:B------:R-:W-:Y:S05]  /*1ab0*/  BSYNC B7 ;  /* 0x0000000000077941 */ /* 0x000fea0003800000 */
.L_x_2777:
        /* <DEDUP_REMOVED lines=22> */
.L_x_2783:
[----:B------:R-:W-:Y:S05]  /*1c20*/  BSYNC B7 ;  /* 0x0000000000077941 */ /* 0x000fea0003800000 */
.L_x_2782:
        /* <DEDUP_REMOVED lines=22> */
.L_x_2785:
[----:B------:R-:W-:Y:S05]  /*1d90*/  BSYNC B7 ;  /* 0x0000000000077941 */ /* 0x000fea0003800000 */
.L_x_2784:
        /* <DEDUP_REMOVED lines=29> */
.L_x_2787:
[----:B------:R-:W-:Y:S05]  /*1f70*/  BSYNC B7 ;  /* 0x0000000000077941 */ /* 0x000fea0003800000 */
.L_x_2786:
        /* <DEDUP_REMOVED lines=15> */
.L_x_2792:
        /* <DEDUP_REMOVED lines=25> */
.L_x_2791:
[----:B------:R-:W-:Y:S05]  /*2200*/  BSYNC B8 ;  /* 0x0000000000087941 */ /* 0x000fea0003800000 */
.L_x_2790:
[----:B------:R-:W-:-:S05]  /*2210*/  IADD3 R18, P0, R18, 0x8, RZ ;  /* 0x0000000812127810 */ /* 0x000fca0007f1e0ff */
[----:B------:R-:W-:Y:S01]  /*2220*/  IMAD.X R19, RZ, RZ, R19, P0 ;  /* 0x000000ffff137224 */ /* 0x000fe200000e0613 */
[----:B------:R-:W-:-:S04]  /*2230*/  ISETP.GE.U32.AND P0, PT, R18, R17, PT ;  /* 0x000000111200720c */ /* 0x000fc80003f06070 */
[----:B------:R-:W-:-:S13]  /*2240*/  ISETP.GE.U32.AND.EX P0, PT, R19, R42, PT, P0 ;  /* 0x0000002a1300720c */ /* 0x000fda0003f06100 */
[----:B------:R-:W-:Y:S05]  /*2250*/  @!P0 BRA `(.L_x_2792) ;  /* 0xfffffffc00848947 */ /* 0x000fea000383ffff */
.L_x_2789:
[----:B------:R-:W-:Y:S05]  /*2260*/  BSYNC B7 ;  /* 0x0000000000077941 */ /* 0x000fea0003800000 */
.L_x_2788:
        /* <DEDUP_REMOVED lines=22> */
.L_x_2794:
[----:B------:R-:W-:Y:S05]  /*23d0*/  BSYNC B7 ;  /* 0x0000000000077941 */ /* 0x000fea0003800000 */
.L_x_2793:
        /* <DEDUP_REMOVED lines=22> */
.L_x_2796:
[----:B------:R-:W-:Y:S05]  /*2540*/  BSYNC B7 ;  /* 0x0000000000077941 */ /* 0x000fea0003800000 */
.L_x_2795:
        /* <DEDUP_REMOVED lines=29> */
.L_x_2798:
[----:B------:R-:W-:Y:S05]  /*2720*/  BSYNC B7 ;  /* 0x0000000000077941 */ /* 0x000fea0003800000 */
.L_x_2797:
        /* <DEDUP_REMOVED lines=15> */
.L_x_2803:
        /* <DEDUP_REMOVED lines=25> */
.L_x_2802:
[----:B------:R-:W-:Y:S05]  /*29b0*/  BSYNC B8 ;  /* 0x0000000000087941 */ /* 0x000fea0003800000 */
.L_x_2801:
[----:B------:R-:W-:-:S05]  /*29c0*/  IADD3 R18, P0, R18, 0x8, RZ ;  /* 0x0000000812127810 */ /* 0x000fca0007f1e0ff */
[----:B------:R-:W-:Y:S01]  /*29d0*/  IMAD.X R19, RZ, RZ, R19, P0 ;  /* 0x000000ffff137224 */ /* 0x000fe200000e0613 */
[----:B------:R-:W-:-:S04]  /*29e0*/  ISETP.GE.U32.AND P0, PT, R18, R17, PT ;  /* 0x000000111200720c */ /* 0x000fc80003f06070 */
[----:B------:R-:W-:-:S13]  /*29f0*/  ISETP.GE.U32.AND.EX P0, PT, R19, R44, PT, P0 ;  /* 0x0000002c1300720c */ /* 0x000fda0003f06100 */
[----:B------:R-:W-:Y:S05]  /*2a00*/  @!P0 BRA `(.L_x_2803) ;  /* 0xfffffffc00848947 */ /* 0x000fea000383ffff */
.L_x_2800:
[----:B------:R-:W-:Y:S05]  /*2a10*/  BSYNC B7 ;  /* 0x0000000000077941 */ /* 0x000fea0003800000 */
.L_x_2799:
        /* <DEDUP_REMOVED lines=22> */
.L_x_2805:
[----:B------:R-:W-:Y:S05]  /*2b80*/  BSYNC B7 ;  /* 0x0000000000077941 */ /* 0x000fea0003800000 */
.L_x_2804:
        /* <DEDUP_REMOVED lines=22> */
.L_x_2807:
[----:B------:R-:W-:Y:S05]  /*2cf0*/  BSYNC B7 ;  /* 0x0000000000077941 */ /* 0x000fea0003800000 */
.L_x_2806:
        /* <DEDUP_REMOVED lines=29> */
.L_x_2809:
[----:B------:R-:W-:Y:S05]  /*2ed0*/  BSYNC B7 ;  /* 0x0000000000077941 */ /* 0x000fea0003800000 */
.L_x_2808:
        /* <DEDUP_REMOVED lines=15> */
.L_x_2814:
        /* <DEDUP_REMOVED lines=25> */
.L_x_2813:
[----:B------:R-:W-:Y:S05]  /*3160*/  BSYNC B8 ;  /* 0x0000000000087941 */ /* 0x000fea0003800000 */
.L_x_2812:
[----:B------:R-:W-:-:S05]  /*3170*/  IADD3 R18, P0, R18, 0x8, RZ ;  /* 0x0000000812127810 */ /* 0x000fca0007f1e0ff */
[----:B------:R-:W-:Y:S01]  /*3180*/  IMAD.X R19, RZ, RZ, R19, P0 ;  /* 0x000000ffff137224 */ /* 0x000fe200000e0613 */
[----:B------:R-:W-:-:S04]  /*3190*/  ISETP.GE.U32.AND P0, PT, R18, R17, PT ;  /* 0x000000111200720c */ /* 0x000fc80003f06070 */
[----:B------:R-:W-:-:S13]  /*31a0*/  ISETP.GE.U32.AND.EX P0, PT, R19, R46, PT, P0 ;  /* 0x0000002e1300720c */ /* 0x000fda0003f06100 */
[----:B------:R-:W-:Y:S05]  /*31b0*/  @!P0 BRA `(.L_x_2814) ;  /* 0xfffffffc00848947 */ /* 0x000fea000383ffff */
.L_x_2811:
[----:B------:R-:W-:Y:S05]  /*31c0*/  BSYNC B7 ;  /* 0x0000000000077941 */ /* 0x000fea0003800000 */
.L_x_2810:
        /* <DEDUP_REMOVED lines=22> */
.L_x_2816:
[----:B------:R-:W-:Y:S05]  /*3330*/  BSYNC B7 ;  /* 0x0000000000077941 */ /* 0x000fea0003800000 */
.L_x_2815:
        /* <DEDUP_REMOVED lines=22> */
.L_x_2818:
[----:B------:R-:W-:Y:S05]  /*34a0*/  BSYNC B7 ;  /* 0x0000000000077941 */ /* 0x000fea0003800000 */
.L_x_2817:
        /* <DEDUP_REMOVED lines=29> */
.L_x_2820:
[----:B------:R-:W-:Y:S05]  /*3680*/  BSYNC B7 ;  /* 0x0000000000077941 */ /* 0x000fea0003800000 */
.L_x_2819:
        /* <DEDUP_REMOVED lines=15> */
.L_x_2825:
        /* <DEDUP_REMOVED lines=25> */
.L_x_2824:
[----:B------:R-:W-:Y:S05]  /*3910*/  BSYNC B8 ;  /* 0x0000000000087941 */ /* 0x000fea0003800000 */
.L_x_2823:
[----:B------:R-:W-:-:S05]  /*3920*/  IADD3 R18, P0, R18, 0x8, RZ ;  /* 0x0000000812127810 */ /* 0x000fca0007f1e0ff */
[----:B------:R-:W-:Y:S01]  /*3930*/  IMAD.X R19, RZ, RZ, R19, P0 ;  /* 0x000000ffff137224 */ /* 0x000fe200000e0613 */
[----:B------:R-:W-:-:S04]  /*3940*/  ISETP.GE.U32.AND P0, PT, R18, R17, PT ;  /* 0x000000111200720c */ /* 0x000fc80003f06070 */
[----:B------:R-:W-:-:S13]  /*3950*/  ISETP.GE.U32.AND.EX P0, PT, R19, R48, PT, P0 ;  /* 0x000000301300720c */ /* 0x000fda0003f06100 */
[----:B------:R-:W-:Y:S05]  /*3960*/  @!P0 BRA `(.L_x_2825) ;  /* 0xfffffffc00848947 */ /* 0x000fea000383ffff */
.L_x_2822:
[----:B------:R-:W-:Y:S05]  /*3970*/  BSYNC B7 ;  /* 0x0000000000077941 */ /* 0x000fea0003800000 */
.L_x_2821:
        /* <DEDUP_REMOVED lines=22> */
.L_x_2827:
[----:B------:R-:W-:Y:S05]  /*3ae0*/  BSYNC B7 ;  /* 0x0000000000077941 */ /* 0x000fea0003800000 */
.L_x_2826:
        /* <DEDUP_REMOVED lines=22> */
.L_x_2829:
[----:B------:R-:W-:Y:S05]  /*3c50*/  BSYNC B7 ;  /* 0x0000000000077941 */ /* 0x000fea0003800000 */
.L_x_2828:
        /* <DEDUP_REMOVED lines=29> */
.L_x_2831:
[----:B------:R-:W-:Y:S05]  /*3e30*/  BSYNC B7 ;  /* 0x0000000000077941 */ /* 0x000fea0003800000 */
.L_x_2830:
        /* <DEDUP_REMOVED lines=15> */
.L_x_2836:
        /* <DEDUP_REMOVED lines=25> */
.L_x_2835:
[----:B------:R-:W-:Y:S05]  /*40c0*/  BSYNC B8 ;  /* 0x0000000000087941 */ /* 0x000fea0003800000 */
.L_x_2834:
[----:B------:R-:W-:-:S05]  /*40d0*/  IADD3 R16, P0, R16, 0x8, RZ ;  /* 0x0000000810107810 */ /* 0x000fca0007f1e0ff */
[----:B------:R-:W-:Y:S01]  /*40e0*/  IMAD.X R17, RZ, RZ, R17, P0 ;  /* 0x000000ffff117224 */ /* 0x000fe200000e0611 */
[----:B------:R-:W-:-:S04]  /*40f0*/  ISETP.GE.U32.AND P0, PT, R16, R18, PT ;  /* 0x000000121000720c */ /* 0x000fc80003f06070 */
[----:B------:R-:W-:-:S13]  /*4100*/  ISETP.GE.U32.AND.EX P0, PT, R17, R50, PT, P0 ;  /* 0x000000321100720c */ /* 0x000fda0003f06100 */
[----:B------:R-:W-:Y:S05]  /*4110*/  @!P0 BRA `(.L_x_2836) ;  /* 0xfffffffc00848947 */ /* 0x000fea000383ffff */
.L_x_2833:
[----:B------:R-:W-:Y:S05]  /*4120*/  BSYNC B7 ;  /* 0x0000000000077941 */ /* 0x000fea0003800000 */
.L_x_2832:
[----:B------:R-:W-:Y:S05]  /*4130*/  BRA `(.L_x_2837) ;  /* 0x000000f400307947 */ /* 0x000fea0003800000 */
.L_x_2748:
        /* <DEDUP_REMOVED lines=23> */
.L_x_2839:
[----:B------:R-:W-:Y:S05]  /*42b0*/  BSYNC B7 ;  /* 0x0000000000077941 */ /* 0x000fea0003800000 */
.L_x_2838:
        /* <DEDUP_REMOVED lines=25> */
.L_x_2841:
[----:B------:R-:W-:Y:S05]  /*4450*/  BSYNC B7 ;  /* 0x0000000000077941 */ /* 0x000fea0003800000 */
.L_x_2840:
        /* <DEDUP_REMOVED lines=29> */
.L_x_2843:
[----:B------:R-:W-:Y:S05]  /*4630*/  BSYNC B7 ;  /* 0x0000000000077941 */ /* 0x000fea0003800000 */
.L_x_2842:
        /* <DEDUP_REMOVED lines=18> */
.L_x_2857:
        /* <DEDUP_REMOVED lines=11> */
[----:B------:R-:W-:Y:S05]  /*4810*/  CALL.REL.NOINC `($__internal_8_$__cuda_sm20_div_s64) ;  /* 0x0000023800907944 */ /* 0x000fea0003c00000 */
[----:B------:R-:W-:Y:S02]  /*4820*/  IMAD.MOV.U32 R52, RZ, RZ, R4 ;  /* 0x000000ffff347224 */ /* 0x000fe400078e0004 */
[----:B------:R-:W-:Y:S01]  /*4830*/  IMAD.MOV.U32 R53, RZ, RZ, R3 ;  /* 0x000000ffff357224 */ /* 0x000fe200078e0003 */
[----:B------:R-:W-:Y:S06]  /*4840*/  BRA `(.L_x_2847) ;  /* 0x00000000004c7947 */ /* 0x000fec0003800000 */
.L_x_2846:
        /* <DEDUP_REMOVED lines=19> */
.L_x_2847:
[----:B------:R-:W-:Y:S05]  /*4980*/  BSYNC B1 ;  /* 0x0000000000017941 */ /* 0x000fea0003800000 */
.L_x_2845:
        /* <DEDUP_REMOVED lines=27> */
[----:B------:R-:W-:Y:S05]  /*4b40*/  CALL.REL.NOINC `($__internal_8_$__cuda_sm20_div_s64) ;  /* 0x0000023400c47944 */ /* 0x000fea0003c00000 */
[----:B------:R-:W-:Y:S02]  /*4b50*/  IMAD.MOV.U32 R14, RZ, RZ, R4 ;  /* 0x000000ffff0e7224 */ /* 0x000fe400078e0004 */
[----:B------:R-:W-:Y:S01]  /*4b60*/  IMAD.MOV.U32 R15, RZ, RZ, R3 ;  /* 0x000000ffff0f7224 */ /* 0x000fe200078e0003 */
[----:B------:R-:W-:Y:S06]  /*4b70*/  BRA `(.L_x_2850) ;  /* 0x00000000004c7947 */ /* 0x000fec0003800000 */
.L_x_2849:
        /* <DEDUP_REMOVED lines=19> */
.L_x_2850:
[----:B------:R-:W-:Y:S05]  /*4cb0*/  BSYNC B1 ;  /* 0x0000000000017941 */ /* 0x000fea0003800000 */
.L_x_2848:
        /* <DEDUP_REMOVED lines=29> */
.L_x_2852:
        /* <DEDUP_REMOVED lines=19> */
.L_x_2853:
[----:B------:R-:W-:Y:S05]  /*4fc0*/  BSYNC B1 ;  /* 0x0000000000017941 */ /* 0x000fea0003800000 */
.L_x_2851:
        /* <DEDUP_REMOVED lines=29> */
.L_x_2855:
        /* <DEDUP_REMOVED lines=19> */
.L_x_2856:
[----:B------:R-:W-:Y:S05]  /*52d0*/  BSYNC B1 ;  /* 0x0000000000017941 */ /* 0x000fea0003800000 */
.L_x_2854:
        /* <DEDUP_REMOVED lines=21> */
.L_x_2844:
        /* <DEDUP_REMOVED lines=14> */
[----:B------:R-:W-:Y:S05]  /*5510*/  CALL.REL.NOINC `($__internal_8_$__cuda_sm20_div_s64) ;  /* 0x0000022c00507944 */ /* 0x000fea0003c00000 */
[----:B------:R-:W-:Y:S01]  /*5520*/  MOV R12, R4 ;  /* 0x00000004000c7202 */ /* 0x000fe20000000f00 */
[----:B------:R-:W-:Y:S01]  /*5530*/  IMAD.MOV.U32 R13, RZ, RZ, R3 ;  /* 0x000000ffff0d7224 */ /* 0x000fe200078e0003 */
[----:B------:R-:W-:Y:S06]  /*5540*/  BRA `(.L_x_2861) ;  /* 0x00000000004c7947 */ /* 0x000fec0003800000 */
.L_x_2860:
        /* <DEDUP_REMOVED lines=19> */
.L_x_2861:
[----:B------:R-:W-:Y:S05]  /*5680*/  BSYNC B0 ;  /* 0x0000000000007941 */ /* 0x000fea0003800000 */
.L_x_2859:
        /* <DEDUP_REMOVED lines=33> */
[----:B------:R-:W-:Y:S05]  /*58a0*/  CALL.REL.NOINC `($__internal_8_$__cuda_sm20_div_s64) ;  /* 0x00000228006c7944 */ /* 0x000fea0003c00000 */
[----:B------:R-:W-:Y:S01]  /*58b0*/  MOV R5, R3 ;  /* 0x0000000300057202 */ /* 0x000fe20000000f00 */
[----:B------:R-:W-:Y:S06]  /*58c0*/  BRA `(.L_x_2864) ;  /* 0x00000000004c7947 */ /* 0x000fec0003800000 */
.L_x_2863:
        /* <DEDUP_REMOVED lines=19> */
.L_x_2864:
[----:B------:R-:W-:Y:S05]  /*5a00*/  BSYNC B0 ;  /* 0x0000000000007941 */ /* 0x000fea0003800000 */
.L_x_2862:
        /* <DEDUP_REMOVED lines=34> */
[----:B------:R-:W-:Y:S05]  /*5c30*/  CALL.REL.NOINC `($__internal_9_$__cuda_sm20_rem_s64) ;  /* 0x0000022800d87944 */ /* 0x000fea0003c00000 */
[----:B------:R-:W-:Y:S01]  /*5c40*/  MOV R4, R3 ;  /* 0x0000000300047202 */ /* 0x000fe20000000f00 */
[----:B------:R-:W-:Y:S01]  /*5c50*/  IMAD.MOV.U32 R5, RZ, RZ, R0 ;  /* 0x000000ffff057224 */ /* 0x000fe200078e0000 */
[----:B------:R-:W-:Y:S06]  /*5c60*/  BRA `(.L_x_2867) ;  /* 0x0000000000487947 */ /* 0x000fec0003800000 */
.L_x_2866:
        /* <DEDUP_REMOVED lines=18> */
.L_x_2867:
[----:B------:R-:W-:Y:S05]  /*5d90*/  BSYNC B0 ;  /* 0x0000000000007941 */ /* 0x000fea0003800000 */
.L_x_2865:
        /* <DEDUP_REMOVED lines=12> */
.L_x_2858:
        /* <DEDUP_REMOVED lines=19> */
.L_x_2872:
        /* <DEDUP_REMOVED lines=25> */
.L_x_2871:
[----:B------:R-:W-:Y:S05]  /*6120*/  BSYNC B8 ;  /* 0x0000000000087941 */ /* 0x000fea0003800000 */
.L_x_2870:
[----:B------:R-:W-:-:S05]  /*6130*/  IADD3 R16, P0, R16, 0x8, RZ ;  /* 0x0000000810107810 */ /* 0x000fca0007f1e0ff */
[----:B------:R-:W-:Y:S01]  /*6140*/  IMAD.X R17, RZ, RZ, R17, P0 ;  /* 0x000000ffff117224 */ /* 0x000fe200000e0611 */
[----:B------:R-:W-:-:S04]  /*6150*/  ISETP.GE.U32.AND P0, PT, R16, R23, PT ;  /* 0x000000171000720c */ /* 0x000fc80003f06070 */
[----:B------:R-:W-:-:S13]  /*6160*/  ISETP.GE.U32.AND.EX P0, PT, R17, R56, PT, P0 ;  /* 0x000000381100720c */ /* 0x000fda0003f06100 */
[----:B------:R-:W-:Y:S05]  /*6170*/  @!P0 BRA `(.L_x_2872) ;  /* 0xfffffffc00848947 */ /* 0x000fea000383ffff */
.L_x_2869:
[----:B------:R-:W-:Y:S05]  /*6180*/  BSYNC B7 ;  /* 0x0000000000077941 */ /* 0x000fea0003800000 */
.L_x_2868:
        /* <DEDUP_REMOVED lines=25> */
.L_x_2874:
[----:B------:R-:W-:Y:S05]  /*6320*/  BSYNC B7 ;  /* 0x0000000000077941 */ /* 0x000fea0003800000 */
.L_x_2873:
        /* <DEDUP_REMOVED lines=22> */
.L_x_2876:
[----:B------:R-:W-:Y:S05]  /*6490*/  BSYNC B7 ;  /* 0x0000000000077941 */ /* 0x000fea0003800000 */
.L_x_2875:
        /* <DEDUP_REMOVED lines=29> */
.L_x_2878:
[----:B------:R-:W-:Y:S05]  /*6670*/  BSYNC B7 ;  /* 0x0000000000077941 */ /* 0x000fea0003800000 */
.L_x_2877:
        /* <DEDUP_REMOVED lines=14> */
.L_x_2892:
        /* <DEDUP_REMOVED lines=15> */
.L_x_2881:
        /* <DEDUP_REMOVED lines=19> */
.L_x_2882:
[----:B------:R-:W-:Y:S05]  /*6980*/  BSYNC B1 ;  /* 0x0000000000017941 */ /* 0x000fea0003800000 */
.L_x_2880:
        /* <DEDUP_REMOVED lines=30> */
.L_x_2884:
        /* <DEDUP_REMOVED lines=19> */
.L_x_2885:
[----:B------:R-:W-:Y:S05]  /*6ca0*/  BSYNC B1 ;  /* 0x0000000000017941 */ /* 0x000fea0003800000 */
.L_x_2883:
        /* <DEDUP_REMOVED lines=29> */
.L_x_2887:
        /* <DEDUP_REMOVED lines=19> */
.L_x_2888:
[----:B------:R-:W-:Y:S05]  /*6fb0*/  BSYNC B1 ;  /* 0x0000000000017941 */ /* 0x000fea0003800000 */
.L_x_2886:
        /* <DEDUP_REMOVED lines=28> */
.L_x_2890:
        /* <DEDUP_REMOVED lines=19> */
.L_x_2891:
[----:B------:R-:W-:Y:S05]  /*72b0*/  BSYNC B1 ;  /* 0x0000000000017941 */ /* 0x000fea0003800000 */
.L_x_2889:
        /* <DEDUP_REMOVED lines=20> */
.L_x_2879:
        /* <DEDUP_REMOVED lines=18> */
.L_x_2895:
        /* <DEDUP_REMOVED lines=19> */
.L_x_2896:
[----:B------:R-:W-:Y:S05]  /*7650*/  BSYNC B0 ;  /* 0x0000000000007941 */ /* 0x000fea0003800000 */
.L_x_2894:
        /* <DEDUP_REMOVED lines=27> */
[----:B------:R-:W-:Y:S05]  /*7810*/  CALL.REL.NOINC `($__internal_8_$__cuda_sm20_div_s64) ;  /* 0x0000020800907944 */ /* 0x000fea0003c00000 */
[----:B------:R-:W-:Y:S01]  /*7820*/  IMAD.MOV.U32 R5, RZ, RZ, R3 ;  /* 0x000000ffff057224 */ /* 0x000fe200078e0003 */
[----:B------:R-:W-:Y:S06]  /*7830*/  BRA `(.L_x_2899) ;  /* 0x00000000004c7947 */ /* 0x000fec0003800000 */
.L_x_2898:
        /* <DEDUP_REMOVED lines=19> */
.L_x_2899:
[----:B------:R-:W-:Y:S05]  /*7970*/  BSYNC B0 ;  /* 0x0000000000007941 */ /* 0x000fea0003800000 */
.L_x_2897:
        /* <DEDUP_REMOVED lines=25> */
[----:B------:R-:W-:Y:S05]  /*7b10*/  CALL.REL.NOINC `($__internal_9_$__cuda_sm20_rem_s64) ;  /* 0x0000020c00207944 */ /* 0x000fea0003c00000 */
[----:B------:R-:W-:Y:S02]  /*7b20*/  IMAD.MOV.U32 R4, RZ, RZ, R3 ;  /* 0x000000ffff047224 */ /* 0x000fe400078e0003 */
[----:B------:R-:W-:Y:S01]  /*7b30*/  IMAD.MOV.U32 R5, RZ, RZ, R0 ;  /* 0x000000ffff057224 */ /* 0x000fe200078e0000 */
[----:B------:R-:W-:Y:S06]  /*7b40*/  BRA `(.L_x_2902) ;  /* 0x0000000000487947 */ /* 0x000fec0003800000 */
.L_x_2901:
        /* <DEDUP_REMOVED lines=18> */
.L_x_2902:
[----:B------:R-:W-:Y:S05]  /*7c70*/  BSYNC B0 ;  /* 0x0000000000007941 */ /* 0x000fea0003800000 */
.L_x_2900:
[----:B------:R-:W2:Y:S02]  /*7c80*/  LDG.E.64 R14, desc[UR36][R14.64+-0x10] ;  /* 0xfffff0240e0e7981 */ /* 0x000ea4000c1e1b00 */
[----:B--2---:R-:W-:Y:S02]  /*7c90*/  IMAD R3, R5, R14, RZ ;  /* 0x0000000e05037224 */ /* 0x004fe400078e02ff */
[----:B------:R-:W-:-:S04]  /*7ca0*/  IMAD.WIDE.U32 R36, R14, R4, R36 ;  /* 0x000000040e247225 */ /* 0x000fc800078e0024 */
[----:B------:R-:W-:-:S04]  /*7cb0*/  IMAD R3, R15, R4, R3 ;  /* 0x000000040f037224 */ /* 0x000fc800078e0203 */
[----:B------:R-:W-:-:S07]  /*7cc0*/  IMAD.IADD R37, R37, 0x1, R3 ;  /* 0x0000000125257824 */ /* 0x000fce00078e0203 */
.L_x_2893:
        /* <DEDUP_REMOVED lines=19> */
.L_x_2907:
        /* <DEDUP_REMOVED lines=25> */
.L_x_2906:
[----:B------:R-:W-:Y:S05]  /*7f90*/  BSYNC B8 ;  /* 0x0000000000087941 */ /* 0x000fea0003800000 */
.L_x_2905:
[----:B------:R-:W-:-:S04]  /*7fa0*/  IADD3 R16, P0, R16, 0x8, RZ ;  /* 0x0000000810107810 */ /* 0x000fc80007f1e0ff */
[----:B------:R-:W-:Y:S02]  /*7fb0*/  IADD3.X R17, RZ, R17, RZ, P0, !PT ;  /* 0x00000011ff117210 */ /* 0x000fe400007fe4ff */
[----:B------:R-:W-:-:S04]  /*7fc0*/  ISETP.GE.U32.AND P0, PT, R16, R19, PT ;  /* 0x000000131000720c */ /* 0x000fc80003f06070 */
[----:B------:R-:W-:-:S13]  /*7fd0*/  ISETP.GE.U32.AND.EX P0, PT, R17, R18, PT, P0 ;  /* 0x000000121100720c */ /* 0x000fda0003f06100 */
[----:B------:R-:W-:Y:S05]  /*7fe0*/  @!P0 BRA `(.L_x_2907) ;  /* 0xfffffffc00848947 */ /* 0x000fea000383ffff */
.L_x_2904:
[----:B------:R-:W-:Y:S05]  /*7ff0*/  BSYNC B7 ;  /* 0x0000000000077941 */ /* 0x000fea0003800000 */
.L_x_2903:
        /* <DEDUP_REMOVED lines=22> */
.L_x_2909:
[----:B------:R-:W-:Y:S05]  /*8160*/  BSYNC B7 ;  /* 0x0000000000077941 */ /* 0x000fea0003800000 */
.L_x_2908:
        /* <DEDUP_REMOVED lines=22> */
.L_x_2911:
[----:B------:R-:W-:Y:S05]  /*82d0*/  BSYNC B7 ;  /* 0x0000000000077941 */ /* 0x000fea0003800000 */
.L_x_2910:
        /* <DEDUP_REMOVED lines=29> */
.L_x_2913:
[----:B------:R-:W-:Y:S05]  /*84b0*/  BSYNC B7 ;  /* 0x0000000000077941 */ /* 0x000fea0003800000 */
.L_x_2912:
        /* <DEDUP_REMOVED lines=14> */
.L_x_2927:
        /* <DEDUP_REMOVED lines=13> */
[----:B------:R-:W-:Y:S01]  /*8670*/  IMAD.MOV.U32 R14, RZ, RZ, R4 ;  /* 0x000000ffff0e7224 */ /* 0x000fe200078e0004 */
[----:B------:R-:W-:Y:S01]  /*8680*/  MOV R15, R3 ;  /* 0x00000003000f7202 */ /* 0x000fe20000000f00 */
[----:B------:R-:W-:Y:S06]  /*8690*/  BRA `(.L_x_2917) ;  /* 0x00000000004c7947 */ /* 0x000fec0003800000 */
.L_x_2916:
        /* <DEDUP_REMOVED lines=19> */
.L_x_2917:
[----:B------:R-:W-:Y:S05]  /*87d0*/  BSYNC B1 ;  /* 0x0000000000017941 */ /* 0x000fea0003800000 */
.L_x_2915:
        /* <DEDUP_REMOVED lines=26> */
[----:B------:R-:W-:Y:S01]  /*8980*/  IMAD.MOV.U32 R22, RZ, RZ, R4 ;  /* 0x000000ffff167224 */ /* 0x000fe200078e0004 */
[----:B------:R-:W-:Y:S01]  /*8990*/  MOV R23, R3 ;  /* 0x0000000300177202 */ /* 0x000fe20000000f00 */
[----:B------:R-:W-:Y:S06]  /*89a0*/  BRA `(.L_x_2920) ;  /* 0x00000000004c7947 */ /* 0x000fec0003800000 */
.L_x_2919:
        /* <DEDUP_REMOVED lines=19> */
.L_x_2920:
[----:B------:R-:W-:Y:S05]  /*8ae0*/  BSYNC B1 ;  /* 0x0000000000017941 */ /* 0x000fea0003800000 */
.L_x_2918:
        /* <DEDUP_REMOVED lines=29> */
.L_x_2922:
        /* <DEDUP_REMOVED lines=19> */
.L_x_2923:
[----:B------:R-:W-:Y:S05]  /*8df0*/  BSYNC B1 ;  /* 0x0000000000017941 */ /* 0x000fea0003800000 */
.L_x_2921:
        /* <DEDUP_REMOVED lines=28> */
.L_x_2925:
        /* <DEDUP_REMOVED lines=19> */
.L_x_2926:
[----:B------:R-:W-:Y:S05]  /*90f0*/  BSYNC B1 ;  /* 0x0000000000017941 */ /* 0x000fea0003800000 */
.L_x_2924:
        /* <DEDUP_REMOVED lines=20> */
.L_x_2914:
        /* <DEDUP_REMOVED lines=18> */
.L_x_2930:
        /* <DEDUP_REMOVED lines=19> */
.L_x_2931:
[----:B------:R-:W-:Y:S05]  /*9490*/  BSYNC B0 ;  /* 0x0000000000007941 */ /* 0x000fea0003800000 */
.L_x_2929:
        /* <DEDUP_REMOVED lines=28> */
[----:B------:R-:W-:Y:S01]  /*9660*/  IMAD.MOV.U32 R5, RZ, RZ, R3 ;  /* 0x000000ffff057224 */ /* 0x000fe200078e0003 */
[----:B------:R-:W-:Y:S06]  /*9670*/  BRA `(.L_x_2934) ;  /* 0x00000000004c7947 */ /* 0x000fec0003800000 */
.L_x_2933:
        /* <DEDUP_REMOVED lines=19> */
.L_x_2934:
[----:B------:R-:W-:Y:S05]  /*97b0*/  BSYNC B0 ;  /* 0x0000000000007941 */ /* 0x000fea0003800000 */
.L_x_2932:
        /* <DEDUP_REMOVED lines=26> */
[----:B------:R-:W-:Y:S01]  /*9960*/  IMAD.MOV.U32 R4, RZ, RZ, R3 ;  /* 0x000000ffff047224 */ /* 0x000fe200078e0003 */
[----:B------:R-:W-:Y:S01]  /*9970*/  MOV R5, R0 ;  /* 0x0000000000057202 */ /* 0x000fe20000000f00 */
[----:B------:R-:W-:Y:S06]  /*9980*/  BRA `(.L_x_2937) ;  /* 0x0000000000487947 */ /* 0x000fec0003800000 */
.L_x_2936:
        /* <DEDUP_REMOVED lines=18> */
.L_x_2937:
[----:B------:R-:W-:Y:S05]  /*9ab0*/  BSYNC B0 ;  /* 0x0000000000007941 */ /* 0x000fea0003800000 */
.L_x_2935:
[----:B------:R-:W2:Y:S02]  /*9ac0*/  LDG.E.64 R12, desc[UR36][R12.64+-0x10] ;  /* 0xfffff0240c0c7981 */ /* 0x000ea4000c1e1b00 */
[----:B--2---:R-:W-:Y:S02]  /*9ad0*/  IMAD R3, R5, R12, RZ ;  /* 0x0000000c05037224 */ /* 0x004fe400078e02ff */
[----:B------:R-:W-:-:S04]  /*9ae0*/  IMAD.WIDE.U32 R22, R12, R4, R22 ;  /* 0x000000040c167225 */ /* 0x000fc800078e0016 */
[----:B------:R-:W-:-:S04]  /*9af0*/  IMAD R3, R13, R4, R3 ;  /* 0x000000040d037224 */ /* 0x000fc800078e0203 */
[----:B------:R-:W-:-:S07]  /*9b00*/  IMAD.IADD R23, R23, 0x1, R3 ;  /* 0x0000000117177824 */ /* 0x000fce00078e0203 */
.L_x_2928:
        /* <DEDUP_REMOVED lines=19> */
.L_x_2942:
        /* <DEDUP_REMOVED lines=25> */
.L_x_2941:
[----:B------:R-:W-:Y:S05]  /*9dd0*/  BSYNC B8 ;  /* 0x0000000000087941 */ /* 0x000fea0003800000 */
.L_x_2940:
[----:B------:R-:W-:-:S05]  /*9de0*/  IADD3 R16, P0, R16, 0x8, RZ ;  /* 0x0000000810107810 */ /* 0x000fca0007f1e0ff */
[----:B------:R-:W-:Y:S01]  /*9df0*/  IMAD.X R17, RZ, RZ, R17, P0 ;  /* 0x000000ffff117224 */ /* 0x000fe200000e0611 */
[----:B------:R-:W-:-:S04]  /*9e00*/  ISETP.GE.U32.AND P0, PT, R16, R19, PT ;  /* 0x000000131000720c */ /* 0x000fc80003f06070 */
[----:B------:R-:W-:-:S13]  /*9e10*/  ISETP.GE.U32.AND.EX P0, PT, R17, R18, PT, P0 ;  /* 0x000000121100720c */ /* 0x000fda0003f06100 */
[----:B------:R-:W-:Y:S05]  /*9e20*/  @!P0 BRA `(.L_x_2942) ;  /* 0xfffffffc00848947 */ /* 0x000fea000383ffff */
.L_x_2939:
[----:B------:R-:W-:Y:S05]  /*9e30*/  BSYNC B7 ;  /* 0x0000000000077941 */ /* 0x000fea0003800000 */
.L_x_2938:
        /* <DEDUP_REMOVED lines=22> */
.L_x_2944:
[----:B------:R-:W-:Y:S05]  /*9fa0*/  BSYNC B7 ;  /* 0x0000000000077941 */ /* 0x000fea0003800000 */
.L_x_2943:
        /* <DEDUP_REMOVED lines=22> */
.L_x_2946:
[----:B------:R-:W-:Y:S05]  /*a110*/  BSYNC B7 ;  /* 0x0000000000077941 */ /* 0x000fea0003800000 */
.L_x_2945:
        /* <DEDUP_REMOVED lines=29> */
.L_x_2948:
[----:B------:R-:W-:Y:S05]  /*a2f0*/  BSYNC B7 ;  /* 0x0000000000077941 */ /* 0x000fea0003800000 */
.L_x_2947:
        /* <DEDUP_REMOVED lines=17> */
.L_x_2962:
        /* <DEDUP_REMOVED lines=16> */
.L_x_2951:
        /* <DEDUP_REMOVED lines=19> */
.L_x_2952:
[----:B------:R-:W-:Y:S05]  /*a640*/  BSYNC B1 ;  /* 0x0000000000017941 */ /* 0x000fea0003800000 */
.L_x_2950:
        /* <DEDUP_REMOVED lines=31> */
.L_x_2954:
        /* <DEDUP_REMOVED lines=19> */
.L_x_2955:
[----:B------:R-:W-:Y:S05]  /*a970*/  BSYNC B1 ;  /* 0x0000000000017941 */ /* 0x000fea0003800000 */
.L_x_2953:
        /* <DEDUP_REMOVED lines=29> */
.L_x_2957:
        /* <DEDUP_REMOVED lines=19> */
.L_x_2958:
[----:B------:R-:W-:Y:S05]  /*ac80*/  BSYNC B1 ;  /* 0x0000000000017941 */ /* 0x000fea0003800000 */
.L_x_2956:
        /* <DEDUP_REMOVED lines=28> */
.L_x_2960:
        /* <DEDUP_REMOVED lines=19> */
.L_x_2961:
[----:B------:R-:W-:Y:S05]  /*af80*/  BSYNC B1 ;  /* 0x0000000000017941 */ /* 0x000fea0003800000 */
.L_x_2959:
        /* <DEDUP_REMOVED lines=21> */
.L_x_2949:
        /* <DEDUP_REMOVED lines=18> */
.L_x_2965:
        /* <DEDUP_REMOVED lines=19> */
.L_x_2966:
[----:B------:R-:W-:Y:S05]  /*b330*/  BSYNC B0 ;  /* 0x0000000000007941 */ /* 0x000fea0003800000 */
.L_x_2964:
        /* <DEDUP_REMOVED lines=33> */
.L_x_2968:
        /* <DEDUP_REMOVED lines=19> */
.L_x_2969:
[----:B------:R-:W-:Y:S05]  /*b680*/  BSYNC B0 ;  /* 0x0000000000007941 */ /* 0x000fea0003800000 */
.L_x_2967:
        /* <DEDUP_REMOVED lines=32> */
.L_x_2971:
        /* <DEDUP_REMOVED lines=18> */
.L_x_2972:
[----:B------:R-:W-:Y:S05]  /*b9b0*/  BSYNC B0 ;  /* 0x0000000000007941 */ /* 0x000fea0003800000 */
.L_x_2970:
        /* <DEDUP_REMOVED lines=8> */
.L_x_2963:
        /* <DEDUP_REMOVED lines=19> */
.L_x_2977:
        /* <DEDUP_REMOVED lines=25> */
.L_x_2976:
[----:B------:R-:W-:Y:S05]  /*bd00*/  BSYNC B8 ;  /* 0x0000000000087941 */ /* 0x000fea0003800000 */
.L_x_2975:
[----:B------:R-:W-:-:S05]  /*bd10*/  IADD3 R16, P0, R16, 0x8, RZ ;  /* 0x0000000810107810 */ /* 0x000fca0007f1e0ff */
[----:B------:R-:W-:Y:S01]  /*bd20*/  IMAD.X R17, RZ, RZ, R17, P0 ;  /* 0x000000ffff117224 */ /* 0x000fe200000e0611 */
[----:B------:R-:W-:-:S04]  /*bd30*/  ISETP.GE.U32.AND P0, PT, R16, R19, PT ;  /* 0x000000131000720c */ /* 0x000fc80003f06070 */
[----:B------:R-:W-:-:S13]  /*bd40*/  ISETP.GE.U32.AND.EX P0, PT, R17, R24, PT, P0 ;  /* 0x000000181100720c */ /* 0x000fda0003f06100 */
[----:B------:R-:W-:Y:S05]  /*bd50*/  @!P0 BRA `(.L_x_2977) ;  /* 0xfffffffc00848947 */ /* 0x000fea000383ffff */
.L_x_2974:
[----:B------:R-:W-:Y:S05]  /*bd60*/  BSYNC B7 ;  /* 0x0000000000077941 */ /* 0x000fea0003800000 */
.L_x_2973:
        /* <DEDUP_REMOVED lines=22> */
.L_x_2979:
[----:B------:R-:W-:Y:S05]  /*bed0*/  BSYNC B7 ;  /* 0x0000000000077941 */ /* 0x000fea0003800000 */
.L_x_2978:
        /* <DEDUP_REMOVED lines=22> */
.L_x_2981:
[----:B------:R-:W-:Y:S05]  /*c040*/  BSYNC B7 ;  /* 0x0000000000077941 */ /* 0x000fea0003800000 */
.L_x_2980:
        /* <DEDUP_REMOVED lines=29> */
.L_x_2983:
[----:B------:R-:W-:Y:S05]  /*c220*/  BSYNC B7 ;  /* 0x0000000000077941 */ /* 0x000fea0003800000 */
.L_x_2982:
        /* <DEDUP_REMOVED lines=14> */
.L_x_2997:
        /* <DEDUP_REMOVED lines=16> */
.L_x_2986:
        /* <DEDUP_REMOVED lines=19> */
.L_x_2987:
[----:B------:R-:W-:Y:S05]  /*c540*/  BSYNC B1 ;  /* 0x0000000000017941 */ /* 0x000fea0003800000 */
.L_x_2985:
        /* <DEDUP_REMOVED lines=29> */
.L_x_2989:
        /* <DEDUP_REMOVED lines=19> */
.L_x_2990:
[----:B------:R-:W-:Y:S05]  /*c850*/  BSYNC B1 ;  /* 0x0000000000017941 */ /* 0x000fea0003800000 */
.L_x_2988:
        /* <DEDUP_REMOVED lines=29> */
.L_x_2992:
        /* <DEDUP_REMOVED lines=19> */
.L_x_2993:
[----:B------:R-:W-:Y:S05]  /*cb60*/  BSYNC B1 ;  /* 0x0000000000017941 */ /* 0x000fea0003800000 */
.L_x_2991:
        /* <DEDUP_REMOVED lines=28> */
.L_x_2995:
        /* <DEDUP_REMOVED lines=19> */
.L_x_2996:
[----:B------:R-:W-:Y:S05]  /*ce60*/  BSYNC B1 ;  /* 0x0000000000017941 */ /* 0x000fea0003800000 */
.L_x_2994:
        /* <DEDUP_REMOVED lines=20> */
.L_x_2984:
        /* <DEDUP_REMOVED lines=18> */
.L_x_3000:
        /* <DEDUP_REMOVED lines=19> */
.L_x_3001:
[----:B------:R-:W-:Y:S05]  /*d200*/  BSYNC B0 ;  /* 0x0000000000007941 */ /* 0x000fea0003800000 */
.L_x_2999:
        /* <DEDUP_REMOVED lines=30> */
.L_x_3003:
        /* <DEDUP_REMOVED lines=19> */
.L_x_3004:
[----:B------:R-:W-:Y:S05]  /*d520*/  BSYNC B0 ;  /* 0x0000000000007941 */ /* 0x000fea0003800000 */
.L_x_3002:
        /* <DEDUP_REMOVED lines=29> */
.L_x_3006:
        /* <DEDUP_REMOVED lines=18> */
.L_x_3007:
[----:B------:R-:W-:Y:S05]  /*d820*/  BSYNC B0 ;  /* 0x0000000000007941 */ /* 0x000fea0003800000 */
.L_x_3005:
[----:B------:R-:W2:Y:S02]  /*d830*/  LDG.E.64 R12, desc[UR36][R12.64+-0x10] ;  /* 0xfffff0240c0c7981 */ /* 0x000ea4000c1e1b00 */
[----:B--2---:R-:W-:Y:S02]  /*d840*/  IMAD R3, R5, R12, RZ ;  /* 0x0000000c05037224 */ /* 0x004fe400078e02ff */
[----:B------:R-:W-:-:S04]  /*d850*/  IMAD.WIDE.U32 R22, R12, R4, R22 ;  /* 0x000000040c167225 */ /* 0x000fc800078e0016 */
[----:B------:R-:W-:-:S05]  /*d860*/  IMAD R3, R13, R4, R3 ;  /* 0x000000040d037224 */ /* 0x000fca00078e0203 */
[----:B------:R-:W-:-:S07]  /*d870*/  IADD3 R23, R23, R3, RZ ;  /* 0x0000000317177210 */ /* 0x000fce0007ffe0ff */
.L_x_2998:
        /* <DEDUP_REMOVED lines=19> */
.L_x_3012:
        /* <DEDUP_REMOVED lines=25> */
.L_x_3011:
[----:B------:R-:W-:Y:S05]  /*db40*/  BSYNC B8 ;  /* 0x0000000000087941 */ /* 0x000fea0003800000 */
.L_x_3010:
[----:B------:R-:W-:-:S05]  /*db50*/  IADD3 R16, P0, R16, 0x8, RZ ;  /* 0x0000000810107810 */ /* 0x000fca0007f1e0ff */
[----:B------:R-:W-:Y:S01]  /*db60*/  IMAD.X R17, RZ, RZ, R17, P0 ;  /* 0x000000ffff117224 */ /* 0x000fe200000e0611 */
[----:B------:R-:W-:-:S04]  /*db70*/  ISETP.GE.U32.AND P0, PT, R16, R19, PT ;  /* 0x000000131000720c */ /* 0x000fc80003f06070 */
[----:B------:R-:W-:-:S13]  /*db80*/  ISETP.GE.U32.AND.EX P0, PT, R17, R18, PT, P0 ;  /* 0x000000121100720c */ /* 0x000fda0003f06100 */
[----:B------:R-:W-:Y:S05]  /*db90*/  @!P0 BRA `(.L_x_3012) ;  /* 0xfffffffc00848947 */ /* 0x000fea000383ffff */
.L_x_3009:
[----:B------:R-:W-:Y:S05]  /*dba0*/  BSYNC B7 ;  /* 0x0000000000077941 */ /* 0x000fea0003800000 */
.L_x_3008:
        /* <DEDUP_REMOVED lines=22> */
.L_x_3014:
[----:B------:R-:W-:Y:S05]  /*dd10*/  BSYNC B7 ;  /* 0x0000000000077941 */ /* 0x000fea0003800000 */
.L_x_3013:
        /* <DEDUP_REMOVED lines=22> */
.L_x_3016:
[----:B------:R-:W-:Y:S05]  /*de80*/  BSYNC B7 ;  /* 0x0000000000077941 */ /* 0x000fea0003800000 */
.L_x_3015:
        /* <DEDUP_REMOVED lines=29> */
.L_x_3018:
[----:B------:R-:W-:Y:S05]  /*e060*/  BSYNC B7 ;  /* 0x0000000000077941 */ /* 0x000fea0003800000 */
.L_x_3017:
        /* <DEDUP_REMOVED lines=14> */
.L_x_3032:
        /* <DEDUP_REMOVED lines=16> */
.L_x_3021:
        /* <DEDUP_REMOVED lines=19> */
.L_x_3022:
[----:B------:R-:W-:Y:S05]  /*e380*/  BSYNC B1 ;  /* 0x0000000000017941 */ /* 0x000fea0003800000 */
.L_x_3020:
        /* <DEDUP_REMOVED lines=29> */
.L_x_3024:
        /* <DEDUP_REMOVED lines=19> */
.L_x_3025:
[----:B------:R-:W-:Y:S05]  /*e690*/  BSYNC B1 ;  /* 0x0000000000017941 */ /* 0x000fea0003800000 */
.L_x_3023:
        /* <DEDUP_REMOVED lines=29> */
.L_x_3027:
        /* <DEDUP_REMOVED lines=19> */
.L_x_3028:
[----:B------:R-:W-:Y:S05]  /*e9a0*/  BSYNC B1 ;  /* 0x0000000000017941 */ /* 0x000fea0003800000 */
.L_x_3026:
        /* <DEDUP_REMOVED lines=28> */
.L_x_3030:
        /* <DEDUP_REMOVED lines=19> */
.L_x_3031:
[----:B------:R-:W-:Y:S05]  /*eca0*/  BSYNC B1 ;  /* 0x0000000000017941 */ /* 0x000fea0003800000 */
.L_x_3029:
        /* <DEDUP_REMOVED lines=20> */
.L_x_3019:
        /* <DEDUP_REMOVED lines=18> */
.L_x_3035:
        /* <DEDUP_REMOVED lines=19> */
.L_x_3036:
[----:B------:R-:W-:Y:S05]  /*f040*/  BSYNC B0 ;  /* 0x0000000000007941 */ /* 0x000fea0003800000 */
.L_x_3034:
        /* <DEDUP_REMOVED lines=30> */
.L_x_3038:
        /* <DEDUP_REMOVED lines=19> */
.L_x_3039:
[----:B------:R-:W-:Y:S05]  /*f360*/  BSYNC B0 ;  /* 0x0000000000007941 */ /* 0x000fea0003800000 */
.L_x_3037:
        /* <DEDUP_REMOVED lines=29> */
.L_x_3041:
        /* <DEDUP_REMOVED lines=18> */
.L_x_3042:
[----:B------:R-:W-:Y:S05]  /*f660*/  BSYNC B0 ;  /* 0x0000000000007941 */ /* 0x000fea0003800000 */
.L_x_3040:
[----:B------:R-:W2:Y:S02]  /*f670*/  LDG.E.64 R12, desc[UR36][R12.64+-0x10] ;  /* 0xfffff0240c0c7981 */ /* 0x000ea4000c1e1b00 */
[----:B--2---:R-:W-:Y:S02]  /*f680*/  IMAD R3, R5, R12, RZ ;  /* 0x0000000c05037224 */ /* 0x004fe400078e02ff */
[----:B------:R-:W-:-:S04]  /*f690*/  IMAD.WIDE.U32 R22, R12, R4, R22 ;  /* 0x000000040c167225 */ /* 0x000fc800078e0016 */
[----:B------:R-:W-:-:S04]  /*f6a0*/  IMAD R3, R13, R4, R3 ;  /* 0x000000040d037224 */ /* 0x000fc800078e0203 */
[----:B------:R-:W-:-:S07]  /*f6b0*/  IMAD.IADD R23, R23, 0x1, R3 ;  /* 0x0000000117177824 */ /* 0x000fce00078e0203 */
.L_x_3033:
        /* <DEDUP_REMOVED lines=19> */
.L_x_3047:
        /* <DEDUP_REMOVED lines=25> */
.L_x_3046:
[----:B------:R-:W-:Y:S05]  /*f980*/  BSYNC B8 ;  /* 0x0000000000087941 */ /* 0x000fea0003800000 */
.L_x_3045:
[----:B------:R-:W-:-:S04]  /*f990*/  IADD3 R16, P0, R16, 0x8, RZ ;  /* 0x0000000810107810 */ /* 0x000fc80007f1e0ff */
[----:B------:R-:W-:Y:S02]  /*f9a0*/  IADD3.X R17, RZ, R17, RZ, P0, !PT ;  /* 0x00000011ff117210 */ /* 0x000fe400007fe4ff */
[----:B------:R-:W-:-:S04]  /*f9b0*/  ISETP.GE.U32.AND P0, PT, R16, R19, PT ;  /* 0x000000131000720c */ /* 0x000fc80003f06070 */
[----:B------:R-:W-:-:S13]  /*f9c0*/  ISETP.GE.U32.AND.EX P0, PT, R17, R18, PT, P0 ;  /* 0x000000121100720c */ /* 0x000fda0003f06100 */
[----:B------:R-:W-:Y:S05]  /*f9d0*/  @!P0 BRA `(.L_x_3047) ;  /* 0xfffffffc00848947 */ /* 0x000fea000383ffff */
.L_x_3044:
[----:B------:R-:W-:Y:S05]  /*f9e0*/  BSYNC B7 ;  /* 0x0000000000077941 */ /* 0x000fea0003800000 */
.L_x_3043:
        /* <DEDUP_REMOVED lines=22> */
.L_x_3049:
[----:B------:R-:W-:Y:S05]  /*fb50*/  BSYNC B7 ;  /* 0x0000000000077941 */ /* 0x000fea0003800000 */
.L_x_3048:
        /* <DEDUP_REMOVED lines=22> */
.L_x_3051:
[----:B------:R-:W-:Y:S05]  /*fcc0*/  BSYNC B7 ;  /* 0x0000000000077941 */ /* 0x000fea0003800000 */
.L_x_3050:
        /* <DEDUP_REMOVED lines=29> */
.L_x_3053:
[----:B------:R-:W-:Y:S05]  /*fea0*/  BSYNC B7 ;  /* 0x0000000000077941 */ /* 0x000fea0003800000 */
.L_x_3052:
        /* <DEDUP_REMOVED lines=14> */
.L_x_3067:
        /* <DEDUP_REMOVED lines=16> */
.L_x_3056:
        /* <DEDUP_REMOVED lines=19> */
.L_x_3057:
[----:B------:R-:W-:Y:S05]  /*101c0*/  BSYNC B1 ;  /* 0x0000000000017941 */ /* 0x000fea0003800000 */
.L_x_3055:
        /* <DEDUP_REMOVED lines=29> */
.L_x_3059:
        /* <DEDUP_REMOVED lines=19> */
.L_x_3060:
[----:B------:R-:W-:Y:S05]  /*104d0*/  BSYNC B1 ;  /* 0x0000000000017941 */ /* 0x000fea0003800000 */
.L_x_3058:
        /* <DEDUP_REMOVED lines=28> */
.L_x_3062:
        /* <DEDUP_REMOVED lines=19> */
.L_x_3063:
[----:B------:R-:W-:Y:S05]  /*107d0*/  BSYNC B1 ;  /* 0x0000000000017941 */ /* 0x000fea0003800000 */
.L_x_3061:
        /* <DEDUP_REMOVED lines=28> */
.L_x_3065:
        /* <DEDUP_REMOVED lines=19> */
.L_x_3066:
[----:B------:R-:W-:Y:S05]  /*10ad0*/  BSYNC B1 ;  /* 0x0000000000017941 */ /* 0x000fea0003800000 */
.L_x_3064:
        /* <DEDUP_REMOVED lines=19> */
.L_x_3054:
        /* <DEDUP_REMOVED lines=18> */
.L_x_3070:
        /* <DEDUP_REMOVED lines=19> */
.L_x_3071:
[----:B------:R-:W-:Y:S05]  /*10e60*/  BSYNC B0 ;  /* 0x0000000000007941 */ /* 0x000fea0003800000 */
.L_x_3069:
        /* <DEDUP_REMOVED lines=30> */
.L_x_3073:
        /* <DEDUP_REMOVED lines=19> */
.L_x_3074:
[----:B------:R-:W-:Y:S05]  /*11180*/  BSYNC B0 ;  /* 0x0000000000007941 */ /* 0x000fea0003800000 */
.L_x_3072:
        /* <DEDUP_REMOVED lines=29> */
.L_x_3076:
        /* <DEDUP_REMOVED lines=18> */
.L_x_3077:
[----:B------:R-:W-:Y:S05]  /*11480*/  BSYNC B0 ;  /* 0x0000000000007941 */ /* 0x000fea0003800000 */
.L_x_3075:
[----:B------:R-:W2:Y:S02]  /*11490*/  LDG.E.64 R12, desc[UR36][R12.64+-0x10] ;  /* 0xfffff0240c0c7981 */ /* 0x000ea4000c1e1b00 */
[----:B--2---:R-:W-:Y:S02]  /*114a0*/  IMAD R3, R5, R12, RZ ;  /* 0x0000000c05037224 */ /* 0x004fe400078e02ff */
[----:B------:R-:W-:-:S04]  /*114b0*/  IMAD.WIDE.U32 R22, R12, R4, R22 ;  /* 0x000000040c167225 */ /* 0x000fc800078e0016 */
[----:B------:R-:W-:-:S05]  /*114c0*/  IMAD R3, R13, R4, R3 ;  /* 0x000000040d037224 */ /* 0x000fca00078e0203 */
[----:B------:R-:W-:-:S07]  /*114d0*/  IADD3 R23, R23, R3, RZ ;  /* 0x0000000317177210 */ /* 0x000fce0007ffe0ff */
.L_x_3068:
        /* <DEDUP_REMOVED lines=19> */
.L_x_3082:
        /* <DEDUP_REMOVED lines=25> */
.L_x_3081:
[----:B------:R-:W-:Y:S05]  /*117a0*/  BSYNC B8 ;  /* 0x0000000000087941 */ /* 0x000fea0003800000 */
.L_x_3080:
[----:B------:R-:W-:-:S05]  /*117b0*/  IADD3 R16, P0, R16, 0x8, RZ ;  /* 0x0000000810107810 */ /* 0x000fca0007f1e0ff */
[----:B------:R-:W-:Y:S01]  /*117c0*/  IMAD.X R17, RZ, RZ, R17, P0 ;  /* 0x000000ffff117224 */ /* 0x000fe200000e0611 */
[----:B------:R-:W-:-:S04]  /*117d0*/  ISETP.GE.U32.AND P0, PT, R16, R19, PT ;  /* 0x000000131000720c */ /* 0x000fc80003f06070 */
[----:B------:R-:W-:-:S13]  /*117e0*/  ISETP.GE.U32.AND.EX P0, PT, R17, R18, PT, P0 ;  /* 0x000000121100720c */ /* 0x000fda0003f06100 */
[----:B------:R-:W-:Y:S05]  /*117f0*/  @!P0 BRA `(.L_x_3082) ;  /* 0xfffffffc00848947 */ /* 0x000fea000383ffff */
.L_x_3079:
[----:B------:R-:W-:Y:S05]  /*11800*/  BSYNC B7 ;  /* 0x0000000000077941 */ /* 0x000fea0003800000 */
.L_x_3078:
        /* <DEDUP_REMOVED lines=22> */
.L_x_3084:
[----:B------:R-:W-:Y:S05]  /*11970*/  BSYNC B7 ;  /* 0x0000000000077941 */ /* 0x000fea0003800000 */
.L_x_3083:
        /* <DEDUP_REMOVED lines=22> */
.L_x_3086:
[----:B------:R-:W-:Y:S05]  /*11ae0*/  BSYNC B7 ;  /* 0x0000000000077941 */ /* 0x000fea0003800000 */
.L_x_3085:
        /* <DEDUP_REMOVED lines=29> */
.L_x_3088:
[----:B------:R-:W-:Y:S05]  /*11cc0*/  BSYNC B7 ;  /* 0x0000000000077941 */ /* 0x000fea0003800000 */
.L_x_3087:
        /* <DEDUP_REMOVED lines=13> */
.L_x_3102:
        /* <DEDUP_REMOVED lines=15> */
.L_x_3091:
        /* <DEDUP_REMOVED lines=19> */
.L_x_3092:
[----:B------:R-:W-:Y:S05]  /*11fc0*/  BSYNC B1 ;  /* 0x0000000000017941 */ /* 0x000fea0003800000 */
.L_x_3090:
        /* <DEDUP_REMOVED lines=29> */
.L_x_3094:
        /* <DEDUP_REMOVED lines=19> */
.L_x_3095:
[----:B------:R-:W-:Y:S05]  /*122d0*/  BSYNC B1 ;  /* 0x0000000000017941 */ /* 0x000fea0003800000 */
.L_x_3093:
        /* <DEDUP_REMOVED lines=29> */
.L_x_3097:
        /* <DEDUP_REMOVED lines=19> */
.L_x_3098:
[----:B------:R-:W-:Y:S05]  /*125e0*/  BSYNC B1 ;  /* 0x0000000000017941 */ /* 0x000fea0003800000 */
.L_x_3096:
        /* <DEDUP_REMOVED lines=28> */
.L_x_3100:
        /* <DEDUP_REMOVED lines=19> */
.L_x_3101:
[----:B------:R-:W-:Y:S05]  /*128e0*/  BSYNC B1 ;  /* 0x0000000000017941 */ /* 0x000fea0003800000 */
.L_x_3099:
        /* <DEDUP_REMOVED lines=19> */
.L_x_3089:
        /* <DEDUP_REMOVED lines=18> */
.L_x_3105:
        /* <DEDUP_REMOVED lines=19> */
.L_x_3106:
[----:B------:R-:W-:Y:S05]  /*12c70*/  BSYNC B0 ;  /* 0x0000000000007941 */ /* 0x000fea0003800000 */
.L_x_3104:
        /* <DEDUP_REMOVED lines=30> */
.L_x_3108:
        /* <DEDUP_REMOVED lines=19> */
.L_x_3109:
[----:B------:R-:W-:Y:S05]  /*12f90*/  BSYNC B0 ;  /* 0x0000000000007941 */ /* 0x000fea0003800000 */
.L_x_3107:
        /* <DEDUP_REMOVED lines=25> */
[----:B------:R-:W-:Y:S05]  /*13130*/  CALL.REL.NOINC `($__internal_9_$__cuda_sm20_rem_s64) ;  /* 0x0000015400987944 */ /* 0x000fea0003c00000 */
[----:B------:R-:W-:Y:S02]  /*13140*/  IMAD.MOV.U32 R2, RZ, RZ, R3 ;  /* 0x000000ffff027224 */ /* 0x000fe400078e0003 */
[----:B------:R-:W-:Y:S01]  /*13150*/  IMAD.MOV.U32 R3, RZ, RZ, R0 ;  /* 0x000000ffff037224 */ /* 0x000fe200078e0000 */
[----:B------:R-:W-:Y:S06]  /*13160*/  BRA `(.L_x_3112) ;  /* 0x0000000000487947 */ /* 0x000fec0003800000 */
.L_x_3111:
        /* <DEDUP_REMOVED lines=18> */
.L_x_3112:
[----:B------:R-:W-:Y:S05]  /*13290*/  BSYNC B0 ;  /* 0x0000000000007941 */ /* 0x000fea0003800000 */
.L_x_3110:
[----:B------:R-:W2:Y:S02]  /*132a0*/  LDG.E.64 R12, desc[UR36][R12.64+-0x10] ;  /* 0xfffff0240c0c7981 */ /* 0x000ea4000c1e1b00 */
[----:B--2---:R-:W-:Y:S02]  /*132b0*/  IMAD R3, R3, R12, RZ ;  /* 0x0000000c03037224 */ /* 0x004fe400078e02ff */
[----:B------:R-:W-:-:S04]  /*132c0*/  IMAD.WIDE.U32 R22, R12, R2, R22 ;  /* 0x000000020c167225 */ /* 0x000fc800078e0016 */
[----:B------:R-:W-:-:S04]  /*132d0*/  IMAD R3, R13, R2, R3 ;  /* 0x000000020d037224 */ /* 0x000fc800078e0203 */
[----:B------:R-:W-:-:S07]  /*132e0*/  IMAD.IADD R23, R23, 0x1, R3 ;  /* 0x0000000117177824 */ /* 0x000fce00078e0203 */
.L_x_3103:
        /* <DEDUP_REMOVED lines=18> */
.L_x_3115:
        /* <DEDUP_REMOVED lines=25> */
.L_x_3114:
[----:B------:R-:W-:Y:S05]  /*135a0*/  BSYNC B7 ;  /* 0x0000000000077941 */ /* 0x000fea0003800000 */
.L_x_3113:
[----:B------:R-:W-:-:S04]  /*135b0*/  IADD3 R16, P0, R16, 0x8, RZ ;  /* 0x0000000810107810 */ /* 0x000fc80007f1e0ff */
[----:B------:R-:W-:Y:S02]  /*135c0*/  IADD3.X R17, RZ, R17, RZ, P0, !PT ;  /* 0x00000011ff117210 */ /* 0x000fe400007fe4ff */
[----:B------:R-:W-:-:S04]  /*135d0*/  ISETP.GE.U32.AND P0, PT, R16, R19, PT ;  /* 0x000000131000720c */ /* 0x000fc80003f06070 */
[----:B------:R-:W-:-:S13]  /*135e0*/  ISETP.GE.U32.AND.EX P0, PT, R17, R18, PT, P0 ;  /* 0x000000121100720c */ /* 0x000fda0003f06100 */
[----:B------:R-:W-:Y:S05]  /*135f0*/  @!P0 BRA `(.L_x_3115) ;  /* 0xfffffffc00848947 */ /* 0x000fea000383ffff */
.L_x_2837:
[----:B------:R-:W-:Y:S05]  /*13600*/  BSYNC B6 ;  /* 0x0000000000067941 */ /* 0x000fea0003800000 */
.L_x_2747:
        /* <DEDUP_REMOVED lines=11> */
.L_x_2746:
        /* <DEDUP_REMOVED lines=217> */
.L_x_3121:
[----:B------:R-:W-:Y:S05]  /*14450*/  BSYNC B8 ;  /* 0x0000000000087941 */ /* 0x000fea0003800000 */
.L_x_3120:
        /* <DEDUP_REMOVED lines=24> */
.L_x_3123:
[----:B------:R-:W-:Y:S05]  /*145e0*/  BSYNC B8 ;  /* 0x0000000000087941 */ /* 0x000fea0003800000 */
.L_x_3122:
        /* <DEDUP_REMOVED lines=29> */
.L_x_3125:
[----:B------:R-:W-:Y:S05]  /*147c0*/  BSYNC B8 ;  /* 0x0000000000087941 */ /* 0x000fea0003800000 */
.L_x_3124:
        /* <DEDUP_REMOVED lines=14> */
.L_x_3128:
        /* <DEDUP_REMOVED lines=26> */
.L_x_3127:
[----:B------:R-:W-:Y:S05]  /*14a50*/  BSYNC B8 ;  /* 0x0000000000087941 */ /* 0x000fea0003800000 */
.L_x_3126:
[----:B------:R-:W-:-:S05]  /*14a60*/  IADD3 R0, P0, R46, 0x8, RZ ;  /* 0x000000082e007810 */ /* 0x000fca0007f1e0ff */
[----:B------:R-:W-:Y:S01]  /*14a70*/  IMAD.X R47, RZ, RZ, R47, P0 ;  /* 0x000000ffff2f7224 */ /* 0x000fe200000e062f */
[----:B------:R-:W-:-:S04]  /*14a80*/  ISETP.GE.U32.AND P0, PT, R0, R51, PT ;  /* 0x000000330000720c */ /* 0x000fc80003f06070 */
[----:B------:R-:W-:-:S13]  /*14a90*/  ISETP.GE.U32.AND.EX P0, PT, R47, R48, PT, P0 ;  /* 0x000000302f00720c */ /* 0x000fda0003f06100 */
[----:B------:R-:W-:Y:S05]  /*14aa0*/  @!P0 BRA `(.L_x_3128) ;  /* 0xfffffffc00808947 */ /* 0x000fea000383ffff */
.L_x_3119:
[----:B------:R-:W-:Y:S05]  /*14ab0*/  BSYNC B7 ;  /* 0x0000000000077941 */ /* 0x000fea0003800000 */
.L_x_3118:
        /* <DEDUP_REMOVED lines=29> */
.L_x_3132:
[----:B------:R-:W-:Y:S05]  /*14c90*/  BSYNC B8 ;  /* 0x0000000000087941 */ /* 0x000fea0003800000 */
.L_x_3131:
        /* <DEDUP_REMOVED lines=24> */
.L_x_3134:
[----:B------:R-:W-:Y:S05]  /*14e20*/  BSYNC B8 ;  /* 0x0000000000087941 */ /* 0x000fea0003800000 */
.L_x_3133:
        /* <DEDUP_REMOVED lines=29> */
.L_x_3136:
[----:B------:R-:W-:Y:S05]  /*15000*/  BSYNC B8 ;  /* 0x0000000000087941 */ /* 0x000fea0003800000 */
.L_x_3135:
        /* <DEDUP_REMOVED lines=14> */
.L_x_3139:
        /* <DEDUP_REMOVED lines=26> */
.L_x_3138:
[----:B------:R-:W-:Y:S05]  /*15290*/  BSYNC B8 ;  /* 0x0000000000087941 */ /* 0x000fea0003800000 */
.L_x_3137:
[----:B------:R-:W-:-:S05]  /*152a0*/  IADD3 R0, P0, R16, 0x8, RZ ;  /* 0x0000000810007810 */ /* 0x000fca0007f1e0ff */
[----:B------:R-:W-:Y:S01]  /*152b0*/  IMAD.X R17, RZ, RZ, R17, P0 ;  /* 0x000000ffff117224 */ /* 0x000fe200000e0611 */
[----:B------:R-:W-:-:S04]  /*152c0*/  ISETP.GE.U32.AND P0, PT, R0, R47, PT ;  /* 0x0000002f0000720c */ /* 0x000fc80003f06070 */
[----:B------:R-:W-:-:S13]  /*152d0*/  ISETP.GE.U32.AND.EX P0, PT, R17, R18, PT, P0 ;  /* 0x000000121100720c */ /* 0x000fda0003f06100 */
[----:B------:R-:W-:Y:S05]  /*152e0*/  @!P0 BRA `(.L_x_3139) ;  /* 0xfffffffc00808947 */ /* 0x000fea000383ffff */
.L_x_3130:
[----:B------:R-:W-:Y:S05]  /*152f0*/  BSYNC B7 ;  /* 0x0000000000077941 */ /* 0x000fea0003800000 */
.L_x_3129:
        /* <DEDUP_REMOVED lines=29> */
.L_x_3143:
[----:B------:R-:W-:Y:S05]  /*154d0*/  BSYNC B8 ;  /* 0x0000000000087941 */ /* 0x000fea0003800000 */
.L_x_3142:
        /* <DEDUP_REMOVED lines=24> */
.L_x_3145:
[----:B------:R-:W-:Y:S05]  /*15660*/  BSYNC B8 ;  /* 0x0000000000087941 */ /* 0x000fea0003800000 */
.L_x_3144:
        /* <DEDUP_REMOVED lines=29> */
.L_x_3147:
[----:B------:R-:W-:Y:S05]  /*15840*/  BSYNC B8 ;  /* 0x0000000000087941 */ /* 0x000fea0003800000 */
.L_x_3146:
        /* <DEDUP_REMOVED lines=14> */
.L_x_3150:
        /* <DEDUP_REMOVED lines=25> */
.L_x_3149:
[----:B------:R-:W-:Y:S05]  /*15ac0*/  BSYNC B8 ;  /* 0x0000000000087941 */ /* 0x000fea0003800000 */
.L_x_3148:
[----:B------:R-:W-:-:S04]  /*15ad0*/  IADD3 R16, P0, R16, 0x8, RZ ;  /* 0x0000000810107810 */ /* 0x000fc80007f1e0ff */
[----:B------:R-:W-:Y:S02]  /*15ae0*/  IADD3.X R17, RZ, R17, RZ, P0, !PT ;  /* 0x00000011ff117210 */ /* 0x000fe400007fe4ff */
[----:B------:R-:W-:-:S04]  /*15af0*/  ISETP.GE.U32.AND P0, PT, R16, R19, PT ;  /* 0x000000131000720c */ /* 0x000fc80003f06070 */
[----:B------:R-:W-:-:S13]  /*15b00*/  ISETP.GE.U32.AND.EX P0, PT, R17, R24, PT, P0 ;  /* 0x000000181100720c */ /* 0x000fda0003f06100 */
[----:B------:R-:W-:Y:S05]  /*15b10*/  @!P0 BRA `(.L_x_3150) ;  /* 0xfffffffc00848947 */ /* 0x000fea000383ffff */
.L_x_3141:
[----:B------:R-:W-:Y:S05]  /*15b20*/  BSYNC B7 ;  /* 0x0000000000077941 */ /* 0x000fea0003800000 */
.L_x_3140:
        /* <DEDUP_REMOVED lines=29> */
.L_x_3154:
[----:B------:R-:W-:Y:S05]  /*15d00*/  BSYNC B8 ;  /* 0x0000000000087941 */ /* 0x000fea0003800000 */
.L_x_3153:
        /* <DEDUP_REMOVED lines=24> */
.L_x_3156:
[----:B------:R-:W-:Y:S05]  /*15e90*/  BSYNC B8 ;  /* 0x0000000000087941 */ /* 0x000fea0003800000 */
.L_x_3155:
        /* <DEDUP_REMOVED lines=29> */
.L_x_3158:
[----:B------:R-:W-:Y:S05]  /*16070*/  BSYNC B8 ;  /* 0x0000000000087941 */ /* 0x000fea0003800000 */
.L_x_3157:
        /* <DEDUP_REMOVED lines=14> */
.L_x_3161:
        /* <DEDUP_REMOVED lines=25> */
.L_x_3160:
[----:B------:R-:W-:Y:S05]  /*162f0*/  BSYNC B8 ;  /* 0x0000000000087941 */ /* 0x000fea0003800000 */
.L_x_3159:
[----:B------:R-:W-:-:S05]  /*16300*/  IADD3 R16, P0, R16, 0x8, RZ ;  /* 0x0000000810107810 */ /* 0x000fca0007f1e0ff */
[----:B------:R-:W-:Y:S01]  /*16310*/  IMAD.X R17, RZ, RZ, R17, P0 ;  /* 0x000000ffff117224 */ /* 0x000fe200000e0611 */
[----:B------:R-:W-:-:S04]  /*16320*/  ISETP.GE.U32.AND P0, PT, R16, R19, PT ;  /* 0x000000131000720c */ /* 0x000fc80003f06070 */
[----:B------:R-:W-:-:S13]  /*16330*/  ISETP.GE.U32.AND.EX P0, PT, R17, R28, PT, P0 ;  /* 0x0000001c1100720c */ /* 0x000fda0003f06100 */
[----:B------:R-:W-:Y:S05]  /*16340*/  @!P0 BRA `(.L_x_3161) ;  /* 0xfffffffc00848947 */ /* 0x000fea000383ffff */
.L_x_3152:
[----:B------:R-:W-:Y:S05]  /*16350*/  BSYNC B7 ;  /* 0x0000000000077941 */ /* 0x000fea0003800000 */
.L_x_3151:
        /* <DEDUP_REMOVED lines=29> */
.L_x_3165:
[----:B------:R-:W-:Y:S05]  /*16530*/  BSYNC B8 ;  /* 0x0000000000087941 */ /* 0x000fea0003800000 */
.L_x_3164:
        /* <DEDUP_REMOVED lines=24> */
.L_x_3167:
[----:B------:R-:W-:Y:S05]  /*166c0*/  BSYNC B8 ;  /* 0x0000000000087941 */ /* 0x000fea0003800000 */
.L_x_3166:
        /* <DEDUP_REMOVED lines=29> */
.L_x_3169:
[----:B------:R-:W-:Y:S05]  /*168a0*/  BSYNC B8 ;  /* 0x0000000000087941 */ /* 0x000fea0003800000 */
.L_x_3168:
        /* <DEDUP_REMOVED lines=14> */
.L_x_3172:
        /* <DEDUP_REMOVED lines=25> */
.L_x_3171:
[----:B------:R-:W-:Y:S05]  /*16b20*/  BSYNC B8 ;  /* 0x0000000000087941 */ /* 0x000fea0003800000 */
.L_x_3170:
[----:B------:R-:W-:-:S05]  /*16b30*/  IADD3 R16, P0, R16, 0x8, RZ ;  /* 0x0000000810107810 */ /* 0x000fca0007f1e0ff */
[----:B------:R-:W-:Y:S01]  /*16b40*/  IMAD.X R17, RZ, RZ, R17, P0 ;  /* 0x000000ffff117224 */ /* 0x000fe200000e0611 */
[----:B------:R-:W-:-:S04]  /*16b50*/  ISETP.GE.U32.AND P0, PT, R16, R19, PT ;  /* 0x000000131000720c */ /* 0x000fc80003f06070 */
[----:B------:R-:W-:-:S13]  /*16b60*/  ISETP.GE.U32.AND.EX P0, PT, R17, R32, PT, P0 ;  /* 0x000000201100720c */ /* 0x000fda0003f06100 */
[----:B------:R-:W-:Y:S05]  /*16b70*/  @!P0 BRA `(.L_x_3172) ;  /* 0xfffffffc00848947 */ /* 0x000fea000383ffff */
.L_x_3163:
[----:B------:R-:W-:Y:S05]  /*16b80*/  BSYNC B7 ;  /* 0x0000000000077941 */ /* 0x000fea0003800000 */
.L_x_3162:
        /* <DEDUP_REMOVED lines=29> */
.L_x_3176:
[----:B------:R-:W-:Y:S05]  /*16d60*/  BSYNC B8 ;  /* 0x0000000000087941 */ /* 0x000fea0003800000 */
.L_x_3175:
        /* <DEDUP_REMOVED lines=24> */
.L_x_3178:
[----:B------:R-:W-:Y:S05]  /*16ef0*/  BSYNC B8 ;  /* 0x0000000000087941 */ /* 0x000fea0003800000 */
.L_x_3177:
        /* <DEDUP_REMOVED lines=29> */
.L_x_3180:
[----:B------:R-:W-:Y:S05]  /*170d0*/  BSYNC B8 ;  /* 0x0000000000087941 */ /* 0x000fea0003800000 */
.L_x_3179:
        /* <DEDUP_REMOVED lines=14> */
.L_x_3183:
        /* <DEDUP_REMOVED lines=25> */
.L_x_3182:
[----:B------:R-:W-:Y:S05]  /*17350*/  BSYNC B8 ;  /* 0x0000000000087941 */ /* 0x000fea0003800000 */
.L_x_3181:
[----:B------:R-:W-:-:S04]  /*17360*/  IADD3 R16, P0, R16, 0x8, RZ ;  /* 0x0000000810107810 */ /* 0x000fc80007f1e0ff */
[----:B------:R-:W-:Y:S02]  /*17370*/  IADD3.X R17, RZ, R17, RZ, P0, !PT ;  /* 0x00000011ff117210 */ /* 0x000fe400007fe4ff */
[----:B------:R-:W-:-:S04]  /*17380*/  ISETP.GE.U32.AND P0, PT, R16, R19, PT ;  /* 0x000000131000720c */ /* 0x000fc80003f06070 */
[----:B------:R-:W-:-:S13]  /*17390*/  ISETP.GE.U32.AND.EX P0, PT, R17, R36, PT, P0 ;  /* 0x000000241100720c */ /* 0x000fda0003f06100 */
[----:B------:R-:W-:Y:S05]  /*173a0*/  @!P0 BRA `(.L_x_3183) ;  /* 0xfffffffc00848947 */ /* 0x000fea000383ffff */
.L_x_3174:
[----:B------:R-:W-:Y:S05]  /*173b0*/  BSYNC B7 ;  /* 0x0000000000077941 */ /* 0x000fea0003800000 */
.L_x_3173:
        /* <DEDUP_REMOVED lines=29> */
.L_x_3187:
[----:B------:R-:W-:Y:S05]  /*17590*/  BSYNC B8 ;  /* 0x0000000000087941 */ /* 0x000fea0003800000 */
.L_x_3186:
        /* <DEDUP_REMOVED lines=24> */
.L_x_3189:
[----:B------:R-:W-:Y:S05]  /*17720*/  BSYNC B8 ;  /* 0x0000000000087941 */ /* 0x000fea0003800000 */
.L_x_3188:
        /* <DEDUP_REMOVED lines=29> */
.L_x_3191:
[----:B------:R-:W-:Y:S05]  /*17900*/  BSYNC B8 ;  /* 0x0000000000087941 */ /* 0x000fea0003800000 */
.L_x_3190:
        /* <DEDUP_REMOVED lines=14> */
.L_x_3194:
        /* <DEDUP_REMOVED lines=25> */
.L_x_3193:
[----:B------:R-:W-:Y:S05]  /*17b80*/  BSYNC B8 ;  /* 0x0000000000087941 */ /* 0x000fea0003800000 */
.L_x_3192:
[----:B------:R-:W-:-:S05]  /*17b90*/  IADD3 R16, P0, R16, 0x8, RZ ;  /* 0x0000000810107810 */ /* 0x000fca0007f1e0ff */
[----:B------:R-:W-:Y:S01]  /*17ba0*/  IMAD.X R17, RZ, RZ, R17, P0 ;  /* 0x000000ffff117224 */ /* 0x000fe200000e0611 */
[----:B------:R-:W-:-:S04]  /*17bb0*/  ISETP.GE.U32.AND P0, PT, R16, R19, PT ;  /* 0x000000131000720c */ /* 0x000fc80003f06070 */
[----:B------:R-:W-:-:S13]  /*17bc0*/  ISETP.GE.U32.AND.EX P0, PT, R17, R40, PT, P0 ;  /* 0x000000281100720c */ /* 0x000fda0003f06100 */
[----:B------:R-:W-:Y:S05]  /*17bd0*/  @!P0 BRA `(.L_x_3194) ;  /* 0xfffffffc00848947 */ /* 0x000fea000383ffff */
.L_x_3185:
[----:B------:R-:W-:Y:S05]  /*17be0*/  BSYNC B7 ;  /* 0x0000000000077941 */ /* 0x000fea0003800000 */
.L_x_3184:
        /* <DEDUP_REMOVED lines=29> */
.L_x_3198:
[----:B------:R-:W-:Y:S05]  /*17dc0*/  BSYNC B8 ;  /* 0x0000000000087941 */ /* 0x000fea0003800000 */
.L_x_3197:
        /* <DEDUP_REMOVED lines=24> */
.L_x_3200:
[----:B------:R-:W-:Y:S05]  /*17f50*/  BSYNC B8 ;  /* 0x0000000000087941 */ /* 0x000fea0003800000 */
.L_x_3199:
        /* <DEDUP_REMOVED lines=29> */
.L_x_3202:
[----:B------:R-:W-:Y:S05]  /*18130*/  BSYNC B8 ;  /* 0x0000000000087941 */ /* 0x000fea0003800000 */
.L_x_3201:
        /* <DEDUP_REMOVED lines=14> */
.L_x_3205:
        /* <DEDUP_REMOVED lines=25> */
.L_x_3204:
[----:B------:R-:W-:Y:S05]  /*183b0*/  BSYNC B8 ;  /* 0x0000000000087941 */ /* 0x000fea0003800000 */
.L_x_3203:
[----:B------:R-:W-:-:S05]  /*183c0*/  IADD3 R16, P0, R16, 0x8, RZ ;  /* 0x0000000810107810 */ /* 0x000fca0007f1e0ff */
[----:B------:R-:W-:Y:S01]  /*183d0*/  IMAD.X R17, RZ, RZ, R17, P0 ;  /* 0x000000ffff117224 */ /* 0x000fe200000e0611 */
[----:B------:R-:W-:-:S04]  /*183e0*/  ISETP.GE.U32.AND P0, PT, R16, R19, PT ;  /* 0x000000131000720c */ /* 0x000fc80003f06070 */
[----:B------:R-:W-:-:S13]  /*183f0*/  ISETP.GE.U32.AND.EX P0, PT, R17, R44, PT, P0 ;  /* 0x0000002c1100720c */ /* 0x000fda0003f06100 */
[----:B------:R-:W-:Y:S05]  /*18400*/  @!P0 BRA `(.L_x_3205) ;  /* 0xfffffffc00848947 */ /* 0x000fea000383ffff */
.L_x_3196:
[----:B------:R-:W-:Y:S05]  /*18410*/  BSYNC B7 ;  /* 0x0000000000077941 */ /* 0x000fea0003800000 */
.L_x_3195:
[----:B------:R-:W-:Y:S05]  /*18420*/  BRA `(.L_x_3206) ;  /* 0x000000f800987947 */ /* 0x000fea0003800000 */
.L_x_3117:
        /* <DEDUP_REMOVED lines=26> */
.L_x_3210:
[----:B------:R-:W-:Y:S05]  /*185d0*/  BSYNC B8 ;  /* 0x0000000000087941 */ /* 0x000fea0003800000 */
.L_x_3209:
        /* <DEDUP_REMOVED lines=24> */
.L_x_3212:
[----:B------:R-:W-:Y:S05]  /*18760*/  BSYNC B8 ;  /* 0x0000000000087941 */ /* 0x000fea0003800000 */
.L_x_3211:
        /* <DEDUP_REMOVED lines=29> */
.L_x_3214:
[----:B------:R-:W-:Y:S05]  /*18940*/  BSYNC B8 ;  /* 0x0000000000087941 */ /* 0x000fea0003800000 */
.L_x_3213:
        /* <DEDUP_REMOVED lines=17> */
.L_x_3228:
        /* <DEDUP_REMOVED lines=15> */
.L_x_3217:
        /* <DEDUP_REMOVED lines=19> */
.L_x_3218:
[----:B------:R-:W-:Y:S05]  /*18c80*/  BSYNC B1 ;  /* 0x0000000000017941 */ /* 0x000fea0003800000 */
.L_x_3216:
        /* <DEDUP_REMOVED lines=30> */
.L_x_3220:
        /* <DEDUP_REMOVED lines=19> */
.L_x_3221:
[----:B------:R-:W-:Y:S05]  /*18fa0*/  BSYNC B1 ;  /* 0x0000000000017941 */ /* 0x000fea0003800000 */
.L_x_3219:
        /* <DEDUP_REMOVED lines=29> */
.L_x_3223:
        /* <DEDUP_REMOVED lines=19> */
.L_x_3224:
[----:B------:R-:W-:Y:S05]  /*192b0*/  BSYNC B1 ;  /* 0x0000000000017941 */ /* 0x000fea0003800000 */
.L_x_3222:
        /* <DEDUP_REMOVED lines=29> */
.L_x_3226:
        /* <DEDUP_REMOVED lines=19> */
.L_x_3227:
[----:B------:R-:W-:Y:S05]  /*195c0*/  BSYNC B1 ;  /* 0x0000000000017941 */ /* 0x000fea0003800000 */
.L_x_3225:
        /* <DEDUP_REMOVED lines=20> */
.L_x_3215:
        /* <DEDUP_REMOVED lines=18> */
.L_x_3231:
        /* <DEDUP_REMOVED lines=19> */
.L_x_3232:
[----:B------:R-:W-:Y:S05]  /*19960*/  BSYNC B0 ;  /* 0x0000000000007941 */ /* 0x000fea0003800000 */
.L_x_3230:
        /* <DEDUP_REMOVED lines=35> */
.L_x_3234:
        /* <DEDUP_REMOVED lines=19> */
.L_x_3235:
[----:B------:R-:W-:Y:S05]  /*19cd0*/  BSYNC B0 ;  /* 0x0000000000007941 */ /* 0x000fea0003800000 */
.L_x_3233:
        /* <DEDUP_REMOVED lines=37> */
.L_x_3237:
        /* <DEDUP_REMOVED lines=18> */
.L_x_3238:
[----:B------:R-:W-:Y:S05]  /*1a050*/  BSYNC B0 ;  /* 0x0000000000007941 */ /* 0x000fea0003800000 */
.L_x_3236:
        /* <DEDUP_REMOVED lines=9> */
.L_x_3229:
        /* <DEDUP_REMOVED lines=18> */
.L_x_3241:
        /* <DEDUP_REMOVED lines=25> */
.L_x_3240:
[----:B------:R-:W-:Y:S05]  /*1a3a0*/  BSYNC B8 ;  /* 0x0000000000087941 */ /* 0x000fea0003800000 */
.L_x_3239:
[----:B------:R-:W-:-:S04]  /*1a3b0*/  IADD3 R46, P0, R46, 0x8, RZ ;  /* 0x000000082e2e7810 */ /* 0x000fc80007f1e0ff */
[----:B------:R-:W-:Y:S02]  /*1a3c0*/  IADD3.X R47, RZ, R47, RZ, P0, !PT ;  /* 0x0000002fff2f7210 */ /* 0x000fe400007fe4ff */
[----:B------:R-:W-:-:S04]  /*1a3d0*/  ISETP.GE.U32.AND P0, PT, R46, R49, PT ;  /* 0x000000312e00720c */ /* 0x000fc80003f06070 */
[----:B------:R-:W-:-:S13]  /*1a3e0*/  ISETP.GE.U32.AND.EX P0, PT, R47, R48, PT, P0 ;  /* 0x000000302f00720c */ /* 0x000fda0003f06100 */
[----:B------:R-:W-:Y:S05]  /*1a3f0*/  @!P0 BRA `(.L_x_3241) ;  /* 0xfffffffc00848947 */ /* 0x000fea000383ffff */
.L_x_3208:
[----:B------:R-:W-:Y:S05]  /*1a400*/  BSYNC B7 ;  /* 0x0000000000077941 */ /* 0x000fea0003800000 */
.L_x_3207:
        /* <DEDUP_REMOVED lines=29> */
.L_x_3245:
[----:B------:R-:W-:Y:S05]  /*1a5e0*/  BSYNC B8 ;  /* 0x0000000000087941 */ /* 0x000fea0003800000 */
.L_x_3244:
        /* <DEDUP_REMOVED lines=24> */
.L_x_3247:
[----:B------:R-:W-:Y:S05]  /*1a770*/  BSYNC B8 ;  /* 0x0000000000087941 */ /* 0x000fea0003800000 */
.L_x_3246:
        /* <DEDUP_REMOVED lines=29> */
.L_x_3249:
[----:B------:R-:W-:Y:S05]  /*1a950*/  BSYNC B8 ;  /* 0x0000000000087941 */ /* 0x000fea0003800000 */
.L_x_3248:
        /* <DEDUP_REMOVED lines=17> */
.L_x_3263:
        /* <DEDUP_REMOVED lines=15> */
.L_x_3252:
        /* <DEDUP_REMOVED lines=19> */
.L_x_3253:
[----:B------:R-:W-:Y:S05]  /*1ac90*/  BSYNC B1 ;  /* 0x0000000000017941 */ /* 0x000fea0003800000 */
.L_x_3251:
        /* <DEDUP_REMOVED lines=31> */
.L_x_3255:
        /* <DEDUP_REMOVED lines=19> */
.L_x_3256:
[----:B------:R-:W-:Y:S05]  /*1afc0*/  BSYNC B1 ;  /* 0x0000000000017941 */ /* 0x000fea0003800000 */
.L_x_3254:
        /* <DEDUP_REMOVED lines=29> */
.L_x_3258:
        /* <DEDUP_REMOVED lines=19> */
.L_x_3259:
[----:B------:R-:W-:Y:S05]  /*1b2d0*/  BSYNC B1 ;  /* 0x0000000000017941 */ /* 0x000fea0003800000 */
.L_x_3257:
        /* <DEDUP_REMOVED lines=28> */
.L_x_3261:
        /* <DEDUP_REMOVED lines=19> */
.L_x_3262:
[----:B------:R-:W-:Y:S05]  /*1b5d0*/  BSYNC B1 ;  /* 0x0000000000017941 */ /* 0x000fea0003800000 */
.L_x_3260:
        /* <DEDUP_REMOVED lines=20> */
.L_x_3250:
        /* <DEDUP_REMOVED lines=19> */
.L_x_3266:
        /* <DEDUP_REMOVED lines=19> */
.L_x_3267:
[----:B------:R-:W-:Y:S05]  /*1b980*/  BSYNC B0 ;  /* 0x0000000000007941 */ /* 0x000fea0003800000 */
.L_x_3265:
        /* <DEDUP_REMOVED lines=33> */
.L_x_3269:
        /* <DEDUP_REMOVED lines=19> */
.L_x_3270:
[----:B------:R-:W-:Y:S05]  /*1bcd0*/  BSYNC B0 ;  /* 0x0000000000007941 */ /* 0x000fea0003800000 */
.L_x_3268:
        /* <DEDUP_REMOVED lines=32> */
.L_x_3272:
        /* <DEDUP_REMOVED lines=18> */
.L_x_3273:
[----:B------:R-:W-:Y:S05]  /*1c000*/  BSYNC B0 ;  /* 0x0000000000007941 */ /* 0x000fea0003800000 */
.L_x_3271:
[----:B------:R-:W2:Y:S01]  /*1c010*/  LDG.E.64 R12, desc[UR36][R12.64+-0x10] ;  /* 0xfffff0240c0c7981 */ /* 0x000ea2000c1e1b00 */
[----:B------:R-:W-:Y:S02]  /*1c020*/  IMAD.MOV.U32 R3, RZ, RZ, R50 ;  /* 0x000000ffff037224 */ /* 0x000fe400078e0032 */
[----:B--2---:R-:W-:Y:S02]  /*1c030*/  IMAD R5, R5, R12, RZ ;  /* 0x0000000c05057224 */ /* 0x004fe400078e02ff */
[----:B------:R-:W-:-:S04]  /*1c040*/  IMAD.WIDE.U32 R2, R12, R4, R2 ;  /* 0x000000040c027225 */ /* 0x000fc800078e0002 */
[----:B------:R-:W-:-:S05]  /*1c050*/  IMAD R5, R13, R4, R5 ;  /* 0x000000040d057224 */ /* 0x000fca00078e0205 */
[----:B------:R-:W-:-:S07]  /*1c060*/  IADD3 R50, R3, R5, RZ ;  /* 0x0000000503327210 */ /* 0x000fce0007ffe0ff */
.L_x_3264:
        /* <DEDUP_REMOVED lines=18> */
.L_x_3276:
        /* <DEDUP_REMOVED lines=25> */
.L_x_3275:
[----:B------:R-:W-:Y:S05]  /*1c320*/  BSYNC B8 ;  /* 0x0000000000087941 */ /* 0x000fea0003800000 */
.L_x_3274:
[----:B------:R-:W-:-:S05]  /*1c330*/  IADD3 R16, P0, R16, 0x8, RZ ;  /* 0x0000000810107810 */ /* 0x000fca0007f1e0ff */
[----:B------:R-:W-:Y:S01]  /*1c340*/  IMAD.X R17, RZ, RZ, R17, P0 ;  /* 0x000000ffff117224 */ /* 0x000fe200000e0611 */
[----:B------:R-:W-:-:S04]  /*1c350*/  ISETP.GE.U32.AND P0, PT, R16, R19, PT ;  /* 0x000000131000720c */ /* 0x000fc80003f06070 */
[----:B------:R-:W-:-:S13]  /*1c360*/  ISETP.GE.U32.AND.EX P0, PT, R17, R50, PT, P0 ;  /* 0x000000321100720c */ /* 0x000fda0003f06100 */
[----:B------:R-:W-:Y:S05]  /*1c370*/  @!P0 BRA `(.L_x_3276) ;  /* 0xfffffffc00848947 */ /* 0x000fea000383ffff */
.L_x_3243:
[----:B------:R-:W-:Y:S05]  /*1c380*/  BSYNC B7 ;  /* 0x0000000000077941 */ /* 0x000fea0003800000 */
.L_x_3242:
        /* <DEDUP_REMOVED lines=29> */
.L_x_3280:
[----:B------:R-:W-:Y:S05]  /*1c560*/  BSYNC B8 ;  /* 0x0000000000087941 */ /* 0x000fea0003800000 */
.L_x_3279:
        /* <DEDUP_REMOVED lines=24> */
.L_x_3282:
[----:B------:R-:W-:Y:S05]  /*1c6f0*/  BSYNC B8 ;  /* 0x0000000000087941 */ /* 0x000fea0003800000 */
.L_x_3281:
        /* <DEDUP_REMOVED lines=29> */
.L_x_3284:
[----:B------:R-:W-:Y:S05]  /*1c8d0*/  BSYNC B8 ;  /* 0x0000000000087941 */ /* 0x000fea0003800000 */
.L_x_3283:
        /* <DEDUP_REMOVED lines=17> */
.L_x_3298:
        /* <DEDUP_REMOVED lines=16> */
.L_x_3287:
        /* <DEDUP_REMOVED lines=19> */
.L_x_3288:
[----:B------:R-:W-:Y:S05]  /*1cc20*/  BSYNC B1 ;  /* 0x0000000000017941 */ /* 0x000fea0003800000 */
.L_x_3286:
        /* <DEDUP_REMOVED lines=30> */
.L_x_3290:
        /* <DEDUP_REMOVED lines=19> */
.L_x_3291:
[----:B------:R-:W-:Y:S05]  /*1cf40*/  BSYNC B1 ;  /* 0x0000000000017941 */ /* 0x000fea0003800000 */
.L_x_3289:
        /* <DEDUP_REMOVED lines=29> */
.L_x_3293:
        /* <DEDUP_REMOVED lines=19> */
.L_x_3294:
[----:B------:R-:W-:Y:S05]  /*1d250*/  BSYNC B1 ;  /* 0x0000000000017941 */ /* 0x000fea0003800000 */
.L_x_3292:
        /* <DEDUP_REMOVED lines=28> */
.L_x_3296:
        /* <DEDUP_REMOVED lines=19> */
.L_x_3297:
[----:B------:R-:W-:Y:S05]  /*1d550*/  BSYNC B1 ;  /* 0x0000000000017941 */ /* 0x000fea0003800000 */
.L_x_3295:
        /* <DEDUP_REMOVED lines=20> */
.L_x_3285:
        /* <DEDUP_REMOVED lines=18> */
.L_x_3301:
        /* <DEDUP_REMOVED lines=19> */
.L_x_3302:
[----:B------:R-:W-:Y:S05]  /*1d8f0*/  BSYNC B0 ;  /* 0x0000000000007941 */ /* 0x000fea0003800000 */
.L_x_3300:
        /* <DEDUP_REMOVED lines=31> */
.L_x_3304:
        /* <DEDUP_REMOVED lines=19> */
.L_x_3305:
[----:B------:R-:W-:Y:S05]  /*1dc20*/  BSYNC B0 ;  /* 0x0000000000007941 */ /* 0x000fea0003800000 */
.L_x_3303:
        /* <DEDUP_REMOVED lines=30> */
.L_x_3307:
        /* <DEDUP_REMOVED lines=18> */
.L_x_3308:
[----:B------:R-:W-:Y:S05]  /*1df30*/  BSYNC B0 ;  /* 0x0000000000007941 */ /* 0x000fea0003800000 */
.L_x_3306:
[----:B------:R-:W2:Y:S01]  /*1df40*/  LDG.E.64 R12, desc[UR36][R12.64+-0x10] ;  /* 0xfffff0240c0c7981 */ /* 0x000ea2000c1e1b00 */
[----:B------:R-:W-:Y:S02]  /*1df50*/  IMAD.MOV.U32 R3, RZ, RZ, R46 ;  /* 0x000000ffff037224 */ /* 0x000fe400078e002e */
[----:B--2---:R-:W-:Y:S02]  /*1df60*/  IMAD R5, R5, R12, RZ ;  /* 0x0000000c05057224 */ /* 0x004fe400078e02ff */
[----:B------:R-:W-:-:S04]  /*1df70*/  IMAD.WIDE.U32 R2, R12, R4, R2 ;  /* 0x000000040c027225 */ /* 0x000fc800078e0002 */
[----:B------:R-:W-:-:S04]  /*1df80*/  IMAD R5, R13, R4, R5 ;  /* 0x000000040d057224 */ /* 0x000fc800078e0205 */
[----:B------:R-:W-:-:S07]  /*1df90*/  IMAD.IADD R46, R3, 0x1, R5 ;  /* 0x00000001032e7824 */ /* 0x000fce00078e0205 */
.L_x_3299:
        /* <DEDUP_REMOVED lines=18> */
.L_x_3311:
        /* <DEDUP_REMOVED lines=25> */
.L_x_3310:
[----:B------:R-:W-:Y:S05]  /*1e250*/  BSYNC B8 ;  /* 0x0000000000087941 */ /* 0x000fea0003800000 */
.L_x_3309:
[----:B------:R-:W-:-:S05]  /*1e260*/  IADD3 R16, P0, R16, 0x8, RZ ;  /* 0x0000000810107810 */ /* 0x000fca0007f1e0ff */
[----:B------:R-:W-:Y:S01]  /*1e270*/  IMAD.X R17, RZ, RZ, R17, P0 ;  /* 0x000000ffff117224 */ /* 0x000fe200000e0611 */
[----:B------:R-:W-:-:S04]  /*1e280*/  ISETP.GE.U32.AND P0, PT, R16, R19, PT ;  /* 0x000000131000720c */ /* 0x000fc80003f06070 */
[----:B------:R-:W-:-:S13]  /*1e290*/  ISETP.GE.U32.AND.EX P0, PT, R17, R46, PT, P0 ;  /* 0x0000002e1100720c */ /* 0x000fda0003f06100 */
[----:B------:R-:W-:Y:S05]  /*1e2a0*/  @!P0 BRA `(.L_x_3311) ;  /* 0xfffffffc00848947 */ /* 0x000fea000383ffff */
.L_x_3278:
[----:B------:R-:W-:Y:S05]  /*1e2b0*/  BSYNC B7 ;  /* 0x0000000000077941 */ /* 0x000fea0003800000 */
.L_x_3277:
        /* <DEDUP_REMOVED lines=29> */
.L_x_3315:
[----:B------:R-:W-:Y:S05]  /*1e490*/  BSYNC B8 ;  /* 0x0000000000087941 */ /* 0x000fea0003800000 */
.L_x_3314:
        /* <DEDUP_REMOVED lines=24> */
.L_x_3317:
[----:B------:R-:W-:Y:S05]  /*1e620*/  BSYNC B8 ;  /* 0x0000000000087941 */ /* 0x000fea0003800000 */
.L_x_3316:
        /* <DEDUP_REMOVED lines=29> */
.L_x_3319:
[----:B------:R-:W-:Y:S05]  /*1e800*/  BSYNC B8 ;  /* 0x0000000000087941 */ /* 0x000fea0003800000 */
.L_x_3318:
        /* <DEDUP_REMOVED lines=17> */
.L_x_3333:
        /* <DEDUP_REMOVED lines=16> */
.L_x_3322:
        /* <DEDUP_REMOVED lines=19> */
.L_x_3323:
[----:B------:R-:W-:Y:S05]  /*1eb50*/  BSYNC B1 ;  /* 0x0000000000017941 */ /* 0x000fea0003800000 */
.L_x_3321:
        /* <DEDUP_REMOVED lines=30> */
.L_x_3325:
        /* <DEDUP_REMOVED lines=19> */
.L_x_3326:
[----:B------:R-:W-:Y:S05]  /*1ee70*/  BSYNC B1 ;  /* 0x0000000000017941 */ /* 0x000fea0003800000 */
.L_x_3324:
        /* <DEDUP_REMOVED lines=29> */
.L_x_3328:
        /* <DEDUP_REMOVED lines=19> */
.L_x_3329:
[----:B------:R-:W-:Y:S05]  /*1f180*/  BSYNC B1 ;  /* 0x0000000000017941 */ /* 0x000fea0003800000 */
.L_x_3327:
        /* <DEDUP_REMOVED lines=28> */
.L_x_3331:
        /* <DEDUP_REMOVED lines=19> */
.L_x_3332:
[----:B------:R-:W-:Y:S05]  /*1f480*/  BSYNC B1 ;  /* 0x0000000000017941 */ /* 0x000fea0003800000 */
.L_x_3330:
        /* <DEDUP_REMOVED lines=20> */
.L_x_3320:
        /* <DEDUP_REMOVED lines=18> */
.L_x_3336:
        /* <DEDUP_REMOVED lines=19> */
.L_x_3337:
[----:B------:R-:W-:Y:S05]  /*1f820*/  BSYNC B0 ;  /* 0x0000000000007941 */ /* 0x000fea0003800000 */
.L_x_3335:
        /* <DEDUP_REMOVED lines=31> */
.L_x_3339:
        /* <DEDUP_REMOVED lines=19> */
.L_x_3340:
[----:B------:R-:W-:Y:S05]  /*1fb50*/  BSYNC B0 ;  /* 0x0000000000007941 */ /* 0x000fea0003800000 */
.L_x_3338:
        /* <DEDUP_REMOVED lines=30> */
.L_x_3342:
        /* <DEDUP_REMOVED lines=18> */
.L_x_3343:
[----:B------:R-:W-:Y:S05]  /*1fe60*/  BSYNC B0 ;  /* 0x0000000000007941 */ /* 0x000fea0003800000 */
.L_x_3341:
[----:B------:R-:W2:Y:S01]  /*1fe70*/  LDG.E.64 R12, desc[UR36][R12.64+-0x10] ;  /* 0xfffff0240c0c7981 */ /* 0x000ea2000c1e1b00 */
[----:B------:R-:W-:Y:S01]  /*1fe80*/  MOV R3, R22 ;  /* 0x0000001600037202 */ /* 0x000fe20000000f00 */
[----:B--2---:R-:W-:Y:S02]  /*1fe90*/  IMAD R5, R5, R12, RZ ;  /* 0x0000000c05057224 */ /* 0x004fe400078e02ff */
[----:B------:R-:W-:-:S04]  /*1fea0*/  IMAD.WIDE.U32 R2, R12, R4, R2 ;  /* 0x000000040c027225 */ /* 0x000fc800078e0002 */
[----:B------:R-:W-:-:S04]  /*1feb0*/  IMAD R5, R13, R4, R5 ;  /* 0x000000040d057224 */ /* 0x000fc800078e0205 */
[----:B------:R-:W-:-:S07]  /*1fec0*/  IMAD.IADD R22, R3, 0x1, R5 ;  /* 0x0000000103167824 */ /* 0x000fce00078e0205 */
.L_x_3334:
        /* <DEDUP_REMOVED lines=18> */
.L_x_3346:
        /* <DEDUP_REMOVED lines=25> */
.L_x_3345:
[----:B------:R-:W-:Y:S05]  /*20180*/  BSYNC B8 ;  /* 0x0000000000087941 */ /* 0x000fea0003800000 */
.L_x_3344:
[----:B------:R-:W-:-:S04]  /*20190*/  IADD3 R16, P0, R16, 0x8, RZ ;  /* 0x0000000810107810 */ /* 0x000fc80007f1e0ff */
[----:B------:R-:W-:Y:S02]  /*201a0*/  IADD3.X R17, RZ, R17, RZ, P0, !PT ;  /* 0x00000011ff117210 */ /* 0x000fe400007fe4ff */
[----:B------:R-:W-:-:S04]  /*201b0*/  ISETP.GE.U32.AND P0, PT, R16, R19, PT ;  /* 0x000000131000720c */ /* 0x000fc80003f06070 */
[----:B------:R-:W-:-:S13]  /*201c0*/  ISETP.GE.U32.AND.EX P0, PT, R17, R22, PT, P0 ;  /* 0x000000161100720c */ /* 0x000fda0003f06100 */
[----:B------:R-:W-:Y:S05]  /*201d0*/  @!P0 BRA `(.L_x_3346) ;  /* 0xfffffffc00848947 */ /* 0x000fea000383ffff */
.L_x_3313:
[----:B------:R-:W-:Y:S05]  /*201e0*/  BSYNC B7 ;  /* 0x0000000000077941 */ /* 0x000fea0003800000 */
.L_x_3312:
        /* <DEDUP_REMOVED lines=29> */
.L_x_3350:
[----:B------:R-:W-:Y:S05]  /*203c0*/  BSYNC B8 ;  /* 0x0000000000087941 */ /* 0x000fea0003800000 */
.L_x_3349:
        /* <DEDUP_REMOVED lines=24> */
.L_x_3352:
[----:B------:R-:W-:Y:S05]  /*20550*/  BSYNC B8 ;  /* 0x0000000000087941 */ /* 0x000fea0003800000 */
.L_x_3351:
        /* <DEDUP_REMOVED lines=29> */
.L_x_3354:
[----:B------:R-:W-:Y:S05]  /*20730*/  BSYNC B8 ;  /* 0x0000000000087941 */ /* 0x000fea0003800000 */
.L_x_3353:
        /* <DEDUP_REMOVED lines=17> */
.L_x_3368:
        /* <DEDUP_REMOVED lines=16> */
.L_x_3357:
        /* <DEDUP_REMOVED lines=19> */
.L_x_3358:
[----:B------:R-:W-:Y:S05]  /*20a80*/  BSYNC B1 ;  /* 0x0000000000017941 */ /* 0x000fea0003800000 */
.L_x_3356:
        /* <DEDUP_REMOVED lines=30> */
.L_x_3360:
        /* <DEDUP_REMOVED lines=19> */
.L_x_3361:
[----:B------:R-:W-:Y:S05]  /*20da0*/  BSYNC B1 ;  /* 0x0000000000017941 */ /* 0x000fea0003800000 */
.L_x_3359:
        /* <DEDUP_REMOVED lines=29> */
.L_x_3363:
        /* <DEDUP_REMOVED lines=19> */
.L_x_3364:
[----:B------:R-:W-:Y:S05]  /*210b0*/  BSYNC B1 ;  /* 0x0000000000017941 */ /* 0x000fea0003800000 */
.L_x_3362:
        /* <DEDUP_REMOVED lines=28> */
.L_x_3366:
        /* <DEDUP_REMOVED lines=19> */
.L_x_3367:
[----:B------:R-:W-:Y:S05]  /*213b0*/  BSYNC B1 ;  /* 0x0000000000017941 */ /* 0x000fea0003800000 */
.L_x_3365:
        /* <DEDUP_REMOVED lines=20> */
.L_x_3355:
        /* <DEDUP_REMOVED lines=18> */
.L_x_3371:
        /* <DEDUP_REMOVED lines=19> */
.L_x_3372:
[----:B------:R-:W-:Y:S05]  /*21750*/  BSYNC B0 ;  /* 0x0000000000007941 */ /* 0x000fea0003800000 */
.L_x_3370:
        /* <DEDUP_REMOVED lines=31> */
.L_x_3374:
        /* <DEDUP_REMOVED lines=19> */
.L_x_3375:
[----:B------:R-:W-:Y:S05]  /*21a80*/  BSYNC B0 ;  /* 0x0000000000007941 */ /* 0x000fea0003800000 */
.L_x_3373:
        /* <DEDUP_REMOVED lines=30> */
.L_x_3377:
        /* <DEDUP_REMOVED lines=18> */
.L_x_3378:
[----:B------:R-:W-:Y:S05]  /*21d90*/  BSYNC B0 ;  /* 0x0000000000007941 */ /* 0x000fea0003800000 */
.L_x_3376:
[----:B------:R-:W2:Y:S01]  /*21da0*/  LDG.E.64 R12, desc[UR36][R12.64+-0x10] ;  /* 0xfffff0240c0c7981 */ /* 0x000ea2000c1e1b00 */
[----:B------:R-:W-:Y:S02]  /*21db0*/  IMAD.MOV.U32 R3, RZ, RZ, R22 ;  /* 0x000000ffff037224 */ /* 0x000fe400078e0016 */
[----:B--2---:R-:W-:Y:S02]  /*21dc0*/  IMAD R5, R5, R12, RZ ;  /* 0x0000000c05057224 */ /* 0x004fe400078e02ff */
[----:B------:R-:W-:-:S04]  /*21dd0*/  IMAD.WIDE.U32 R2, R12, R4, R2 ;  /* 0x000000040c027225 */ /* 0x000fc800078e0002 */
[----:B------:R-:W-:-:S05]  /*21de0*/  IMAD R5, R13, R4, R5 ;  /* 0x000000040d057224 */ /* 0x000fca00078e0205 */
[----:B------:R-:W-:-:S07]  /*21df0*/  IADD3 R22, R3, R5, RZ ;  /* 0x0000000503167210 */ /* 0x000fce0007ffe0ff */
.L_x_3369:
        /* <DEDUP_REMOVED lines=18> */
.L_x_3381:
        /* <DEDUP_REMOVED lines=25> */
.L_x_3380:
[----:B------:R-:W-:Y:S05]  /*220b0*/  BSYNC B8 ;  /* 0x0000000000087941 */ /* 0x000fea0003800000 */
.L_x_3379:
[----:B------:R-:W-:-:S05]  /*220c0*/  IADD3 R16, P0, R16, 0x8, RZ ;  /* 0x0000000810107810 */ /* 0x000fca0007f1e0ff */
[----:B------:R-:W-:Y:S01]  /*220d0*/  IMAD.X R17, RZ, RZ, R17, P0 ;  /* 0x000000ffff117224 */ /* 0x000fe200000e0611 */
[----:B------:R-:W-:-:S04]  /*220e0*/  ISETP.GE.U32.AND P0, PT, R16, R19, PT ;  /* 0x000000131000720c */ /* 0x000fc80003f06070 */
[----:B------:R-:W-:-:S13]  /*220f0*/  ISETP.GE.U32.AND.EX P0, PT, R17, R22, PT, P0 ;  /* 0x000000161100720c */ /* 0x000fda0003f06100 */
[----:B------:R-:W-:Y:S05]  /*22100*/  @!P0 BRA `(.L_x_3381) ;  /* 0xfffffffc00848947 */ /* 0x000fea000383ffff */
.L_x_3348:
[----:B------:R-:W-:Y:S05]  /*22110*/  BSYNC B7 ;  /* 0x0000000000077941 */ /* 0x000fea0003800000 */
.L_x_3347:
        /* <DEDUP_REMOVED lines=29> */
.L_x_3385:
[----:B------:R-:W-:Y:S05]  /*222f0*/  BSYNC B8 ;  /* 0x0000000000087941 */ /* 0x000fea0003800000 */
.L_x_3384:
        /* <DEDUP_REMOVED lines=24> */
.L_x_3387:
[----:B------:R-:W-:Y:S05]  /*22480*/  BSYNC B8 ;  /* 0x0000000000087941 */ /* 0x000fea0003800000 */
.L_x_3386:
        /* <DEDUP_REMOVED lines=29> */
.L_x_3389:
[----:B------:R-:W-:Y:S05]  /*22660*/  BSYNC B8 ;  /* 0x0000000000087941 */ /* 0x000fea0003800000 */
.L_x_3388:
        /* <DEDUP_REMOVED lines=17> */
.L_x_3403:
        /* <DEDUP_REMOVED lines=16> */
.L_x_3392:
        /* <DEDUP_REMOVED lines=19> */
.L_x_3393:
[----:B------:R-:W-:Y:S05]  /*229b0*/  BSYNC B1 ;  /* 0x0000000000017941 */ /* 0x000fea0003800000 */
.L_x_3391:
        /* <DEDUP_REMOVED lines=30> */
.L_x_3395:
        /* <DEDUP_REMOVED lines=19> */
.L_x_3396:
[----:B------:R-:W-:Y:S05]  /*22cd0*/  BSYNC B1 ;  /* 0x0000000000017941 */ /* 0x000fea0003800000 */
.L_x_3394:
        /* <DEDUP_REMOVED lines=29> */
.L_x_3398:
        /* <DEDUP_REMOVED lines=19> */
.L_x_3399:
[----:B------:R-:W-:Y:S05]  /*22fe0*/  BSYNC B1 ;  /* 0x0000000000017941 */ /* 0x000fea0003800000 */
.L_x_3397:
        /* <DEDUP_REMOVED lines=28> */
.L_x_3401:
        /* <DEDUP_REMOVED lines=19> */
.L_x_3402:
[----:B------:R-:W-:Y:S05]  /*232e0*/  BSYNC B1 ;  /* 0x0000000000017941 */ /* 0x000fea0003800000 */
.L_x_3400:
        /* <DEDUP_REMOVED lines=20> */
.L_x_3390:
        /* <DEDUP_REMOVED lines=18> */
.L_x_3406:
        /* <DEDUP_REMOVED lines=19> */
.L_x_3407:
[----:B------:R-:W-:Y:S05]  /*23680*/  BSYNC B0 ;  /* 0x0000000000007941 */ /* 0x000fea0003800000 */
.L_x_3405:
        /* <DEDUP_REMOVED lines=31> */
.L_x_3409:
        /* <DEDUP_REMOVED lines=19> */
.L_x_3410:
[----:B------:R-:W-:Y:S05]  /*239b0*/  BSYNC B0 ;  /* 0x0000000000007941 */ /* 0x000fea0003800000 */
.L_x_3408:
        /* <DEDUP_REMOVED lines=30> */
.L_x_3412:
        /* <DEDUP_REMOVED lines=18> */
.L_x_3413:
[----:B------:R-:W-:Y:S05]  /*23cc0*/  BSYNC B0 ;  /* 0x0000000000007941 */ /* 0x000fea0003800000 */
.L_x_3411:
[----:B------:R-:W2:Y:S01]  /*23cd0*/  LDG.E.64 R12, desc[UR36][R12.64+-0x10] ;  /* 0xfffff0240c0c7981 */ /* 0x000ea2000c1e1b00 */
[----:B------:R-:W-:Y:S02]  /*23ce0*/  IMAD.MOV.U32 R3, RZ, RZ, R22 ;  /* 0x000000ffff037224 */ /* 0x000fe400078e0016 */
[----:B--2---:R-:W-:Y:S02]  /*23cf0*/  IMAD R5, R5, R12, RZ ;  /* 0x0000000c05057224 */ /* 0x004fe400078e02ff */
[----:B------:R-:W-:-:S04]  /*23d00*/  IMAD.WIDE.U32 R2, R12, R4, R2 ;  /* 0x000000040c027225 */ /* 0x000fc800078e0002 */
[----:B------:R-:W-:-:S04]  /*23d10*/  IMAD R5, R13, R4, R5 ;  /* 0x000000040d057224 */ /* 0x000fc800078e0205 */
[----:B------:R-:W-:-:S07]  /*23d20*/  IMAD.IADD R22, R3, 0x1, R5 ;  /* 0x0000000103167824 */ /* 0x000fce00078e0205 */
.L_x_3404:
        /* <DEDUP_REMOVED lines=18> */
.L_x_3416:
        /* <DEDUP_REMOVED lines=25> */
.L_x_3415:
[----:B------:R-:W-:Y:S05]  /*23fe0*/  BSYNC B8 ;  /* 0x0000000000087941 */ /* 0x000fea0003800000 */
.L_x_3414:
[----:B------:R-:W-:-:S05]  /*23ff0*/  IADD3 R16, P0, R16, 0x8, RZ ;  /* 0x0000000810107810 */ /* 0x000fca0007f1e0ff */
[----:B------:R-:W-:Y:S01]  /*24000*/  IMAD.X R17, RZ, RZ, R17, P0 ;  /* 0x000000ffff117224 */ /* 0x000fe200000e0611 */
[----:B------:R-:W-:-:S04]  /*24010*/  ISETP.GE.U32.AND P0, PT, R16, R19, PT ;  /* 0x000000131000720c */ /* 0x000fc80003f06070 */
[----:B------:R-:W-:-:S13]  /*24020*/  ISETP.GE.U32.AND.EX P0, PT, R17, R22, PT, P0 ;  /* 0x000000161100720c */ /* 0x000fda0003f06100 */
[----:B------:R-:W-:Y:S05]  /*24030*/  @!P0 BRA `(.L_x_3416) ;  /* 0xfffffffc00848947 */ /* 0x000fea000383ffff */
.L_x_3383:
[----:B------:R-:W-:Y:S05]  /*24040*/  BSYNC B7 ;  /* 0x0000000000077941 */ /* 0x000fea0003800000 */
.L_x_3382:
        /* <DEDUP_REMOVED lines=29> */
.L_x_3420:
[----:B------:R-:W-:Y:S05]  /*24220*/  BSYNC B8 ;  /* 0x0000000000087941 */ /* 0x000fea0003800000 */
.L_x_3419:
        /* <DEDUP_REMOVED lines=24> */
.L_x_3422:
[----:B------:R-:W-:Y:S05]  /*243b0*/  BSYNC B8 ;  /* 0x0000000000087941 */ /* 0x000fea0003800000 */
.L_x_3421:
        /* <DEDUP_REMOVED lines=29> */
.L_x_3424:
[----:B------:R-:W-:Y:S05]  /*24590*/  BSYNC B8 ;  /* 0x0000000000087941 */ /* 0x000fea0003800000 */
.L_x_3423:
        /* <DEDUP_REMOVED lines=17> */
.L_x_3438:
        /* <DEDUP_REMOVED lines=16> */
.L_x_3427:
        /* <DEDUP_REMOVED lines=19> */
.L_x_3428:
[----:B------:R-:W-:Y:S05]  /*248e0*/  BSYNC B1 ;  /* 0x0000000000017941 */ /* 0x000fea0003800000 */
.L_x_3426:
        /* <DEDUP_REMOVED lines=30> */
.L_x_3430:
        /* <DEDUP_REMOVED lines=19> */
.L_x_3431:
[----:B------:R-:W-:Y:S05]  /*24c00*/  BSYNC B1 ;  /* 0x0000000000017941 */ /* 0x000fea0003800000 */
.L_x_3429:
        /* <DEDUP_REMOVED lines=29> */
.L_x_3433:
        /* <DEDUP_REMOVED lines=19> */
.L_x_3434:
[----:B------:R-:W-:Y:S05]  /*24f10*/  BSYNC B1 ;  /* 0x0000000000017941 */ /* 0x000fea0003800000 */
.L_x_3432:
        /* <DEDUP_REMOVED lines=28> */
.L_x_3436:
        /* <DEDUP_REMOVED lines=19> */
.L_x_3437:
[----:B------:R-:W-:Y:S05]  /*25210*/  BSYNC B1 ;  /* 0x0000000000017941 */ /* 0x000fea0003800000 */
.L_x_3435:
        /* <DEDUP_REMOVED lines=20> */
.L_x_3425:
        /* <DEDUP_REMOVED lines=18> */
.L_x_3441:
        /* <DEDUP_REMOVED lines=19> */
.L_x_3442:
[----:B------:R-:W-:Y:S05]  /*255b0*/  BSYNC B0 ;  /* 0x0000000000007941 */ /* 0x000fea0003800000 */
.L_x_3440:
        /* <DEDUP_REMOVED lines=31> */
.L_x_3444:
        /* <DEDUP_REMOVED lines=19> */
.L_x_3445:
[----:B------:R-:W-:Y:S05]  /*258e0*/  BSYNC B0 ;  /* 0x0000000000007941 */ /* 0x000fea0003800000 */
.L_x_3443:
        /* <DEDUP_REMOVED lines=30> */
.L_x_3447:
        /* <DEDUP_REMOVED lines=18> */
.L_x_3448:
[----:B------:R-:W-:Y:S05]  /*25bf0*/  BSYNC B0 ;  /* 0x0000000000007941 */ /* 0x000fea0003800000 */
.L_x_3446:
[----:B------:R-:W2:Y:S01]  /*25c00*/  LDG.E.64 R12, desc[UR36][R12.64+-0x10] ;  /* 0xfffff0240c0c7981 */ /* 0x000ea2000c1e1b00 */
[----:B------:R-:W-:Y:S01]  /*25c10*/  MOV R3, R22 ;  /* 0x0000001600037202 */ /* 0x000fe20000000f00 */
[----:B--2---:R-:W-:Y:S02]  /*25c20*/  IMAD R5, R5, R12, RZ ;  /* 0x0000000c05057224 */ /* 0x004fe400078e02ff */
[----:B------:R-:W-:-:S04]  /*25c30*/  IMAD.WIDE.U32 R2, R12, R4, R2 ;  /* 0x000000040c027225 */ /* 0x000fc800078e0002 */
[----:B------:R-:W-:-:S04]  /*25c40*/  IMAD R5, R13, R4, R5 ;  /* 0x000000040d057224 */ /* 0x000fc800078e0205 */
[----:B------:R-:W-:-:S07]  /*25c50*/  IMAD.IADD R22, R3, 0x1, R5 ;  /* 0x0000000103167824 */ /* 0x000fce00078e0205 */
.L_x_3439:
        /* <DEDUP_REMOVED lines=18> */
.L_x_3451:
        /* <DEDUP_REMOVED lines=25> */
.L_x_3450:
[----:B------:R-:W-:Y:S05]  /*25f10*/  BSYNC B8 ;  /* 0x0000000000087941 */ /* 0x000fea0003800000 */
.L_x_3449:
[----:B------:R-:W-:-:S04]  /*25f20*/  IADD3 R16, P0, R16, 0x8, RZ ;  /* 0x0000000810107810 */ /* 0x000fc80007f1e0ff */
[----:B------:R-:W-:Y:S02]  /*25f30*/  IADD3.X R17, RZ, R17, RZ, P0, !PT ;  /* 0x00000011ff117210 */ /* 0x000fe400007fe4ff */
[----:B------:R-:W-:-:S04]  /*25f40*/  ISETP.GE.U32.AND P0, PT, R16, R19, PT ;  /* 0x000000131000720c */ /* 0x000fc80003f06070 */
[----:B------:R-:W-:-:S13]  /*25f50*/  ISETP.GE.U32.AND.EX P0, PT, R17, R22, PT, P0 ;  /* 0x000000161100720c */ /* 0x000fda0003f06100 */
[----:B------:R-:W-:Y:S05]  /*25f60*/  @!P0 BRA `(.L_x_3451) ;  /* 0xfffffffc00848947 */ /* 0x000fea000383ffff */
.L_x_3418:
[----:B------:R-:W-:Y:S05]  /*25f70*/  BSYNC B7 ;  /* 0x0000000000077941 */ /* 0x000fea0003800000 */
.L_x_3417:
        /* <DEDUP_REMOVED lines=28> */
.L_x_3453:
[----:B------:R-:W-:Y:S05]  /*26140*/  BSYNC B7 ;  /* 0x0000000000077941 */ /* 0x000fea0003800000 */
.L_x_3452:
        /* <DEDUP_REMOVED lines=24> */
.L_x_3455:
[----:B------:R-:W-:Y:S05]  /*262d0*/  BSYNC B7 ;  /* 0x0000000000077941 */ /* 0x000fea0003800000 */
.L_x_3454:
        /* <DEDUP_REMOVED lines=29> */
.L_x_3457:
[----:B------:R-:W-:Y:S05]  /*264b0*/  BSYNC B7 ;  /* 0x0000000000077941 */ /* 0x000fea0003800000 */
.L_x_3456:
        /* <DEDUP_REMOVED lines=18> */
.L_x_3471:
        /* <DEDUP_REMOVED lines=15> */
.L_x_3460:
        /* <DEDUP_REMOVED lines=19> */
.L_x_3461:
[----:B------:R-:W-:Y:S05]  /*26800*/  BSYNC B1 ;  /* 0x0000000000017941 */ /* 0x000fea0003800000 */
.L_x_3459:
        /* <DEDUP_REMOVED lines=30> */
.L_x_3463:
        /* <DEDUP_REMOVED lines=19> */
.L_x_3464:
[----:B------:R-:W-:Y:S05]  /*26b20*/  BSYNC B1 ;  /* 0x0000000000017941 */ /* 0x000fea0003800000 */
.L_x_3462:
        /* <DEDUP_REMOVED lines=29> */
.L_x_3466:
        /* <DEDUP_REMOVED lines=19> */
.L_x_3467:
[----:B------:R-:W-:Y:S05]  /*26e30*/  BSYNC B1 ;  /* 0x0000000000017941 */ /* 0x000fea0003800000 */
.L_x_3465:
        /* <DEDUP_REMOVED lines=28> */
.L_x_3469:
        /* <DEDUP_REMOVED lines=19> */
.L_x_3470:
[----:B------:R-:W-:Y:S05]  /*27130*/  BSYNC B1 ;  /* 0x0000000000017941 */ /* 0x000fea0003800000 */
.L_x_3468:
        /* <DEDUP_REMOVED lines=20> */
.L_x_3458:
        /* <DEDUP_REMOVED lines=18> */
.L_x_3474:
        /* <DEDUP_REMOVED lines=19> */
.L_x_3475:
[----:B------:R-:W-:Y:S05]  /*274d0*/  BSYNC B0 ;  /* 0x0000000000007941 */ /* 0x000fea0003800000 */
.L_x_3473:
        /* <DEDUP_REMOVED lines=31> */
.L_x_3477:
        /* <DEDUP_REMOVED lines=19> */
.L_x_3478:
[----:B------:R-:W-:Y:S05]  /*27800*/  BSYNC B0 ;  /* 0x0000000000007941 */ /* 0x000fea0003800000 */
.L_x_3476:
        /* <DEDUP_REMOVED lines=30> */
.L_x_3480:
        /* <DEDUP_REMOVED lines=18> */
.L_x_3481:
[----:B------:R-:W-:Y:S05]  /*27b10*/  BSYNC B0 ;  /* 0x0000000000007941 */ /* 0x000fea0003800000 */
.L_x_3479:
[----:B------:R-:W2:Y:S01]  /*27b20*/  LDG.E.64 R12, desc[UR36][R12.64+-0x10] ;  /* 0xfffff0240c0c7981 */ /* 0x000ea2000c1e1b00 */
[----:B------:R-:W-:Y:S02]  /*27b30*/  IMAD.MOV.U32 R3, RZ, RZ, R22 ;  /* 0x000000ffff037224 */ /* 0x000fe400078e0016 */
[----:B--2---:R-:W-:Y:S02]  /*27b40*/  IMAD R5, R5, R12, RZ ;  /* 0x0000000c05057224 */ /* 0x004fe400078e02ff */
[----:B------:R-:W-:-:S04]  /*27b50*/  IMAD.WIDE.U32 R2, R12, R4, R2 ;  /* 0x000000040c027225 */ /* 0x000fc800078e0002 */
[----:B------:R-:W-:-:S05]  /*27b60*/  IMAD R5, R13, R4, R5 ;  /* 0x000000040d057224 */ /* 0x000fca00078e0205 */
[----:B------:R-:W-:-:S07]  /*27b70*/  IADD3 R22, R3, R5, RZ ;  /* 0x0000000503167210 */ /* 0x000fce0007ffe0ff */
.L_x_3472:
        /* <DEDUP_REMOVED lines=18> */
.L_x_3484:
        /* <DEDUP_REMOVED lines=25> */
.L_x_3483:
[----:B------:R-:W-:Y:S05]  /*27e30*/  BSYNC B7 ;  /* 0x0000000000077941 */ /* 0x000fea0003800000 */
.L_x_3482:
[----:B------:R-:W-:-:S05]  /*27e40*/  IADD3 R16, P0, R16, 0x8, RZ ;  /* 0x0000000810107810 */ /* 0x000fca0007f1e0ff */
[----:B------:R-:W-:Y:S01]  /*27e50*/  IMAD.X R17, RZ, RZ, R17, P0 ;  /* 0x000000ffff117224 */ /* 0x000fe200000e0611 */
[----:B------:R-:W-:-:S04]  /*27e60*/  ISETP.GE.U32.AND P0, PT, R16, R19, PT ;  /* 0x000000131000720c */ /* 0x000fc80003f06070 */
[----:B------:R-:W-:-:S13]  /*27e70*/  ISETP.GE.U32.AND.EX P0, PT, R17, R22, PT, P0 ;  /* 0x000000161100720c */ /* 0x000fda0003f06100 */
[----:B------:R-:W-:Y:S05]  /*27e80*/  @!P0 BRA `(.L_x_3484) ;  /* 0xfffffffc00848947 */ /* 0x000fea000383ffff */
.L_x_3206:
[----:B------:R-:W-:Y:S05]  /*27e90*/  BSYNC B6 ;  /* 0x0000000000067941 */ /* 0x000fea0003800000 */
.L_x_3116:
        /* <DEDUP_REMOVED lines=23> */
.L_x_3487:
[----:B------:R-:W-:-:S13]  /*28010*/  ISETP.GE.AND P0, PT, R0, R104, PT ;  /* 0x000000680000720c */ /* 0x000fda0003f06270 */
[----:B------:R-:W-:Y:S05]  /*28020*/  @P0 BRA `(.L_x_3489) ;  /* 0x0000000000300947 */ /* 0x000fea0003800000 */
[----:B0-----:R-:W0:Y:S01]  /*28030*/  LDC.64 R2, c[0x0][0x258] ;  /* 0x00009600ff027b82 */ /* 0x001e220000000a00 */
[----:B------:R-:W-:Y:S01]  /*28040*/  IADD3 R5, R105, R0, RZ ;  /* 0x0000000069057210 */ /* 0x000fe20007ffe0ff */
[----:B------:R-:W-:-:S04]  /*28050*/  VIADD R0, R0, 0x80 ;  /* 0x0000008000007836 */ /* 0x000fc80000000000 */
[----:B0-----:R-:W-:-:S05]  /*28060*/  IMAD.WIDE.U32 R2, R5, 0x8, R2 ;  /* 0x0000000805027825 */ /* 0x001fca00078e0002 */
[----:B------:R1:W-:Y:S02]  /*28070*/  STG.E.64 desc[UR36][R2.64], RZ ;  /* 0x000000ff02007986 */ /* 0x0003e4000c101b24 */
.L_x_3488:
[----:B------:R-:W-:-:S13]  /*28080*/  ISETP.GE.AND P0, PT, R0, R104, PT ;  /* 0x000000680000720c */ /* 0x000fda0003f06270 */
[----:B------:R-:W-:Y:S05]  /*28090*/  @P0 BRA `(.L_x_3490) ;  /* 0x0000000000340947 */ /* 0x000fea0003800000 */
[----:B01----:R-:W0:Y:S01]  /*280a0*/  LDC.64 R2, c[0x0][0x258] ;  /* 0x00009600ff027b82 */ /* 0x003e220000000a00 */
[----:B------:R-:W-:Y:S01]  /*280b0*/  IMAD.IADD R5, R105, 0x1, R0 ;  /* 0x0000000169057824 */ /* 0x000fe200078e0200 */
[----:B------:R-:W-:-:S03]  /*280c0*/  IADD3 R0, R0, 0x80, RZ ;  /* 0x0000008000007810 */ /* 0x000fc60007ffe0ff */
[----:B0-----:R-:W-:-:S05]  /*280d0*/  IMAD.WIDE.U32 R2, R5, 0x8, R2 ;  /* 0x0000000805027825 */ /* 0x001fca00078e0002 */
[----:B------:R1:W-:Y:S02]  /*280e0*/  STG.E.64 desc[UR36][R2.64], RZ ;  /* 0x000000ff02007986 */ /* 0x0003e4000c101b24 */
.L_x_3489:
        /* <DEDUP_REMOVED lines=8> */
.L_x_3490:
[----:B------:R-:W-:Y:S05]  /*28170*/  BSYNC B1 ;  /* 0x0000000000017941 */ /* 0x000fea0003800000 */
.L_x_3486:
[----:B------:R-:W-:-:S13]  /*28180*/  ISETP.GE.AND P0, PT, R0, R104, PT ;  /* 0x000000680000720c */ /* 0x000fda0003f06270 */
[----:B012---:R-:W0:Y:S01]  /*28190*/  @!P0 LDC.64 R2, c[0x0][0x258] ;  /* 0x00009600ff028b82 */ /* 0x007e220000000a00 */
[----:B------:R-:W-:Y:S01]  /*281a0*/  @!P0 IADD3 R5, R105, R0, RZ ;  /* 0x0000000069058210 */ /* 0x000fe20007ffe0ff */
[----:B------:R-:W-:-:S04]  /*281b0*/  @!P0 VIADD R0, R0, 0x80 ;  /* 0x0000008000008836 */ /* 0x000fc80000000000 */
[----:B0-----:R-:W-:-:S05]  /*281c0*/  @!P0 IMAD.WIDE.U32 R2, R5, 0x8, R2 ;  /* 0x0000000805028825 */ /* 0x001fca00078e0002 */
[----:B------:R2:W-:Y:S02]  /*281d0*/  @!P0 STG.E.64 desc[UR36][R2.64], RZ ;  /* 0x000000ff02008986 */ /* 0x0005e4000c101b24 */
.L_x_3491:
[----:B------:R-:W-:Y:S05]  /*281e0*/  BSYNC B0 ;  /* 0x0000000000007941 */ /* 0x000fea0003800000 */
.L_x_3485:
[----:B------:R-:W-:-:S13]  /*281f0*/  ISETP.GE.AND P0, PT, R0, R104, PT ;  /* 0x000000680000720c */ /* 0x000fda0003f06270 */
[----:B------:R-:W-:Y:S05]  /*28200*/  @P0 EXIT ;  /* 0x000000000000094d */ /* 0x000fea0003800000 */
[----:B012---:R-:W0:Y:S01]  /*28210*/  LDC.64 R2, c[0x0][0x258] ;  /* 0x00009600ff027b82 */ /* 0x007e220000000a00 */
[----:B------:R-:W-:-:S04]  /*28220*/  IMAD.IADD R105, R105, 0x1, R0 ;  /* 0x0000000169697824 */ /* 0x000fc800078e0200 */
[----:B0-----:R-:W-:-:S05]  /*28230*/  IMAD.WIDE.U32 R2, R105, 0x8, R2 ;  /* 0x0000000869027825 */ /* 0x001fca00078e0002 */
[----:B------:R-:W-:Y:S01]  /*28240*/  STG.E.64 desc[UR36][R2.64], RZ ;  /* 0x000000ff02007986 */ /* 0x000fe2000c101b24 */
[----:B------:R-:W-:Y:S05]  /*28250*/  EXIT ;  /* 0x000000000000794d */ /* 0x000fea0003800000 */
        .weak           $__internal_8_$__cuda_sm20_div_s64
        .type           $__internal_8_$__cuda_sm20_div_s64,@function
        .size           $__internal_8_$__cuda_sm20_div_s64,($__internal_9_$__cuda_sm20_rem_s64 - $__internal_8_$__cuda_sm20_div_s64)
$__internal_8_$__cuda_sm20_div_s64:
        /* <DEDUP_REMOVED lines=83> */
[----:B------:R-:W-:Y:S05]  /*28790*/  RET.REL.NODEC R6 `(_ZN2at6native29vectorized_elementwise_kernelILi4EZZZNS0_67_GLOBAL__N__bb565c37_34_ValidateCompressedIndicesKernel_cu_33a4b88b42_validate_compressed_sparse_indices_kernelILNS2_8CDimNameE1ENS2_18CUDAKernelLauncherENS2_14EmptyVecKernelENS2_8DummyVecELm0EEEvRKNS_6TensorESA_lllENKUlvE1_clEvENKUlvE0_clEvEUllllllE_St5arrayIPcLm6EEEEviT0_T1_) ;  /* 0xfffffd7806187950 */ /* 0x000fea0003c3ffff */
        .weak           $__internal_9_$__cuda_sm20_rem_s64
        .type           $__internal_9_$__cuda_sm20_rem_s64,@function
        .size           $__internal_9_$__cuda_sm20_rem_s64,(.L_x_32189 - $__internal_9_$__cuda_sm20_rem_s64)
$__internal_9_$__cuda_sm20_rem_s64:
        /* <DEDUP_REMOVED lines=77> */
[----:B------:R-:W-:Y:S06]  /*28c70*/  RET.REL.NODEC R4 `(_ZN2at6native29vectorized_elementwise_kernelILi4EZZZNS0_67_GLOBAL__N__bb565c37_34_ValidateCompressedIndicesKernel_cu_33a4b88b42_validate_compressed_sparse_indices_kernelILNS2_8CDimNameE1ENS2_18CUDAKernelLauncherENS2_14EmptyVecKernelENS2_8DummyVecELm0EEEvRKNS_6TensorESA_lllENKUlvE1_clEvENKUlvE0_clEvEUllllllE_St5arrayIPcLm6EEEEviT0_T1_) ;  /* 0xfffffd7004e07950 */ /* 0x000fec0003c3ffff */
.L_x_3492:
        /* <DEDUP_REMOVED lines=16> */
.L_x_32189:


//--------------------- .text._ZN2at6native29vectorized_elementwise_kernelILi8EZZZNS0_67_GLOBAL__N__bb565c37_34_ValidateCompressedIndicesKernel_cu_33a4b88b42_validate_compressed_sparse_indices_kernelILNS2_8CDimNameE1ENS2_18CUDAKernelLauncherENS2_14EmptyVecKernelENS2_8DummyVecELm0EEEvRKNS_6TensorESA_lllENKUlvE1_clEvENKUlvE0_clEvEUllllllE_St5arrayIPcLm6EEEEviT0_T1_ --------------------------
	.section	.text._ZN2at6native29vectorized_elementwise_kernelILi8EZZZNS0_67_GLOBAL__N__bb565c37_34_ValidateCompressedIndicesKernel_cu_33a4b88b42_validate_compressed_sparse_indices_kernelILNS2_8CDimNameE1ENS2_18CUDAKernelLauncherENS2_14EmptyVecKernelENS2_8DummyVecELm0EEEvRKNS_6TensorESA_lllENKUlvE1_clEvENKUlvE0_clEvEUllllllE_St5arrayIPcLm6EEEEviT0_T1_,"ax",@progbits
	.align	128
        .global         _ZN2at6native29vectorized_elementwise_kernelILi8EZZZNS0_67_GLOBAL__N__bb565c37_34_ValidateCompressedIndicesKernel_cu_33a4b88b42_validate_compressed_sparse_indices_kernelILNS2_8CDimNameE1ENS2_18CUDAKernelLauncherENS2_14EmptyVecKernelENS2_8DummyVecELm0EEEvRKNS_6TensorESA_lllENKUlvE1_clEvENKUlvE0_clEvEUllllllE_St5arrayIPcLm6EEEEviT0_T1_
        .type           _ZN2at6native29vectorized_elementwise_kernelILi8EZZZNS0_67_GLOBAL__N__bb565c37_34_ValidateCompressedIndicesKernel_cu_33a4b88b42_validate_compressed_sparse_indices_kernelILNS2_8CDimNameE1ENS2_18CUDAKernelLauncherENS2_14EmptyVecKernelENS2_8DummyVecELm0EEEvRKNS_6TensorESA_lllENKUlvE1_clEvENKUlvE0_clEvEUllllllE_St5arrayIPcLm6EEEEviT0_T1_,@function
        .size           _ZN2at6native29vectorized_elementwise_kernelILi8EZZZNS0_67_GLOBAL__N__bb565c37_34_ValidateCompressedIndicesKernel_cu_33a4b88b42_validate_compressed_sparse_indices_kernelILNS2_8CDimNameE1ENS2_18CUDAKernelLauncherENS2_14EmptyVecKernelENS2_8DummyVecELm0EEEvRKNS_6TensorESA_lllENKUlvE1_clEvENKUlvE0_clEvEUllllllE_St5arrayIPcLm6EEEEviT0_T1_,(.L_x_32191 - _ZN2at6native29vectorized_elementwise_kernelILi8EZZZNS0_67_GLOBAL__N__bb565c37_34_ValidateCompressedIndicesKernel_cu_33a4b88b42_validate_compressed_sparse_indices_kernelILNS2_8CDimNameE1ENS2_18CUDAKernelLauncherENS2_14EmptyVecKernelENS2_8DummyVecELm0EEEvRKNS_6TensorESA_lllENKUlvE1_clEvENKUlvE0_clEvEUllllllE_St5arrayIPcLm6EEEEviT0_T1_)
        .other          _ZN2at6native29vectorized_elementwise_kernelILi8EZZZNS0_67_GLOBAL__N__bb565c37_34_ValidateCompressedIndicesKernel_cu_33a4b88b42_validate_compressed_sparse_indices_kernelILNS2_8CDimNameE1ENS2_18CUDAKernelLauncherENS2_14EmptyVecKernelENS2_8DummyVecELm0EEEvRKNS_6TensorESA_lllENKUlvE1_clEvENKUlvE0_clEvEUllllllE_St5arrayIPcLm6EEEEviT0_T1_,@"STO_CUDA_ENTRY STV_DEFAULT"
_ZN2at6native29vectorized_elementwise_kernelILi8EZZZNS0_67_GLOBAL__N__bb565c37_34_ValidateCompressedIndicesKernel_cu_33a4b88b42_validate_compressed_sparse_indices_kernelILNS2_8CDimNameE1ENS2_18CUDAKernelLauncherENS2_14EmptyVecKernelENS2_8DummyVecELm0EEEvRKNS_6TensorESA_lllENKUlvE1_clEvENKUlvE0_clEvEUllllllE_St5arrayIPcLm6EEEEviT0_T1_:
.text._ZN2at6native29vectorized_elementwise_kernelILi8EZZZNS0_67_GLOBAL__N__bb565c37_34_ValidateCompressedIndicesKernel_cu_33a4b88b42_validate_compressed_sparse_indices_kernelILNS2_8CDimNameE1ENS2_18CUDAKernelLauncherENS2_14EmptyVecKernelENS2_8DummyVecELm0EEEvRKNS_6TensorESA_lllENKUlvE1_clEvENKUlvE0_clEvEUllllllE_St5arrayIPcLm6EEEEviT0_T1_:
        /* <DEDUP_REMOVED lines=74> */
.L_x_3497:
[----:B------:R-:W-:Y:S05]  /*04a0*/  BSYNC B7 ;  /* 0x0000000000077941 */ /* 0x000fea0003800000 */
.L_x_3496:
        /* <DEDUP_REMOVED lines=25> */
.L_x_3499:
[----:B------:R-:W-:Y:S05]  /*0640*/  BSYNC B7 ;  /* 0x0000000000077941 */ /* 0x000fea0003800000 */
.L_x_3498:
        /* <DEDUP_REMOVED lines=29> */
.L_x_3501:
[----:B------:R-:W-:Y:S05]  /*0820*/  BSYNC B7 ;  /* 0x0000000000077941 */ /* 0x000fea0003800000 */
.L_x_3500:
        /* <DEDUP_REMOVED lines=15> */
.L_x_3506:
        /* <DEDUP_REMOVED lines=25> */
.L_x_3505:
[----:B------:R-:W-:Y:S05]  /*0ab0*/  BSYNC B8 ;  /* 0x0000000000087941 */ /* 0x000fea0003800000 */
.L_x_3504:
[----:B------:R-:W-:-:S04]  /*0ac0*/  IADD3 R0, P0, R16, 0x8, RZ ;  /* 0x0000000810007810 */ /* 0x000fc80007f1e0ff */
[----:B------:R-:W-:Y:S02]  /*0ad0*/  IADD3.X R17, RZ, R17, RZ, P0, !PT ;  /* 0x00000011ff117210 */ /* 0x000fe400007fe4ff */
[----:B------:R-:W-:-:S04]  /*0ae0*/  ISETP.GE.U32.AND P0, PT, R0, R23, PT ;  /* 0x000000170000720c */ /* 0x000fc80003f06070 */
[----:B------:R-:W-:-:S13]  /*0af0*/  ISETP.GE.U32.AND.EX P0, PT, R17, R36, PT, P0 ;  /* 0x000000241100720c */ /* 0x000fda0003f06100 */
[----:B------:R-:W-:Y:S05]  /*0b00*/  @!P0 BRA `(.L_x_3506) ;  /* 0xfffffffc00848947 */ /* 0x000fea000383ffff */
.L_x_3503:
[----:B------:R-:W-:Y:S05]  /*0b10*/  BSYNC B7 ;  /* 0x0000000000077941 */ /* 0x000fea0003800000 */
.L_x_3502:
        /* <DEDUP_REMOVED lines=25> */
.L_x_3508:
[----:B------:R-:W-:Y:S05]  /*0cb0*/  BSYNC B7 ;  /* 0x0000000000077941 */ /* 0x000fea0003800000 */
.L_x_3507:
        /* <DEDUP_REMOVED lines=22> */
.L_x_3510:
[----:B------:R-:W-:Y:S05]  /*0e20*/  BSYNC B7 ;  /* 0x0000000000077941 */ /* 0x000fea0003800000 */
.L_x_3509:
        /* <DEDUP_REMOVED lines=29> */
.L_x_3512:
[----:B------:R-:W-:Y:S05]  /*1000*/  BSYNC B7 ;  /* 0x0000000000077941 */ /* 0x000fea0003800000 */
.L_x_3511:
        /* <DEDUP_REMOVED lines=15> */
.L_x_3517:
        /* <DEDUP_REMOVED lines=26> */
.L_x_3516:
[----:B------:R-:W-:Y:S05]  /*12a0*/  BSYNC B8 ;  /* 0x0000000000087941 */ /* 0x000fea0003800000 */
.L_x_3515:
[----:B------:R-:W-:-:S05]  /*12b0*/  IADD3 R0, P0, R18, 0x8, RZ ;  /* 0x0000000812007810 */ /* 0x000fca0007f1e0ff */
[----:B------:R-:W-:Y:S01]  /*12c0*/  IMAD.X R19, RZ, RZ, R19, P0 ;  /* 0x000000ffff137224 */ /* 0x000fe200000e0613 */
[----:B------:R-:W-:-:S04]  /*12d0*/  ISETP.GE.U32.AND P0, PT, R0, R17, PT ;  /* 0x000000110000720c */ /* 0x000fc80003f06070 */
[----:B------:R-:W-:-:S13]  /*12e0*/  ISETP.GE.U32.AND.EX P0, PT, R19, R38, PT, P0 ;  /* 0x000000261300720c */ /* 0x000fda0003f06100 */
[----:B------:R-:W-:Y:S05]  /*12f0*/  @!P0 BRA `(.L_x_3517) ;  /* 0xfffffffc00808947 */ /* 0x000fea000383ffff */
.L_x_3514:
[----:B------:R-:W-:Y:S05]  /*1300*/  BSYNC B7 ;  /* 0x0000000000077941 */ /* 0x000fea0003800000 */
.L_x_3513:
        /* <DEDUP_REMOVED lines=22> */
.L_x_3519:
[----:B------:R-:W-:Y:S05]  /*1470*/  BSYNC B7 ;  /* 0x0000000000077941 */ /* 0x000fea0003800000 */
.L_x_3518:
        /* <DEDUP_REMOVED lines=22> */
.L_x_3521:
[----:B------:R-:W-:Y:S05]  /*15e0*/  BSYNC B7 ;  /* 0x0000000000077941 */ /* 0x000fea0003800000 */
.L_x_3520:
        /* <DEDUP_REMOVED lines=29> */
.L_x_3523:
[----:B------:R-:W-:Y:S05]  /*17c0*/  BSYNC B7 ;  /* 0x0000000000077941 */ /* 0x000fea0003800000 */
.L_x_3522:
        /* <DEDUP_REMOVED lines=15> */
.L_x_3528:
        /* <DEDUP_REMOVED lines=25> */
.L_x_3527:
[----:B------:R-:W-:Y:S05]  /*1a50*/  BSYNC B8 ;  /* 0x0000000000087941 */ /* 0x000fea0003800000 */
.L_x_3526:
[----:B------:R-:W-:-:S05]  /*1a60*/  IADD3 R18, P0, R18, 0x8, RZ ;  /* 0x0000000812127810 */ /* 0x000fca0007f1e0ff */
[----:B------:R-:W-:Y:S01]  /*1a70*/  IMAD.X R19, RZ, RZ, R19, P0 ;  /* 0x000000ffff137224 */ /* 0x000fe200000e0613 */
[----:B------:R-:W-:-:S04]  /*1a80*/  ISETP.GE.U32.AND P0, PT, R18, R17, PT ;  /* 0x000000111200720c */ /* 0x000fc80003f06070 */
[----:B------:R-:W-:-:S13]  /*1a90*/  ISETP.GE.U32.AND.EX P0, PT, R19, R40, PT, P0 ;  /* 0x000000281300720c */ /* 0x000fda0003f06100 */
[----:B------:R-:W-:Y:S05]  /*1aa0*/  @!P0 BRA `(.L_x_3528) ;  /* 0xfffffffc00848947 */ /* 0x000fea000383ffff */
.L_x_3525:
[----:B------:R-:W-:Y:S05]  /*1ab0*/  BSYNC B7 ;  /* 0x0000000000077941 */ /* 0x000fea0003800000 */
.L_x_3524:
        /* <DEDUP_REMOVED lines=22> */
.L_x_3530:
[----:B------:R-:W-:Y:S05]  /*1c20*/  BSYNC B7 ;  /* 0x0000000000077941 */ /* 0x000fea0003800000 */
.L_x_3529:
        /* <DEDUP_REMOVED lines=22> */
.L_x_3532:
[----:B------:R-:W-:Y:S05]  /*1d90*/  BSYNC B7 ;  /* 0x0000000000077941 */ /* 0x000fea0003800000 */
.L_x_3531:
        /* <DEDUP_REMOVED lines=29> */
.L_x_3534:
[----:B------:R-:W-:Y:S05]  /*1f70*/  BSYNC B7 ;  /* 0x0000000000077941 */ /* 0x000fea0003800000 */
.L_x_3533:
        /* <DEDUP_REMOVED lines=15> */
.L_x_3539:
        /* <DEDUP_REMOVED lines=25> */
.L_x_3538:
[----:B------:R-:W-:Y:S05]  /*2200*/  BSYNC B8 ;  /* 0x0000000000087941 */ /* 0x000fea0003800000 */
.L_x_3537:
[----:B------:R-:W-:-:S05]  /*2210*/  IADD3 R18, P0, R18, 0x8, RZ ;  /* 0x0000000812127810 */ /* 0x000fca0007f1e0ff */
[----:B------:R-:W-:Y:S01]  /*2220*/  IMAD.X R19, RZ, RZ, R19, P0 ;  /* 0x000000ffff137224 */ /* 0x000fe200000e0613 */
[----:B------:R-:W-:-:S04]  /*2230*/  ISETP.GE.U32.AND P0, PT, R18, R17, PT ;  /* 0x000000111200720c */ /* 0x000fc80003f06070 */
[----:B------:R-:W-:-:S13]  /*2240*/  ISETP.GE.U32.AND.EX P0, PT, R19, R42, PT, P0 ;  /* 0x0000002a1300720c */ /* 0x000fda0003f06100 */
[----:B------:R-:W-:Y:S05]  /*2250*/  @!P0 BRA `(.L_x_3539) ;  /* 0xfffffffc00848947 */ /* 0x000fea000383ffff */
.L_x_3536:
[----:B------:R-:W-:Y:S05]  /*2260*/  BSYNC B7 ;  /* 0x0000000000077941 */ /* 0x000fea0003800000 */
.L_x_3535:
        /* <DEDUP_REMOVED lines=22> */
.L_x_3541:
[----:B------:R-:W-:Y:S05]  /*23d0*/  BSYNC B7 ;  /* 0x0000000000077941 */ /* 0x000fea0003800000 */
.L_x_3540:
        /* <DEDUP_REMOVED lines=22> */
.L_x_3543:
[----:B------:R-:W-:Y:S05]  /*2540*/  BSYNC B7 ;  /* 0x0000000000077941 */ /* 0x000fea0003800000 */
.L_x_3542:
        /* <DEDUP_REMOVED lines=29> */
.L_x_3545:
[----:B------:R-:W-:Y:S05]  /*2720*/  BSYNC B7 ;  /* 0x0000000000077941 */ /* 0x000fea0003800000 */
.L_x_3544:
        /* <DEDUP_REMOVED lines=15> */
.L_x_3550:
        /* <DEDUP_REMOVED lines=25> */
.L_x_3549:
[----:B------:R-:W-:Y:S05]  /*29b0*/  BSYNC B8 ;  /* 0x0000000000087941 */ /* 0x000fea0003800000 */
.L_x_3548:
[----:B------:R-:W-:-:S05]  /*29c0*/  IADD3 R18, P0, R18, 0x8, RZ ;  /* 0x0000000812127810 */ /* 0x000fca0007f1e0ff */
[----:B------:R-:W-:Y:S01]  /*29d0*/  IMAD.X R19, RZ, RZ, R19, P0 ;  /* 0x000000ffff137224 */ /* 0x000fe200000e0613 */
[----:B------:R-:W-:-:S04]  /*29e0*/  ISETP.GE.U32.AND P0, PT, R18, R17, PT ;  /* 0x000000111200720c */ /* 0x000fc80003f06070 */
[----:B------:R-:W-:-:S13]  /*29f0*/  ISETP.GE.U32.AND.EX P0, PT, R19, R44, PT, P0 ;  /* 0x0000002c1300720c */ /* 0x000fda0003f06100 */
[----:B------:R-:W-:Y:S05]  /*2a00*/  @!P0 BRA `(.L_x_3550) ;  /* 0xfffffffc00848947 */ /* 0x000fea000383ffff */
.L_x_3547:
[----:B------:R-:W-:Y:S05]  /*2a10*/  BSYNC B7 ;  /* 0x0000000000077941 */ /* 0x000fea0003800000 */
.L_x_3546:
        /* <DEDUP_REMOVED lines=22> */
.L_x_3552:
[----:B------:R-:W-:Y:S05]  /*2b80*/  BSYNC B7 ;  /* 0x0000000000077941 */ /* 0x000fea0003800000 */
.L_x_3551:
        /* <DEDUP_REMOVED lines=22> */
.L_x_3554:
[----:B------:R-:W-:Y:S05]  /*2cf0*/  BSYNC B7 ;  /* 0x0000000000077941 */ /* 0x000fea0003800000 */
.L_x_3553:
        /* <DEDUP_REMOVED lines=29> */
.L_x_3556:
[----:B------:R-:W-:Y:S05]  /*2ed0*/  BSYNC B7 ;  /* 0x0000000000077941 */ /* 0x000fea0003800000 */
.L_x_3555:
        /* <DEDUP_REMOVED lines=15> */
.L_x_3561:
        /* <DEDUP_REMOVED lines=25> */
.L_x_3560:
[----:B------:R-:W-:Y:S05]  /*3160*/  BSYNC B8 ;  /* 0x0000000000087941 */ /* 0x000fea0003800000 */
.L_x_3559:
[----:B------:R-:W-:-:S05]  /*3170*/  IADD3 R18, P0, R18, 0x8, RZ ;  /* 0x0000000812127810 */ /* 0x000fca0007f1e0ff */
[----:B------:R-:W-:Y:S01]  /*3180*/  IMAD.X R19, RZ, RZ, R19, P0 ;  /* 0x000000ffff137224 */ /* 0x000fe200000e0613 */
[----:B------:R-:W-:-:S04]  /*3190*/  ISETP.GE.U32.AND P0, PT, R18, R17, PT ;  /* 0x000000111200720c */ /* 0x000fc80003f06070 */
[----:B------:R-:W-:-:S13]  /*31a0*/  ISETP.GE.U32.AND.EX P0, PT, R19, R46, PT, P0 ;  /* 0x0000002e1300720c */ /* 0x000fda0003f06100 */
[----:B------:R-:W-:Y:S05]  /*31b0*/  @!P0 BRA `(.L_x_3561) ;  /* 0xfffffffc00848947 */ /* 0x000fea000383ffff */
.L_x_3558:
[----:B------:R-:W-:Y:S05]  /*31c0*/  BSYNC B7 ;  /* 0x0000000000077941 */ /* 0x000fea0003800000 */
.L_x_3557:
        /* <DEDUP_REMOVED lines=22> */
.L_x_3563:
[----:B------:R-:W-:Y:S05]  /*3330*/  BSYNC B7 ;  /* 0x0000000000077941 */ /* 0x000fea0003800000 */
.L_x_3562:
        /* <DEDUP_REMOVED lines=22> */
.L_x_3565:
[----:B------:R-:W-:Y:S05]  /*34a0*/  BSYNC B7 ;  /* 0x0000000000077941 */ /* 0x000fea0003800000 */
.L_x_3564:
        /* <DEDUP_REMOVED lines=29> */
.L_x_3567:
[----:B------:R-:W-:Y:S05]  /*3680*/  BSYNC B7 ;  /* 0x0000000000077941 */ /* 0x000fea0003800000 */
.L_x_3566:
        /* <DEDUP_REMOVED lines=15> */
.L_x_3572:
        /* <DEDUP_REMOVED lines=25> */
.L_x_3571:
[----:B------:R-:W-:Y:S05]  /*3910*/  BSYNC B8 ;  /* 0x0000000000087941 */ /* 0x000fea0003800000 */
.L_x_3570:
[----:B------:R-:W-:-:S05]  /*3920*/  IADD3 R18, P0, R18, 0x8, RZ ;  /* 0x0000000812127810 */ /* 0x000fca0007f1e0ff */
[----:B------:R-:W-:Y:S01]  /*3930*/  IMAD.X R19, RZ, RZ, R19, P0 ;  /* 0x000000ffff137224 */ /* 0x000fe200000e0613 */
[----:B------:R-:W-:-:S04]  /*3940*/  ISETP.GE.U32.AND P0, PT, R18, R17, PT ;  /* 0x000000111200720c */ /* 0x000fc80003f06070 */
[----:B------:R-:W-:-:S13]  /*3950*/  ISETP.GE.U32.AND.EX P0, PT, R19, R48, PT, P0 ;  /* 0x000000301300720c */ /* 0x000fda0003f06100 */
[----:B------:R-:W-:Y:S05]  /*3960*/  @!P0 BRA `(.L_x_3572) ;  /* 0xfffffffc00848947 */ /* 0x000fea000383ffff */
.L_x_3569:
[----:B------:R-:W-:Y:S05]  /*3970*/  BSYNC B7 ;  /* 0x0000000000077941 */ /* 0x000fea0003800000 */
.L_x_3568:
        /* <DEDUP_REMOVED lines=22> */
.L_x_3574:
[----:B------:R-:W-:Y:S05]  /*3ae0*/  BSYNC B7 ;  /* 0x0000000000077941 */ /* 0x000fea0003800000 */
.L_x_3573:
        /* <DEDUP_REMOVED lines=22> */
.L_x_3576:
[----:B------:R-:W-:Y:S05]  /*3c50*/  BSYNC B7 ;  /* 0x0000000000077941 */ /* 0x000fea0003800000 */
.L_x_3575:
        /* <DEDUP_REMOVED lines=29> */
.L_x_3578:
[----:B------:R-:W-:Y:S05]  /*3e30*/  BSYNC B7 ;  /* 0x0000000000077941 */ /* 0x000fea0003800000 */
.L_x_3577:
        /* <DEDUP_REMOVED lines=15> */
.L_x_3583:
        /* <DEDUP_REMOVED lines=25> */
.L_x_3582:
[----:B------:R-:W-:Y:S05]  /*40c0*/  BSYNC B8 ;  /* 0x0000000000087941 */ /* 0x000fea0003800000 */
.L_x_3581:
[----:B------:R-:W-:-:S05]  /*40d0*/  IADD3 R16, P0, R16, 0x8, RZ ;  /* 0x0000000810107810 */ /* 0x000fca0007f1e0ff */
[----:B------:R-:W-:Y:S01]  /*40e0*/  IMAD.X R17, RZ, RZ, R17, P0 ;  /* 0x000000ffff117224 */ /* 0x000fe200000e0611 */
[----:B------:R-:W-:-:S04]  /*40f0*/  ISETP.GE.U32.AND P0, PT, R16, R18, PT ;  /* 0x000000121000720c */ /* 0x000fc80003f06070 */
[----:B------:R-:W-:-:S13]  /*4100*/  ISETP.GE.U32.AND.EX P0, PT, R17, R50, PT, P0 ;  /* 0x000000321100720c */ /* 0x000fda0003f06100 */
[----:B------:R-:W-:Y:S05]  /*4110*/  @!P0 BRA `(.L_x_3583) ;  /* 0xfffffffc00848947 */ /* 0x000fea000383ffff */
.L_x_3580:
[----:B------:R-:W-:Y:S05]  /*4120*/  BSYNC B7 ;  /* 0x0000000000077941 */ /* 0x000fea0003800000 */
.L_x_3579:
[----:B------:R-:W-:Y:S05]  /*4130*/  BRA `(.L_x_3584) ;  /* 0x000000f400307947 */ /* 0x000fea0003800000 */
.L_x_3495:
        /* <DEDUP_REMOVED lines=23> */
.L_x_3586:
[----:B------:R-:W-:Y:S05]  /*42b0*/  BSYNC B7 ;  /* 0x0000000000077941 */ /* 0x000fea0003800000 */
.L_x_3585:
        /* <DEDUP_REMOVED lines=25> */
.L_x_3588:
[----:B------:R-:W-:Y:S05]  /*4450*/  BSYNC B7 ;  /* 0x0000000000077941 */ /* 0x000fea0003800000 */
.L_x_3587:
        /* <DEDUP_REMOVED lines=29> */
.L_x_3590:
[----:B------:R-:W-:Y:S05]  /*4630*/  BSYNC B7 ;  /* 0x0000000000077941 */ /* 0x000fea0003800000 */
.L_x_3589:
        /* <DEDUP_REMOVED lines=18> */
.L_x_3604:
        /* <DEDUP_REMOVED lines=11> */
[----:B------:R-:W-:Y:S05]  /*4810*/  CALL.REL.NOINC `($__internal_10_$__cuda_sm20_div_s64) ;  /* 0x0000023800907944 */ /* 0x000fea0003c00000 */
[----:B------:R-:W-:Y:S02]  /*4820*/  IMAD.MOV.U32 R52, RZ, RZ, R4 ;  /* 0x000000ffff347224 */ /* 0x000fe400078e0004 */
[----:B------:R-:W-:Y:S01]  /*4830*/  IMAD.MOV.U32 R53, RZ, RZ, R3 ;  /* 0x000000ffff357224 */ /* 0x000fe200078e0003 */
[----:B------:R-:W-:Y:S06]  /*4840*/  BRA `(.L_x_3594) ;  /* 0x00000000004c7947 */ /* 0x000fec0003800000 */
.L_x_3593:
        /* <DEDUP_REMOVED lines=19> */
.L_x_3594:
[----:B------:R-:W-:Y:S05]  /*4980*/  BSYNC B1 ;  /* 0x0000000000017941 */ /* 0x000fea0003800000 */
.L_x_3592:
        /* <DEDUP_REMOVED lines=27> */
[----:B------:R-:W-:Y:S05]  /*4b40*/  CALL.REL.NOINC `($__internal_10_$__cuda_sm20_div_s64) ;  /* 0x0000023400c47944 */ /* 0x000fea0003c00000 */
[----:B------:R-:W-:Y:S02]  /*4b50*/  IMAD.MOV.U32 R14, RZ, RZ, R4 ;  /* 0x000000ffff0e7224 */ /* 0x000fe400078e0004 */
[----:B------:R-:W-:Y:S01]  /*4b60*/  IMAD.MOV.U32 R15, RZ, RZ, R3 ;  /* 0x000000ffff0f7224 */ /* 0x000fe200078e0003 */
[----:B------:R-:W-:Y:S06]  /*4b70*/  BRA `(.L_x_3597) ;  /* 0x00000000004c7947 */ /* 0x000fec0003800000 */
.L_x_3596:
        /* <DEDUP_REMOVED lines=19> */
.L_x_3597:
[----:B------:R-:W-:Y:S05]  /*4cb0*/  BSYNC B1 ;  /* 0x0000000000017941 */ /* 0x000fea0003800000 */
.L_x_3595:
        /* <DEDUP_REMOVED lines=29> */
.L_x_3599:
        /* <DEDUP_REMOVED lines=19> */
.L_x_3600:
[----:B------:R-:W-:Y:S05]  /*4fc0*/  BSYNC B1 ;  /* 0x0000000000017941 */ /* 0x000fea0003800000 */
.L_x_3598:
        /* <DEDUP_REMOVED lines=29> */
.L_x_3602:
        /* <DEDUP_REMOVED lines=19> */
.L_x_3603:
[----:B------:R-:W-:Y:S05]  /*52d0*/  BSYNC B1 ;  /* 0x0000000000017941 */ /* 0x000fea0003800000 */
.L_x_3601:
        /* <DEDUP_REMOVED lines=21> */
.L_x_3591:
        /* <DEDUP_REMOVED lines=14> */
[----:B------:R-:W-:Y:S05]  /*5510*/  CALL.REL.NOINC `($__internal_10_$__cuda_sm20_div_s64) ;  /* 0x0000022c00507944 */ /* 0x000fea0003c00000 */
[----:B------:R-:W-:Y:S01]  /*5520*/  MOV R12, R4 ;  /* 0x00000004000c7202 */ /* 0x000fe20000000f00 */
[----:B------:R-:W-:Y:S01]  /*5530*/  IMAD.MOV.U32 R13, RZ, RZ, R3 ;  /* 0x000000ffff0d7224 */ /* 0x000fe200078e0003 */
[----:B------:R-:W-:Y:S06]  /*5540*/  BRA `(.L_x_3608) ;  /* 0x00000000004c7947 */ /* 0x000fec0003800000 */
.L_x_3607:
        /* <DEDUP_REMOVED lines=19> */
.L_x_3608:
[----:B------:R-:W-:Y:S05]  /*5680*/  BSYNC B0 ;  /* 0x0000000000007941 */ /* 0x000fea0003800000 */
.L_x_3606:
        /* <DEDUP_REMOVED lines=33> */
[----:B------:R-:W-:Y:S05]  /*58a0*/  CALL.REL.NOINC `($__internal_10_$__cuda_sm20_div_s64) ;  /* 0x00000228006c7944 */ /* 0x000fea0003c00000 */
[----:B------:R-:W-:Y:S01]  /*58b0*/  MOV R5, R3 ;  /* 0x0000000300057202 */ /* 0x000fe20000000f00 */
[----:B------:R-:W-:Y:S06]  /*58c0*/  BRA `(.L_x_3611) ;  /* 0x00000000004c7947 */ /* 0x000fec0003800000 */
.L_x_3610:
        /* <DEDUP_REMOVED lines=19> */
.L_x_3611:
[----:B------:R-:W-:Y:S05]  /*5a00*/  BSYNC B0 ;  /* 0x0000000000007941 */ /* 0x000fea0003800000 */
.L_x_3609:
        /* <DEDUP_REMOVED lines=34> */
[----:B------:R-:W-:Y:S05]  /*5c30*/  CALL.REL.NOINC `($__internal_11_$__cuda_sm20_rem_s64) ;  /* 0x0000022800d87944 */ /* 0x000fea0003c00000 */
[----:B------:R-:W-:Y:S01]  /*5c40*/  MOV R4, R3 ;  /* 0x0000000300047202 */ /* 0x000fe20000000f00 */
[----:B------:R-:W-:Y:S01]  /*5c50*/  IMAD.MOV.U32 R5, RZ, RZ, R0 ;  /* 0x000000ffff057224 */ /* 0x000fe200078e0000 */
[----:B------:R-:W-:Y:S06]  /*5c60*/  BRA `(.L_x_3614) ;  /* 0x0000000000487947 */ /* 0x000fec0003800000 */
.L_x_3613:
        /* <DEDUP_REMOVED lines=18> */
.L_x_3614:
[----:B------:R-:W-:Y:S05]  /*5d90*/  BSYNC B0 ;  /* 0x0000000000007941 */ /* 0x000fea0003800000 */
.L_x_3612:
        /* <DEDUP_REMOVED lines=12> */
.L_x_3605:
        /* <DEDUP_REMOVED lines=19> */
.L_x_3619:
        /* <DEDUP_REMOVED lines=25> */
.L_x_3618:
[----:B------:R-:W-:Y:S05]  /*6120*/  BSYNC B8 ;  /* 0x0000000000087941 */ /* 0x000fea0003800000 */
.L_x_3617:
[----:B------:R-:W-:-:S05]  /*6130*/  IADD3 R16, P0, R16, 0x8, RZ ;  /* 0x0000000810107810 */ /* 0x000fca0007f1e0ff */
[----:B------:R-:W-:Y:S01]  /*6140*/  IMAD.X R17, RZ, RZ, R17, P0 ;  /* 0x000000ffff117224 */ /* 0x000fe200000e0611 */
[----:B------:R-:W-:-:S04]  /*6150*/  ISETP.GE.U32.AND P0, PT, R16, R23, PT ;  /* 0x000000171000720c */ /* 0x000fc80003f06070 */
[----:B------:R-:W-:-:S13]  /*6160*/  ISETP.GE.U32.AND.EX P0, PT, R17, R56, PT, P0 ;  /* 0x000000381100720c */ /* 0x000fda0003f06100 */
[----:B------:R-:W-:Y:S05]  /*6170*/  @!P0 BRA `(.L_x_3619) ;  /* 0xfffffffc00848947 */ /* 0x000fea000383ffff */
.L_x_3616:
[----:B------:R-:W-:Y:S05]  /*6180*/  BSYNC B7 ;  /* 0x0000000000077941 */ /* 0x000fea0003800000 */
.L_x_3615:
        /* <DEDUP_REMOVED lines=25> */
.L_x_3621:
[----:B------:R-:W-:Y:S05]  /*6320*/  BSYNC B7 ;  /* 0x0000000000077941 */ /* 0x000fea0003800000 */
.L_x_3620:
        /* <DEDUP_REMOVED lines=22> */
.L_x_3623:
[----:B------:R-:W-:Y:S05]  /*6490*/  BSYNC B7 ;  /* 0x0000000000077941 */ /* 0x000fea0003800000 */
.L_x_3622:
        /* <DEDUP_REMOVED lines=29> */
.L_x_3625:
[----:B------:R-:W-:Y:S05]  /*6670*/  BSYNC B7 ;  /* 0x0000000000077941 */ /* 0x000fea0003800000 */
.L_x_3624:
        /* <DEDUP_REMOVED lines=14> */
.L_x_3639:
        /* <DEDUP_REMOVED lines=15> */
.L_x_3628:
        /* <DEDUP_REMOVED lines=19> */
.L_x_3629:
[----:B------:R-:W-:Y:S05]  /*6980*/  BSYNC B1 ;  /* 0x0000000000017941 */ /* 0x000fea0003800000 */
.L_x_3627:
        /* <DEDUP_REMOVED lines=30> */
.L_x_3631:
        /* <DEDUP_REMOVED lines=19> */
.L_x_3632:
[----:B------:R-:W-:Y:S05]  /*6ca0*/  BSYNC B1 ;  /* 0x0000000000017941 */ /* 0x000fea0003800000 */
.L_x_3630:
        /* <DEDUP_REMOVED lines=29> */
.L_x_3634:
        /* <DEDUP_REMOVED lines=19> */
.L_x_3635:
[----:B------:R-:W-:Y:S05]  /*6fb0*/  BSYNC B1 ;  /* 0x0000000000017941 */ /* 0x000fea0003800000 */
.L_x_3633:
        /* <DEDUP_REMOVED lines=28> */
.L_x_3637:
        /* <DEDUP_REMOVED lines=19> */
.L_x_3638:
[----:B------:R-:W-:Y:S05]  /*72b0*/  BSYNC B1 ;  /* 0x0000000000017941 */ /* 0x000fea0003800000 */
.L_x_3636:
        /* <DEDUP_REMOVED lines=20> */
.L_x_3626:
        /* <DEDUP_REMOVED lines=18> */
.L_x_3642:
        /* <DEDUP_REMOVED lines=19> */
.L_x_3643:
[----:B------:R-:W-:Y:S05]  /*7650*/  BSYNC B0 ;  /* 0x0000000000007941 */ /* 0x000fea0003800000 */
.L_x_3641:
        /* <DEDUP_REMOVED lines=27> */
[----:B------:R-:W-:Y:S05]  /*7810*/  CALL.REL.NOINC `($__internal_10_$__cuda_sm20_div_s64) ;  /* 0x0000020800907944 */ /* 0x000fea0003c00000 */
[----:B------:R-:W-:Y:S01]  /*7820*/  IMAD.MOV.U32 R5, RZ, RZ, R3 ;  /* 0x000000ffff057224 */ /* 0x000fe200078e0003 */
[----:B------:R-:W-:Y:S06]  /*7830*/  BRA `(.L_x_3646) ;  /* 0x00000000004c7947 */ /* 0x000fec0003800000 */
.L_x_3645:
        /* <DEDUP_REMOVED lines=19> */
.L_x_3646:
[----:B------:R-:W-:Y:S05]  /*7970*/  BSYNC B0 ;  /* 0x0000000000007941 */ /* 0x000fea0003800000 */
.L_x_3644:
        /* <DEDUP_REMOVED lines=25> */
[----:B------:R-:W-:Y:S05]  /*7b10*/  CALL.REL.NOINC `($__internal_11_$__cuda_sm20_rem_s64) ;  /* 0x0000020c00207944 */ /* 0x000fea0003c00000 */
[----:B------:R-:W-:Y:S02]  /*7b20*/  IMAD.MOV.U32 R4, RZ, RZ, R3 ;  /* 0x000000ffff047224 */ /* 0x000fe400078e0003 */
[----:B------:R-:W-:Y:S01]  /*7b30*/  IMAD.MOV.U32 R5, RZ, RZ, R0 ;  /* 0x000000ffff057224 */ /* 0x000fe200078e0000 */
[----:B------:R-:W-:Y:S06]  /*7b40*/  BRA `(.L_x_3649) ;  /* 0x0000000000487947 */ /* 0x000fec0003800000 */
.L_x_3648:
        /* <DEDUP_REMOVED lines=18> */
.L_x_3649:
[----:B------:R-:W-:Y:S05]  /*7c70*/  BSYNC B0 ;  /* 0x0000000000007941 */ /* 0x000fea0003800000 */
.L_x_3647:
[----:B------:R-:W2:Y:S02]  /*7c80*/  LDG.E.64 R14, desc[UR36][R14.64+-0x10] ;  /* 0xfffff0240e0e7981 */ /* 0x000ea4000c1e1b00 */
[----:B--2---:R-:W-:Y:S02]  /*7c90*/  IMAD R3, R5, R14, RZ ;  /* 0x0000000e05037224 */ /* 0x004fe400078e02ff */
[----:B------:R-:W-:-:S04]  /*7ca0*/  IMAD.WIDE.U32 R36, R14, R4, R36 ;  /* 0x000000040e247225 */ /* 0x000fc800078e0024 */
[----:B------:R-:W-:-:S04]  /*7cb0*/  IMAD R3, R15, R4, R3 ;  /* 0x000000040f037224 */ /* 0x000fc800078e0203 */
[----:B------:R-:W-:-:S07]  /*7cc0*/  IMAD.IADD R37, R37, 0x1, R3 ;  /* 0x0000000125257824 */ /* 0x000fce00078e0203 */
.L_x_3640:
        /* <DEDUP_REMOVED lines=19> */
.L_x_3654:
        /* <DEDUP_REMOVED lines=25> */
.L_x_3653:
[----:B------:R-:W-:Y:S05]  /*7f90*/  BSYNC B8 ;  /* 0x0000000000087941 */ /* 0x000fea0003800000 */
.L_x_3652:
[----:B------:R-:W-:-:S04]  /*7fa0*/  IADD3 R16, P0, R16, 0x8, RZ ;  /* 0x0000000810107810 */ /* 0x000fc80007f1e0ff */
[----:B------:R-:W-:Y:S02]  /*7fb0*/  IADD3.X R17, RZ, R17, RZ, P0, !PT ;  /* 0x00000011ff117210 */ /* 0x000fe400007fe4ff */
[----:B------:R-:W-:-:S04]  /*7fc0*/  ISETP.GE.U32.AND P0, PT, R16, R19, PT ;  /* 0x000000131000720c */ /* 0x000fc80003f06070 */
[----:B------:R-:W-:-:S13]  /*7fd0*/  ISETP.GE.U32.AND.EX P0, PT, R17, R18, PT, P0 ;  /* 0x000000121100720c */ /* 0x000fda0003f06100 */
[----:B------:R-:W-:Y:S05]  /*7fe0*/  @!P0 BRA `(.L_x_3654) ;  /* 0xfffffffc00848947 */ /* 0x000fea000383ffff */
.L_x_3651:
[----:B------:R-:W-:Y:S05]  /*7ff0*/  BSYNC B7 ;  /* 0x0000000000077941 */ /* 0x000fea0003800000 */
.L_x_3650:
        /* <DEDUP_REMOVED lines=22> */
.L_x_3656:
[----:B------:R-:W-:Y:S05]  /*8160*/  BSYNC B7 ;  /* 0x0000000000077941 */ /* 0x000fea0003800000 */
.L_x_3655:
        /* <DEDUP_REMOVED lines=22> */
.L_x_3658:
[----:B------:R-:W-:Y:S05]  /*82d0*/  BSYNC B7 ;  /* 0x0000000000077941 */ /* 0x000fea0003800000 */
.L_x_3657:
        /* <DEDUP_REMOVED lines=29> */
.L_x_3660:
[----:B------:R-:W-:Y:S05]  /*84b0*/  BSYNC B7 ;  /* 0x0000000000077941 */ /* 0x000fea0003800000 */
.L_x_3659:
        /* <DEDUP_REMOVED lines=14> */
.L_x_3674:
        /* <DEDUP_REMOVED lines=13> */
[----:B------:R-:W-:Y:S01]  /*8670*/  IMAD.MOV.U32 R14, RZ, RZ, R4 ;  /* 0x000000ffff0e7224 */ /* 0x000fe200078e0004 */
[----:B------:R-:W-:Y:S01]  /*8680*/  MOV R15, R3 ;  /* 0x00000003000f7202 */ /* 0x000fe20000000f00 */
[----:B------:R-:W-:Y:S06]  /*8690*/  BRA `(.L_x_3664) ;  /* 0x00000000004c7947 */ /* 0x000fec0003800000 */
.L_x_3663:
        /* <DEDUP_REMOVED lines=19> */
.L_x_3664:
[----:B------:R-:W-:Y:S05]  /*87d0*/  BSYNC B1 ;  /* 0x0000000000017941 */ /* 0x000fea0003800000 */
.L_x_3662:
        /* <DEDUP_REMOVED lines=26> */
[----:B------:R-:W-:Y:S01]  /*8980*/  IMAD.MOV.U32 R22, RZ, RZ, R4 ;  /* 0x000000ffff167224 */ /* 0x000fe200078e0004 */
[----:B------:R-:W-:Y:S01]  /*8990*/  MOV R23, R3 ;  /* 0x0000000300177202 */ /* 0x000fe20000000f00 */
[----:B------:R-:W-:Y:S06]  /*89a0*/  BRA `(.L_x_3667) ;  /* 0x00000000004c7947 */ /* 0x000fec0003800000 */
.L_x_3666:
        /* <DEDUP_REMOVED lines=19> */
.L_x_3667:
[----:B------:R-:W-:Y:S05]  /*8ae0*/  BSYNC B1 ;  /* 0x0000000000017941 */ /* 0x000fea0003800000 */
.L_x_3665:
        /* <DEDUP_REMOVED lines=29> */
.L_x_3669:
        /* <DEDUP_REMOVED lines=19> */
.L_x_3670:
[----:B------:R-:W-:Y:S05]  /*8df0*/  BSYNC B1 ;  /* 0x0000000000017941 */ /* 0x000fea0003800000 */
.L_x_3668:
        /* <DEDUP_REMOVED lines=28> */
.L_x_3672:
        /* <DEDUP_REMOVED lines=19> */
.L_x_3673:
[----:B------:R-:W-:Y:S05]  /*90f0*/  BSYNC B1 ;  /* 0x0000000000017941 */ /* 0x000fea0003800000 */
.L_x_3671:
        /* <DEDUP_REMOVED lines=20> */
.L_x_3661:
        /* <DEDUP_REMOVED lines=18> */
.L_x_3677:
        /* <DEDUP_REMOVED lines=19> */
.L_x_3678:
[----:B------:R-:W-:Y:S05]  /*9490*/  BSYNC B0 ;  /* 0x0000000000007941 */ /* 0x000fea0003800000 */
.L_x_3676:
        /* <DEDUP_REMOVED lines=28> */
[----:B------:R-:W-:Y:S01]  /*9660*/  IMAD.MOV.U32 R5, RZ, RZ, R3 ;  /* 0x000000ffff057224 */ /* 0x000fe200078e0003 */
[----:B------:R-:W-:Y:S06]  /*9670*/  BRA `(.L_x_3681) ;  /* 0x00000000004c7947 */ /* 0x000fec0003800000 */
.L_x_3680:
        /* <DEDUP_REMOVED lines=19> */
.L_x_3681:
[----:B------:R-:W-:Y:S05]  /*97b0*/  BSYNC B0 ;  /* 0x0000000000007941 */ /* 0x000fea0003800000 */
.L_x_3679:
        /* <DEDUP_REMOVED lines=26> */
[----:B------:R-:W-:Y:S01]  /*9960*/  IMAD.MOV.U32 R4, RZ, RZ, R3 ;  /* 0x000000ffff047224 */ /* 0x000fe200078e0003 */
[----:B------:R-:W-:Y:S01]  /*9970*/  MOV R5, R0 ;  /* 0x0000000000057202 */ /* 0x000fe20000000f00 */
[----:B------:R-:W-:Y:S06]  /*9980*/  BRA `(.L_x_3684) ;  /* 0x0000000000487947 */ /* 0x000fec0003800000 */
.L_x_3683:
        /* <DEDUP_REMOVED lines=18> */
.L_x_3684:
[----:B------:R-:W-:Y:S05]  /*9ab0*/  BSYNC B0 ;  /* 0x0000000000007941 */ /* 0x000fea0003800000 */
.L_x_3682:
[----:B------:R-:W2:Y:S02]  /*9ac0*/  LDG.E.64 R12, desc[UR36][R12.64+-0x10] ;  /* 0xfffff0240c0c7981 */ /* 0x000ea4000c1e1b00 */
[----:B--2---:R-:W-:Y:S02]  /*9ad0*/  IMAD R3, R5, R12, RZ ;  /* 0x0000000c05037224 */ /* 0x004fe400078e02ff */
[----:B------:R-:W-:-:S04]  /*9ae0*/  IMAD.WIDE.U32 R22, R12, R4, R22 ;  /* 0x000000040c167225 */ /* 0x000fc800078e0016 */
[----:B------:R-:W-:-:S04]  /*9af0*/  IMAD R3, R13, R4, R3 ;  /* 0x000000040d037224 */ /* 0x000fc800078e0203 */
[----:B------:R-:W-:-:S07]  /*9b00*/  IMAD.IADD R23, R23, 0x1, R3 ;  /* 0x0000000117177824 */ /* 0x000fce00078e0203 */
.L_x_3675:
        /* <DEDUP_REMOVED lines=19> */
.L_x_3689:
        /* <DEDUP_REMOVED lines=25> */
.L_x_3688:
[----:B------:R-:W-:Y:S05]  /*9dd0*/  BSYNC B8 ;  /* 0x0000000000087941 */ /* 0x000fea0003800000 */
.L_x_3687:
[----:B------:R-:W-:-:S05]  /*9de0*/  IADD3 R16, P0, R16, 0x8, RZ ;  /* 0x0000000810107810 */ /* 0x000fca0007f1e0ff */
[----:B------:R-:W-:Y:S01]  /*9df0*/  IMAD.X R17, RZ, RZ, R17, P0 ;  /* 0x000000ffff117224 */ /* 0x000fe200000e0611 */
[----:B------:R-:W-:-:S04]  /*9e00*/  ISETP.GE.U32.AND P0, PT, R16, R19, PT ;  /* 0x000000131000720c */ /* 0x000fc80003f06070 */
[----:B------:R-:W-:-:S13]  /*9e10*/  ISETP.GE.U32.AND.EX P0, PT, R17, R18, PT, P0 ;  /* 0x000000121100720c */ /* 0x000fda0003f06100 */
[----:B------:R-:W-:Y:S05]  /*9e20*/  @!P0 BRA `(.L_x_3689) ;  /* 0xfffffffc00848947 */ /* 0x000fea000383ffff */
.L_x_3686:
[----:B------:R-:W-:Y:S05]  /*9e30*/  BSYNC B7 ;  /* 0x0000000000077941 */ /* 0x000fea0003800000 */
.L_x_3685:
        /* <DEDUP_REMOVED lines=22> */
.L_x_3691:
[----:B------:R-:W-:Y:S05]  /*9fa0*/  BSYNC B7 ;  /* 0x0000000000077941 */ /* 0x000fea0003800000 */
.L_x_3690:
        /* <DEDUP_REMOVED lines=22> */
.L_x_3693:
[----:B------:R-:W-:Y:S05]  /*a110*/  BSYNC B7 ;  /* 0x0000000000077941 */ /* 0x000fea0003800000 */
.L_x_3692:
        /* <DEDUP_REMOVED lines=29> */
.L_x_3695:
[----:B------:R-:W-:Y:S05]  /*a2f0*/  BSYNC B7 ;  /* 0x0000000000077941 */ /* 0x000fea0003800000 */
.L_x_3694:
        /* <DEDUP_REMOVED lines=17> */
.L_x_3709:
        /* <DEDUP_REMOVED lines=16> */
.L_x_3698:
        /* <DEDUP_REMOVED lines=19> */
.L_x_3699:
[----:B------:R-:W-:Y:S05]  /*a640*/  BSYNC B1 ;  /* 0x0000000000017941 */ /* 0x000fea0003800000 */
.L_x_3697:
        /* <DEDUP_REMOVED lines=31> */
.L_x_3701:
        /* <DEDUP_REMOVED lines=19> */
.L_x_3702:
[----:B------:R-:W-:Y:S05]  /*a970*/  BSYNC B1 ;  /* 0x0000000000017941 */ /* 0x000fea0003800000 */
.L_x_3700:
        /* <DEDUP_REMOVED lines=29> */
.L_x_3704:
        /* <DEDUP_REMOVED lines=19> */
.L_x_3705:
[----:B------:R-:W-:Y:S05]  /*ac80*/  BSYNC B1 ;  /* 0x0000000000017941 */ /* 0x000fea0003800000 */
.L_x_3703:
        /* <DEDUP_REMOVED lines=28> */
.L_x_3707:
        /* <DEDUP_REMOVED lines=19> */
.L_x_3708:
[----:B------:R-:W-:Y:S05]  /*af80*/  BSYNC B1 ;  /* 0x0000000000017941 */ /* 0x000fea0003800000 */
.L_x_3706:
        /* <DEDUP_REMOVED lines=21> */
.L_x_3696:
        /* <DEDUP_REMOVED lines=18> */
.L_x_3712:
        /* <DEDUP_REMOVED lines=19> */
.L_x_3713:
[----:B------:R-:W-:Y:S05]  /*b330*/  BSYNC B0 ;  /* 0x0000000000007941 */ /* 0x000fea0003800000 */
.L_x_3711:
        /* <DEDUP_REMOVED lines=33> */
.L_x_3715:
        /* <DEDUP_REMOVED lines=19> */
.L_x_3716:
[----:B------:R-:W-:Y:S05]  /*b680*/  BSYNC B0 ;  /* 0x0000000000007941 */ /* 0x000fea0003800000 */
.L_x_3714:
        /* <DEDUP_REMOVED lines=32> */
.L_x_3718:
        /* <DEDUP_REMOVED lines=18> */
.L_x_3719:
[----:B------:R-:W-:Y:S05]  /*b9b0*/  BSYNC B0 ;  /* 0x0000000000007941 */ /* 0x000fea0003800000 */
.L_x_3717:
        /* <DEDUP_REMOVED lines=8> */
.L_x_3710:
        /* <DEDUP_REMOVED lines=19> */
.L_x_3724:
        /* <DEDUP_REMOVED lines=25> */
.L_x_3723:
[----:B------:R-:W-:Y:S05]  /*bd00*/  BSYNC B8 ;  /* 0x0000000000087941 */ /* 0x000fea0003800000 */
.L_x_3722:
[----:B------:R-:W-:-:S05]  /*bd10*/  IADD3 R16, P0, R16, 0x8, RZ ;  /* 0x0000000810107810 */ /* 0x000fca0007f1e0ff */
[----:B------:R-:W-:Y:S01]  /*bd20*/  IMAD.X R17, RZ, RZ, R17, P0 ;  /* 0x000000ffff117224 */ /* 0x000fe200000e0611 */
[----:B------:R-:W-:-:S04]  /*bd30*/  ISETP.GE.U32.AND P0, PT, R16, R19, PT ;  /* 0x000000131000720c */ /* 0x000fc80003f06070 */
[----:B------:R-:W-:-:S13]  /*bd40*/  ISETP.GE.U32.AND.EX P0, PT, R17, R24, PT, P0 ;  /* 0x000000181100720c */ /* 0x000fda0003f06100 */
[----:B------:R-:W-:Y:S05]  /*bd50*/  @!P0 BRA `(.L_x_3724) ;  /* 0xfffffffc00848947 */ /* 0x000fea000383ffff */
.L_x_3721:
[----:B------:R-:W-:Y:S05]  /*bd60*/  BSYNC B7 ;  /* 0x0000000000077941 */ /* 0x000fea0003800000 */
.L_x_3720:
        /* <DEDUP_REMOVED lines=22> */
.L_x_3726:
[----:B------:R-:W-:Y:S05]  /*bed0*/  BSYNC B7 ;  /* 0x0000000000077941 */ /* 0x000fea0003800000 */
.L_x_3725:
        /* <DEDUP_REMOVED lines=22> */
.L_x_3728:
[----:B------:R-:W-:Y:S05]  /*c040*/  BSYNC B7 ;  /* 0x0000000000077941 */ /* 0x000fea0003800000 */
.L_x_3727:
        /* <DEDUP_REMOVED lines=29> */
.L_x_3730:
[----:B------:R-:W-:Y:S05]  /*c220*/  BSYNC B7 ;  /* 0x0000000000077941 */ /* 0x000fea0003800000 */
.L_x_3729:
        /* <DEDUP_REMOVED lines=14> */
.L_x_3744:
        /* <DEDUP_REMOVED lines=16> */
.L_x_3733:
        /* <DEDUP_REMOVED lines=19> */
.L_x_3734:
[----:B------:R-:W-:Y:S05]  /*c540*/  BSYNC B1 ;  /* 0x0000000000017941 */ /* 0x000fea0003800000 */
.L_x_3732:
        /* <DEDUP_REMOVED lines=29> */
.L_x_3736:
        /* <DEDUP_REMOVED lines=19> */
.L_x_3737:
[----:B------:R-:W-:Y:S05]  /*c850*/  BSYNC B1 ;  /* 0x0000000000017941 */ /* 0x000fea0003800000 */
.L_x_3735:
        /* <DEDUP_REMOVED lines=29> */
.L_x_3739:
        /* <DEDUP_REMOVED lines=19> */
.L_x_3740:
[----:B------:R-:W-:Y:S05]  /*cb60*/  BSYNC B1 ;  /* 0x0000000000017941 */ /* 0x000fea0003800000 */
.L_x_3738:
        /* <DEDUP_REMOVED lines=28> */
.L_x_3742:
        /* <DEDUP_REMOVED lines=19> */
.L_x_3743:
[----:B------:R-:W-:Y:S05]  /*ce60*/  BSYNC B1 ;  /* 0x0000000000017941 */ /* 0x000fea0003800000 */
.L_x_3741:
        /* <DEDUP_REMOVED lines=20> */
.L_x_3731:
        /* <DEDUP_REMOVED lines=18> */
.L_x_3747:
        /* <DEDUP_REMOVED lines=19> */
.L_x_3748:
[----:B------:R-:W-:Y:S05]  /*d200*/  BSYNC B0 ;  /* 0x0000000000007941 */ /* 0x000fea0003800000 */
.L_x_3746:
        /* <DEDUP_REMOVED lines=30> */
.L_x_3750:
        /* <DEDUP_REMOVED lines=19> */
.L_x_3751:
[----:B------:R-:W-:Y:S05]  /*d520*/  BSYNC B0 ;  /* 0x0000000000007941 */ /* 0x000fea0003800000 */
.L_x_3749:
        /* <DEDUP_REMOVED lines=29> */
.L_x_3753:
        /* <DEDUP_REMOVED lines=18> */
.L_x_3754:
[----:B------:R-:W-:Y:S05]  /*d820*/  BSYNC B0 ;  /* 0x0000000000007941 */ /* 0x000fea0003800000 */
.L_x_3752:
[----:B------:R-:W2:Y:S02]  /*d830*/  LDG.E.64 R12, desc[UR36][R12.64+-0x10] ;  /* 0xfffff0240c0c7981 */ /* 0x000ea4000c1e1b00 */
[----:B--2---:R-:W-:Y:S02]  /*d840*/  IMAD R3, R5, R12, RZ ;  /* 0x0000000c05037224 */ /* 0x004fe400078e02ff */
[----:B------:R-:W-:-:S04]  /*d850*/  IMAD.WIDE.U32 R22, R12, R4, R22 ;  /* 0x000000040c167225 */ /* 0x000fc800078e0016 */
[----:B------:R-:W-:-:S05]  /*d860*/  IMAD R3, R13, R4, R3 ;  /* 0x000000040d037224 */ /* 0x000fca00078e0203 */
[----:B------:R-:W-:-:S07]  /*d870*/  IADD3 R23, R23, R3, RZ ;  /* 0x0000000317177210 */ /* 0x000fce0007ffe0ff */
.L_x_3745:
        /* <DEDUP_REMOVED lines=19> */
.L_x_3759:
        /* <DEDUP_REMOVED lines=25> */
.L_x_3758:
[----:B------:R-:W-:Y:S05]  /*db40*/  BSYNC B8 ;  /* 0x0000000000087941 */ /* 0x000fea0003800000 */
.L_x_3757:
[----:B------:R-:W-:-:S05]  /*db50*/  IADD3 R16, P0, R16, 0x8, RZ ;  /* 0x0000000810107810 */ /* 0x000fca0007f1e0ff */
[----:B------:R-:W-:Y:S01]  /*db60*/  IMAD.X R17, RZ, RZ, R17, P0 ;  /* 0x000000ffff117224 */ /* 0x000fe200000e0611 */
[----:B------:R-:W-:-:S04]  /*db70*/  ISETP.GE.U32.AND P0, PT, R16, R19, PT ;  /* 0x000000131000720c */ /* 0x000fc80003f06070 */
[----:B------:R-:W-:-:S13]  /*db80*/  ISETP.GE.U32.AND.EX P0, PT, R17, R18, PT, P0 ;  /* 0x000000121100720c */ /* 0x000fda0003f06100 */
[----:B------:R-:W-:Y:S05]  /*db90*/  @!P0 BRA `(.L_x_3759) ;  /* 0xfffffffc00848947 */ /* 0x000fea000383ffff */
.L_x_3756:
[----:B------:R-:W-:Y:S05]  /*dba0*/  BSYNC B7 ;  /* 0x0000000000077941 */ /* 0x000fea0003800000 */
.L_x_3755:
        /* <DEDUP_REMOVED lines=22> */
.L_x_3761:
[----:B------:R-:W-:Y:S05]  /*dd10*/  BSYNC B7 ;  /* 0x0000000000077941 */ /* 0x000fea0003800000 */
.L_x_3760:
        /* <DEDUP_REMOVED lines=22> */
.L_x_3763:
[----:B------:R-:W-:Y:S05]  /*de80*/  BSYNC B7 ;  /* 0x0000000000077941 */ /* 0x000fea0003800000 */
.L_x_3762:
        /* <DEDUP_REMOVED lines=29> */
.L_x_3765:
[----:B------:R-:W-:Y:S05]  /*e060*/  BSYNC B7 ;  /* 0x0000000000077941 */ /* 0x000fea0003800000 */
.L_x_3764:
        /* <DEDUP_REMOVED lines=14> */
.L_x_3779:
        /* <DEDUP_REMOVED lines=16> */
.L_x_3768:
        /* <DEDUP_REMOVED lines=19> */
.L_x_3769:
[----:B------:R-:W-:Y:S05]  /*e380*/  BSYNC B1 ;  /* 0x0000000000017941 */ /* 0x000fea0003800000 */
.L_x_3767:
        /* <DEDUP_REMOVED lines=29> */
.L_x_3771:
        /* <DEDUP_REMOVED lines=19> */
.L_x_3772:
[----:B------:R-:W-:Y:S05]  /*e690*/  BSYNC B1 ;  /* 0x0000000000017941 */ /* 0x000fea0003800000 */
.L_x_3770:
        /* <DEDUP_REMOVED lines=29> */
.L_x_3774:
        /* <DEDUP_REMOVED lines=19> */
.L_x_3775:
[----:B------:R-:W-:Y:S05]  /*e9a0*/  BSYNC B1 ;  /* 0x0000000000017941 */ /* 0x000fea0003800000 */
.L_x_3773:
        /* <DEDUP_REMOVED lines=28> */
.L_x_3777:
        /* <DEDUP_REMOVED lines=19> */
.L_x_3778:
[----:B------:R-:W-:Y:S05]  /*eca0*/  BSYNC B1 ;  /* 0x0000000000017941 */ /* 0x000fea0003800000 */
.L_x_3776:
        /* <DEDUP_REMOVED lines=20> */
.L_x_3766:
        /* <DEDUP_REMOVED lines=18> */
.L_x_3782:
        /* <DEDUP_REMOVED lines=19> */
.L_x_3783:
[----:B------:R-:W-:Y:S05]  /*f040*/  BSYNC B0 ;  /* 0x0000000000007941 */ /* 0x000fea0003800000 */
.L_x_3781:
        /* <DEDUP_REMOVED lines=30> */
.L_x_3785:
        /* <DEDUP_REMOVED lines=19> */
.L_x_3786:
[----:B------:R-:W-:Y:S05]  /*f360*/  BSYNC B0 ;  /* 0x0000000000007941 */ /* 0x000fea0003800000 */
.L_x_3784:
        /* <DEDUP_REMOVED lines=29> */
.L_x_3788:
        /* <DEDUP_REMOVED lines=18> */
.L_x_3789:
[----:B------:R-:W-:Y:S05]  /*f660*/  BSYNC B0 ;  /* 0x0000000000007941 */ /* 0x000fea0003800000 */
.L_x_3787:
[----:B------:R-:W2:Y:S02]  /*f670*/  LDG.E.64 R12, desc[UR36][R12.64+-0x10] ;  /* 0xfffff0240c0c7981 */ /* 0x000ea4000c1e1b00 */
[----:B--2---:R-:W-:Y:S02]  /*f680*/  IMAD R3, R5, R12, RZ ;  /* 0x0000000c05037224 */ /* 0x004fe400078e02ff */
[----:B------:R-:W-:-:S04]  /*f690*/  IMAD.WIDE.U32 R22, R12, R4, R22 ;  /* 0x000000040c167225 */ /* 0x000fc800078e0016 */
[----:B------:R-:W-:-:S04]  /*f6a0*/  IMAD R3, R13, R4, R3 ;  /* 0x000000040d037224 */ /* 0x000fc800078e0203 */
[----:B------:R-:W-:-:S07]  /*f6b0*/  IMAD.IADD R23, R23, 0x1, R3 ;  /* 0x0000000117177824 */ /* 0x000fce00078e0203 */
.L_x_3780:
        /* <DEDUP_REMOVED lines=19> */
.L_x_3794:
        /* <DEDUP_REMOVED lines=25> */
.L_x_3793:
[----:B------:R-:W-:Y:S05]  /*f980*/  BSYNC B8 ;  /* 0x0000000000087941 */ /* 0x000fea0003800000 */
.L_x_3792:
[----:B------:R-:W-:-:S04]  /*f990*/  IADD3 R16, P0, R16, 0x8, RZ ;  /* 0x0000000810107810 */ /* 0x000fc80007f1e0ff */
[----:B------:R-:W-:Y:S02]  /*f9a0*/  IADD3.X R17, RZ, R17, RZ, P0, !PT ;  /* 0x00000011ff117210 */ /* 0x000fe400007fe4ff */
[----:B------:R-:W-:-:S04]  /*f9b0*/  ISETP.GE.U32.AND P0, PT, R16, R19, PT ;  /* 0x000000131000720c */ /* 0x000fc80003f06070 */
[----:B------:R-:W-:-:S13]  /*f9c0*/  ISETP.GE.U32.AND.EX P0, PT, R17, R18, PT, P0 ;  /* 0x000000121100720c */ /* 0x000fda0003f06100 */
[----:B------:R-:W-:Y:S05]  /*f9d0*/  @!P0 BRA `(.L_x_3794) ;  /* 0xfffffffc00848947 */ /* 0x000fea000383ffff */
.L_x_3791:
[----:B------:R-:W-:Y:S05]  /*f9e0*/  BSYNC B7 ;  /* 0x0000000000077941 */ /* 0x000fea0003800000 */
.L_x_3790:
        /* <DEDUP_REMOVED lines=22> */
.L_x_3796:
[----:B------:R-:W-:Y:S05]  /*fb50*/  BSYNC B7 ;  /* 0x0000000000077941 */ /* 0x000fea0003800000 */
.L_x_3795:
        /* <DEDUP_REMOVED lines=22> */
.L_x_3798:
[----:B------:R-:W-:Y:S05]  /*fcc0*/  BSYNC B7 ;  /* 0x0000000000077941 */ /* 0x000fea0003800000 */
.L_x_3797:
        /* <DEDUP_REMOVED lines=29> */
.L_x_3800:
[----:B------:R-:W-:Y:S05]  /*fea0*/  BSYNC B7 ;  /* 0x0000000000077941 */ /* 0x000fea0003800000 */
.L_x_3799:
        /* <DEDUP_REMOVED lines=14> */
.L_x_3814:
        /* <DEDUP_REMOVED lines=16> */
.L_x_3803:
        /* <DEDUP_REMOVED lines=19> */
.L_x_3804:
[----:B------:R-:W-:Y:S05]  /*101c0*/  BSYNC B1 ;  /* 0x0000000000017941 */ /* 0x000fea0003800000 */
.L_x_3802:
        /* <DEDUP_REMOVED lines=29> */
.L_x_3806:
        /* <DEDUP_REMOVED lines=19> */
.L_x_3807:
[----:B------:R-:W-:Y:S05]  /*104d0*/  BSYNC B1 ;  /* 0x0000000000017941 */ /* 0x000fea0003800000 */
.L_x_3805:
        /* <DEDUP_REMOVED lines=28> */
.L_x_3809:
        /* <DEDUP_REMOVED lines=19> */
.L_x_3810:
[----:B------:R-:W-:Y:S05]  /*107d0*/  BSYNC B1 ;  /* 0x0000000000017941 */ /* 0x000fea0003800000 */
.L_x_3808:
        /* <DEDUP_REMOVED lines=28> */
.L_x_3812:
        /* <DEDUP_REMOVED lines=19> */
.L_x_3813:
[----:B------:R-:W-:Y:S05]  /*10ad0*/  BSYNC B1 ;  /* 0x0000000000017941 */ /* 0x000fea0003800000 */
.L_x_3811:
        /* <DEDUP_REMOVED lines=19> */
.L_x_3801:
        /* <DEDUP_REMOVED lines=18> */
.L_x_3817:
        /* <DEDUP_REMOVED lines=19> */
.L_x_3818:
[----:B------:R-:W-:Y:S05]  /*10e60*/  BSYNC B0 ;  /* 0x0000000000007941 */ /* 0x000fea0003800000 */
.L_x_3816:
        /* <DEDUP_REMOVED lines=30> */
.L_x_3820:
        /* <DEDUP_REMOVED lines=19> */
.L_x_3821:
[----:B------:R-:W-:Y:S05]  /*11180*/  BSYNC B0 ;  /* 0x0000000000007941 */ /* 0x000fea0003800000 */
.L_x_3819:
        /* <DEDUP_REMOVED lines=29> */
.L_x_3823:
        /* <DEDUP_REMOVED lines=18> */
.L_x_3824:
[----:B------:R-:W-:Y:S05]  /*11480*/  BSYNC B0 ;  /* 0x0000000000007941 */ /* 0x000fea0003800000 */
.L_x_3822:
[----:B------:R-:W2:Y:S02]  /*11490*/  LDG.E.64 R12, desc[UR36][R12.64+-0x10] ;  /* 0xfffff0240c0c7981 */ /* 0x000ea4000c1e1b00 */
[----:B--2---:R-:W-:Y:S02]  /*114a0*/  IMAD R3, R5, R12, RZ ;  /* 0x0000000c05037224 */ /* 0x004fe400078e02ff */
[----:B------:R-:W-:-:S04]  /*114b0*/  IMAD.WIDE.U32 R22, R12, R4, R22 ;  /* 0x000000040c167225 */ /* 0x000fc800078e0016 */
[----:B------:R-:W-:-:S05]  /*114c0*/  IMAD R3, R13, R4, R3 ;  /* 0x000000040d037224 */ /* 0x000fca00078e0203 */
[----:B------:R-:W-:-:S07]  /*114d0*/  IADD3 R23, R23, R3, RZ ;  /* 0x0000000317177210 */ /* 0x000fce0007ffe0ff */
.L_x_3815:
        /* <DEDUP_REMOVED lines=19> */
.L_x_3829:
        /* <DEDUP_REMOVED lines=25> */
.L_x_3828:
[----:B------:R-:W-:Y:S05]  /*117a0*/  BSYNC B8 ;  /* 0x0000000000087941 */ /* 0x000fea0003800000 */
.L_x_3827:
[----:B------:R-:W-:-:S05]  /*117b0*/  IADD3 R16, P0, R16, 0x8, RZ ;  /* 0x0000000810107810 */ /* 0x000fca0007f1e0ff */
[----:B------:R-:W-:Y:S01]  /*117c0*/  IMAD.X R17, RZ, RZ, R17, P0 ;  /* 0x000000ffff117224 */ /* 0x000fe200000e0611 */
[----:B------:R-:W-:-:S04]  /*117d0*/  ISETP.GE.U32.AND P0, PT, R16, R19, PT ;  /* 0x000000131000720c */ /* 0x000fc80003f06070 */
[----:B------:R-:W-:-:S13]  /*117e0*/  ISETP.GE.U32.AND.EX P0, PT, R17, R18, PT, P0 ;  /* 0x000000121100720c */ /* 0x000fda0003f06100 */
[----:B------:R-:W-:Y:S05]  /*117f0*/  @!P0 BRA `(.L_x_3829) ;  /* 0xfffffffc00848947 */ /* 0x000fea000383ffff */
.L_x_3826:
[----:B------:R-:W-:Y:S05]  /*11800*/  BSYNC B7 ;  /* 0x0000000000077941 */ /* 0x000fea0003800000 */
.L_x_3825:
        /* <DEDUP_REMOVED lines=22> */
.L_x_3831:
[----:B------:R-:W-:Y:S05]  /*11970*/  BSYNC B7 ;  /* 0x0000000000077941 */ /* 0x000fea0003800000 */
.L_x_3830:
        /* <DEDUP_REMOVED lines=22> */
.L_x_3833:
[----:B------:R-:W-:Y:S05]  /*11ae0*/  BSYNC B7 ;  /* 0x0000000000077941 */ /* 0x000fea0003800000 */
.L_x_3832:
        /* <DEDUP_REMOVED lines=29> */
.L_x_3835:
[----:B------:R-:W-:Y:S05]  /*11cc0*/  BSYNC B7 ;  /* 0x0000000000077941 */ /* 0x000fea0003800000 */
.L_x_3834:
        /* <DEDUP_REMOVED lines=13> */
.L_x_3849:
        /* <DEDUP_REMOVED lines=15> */
.L_x_3838:
        /* <DEDUP_REMOVED lines=19> */
.L_x_3839:
[----:B------:R-:W-:Y:S05]  /*11fc0*/  BSYNC B1 ;  /* 0x0000000000017941 */ /* 0x000fea0003800000 */
.L_x_3837:
        /* <DEDUP_REMOVED lines=29> */
.L_x_3841:
        /* <DEDUP_REMOVED lines=19> */
.L_x_3842:
[----:B------:R-:W-:Y:S05]  /*122d0*/  BSYNC B1 ;  /* 0x0000000000017941 */ /* 0x000fea0003800000 */
.L_x_3840:
        /* <DEDUP_REMOVED lines=29> */
.L_x_3844:
        /* <DEDUP_REMOVED lines=19> */
.L_x_3845:
[----:B------:R-:W-:Y:S05]  /*125e0*/  BSYNC B1 ;  /* 0x0000000000017941 */ /* 0x000fea0003800000 */
.L_x_3843:
        /* <DEDUP_REMOVED lines=28> */
.L_x_3847:
        /* <DEDUP_REMOVED lines=19> */
.L_x_3848:
[----:B------:R-:W-:Y:S05]  /*128e0*/  BSYNC B1 ;  /* 0x0000000000017941 */ /* 0x000fea0003800000 */
.L_x_3846:
        /* <DEDUP_REMOVED lines=19> */
.L_x_3836:
        /* <DEDUP_REMOVED lines=18> */
.L_x_3852:
        /* <DEDUP_REMOVED lines=19> */
.L_x_3853:
[----:B------:R-:W-:Y:S05]  /*12c70*/  BSYNC B0 ;  /* 0x0000000000007941 */ /* 0x000fea0003800000 */
.L_x_3851:
        /* <DEDUP_REMOVED lines=30> */
.L_x_3855:
        /* <DEDUP_REMOVED lines=19> */
.L_x_3856:
[----:B------:R-:W-:Y:S05]  /*12f90*/  BSYNC B0 ;  /* 0x0000000000007941 */ /* 0x000fea0003800000 */
.L_x_3854:
        /* <DEDUP_REMOVED lines=25> */
[----:B------:R-:W-:Y:S05]  /*13130*/  CALL.REL.NOINC `($__internal_11_$__cuda_sm20_rem_s64) ;  /* 0x0000015400987944 */ /* 0x000fea0003c00000 */
[----:B------:R-:W-:Y:S02]  /*13140*/  IMAD.MOV.U32 R2, RZ, RZ, R3 ;  /* 0x000000ffff027224 */ /* 0x000fe400078e0003 */
[----:B------:R-:W-:Y:S01]  /*13150*/  IMAD.MOV.U32 R3, RZ, RZ, R0 ;  /* 0x000000ffff037224 */ /* 0x000fe200078e0000 */
[----:B------:R-:W-:Y:S06]  /*13160*/  BRA `(.L_x_3859) ;  /* 0x0000000000487947 */ /* 0x000fec0003800000 */
.L_x_3858:
        /* <DEDUP_REMOVED lines=18> */
.L_x_3859:
[----:B------:R-:W-:Y:S05]  /*13290*/  BSYNC B0 ;  /* 0x0000000000007941 */ /* 0x000fea0003800000 */
.L_x_3857:
[----:B------:R-:W2:Y:S02]  /*132a0*/  LDG.E.64 R12, desc[UR36][R12.64+-0x10] ;  /* 0xfffff0240c0c7981 */ /* 0x000ea4000c1e1b00 */
[----:B--2---:R-:W-:Y:S02]  /*132b0*/  IMAD R3, R3, R12, RZ ;  /* 0x0000000c03037224 */ /* 0x004fe400078e02ff */
[----:B------:R-:W-:-:S04]  /*132c0*/  IMAD.WIDE.U32 R22, R12, R2, R22 ;  /* 0x000000020c167225 */ /* 0x000fc800078e0016 */
[----:B------:R-:W-:-:S04]  /*132d0*/  IMAD R3, R13, R2, R3 ;  /* 0x000000020d037224 */ /* 0x000fc800078e0203 */
[----:B------:R-:W-:-:S07]  /*132e0*/  IMAD.IADD R23, R23, 0x1, R3 ;  /* 0x0000000117177824 */ /* 0x000fce00078e0203 */
.L_x_3850:
        /* <DEDUP_REMOVED lines=18> */
.L_x_3862:
        /* <DEDUP_REMOVED lines=25> */
.L_x_3861:
[----:B------:R-:W-:Y:S05]  /*135a0*/  BSYNC B7 ;  /* 0x0000000000077941 */ /* 0x000fea0003800000 */
.L_x_3860:
[----:B------:R-:W-:-:S04]  /*135b0*/  IADD3 R16, P0, R16, 0x8, RZ ;  /* 0x0000000810107810 */ /* 0x000fc80007f1e0ff */
[----:B------:R-:W-:Y:S02]  /*135c0*/  IADD3.X R17, RZ, R17, RZ, P0, !PT ;  /* 0x00000011ff117210 */ /* 0x000fe400007fe4ff */
[----:B------:R-:W-:-:S04]  /*135d0*/  ISETP.GE.U32.AND P0, PT, R16, R19, PT ;  /* 0x000000131000720c */ /* 0x000fc80003f06070 */
[----:B------:R-:W-:-:S13]  /*135e0*/  ISETP.GE.U32.AND.EX P0, PT, R17, R18, PT, P0 ;  /* 0x000000121100720c */ /* 0x000fda0003f06100 */
[----:B------:R-:W-:Y:S05]  /*135f0*/  @!P0 BRA `(.L_x_3862) ;  /* 0xfffffffc00848947 */ /* 0x000fea000383ffff */
.L_x_3584:
[----:B------:R-:W-:Y:S05]  /*13600*/  BSYNC B6 ;  /* 0x0000000000067941 */ /* 0x000fea0003800000 */
.L_x_3494:
        /* <DEDUP_REMOVED lines=11> */
.L_x_3493:
        /* <DEDUP_REMOVED lines=217> */
.L_x_3868:
[----:B------:R-:W-:Y:S05]  /*14450*/  BSYNC B8 ;  /* 0x0000000000087941 */ /* 0x000fea0003800000 */
.L_x_3867:
        /* <DEDUP_REMOVED lines=24> */
.L_x_3870:
[----:B------:R-:W-:Y:S05]  /*145e0*/  BSYNC B8 ;  /* 0x0000000000087941 */ /* 0x000fea0003800000 */
.L_x_3869:
        /* <DEDUP_REMOVED lines=29> */
.L_x_3872:
[----:B------:R-:W-:Y:S05]  /*147c0*/  BSYNC B8 ;  /* 0x0000000000087941 */ /* 0x000fea0003800000 */
.L_x_3871:
        /* <DEDUP_REMOVED lines=14> */
.L_x_3875:
        /* <DEDUP_REMOVED lines=26> */
.L_x_3874:
[----:B------:R-:W-:Y:S05]  /*14a50*/  BSYNC B8 ;  /* 0x0000000000087941 */ /* 0x000fea0003800000 */
.L_x_3873:
[----:B------:R-:W-:-:S05]  /*14a60*/  IADD3 R0, P0, R46, 0x8, RZ ;  /* 0x000000082e007810 */ /* 0x000fca0007f1e0ff */
[----:B------:R-:W-:Y:S01]  /*14a70*/  IMAD.X R47, RZ, RZ, R47, P0 ;  /* 0x000000ffff2f7224 */ /* 0x000fe200000e062f */
[----:B------:R-:W-:-:S04]  /*14a80*/  ISETP.GE.U32.AND P0, PT, R0, R51, PT ;  /* 0x000000330000720c */ /* 0x000fc80003f06070 */
[----:B------:R-:W-:-:S13]  /*14a90*/  ISETP.GE.U32.AND.EX P0, PT, R47, R48, PT, P0 ;  /* 0x000000302f00720c */ /* 0x000fda0003f06100 */
[----:B------:R-:W-:Y:S05]  /*14aa0*/  @!P0 BRA `(.L_x_3875) ;  /* 0xfffffffc00808947 */ /* 0x000fea000383ffff */
.L_x_3866:
[----:B------:R-:W-:Y:S05]  /*14ab0*/  BSYNC B7 ;  /* 0x0000000000077941 */ /* 0x000fea0003800000 */
.L_x_3865:
        /* <DEDUP_REMOVED lines=29> */
.L_x_3879:
[----:B------:R-:W-:Y:S05]  /*14c90*/  BSYNC B8 ;  /* 0x0000000000087941 */ /* 0x000fea0003800000 */
.L_x_3878:
        /* <DEDUP_REMOVED lines=24> */
.L_x_3881:
[----:B------:R-:W-:Y:S05]  /*14e20*/  BSYNC B8 ;  /* 0x0000000000087941 */ /* 0x000fea0003800000 */
.L_x_3880:
        /* <DEDUP_REMOVED lines=29> */
.L_x_3883:
[----:B------:R-:W-:Y:S05]  /*15000*/  BSYNC B8 ;  /* 0x0000000000087941 */ /* 0x000fea0003800000 */
.L_x_3882:
        /* <DEDUP_REMOVED lines=14> */
.L_x_3886:
        /* <DEDUP_REMOVED lines=26> */
.L_x_3885:
[----:B------:R-:W-:Y:S05]  /*15290*/  BSYNC B8 ;  /* 0x0000000000087941 */ /* 0x000fea0003800000 */
.L_x_3884:
[----:B------:R-:W-:-:S05]  /*152a0*/  IADD3 R0, P0, R16, 0x8, RZ ;  /* 0x0000000810007810 */ /* 0x000fca0007f1e0ff */
[----:B------:R-:W-:Y:S01]  /*152b0*/  IMAD.X R17, RZ, RZ, R17, P0 ;  /* 0x000000ffff117224 */ /* 0x000fe200000e0611 */
[----:B------:R-:W-:-:S04]  /*152c0*/  ISETP.GE.U32.AND P0, PT, R0, R47, PT ;  /* 0x0000002f0000720c */ /* 0x000fc80003f06070 */
[----:B------:R-:W-:-:S13]  /*152d0*/  ISETP.GE.U32.AND.EX P0, PT, R17, R18, PT, P0 ;  /* 0x000000121100720c */ /* 0x000fda0003f06100 */
[----:B------:R-:W-:Y:S05]  /*152e0*/  @!P0 BRA `(.L_x_3886) ;  /* 0xfffffffc00808947 */ /* 0x000fea000383ffff */
.L_x_3877:
[----:B------:R-:W-:Y:S05]  /*152f0*/  BSYNC B7 ;  /* 0x0000000000077941 */ /* 0x000fea0003800000 */
.L_x_3876:
        /* <DEDUP_REMOVED lines=29> */
.L_x_3890:
[----:B------:R-:W-:Y:S05]  /*154d0*/  BSYNC B8 ;  /* 0x0000000000087941 */ /* 0x000fea0003800000 */
.L_x_3889:
        /* <DEDUP_REMOVED lines=24> */
.L_x_3892:
[----:B------:R-:W-:Y:S05]  /*15660*/  BSYNC B8 ;  /* 0x0000000000087941 */ /* 0x000fea0003800000 */
.L_x_3891:
        /* <DEDUP_REMOVED lines=29> */
.L_x_3894:
[----:B------:R-:W-:Y:S05]  /*15840*/  BSYNC B8 ;  /* 0x0000000000087941 */ /* 0x000fea0003800000 */
.L_x_3893:
        /* <DEDUP_REMOVED lines=14> */
.L_x_3897:
        /* <DEDUP_REMOVED lines=25> */
.L_x_3896:
[----:B------:R-:W-:Y:S05]  /*15ac0*/  BSYNC B8 ;  /* 0x0000000000087941 */ /* 0x000fea0003800000 */
.L_x_3895:
[----:B------:R-:W-:-:S04]  /*15ad0*/  IADD3 R16, P0, R16, 0x8, RZ ;  /* 0x0000000810107810 */ /* 0x000fc80007f1e0ff */
[----:B------:R-:W-:Y:S02]  /*15ae0*/  IADD3.X R17, RZ, R17, RZ, P0, !PT ;  /* 0x00000011ff117210 */ /* 0x000fe400007fe4ff */
[----:B------:R-:W-:-:S04]  /*15af0*/  ISETP.GE.U32.AND P0, PT, R16, R19, PT ;  /* 0x000000131000720c */ /* 0x000fc80003f06070 */
[----:B------:R-:W-:-:S13]  /*15b00*/  ISETP.GE.U32.AND.EX P0, PT, R17, R24, PT, P0 ;  /* 0x000000181100720c */ /* 0x000fda0003f06100 */
[----:B------:R-:W-:Y:S05]  /*15b10*/  @!P0 BRA `(.L_x_3897) ;  /* 0xfffffffc00848947 */ /* 0x000fea000383ffff */
.L_x_3888:
[----:B------:R-:W-:Y:S05]  /*15b20*/  BSYNC B7 ;  /* 0x0000000000077941 */ /* 0x000fea0003800000 */
.L_x_3887:
        /* <DEDUP_REMOVED lines=29> */
.L_x_3901:
[----:B------:R-:W-:Y:S05]  /*15d00*/  BSYNC B8 ;  /* 0x0000000000087941 */ /* 0x000fea0003800000 */
.L_x_3900:
        /* <DEDUP_REMOVED lines=24> */
.L_x_3903:
[----:B------:R-:W-:Y:S05]  /*15e90*/  BSYNC B8 ;  /* 0x0000000000087941 */ /* 0x000fea0003800000 */
.L_x_3902:
        /* <DEDUP_REMOVED lines=29> */
.L_x_3905:
[----:B------:R-:W-:Y:S05]  /*16070*/  BSYNC B8 ;  /* 0x0000000000087941 */ /* 0x000fea0003800000 */
.L_x_3904:
        /* <DEDUP_REMOVED lines=14> */
.L_x_3908:
        /* <DEDUP_REMOVED lines=25> */
.L_x_3907:
[----:B------:R-:W-:Y:S05]  /*162f0*/  BSYNC B8 ;  /* 0x0000000000087941 */ /* 0x000fea0003800000 */
.L_x_3906:
[----:B------:R-:W-:-:S05]  /*16300*/  IADD3 R16, P0, R16, 0x8, RZ ;  /* 0x0000000810107810 */ /* 0x000fca0007f1e0ff */
[----:B------:R-:W-:Y:S01]  /*16310*/  IMAD.X R17, RZ, RZ, R17, P0 ;  /* 0x000000ffff117224 */ /* 0x000fe200000e0611 */
[----:B------:R-:W-:-:S04]  /*16320*/  ISETP.GE.U32.AND P0, PT, R16, R19, PT ;  /* 0x000000131000720c */ /* 0x000fc80003f06070 */
[----:B------:R-:W-:-:S13]  /*16330*/  ISETP.GE.U32.AND.EX P0, PT, R17, R28, PT, P0 ;  /* 0x0000001c1100720c */ /* 0x000fda0003f06100 */
[----:B------:R-:W-:Y:S05]  /*16340*/  @!P0 BRA `(.L_x_3908) ;  /* 0xfffffffc00848947 */ /* 0x000fea000383ffff */
.L_x_3899:
[----:B------:R-:W-:Y:S05]  /*16350*/  BSYNC B7 ;  /* 0x0000000000077941 */ /* 0x000fea0003800000 */
.L_x_3898:
        /* <DEDUP_REMOVED lines=29> */
.L_x_3912:
[----:B------:R-:W-:Y:S05]  /*16530*/  BSYNC B8 ;  /* 0x0000000000087941 */ /* 0x000fea0003800000 */
.L_x_3911:
        /* <DEDUP_REMOVED lines=24> */
.L_x_3914:
[----:B------:R-:W-:Y:S05]  /*166c0*/  BSYNC B8 ;  /* 0x0000000000087941 */ /* 0x000fea0003800000 */
.L_x_3913:
        /* <DEDUP_REMOVED lines=29> */
.L_x_3916:
[----:B------:R-:W-:Y:S05]  /*168a0*/  BSYNC B8 ;  /* 0x0000000000087941 */ /* 0x000fea0003800000 */
.L_x_3915:
        /* <DEDUP_REMOVED lines=14> */
.L_x_3919:
        /* <DEDUP_REMOVED lines=25> */
.L_x_3918:
[----:B------:R-:W-:Y:S05]  /*16b20*/  BSYNC B8 ;  /* 0x0000000000087941 */ /* 0x000fea0003800000 */
.L_x_3917:
[----:B------:R-:W-:-:S05]  /*16b30*/  IADD3 R16, P0, R16, 0x8, RZ ;  /* 0x0000000810107810 */ /* 0x000fca0007f1e0ff */
[----:B------:R-:W-:Y:S01]  /*16b40*/  IMAD.X R17, RZ, RZ, R17, P0 ;  /* 0x000000ffff117224 */ /* 0x000fe200000e0611 */
[----:B------:R-:W-:-:S04]  /*16b50*/  ISETP.GE.U32.AND P0, PT, R16, R19, PT ;  /* 0x000000131000720c */ /* 0x000fc80003f06070 */
[----:B------:R-:W-:-:S13]  /*16b60*/  ISETP.GE.U32.AND.EX P0, PT, R17, R32, PT, P0 ;  /* 0x000000201100720c */ /* 0x000fda0003f06100 */
[----:B------:R-:W-:Y:S05]  /*16b70*/  @!P0 BRA `(.L_x_3919) ;  /* 0xfffffffc00848947 */ /* 0x000fea000383ffff */
.L_x_3910:
[----:B------:R-:W-:Y:S05]  /*16b80*/  BSYNC B7 ;  /* 0x0000000000077941 */ /* 0x000fea0003800000 */
.L_x_3909:
        /* <DEDUP_REMOVED lines=29> */
.L_x_3923:
[----:B------:R-:W-:Y:S05]  /*16d60*/  BSYNC B8 ;  /* 0x0000000000087941 */ /* 0x000fea0003800000 */
.L_x_3922:
        /* <DEDUP_REMOVED lines=24> */
.L_x_3925:
[----:B------:R-:W-:Y:S05]  /*16ef0*/  BSYNC B8 ;  /* 0x0000000000087941 */ /* 0x000fea0003800000 */
.L_x_3924:
        /* <DEDUP_REMOVED lines=29> */
.L_x_3927:
[----:B------:R-:W-:Y:S05]  /*170d0*/  BSYNC B8 ;  /* 0x0000000000087941 */ /* 0x000fea0003800000 */
.L_x_3926:
        /* <DEDUP_REMOVED lines=14> */
.L_x_3930:
        /* <DEDUP_REMOVED lines=25> */
.L_x_3929:
[----:B------:R-:W-:Y:S05]  /*17350*/  BSYNC B8 ;  /* 0x0000000000087941 */ /* 0x000fea0003800000 */
.L_x_3928:
[----:B------:R-:W-:-:S04]  /*17360*/  IADD3 R16, P0, R16, 0x8, RZ ;  /* 0x0000000810107810 */ /* 0x000fc80007f1e0ff */
[----:B------:R-:W-:Y:S02]  /*17370*/  IADD3.X R17, RZ, R17, RZ, P0, !PT ;  /* 0x00000011ff117210 */ /* 0x000fe400007fe4ff */
[----:B------:R-:W-:-:S04]  /*17380*/  ISETP.GE.U32.AND P0, PT, R16, R19, PT ;  /* 0x000000131000720c */ /* 0x000fc80003f06070 */
[----:B------:R-:W-:-:S13]  /*17390*/  ISETP.GE.U32.AND.EX P0, PT, R17, R36, PT, P0 ;  /* 0x000000241100720c */ /* 0x000fda0003f06100 */
[----:B------:R-:W-:Y:S05]  /*173a0*/  @!P0 BRA `(.L_x_3930) ;  /* 0xfffffffc00848947 */ /* 0x000fea000383ffff */
.L_x_3921:
[----:B------:R-:W-:Y:S05]  /*173b0*/  BSYNC B7 ;  /* 0x0000000000077941 */ /* 0x000fea0003800000 */
.L_x_3920:
        /* <DEDUP_REMOVED lines=29> */
.L_x_3934:
[----:B------:R-:W-:Y:S05]  /*17590*/  BSYNC B8 ;  /* 0x0000000000087941 */ /* 0x000fea0003800000 */
.L_x_3933:
        /* <DEDUP_REMOVED lines=24> */
.L_x_3936:
[----:B------:R-:W-:Y:S05]  /*17720*/  BSYNC B8 ;  /* 0x0000000000087941 */ /* 0x000fea0003800000 */
.L_x_3935:
        /* <DEDUP_REMOVED lines=29> */
.L_x_3938:
[----:B------:R-:W-:Y:S05]  /*17900*/  BSYNC B8 ;  /* 0x0000000000087941 */ /* 0x000fea0003800000 */
.L_x_3937:
        /* <DEDUP_REMOVED lines=14> */
.L_x_3941:
        /* <DEDUP_REMOVED lines=25> */
.L_x_3940:
[----:B------:R-:W-:Y:S05]  /*17b80*/  BSYNC B8 ;  /* 0x0000000000087941 */ /* 0x000fea0003800000 */
.L_x_3939:
[----:B------:R-:W-:-:S05]  /*17b90*/  IADD3 R16, P0, R16, 0x8, RZ ;  /* 0x0000000810107810 */ /* 0x000fca0007f1e0ff */
[----:B------:R-:W-:Y:S01]  /*17ba0*/  IMAD.X R17, RZ, RZ, R17, P0 ;  /* 0x000000ffff117224 */ /* 0x000fe200000e0611 */
[----:B------:R-:W-:-:S04]  /*17bb0*/  ISETP.GE.U32.AND P0, PT, R16, R19, PT ;  /* 0x000000131000720c */ /* 0x000fc80003f06070 */
[----:B------:R-:W-:-:S13]  /*17bc0*/  ISETP.GE.U32.AND.EX P0, PT, R17, R40, PT, P0 ;  /* 0x000000281100720c */ /* 0x000fda0003f06100 */
[----:B------:R-:W-:Y:S05]  /*17bd0*/  @!P0 BRA `(.L_x_3941) ;  /* 0xfffffffc00848947 */ /* 0x000fea000383ffff */
.L_x_3932:
[----:B------:R-:W-:Y:S05]  /*17be0*/  BSYNC B7 ;  /* 0x0000000000077941 */ /* 0x000fea0003800000 */
.L_x_3931:
        /* <DEDUP_REMOVED lines=29> */
.L_x_3945:
[----:B------:R-:W-:Y:S05]  /*17dc0*/  BSYNC B8 ;  /* 0x0000000000087941 */ /* 0x000fea0003800000 */
.L_x_3944:
        /* <DEDUP_REMOVED lines=24> */
.L_x_3947:
[----:B------:R-:W-:Y:S05]  /*17f50*/  BSYNC B8 ;  /* 0x0000000000087941 */ /* 0x000fea0003800000 */
.L_x_3946:
        /* <DEDUP_REMOVED lines=29> */
.L_x_3949:
[----:B------:R-:W-:Y:S05]  /*18130*/  BSYNC B8 ;  /* 0x0000000000087941 */ /* 0x000fea0003800000 */
.L_x_3948:
        /* <DEDUP_REMOVED lines=14> */
.L_x_3952:
        /* <DEDUP_REMOVED lines=25> */
.L_x_3951:
[----:B------:R-:W-:Y:S05]  /*183b0*/  BSYNC B8 ;  /* 0x0000000000087941 */ /* 0x000fea0003800000 */
.L_x_3950:
[----:B------:R-:W-:-:S05]  /*183c0*/  IADD3 R16, P0, R16, 0x8, RZ ;  /* 0x0000000810107810 */ /* 0x000fca0007f1e0ff */
[----:B------:R-:W-:Y:S01]  /*183d0*/  IMAD.X R17, RZ, RZ, R17, P0 ;  /* 0x000000ffff117224 */ /* 0x000fe200000e0611 */
[----:B------:R-:W-:-:S04]  /*183e0*/  ISETP.GE.U32.AND P0, PT, R16, R19, PT ;  /* 0x000000131000720c */ /* 0x000fc80003f06070 */
[----:B------:R-:W-:-:S13]  /*183f0*/  ISETP.GE.U32.AND.EX P0, PT, R17, R44, PT, P0 ;  /* 0x0000002c1100720c */ /* 0x000fda0003f06100 */
[----:B------:R-:W-:Y:S05]  /*18400*/  @!P0 BRA `(.L_x_3952) ;  /* 0xfffffffc00848947 */ /* 0x000fea000383ffff */
.L_x_3943:
[----:B------:R-:W-:Y:S05]  /*18410*/  BSYNC B7 ;  /* 0x0000000000077941 */ /* 0x000fea0003800000 */
.L_x_3942:
[----:B------:R-:W-:Y:S05]  /*18420*/  BRA `(.L_x_3953) ;  /* 0x000000f800987947 */ /* 0x000fea0003800000 */
.L_x_3864:
        /* <DEDUP_REMOVED lines=26> */
.L_x_3957:
[----:B------:R-:W-:Y:S05]  /*185d0*/  BSYNC B8 ;  /* 0x0000000000087941 */ /* 0x000fea0003800000 */
.L_x_3956:
        /* <DEDUP_REMOVED lines=24> */
.L_x_3959:
[----:B------:R-:W-:Y:S05]  /*18760*/  BSYNC B8 ;  /* 0x0000000000087941 */ /* 0x000fea0003800000 */
.L_x_3958:
        /* <DEDUP_REMOVED lines=29> */
.L_x_3961:
[----:B------:R-:W-:Y:S05]  /*18940*/  BSYNC B8 ;  /* 0x0000000000087941 */ /* 0x000fea0003800000 */
.L_x_3960:
        /* <DEDUP_REMOVED lines=17> */
.L_x_3975:
        /* <DEDUP_REMOVED lines=15> */
.L_x_3964:
        /* <DEDUP_REMOVED lines=19> */
.L_x_3965:
[----:B------:R-:W-:Y:S05]  /*18c80*/  BSYNC B1 ;  /* 0x0000000000017941 */ /* 0x000fea0003800000 */
.L_x_3963:
        /* <DEDUP_REMOVED lines=30> */
.L_x_3967:
        /* <DEDUP_REMOVED lines=19> */
.L_x_3968:
[----:B------:R-:W-:Y:S05]  /*18fa0*/  BSYNC B1 ;  /* 0x0000000000017941 */ /* 0x000fea0003800000 */
.L_x_3966:
        /* <DEDUP_REMOVED lines=29> */
.L_x_3970:
        /* <DEDUP_REMOVED lines=19> */
.L_x_3971:
[----:B------:R-:W-:Y:S05]  /*192b0*/  BSYNC B1 ;  /* 0x0000000000017941 */ /* 0x000fea0003800000 */
.L_x_3969:
        /* <DEDUP_REMOVED lines=29> */
.L_x_3973:
        /* <DEDUP_REMOVED lines=19> */
.L_x_3974:
[----:B------:R-:W-:Y:S05]  /*195c0*/  BSYNC B1 ;  /* 0x0000000000017941 */ /* 0x000fea0003800000 */
.L_x_3972:
        /* <DEDUP_REMOVED lines=20> */
.L_x_3962:
        /* <DEDUP_REMOVED lines=18> */
.L_x_3978:
        /* <DEDUP_REMOVED lines=19> */
.L_x_3979:
[----:B------:R-:W-:Y:S05]  /*19960*/  BSYNC B0 ;  /* 0x0000000000007941 */ /* 0x000fea0003800000 */
.L_x_3977:
        /* <DEDUP_REMOVED lines=35> */
.L_x_3981:
        /* <DEDUP_REMOVED lines=19> */
.L_x_3982:
[----:B------:R-:W-:Y:S05]  /*19cd0*/  BSYNC B0 ;  /* 0x0000000000007941 */ /* 0x000fea0003800000 */
.L_x_3980:
        /* <DEDUP_REMOVED lines=37> */
.L_x_3984:
        /* <DEDUP_REMOVED lines=18> */
.L_x_3985:
[----:B------:R-:W-:Y:S05]  /*1a050*/  BSYNC B0 ;  /* 0x0000000000007941 */ /* 0x000fea0003800000 */
.L_x_3983:
        /* <DEDUP_REMOVED lines=9> */
.L_x_3976:
        /* <DEDUP_REMOVED lines=18> */
.L_x_3988:
        /* <DEDUP_REMOVED lines=25> */
.L_x_3987:
[----:B------:R-:W-:Y:S05]  /*1a3a0*/  BSYNC B8 ;  /* 0x0000000000087941 */ /* 0x000fea0003800000 */
.L_x_3986:
[----:B------:R-:W-:-:S04]  /*1a3b0*/  IADD3 R46, P0, R46, 0x8, RZ ;  /* 0x000000082e2e7810 */ /* 0x000fc80007f1e0ff */
[----:B------:R-:W-:Y:S02]  /*1a3c0*/  IADD3.X R47, RZ, R47, RZ, P0, !PT ;  /* 0x0000002fff2f7210 */ /* 0x000fe400007fe4ff */
[----:B------:R-:W-:-:S04]  /*1a3d0*/  ISETP.GE.U32.AND P0, PT, R46, R49, PT ;  /* 0x000000312e00720c */ /* 0x000fc80003f06070 */
[----:B------:R-:W-:-:S13]  /*1a3e0*/  ISETP.GE.U32.AND.EX P0, PT, R47, R48, PT, P0 ;  /* 0x000000302f00720c */ /* 0x000fda0003f06100 */
[----:B------:R-:W-:Y:S05]  /*1a3f0*/  @!P0 BRA `(.L_x_3988) ;  /* 0xfffffffc00848947 */ /* 0x000fea000383ffff */
.L_x_3955:
[----:B------:R-:W-:Y:S05]  /*1a400*/  BSYNC B7 ;  /* 0x0000000000077941 */ /* 0x000fea0003800000 */
.L_x_3954:
        /* <DEDUP_REMOVED lines=29> */
.L_x_3992:
[----:B------:R-:W-:Y:S05]  /*1a5e0*/  BSYNC B8 ;  /* 0x0000000000087941 */ /* 0x000fea0003800000 */
.L_x_3991:
        /* <DEDUP_REMOVED lines=24> */
.L_x_3994:
[----:B------:R-:W-:Y:S05]  /*1a770*/  BSYNC B8 ;  /* 0x0000000000087941 */ /* 0x000fea0003800000 */
.L_x_3993:
        /* <DEDUP_REMOVED lines=29> */
.L_x_3996:
[----:B------:R-:W-:Y:S05]  /*1a950*/  BSYNC B8 ;  /* 0x0000000000087941 */ /* 0x000fea0003800000 */
.L_x_3995:
        /* <DEDUP_REMOVED lines=17> */
.L_x_4010:
        /* <DEDUP_REMOVED lines=15> */
.L_x_3999:
        /* <DEDUP_REMOVED lines=19> */
.L_x_4000:
[----:B------:R-:W-:Y:S05]  /*1ac90*/  BSYNC B1 ;  /* 0x0000000000017941 */ /* 0x000fea0003800000 */
.L_x_3998:
        /* <DEDUP_REMOVED lines=31> */
.L_x_4002:
        /* <DEDUP_REMOVED lines=19> */
.L_x_4003:
[----:B------:R-:W-:Y:S05]  /*1afc0*/  BSYNC B1 ;  /* 0x0000000000017941 */ /* 0x000fea0003800000 */
.L_x_4001:
        /* <DEDUP_REMOVED lines=29> */
.L_x_4005:
        /* <DEDUP_REMOVED lines=19> */
.L_x_4006:
[----:B------:R-:W-:Y:S05]  /*1b2d0*/  BSYNC B1 ;  /* 0x0000000000017941 */ /* 0x000fea0003800000 */
.L_x_4004:
        /* <DEDUP_REMOVED lines=28> */
.L_x_4008:
        /* <DEDUP_REMOVED lines=19> */
.L_x_4009:
[----:B------:R-:W-:Y:S05]  /*1b5d0*/  BSYNC B1 ;  /* 0x0000000000017941 */ /* 0x000fea0003800000 */
.L_x_4007:
        /* <DEDUP_REMOVED lines=20> */
.L_x_3997:
        /* <DEDUP_REMOVED lines=19> */
.L_x_4013:
        /* <DEDUP_REMOVED lines=19> */
.L_x_4014:
[----:B------:R-:W-:Y:S05]  /*1b980*/  BSYNC B0 ;  /* 0x0000000000007941 */ /* 0x000fea0003800000 */
.L_x_4012:
        /* <DEDUP_REMOVED lines=33> */
.L_x_4016:
        /* <DEDUP_REMOVED lines=19> */
.L_x_4017:
[----:B------:R-:W-:Y:S05]  /*1bcd0*/  BSYNC B0 ;  /* 0x0000000000007941 */ /* 0x000fea0003800000 */
.L_x_4015:
        /* <DEDUP_REMOVED lines=32> */
.L_x_4019:
        /* <DEDUP_REMOVED lines=18> */
.L_x_4020:
[----:B------:R-:W-:Y:S05]  /*1c000*/  BSYNC B0 ;  /* 0x0000000000007941 */ /* 0x000fea0003800000 */
.L_x_4018:
[----:B------:R-:W2:Y:S01]  /*1c010*/  LDG.E.64 R12, desc[UR36][R12.64+-0x10] ;  /* 0xfffff0240c0c7981 */ /* 0x000ea2000c1e1b00 */
[----:B------:R-:W-:Y:S02]  /*1c020*/  IMAD.MOV.U32 R3, RZ, RZ, R50 ;  /* 0x000000ffff037224 */ /* 0x000fe400078e0032 */
[----:B--2---:R-:W-:Y:S02]  /*1c030*/  IMAD R5, R5, R12, RZ ;  /* 0x0000000c05057224 */ /* 0x004fe400078e02ff */
[----:B------:R-:W-:-:S04]  /*1c040*/  IMAD.WIDE.U32 R2, R12, R4, R2 ;  /* 0x000000040c027225 */ /* 0x000fc800078e0002 */
[----:B------:R-:W-:-:S05]  /*1c050*/  IMAD R5, R13, R4, R5 ;  /* 0x000000040d057224 */ /* 0x000fca00078e0205 */
[----:B------:R-:W-:-:S07]  /*1c060*/  IADD3 R50, R3, R5, RZ ;  /* 0x0000000503327210 */ /* 0x000fce0007ffe0ff */
.L_x_4011:
        /* <DEDUP_REMOVED lines=18> */
.L_x_4023:
        /* <DEDUP_REMOVED lines=25> */
.L_x_4022:
[----:B------:R-:W-:Y:S05]  /*1c320*/  BSYNC B8 ;  /* 0x0000000000087941 */ /* 0x000fea0003800000 */
.L_x_4021:
[----:B------:R-:W-:-:S05]  /*1c330*/  IADD3 R16, P0, R16, 0x8, RZ ;  /* 0x0000000810107810 */ /* 0x000fca0007f1e0ff */
[----:B------:R-:W-:Y:S01]  /*1c340*/  IMAD.X R17, RZ, RZ, R17, P0 ;  /* 0x000000ffff117224 */ /* 0x000fe200000e0611 */
[----:B------:R-:W-:-:S04]  /*1c350*/  ISETP.GE.U32.AND P0, PT, R16, R19, PT ;  /* 0x000000131000720c */ /* 0x000fc80003f06070 */
[----:B------:R-:W-:-:S13]  /*1c360*/  ISETP.GE.U32.AND.EX P0, PT, R17, R50, PT, P0 ;  /* 0x000000321100720c */ /* 0x000fda0003f06100 */
[----:B------:R-:W-:Y:S05]  /*1c370*/  @!P0 BRA `(.L_x_4023) ;  /* 0xfffffffc00848947 */ /* 0x000fea000383ffff */
.L_x_3990:
[----:B------:R-:W-:Y:S05]  /*1c380*/  BSYNC B7 ;  /* 0x0000000000077941 */ /* 0x000fea0003800000 */
.L_x_3989:
        /* <DEDUP_REMOVED lines=29> */
.L_x_4027:
[----:B------:R-:W-:Y:S05]  /*1c560*/  BSYNC B8 ;  /* 0x0000000000087941 */ /* 0x000fea0003800000 */
.L_x_4026:
        /* <DEDUP_REMOVED lines=24> */
.L_x_4029:
[----:B------:R-:W-:Y:S05]  /*1c6f0*/  BSYNC B8 ;  /* 0x0000000000087941 */ /* 0x000fea0003800000 */
.L_x_4028:
        /* <DEDUP_REMOVED lines=29> */
.L_x_4031:
[----:B------:R-:W-:Y:S05]  /*1c8d0*/  BSYNC B8 ;  /* 0x0000000000087941 */ /* 0x000fea0003800000 */
.L_x_4030:
        /* <DEDUP_REMOVED lines=17> */
.L_x_4045:
        /* <DEDUP_REMOVED lines=16> */
.L_x_4034:
        /* <DEDUP_REMOVED lines=19> */
.L_x_4035:
[----:B------:R-:W-:Y:S05]  /*1cc20*/  BSYNC B1 ;  /* 0x0000000000017941 */ /* 0x000fea0003800000 */
.L_x_4033:
        /* <DEDUP_REMOVED lines=30> */
.L_x_4037:
        /* <DEDUP_REMOVED lines=19> */
.L_x_4038:
[----:B------:R-:W-:Y:S05]  /*1cf40*/  BSYNC B1 ;  /* 0x0000000000017941 */ /* 0x000fea0003800000 */
.L_x_4036:
        /* <DEDUP_REMOVED lines=29> */
.L_x_4040:
        /* <DEDUP_REMOVED lines=19> */
.L_x_4041:
[----:B------:R-:W-:Y:S05]  /*1d250*/  BSYNC B1 ;  /* 0x0000000000017941 */ /* 0x000fea0003800000 */
.L_x_4039:
        /* <DEDUP_REMOVED lines=28> */
.L_x_4043:
        /* <DEDUP_REMOVED lines=19> */
.L_x_4044:
[----:B------:R-:W-:Y:S05]  /*1d550*/  BSYNC B1 ;  /* 0x0000000000017941 */ /* 0x000fea0003800000 */
.L_x_4042:
        /* <DEDUP_REMOVED lines=20> */
.L_x_4032:
        /* <DEDUP_REMOVED lines=18> */
.L_x_4048:
        /* <DEDUP_REMOVED lines=19> */
.L_x_4049:
[----:B------:R-:W-:Y:S05]  /*1d8f0*/  BSYNC B0 ;  /* 0x0000000000007941 */ /* 0x000fea0003800000 */
.L_x_4047:
        /* <DEDUP_REMOVED lines=31> */
.L_x_4051:
        /* <DEDUP_REMOVED lines=19> */
.L_x_4052:
[----:B------:R-:W-:Y:S05]  /*1dc20*/  BSYNC B0 ;  /* 0x0000000000007941 */ /* 0x000fea0003800000 */
.L_x_4050:
        /* <DEDUP_REMOVED lines=30> */
.L_x_4054:
        /* <DEDUP_REMOVED lines=18> */
.L_x_4055:
[----:B------:R-:W-:Y:S05]  /*1df30*/  BSYNC B0 ;  /* 0x0000000000007941 */ /* 0x000fea0003800000 */
.L_x_4053:
[----:B------:R-:W2:Y:S01]  /*1df40*/  LDG.E.64 R12, desc[UR36][R12.64+-0x10] ;  /* 0xfffff0240c0c7981 */ /* 0x000ea2000c1e1b00 */
[----:B------:R-:W-:Y:S02]  /*1df50*/  IMAD.MOV.U32 R3, RZ, RZ, R46 ;  /* 0x000000ffff037224 */ /* 0x000fe400078e002e */
[----:B--2---:R-:W-:Y:S02]  /*1df60*/  IMAD R5, R5, R12, RZ ;  /* 0x0000000c05057224 */ /* 0x004fe400078e02ff */
[----:B------:R-:W-:-:S04]  /*1df70*/  IMAD.WIDE.U32 R2, R12, R4, R2 ;  /* 0x000000040c027225 */ /* 0x000fc800078e0002 */
[----:B------:R-:W-:-:S04]  /*1df80*/  IMAD R5, R13, R4, R5 ;  /* 0x000000040d057224 */ /* 0x000fc800078e0205 */
[----:B------:R-:W-:-:S07]  /*1df90*/  IMAD.IADD R46, R3, 0x1, R5 ;  /* 0x00000001032e7824 */ /* 0x000fce00078e0205 */
.L_x_4046:
        /* <DEDUP_REMOVED lines=18> */
.L_x_4058:
        /* <DEDUP_REMOVED lines=25> */
.L_x_4057:
[----:B------:R-:W-:Y:S05]  /*1e250*/  BSYNC B8 ;  /* 0x0000000000087941 */ /* 0x000fea0003800000 */
.L_x_4056:
[----:B------:R-:W-:-:S05]  /*1e260*/  IADD3 R16, P0, R16, 0x8, RZ ;  /* 0x0000000810107810 */ /* 0x000fca0007f1e0ff */
[----:B------:R-:W-:Y:S01]  /*1e270*/  IMAD.X R17, RZ, RZ, R17, P0 ;  /* 0x000000ffff117224 */ /* 0x000fe200000e0611 */
[----:B------:R-:W-:-:S04]  /*1e280*/  ISETP.GE.U32.AND P0, PT, R16, R19, PT ;  /* 0x000000131000720c */ /* 0x000fc80003f06070 */
[----:B------:R-:W-:-:S13]  /*1e290*/  ISETP.GE.U32.AND.EX P0, PT, R17, R46, PT, P0 ;  /* 0x0000002e1100720c */ /* 0x000fda0003f06100 */
[----:B------:R-:W-:Y:S05]  /*1e2a0*/  @!P0 BRA `(.L_x_4058) ;  /* 0xfffffffc00848947 */ /* 0x000fea000383ffff */
.L_x_4025:
[----:B------:R-:W-:Y:S05]  /*1e2b0*/  BSYNC B7 ;  /* 0x0000000000077941 */ /* 0x000fea0003800000 */
.L_x_4024:
        /* <DEDUP_REMOVED lines=29> */
.L_x_4062:
[----:B------:R-:W-:Y:S05]  /*1e490*/  BSYNC B8 ;  /* 0x0000000000087941 */ /* 0x000fea0003800000 */
.L_x_4061:
        /* <DEDUP_REMOVED lines=24> */
.L_x_4064:
[----:B------:R-:W-:Y:S05]  /*1e620*/  BSYNC B8 ;  /* 0x0000000000087941 */ /* 0x000fea0003800000 */
.L_x_4063:
        /* <DEDUP_REMOVED lines=29> */
.L_x_4066:
[----:B------:R-:W-:Y:S05]  /*1e800*/  BSYNC B8 ;  /* 0x0000000000087941 */ /* 0x000fea0003800000 */
.L_x_4065:
        /* <DEDUP_REMOVED lines=17> */
.L_x_4080:
        /* <DEDUP_REMOVED lines=16> */
.L_x_4069:
        /* <DEDUP_REMOVED lines=19> */
.L_x_4070:
[----:B------:R-:W-:Y:S05]  /*1eb50*/  BSYNC B1 ;  /* 0x0000000000017941 */ /* 0x000fea0003800000 */
.L_x_4068:
        /* <DEDUP_REMOVED lines=30> */
.L_x_4072:
        /* <DEDUP_REMOVED lines=19> */
.L_x_4073:
[----:B------:R-:W-:Y:S05]  /*1ee70*/  BSYNC B1 ;  /* 0x0000000000017941 */ /* 0x000fea0003800000 */
.L_x_4071:
        /* <DEDUP_REMOVED lines=29> */
.L_x_4075:
        /* <DEDUP_REMOVED lines=19> */
.L_x_4076:
[----:B------:R-:W-:Y:S05]  /*1f180*/  BSYNC B1 ;  /* 0x0000000000017941 */ /* 0x000fea0003800000 */
.L_x_4074:
        /* <DEDUP_REMOVED lines=28> */
.L_x_4078:
        /* <DEDUP_REMOVED lines=19> */
.L_x_4079:
[----:B------:R-:W-:Y:S05]  /*1f480*/  BSYNC B1 ;  /* 0x0000000000017941 */ /* 0x000fea0003800000 */
.L_x_4077:
        /* <DEDUP_REMOVED lines=20> */
.L_x_4067:
        /* <DEDUP_REMOVED lines=18> */
.L_x_4083:
        /* <DEDUP_REMOVED lines=19> */
.L_x_4084:
[----:B------:R-:W-:Y:S05]  /*1f820*/  BSYNC B0 ;  /* 0x0000000000007941 */ /* 0x000fea0003800000 */
.L_x_4082:
        /* <DEDUP_REMOVED lines=31> */
.L_x_4086:
        /* <DEDUP_REMOVED lines=19> */
.L_x_4087:
[----:B------:R-:W-:Y:S05]  /*1fb50*/  BSYNC B0 ;  /* 0x0000000000007941 */ /* 0x000fea0003800000 */
.L_x_4085:
        /* <DEDUP_REMOVED lines=30> */
.L_x_4089:
        /* <DEDUP_REMOVED lines=18> */
.L_x_4090:
[----:B------:R-:W-:Y:S05]  /*1fe60*/  BSYNC B0 ;  /* 0x0000000000007941 */ /* 0x000fea0003800000 */
.L_x_4088:
[----:B------:R-:W2:Y:S01]  /*1fe70*/  LDG.E.64 R12, desc[UR36][R12.64+-0x10] ;  /* 0xfffff0240c0c7981 */ /* 0x000ea2000c1e1b00 */
[----:B------:R-:W-:Y:S01]  /*1fe80*/  MOV R3, R22 ;  /* 0x0000001600037202 */ /* 0x000fe20000000f00 */
[----:B--2---:R-:W-:Y:S02]  /*1fe90*/  IMAD R5, R5, R12, RZ ;  /* 0x0000000c05057224 */ /* 0x004fe400078e02ff */
[----:B------:R-:W-:-:S04]  /*1fea0*/  IMAD.WIDE.U32 R2, R12, R4, R2 ;  /* 0x000000040c027225 */ /* 0x000fc800078e0002 */
[----:B------:R-:W-:-:S04]  /*1feb0*/  IMAD R5, R13, R4, R5 ;  /* 0x000000040d057224 */ /* 0x000fc800078e0205 */
[----:B------:R-:W-:-:S07]  /*1fec0*/  IMAD.IADD R22, R3, 0x1, R5 ;  /* 0x0000000103167824 */ /* 0x000fce00078e0205 */
.L_x_4081:
        /* <DEDUP_REMOVED lines=18> */
.L_x_4093:
        /* <DEDUP_REMOVED lines=25> */
.L_x_4092:
[----:B------:R-:W-:Y:S05]  /*20180*/  BSYNC B8 ;  /* 0x0000000000087941 */ /* 0x000fea0003800000 */
.L_x_4091:
[----:B------:R-:W-:-:S04]  /*20190*/  IADD3 R16, P0, R16, 0x8, RZ ;  /* 0x0000000810107810 */ /* 0x000fc80007f1e0ff */
[----:B------:R-:W-:Y:S02]  /*201a0*/  IADD3.X R17, RZ, R17, RZ, P0, !PT ;  /* 0x00000011ff117210 */ /* 0x000fe400007fe4ff */
[----:B------:R-:W-:-:S04]  /*201b0*/  ISETP.GE.U32.AND P0, PT, R16, R19, PT ;  /* 0x000000131000720c */ /* 0x000fc80003f06070 */
[----:B------:R-:W-:-:S13]  /*201c0*/  ISETP.GE.U32.AND.EX P0, PT, R17, R22, PT, P0 ;  /* 0x000000161100720c */ /* 0x000fda0003f06100 */
[----:B------:R-:W-:Y:S05]  /*201d0*/  @!P0 BRA `(.L_x_4093) ;  /* 0xfffffffc00848947 */ /* 0x000fea000383ffff */
.L_x_4060:
[----:B------:R-:W-:Y:S05]  /*201e0*/  BSYNC B7 ;  /* 0x0000000000077941 */ /* 0x000fea0003800000 */
.L_x_4059:
        /* <DEDUP_REMOVED lines=29> */
.L_x_4097:
[----:B------:R-:W-:Y:S05]  /*203c0*/  BSYNC B8 ;  /* 0x0000000000087941 */ /* 0x000fea0003800000 */
.L_x_4096:
        /* <DEDUP_REMOVED lines=24> */
.L_x_4099:
[----:B------:R-:W-:Y:S05]  /*20550*/  BSYNC B8 ;  /* 0x0000000000087941 */ /* 0x000fea0003800000 */
.L_x_4098:
        /* <DEDUP_REMOVED lines=29> */
.L_x_4101:
[----:B------:R-:W-:Y:S05]  /*20730*/  BSYNC B8 ;  /* 0x0000000000087941 */ /* 0x000fea0003800000 */
.L_x_4100:
        /* <DEDUP_REMOVED lines=17> */
.L_x_4115:
        /* <DEDUP_REMOVED lines=16> */
.L_x_4104:
        /* <DEDUP_REMOVED lines=19> */
.L_x_4105:
[----:B------:R-:W-:Y:S05]  /*20a80*/  BSYNC B1 ;  /* 0x0000000000017941 */ /* 0x000fea0003800000 */
.L_x_4103:
        /* <DEDUP_REMOVED lines=30> */
.L_x_4107:
        /* <DEDUP_REMOVED lines=19> */
.L_x_4108:
[----:B------:R-:W-:Y:S05]  /*20da0*/  BSYNC B1 ;  /* 0x0000000000017941 */ /* 0x000fea0003800000 */
.L_x_4106:
        /* <DEDUP_REMOVED lines=29> */
.L_x_4110:
        /* <DEDUP_REMOVED lines=19> */
.L_x_4111:
[----:B------:R-:W-:Y:S05]  /*210b0*/  BSYNC B1 ;  /* 0x0000000000017941 */ /* 0x000fea0003800000 */
.L_x_4109:
        /* <DEDUP_REMOVED lines=28> */
.L_x_4113:
        /* <DEDUP_REMOVED lines=19> */
.L_x_4114:
[----:B------:R-:W-:Y:S05]  /*213b0*/  BSYNC B1 ;  /* 0x0000000000017941 */ /* 0x000fea0003800000 */
.L_x_4112:
        /* <DEDUP_REMOVED lines=20> */
.L_x_4102:
        /* <DEDUP_REMOVED lines=18> */
.L_x_4118:
        /* <DEDUP_REMOVED lines=19> */
.L_x_4119:
[----:B------:R-:W-:Y:S05]  /*21750*/  BSYNC B0 ;  /* 0x0000000000007941 */ /* 0x000fea0003800000 */
.L_x_4117:
        /* <DEDUP_REMOVED lines=31> */
.L_x_4121:
        /* <DEDUP_REMOVED lines=19> */
.L_x_4122:
[----:B------:R-:W-:Y:S05]  /*21a80*/  BSYNC B0 ;  /* 0x0000000000007941 */ /* 0x000fea0003800000 */
.L_x_4120:
        /* <DEDUP_REMOVED lines=30> */
.L_x_4124:
        /* <DEDUP_REMOVED lines=18> */
.L_x_4125:
[----:B------:R-:W-:Y:S05]  /*21d90*/  BSYNC B0 ;  /* 0x0000000000007941 */ /* 0x000fea0003800000 */
.L_x_4123:
[----:B------:R-:W2:Y:S01]  /*21da0*/  LDG.E.64 R12, desc[UR36][R12.64+-0x10] ;  /* 0xfffff0240c0c7981 */ /* 0x000ea2000c1e1b00 */
[----:B------:R-:W-:Y:S02]  /*21db0*/  IMAD.MOV.U32 R3, RZ, RZ, R22 ;  /* 0x000000ffff037224 */ /* 0x000fe400078e0016 */
[----:B--2---:R-:W-:Y:S02]  /*21dc0*/  IMAD R5, R5, R12, RZ ;  /* 0x0000000c05057224 */ /* 0x004fe400078e02ff */
[----:B------:R-:W-:-:S04]  /*21dd0*/  IMAD.WIDE.U32 R2, R12, R4, R2 ;  /* 0x000000040c027225 */ /* 0x000fc800078e0002 */
[----:B------:R-:W-:-:S05]  /*21de0*/  IMAD R5, R13, R4, R5 ;  /* 0x000000040d057224 */ /* 0x000fca00078e0205 */
[----:B------:R-:W-:-:S07]  /*21df0*/  IADD3 R22, R3, R5, RZ ;  /* 0x0000000503167210 */ /* 0x000fce0007ffe0ff */
.L_x_4116:
        /* <DEDUP_REMOVED lines=18> */
.L_x_4128:
        /* <DEDUP_REMOVED lines=25> */
.L_x_4127:
[----:B------:R-:W-:Y:S05]  /*220b0*/  BSYNC B8 ;  /* 0x0000000000087941 */ /* 0x000fea0003800000 */
.L_x_4126:
[----:B------:R-:W-:-:S05]  /*220c0*/  IADD3 R16, P0, R16, 0x8, RZ ;  /* 0x0000000810107810 */ /* 0x000fca0007f1e0ff */
[----:B------:R-:W-:Y:S01]  /*220d0*/  IMAD.X R17, RZ, RZ, R17, P0 ;  /* 0x000000ffff117224 */ /* 0x000fe200000e0611 */
[----:B------:R-:W-:-:S04]  /*220e0*/  ISETP.GE.U32.AND P0, PT, R16, R19, PT ;  /* 0x000000131000720c */ /* 0x000fc80003f06070 */
[----:B------:R-:W-:-:S13]  /*220f0*/  ISETP.GE.U32.AND.EX P0, PT, R17, R22, PT, P0 ;  /* 0x000000161100720c */ /* 0x000fda0003f06100 */
[----:B------:R-:W-:Y:S05]  /*22100*/  @!P0 BRA `(.L_x_4128) ;  /* 0xfffffffc00848947 */ /* 0x000fea000383ffff */
.L_x_4095:
[----:B------:R-:W-:Y:S05]  /*22110*/  BSYNC B7 ;  /* 0x0000000000077941 */ /* 0x000fea0003800000 */
.L_x_4094:
        /* <DEDUP_REMOVED lines=29> */
.L_x_4132:
[----:B------:R-:W-:Y:S05]  /*222f0*/  BSYNC B8 ;  /* 0x0000000000087941 */ /* 0x000fea0003800000 */
.L_x_4131:
        /* <DEDUP_REMOVED lines=24> */
.L_x_4134:
[----:B------:R-:W-:Y:S05]  /*22480*/  BSYNC B8 ;  /* 0x0000000000087941 */ /* 0x000fea0003800000 */
.L_x_4133:
        /* <DEDUP_REMOVED lines=29> */
.L_x_4136:
[----:B------:R-:W-:Y:S05]  /*22660*/  BSYNC B8 ;  /* 0x0000000000087941 */ /* 0x000fea0003800000 */
.L_x_4135:
        /* <DEDUP_REMOVED lines=17> */
.L_x_4150:
        /* <DEDUP_REMOVED lines=16> */
.L_x_4139:
        /* <DEDUP_REMOVED lines=19> */
.L_x_4140:
[----:B------:R-:W-:Y:S05]  /*229b0*/  BSYNC B1 ;  /* 0x0000000000017941 */ /* 0x000fea0003800000 */
.L_x_4138:
        /* <DEDUP_REMOVED lines=30> */
.L_x_4142:
        /* <DEDUP_REMOVED lines=19> */
.L_x_4143:
[----:B------:R-:W-:Y:S05]  /*22cd0*/  BSYNC B1 ;  /* 0x0000000000017941 */ /* 0x000fea0003800000 */
.L_x_4141:
        /* <DEDUP_REMOVED lines=29> */
.L_x_4145:
        /* <DEDUP_REMOVED lines=19> */
.L_x_4146:
[----:B------:R-:W-:Y:S05]  /*22fe0*/  BSYNC B1 ;  /* 0x0000000000017941 */ /* 0x000fea0003800000 */
.L_x_4144:
        /* <DEDUP_REMOVED lines=28> */
.L_x_4148:
        /* <DEDUP_REMOVED lines=19> */
.L_x_4149:
[----:B------:R-:W-:Y:S05]  /*232e0*/  BSYNC B1 ;  /* 0x0000000000017941 */ /* 0x000fea0003800000 */
.L_x_4147:
        /* <DEDUP_REMOVED lines=20> */
.L_x_4137:
        /* <DEDUP_REMOVED lines=18> */
.L_x_4153:
        /* <DEDUP_REMOVED lines=19> */
.L_x_4154:
[----:B------:R-:W-:Y:S05]  /*23680*/  BSYNC B0 ;  /* 0x0000000000007941 */ /* 0x000fea0003800000 */
.L_x_4152:
        /* <DEDUP_REMOVED lines=31> */
.L_x_4156:
        /* <DEDUP_REMOVED lines=19> */
.L_x_4157:
[----:B------:R-:W-:Y:S05]  /*239b0*/  BSYNC B0 ;  /* 0x0000000000007941 */ /* 0x000fea0003800000 */
.L_x_4155:
        /* <DEDUP_REMOVED lines=30> */
.L_x_4159:
        /* <DEDUP_REMOVED lines=18> */
.L_x_4160:
[----:B------:R-:W-:Y:S05]  /*23cc0*/  BSYNC B0 ;  /* 0x0000000000007941 */ /* 0x000fea0003800000 */
.L_x_4158:
[----:B------:R-:W2:Y:S01]  /*23cd0*/  LDG.E.64 R12, desc[UR36][R12.64+-0x10] ;  /* 0xfffff0240c0c7981 */ /* 0x000ea2000c1e1b00 */
[----:B------:R-:W-:Y:S02]  /*23ce0*/  IMAD.MOV.U32 R3, RZ, RZ, R22 ;  /* 0x000000ffff037224 */ /* 0x000fe400078e0016 */
[----:B--2---:R-:W-:Y:S02]  /*23cf0*/  IMAD R5, R5, R12, RZ ;  /* 0x0000000c05057224 */ /* 0x004fe400078e02ff */
[----:B------:R-:W-:-:S04]  /*23d00*/  IMAD.WIDE.U32 R2, R12, R4, R2 ;  /* 0x000000040c027225 */ /* 0x000fc800078e0002 */
[----:B------:R-:W-:-:S04]  /*23d10*/  IMAD R5, R13, R4, R5 ;  /* 0x000000040d057224 */ /* 0x000fc800078e0205 */
[----:B------:R-:W-:-:S07]  /*23d20*/  IMAD.IADD R22, R3, 0x1, R5 ;  /* 0x0000000103167824 */ /* 0x000fce00078e0205 */
.L_x_4151:
        /* <DEDUP_REMOVED lines=18> */
.L_x_4163:
        /* <DEDUP_REMOVED lines=25> */
.L_x_4162:
[----:B------:R-:W-:Y:S05]  /*23fe0*/  BSYNC B8 ;  /* 0x0000000000087941 */ /* 0x000fea0003800000 */
.L_x_4161:
[----:B------:R-:W-:-:S05]  /*23ff0*/  IADD3 R16, P0, R16, 0x8, RZ ;  /* 0x0000000810107810 */ /* 0x000fca0007f1e0ff */
[----:B------:R-:W-:Y:S01]  /*24000*/  IMAD.X R17, RZ, RZ, R17, P0 ;  /* 0x000000ffff117224 */ /* 0x000fe200000e0611 */
[----:B------:R-:W-:-:S04]  /*24010*/  ISETP.GE.U32.AND P0, PT, R16, R19, PT ;  /* 0x000000131000720c */ /* 0x000fc80003f06070 */
[----:B------:R-:W-:-:S13]  /*24020*/  ISETP.GE.U32.AND.EX P0, PT, R17, R22, PT, P0 ;  /* 0x000000161100720c */ /* 0x000fda0003f06100 */
[----:B------:R-:W-:Y:S05]  /*24030*/  @!P0 BRA `(.L_x_4163) ;  /* 0xfffffffc00848947 */ /* 0x000fea000383ffff */
.L_x_4130:
[----:B------:R-:W-:Y:S05]  /*24040*/  BSYNC B7 ;  /* 0x0000000000077941 */ /* 0x000fea0003800000 */
.L_x_4129:
        /* <DEDUP_REMOVED lines=29> */
.L_x_4167:
[----:B------:R-:W-:Y:S05]  /*24220*/  BSYNC B8 ;  /* 0x0000000000087941 */ /* 0x000fea0003800000 */
.L_x_4166:
        /* <DEDUP_REMOVED lines=24> */
.L_x_4169:
[----:B------:R-:W-:Y:S05]  /*243b0*/  BSYNC B8 ;  /* 0x0000000000087941 */ /* 0x000fea0003800000 */
.L_x_4168:
        /* <DEDUP_REMOVED lines=29> */
.L_x_4171:
[----:B------:R-:W-:Y:S05]  /*24590*/  BSYNC B8 ;  /* 0x0000000000087941 */ /* 0x000fea0003800000 */
.L_x_4170:
        /* <DEDUP_REMOVED lines=17> */
.L_x_4185:
        /* <DEDUP_REMOVED lines=16> */
.L_x_4174:
        /* <DEDUP_REMOVED lines=19> */
.L_x_4175:
[----:B------:R-:W-:Y:S05]  /*248e0*/  BSYNC B1 ;  /* 0x0000000000017941 */ /* 0x000fea0003800000 */
.L_x_4173:
        /* <DEDUP_REMOVED lines=30> */
.L_x_4177:
        /* <DEDUP_REMOVED lines=19> */
.L_x_4178:
[----:B------:R-:W-:Y:S05]  /*24c00*/  BSYNC B1 ;  /* 0x0000000000017941 */ /* 0x000fea0003800000 */
.L_x_4176:
        /* <DEDUP_REMOVED lines=29> */
.L_x_4180:
        /* <DEDUP_REMOVED lines=19> */
.L_x_4181:
[----:B------:R-:W-:Y:S05]  /*24f10*/  BSYNC B1 ;  /* 0x0000000000017941 */ /* 0x000fea0003800000 */
.L_x_4179:
        /* <DEDUP_REMOVED lines=28> */
.L_x_4183:
        /* <DEDUP_REMOVED lines=19> */
.L_x_4184:
[----:B------:R-:W-:Y:S05]  /*25210*/  BSYNC B1 ;  /* 0x0000000000017941 */ /* 0x000fea0003800000 */
.L_x_4182:
        /* <DEDUP_REMOVED lines=20> */
.L_x_4172:
        /* <DEDUP_REMOVED lines=18> */
.L_x_4188:
        /* <DEDUP_REMOVED lines=19> */
.L_x_4189:
[----:B------:R-:W-:Y:S05]  /*255b0*/  BSYNC B0 ;  /* 0x0000000000007941 */ /* 0x000fea0003800000 */
.L_x_4187:
        /* <DEDUP_REMOVED lines=31> */
.L_x_4191:
        /* <DEDUP_REMOVED lines=19> */
.L_x_4192:
[----:B------:R-:W-:Y:S05]  /*258e0*/  BSYNC B0 ;  /* 0x0000000000007941 */ /* 0x000fea0003800000 */
.L_x_4190:
        /* <DEDUP_REMOVED lines=30> */
.L_x_4194:
        /* <DEDUP_REMOVED lines=18> */
.L_x_4195:
[----:B------:R-:W-:Y:S05]  /*25bf0*/  BSYNC B0 ;  /* 0x0000000000007941 */ /* 0x000fea0003800000 */
.L_x_4193:
[----:B------:R-:W2:Y:S01]  /*25c00*/  LDG.E.64 R12, desc[UR36][R12.64+-0x10] ;  /* 0xfffff0240c0c7981 */ /* 0x000ea2000c1e1b00 */
[----:B------:R-:W-:Y:S01]  /*25c10*/  MOV R3, R22 ;  /* 0x0000001600037202 */ /* 0x000fe20000000f00 */
[----:B--2---:R-:W-:Y:S02]  /*25c20*/  IMAD R5, R5, R12, RZ ;  /* 0x0000000c05057224 */ /* 0x004fe400078e02ff */
[----:B------:R-:W-:-:S04]  /*25c30*/  IMAD.WIDE.U32 R2, R12, R4, R2 ;  /* 0x000000040c027225 */ /* 0x000fc800078e0002 */
[----:B------:R-:W-:-:S04]  /*25c40*/  IMAD R5, R13, R4, R5 ;  /* 0x000000040d057224 */ /* 0x000fc800078e0205 */
[----:B------:R-:W-:-:S07]  /*25c50*/  IMAD.IADD R22, R3, 0x1, R5 ;  /* 0x0000000103167824 */ /* 0x000fce00078e0205 */
.L_x_4186:
        /* <DEDUP_REMOVED lines=18> */
.L_x_4198:
        /* <DEDUP_REMOVED lines=25> */
.L_x_4197:
[----:B------:R-:W-:Y:S05]  /*25f10*/  BSYNC B8 ;  /* 0x0000000000087941 */ /* 0x000fea0003800000 */
.L_x_4196:
[----:B------:R-:W-:-:S04]  /*25f20*/  IADD3 R16, P0, R16, 0x8, RZ ;  /* 0x0000000810107810 */ /* 0x000fc80007f1e0ff */
[----:B------:R-:W-:Y:S02]  /*25f30*/  IADD3.X R17, RZ, R17, RZ, P0, !PT ;  /* 0x00000011ff117210 */ /* 0x000fe400007fe4ff */
[----:B------:R-:W-:-:S04]  /*25f40*/  ISETP.GE.U32.AND P0, PT, R16, R19, PT ;  /* 0x000000131000720c */ /* 0x000fc80003f06070 */
[----:B------:R-:W-:-:S13]  /*25f50*/  ISETP.GE.U32.AND.EX P0, PT, R17, R22, PT, P0 ;  /* 0x000000161100720c */ /* 0x000fda0003f06100 */
[----:B------:R-:W-:Y:S05]  /*25f60*/  @!P0 BRA `(.L_x_4198) ;  /* 0xfffffffc00848947 */ /* 0x000fea000383ffff */
.L_x_4165:
[----:B------:R-:W-:Y:S05]  /*25f70*/  BSYNC B7 ;  /* 0x0000000000077941 */ /* 0x000fea0003800000 */
.L_x_4164:
        /* <DEDUP_REMOVED lines=28> */
.L_x_4200:
[----:B------:R-:W-:Y:S05]  /*26140*/  BSYNC B7 ;  /* 0x0000000000077941 */ /* 0x000fea0003800000 */
.L_x_4199:
        /* <DEDUP_REMOVED lines=24> */
.L_x_4202:
[----:B------:R-:W-:Y:S05]  /*262d0*/  BSYNC B7 ;  /* 0x0000000000077941 */ /* 0x000fea0003800000 */
.L_x_4201:
        /* <DEDUP_REMOVED lines=29> */
.L_x_4204:
[----:B------:R-:W-:Y:S05]  /*264b0*/  BSYNC B7 ;  /* 0x0000000000077941 */ /* 0x000fea0003800000 */
.L_x_4203:
        /* <DEDUP_REMOVED lines=18> */
.L_x_4218:
        /* <DEDUP_REMOVED lines=15> */
.L_x_4207:
        /* <DEDUP_REMOVED lines=19> */
.L_x_4208:
[----:B------:R-:W-:Y:S05]  /*26800*/  BSYNC B1 ;  /* 0x0000000000017941 */ /* 0x000fea0003800000 */
.L_x_4206:
        /* <DEDUP_REMOVED lines=30> */
.L_x_4210:
        /* <DEDUP_REMOVED lines=19> */
.L_x_4211:
[----:B------:R-:W-:Y:S05]  /*26b20*/  BSYNC B1 ;  /* 0x0000000000017941 */ /* 0x000fea0003800000 */
.L_x_4209:
        /* <DEDUP_REMOVED lines=29> */
.L_x_4213:
        /* <DEDUP_REMOVED lines=19> */
.L_x_4214:
[----:B------:R-:W-:Y:S05]  /*26e30*/  BSYNC B1 ;  /* 0x0000000000017941 */ /* 0x000fea0003800000 */
.L_x_4212:
        /* <DEDUP_REMOVED lines=28> */
.L_x_4216:
        /* <DEDUP_REMOVED lines=19> */
.L_x_4217:
[----:B------:R-:W-:Y:S05]  /*27130*/  BSYNC B1 ;  /* 0x0000000000017941 */ /* 0x000fea0003800000 */
.L_x_4215:
        /* <DEDUP_REMOVED lines=20> */
.L_x_4205:
        /* <DEDUP_REMOVED lines=18> */
.L_x_4221:
        /* <DEDUP_REMOVED lines=19> */
.L_x_4222:
[----:B------:R-:W-:Y:S05]  /*274d0*/  BSYNC B0 ;  /* 0x0000000000007941 */ /* 0x000fea0003800000 */
.L_x_4220:
        /* <DEDUP_REMOVED lines=31> */
.L_x_4224:
        /* <DEDUP_REMOVED lines=19> */
.L_x_4225:
[----:B------:R-:W-:Y:S05]  /*27800*/  BSYNC B0 ;  /* 0x0000000000007941 */ /* 0x000fea0003800000 */
.L_x_4223:
        /* <DEDUP_REMOVED lines=30> */
.L_x_4227:
        /* <DEDUP_REMOVED lines=18> */
.L_x_4228:
[----:B------:R-:W-:Y:S05]  /*27b10*/  BSYNC B0 ;  /* 0x0000000000007941 */ /* 0x000fea0003800000 */
.L_x_4226:
[----:B------:R-:W2:Y:S01]  /*27b20*/  LDG.E.64 R12, desc[UR36][R12.64+-0x10] ;  /* 0xfffff0240c0c7981 */ /* 0x000ea2000c1e1b00 */
[----:B------:R-:W-:Y:S02]  /*27b30*/  IMAD.MOV.U32 R3, RZ, RZ, R22 ;  /* 0x000000ffff037224 */ /* 0x000fe400078e0016 */
[----:B--2---:R-:W-:Y:S02]  /*27b40*/  IMAD R5, R5, R12, RZ ;  /* 0x0000000c05057224 */ /* 0x004fe400078e02ff */
[----:B------:R-:W-:-:S04]  /*27b50*/  IMAD.WIDE.U32 R2, R12, R4, R2 ;  /* 0x000000040c027225 */ /* 0x000fc800078e0002 */
[----:B------:R-:W-:-:S05]  /*27b60*/  IMAD R5, R13, R4, R5 ;  /* 0x000000040d057224 */ /* 0x000fca00078e0205 */
[----:B------:R-:W-:-:S07]  /*27b70*/  IADD3 R22, R3, R5, RZ ;  /* 0x0000000503167210 */ /* 0x000fce0007ffe0ff */
.L_x_4219:
        /* <DEDUP_REMOVED lines=18> */
.L_x_4231:
        /* <DEDUP_REMOVED lines=25> */
.L_x_4230:
[----:B------:R-:W-:Y:S05]  /*27e30*/  BSYNC B7 ;  /* 0x0000000000077941 */ /* 0x000fea0003800000 */
.L_x_4229:
[----:B------:R-:W-:-:S05]  /*27e40*/  IADD3 R16, P0, R16, 0x8, RZ ;  /* 0x0000000810107810 */ /* 0x000fca0007f1e0ff */
[----:B------:R-:W-:Y:S01]  /*27e50*/  IMAD.X R17, RZ, RZ, R17, P0 ;  /* 0x000000ffff117224 */ /* 0x000fe200000e0611 */
[----:B------:R-:W-:-:S04]  /*27e60*/  ISETP.GE.U32.AND P0, PT, R16, R19, PT ;  /* 0x000000131000720c */ /* 0x000fc80003f06070 */
[----:B------:R-:W-:-:S13]  /*27e70*/  ISETP.GE.U32.AND.EX P0, PT, R17, R22, PT, P0 ;  /* 0x000000161100720c */ /* 0x000fda0003f06100 */
[----:B------:R-:W-:Y:S05]  /*27e80*/  @!P0 BRA `(.L_x_4231) ;  /* 0xfffffffc00848947 */ /* 0x000fea000383ffff */
.L_x_3953:
[----:B------:R-:W-:Y:S05]  /*27e90*/  BSYNC B6 ;  /* 0x0000000000067941 */ /* 0x000fea0003800000 */
.L_x_3863:
        /* <DEDUP_REMOVED lines=23> */
.L_x_4234:
[----:B------:R-:W-:-:S13]  /*28010*/  ISETP.GE.AND P0, PT, R0, R104, PT ;  /* 0x000000680000720c */ /* 0x000fda0003f06270 */
[----:B------:R-:W-:Y:S05]  /*28020*/  @P0 BRA `(.L_x_4236) ;  /* 0x0000000000300947 */ /* 0x000fea0003800000 */
[----:B0-----:R-:W0:Y:S01]  /*28030*/  LDC.64 R2, c[0x0][0x258] ;  /* 0x00009600ff027b82 */ /* 0x001e220000000a00 */
[----:B------:R-:W-:Y:S01]  /*28040*/  IADD3 R5, R105, R0, RZ ;  /* 0x0000000069057210 */ /* 0x000fe20007ffe0ff */
[----:B------:R-:W-:-:S04]  /*28050*/  VIADD R0, R0, 0x80 ;  /* 0x0000008000007836 */ /* 0x000fc80000000000 */
[----:B0-----:R-:W-:-:S05]  /*28060*/  IMAD.WIDE.U32 R2, R5, 0x8, R2 ;  /* 0x0000000805027825 */ /* 0x001fca00078e0002 */
[----:B------:R1:W-:Y:S02]  /*28070*/  STG.E.64 desc[UR36][R2.64], RZ ;  /* 0x000000ff02007986 */ /* 0x0003e4000c101b24 */
.L_x_4235:
[----:B------:R-:W-:-:S13]  /*28080*/  ISETP.GE.AND P0, PT, R0, R104, PT ;  /* 0x000000680000720c */ /* 0x000fda0003f06270 */
[----:B------:R-:W-:Y:S05]  /*28090*/  @P0 BRA `(.L_x_4237) ;  /* 0x0000000000340947 */ /* 0x000fea0003800000 */
[----:B01----:R-:W0:Y:S01]  /*280a0*/  LDC.64 R2, c[0x0][0x258] ;  /* 0x00009600ff027b82 */ /* 0x003e220000000a00 */
[----:B------:R-:W-:Y:S01]  /*280b0*/  IMAD.IADD R5, R105, 0x1, R0 ;  /* 0x0000000169057824 */ /* 0x000fe200078e0200 */
[----:B------:R-:W-:-:S03]  /*280c0*/  IADD3 R0, R0, 0x80, RZ ;  /* 0x0000008000007810 */ /* 0x000fc60007ffe0ff */
[----:B0-----:R-:W-:-:S05]  /*280d0*/  IMAD.WIDE.U32 R2, R5, 0x8, R2 ;  /* 0x0000000805027825 */ /* 0x001fca00078e0002 */
[----:B------:R1:W-:Y:S02]  /*280e0*/  STG.E.64 desc[UR36][R2.64], RZ ;  /* 0x000000ff02007986 */ /* 0x0003e4000c101b24 */
.L_x_4236:
        /* <DEDUP_REMOVED lines=8> */
.L_x_4237:
[----:B------:R-:W-:Y:S05]  /*28170*/  BSYNC B1 ;  /* 0x0000000000017941 */ /* 0x000fea0003800000 */
.L_x_4233:
[----:B------:R-:W-:-:S13]  /*28180*/  ISETP.GE.AND P0, PT, R0, R104, PT ;  /* 0x000000680000720c */ /* 0x000fda0003f06270 */
[----:B012---:R-:W0:Y:S01]  /*28190*/  @!P0 LDC.64 R2, c[0x0][0x258] ;  /* 0x00009600ff028b82 */ /* 0x007e220000000a00 */
[----:B------:R-:W-:Y:S01]  /*281a0*/  @!P0 IADD3 R5, R105, R0, RZ ;  /* 0x0000000069058210 */ /* 0x000fe20007ffe0ff */
[----:B------:R-:W-:-:S04]  /*281b0*/  @!P0 VIADD R0, R0, 0x80 ;  /* 0x0000008000008836 */ /* 0x000fc80000000000 */
[----:B0-----:R-:W-:-:S05]  /*281c0*/  @!P0 IMAD.WIDE.U32 R2, R5, 0x8, R2 ;  /* 0x0000000805028825 */ /* 0x001fca00078e0002 */
[----:B------:R2:W-:Y:S02]  /*281d0*/  @!P0 STG.E.64 desc[UR36][R2.64], RZ ;  /* 0x000000ff02008986 */ /* 0x0005e4000c101b24 */
.L_x_4238:
[----:B------:R-:W-:Y:S05]  /*281e0*/  BSYNC B0 ;  /* 0x0000000000007941 */ /* 0x000fea0003800000 */
.L_x_4232:
[----:B------:R-:W-:-:S13]  /*281f0*/  ISETP.GE.AND P0, PT, R0, R104, PT ;  /* 0x000000680000720c */ /* 0x000fda0003f06270 */
[----:B------:R-:W-:Y:S05]  /*28200*/  @P0 EXIT ;  /* 0x000000000000094d */ /* 0x000fea0003800000 */
[----:B012---:R-:W0:Y:S01]  /*28210*/  LDC.64 R2, c[0x0][0x258] ;  /* 0x00009600ff027b82 */ /* 0x007e220000000a00 */
[----:B------:R-:W-:-:S04]  /*28220*/  IMAD.IADD R105, R105, 0x1, R0 ;  /* 0x0000000169697824 */ /* 0x000fc800078e0200 */
[----:B0-----:R-:W-:-:S05]  /*28230*/  IMAD.WIDE.U32 R2, R105, 0x8, R2 ;  /* 0x0000000869027825 */ /* 0x001fca00078e0002 */
[----:B------:R-:W-:Y:S01]  /*28240*/  STG.E.64 desc[UR36][R2.64], RZ ;  /* 0x000000ff02007986 */ /* 0x000fe2000c101b24 */
[----:B------:R-:W-:Y:S05]  /*28250*/  EXIT ;  /* 0x000000000000794d */ /* 0x000fea0003800000 */
        .weak           $__internal_10_$__cuda_sm20_div_s64
        .type           $__internal_10_$__cuda_sm20_div_s64,@function
        .size           $__internal_10_$__cuda_sm20_div_s64,($__internal_11_$__cuda_sm20_rem_s64 - $__internal_10_$__cuda_sm20_div_s64)
$__internal_10_$__cuda_sm20_div_s64:
        /* <DEDUP_REMOVED lines=83> */
[----:B------:R-:W-:Y:S05]  /*28790*/  RET.REL.NODEC R6 `(_ZN2at6native29vectorized_elementwise_kernelILi8EZZZNS0_67_GLOBAL__N__bb565c37_34_ValidateCompressedIndicesKernel_cu_33a4b88b42_validate_compressed_sparse_indices_kernelILNS2_8CDimNameE1ENS2_18CUDAKernelLauncherENS2_14EmptyVecKernelENS2_8DummyVecELm0EEEvRKNS_6TensorESA_lllENKUlvE1_clEvENKUlvE0_clEvEUllllllE_St5arrayIPcLm6EEEEviT0_T1_) ;  /* 0xfffffd7806187950 */ /* 0x000fea0003c3ffff */
        .weak           $__internal_11_$__cuda_sm20_rem_s64
        .type           $__internal_11_$__cuda_sm20_rem_s64,@function
        .size           $__internal_11_$__cuda_sm20_rem_s64,(.L_x_32191 - $__internal_11_$__cuda_sm20_rem_s64)
$__internal_11_$__cuda_sm20_rem_s64:
        /* <DEDUP_REMOVED lines=77> */
[----:B------:R-:W-:Y:S06]  /*28c70*/  RET.REL.NODEC R4 `(_ZN2at6native29vectorized_elementwise_kernelILi8EZZZNS0_67_GLOBAL__N__bb565c37_34_ValidateCompressedIndicesKernel_cu_33a4b88b42_validate_compressed_sparse_indices_kernelILNS2_8CDimNameE1ENS2_18CUDAKernelLauncherENS2_14EmptyVecKernelENS2_8DummyVecELm0EEEvRKNS_6TensorESA_lllENKUlvE1_clEvENKUlvE0_clEvEUllllllE_St5arrayIPcLm6EEEEviT0_T1_) ;  /* 0xfffffd7004e07950 */ /* 0x000fec0003c3ffff */
.L_x_4239:
        /* <DEDUP_REMOVED lines=16> */
.L_x_32191:


//--------------------- .text._ZN2at6native18elementwise_kernelILi128ELi4EZNS0_15gpu_kernel_implIZZZNS0_67_GLOBAL__N__bb565c37_34_ValidateCompressedIndicesKernel_cu_33a4b88b42_validate_compressed_sparse_indices_kernelILNS3_8CDimNameE1ENS3_18CUDAKernelLauncherENS3_14EmptyVecKernelENS3_8DummyVecELm0EEEvRKNS_6TensorESB_lllENKUlvE1_clEvENKUlvE_clEvEUliiiiiE_EEvRNS_18TensorIteratorBaseERKT_EUliE_EEviT1_ --------------------------
	.section	.text._ZN2at6native18elementwise_kernelILi128ELi4EZNS0_15gpu_kernel_implIZZZNS0_67_GLOBAL__N__bb565c37_34_ValidateCompressedIndicesKernel_cu_33a4b88b42_validate_compressed_sparse_indices_kernelILNS3_8CDimNameE1ENS3_18CUDAKernelLauncherENS3_14EmptyVecKernelENS3_8DummyVecELm0EEEvRKNS_6TensorESB_lllENKUlvE1_clEvENKUlvE_clEvEUliiiiiE_EEvRNS_18TensorIteratorBaseERKT_EUliE_EEviT1_,"ax",@progbits
	.align	128
        .global         _ZN2at6native18elementwise_kernelILi128ELi4EZNS0_15gpu_kernel_implIZZZNS0_67_GLOBAL__N__bb565c37_34_ValidateCompressedIndicesKernel_cu_33a4b88b42_validate_compressed_sparse_indices_kernelILNS3_8CDimNameE1ENS3_18CUDAKernelLauncherENS3_14EmptyVecKernelENS3_8DummyVecELm0EEEvRKNS_6TensorESB_lllENKUlvE1_clEvENKUlvE_clEvEUliiiiiE_EEvRNS_18TensorIteratorBaseERKT_EUliE_EEviT1_
        .type           _ZN2at6native18elementwise_kernelILi128ELi4EZNS0_15gpu_kernel_implIZZZNS0_67_GLOBAL__N__bb565c37_34_ValidateCompressedIndicesKernel_cu_33a4b88b42_validate_compressed_sparse_indices_kernelILNS3_8CDimNameE1ENS3_18CUDAKernelLauncherENS3_14EmptyVecKernelENS3_8DummyVecELm0EEEvRKNS_6TensorESB_lllENKUlvE1_clEvENKUlvE_clEvEUliiiiiE_EEvRNS_18TensorIteratorBaseERKT_EUliE_EEviT1_,@function
        .size           _ZN2at6native18elementwise_kernelILi128ELi4EZNS0_15gpu_kernel_implIZZZNS0_67_GLOBAL__N__bb565c37_34_ValidateCompressedIndicesKernel_cu_33a4b88b42_validate_compressed_sparse_indices_kernelILNS3_8CDimNameE1ENS3_18CUDAKernelLauncherENS3_14EmptyVecKernelENS3_8DummyVecELm0EEEvRKNS_6TensorESB_lllENKUlvE1_clEvENKUlvE_clEvEUliiiiiE_EEvRNS_18TensorIteratorBaseERKT_EUliE_EEviT1_,(.L_x_32192 - _ZN2at6native18elementwise_kernelILi128ELi4EZNS0_15gpu_kernel_implIZZZNS0_67_GLOBAL__N__bb565c37_34_ValidateCompressedIndicesKernel_cu_33a4b88b42_validate_compressed_sparse_indices_kernelILNS3_8CDimNameE1ENS3_18CUDAKernelLauncherENS3_14EmptyVecKernelENS3_8DummyVecELm0EEEvRKNS_6TensorESB_lllENKUlvE1_clEvENKUlvE_clEvEUliiiiiE_EEvRNS_18TensorIteratorBaseERKT_EUliE_EEviT1_)
        .other          _ZN2at6native18elementwise_kernelILi128ELi4EZNS0_15gpu_kernel_implIZZZNS0_67_GLOBAL__N__bb565c37_34_ValidateCompressedIndicesKernel_cu_33a4b88b42_validate_compressed_sparse_indices_kernelILNS3_8CDimNameE1ENS3_18CUDAKernelLauncherENS3_14EmptyVecKernelENS3_8DummyVecELm0EEEvRKNS_6TensorESB_lllENKUlvE1_clEvENKUlvE_clEvEUliiiiiE_EEvRNS_18TensorIteratorBaseERKT_EUliE_EEviT1_,@"STO_CUDA_ENTRY STV_DEFAULT"
_ZN2at6native18elementwise_kernelILi128ELi4EZNS0_15gpu_kernel_implIZZZNS0_67_GLOBAL__N__bb565c37_34_ValidateCompressedIndicesKernel_cu_33a4b88b42_validate_compressed_sparse_indices_kernelILNS3_8CDimNameE1ENS3_18CUDAKernelLauncherENS3_14EmptyVecKernelENS3_8DummyVecELm0EEEvRKNS_6TensorESB_lllENKUlvE1_clEvENKUlvE_clEvEUliiiiiE_EEvRNS_18TensorIteratorBaseERKT_EUliE_EEviT1_:
.text._ZN2at6native18elementwise_kernelILi128ELi4EZNS0_15gpu_kernel_implIZZZNS0_67_GLOBAL__N__bb565c37_34_ValidateCompressedIndicesKernel_cu_33a4b88b42_validate_compressed_sparse_indices_kernelILNS3_8CDimNameE1ENS3_18CUDAKernelLauncherENS3_14EmptyVecKernelENS3_8DummyVecELm0EEEvRKNS_6TensorESB_lllENKUlvE1_clEvENKUlvE_clEvEUliiiiiE_EEvRNS_18TensorIteratorBaseERKT_EUliE_EEviT1_:
        /* <DEDUP_REMOVED lines=10> */
[----:B------:R-:W-:Y:S02]  /*00a0*/  IMAD.MOV.U32 R18, RZ, RZ, RZ ;  /* 0x000000ffff127224 */ /* 0x000fe400078e00ff */
[----:B------:R-:W-:Y:S02]  /*00b0*/  IMAD.MOV.U32 R26, RZ, RZ, RZ ;  /* 0x000000ffff1a7224 */ /* 0x000fe400078e00ff */
[----:B------:R-:W-:Y:S02]  /*00c0*/  IMAD.MOV.U32 R16, RZ, RZ, RZ ;  /* 0x000000ffff107224 */ /* 0x000fe400078e00ff */
        /* <DEDUP_REMOVED lines=454> */
.L_x_4242:
        /* <DEDUP_REMOVED lines=18> */
[----:B------:R0:W5:Y:S01]  /*1e50*/  LDG.E.S8 R24, desc[UR36][R4.64] ;  /* 0x0000002404187981 */ /* 0x000162000c1e1300 */
[----:B------:R-:W-:Y:S05]  /*1e60*/  BRA `(.L_x_4248) ;  /* 0x0000000c003c7947 */ /* 0x000fea0003800000 */
.L_x_4246:
[----:B------:R0:W5:Y:S01]  /*1e70*/  LDG.E.U8 R24, desc[UR36][R4.64] ;  /* 0x0000002404187981 */ /* 0x000162000c1e1100 */
[----:B------:R-:W-:Y:S05]  /*1e80*/  BRA `(.L_x_4248) ;  /* 0x0000000c00347947 */ /* 0x000fea0003800000 */
.L_x_4245:
[----:B------:R-:W-:-:S13]  /*1e90*/  ISETP.NE.AND P0, PT, R3, 0x2, PT ;  /* 0x000000020300780c */ /* 0x000fda0003f05270 */
[----:B------:R-:W-:Y:S05]  /*1ea0*/  @!P0 BRA `(.L_x_4249) ;  /* 0x0000000000208947 */ /* 0x000fea0003800000 */
[----:B------:R-:W-:-:S13]  /*1eb0*/  ISETP.NE.AND P0, PT, R3, 0x3, PT ;  /* 0x000000030300780c */ /* 0x000fda0003f05270 */
[----:B------:R-:W-:Y:S05]  /*1ec0*/  @!P0 BRA `(.L_x_4250) ;  /* 0x0000000000108947 */ /* 0x000fea0003800000 */
[----:B------:R-:W-:-:S13]  /*1ed0*/  ISETP.NE.AND P0, PT, R3, 0x4, PT ;  /* 0x000000040300780c */ /* 0x000fda0003f05270 */
[----:B------:R-:W-:Y:S05]  /*1ee0*/  @P0 BRA `(.L_x_4247) ;  /* 0x0000000800c80947 */ /* 0x000fea0003800000 */
[----:B------:R0:W5:Y:S01]  /*1ef0*/  LDG.E R24, desc[UR36][R4.64] ;  /* 0x0000002404187981 */ /* 0x000162000c1e1900 */
[----:B------:R-:W-:Y:S05]  /*1f00*/  BRA `(.L_x_4248) ;  /* 0x0000000c00147947 */ /* 0x000fea0003800000 */
.L_x_4250:
[----:B------:R0:W5:Y:S01]  /*1f10*/  LDG.E R24, desc[UR36][R4.64] ;  /* 0x0000002404187981 */ /* 0x000162000c1e1900 */
[----:B------:R-:W-:Y:S05]  /*1f20*/  BRA `(.L_x_4248) ;  /* 0x0000000c000c7947 */ /* 0x000fea0003800000 */
.L_x_4249:
[----:B------:R0:W5:Y:S01]  /*1f30*/  LDG.E.S16 R24, desc[UR36][R4.64] ;  /* 0x0000002404187981 */ /* 0x000162000c1e1700 */
[----:B------:R-:W-:Y:S05]  /*1f40*/  BRA `(.L_x_4248) ;  /* 0x0000000c00047947 */ /* 0x000fea0003800000 */
.L_x_4244:
[----:B------:R-:W-:-:S13]  /*1f50*/  ISETP.GT.AND P0, PT, R3, 0x6, PT ;  /* 0x000000060300780c */ /* 0x000fda0003f04270 */
[----:B------:R-:W-:Y:S05]  /*1f60*/  @P0 BRA `(.L_x_4251) ;  /* 0x00000000002c0947 */ /* 0x000fea0003800000 */
[----:B------:R-:W-:-:S13]  /*1f70*/  ISETP.NE.AND P0, PT, R3, 0x5, PT ;  /* 0x000000050300780c */ /* 0x000fda0003f05270 */
[----:B------:R-:W-:Y:S05]  /*1f80*/  @!P0 BRA `(.L_x_4252) ;  /* 0x0000000000148947 */ /* 0x000fea0003800000 */
[----:B------:R-:W-:-:S13]  /*1f90*/  ISETP.NE.AND P0, PT, R3, 0x6, PT ;  /* 0x000000060300780c */ /* 0x000fda0003f05270 */
[----:B------:R-:W-:Y:S05]  /*1fa0*/  @P0 BRA `(.L_x_4247) ;  /* 0x0000000800980947 */ /* 0x000fea0003800000 */
[----:B------:R-:W2:Y:S02]  /*1fb0*/  LDG.E R4, desc[UR36][R4.64] ;  /* 0x0000002404047981 */ /* 0x000ea4000c1e1900 */
[----:B--2---:R0:W1:Y:S01]  /*1fc0*/  F2I.FTZ.TRUNC.NTZ R24, R4 ;  /* 0x0000000400187305 */ /* 0x004062000021f100 */
[----:B------:R-:W-:Y:S05]  /*1fd0*/  BRA `(.L_x_4248) ;  /* 0x0000000800e07947 */ /* 0x000fea0003800000 */
.L_x_4252:
[----:B------:R-:W2:Y:S02]  /*1fe0*/  LDG.E.U16 R4, desc[UR36][R4.64] ;  /* 0x0000002404047981 */ /* 0x000ea4000c1e1500 */
[----:B--2---:R-:W-:-:S06]  /*1ff0*/  HADD2.F32 R24, -RZ, R4.H0_H0 ;  /* 0x20000004ff187230 */ /* 0x004fcc0000004100 */
[----:B------:R-:W0:Y:S01]  /*2000*/  F2I.FTZ.TRUNC.NTZ R24, R24 ;  /* 0x0000001800187305 */ /* 0x000e22000021f100 */
[----:B------:R-:W-:Y:S05]  /*2010*/  BRA `(.L_x_4248) ;  /* 0x0000000800d07947 */ /* 0x000fea0003800000 */
.L_x_4251:
[----:B------:R-:W-:-:S13]  /*2020*/  ISETP.NE.AND P0, PT, R3, 0x7, PT ;  /* 0x000000070300780c */ /* 0x000fda0003f05270 */
[----:B------:R-:W-:Y:S05]  /*2030*/  @!P0 BRA `(.L_x_4253) ;  /* 0x00000000002c8947 */ /* 0x000fea0003800000 */
[----:B------:R-:W-:-:S13]  /*2040*/  ISETP.NE.AND P0, PT, R3, 0x8, PT ;  /* 0x000000080300780c */ /* 0x000fda0003f05270 */
[----:B------:R-:W-:Y:S05]  /*2050*/  @!P0 BRA `(.L_x_4254) ;  /* 0x0000000000148947 */ /* 0x000fea0003800000 */
[----:B------:R-:W-:-:S13]  /*2060*/  ISETP.NE.AND P0, PT, R3, 0x9, PT ;  /* 0x000000090300780c */ /* 0x000fda0003f05270 */
[----:B------:R-:W-:Y:S05]  /*2070*/  @P0 BRA `(.L_x_4247) ;  /* 0x0000000800640947 */ /* 0x000fea0003800000 */
[----:B------:R-:W2:Y:S02]  /*2080*/  LDG.E R4, desc[UR36][R4.64] ;  /* 0x0000002404047981 */ /* 0x000ea4000c1e1900 */
[----:B--2---:R0:W1:Y:S01]  /*2090*/  F2I.FTZ.TRUNC.NTZ R24, R4 ;  /* 0x0000000400187305 */ /* 0x004062000021f100 */
[----:B------:R-:W-:Y:S05]  /*20a0*/  BRA `(.L_x_4248) ;  /* 0x0000000800ac7947 */ /* 0x000fea0003800000 */
.L_x_4254:
[----:B------:R-:W2:Y:S02]  /*20b0*/  LDG.E.U16 R4, desc[UR36][R4.64] ;  /* 0x0000002404047981 */ /* 0x000ea4000c1e1500 */
[----:B--2---:R-:W-:-:S06]  /*20c0*/  HADD2.F32 R24, -RZ, R4.H0_H0 ;  /* 0x20000004ff187230 */ /* 0x004fcc0000004100 */
[----:B------:R-:W0:Y:S01]  /*20d0*/  F2I.FTZ.TRUNC.NTZ R24, R24 ;  /* 0x0000001800187305 */ /* 0x000e22000021f100 */
[----:B------:R-:W-:Y:S05]  /*20e0*/  BRA `(.L_x_4248) ;  /* 0x00000008009c7947 */ /* 0x000fea0003800000 */
.L_x_4253:
[----:B------:R-:W2:Y:S02]  /*20f0*/  LDG.E.64 R4, desc[UR36][R4.64] ;  /* 0x0000002404047981 */ /* 0x000ea4000c1e1b00 */
[----:B--2---:R0:W1:Y:S01]  /*2100*/  F2I.F64.TRUNC R24, R4 ;  /* 0x0000000400187311 */ /* 0x004062000030d100 */
[----:B------:R-:W-:Y:S05]  /*2110*/  BRA `(.L_x_4248) ;  /* 0x0000000800907947 */ /* 0x000fea0003800000 */
.L_x_4243:
        /* <DEDUP_REMOVED lines=8> */
[----:B------:R-:W2:Y:S02]  /*21a0*/  LDG.E.U8 R4, desc[UR36][R4.64] ;  /* 0x0000002404047981 */ /* 0x000ea4000c1e1100 */
[----:B--2---:R-:W-:-:S04]  /*21b0*/  ISETP.NE.AND P0, PT, R4, RZ, PT ;  /* 0x000000ff0400720c */ /* 0x004fc80003f05270 */
[----:B------:R-:W-:Y:S01]  /*21c0*/  SEL R24, RZ, 0x1, !P0 ;  /* 0x00000001ff187807 */ /* 0x000fe20004000000 */
[----:B------:R-:W-:Y:S08]  /*21d0*/  BRA `(.L_x_4248) ;  /* 0x0000000800607947 */ /* 0x000ff00003800000 */
.L_x_4257:
[----:B------:R-:W2:Y:S02]  /*21e0*/  LDG.E.64 R4, desc[UR36][R4.64] ;  /* 0x0000002404047981 */ /* 0x000ea4000c1e1b00 */
[----:B--2---:R0:W1:Y:S01]  /*21f0*/  F2I.F64.TRUNC R24, R4 ;  /* 0x0000000400187311 */ /* 0x004062000030d100 */
[----:B------:R-:W-:Y:S05]  /*2200*/  BRA `(.L_x_4248) ;  /* 0x0000000800547947 */ /* 0x000fea0003800000 */
.L_x_4256:
        /* <DEDUP_REMOVED lines=25> */
[----:B------:R0:W1:Y:S01]  /*23a0*/  F2I.FTZ.TRUNC.NTZ R24, R7 ;  /* 0x0000000700187305 */ /* 0x000062000021f100 */
[----:B------:R-:W-:Y:S05]  /*23b0*/  BRA `(.L_x_4248) ;  /* 0x0000000400e87947 */ /* 0x000fea0003800000 */
.L_x_4259:
        /* <DEDUP_REMOVED lines=12> */
[----:B------:R0:W1:Y:S01]  /*2480*/  F2I.FTZ.TRUNC.NTZ R24, R0 ;  /* 0x0000000000187305 */ /* 0x000062000021f100 */
[----:B------:R-:W-:Y:S05]  /*2490*/  BRA `(.L_x_4248) ;  /* 0x0000000400b07947 */ /* 0x000fea0003800000 */
.L_x_4258:
[----:B------:R-:W2:Y:S02]  /*24a0*/  LDG.E.U16 R24, desc[UR36][R4.64] ;  /* 0x0000002404187981 */ /* 0x000ea4000c1e1500 */
[----:B--2---:R-:W-:-:S06]  /*24b0*/  IMAD.U32 R24, R24, 0x10000, RZ ;  /* 0x0001000018187824 */ /* 0x004fcc00078e00ff */
[----:B------:R-:W0:Y:S01]  /*24c0*/  F2I.FTZ.TRUNC.NTZ R24, R24 ;  /* 0x0000001800187305 */ /* 0x000e22000021f100 */
[----:B------:R-:W-:Y:S05]  /*24d0*/  BRA `(.L_x_4248) ;  /* 0x0000000400a07947 */ /* 0x000fea0003800000 */
.L_x_4255:
        /* <DEDUP_REMOVED lines=9> */
[----:B------:R-:W-:Y:S05]  /*2570*/  BRA `(.L_x_4248) ;  /* 0x0000000400787947 */ /* 0x000fea0003800000 */
.L_x_4262:
        /* <DEDUP_REMOVED lines=21> */
.L_x_4266:
[----:B------:R-:W-:Y:S05]  /*26d0*/  BSYNC B1 ;  /* 0x0000000000017941 */ /* 0x000fea0003800000 */
.L_x_4265:
[----:B------:R-:W-:Y:S01]  /*26e0*/  IMAD.SHL.U32 R3, R3, 0x100000, RZ ;  /* 0x0010000003037824 */ /* 0x000fe200078e00ff */
[----:B------:R-:W-:-:S04]  /*26f0*/  LEA R5, R0, 0x3b800000, 0x17 ;  /* 0x3b80000000057811 */ /* 0x000fc800078eb8ff */
[----:B------:R-:W-:-:S07]  /*2700*/  LOP3.LUT R24, R5, R3, R24, 0xfe, !PT ;  /* 0x0000000305187212 */ /* 0x000fce00078efe18 */
.L_x_4264:
[----:B------:R-:W-:Y:S05]  /*2710*/  BSYNC B0 ;  /* 0x0000000000007941 */ /* 0x000fea0003800000 */
.L_x_4263:
[----:B------:R-:W1:Y:S01]  /*2720*/  F2I.FTZ.TRUNC.NTZ R24, R24 ;  /* 0x0000001800187305 */ /* 0x000e62000021f100 */
[----:B------:R-:W-:Y:S05]  /*2730*/  BRA `(.L_x_4248) ;  /* 0x0000000400087947 */ /* 0x000fea0003800000 */
.L_x_4261:
        /* <DEDUP_REMOVED lines=21> */
.L_x_4270:
[----:B------:R-:W-:Y:S05]  /*2890*/  BSYNC B1 ;  /* 0x0000000000017941 */ /* 0x000fea0003800000 */
.L_x_4269:
[----:B------:R-:W-:Y:S01]  /*28a0*/  IMAD.SHL.U32 R3, R3, 0x200000, RZ ;  /* 0x0020000003037824 */ /* 0x000fe200078e00ff */
[----:B------:R-:W-:-:S04]  /*28b0*/  LEA R5, R0, 0x37800000, 0x17 ;  /* 0x3780000000057811 */ /* 0x000fc800078eb8ff */
[----:B------:R-:W-:-:S07]  /*28c0*/  LOP3.LUT R24, R5, R3, R24, 0xfe, !PT ;  /* 0x0000000305187212 */ /* 0x000fce00078efe18 */
.L_x_4268:
[----:B------:R-:W-:Y:S05]  /*28d0*/  BSYNC B0 ;  /* 0x0000000000007941 */ /* 0x000fea0003800000 */
.L_x_4267:
[----:B------:R-:W2:Y:S01]  /*28e0*/  F2I.FTZ.TRUNC.NTZ R24, R24 ;  /* 0x0000001800187305 */ /* 0x000ea2000021f100 */
[----:B------:R-:W-:Y:S05]  /*28f0*/  BRA `(.L_x_4248) ;  /* 0x0000000000987947 */ /* 0x000fea0003800000 */
.L_x_4260:
        /* <DEDUP_REMOVED lines=14> */
.L_x_4274:
[----:B------:R-:W-:Y:S05]  /*29e0*/  BSYNC B0 ;  /* 0x0000000000007941 */ /* 0x000fea0003800000 */
.L_x_4273:
[----:B------:R-:W4:Y:S01]  /*29f0*/  F2I.FTZ.TRUNC.NTZ R24, R24 ;  /* 0x0000001800187305 */ /* 0x000f22000021f100 */
[----:B------:R-:W-:Y:S05]  /*2a00*/  BRA `(.L_x_4248) ;  /* 0x0000000000547947 */ /* 0x000fea0003800000 */
.L_x_4247:
        /* <DEDUP_REMOVED lines=13> */
[----:B------:R-:W-:Y:S02]  /*2ae0*/  IMAD.MOV.U32 R12, RZ, RZ, 0x1 ;  /* 0x00000001ff0c7424 */ /* 0x000fe400078e00ff */
[----:B0-----:R-:W-:-:S07]  /*2af0*/  IMAD.MOV.U32 R24, RZ, RZ, RZ ;  /* 0x000000ffff187224 */ /* 0x001fce00078e00ff */
[----:B------:R-:W-:-:S07]  /*2b00*/  LEPC R20, `(.L_x_4275) ;  /* 0x000000001014794e */ /* 0x000fce0000000000 */
[----:B-1----:R-:W-:Y:S05]  /*2b10*/  CALL.ABS.NOINC R14 ;  /* 0x000000000e007343 */ /* 0x002fea0003c00000 */
.L_x_4275:
[----:B------:R-:W-:Y:S05]  /*2b20*/  BRA `(.L_x_4248) ;  /* 0x00000000000c7947 */ /* 0x000fea0003800000 */
.L_x_4272:
[----:B------:R0:W5:Y:S01]  /*2b30*/  LDG.E R24, desc[UR36][R4.64] ;  /* 0x0000002404187981 */ /* 0x000162000c1e1900 */
[----:B------:R-:W-:Y:S05]  /*2b40*/  BRA `(.L_x_4248) ;  /* 0x0000000000047947 */ /* 0x000fea0003800000 */
.L_x_4271:
[----:B------:R3:W5:Y:S02]  /*2b50*/  LDG.E R24, desc[UR36][R4.64] ;  /* 0x0000002404187981 */ /* 0x000764000c1e1900 */
.L_x_4248:
        /* <DEDUP_REMOVED lines=17> */
.L_x_4279:
[----:B------:R0:W5:Y:S01]  /*2c70*/  LDG.E.U8 R25, desc[UR36][R4.64] ;  /* 0x0000002404197981 */ /* 0x000162000c1e1100 */
[----:B------:R-:W-:Y:S05]  /*2c80*/  BRA `(.L_x_4281) ;  /* 0x0000000c00347947 */ /* 0x000fea0003800000 */
.L_x_4278:
        /* <DEDUP_REMOVED lines=8> */
.L_x_4283:
[----:B------:R1:W5:Y:S01]  /*2d10*/  LDG.E R25, desc[UR36][R4.64] ;  /* 0x0000002404197981 */ /* 0x000362000c1e1900 */
[----:B------:R-:W-:Y:S05]  /*2d20*/  BRA `(.L_x_4281) ;  /* 0x0000000c000c7947 */ /* 0x000fea0003800000 */
.L_x_4282:
[----:B------:R3:W5:Y:S01]  /*2d30*/  LDG.E.S16 R25, desc[UR36][R4.64] ;  /* 0x0000002404197981 */ /* 0x000762000c1e1700 */
[----:B------:R-:W-:Y:S05]  /*2d40*/  BRA `(.L_x_4281) ;  /* 0x0000000c00047947 */ /* 0x000fea0003800000 */
.L_x_4277:
[----:B------:R-:W-:-:S13]  /*2d50*/  ISETP.GT.AND P0, PT, R0, 0x6, PT ;  /* 0x000000060000780c */ /* 0x000fda0003f04270 */
[----:B------:R-:W-:Y:S05]  /*2d60*/  @P0 BRA `(.L_x_4284) ;  /* 0x00000000002c0947 */ /* 0x000fea0003800000 */
[----:B------:R-:W-:-:S13]  /*2d70*/  ISETP.NE.AND P0, PT, R0, 0x5, PT ;  /* 0x000000050000780c */ /* 0x000fda0003f05270 */
[----:B------:R-:W-:Y:S05]  /*2d80*/  @!P0 BRA `(.L_x_4285) ;  /* 0x0000000000148947 */ /* 0x000fea0003800000 */
[----:B------:R-:W-:-:S13]  /*2d90*/  ISETP.NE.AND P0, PT, R0, 0x6, PT ;  /* 0x000000060000780c */ /* 0x000fda0003f05270 */
[----:B------:R-:W-:Y:S05]  /*2da0*/  @P0 BRA `(.L_x_4280) ;  /* 0x0000000800980947 */ /* 0x000fea0003800000 */
[----:B------:R-:W3:Y:S02]  /*2db0*/  LDG.E R4, desc[UR36][R4.64] ;  /* 0x0000002404047981 */ /* 0x000ee4000c1e1900 */
[----:B---3--:R0:W1:Y:S01]  /*2dc0*/  F2I.FTZ.TRUNC.NTZ R25, R4 ;  /* 0x0000000400197305 */ /* 0x008062000021f100 */
[----:B------:R-:W-:Y:S05]  /*2dd0*/  BRA `(.L_x_4281) ;  /* 0x0000000800e07947 */ /* 0x000fea0003800000 */
.L_x_4285:
[----:B------:R-:W3:Y:S02]  /*2de0*/  LDG.E.U16 R4, desc[UR36][R4.64] ;  /* 0x0000002404047981 */ /* 0x000ee4000c1e1500 */
[----:B---3--:R-:W-:-:S06]  /*2df0*/  HADD2.F32 R25, -RZ, R4.H0_H0 ;  /* 0x20000004ff197230 */ /* 0x008fcc0000004100 */
[----:B------:R-:W0:Y:S01]  /*2e00*/  F2I.FTZ.TRUNC.NTZ R25, R25 ;  /* 0x0000001900197305 */ /* 0x000e22000021f100 */
[----:B------:R-:W-:Y:S05]  /*2e10*/  BRA `(.L_x_4281) ;  /* 0x0000000800d07947 */ /* 0x000fea0003800000 */
.L_x_4284:
[----:B------:R-:W-:-:S13]  /*2e20*/  ISETP.NE.AND P0, PT, R0, 0x7, PT ;  /* 0x000000070000780c */ /* 0x000fda0003f05270 */
[----:B------:R-:W-:Y:S05]  /*2e30*/  @!P0 BRA `(.L_x_4286) ;  /* 0x00000000002c8947 */ /* 0x000fea0003800000 */
[----:B------:R-:W-:-:S13]  /*2e40*/  ISETP.NE.AND P0, PT, R0, 0x8, PT ;  /* 0x000000080000780c */ /* 0x000fda0003f05270 */
[----:B------:R-:W-:Y:S05]  /*2e50*/  @!P0 BRA `(.L_x_4287) ;  /* 0x0000000000148947 */ /* 0x000fea0003800000 */
[----:B------:R-:W-:-:S13]  /*2e60*/  ISETP.NE.AND P0, PT, R0, 0x9, PT ;  /* 0x000000090000780c */ /* 0x000fda0003f05270 */
[----:B------:R-:W-:Y:S05]  /*2e70*/  @P0 BRA `(.L_x_4280) ;  /* 0x0000000800640947 */ /* 0x000fea0003800000 */
[----:B------:R-:W3:Y:S02]  /*2e80*/  LDG.E R4, desc[UR36][R4.64] ;  /* 0x0000002404047981 */ /* 0x000ee4000c1e1900 */
[----:B---3--:R0:W1:Y:S01]  /*2e90*/  F2I.FTZ.TRUNC.NTZ R25, R4 ;  /* 0x0000000400197305 */ /* 0x008062000021f100 */
[----:B------:R-:W-:Y:S05]  /*2ea0*/  BRA `(.L_x_4281) ;  /* 0x0000000800ac7947 */ /* 0x000fea0003800000 */
.L_x_4287:
[----:B------:R-:W3:Y:S02]  /*2eb0*/  LDG.E.U16 R4, desc[UR36][R4.64] ;  /* 0x0000002404047981 */ /* 0x000ee4000c1e1500 */
[----:B---3--:R-:W-:-:S06]  /*2ec0*/  HADD2.F32 R25, -RZ, R4.H0_H0 ;  /* 0x20000004ff197230 */ /* 0x008fcc0000004100 */
[----:B------:R-:W0:Y:S01]  /*2ed0*/  F2I.FTZ.TRUNC.NTZ R25, R25 ;  /* 0x0000001900197305 */ /* 0x000e22000021f100 */
[----:B------:R-:W-:Y:S05]  /*2ee0*/  BRA `(.L_x_4281) ;  /* 0x00000008009c7947 */ /* 0x000fea0003800000 */
.L_x_4286:
[----:B------:R-:W3:Y:S02]  /*2ef0*/  LDG.E.64 R4, desc[UR36][R4.64] ;  /* 0x0000002404047981 */ /* 0x000ee4000c1e1b00 */
[----:B---3--:R0:W1:Y:S01]  /*2f00*/  F2I.F64.TRUNC R25, R4 ;  /* 0x0000000400197311 */ /* 0x008062000030d100 */
[----:B------:R-:W-:Y:S05]  /*2f10*/  BRA `(.L_x_4281) ;  /* 0x0000000800907947 */ /* 0x000fea0003800000 */
.L_x_4276:
        /* <DEDUP_REMOVED lines=8> */
[----:B------:R-:W3:Y:S02]  /*2fa0*/  LDG.E.U8 R4, desc[UR36][R4.64] ;  /* 0x0000002404047981 */ /* 0x000ee4000c1e1100 */
[----:B---3--:R-:W-:-:S04]  /*2fb0*/  ISETP.NE.AND P0, PT, R4, RZ, PT ;  /* 0x000000ff0400720c */ /* 0x008fc80003f05270 */
[----:B------:R-:W-:Y:S01]  /*2fc0*/  SEL R25, RZ, 0x1, !P0 ;  /* 0x00000001ff197807 */ /* 0x000fe20004000000 */
[----:B------:R-:W-:Y:S08]  /*2fd0*/  BRA `(.L_x_4281) ;  /* 0x0000000800607947 */ /* 0x000ff00003800000 */
.L_x_4290:
[----:B------:R-:W3:Y:S02]  /*2fe0*/  LDG.E.64 R4, desc[UR36][R4.64] ;  /* 0x0000002404047981 */ /* 0x000ee4000c1e1b00 */
[----:B---3--:R0:W1:Y:S01]  /*2ff0*/  F2I.F64.TRUNC R25, R4 ;  /* 0x0000000400197311 */ /* 0x008062000030d100 */
[----:B------:R-:W-:Y:S05]  /*3000*/  BRA `(.L_x_4281) ;  /* 0x0000000800547947 */ /* 0x000fea0003800000 */
.L_x_4289:
        /* <DEDUP_REMOVED lines=27> */
.L_x_4292:
        /* <DEDUP_REMOVED lines=14> */
.L_x_4291:
[----:B------:R-:W3:Y:S02]  /*32a0*/  LDG.E.U16 R25, desc[UR36][R4.64] ;  /* 0x0000002404197981 */ /* 0x000ee4000c1e1500 */
[----:B---3--:R-:W-:-:S06]  /*32b0*/  IMAD.U32 R25, R25, 0x10000, RZ ;  /* 0x0001000019197824 */ /* 0x008fcc00078e00ff */
[----:B------:R-:W0:Y:S01]  /*32c0*/  F2I.FTZ.TRUNC.NTZ R25, R25 ;  /* 0x0000001900197305 */ /* 0x000e22000021f100 */
[----:B------:R-:W-:Y:S05]  /*32d0*/  BRA `(.L_x_4281) ;  /* 0x0000000400a07947 */ /* 0x000fea0003800000 */
.L_x_4288:
        /* <DEDUP_REMOVED lines=10> */
.L_x_4295:
        /* <DEDUP_REMOVED lines=21> */
.L_x_4299:
[----:B------:R-:W-:Y:S05]  /*34d0*/  BSYNC B1 ;  /* 0x0000000000017941 */ /* 0x000fea0003800000 */
.L_x_4298:
[----:B------:R-:W-:Y:S01]  /*34e0*/  IMAD.SHL.U32 R3, R3, 0x100000, RZ ;  /* 0x0010000003037824 */ /* 0x000fe200078e00ff */
[----:B------:R-:W-:-:S04]  /*34f0*/  LEA R0, R0, 0x3b800000, 0x17 ;  /* 0x3b80000000007811 */ /* 0x000fc800078eb8ff */
[----:B------:R-:W-:-:S07]  /*3500*/  LOP3.LUT R25, R0, R3, R25, 0xfe, !PT ;  /* 0x0000000300197212 */ /* 0x000fce00078efe19 */
.L_x_4297:
[----:B------:R-:W-:Y:S05]  /*3510*/  BSYNC B0 ;  /* 0x0000000000007941 */ /* 0x000fea0003800000 */
.L_x_4296:
[----:B------:R-:W0:Y:S01]  /*3520*/  F2I.FTZ.TRUNC.NTZ R25, R25 ;  /* 0x0000001900197305 */ /* 0x000e22000021f100 */
[----:B------:R-:W-:Y:S05]  /*3530*/  BRA `(.L_x_4281) ;  /* 0x0000000400087947 */ /* 0x000fea0003800000 */
.L_x_4294:
        /* <DEDUP_REMOVED lines=21> */
.L_x_4303:
[----:B------:R-:W-:Y:S05]  /*3690*/  BSYNC B1 ;  /* 0x0000000000017941 */ /* 0x000fea0003800000 */
.L_x_4302:
[----:B------:R-:W-:Y:S01]  /*36a0*/  IMAD.SHL.U32 R3, R3, 0x200000, RZ ;  /* 0x0020000003037824 */ /* 0x000fe200078e00ff */
[----:B------:R-:W-:-:S04]  /*36b0*/  LEA R0, R0, 0x37800000, 0x17 ;  /* 0x3780000000007811 */ /* 0x000fc800078eb8ff */
[----:B------:R-:W-:-:S07]  /*36c0*/  LOP3.LUT R25, R0, R3, R25, 0xfe, !PT ;  /* 0x0000000300197212 */ /* 0x000fce00078efe19 */
.L_x_4301:
[----:B------:R-:W-:Y:S05]  /*36d0*/  BSYNC B0 ;  /* 0x0000000000007941 */ /* 0x000fea0003800000 */
.L_x_4300:
[----:B------:R-:W0:Y:S01]  /*36e0*/  F2I.FTZ.TRUNC.NTZ R25, R25 ;  /* 0x0000001900197305 */ /* 0x000e22000021f100 */
[----:B------:R-:W-:Y:S05]  /*36f0*/  BRA `(.L_x_4281) ;  /* 0x0000000000987947 */ /* 0x000fea0003800000 */
.L_x_4293:
        /* <DEDUP_REMOVED lines=14> */
.L_x_4307:
[----:B------:R-:W-:Y:S05]  /*37e0*/  BSYNC B0 ;  /* 0x0000000000007941 */ /* 0x000fea0003800000 */
.L_x_4306:
[----:B------:R-:W0:Y:S01]  /*37f0*/  F2I.FTZ.TRUNC.NTZ R25, R25 ;  /* 0x0000001900197305 */ /* 0x000e22000021f100 */
[----:B------:R-:W-:Y:S05]  /*3800*/  BRA `(.L_x_4281) ;  /* 0x0000000000547947 */ /* 0x000fea0003800000 */
.L_x_4280:
        /* <DEDUP_REMOVED lines=13> */
[----:B------:R-:W-:Y:S02]  /*38e0*/  IMAD.MOV.U32 R13, RZ, RZ, RZ ;  /* 0x000000ffff0d7224 */ /* 0x000fe400078e00ff */
[----:B0-----:R-:W-:-:S07]  /*38f0*/  IMAD.MOV.U32 R25, RZ, RZ, RZ ;  /* 0x000000ffff197224 */ /* 0x001fce00078e00ff */
[----:B------:R-:W-:-:S07]  /*3900*/  LEPC R20, `(.L_x_4308) ;  /* 0x000000001014794e */ /* 0x000fce0000000000 */
[----:B-12-45:R-:W-:Y:S05]  /*3910*/  CALL.ABS.NOINC R14 ;  /* 0x000000000e007343 */ /* 0x036fea0003c00000 */
.L_x_4308:
[----:B------:R-:W-:Y:S05]  /*3920*/  BRA `(.L_x_4281) ;  /* 0x00000000000c7947 */ /* 0x000fea0003800000 */
.L_x_4305:
[----:B------:R0:W5:Y:S01]  /*3930*/  LDG.E R25, desc[UR36][R4.64] ;  /* 0x0000002404197981 */ /* 0x000162000c1e1900 */
[----:B------:R-:W-:Y:S05]  /*3940*/  BRA `(.L_x_4281) ;  /* 0x0000000000047947 */ /* 0x000fea0003800000 */
.L_x_4304:
[----:B------:R0:W5:Y:S02]  /*3950*/  LDG.E R25, desc[UR36][R4.64] ;  /* 0x0000002404197981 */ /* 0x000164000c1e1900 */
.L_x_4281:
        /* <DEDUP_REMOVED lines=17> */
.L_x_4312:
[----:B------:R1:W5:Y:S01]  /*3a70*/  LDG.E.U8 R16, desc[UR36][R4.64] ;  /* 0x0000002404107981 */ /* 0x000362000c1e1100 */
[----:B------:R-:W-:Y:S05]  /*3a80*/  BRA `(.L_x_4314) ;  /* 0x0000000c00347947 */ /* 0x000fea0003800000 */
.L_x_4311:
        /* <DEDUP_REMOVED lines=8> */
.L_x_4316:
[----:B------:R3:W5:Y:S01]  /*3b10*/  LDG.E R16, desc[UR36][R4.64] ;  /* 0x0000002404107981 */ /* 0x000762000c1e1900 */
[----:B------:R-:W-:Y:S05]  /*3b20*/  BRA `(.L_x_4314) ;  /* 0x0000000c000c7947 */ /* 0x000fea0003800000 */
.L_x_4315:
[----:B------:R2:W5:Y:S01]  /*3b30*/  LDG.E.S16 R16, desc[UR36][R4.64] ;  /* 0x0000002404107981 */ /* 0x000562000c1e1700 */
[----:B------:R-:W-:Y:S05]  /*3b40*/  BRA `(.L_x_4314) ;  /* 0x0000000c00047947 */ /* 0x000fea0003800000 */
.L_x_4310:
        /* <DEDUP_REMOVED lines=9> */
.L_x_4318:
[----:B------:R-:W2:Y:S02]  /*3be0*/  LDG.E.U16 R4, desc[UR36][R4.64] ;  /* 0x0000002404047981 */ /* 0x000ea4000c1e1500 */
[----:B--2---:R-:W-:-:S06]  /*3bf0*/  HADD2.F32 R16, -RZ, R4.H0_H0 ;  /* 0x20000004ff107230 */ /* 0x004fcc0000004100 */
[----:B------:R-:W0:Y:S01]  /*3c00*/  F2I.FTZ.TRUNC.NTZ R16, R16 ;  /* 0x0000001000107305 */ /* 0x000e22000021f100 */
[----:B------:R-:W-:Y:S05]  /*3c10*/  BRA `(.L_x_4314) ;  /* 0x0000000800d07947 */ /* 0x000fea0003800000 */
.L_x_4317:
        /* <DEDUP_REMOVED lines=9> */
.L_x_4320:
[----:B------:R-:W2:Y:S02]  /*3cb0*/  LDG.E.U16 R4, desc[UR36][R4.64] ;  /* 0x0000002404047981 */ /* 0x000ea4000c1e1500 */
[----:B--2---:R-:W-:-:S06]  /*3cc0*/  HADD2.F32 R16, -RZ, R4.H0_H0 ;  /* 0x20000004ff107230 */ /* 0x004fcc0000004100 */
[----:B------:R-:W0:Y:S01]  /*3cd0*/  F2I.FTZ.TRUNC.NTZ R16, R16 ;  /* 0x0000001000107305 */ /* 0x000e22000021f100 */
[----:B------:R-:W-:Y:S05]  /*3ce0*/  BRA `(.L_x_4314) ;  /* 0x00000008009c7947 */ /* 0x000fea0003800000 */
.L_x_4319:
[----:B------:R-:W2:Y:S02]  /*3cf0*/  LDG.E.64 R4, desc[UR36][R4.64] ;  /* 0x0000002404047981 */ /* 0x000ea4000c1e1b00 */
[----:B--2---:R0:W1:Y:S01]  /*3d00*/  F2I.F64.TRUNC R16, R4 ;  /* 0x0000000400107311 */ /* 0x004062000030d100 */
[----:B------:R-:W-:Y:S05]  /*3d10*/  BRA `(.L_x_4314) ;  /* 0x0000000800907947 */ /* 0x000fea0003800000 */
.L_x_4309:
        /* <DEDUP_REMOVED lines=12> */
.L_x_4323:
[----:B------:R-:W2:Y:S02]  /*3de0*/  LDG.E.64 R4, desc[UR36][R4.64] ;  /* 0x0000002404047981 */ /* 0x000ea4000c1e1b00 */
[----:B--2---:R0:W1:Y:S01]  /*3df0*/  F2I.F64.TRUNC R16, R4 ;  /* 0x0000000400107311 */ /* 0x004062000030d100 */
[----:B------:R-:W-:Y:S05]  /*3e00*/  BRA `(.L_x_4314) ;  /* 0x0000000800547947 */ /* 0x000fea0003800000 */
.L_x_4322:
        /* <DEDUP_REMOVED lines=27> */
.L_x_4325:
        /* <DEDUP_REMOVED lines=14> */
.L_x_4324:
[----:B------:R-:W2:Y:S02]  /*40a0*/  LDG.E.U16 R16, desc[UR36][R4.64] ;  /* 0x0000002404107981 */ /* 0x000ea4000c1e1500 */
[----:B--2---:R-:W-:-:S06]  /*40b0*/  IMAD.U32 R16, R16, 0x10000, RZ ;  /* 0x0001000010107824 */ /* 0x004fcc00078e00ff */
[----:B------:R-:W0:Y:S01]  /*40c0*/  F2I.FTZ.TRUNC.NTZ R16, R16 ;  /* 0x0000001000107305 */ /* 0x000e22000021f100 */
[----:B------:R-:W-:Y:S05]  /*40d0*/  BRA `(.L_x_4314) ;  /* 0x0000000400a07947 */ /* 0x000fea0003800000 */
.L_x_4321:
        /* <DEDUP_REMOVED lines=10> */
.L_x_4328:
        /* <DEDUP_REMOVED lines=21> */
.L_x_4332:
[----:B------:R-:W-:Y:S05]  /*42d0*/  BSYNC B1 ;  /* 0x0000000000017941 */ /* 0x000fea0003800000 */
.L_x_4331:
[----:B------:R-:W-:Y:S01]  /*42e0*/  IMAD.SHL.U32 R3, R3, 0x100000, RZ ;  /* 0x0010000003037824 */ /* 0x000fe200078e00ff */
[----:B------:R-:W-:-:S04]  /*42f0*/  LEA R5, R0, 0x3b800000, 0x17 ;  /* 0x3b80000000057811 */ /* 0x000fc800078eb8ff */
[----:B------:R-:W-:-:S07]  /*4300*/  LOP3.LUT R16, R5, R3, R16, 0xfe, !PT ;  /* 0x0000000305107212 */ /* 0x000fce00078efe10 */
.L_x_4330:
[----:B------:R-:W-:Y:S05]  /*4310*/  BSYNC B0 ;  /* 0x0000000000007941 */ /* 0x000fea0003800000 */
.L_x_4329:
[----:B------:R-:W0:Y:S01]  /*4320*/  F2I.FTZ.TRUNC.NTZ R16, R16 ;  /* 0x0000001000107305 */ /* 0x000e22000021f100 */
[----:B------:R-:W-:Y:S05]  /*4330*/  BRA `(.L_x_4314) ;  /* 0x0000000400087947 */ /* 0x000fea0003800000 */
.L_x_4327:
        /* <DEDUP_REMOVED lines=21> */
.L_x_4336:
[----:B------:R-:W-:Y:S05]  /*4490*/  BSYNC B1 ;  /* 0x0000000000017941 */ /* 0x000fea0003800000 */
.L_x_4335:
[----:B------:R-:W-:Y:S01]  /*44a0*/  IMAD.SHL.U32 R3, R3, 0x200000, RZ ;  /* 0x0020000003037824 */ /* 0x000fe200078e00ff */
[----:B------:R-:W-:-:S04]  /*44b0*/  LEA R5, R0, 0x37800000, 0x17 ;  /* 0x3780000000057811 */ /* 0x000fc800078eb8ff */
[----:B------:R-:W-:-:S07]  /*44c0*/  LOP3.LUT R16, R5, R3, R16, 0xfe, !PT ;  /* 0x0000000305107212 */ /* 0x000fce00078efe10 */
.L_x_4334:
[----:B------:R-:W-:Y:S05]  /*44d0*/  BSYNC B0 ;  /* 0x0000000000007941 */ /* 0x000fea0003800000 */
.L_x_4333:
[----:B------:R-:W0:Y:S01]  /*44e0*/  F2I.FTZ.TRUNC.NTZ R16, R16 ;  /* 0x0000001000107305 */ /* 0x000e22000021f100 */
[----:B------:R-:W-:Y:S05]  /*44f0*/  BRA `(.L_x_4314) ;  /* 0x0000000000987947 */ /* 0x000fea0003800000 */
.L_x_4326:
        /* <DEDUP_REMOVED lines=14> */
.L_x_4340:
[----:B------:R-:W-:Y:S05]  /*45e0*/  BSYNC B0 ;  /* 0x0000000000007941 */ /* 0x000fea0003800000 */
.L_x_4339:
[----:B------:R-:W0:Y:S01]  /*45f0*/  F2I.FTZ.TRUNC.NTZ R16, R16 ;  /* 0x0000001000107305 */ /* 0x000e22000021f100 */
[----:B------:R-:W-:Y:S05]  /*4600*/  BRA `(.L_x_4314) ;  /* 0x0000000000547947 */ /* 0x000fea0003800000 */
.L_x_4313:
[----:B------:R-:W-:Y:S01]  /*4610*/  MOV R0, 0x0 ;  /* 0x0000000000007802 */ /* 0x000fe20000000f00 */
[----:B------:R-:W-:Y:S01]  /*4620*/  ULDC.64 UR4, c[0x4][0x118] ;  /* 0x0100460000047ab9 */ /* 0x000fe20000000a00 */
[----:B------:R-:W-:Y:S01]  /*4630*/  ULDC.64 UR6, c[0x4][0x10] ;  /* 0x0100040000067ab9 */ /* 0x000fe20000000a00 */
[----:B------:R-:W-:Y:S01]  /*4640*/  MOV R4, UR4 ;  /* 0x0000000400047c02 */ /* 0x000fe20008000f00 */
        /* <DEDUP_REMOVED lines=12> */
[----:B-1--45:R-:W-:Y:S05]  /*4710*/  CALL.ABS.NOINC R14 ;  /* 0x000000000e007343 */ /* 0x032fea0003c00000 */
.L_x_4341:
[----:B------:R-:W-:Y:S05]  /*4720*/  BRA `(.L_x_4314) ;  /* 0x00000000000c7947 */ /* 0x000fea0003800000 */
.L_x_4338:
[----:B------:R0:W5:Y:S01]  /*4730*/  LDG.E R16, desc[UR36][R4.64] ;  /* 0x0000002404107981 */ /* 0x000162000c1e1900 */
[----:B------:R-:W-:Y:S05]  /*4740*/  BRA `(.L_x_4314) ;  /* 0x0000000000047947 */ /* 0x000fea0003800000 */
.L_x_4337:
[----:B------:R0:W5:Y:S02]  /*4750*/  LDG.E R16, desc[UR36][R4.64] ;  /* 0x0000002404107981 */ /* 0x000164000c1e1900 */
.L_x_4314:
[----:B------:R-:W4:Y:S01]  /*4760*/  LDC.U8 R3, c[0x0][0x614] ;  /* 0x00018500ff037b82 */ /* 0x000f220000000000 */
[----:B------:R-:W-:Y:S02]  /*4770*/  ULDC.64 UR4, c[0x0][0x5c0] ;  /* 0x0001700000047ab9 */ /* 0x000fe40000000a00 */
[----:B0123--:R-:W-:-:S05]  /*4780*/  IADD3 R4, P1, R26, UR4, RZ ;  /* 0x000000041a047c10 */ /* 0x00ffca000ff3e0ff */
        /* <DEDUP_REMOVED lines=14> */
.L_x_4345:
[----:B------:R0:W5:Y:S01]  /*4870*/  LDG.E.U8 R19, desc[UR36][R4.64] ;  /* 0x0000002404137981 */ /* 0x000162000c1e1100 */
[----:B------:R-:W-:Y:S05]  /*4880*/  BRA `(.L_x_4347) ;  /* 0x0000000c00347947 */ /* 0x000fea0003800000 */
.L_x_4344:
        /* <DEDUP_REMOVED lines=8> */
.L_x_4349:
[----:B------:R0:W5:Y:S01]  /*4910*/  LDG.E R19, desc[UR36][R4.64] ;  /* 0x0000002404137981 */ /* 0x000162000c1e1900 */
[----:B------:R-:W-:Y:S05]  /*4920*/  BRA `(.L_x_4347) ;  /* 0x0000000c000c7947 */ /* 0x000fea0003800000 */
.L_x_4348:
[----:B------:R0:W5:Y:S01]  /*4930*/  LDG.E.S16 R19, desc[UR36][R4.64] ;  /* 0x0000002404137981 */ /* 0x000162000c1e1700 */
[----:B------:R-:W-:Y:S05]  /*4940*/  BRA `(.L_x_4347) ;  /* 0x0000000c00047947 */ /* 0x000fea0003800000 */
.L_x_4343:
        /* <DEDUP_REMOVED lines=9> */
.L_x_4351:
[----:B------:R-:W2:Y:S02]  /*49e0*/  LDG.E.U16 R4, desc[UR36][R4.64] ;  /* 0x0000002404047981 */ /* 0x000ea4000c1e1500 */
[----:B--2---:R-:W-:-:S06]  /*49f0*/  HADD2.F32 R19, -RZ, R4.H0_H0 ;  /* 0x20000004ff137230 */ /* 0x004fcc0000004100 */
[----:B------:R-:W0:Y:S01]  /*4a00*/  F2I.FTZ.TRUNC.NTZ R19, R19 ;  /* 0x0000001300137305 */ /* 0x000e22000021f100 */
[----:B------:R-:W-:Y:S05]  /*4a10*/  BRA `(.L_x_4347) ;  /* 0x0000000800d07947 */ /* 0x000fea0003800000 */
.L_x_4350:
        /* <DEDUP_REMOVED lines=9> */
.L_x_4353:
[----:B------:R-:W2:Y:S02]  /*4ab0*/  LDG.E.U16 R4, desc[UR36][R4.64] ;  /* 0x0000002404047981 */ /* 0x000ea4000c1e1500 */
[----:B--2---:R-:W-:-:S06]  /*4ac0*/  HADD2.F32 R19, -RZ, R4.H0_H0 ;  /* 0x20000004ff137230 */ /* 0x004fcc0000004100 */
[----:B------:R-:W0:Y:S01]  /*4ad0*/  F2I.FTZ.TRUNC.NTZ R19, R19 ;  /* 0x0000001300137305 */ /* 0x000e22000021f100 */
[----:B------:R-:W-:Y:S05]  /*4ae0*/  BRA `(.L_x_4347) ;  /* 0x00000008009c7947 */ /* 0x000fea0003800000 */
.L_x_4352:
[----:B------:R-:W2:Y:S02]  /*4af0*/  LDG.E.64 R4, desc[UR36][R4.64] ;  /* 0x0000002404047981 */ /* 0x000ea4000c1e1b00 */
[----:B--2---:R0:W1:Y:S01]  /*4b00*/  F2I.F64.TRUNC R19, R4 ;  /* 0x0000000400137311 */ /* 0x004062000030d100 */
[----:B------:R-:W-:Y:S05]  /*4b10*/  BRA `(.L_x_4347) ;  /* 0x0000000800907947 */ /* 0x000fea0003800000 */
.L_x_4342:
        /* <DEDUP_REMOVED lines=12> */
.L_x_4356:
[----:B------:R-:W2:Y:S02]  /*4be0*/  LDG.E.64 R4, desc[UR36][R4.64] ;  /* 0x0000002404047981 */ /* 0x000ea4000c1e1b00 */
[----:B--2---:R0:W1:Y:S01]  /*4bf0*/  F2I.F64.TRUNC R19, R4 ;  /* 0x0000000400137311 */ /* 0x004062000030d100 */
[----:B------:R-:W-:Y:S05]  /*4c00*/  BRA `(.L_x_4347) ;  /* 0x0000000800547947 */ /* 0x000fea0003800000 */
.L_x_4355:
        /* <DEDUP_REMOVED lines=27> */
.L_x_4358:
        /* <DEDUP_REMOVED lines=14> */
.L_x_4357:
[----:B------:R-:W2:Y:S02]  /*4ea0*/  LDG.E.U16 R19, desc[UR36][R4.64] ;  /* 0x0000002404137981 */ /* 0x000ea4000c1e1500 */
[----:B--2---:R-:W-:-:S06]  /*4eb0*/  IMAD.U32 R19, R19, 0x10000, RZ ;  /* 0x0001000013137824 */ /* 0x004fcc00078e00ff */
[----:B------:R-:W0:Y:S01]  /*4ec0*/  F2I.FTZ.TRUNC.NTZ R19, R19 ;  /* 0x0000001300137305 */ /* 0x000e22000021f100 */
[----:B------:R-:W-:Y:S05]  /*4ed0*/  BRA `(.L_x_4347) ;  /* 0x0000000400a07947 */ /* 0x000fea0003800000 */
.L_x_4354:
        /* <DEDUP_REMOVED lines=10> */
.L_x_4361:
        /* <DEDUP_REMOVED lines=21> */
.L_x_4365:
[----:B------:R-:W-:Y:S05]  /*50d0*/  BSYNC B1 ;  /* 0x0000000000017941 */ /* 0x000fea0003800000 */
.L_x_4364:
[----:B------:R-:W-:Y:S01]  /*50e0*/  IMAD.SHL.U32 R3, R3, 0x100000, RZ ;  /* 0x0010000003037824 */ /* 0x000fe200078e00ff */
[----:B------:R-:W-:-:S04]  /*50f0*/  LEA R0, R0, 0x3b800000, 0x17 ;  /* 0x3b80000000007811 */ /* 0x000fc800078eb8ff */
[----:B------:R-:W-:-:S07]  /*5100*/  LOP3.LUT R19, R0, R3, R19, 0xfe, !PT ;  /* 0x0000000300137212 */ /* 0x000fce00078efe13 */
.L_x_4363:
[----:B------:R-:W-:Y:S05]  /*5110*/  BSYNC B0 ;  /* 0x0000000000007941 */ /* 0x000fea0003800000 */
.L_x_4362:
[----:B------:R-:W1:Y:S01]  /*5120*/  F2I.FTZ.TRUNC.NTZ R19, R19 ;  /* 0x0000001300137305 */ /* 0x000e62000021f100 */
[----:B------:R-:W-:Y:S05]  /*5130*/  BRA `(.L_x_4347) ;  /* 0x0000000400087947 */ /* 0x000fea0003800000 */
.L_x_4360:
        /* <DEDUP_REMOVED lines=21> */
.L_x_4369:
[----:B------:R-:W-:Y:S05]  /*5290*/  BSYNC B1 ;  /* 0x0000000000017941 */ /* 0x000fea0003800000 */
.L_x_4368:
[----:B------:R-:W-:Y:S02]  /*52a0*/  LEA R0, R0, 0x37800000, 0x17 ;  /* 0x3780000000007811 */ /* 0x000fe400078eb8ff */
[----:B------:R-:W-:-:S04]  /*52b0*/  SHF.L.U32 R3, R3, 0x15, RZ ;  /* 0x0000001503037819 */ /* 0x000fc800000006ff */
[----:B------:R-:W-:-:S07]  /*52c0*/  LOP3.LUT R19, R0, R3, R19, 0xfe, !PT ;  /* 0x0000000300137212 */ /* 0x000fce00078efe13 */
.L_x_4367:
[----:B------:R-:W-:Y:S05]  /*52d0*/  BSYNC B0 ;  /* 0x0000000000007941 */ /* 0x000fea0003800000 */
.L_x_4366:
[----:B------:R-:W2:Y:S01]  /*52e0*/  F2I.FTZ.TRUNC.NTZ R19, R19 ;  /* 0x0000001300137305 */ /* 0x000ea2000021f100 */
[----:B------:R-:W-:Y:S05]  /*52f0*/  BRA `(.L_x_4347) ;  /* 0x0000000000987947 */ /* 0x000fea0003800000 */
.L_x_4359:
        /* <DEDUP_REMOVED lines=14> */
.L_x_4373:
[----:B------:R-:W-:Y:S05]  /*53e0*/  BSYNC B0 ;  /* 0x0000000000007941 */ /* 0x000fea0003800000 */
.L_x_4372:
[----:B------:R-:W4:Y:S01]  /*53f0*/  F2I.FTZ.TRUNC.NTZ R19, R19 ;  /* 0x0000001300137305 */ /* 0x000f22000021f100 */
[----:B------:R-:W-:Y:S05]  /*5400*/  BRA `(.L_x_4347) ;  /* 0x0000000000547947 */ /* 0x000fea0003800000 */
.L_x_4346:
        /* <DEDUP_REMOVED lines=16> */
[----:B-1---5:R-:W-:Y:S05]  /*5510*/  CALL.ABS.NOINC R14 ;  /* 0x000000000e007343 */ /* 0x022fea0003c00000 */
.L_x_4374:
[----:B------:R-:W-:Y:S05]  /*5520*/  BRA `(.L_x_4347) ;  /* 0x00000000000c7947 */ /* 0x000fea0003800000 */
.L_x_4371:
[----:B------:R3:W5:Y:S01]  /*5530*/  LDG.E R19, desc[UR36][R4.64] ;  /* 0x0000002404137981 */ /* 0x000762000c1e1900 */
[----:B------:R-:W-:Y:S05]  /*5540*/  BRA `(.L_x_4347) ;  /* 0x0000000000047947 */ /* 0x000fea0003800000 */
.L_x_4370:
[----:B------:R0:W5:Y:S02]  /*5550*/  LDG.E R19, desc[UR36][R4.64] ;  /* 0x0000002404137981 */ /* 0x000164000c1e1900 */
.L_x_4347:
        /* <DEDUP_REMOVED lines=17> */
.L_x_4378:
[----:B------:R0:W5:Y:S01]  /*5670*/  LDG.E.U8 R18, desc[UR36][R4.64] ;  /* 0x0000002404127981 */ /* 0x000162000c1e1100 */
[----:B------:R-:W-:Y:S05]  /*5680*/  BRA `(.L_x_4380) ;  /* 0x0000000c00347947 */ /* 0x000fea0003800000 */
.L_x_4377:
        /* <DEDUP_REMOVED lines=8> */
.L_x_4382:
[----:B------:R3:W5:Y:S01]  /*5710*/  LDG.E R18, desc[UR36][R4.64] ;  /* 0x0000002404127981 */ /* 0x000762000c1e1900 */
[----:B------:R-:W-:Y:S05]  /*5720*/  BRA `(.L_x_4380) ;  /* 0x0000000c000c7947 */ /* 0x000fea0003800000 */
.L_x_4381:
[----:B------:R0:W5:Y:S01]  /*5730*/  LDG.E.S16 R18, desc[UR36][R4.64] ;  /* 0x0000002404127981 */ /* 0x000162000c1e1700 */
[----:B------:R-:W-:Y:S05]  /*5740*/  BRA `(.L_x_4380) ;  /* 0x0000000c00047947 */ /* 0x000fea0003800000 */
.L_x_4376:
        /* <DEDUP_REMOVED lines=9> */
.L_x_4384:
[----:B------:R-:W3:Y:S02]  /*57e0*/  LDG.E.U16 R4, desc[UR36][R4.64] ;  /* 0x0000002404047981 */ /* 0x000ee4000c1e1500 */
[----:B---3--:R-:W-:-:S06]  /*57f0*/  HADD2.F32 R18, -RZ, R4.H0_H0 ;  /* 0x20000004ff127230 */ /* 0x008fcc0000004100 */
[----:B------:R-:W0:Y:S01]  /*5800*/  F2I.FTZ.TRUNC.NTZ R18, R18 ;  /* 0x0000001200127305 */ /* 0x000e22000021f100 */
[----:B------:R-:W-:Y:S05]  /*5810*/  BRA `(.L_x_4380) ;  /* 0x0000000800d07947 */ /* 0x000fea0003800000 */
.L_x_4383:
        /* <DEDUP_REMOVED lines=9> */
.L_x_4386:
[----:B------:R-:W3:Y:S02]  /*58b0*/  LDG.E.U16 R4, desc[UR36][R4.64] ;  /* 0x0000002404047981 */ /* 0x000ee4000c1e1500 */
[----:B---3--:R-:W-:-:S06]  /*58c0*/  HADD2.F32 R18, -RZ, R4.H0_H0 ;  /* 0x20000004ff127230 */ /* 0x008fcc0000004100 */
[----:B------:R-:W0:Y:S01]  /*58d0*/  F2I.FTZ.TRUNC.NTZ R18, R18 ;  /* 0x0000001200127305 */ /* 0x000e22000021f100 */
[----:B------:R-:W-:Y:S05]  /*58e0*/  BRA `(.L_x_4380) ;  /* 0x00000008009c7947 */ /* 0x000fea0003800000 */
.L_x_4385:
[----:B------:R-:W3:Y:S02]  /*58f0*/  LDG.E.64 R4, desc[UR36][R4.64] ;  /* 0x0000002404047981 */ /* 0x000ee4000c1e1b00 */
[----:B---3--:R0:W1:Y:S01]  /*5900*/  F2I.F64.TRUNC R18, R4 ;  /* 0x0000000400127311 */ /* 0x008062000030d100 */
[----:B------:R-:W-:Y:S05]  /*5910*/  BRA `(.L_x_4380) ;  /* 0x0000000800907947 */ /* 0x000fea0003800000 */
.L_x_4375:
        /* <DEDUP_REMOVED lines=12> */
.L_x_4389:
[----:B------:R-:W3:Y:S02]  /*59e0*/  LDG.E.64 R4, desc[UR36][R4.64] ;  /* 0x0000002404047981 */ /* 0x000ee4000c1e1b00 */
[----:B---3--:R0:W1:Y:S01]  /*59f0*/  F2I.F64.TRUNC R18, R4 ;  /* 0x0000000400127311 */ /* 0x008062000030d100 */
[----:B------:R-:W-:Y:S05]  /*5a00*/  BRA `(.L_x_4380) ;  /* 0x0000000800547947 */ /* 0x000fea0003800000 */
.L_x_4388:
        /* <DEDUP_REMOVED lines=27> */
.L_x_4391:
        /* <DEDUP_REMOVED lines=14> */
.L_x_4390:
[----:B------:R-:W3:Y:S02]  /*5ca0*/  LDG.E.U16 R18, desc[UR36][R4.64] ;  /* 0x0000002404127981 */ /* 0x000ee4000c1e1500 */
[----:B---3--:R-:W-:-:S06]  /*5cb0*/  IMAD.U32 R18, R18, 0x10000, RZ ;  /* 0x0001000012127824 */ /* 0x008fcc00078e00ff */
[----:B------:R-:W0:Y:S01]  /*5cc0*/  F2I.FTZ.TRUNC.NTZ R18, R18 ;  /* 0x0000001200127305 */ /* 0x000e22000021f100 */
[----:B------:R-:W-:Y:S05]  /*5cd0*/  BRA `(.L_x_4380) ;  /* 0x0000000400a07947 */ /* 0x000fea0003800000 */
.L_x_4387:
        /* <DEDUP_REMOVED lines=10> */
.L_x_4394:
        /* <DEDUP_REMOVED lines=21> */
.L_x_4398:
[----:B------:R-:W-:Y:S05]  /*5ed0*/  BSYNC B1 ;  /* 0x0000000000017941 */ /* 0x000fea0003800000 */
.L_x_4397:
[----:B------:R-:W-:Y:S01]  /*5ee0*/  IMAD.SHL.U32 R3, R3, 0x100000, RZ ;  /* 0x0010000003037824 */ /* 0x000fe200078e00ff */
[----:B------:R-:W-:-:S04]  /*5ef0*/  LEA R5, R0, 0x3b800000, 0x17 ;  /* 0x3b80000000057811 */ /* 0x000fc800078eb8ff */
[----:B------:R-:W-:-:S07]  /*5f00*/  LOP3.LUT R18, R5, R3, R18, 0xfe, !PT ;  /* 0x0000000305127212 */ /* 0x000fce00078efe12 */
.L_x_4396:
[----:B------:R-:W-:Y:S05]  /*5f10*/  BSYNC B0 ;  /* 0x0000000000007941 */ /* 0x000fea0003800000 */
.L_x_4395:
[----:B------:R-:W0:Y:S01]  /*5f20*/  F2I.FTZ.TRUNC.NTZ R18, R18 ;  /* 0x0000001200127305 */ /* 0x000e22000021f100 */
[----:B------:R-:W-:Y:S05]  /*5f30*/  BRA `(.L_x_4380) ;  /* 0x0000000400087947 */ /* 0x000fea0003800000 */
.L_x_4393:
[----:B------:R-:W3:Y:S01]  /*5f40*/  LDG.E.U8 R3, desc[UR36][R4.64] ;  /* 0x0000002404037981 */ /* 0x000ee2000c1e1100 */
[----:B------:R-:W-:Y:S01]  /*5f50*/  BSSY B0, `(.L_x_4399) ;  /* 0x0000018000007945 */ /* 0x000fe20003800000 */
[----:B------:R-:W-:Y:S01]  /*5f60*/  HFMA2.MMA R18, -RZ, RZ, 0, 0 ;  /* 0x00000000ff127435 */ /* 0x000fe200000001ff */
        /* <DEDUP_REMOVED lines=18> */
.L_x_4402:
[----:B------:R-:W-:Y:S05]  /*6090*/  BSYNC B1 ;  /* 0x0000000000017941 */ /* 0x000fea0003800000 */
.L_x_4401:
[----:B------:R-:W-:Y:S01]  /*60a0*/  IMAD.SHL.U32 R3, R3, 0x200000, RZ ;  /* 0x0020000003037824 */ /* 0x000fe200078e00ff */
[----:B------:R-:W-:-:S04]  /*60b0*/  LEA R5, R0, 0x37800000, 0x17 ;  /* 0x3780000000057811 */ /* 0x000fc800078eb8ff */
[----:B------:R-:W-:-:S07]  /*60c0*/  LOP3.LUT R18, R5, R3, R18, 0xfe, !PT ;  /* 0x0000000305127212 */ /* 0x000fce00078efe12 */
.L_x_4400:
[----:B------:R-:W-:Y:S05]  /*60d0*/  BSYNC B0 ;  /* 0x0000000000007941 */ /* 0x000fea0003800000 */
.L_x_4399:
[----:B------:R-:W0:Y:S01]  /*60e0*/  F2I.FTZ.TRUNC.NTZ R18, R18 ;  /* 0x0000001200127305 */ /* 0x000e22000021f100 */
[----:B------:R-:W-:Y:S05]  /*60f0*/  BRA `(.L_x_4380) ;  /* 0x0000000000987947 */ /* 0x000fea0003800000 */
.L_x_4392:
        /* <DEDUP_REMOVED lines=14> */
.L_x_4406:
[----:B------:R-:W-:Y:S05]  /*61e0*/  BSYNC B0 ;  /* 0x0000000000007941 */ /* 0x000fea0003800000 */
.L_x_4405:
[----:B------:R-:W0:Y:S01]  /*61f0*/  F2I.FTZ.TRUNC.NTZ R18, R18 ;  /* 0x0000001200127305 */ /* 0x000e22000021f100 */
[----:B------:R-:W-:Y:S05]  /*6200*/  BRA `(.L_x_4380) ;  /* 0x0000000000547947 */ /* 0x000fea0003800000 */
.L_x_4379:
        /* <DEDUP_REMOVED lines=17> */
.L_x_4407:
[----:B------:R-:W-:Y:S05]  /*6320*/  BRA `(.L_x_4380) ;  /* 0x00000000000c7947 */ /* 0x000fea0003800000 */
.L_x_4404:
[----:B------:R0:W5:Y:S01]  /*6330*/  LDG.E R18, desc[UR36][R4.64] ;  /* 0x0000002404127981 */ /* 0x000162000c1e1900 */
[----:B------:R-:W-:Y:S05]  /*6340*/  BRA `(.L_x_4380) ;  /* 0x0000000000047947 */ /* 0x000fea0003800000 */
.L_x_4403:
[----:B------:R0:W5:Y:S02]  /*6350*/  LDG.E R18, desc[UR36][R4.64] ;  /* 0x0000002404127981 */ /* 0x000164000c1e1900 */
.L_x_4380:
[----:B------:R-:W-:Y:S01]  /*6360*/  ULDC.64 UR4, c[0x4][0x148] ;  /* 0x0100520000047ab9 */ /* 0x000fe20000000a00 */
[----:B------:R-:W-:Y:S01]  /*6370*/  BSSY B7, `(.L_x_4408) ;  /* 0x0000016000077945 */ /* 0x000fe20003800000 */
[----:B------:R-:W-:Y:S01]  /*6380*/  ISETP.NE.U32.AND P0, PT, RZ, UR4, PT ;  /* 0x00000004ff007c0c */ /* 0x000fe2000bf05070 */
[----:B------:R-:W-:Y:S02]  /*6390*/  ULDC UR4, c[0x0][0x5d0] ;  /* 0x0001740000047ab9 */ /* 0x000fe40000000800 */
[----:B-----5:R-:W-:Y:S02]  /*63a0*/  ISETP.EQ.AND P1, PT, R24, UR4, PT ;  /* 0x0000000418007c0c */ /* 0x020fe4000bf22270 */
[----:B------:R-:W-:-:S13]  /*63b0*/  ISETP.NE.AND.EX P0, PT, RZ, UR5, PT, P0 ;  /* 0x00000005ff007c0c */ /* 0x000fda000bf05300 */
[----:B------:R-:W-:Y:S05]  /*63c0*/  @P0 BRA P1, `(.L_x_4409) ;  /* 0x0000000000400947 */ /* 0x000fea0000800000 */
[----:B0-----:R-:W-:Y:S01]  /*63d0*/  MOV R0, 0x0 ;  /* 0x0000000000007802 */ /* 0x001fe20000000f00 */
[----:B------:R-:W-:Y:S01]  /*63e0*/  ULDC.64 UR4, c[0x4][0x128] ;  /* 0x01004a0000047ab9 */ /* 0x000fe20000000a00 */
[----:B------:R-:W-:Y:S01]  /*63f0*/  ULDC.64 UR6, c[0x4][0x8] ;  /* 0x0100020000067ab9 */ /* 0x000fe20000000a00 */
[----:B-1-3--:R-:W-:Y:S01]  /*6400*/  IMAD.U32 R4, RZ, RZ, UR4 ;  /* 0x00000004ff047e24 */ /* 0x00afe2000f8e00ff */
        /* <DEDUP_REMOVED lines=11> */
[----:B-12-4-:R-:W-:Y:S05]  /*64c0*/  CALL.ABS.NOINC R14 ;  /* 0x000000000e007343 */ /* 0x016fea0003c00000 */
.L_x_4409:
[----:B------:R-:W-:Y:S05]  /*64d0*/  BSYNC B7 ;  /* 0x0000000000077941 */ /* 0x000fea0003800000 */
.L_x_4408:
[----:B------:R-:W-:Y:S01]  /*64e0*/  ULDC.64 UR4, c[0x4][0x158] ;  /* 0x0100560000047ab9 */ /* 0x000fe20000000a00 */
[----:B------:R-:W-:Y:S01]  /*64f0*/  BSSY B7, `(.L_x_4410) ;  /* 0x0000016000077945 */ /* 0x000fe20003800000 */
[----:B------:R-:W-:Y:S01]  /*6500*/  ISETP.NE.U32.AND P0, PT, RZ, UR4, PT ;  /* 0x00000004ff007c0c */ /* 0x000fe2000bf05070 */
[----:B------:R-:W-:Y:S02]  /*6510*/  ULDC UR4, c[0x0][0x5e0] ;  /* 0x0001780000047ab9 */ /* 0x000fe40000000800 */
[----:B------:R-:W-:Y:S02]  /*6520*/  ISETP.EQ.AND P1, PT, R25, UR4, PT ;  /* 0x0000000419007c0c */ /* 0x000fe4000bf22270 */
        /* <DEDUP_REMOVED lines=17> */
[----:B-12-4-:R-:W-:Y:S05]  /*6640*/  CALL.ABS.NOINC R14 ;  /* 0x000000000e007343 */ /* 0x016fea0003c00000 */
.L_x_4411:
[----:B------:R-:W-:Y:S05]  /*6650*/  BSYNC B7 ;  /* 0x0000000000077941 */ /* 0x000fea0003800000 */
.L_x_4410:
[----:B0-2-4-:R-:W-:Y:S01]  /*6660*/  IMAD.IADD R0, R19, 0x1, -R16 ;  /* 0x0000000113007824 */ /* 0x015fe200078e0a10 */
[----:B------:R-:W-:Y:S01]  /*6670*/  ULDC UR4, c[0x0][0x5d8] ;  /* 0x0001760000047ab9 */ /* 0x000fe20000000800 */
[----:B------:R-:W-:Y:S01]  /*6680*/  ULDC.64 UR6, c[0x4][0x168] ;  /* 0x01005a0000067ab9 */ /* 0x000fe20000000a00 */
[----:B------:R-:W-:Y:S01]  /*6690*/  BSSY B7, `(.L_x_4412) ;  /* 0x0000017000077945 */ /* 0x000fe20003800000 */
[----:B------:R-:W-:Y:S02]  /*66a0*/  ISETP.NE.U32.AND P1, PT, RZ, UR6, PT ;  /* 0x00000006ff007c0c */ /* 0x000fe4000bf25070 */
[C---:B------:R-:W-:Y:S01]  /*66b0*/  ISETP.GT.AND P0, PT, R0.reuse, UR4, PT ;  /* 0x0000000400007c0c */ /* 0x040fe2000bf04270 */
[----:B------:R-:W-:Y:S01]  /*66c0*/  ULDC UR4, c[0x0][0x5d0] ;  /* 0x0001740000047ab9 */ /* 0x000fe20000000800 */
[----:B------:R-:W-:Y:S02]  /*66d0*/  ISETP.NE.AND.EX P1, PT, RZ, UR7, PT, P1 ;  /* 0x00000007ff007c0c */ /* 0x000fe4000bf25310 */
[----:B------:R-:W-:-:S13]  /*66e0*/  ISETP.GE.AND P0, PT, R0, UR4, !P0 ;  /* 0x0000000400007c0c */ /* 0x000fda000c706270 */
[----:B------:R-:W-:Y:S05]  /*66f0*/  @P0 BRA P1, `(.L_x_4413) ;  /* 0x0000000000400947 */ /* 0x000fea0000800000 */
[----:B------:R-:W-:Y:S01]  /*6700*/  MOV R0, 0x0 ;  /* 0x0000000000007802 */ /* 0x000fe20000000f00 */
        /* <DEDUP_REMOVED lines=15> */
.L_x_4413:
[----:B------:R-:W-:Y:S05]  /*6800*/  BSYNC B7 ;  /* 0x0000000000077941 */ /* 0x000fea0003800000 */
.L_x_4412:
[----:B------:R-:W0:Y:S01]  /*6810*/  LDC.64 R6, c[0x0][0x5e0] ;  /* 0x00017800ff067b82 */ /* 0x000e220000000a00 */
[----:B-1----:R-:W-:Y:S01]  /*6820*/  SHF.R.S32.HI R3, RZ, 0x1f, R18 ;  /* 0x0000001fff037819 */ /* 0x002fe20000011412 */
[----:B------:R-:W-:Y:S02]  /*6830*/  IMAD.MOV.U32 R14, RZ, RZ, RZ ;  /* 0x000000ffff0e7224 */ /* 0x000fe400078e00ff */
[----:B------:R-:W-:-:S04]  /*6840*/  IMAD.MOV.U32 R27, RZ, RZ, RZ ;  /* 0x000000ffff1b7224 */ /* 0x000fc800078e00ff */
[----:B------:R-:W1:Y:S01]  /*6850*/  LDC R29, c[0x0][0x5e8] ;  /* 0x00017a00ff1d7b82 */ /* 0x000e620000000800 */
[----:B0-----:R-:W-:Y:S01]  /*6860*/  ISETP.GE.U32.AND P0, PT, R6, 0x1, PT ;  /* 0x000000010600780c */ /* 0x001fe20003f06070 */
[-C--:B------:R-:W-:Y:S02]  /*6870*/  IMAD R3, R3, R6.reuse, RZ ;  /* 0x0000000603037224 */ /* 0x080fe400078e02ff */
[----:B---3--:R-:W-:Y:S01]  /*6880*/  IMAD.WIDE.U32 R4, R18, R6, RZ ;  /* 0x0000000612047225 */ /* 0x008fe200078e00ff */
        /* <DEDUP_REMOVED lines=9> */
[----:B------:R-:W-:Y:S02]  /*6920*/  IMAD.MOV.U32 R14, RZ, RZ, RZ ;  /* 0x000000ffff0e7224 */ /* 0x000fe400078e00ff */
[----:B------:R-:W-:-:S07]  /*6930*/  IMAD.MOV.U32 R27, RZ, RZ, RZ ;  /* 0x000000ffff1b7224 */ /* 0x000fce00078e00ff */
.L_x_4418:
        /* <DEDUP_REMOVED lines=10> */
[----:B------:R-:W-:Y:S05]  /*69e0*/  CALL.REL.NOINC `($__internal_12_$__cuda_sm20_div_s64) ;  /* 0x00000170000c7944 */ /* 0x000fea0003c00000 */
[----:B------:R-:W-:Y:S05]  /*69f0*/  BRA `(.L_x_4417) ;  /* 0x00000000004c7947 */ /* 0x000fea0003800000 */
.L_x_4416:
        /* <DEDUP_REMOVED lines=19> */
.L_x_4417:
[----:B------:R-:W-:Y:S05]  /*6b30*/  BSYNC B1 ;  /* 0x0000000000017941 */ /* 0x000fea0003800000 */
.L_x_4415:
        /* <DEDUP_REMOVED lines=14> */
[----:B------:R-:W-:Y:S02]  /*6c20*/  IMAD.IADD R3, R9, 0x1, R3 ;  /* 0x0000000109037824 */ /* 0x000fe400078e0203 */
[----:B------:R-:W-:Y:S02]  /*6c30*/  IMAD.MOV.U32 R26, RZ, RZ, R4 ;  /* 0x000000ffff1a7224 */ /* 0x000fe400078e0004 */
[----:B--2---:R-:W-:Y:S02]  /*6c40*/  IMAD R3, R3, R6, RZ ;  /* 0x0000000603037224 */ /* 0x004fe400078e02ff */
[----:B------:R-:W-:-:S04]  /*6c50*/  IMAD.WIDE.U32 R14, R6, R8, R14 ;  /* 0x00000008060e7225 */ /* 0x000fc800078e000e */
[----:B------:R-:W-:Y:S02]  /*6c60*/  IMAD R7, R7, R8, R3 ;  /* 0x0000000807077224 */ /* 0x000fe400078e0203 */
[----:B------:R-:W-:Y:S02]  /*6c70*/  IMAD.MOV.U32 R3, RZ, RZ, R5 ;  /* 0x000000ffff037224 */ /* 0x000fe400078e0005 */
[----:B------:R-:W-:Y:S01]  /*6c80*/  IMAD.IADD R27, R15, 0x1, R7 ;  /* 0x000000010f1b7824 */ /* 0x000fe200078e0207 */
[----:B------:R-:W-:Y:S06]  /*6c90*/  @P0 BRA `(.L_x_4418) ;  /* 0xfffffffc00280947 */ /* 0x000fec000383ffff */
[----:B------:R-:W-:Y:S05]  /*6ca0*/  BSYNC B0 ;  /* 0x0000000000007941 */ /* 0x000fea0003800000 */
.L_x_4414:
[CC--:B------:R-:W-:Y:S01]  /*6cb0*/  IADD3 R3, P0, R16.reuse, R14.reuse, RZ ;  /* 0x0000000e10037210 */ /* 0x0c0fe20007f1e0ff */
[----:B------:R-:W-:Y:S01]  /*6cc0*/  BSSY B7, `(.L_x_4419) ;  /* 0x000002f000077945 */ /* 0x000fe20003800000 */
[----:B------:R-:W-:Y:S02]  /*6cd0*/  IADD3 R5, P1, R19, R14, RZ ;  /* 0x0000000e13057210 */ /* 0x000fe40007f3e0ff */
[----:B------:R-:W-:Y:S02]  /*6ce0*/  IADD3 R0, P2, R3, 0x1, RZ ;  /* 0x0000000103007810 */ /* 0x000fe40007f5e0ff */
[----:B------:R-:W-:Y:S02]  /*6cf0*/  LEA.HI.X.SX32 R4, R16, R27, 0x1, P0 ;  /* 0x0000001b10047211 */ /* 0x000fe400000f0eff */
[----:B------:R-:W-:Y:S02]  /*6d00*/  ISETP.GE.U32.AND P0, PT, R0, R5, PT ;  /* 0x000000050000720c */ /* 0x000fe40003f06070 */
[----:B------:R-:W-:Y:S01]  /*6d10*/  LEA.HI.X.SX32 R27, R19, R27, 0x1, P1 ;  /* 0x0000001b131b7211 */ /* 0x000fe200008f0eff */
[----:B------:R-:W-:-:S05]  /*6d20*/  IMAD.X R0, RZ, RZ, R4, P2 ;  /* 0x000000ffff007224 */ /* 0x000fca00010e0604 */
[----:B------:R-:W-:-:S04]  /*6d30*/  ISETP.GE.AND.EX P0, PT, R0, R27, PT, P0 ;  /* 0x0000001b0000720c */ /* 0x000fc80003f06300 */
[----:B------:R-:W-:-:S13]  /*6d40*/  ISETP.LE.OR P0, PT, R19, R16, P0 ;  /* 0x000000101300720c */ /* 0x000fda0000703670 */
        /* <DEDUP_REMOVED lines=8> */
.L_x_4423:
[----:B------:R-:W2:Y:S01]  /*6dd0*/  LDG.E R0, desc[UR36][R18.64] ;  /* 0x0000002412007981 */ /* 0x000ea2000c1e1900 */
[----:B------:R-:W-:-:S03]  /*6de0*/  ULDC.64 UR4, c[0x4][0x178] ;  /* 0x01005e0000047ab9 */ /* 0x000fc60000000a00 */
[----:B------:R-:W2:Y:S01]  /*6df0*/  LDG.E R3, desc[UR36][R18.64+-0x4] ;  /* 0xfffffc2412037981 */ /* 0x000ea2000c1e1900 */
[----:B------:R-:W-:Y:S01]  /*6e00*/  ISETP.NE.U32.AND P0, PT, RZ, UR4, PT ;  /* 0x00000004ff007c0c */ /* 0x000fe2000bf05070 */
[----:B------:R-:W-:Y:S03]  /*6e10*/  BSSY B8, `(.L_x_4421) ;  /* 0x0000014000087945 */ /* 0x000fe60003800000 */
[----:B------:R-:W-:Y:S02]  /*6e20*/  ISETP.NE.AND.EX P0, PT, RZ, UR5, PT, P0 ;  /* 0x00000005ff007c0c */ /* 0x000fe4000bf05300 */
[----:B--2---:R-:W-:-:S13]  /*6e30*/  ISETP.LT.AND P1, PT, R3, R0, PT ;  /* 0x000000000300720c */ /* 0x004fda0003f21270 */
        /* <DEDUP_REMOVED lines=17> */
.L_x_4422:
[----:B------:R-:W-:Y:S05]  /*6f50*/  BSYNC B8 ;  /* 0x0000000000087941 */ /* 0x000fea0003800000 */
.L_x_4421:
[----:B------:R-:W-:-:S05]  /*6f60*/  IADD3 R18, P0, R18, 0x4, RZ ;  /* 0x0000000412127810 */ /* 0x000fca0007f1e0ff */
[----:B------:R-:W-:Y:S01]  /*6f70*/  IMAD.X R19, RZ, RZ, R19, P0 ;  /* 0x000000ffff137224 */ /* 0x000fe200000e0613 */
[----:B------:R-:W-:-:S04]  /*6f80*/  ISETP.GE.U32.AND P0, PT, R18, R25, PT ;  /* 0x000000191200720c */ /* 0x000fc80003f06070 */
[----:B------:R-:W-:-:S13]  /*6f90*/  ISETP.GE.U32.AND.EX P0, PT, R19, R16, PT, P0 ;  /* 0x000000101300720c */ /* 0x000fda0003f06100 */
[----:B------:R-:W-:Y:S05]  /*6fa0*/  @!P0 BRA `(.L_x_4423) ;  /* 0xfffffffc00888947 */ /* 0x000fea000383ffff */
.L_x_4420:
[----:B------:R-:W-:Y:S05]  /*6fb0*/  BSYNC B7 ;  /* 0x0000000000077941 */ /* 0x000fea0003800000 */
.L_x_4419:
        /* <DEDUP_REMOVED lines=14> */
.L_x_4427:
[----:B------:R3:W-:Y:S01]  /*70a0*/  STG.E.U8 desc[UR36][R22.64], RZ ;  /* 0x000000ff16007986 */ /* 0x0007e2000c101124 */
[----:B------:R-:W-:Y:S05]  /*70b0*/  BRA `(.L_x_4429) ;  /* 0x00000004008c7947 */ /* 0x000fea0003800000 */
.L_x_4426:
        /* <DEDUP_REMOVED lines=8> */
.L_x_4431:
[----:B------:R2:W-:Y:S01]  /*7140*/  STG.E desc[UR36][R22.64], RZ ;  /* 0x000000ff16007986 */ /* 0x0005e2000c101924 */
[----:B------:R-:W-:Y:S05]  /*7150*/  BRA `(.L_x_4429) ;  /* 0x0000000400647947 */ /* 0x000fea0003800000 */
.L_x_4430:
[----:B------:R0:W-:Y:S01]  /*7160*/  STG.E.U16 desc[UR36][R22.64], RZ ;  /* 0x000000ff16007986 */ /* 0x0001e2000c101524 */
[----:B------:R-:W-:Y:S05]  /*7170*/  BRA `(.L_x_4429) ;  /* 0x00000004005c7947 */ /* 0x000fea0003800000 */
.L_x_4425:
        /* <DEDUP_REMOVED lines=8> */
.L_x_4433:
[----:B------:R0:W-:Y:S01]  /*7200*/  STG.E.U16 desc[UR36][R22.64], RZ ;  /* 0x000000ff16007986 */ /* 0x0001e2000c101524 */
[----:B------:R-:W-:Y:S05]  /*7210*/  BRA `(.L_x_4429) ;  /* 0x0000000400347947 */ /* 0x000fea0003800000 */
.L_x_4432:
        /* <DEDUP_REMOVED lines=8> */
.L_x_4435:
[----:B------:R0:W-:Y:S01]  /*72a0*/  STG.E desc[UR36][R22.64], RZ ;  /* 0x000000ff16007986 */ /* 0x0001e2000c101924 */
[----:B------:R-:W-:Y:S05]  /*72b0*/  BRA `(.L_x_4429) ;  /* 0x00000004000c7947 */ /* 0x000fea0003800000 */
.L_x_4434:
[----:B------:R0:W-:Y:S01]  /*72c0*/  STG.E.64 desc[UR36][R22.64], RZ ;  /* 0x000000ff16007986 */ /* 0x0001e2000c101b24 */
[----:B------:R-:W-:Y:S05]  /*72d0*/  BRA `(.L_x_4429) ;  /* 0x0000000400047947 */ /* 0x000fea0003800000 */
.L_x_4424:
        /* <DEDUP_REMOVED lines=10> */
.L_x_4438:
[----:B------:R0:W-:Y:S01]  /*7380*/  STG.E.128 desc[UR36][R22.64], RZ ;  /* 0x000000ff16007986 */ /* 0x0001e2000c101d24 */
[----:B------:R-:W-:Y:S05]  /*7390*/  BRA `(.L_x_4429) ;  /* 0x0000000000d47947 */ /* 0x000fea0003800000 */
.L_x_4437:
        /* <DEDUP_REMOVED lines=8> */
.L_x_4440:
[----:B------:R0:W-:Y:S01]  /*7420*/  STG.E.U8 desc[UR36][R22.64], RZ ;  /* 0x000000ff16007986 */ /* 0x0001e2000c101124 */
[----:B------:R-:W-:Y:S05]  /*7430*/  BRA `(.L_x_4429) ;  /* 0x0000000000ac7947 */ /* 0x000fea0003800000 */
.L_x_4439:
[----:B------:R0:W-:Y:S01]  /*7440*/  STG.E.U16 desc[UR36][R22.64], RZ ;  /* 0x000000ff16007986 */ /* 0x0001e2000c101524 */
[----:B------:R-:W-:Y:S05]  /*7450*/  BRA `(.L_x_4429) ;  /* 0x0000000000a47947 */ /* 0x000fea0003800000 */
.L_x_4436:
        /* <DEDUP_REMOVED lines=10> */
.L_x_4443:
[----:B------:R0:W-:Y:S01]  /*7500*/  STG.E.U8 desc[UR36][R22.64], RZ ;  /* 0x000000ff16007986 */ /* 0x0001e2000c101124 */
[----:B------:R-:W-:Y:S05]  /*7510*/  BRA `(.L_x_4429) ;  /* 0x0000000000747947 */ /* 0x000fea0003800000 */
.L_x_4442:
[----:B------:R0:W-:Y:S01]  /*7520*/  STG.E.U8 desc[UR36][R22.64], RZ ;  /* 0x000000ff16007986 */ /* 0x0001e2000c101124 */
[----:B------:R-:W-:Y:S05]  /*7530*/  BRA `(.L_x_4429) ;  /* 0x00000000006c7947 */ /* 0x000fea0003800000 */
.L_x_4441:
[----:B------:R-:W-:-:S13]  /*7540*/  ISETP.NE.AND P0, PT, R0, 0x1c, PT ;  /* 0x0000001c0000780c */ /* 0x000fda0003f05270 */
[----:B------:R-:W-:Y:S05]  /*7550*/  @!P0 BRA `(.L_x_4444) ;  /* 0x0000000000608947 */ /* 0x000fea0003800000 */
[----:B------:R-:W-:-:S13]  /*7560*/  ISETP.NE.AND P0, PT, R0, 0x1d, PT ;  /* 0x0000001d0000780c */ /* 0x000fda0003f05270 */
[----:B------:R-:W-:Y:S05]  /*7570*/  @!P0 BRA `(.L_x_4445) ;  /* 0x0000000000508947 */ /* 0x000fea0003800000 */
[----:B------:R-:W-:-:S13]  /*7580*/  ISETP.NE.AND P0, PT, R0, 0x2c, PT ;  /* 0x0000002c0000780c */ /* 0x000fda0003f05270 */
[----:B------:R0:W-:Y:S01]  /*7590*/  @!P0 STG.E.U8 desc[UR36][R22.64], RZ ;  /* 0x000000ff16008986 */ /* 0x0001e2000c101124 */
[----:B------:R-:W-:Y:S05]  /*75a0*/  @!P0 BRA `(.L_x_4429) ;  /* 0x0000000000508947 */ /* 0x000fea0003800000 */
.L_x_4428:
[----:B------:R-:W-:Y:S01]  /*75b0*/  MOV R0, 0x0 ;  /* 0x0000000000007802 */ /* 0x000fe20000000f00 */
[----:B------:R-:W-:Y:S01]  /*75c0*/  ULDC.64 UR4, c[0x4][0x118] ;  /* 0x0100460000047ab9 */ /* 0x000fe20000000a00 */
[----:B------:R-:W-:Y:S01]  /*75d0*/  ULDC.64 UR6, c[0x4][0x120] ;  /* 0x0100480000067ab9 */ /* 0x000fe20000000a00 */
[----:B------:R-:W-:Y:S01]  /*75e0*/  IMAD.U32 R4, RZ, RZ, UR4 ;  /* 0x00000004ff047e24 */ /* 0x000fe2000f8e00ff */
[----:B------:R1:W2:Y:S01]  /*75f0*/  LDC.64 R14, c[0x4][R0] ;  /* 0x01000000000e7b82 */ /* 0x0002a20000000a00 */
[----:B------:R-:W-:Y:S01]  /*7600*/  IMAD.U32 R5, RZ, RZ, UR5 ;  /* 0x00000005ff057e24 */ /* 0x000fe2000f8e00ff */
[----:B------:R-:W-:Y:S01]  /*7610*/  ULDC.64 UR4, c[0x4][0x18] ;  /* 0x0100060000047ab9 */ /* 0x000fe20000000a00 */
[----:B------:R-:W-:Y:S01]  /*7620*/  HFMA2.MMA R8, -RZ, RZ, 0, 6.020069122314453125e-06 ;  /* 0x00000065ff087435 */ /* 0x000fe200000001ff */
[----:B------:R-:W-:Y:S02]  /*7630*/  IMAD.U32 R6, RZ, RZ, UR6 ;  /* 0x00000006ff067e24 */ /* 0x000fe4000f8e00ff */
[----:B------:R-:W-:-:S02]  /*7640*/  IMAD.U32 R7, RZ, RZ, UR7 ;  /* 0x00000007ff077e24 */ /* 0x000fc4000f8e00ff */
[----:B------:R-:W-:Y:S02]  /*7650*/  IMAD.U32 R10, RZ, RZ, UR4 ;  /* 0x00000004ff0a7e24 */ /* 0x000fe4000f8e00ff */
[----:B------:R-:W-:Y:S02]  /*7660*/  IMAD.U32 R11, RZ, RZ, UR5 ;  /* 0x00000005ff0b7e24 */ /* 0x000fe4000f8e00ff */
[----:B------:R-:W-:Y:S02]  /*7670*/  IMAD.MOV.U32 R12, RZ, RZ, 0x1 ;  /* 0x00000001ff0c7424 */ /* 0x000fe400078e00ff */
[----:B-1----:R-:W-:-:S07]  /*7680*/  IMAD.MOV.U32 R13, RZ, RZ, RZ ;  /* 0x000000ffff0d7224 */ /* 0x002fce00078e00ff */
[----:B------:R-:W-:-:S07]  /*7690*/  LEPC R20, `(.L_x_4446) ;  /* 0x000000001014794e */ /* 0x000fce0000000000 */
[----:B0-2---:R-:W-:Y:S05]  /*76a0*/  CALL.ABS.NOINC R14 ;  /* 0x000000000e007343 */ /* 0x005fea0003c00000 */
.L_x_4446:
[----:B------:R-:W-:Y:S05]  /*76b0*/  BRA `(.L_x_4429) ;  /* 0x00000000000c7947 */ /* 0x000fea0003800000 */
.L_x_4445:
[----:B------:R0:W-:Y:S01]  /*76c0*/  STG.E.64 desc[UR36][R22.64], RZ ;  /* 0x000000ff16007986 */ /* 0x0001e2000c101b24 */
[----:B------:R-:W-:Y:S05]  /*76d0*/  BRA `(.L_x_4429) ;  /* 0x0000000000047947 */ /* 0x000fea0003800000 */
.L_x_4444:
[----:B------:R0:W-:Y:S02]  /*76e0*/  STG.E desc[UR36][R22.64], RZ ;  /* 0x000000ff16007986 */ /* 0x0001e4000c101924 */
.L_x_4429:
[----:B------:R-:W-:-:S04]  /*76f0*/  IMAD R2, R2, 0x200, R17 ;  /* 0x0000020002027824 */ /* 0x000fc800078e0211 */
[----:B------:R-:W-:-:S07]  /*7700*/  VIADD R19, R2, 0x80 ;  /* 0x0000008002137836 */ /* 0x000fce0000000000 */
.L_x_4241:
[----:B------:R-:W-:Y:S05]  /*7710*/  BSYNC B6 ;  /* 0x0000000000067941 */ /* 0x000fea0003800000 */
.L_x_4240:
[----:B------:R-:W-:Y:S01]  /*7720*/  ULDC UR4, c[0x0][0x210] ;  /* 0x0000840000047ab9 */ /* 0x000fe20000000800 */
[----:B------:R-:W-:Y:S01]  /*7730*/  BSSY B6, `(.L_x_4447) ;  /* 0x0000762000067945 */ /* 0x000fe20003800000 */
[----:B------:R-:W-:-:S13]  /*7740*/  ISETP.GE.AND P0, PT, R19, UR4, PT ;  /* 0x0000000413007c0c */ /* 0x000fda000bf06270 */
[----:B------:R-:W-:Y:S05]  /*7750*/  @P0 BRA `(.L_x_4448) ;  /* 0x00000074007c0947 */ /* 0x000fea0003800000 */
[----:B------:R-:W5:Y:S01]  /*7760*/  LDC R6, c[0x0][0x218] ;  /* 0x00008600ff067b82 */ /* 0x000f620000000800 */
[----:B------:R-:W-:Y:S02]  /*7770*/  CS2R R16, SRZ ;  /* 0x0000000000107805 */ /* 0x000fe4000001ff00 */
[----:B------:R-:W-:Y:S01]  /*7780*/  CS2R R24, SRZ ;  /* 0x0000000000187805 */ /* 0x000fe2000001ff00 */
        /* <DEDUP_REMOVED lines=452> */
.L_x_4449:
        /* <DEDUP_REMOVED lines=20> */
.L_x_4453:
[----:B------:R0:W5:Y:S01]  /*9510*/  LDG.E.U8 R18, desc[UR36][R2.64] ;  /* 0x0000002402127981 */ /* 0x000162000c1e1100 */
[----:B------:R-:W-:Y:S05]  /*9520*/  BRA `(.L_x_4455) ;  /* 0x0000000c00347947 */ /* 0x000fea0003800000 */
.L_x_4452:
        /* <DEDUP_REMOVED lines=8> */
.L_x_4457:
[----:B------:R0:W5:Y:S01]  /*95b0*/  LDG.E R18, desc[UR36][R2.64] ;  /* 0x0000002402127981 */ /* 0x000162000c1e1900 */
[----:B------:R-:W-:Y:S05]  /*95c0*/  BRA `(.L_x_4455) ;  /* 0x0000000c000c7947 */ /* 0x000fea0003800000 */
.L_x_4456:
[----:B------:R0:W5:Y:S01]  /*95d0*/  LDG.E.S16 R18, desc[UR36][R2.64] ;  /* 0x0000002402127981 */ /* 0x000162000c1e1700 */
[----:B------:R-:W-:Y:S05]  /*95e0*/  BRA `(.L_x_4455) ;  /* 0x0000000c00047947 */ /* 0x000fea0003800000 */
.L_x_4451:
        /* <DEDUP_REMOVED lines=9> */
.L_x_4459:
[----:B------:R-:W2:Y:S02]  /*9680*/  LDG.E.U16 R2, desc[UR36][R2.64] ;  /* 0x0000002402027981 */ /* 0x000ea4000c1e1500 */
[----:B--2---:R-:W-:-:S06]  /*9690*/  HADD2.F32 R18, -RZ, R2.H0_H0 ;  /* 0x20000002ff127230 */ /* 0x004fcc0000004100 */
[----:B------:R-:W0:Y:S01]  /*96a0*/  F2I.FTZ.TRUNC.NTZ R18, R18 ;  /* 0x0000001200127305 */ /* 0x000e22000021f100 */
[----:B------:R-:W-:Y:S05]  /*96b0*/  BRA `(.L_x_4455) ;  /* 0x0000000800d07947 */ /* 0x000fea0003800000 */
.L_x_4458:
        /* <DEDUP_REMOVED lines=9> */
.L_x_4461:
[----:B------:R-:W2:Y:S02]  /*9750*/  LDG.E.U16 R2, desc[UR36][R2.64] ;  /* 0x0000002402027981 */ /* 0x000ea4000c1e1500 */
[----:B--2---:R-:W-:-:S06]  /*9760*/  HADD2.F32 R18, -RZ, R2.H0_H0 ;  /* 0x20000002ff127230 */ /* 0x004fcc0000004100 */
[----:B------:R-:W0:Y:S01]  /*9770*/  F2I.FTZ.TRUNC.NTZ R18, R18 ;  /* 0x0000001200127305 */ /* 0x000e22000021f100 */
[----:B------:R-:W-:Y:S05]  /*9780*/  BRA `(.L_x_4455) ;  /* 0x00000008009c7947 */ /* 0x000fea0003800000 */
.L_x_4460:
[----:B------:R-:W2:Y:S02]  /*9790*/  LDG.E.64 R2, desc[UR36][R2.64] ;  /* 0x0000002402027981 */ /* 0x000ea4000c1e1b00 */
[----:B--2---:R0:W1:Y:S01]  /*97a0*/  F2I.F64.TRUNC R18, R2 ;  /* 0x0000000200127311 */ /* 0x004062000030d100 */
[----:B------:R-:W-:Y:S05]  /*97b0*/  BRA `(.L_x_4455) ;  /* 0x0000000800907947 */ /* 0x000fea0003800000 */
.L_x_4450:
        /* <DEDUP_REMOVED lines=12> */
.L_x_4464:
[----:B------:R-:W2:Y:S02]  /*9880*/  LDG.E.64 R2, desc[UR36][R2.64] ;  /* 0x0000002402027981 */ /* 0x000ea4000c1e1b00 */
[----:B--2---:R0:W1:Y:S01]  /*9890*/  F2I.F64.TRUNC R18, R2 ;  /* 0x0000000200127311 */ /* 0x004062000030d100 */
[----:B------:R-:W-:Y:S05]  /*98a0*/  BRA `(.L_x_4455) ;  /* 0x0000000800547947 */ /* 0x000fea0003800000 */
.L_x_4463:
        /* <DEDUP_REMOVED lines=27> */
.L_x_4466:
        /* <DEDUP_REMOVED lines=12> */
[----:B------:R0:W1:Y:S01]  /*9b20*/  F2I.FTZ.TRUNC.NTZ R18, R4 ;  /* 0x0000000400127305 */ /* 0x000062000021f100 */
[----:B------:R-:W-:Y:S05]  /*9b30*/  BRA `(.L_x_4455) ;  /* 0x0000000400b07947 */ /* 0x000fea0003800000 */
.L_x_4465:
[----:B------:R-:W2:Y:S02]  /*9b40*/  LDG.E.U16 R18, desc[UR36][R2.64] ;  /* 0x0000002402127981 */ /* 0x000ea4000c1e1500 */
[----:B--2---:R-:W-:-:S06]  /*9b50*/  IMAD.U32 R18, R18, 0x10000, RZ ;  /* 0x0001000012127824 */ /* 0x004fcc00078e00ff */
[----:B------:R-:W0:Y:S01]  /*9b60*/  F2I.FTZ.TRUNC.NTZ R18, R18 ;  /* 0x0000001200127305 */ /* 0x000e22000021f100 */
[----:B------:R-:W-:Y:S05]  /*9b70*/  BRA `(.L_x_4455) ;  /* 0x0000000400a07947 */ /* 0x000fea0003800000 */
.L_x_4462:
        /* <DEDUP_REMOVED lines=10> */
.L_x_4469:
        /* <DEDUP_REMOVED lines=21> */
.L_x_4473:
[----:B------:R-:W-:Y:S05]  /*9d70*/  BSYNC B1 ;  /* 0x0000000000017941 */ /* 0x000fea0003800000 */
.L_x_4472:
[----:B------:R-:W-:Y:S01]  /*9d80*/  IMAD.SHL.U32 R2, R2, 0x100000, RZ ;  /* 0x0010000002027824 */ /* 0x000fe200078e00ff */
[----:B------:R-:W-:-:S04]  /*9d90*/  LEA R3, R0, 0x3b800000, 0x17 ;  /* 0x3b80000000037811 */ /* 0x000fc800078eb8ff */
[----:B------:R-:W-:-:S07]  /*9da0*/  LOP3.LUT R18, R3, R2, R18, 0xfe, !PT ;  /* 0x0000000203127212 */ /* 0x000fce00078efe12 */
.L_x_4471:
[----:B------:R-:W-:Y:S05]  /*9db0*/  BSYNC B0 ;  /* 0x0000000000007941 */ /* 0x000fea0003800000 */
.L_x_4470:
[----:B------:R-:W4:Y:S01]  /*9dc0*/  F2I.FTZ.TRUNC.NTZ R18, R18 ;  /* 0x0000001200127305 */ /* 0x000f22000021f100 */
[----:B------:R-:W-:Y:S05]  /*9dd0*/  BRA `(.L_x_4455) ;  /* 0x0000000400087947 */ /* 0x000fea0003800000 */
.L_x_4468:
        /* <DEDUP_REMOVED lines=21> */
.L_x_4477:
[----:B------:R-:W-:Y:S05]  /*9f30*/  BSYNC B1 ;  /* 0x0000000000017941 */ /* 0x000fea0003800000 */
.L_x_4476:
[----:B------:R-:W-:Y:S01]  /*9f40*/  IMAD.SHL.U32 R2, R2, 0x200000, RZ ;  /* 0x0020000002027824 */ /* 0x000fe200078e00ff */
[----:B------:R-:W-:-:S04]  /*9f50*/  LEA R3, R0, 0x37800000, 0x17 ;  /* 0x3780000000037811 */ /* 0x000fc800078eb8ff */
[----:B------:R-:W-:-:S07]  /*9f60*/  LOP3.LUT R18, R3, R2, R18, 0xfe, !PT ;  /* 0x0000000203127212 */ /* 0x000fce00078efe12 */
.L_x_4475:
[----:B------:R-:W-:Y:S05]  /*9f70*/  BSYNC B0 ;  /* 0x0000000000007941 */ /* 0x000fea0003800000 */
.L_x_4474:
[----:B------:R-:W3:Y:S01]  /*9f80*/  F2I.FTZ.TRUNC.NTZ R18, R18 ;  /* 0x0000001200127305 */ /* 0x000ee2000021f100 */
[----:B------:R-:W-:Y:S05]  /*9f90*/  BRA `(.L_x_4455) ;  /* 0x0000000000987947 */ /* 0x000fea0003800000 */
.L_x_4467:
        /* <DEDUP_REMOVED lines=14> */
.L_x_4481:
[----:B------:R-:W-:Y:S05]  /*a080*/  BSYNC B0 ;  /* 0x0000000000007941 */ /* 0x000fea0003800000 */
.L_x_4480:
[----:B------:R-:W2:Y:S01]  /*a090*/  F2I.FTZ.TRUNC.NTZ R18, R18 ;  /* 0x0000001200127305 */ /* 0x000ea2000021f100 */
[----:B------:R-:W-:Y:S05]  /*a0a0*/  BRA `(.L_x_4455) ;  /* 0x0000000000547947 */ /* 0x000fea0003800000 */
.L_x_4454:
        /* <DEDUP_REMOVED lines=17> */
.L_x_4482:
[----:B------:R-:W-:Y:S05]  /*a1c0*/  BRA `(.L_x_4455) ;  /* 0x00000000000c7947 */ /* 0x000fea0003800000 */
.L_x_4479:
[----:B------:R1:W5:Y:S01]  /*a1d0*/  LDG.E R18, desc[UR36][R2.64] ;  /* 0x0000002402127981 */ /* 0x000362000c1e1900 */
[----:B------:R-:W-:Y:S05]  /*a1e0*/  BRA `(.L_x_4455) ;  /* 0x0000000000047947 */ /* 0x000fea0003800000 */
.L_x_4478:
[----:B------:R0:W5:Y:S02]  /*a1f0*/  LDG.E R18, desc[UR36][R2.64] ;  /* 0x0000002402127981 */ /* 0x000164000c1e1900 */
.L_x_4455:
        /* <DEDUP_REMOVED lines=17> */
.L_x_4486:
[----:B------:R0:W5:Y:S01]  /*a310*/  LDG.E.U8 R24, desc[UR36][R2.64] ;  /* 0x0000002402187981 */ /* 0x000162000c1e1100 */
[----:B------:R-:W-:Y:S05]  /*a320*/  BRA `(.L_x_4488) ;  /* 0x0000000c00347947 */ /* 0x000fea0003800000 */
.L_x_4485:
        /* <DEDUP_REMOVED lines=8> */
.L_x_4490:
[----:B------:R0:W5:Y:S01]  /*a3b0*/  LDG.E R24, desc[UR36][R2.64] ;  /* 0x0000002402187981 */ /* 0x000162000c1e1900 */
[----:B------:R-:W-:Y:S05]  /*a3c0*/  BRA `(.L_x_4488) ;  /* 0x0000000c000c7947 */ /* 0x000fea0003800000 */
.L_x_4489:
[----:B------:R0:W5:Y:S01]  /*a3d0*/  LDG.E.S16 R24, desc[UR36][R2.64] ;  /* 0x0000002402187981 */ /* 0x000162000c1e1700 */
[----:B------:R-:W-:Y:S05]  /*a3e0*/  BRA `(.L_x_4488) ;  /* 0x0000000c00047947 */ /* 0x000fea0003800000 */
.L_x_4484:
        /* <DEDUP_REMOVED lines=9> */
.L_x_4492:
[----:B------:R-:W2:Y:S02]  /*a480*/  LDG.E.U16 R2, desc[UR36][R2.64] ;  /* 0x0000002402027981 */ /* 0x000ea4000c1e1500 */
[----:B--2---:R-:W-:-:S06]  /*a490*/  HADD2.F32 R24, -RZ, R2.H0_H0 ;  /* 0x20000002ff187230 */ /* 0x004fcc0000004100 */
[----:B------:R-:W0:Y:S01]  /*a4a0*/  F2I.FTZ.TRUNC.NTZ R24, R24 ;  /* 0x0000001800187305 */ /* 0x000e22000021f100 */
[----:B------:R-:W-:Y:S05]  /*a4b0*/  BRA `(.L_x_4488) ;  /* 0x0000000800d07947 */ /* 0x000fea0003800000 */
.L_x_4491:
        /* <DEDUP_REMOVED lines=9> */
.L_x_4494:
[----:B------:R-:W2:Y:S02]  /*a550*/  LDG.E.U16 R2, desc[UR36][R2.64] ;  /* 0x0000002402027981 */ /* 0x000ea4000c1e1500 */
[----:B--2---:R-:W-:-:S06]  /*a560*/  HADD2.F32 R24, -RZ, R2.H0_H0 ;  /* 0x20000002ff187230 */ /* 0x004fcc0000004100 */
[----:B------:R-:W0:Y:S01]  /*a570*/  F2I.FTZ.TRUNC.NTZ R24, R24 ;  /* 0x0000001800187305 */ /* 0x000e22000021f100 */
[----:B------:R-:W-:Y:S05]  /*a580*/  BRA `(.L_x_4488) ;  /* 0x00000008009c7947 */ /* 0x000fea0003800000 */
.L_x_4493:
[----:B------:R-:W2:Y:S02]  /*a590*/  LDG.E.64 R2, desc[UR36][R2.64] ;  /* 0x0000002402027981 */ /* 0x000ea4000c1e1b00 */
[----:B--2---:R0:W1:Y:S01]  /*a5a0*/  F2I.F64.TRUNC R24, R2 ;  /* 0x0000000200187311 */ /* 0x004062000030d100 */
[----:B------:R-:W-:Y:S05]  /*a5b0*/  BRA `(.L_x_4488) ;  /* 0x0000000800907947 */ /* 0x000fea0003800000 */
.L_x_4483:
        /* <DEDUP_REMOVED lines=12> */
.L_x_4497:
[----:B------:R-:W2:Y:S02]  /*a680*/  LDG.E.64 R2, desc[UR36][R2.64] ;  /* 0x0000002402027981 */ /* 0x000ea4000c1e1b00 */
[----:B--2---:R0:W1:Y:S01]  /*a690*/  F2I.F64.TRUNC R24, R2 ;  /* 0x0000000200187311 */ /* 0x004062000030d100 */
[----:B------:R-:W-:Y:S05]  /*a6a0*/  BRA `(.L_x_4488) ;  /* 0x0000000800547947 */ /* 0x000fea0003800000 */
.L_x_4496:
        /* <DEDUP_REMOVED lines=27> */
.L_x_4499:
        /* <DEDUP_REMOVED lines=14> */
.L_x_4498:
[----:B------:R-:W2:Y:S02]  /*a940*/  LDG.E.U16 R24, desc[UR36][R2.64] ;  /* 0x0000002402187981 */ /* 0x000ea4000c1e1500 */
[----:B--2---:R-:W-:-:S06]  /*a950*/  IMAD.U32 R24, R24, 0x10000, RZ ;  /* 0x0001000018187824 */ /* 0x004fcc00078e00ff */
[----:B------:R-:W0:Y:S01]  /*a960*/  F2I.FTZ.TRUNC.NTZ R24, R24 ;  /* 0x0000001800187305 */ /* 0x000e22000021f100 */
[----:B------:R-:W-:Y:S05]  /*a970*/  BRA `(.L_x_4488) ;  /* 0x0000000400a07947 */ /* 0x000fea0003800000 */
.L_x_4495:
        /* <DEDUP_REMOVED lines=10> */
.L_x_4502:
        /* <DEDUP_REMOVED lines=21> */
.L_x_4506:
[----:B------:R-:W-:Y:S05]  /*ab70*/  BSYNC B1 ;  /* 0x0000000000017941 */ /* 0x000fea0003800000 */
.L_x_4505:
[----:B------:R-:W-:Y:S01]  /*ab80*/  IMAD.SHL.U32 R2, R2, 0x100000, RZ ;  /* 0x0010000002027824 */ /* 0x000fe200078e00ff */
[----:B------:R-:W-:-:S04]  /*ab90*/  LEA R3, R0, 0x3b800000, 0x17 ;  /* 0x3b80000000037811 */ /* 0x000fc800078eb8ff */
[----:B------:R-:W-:-:S07]  /*aba0*/  LOP3.LUT R24, R3, R2, R24, 0xfe, !PT ;  /* 0x0000000203187212 */ /* 0x000fce00078efe18 */
.L_x_4504:
[----:B------:R-:W-:Y:S05]  /*abb0*/  BSYNC B0 ;  /* 0x0000000000007941 */ /* 0x000fea0003800000 */
.L_x_4503:
[----:B------:R-:W1:Y:S01]  /*abc0*/  F2I.FTZ.TRUNC.NTZ R24, R24 ;  /* 0x0000001800187305 */ /* 0x000e62000021f100 */
[----:B------:R-:W-:Y:S05]  /*abd0*/  BRA `(.L_x_4488) ;  /* 0x0000000400087947 */ /* 0x000fea0003800000 */
.L_x_4501:
        /* <DEDUP_REMOVED lines=21> */
.L_x_4510:
[----:B------:R-:W-:Y:S05]  /*ad30*/  BSYNC B1 ;  /* 0x0000000000017941 */ /* 0x000fea0003800000 */
.L_x_4509:
[----:B------:R-:W-:Y:S01]  /*ad40*/  IMAD.SHL.U32 R2, R2, 0x200000, RZ ;  /* 0x0020000002027824 */ /* 0x000fe200078e00ff */
[----:B------:R-:W-:-:S04]  /*ad50*/  LEA R3, R0, 0x37800000, 0x17 ;  /* 0x3780000000037811 */ /* 0x000fc800078eb8ff */
[----:B------:R-:W-:-:S07]  /*ad60*/  LOP3.LUT R24, R3, R2, R24, 0xfe, !PT ;  /* 0x0000000203187212 */ /* 0x000fce00078efe18 */
.L_x_4508:
[----:B------:R-:W-:Y:S05]  /*ad70*/  BSYNC B0 ;  /* 0x0000000000007941 */ /* 0x000fea0003800000 */
.L_x_4507:
[----:B------:R-:W0:Y:S01]  /*ad80*/  F2I.FTZ.TRUNC.NTZ R24, R24 ;  /* 0x0000001800187305 */ /* 0x000e22000021f100 */
[----:B------:R-:W-:Y:S05]  /*ad90*/  BRA `(.L_x_4488) ;  /* 0x0000000000987947 */ /* 0x000fea0003800000 */
.L_x_4500:
        /* <DEDUP_REMOVED lines=14> */
.L_x_4514:
[----:B------:R-:W-:Y:S05]  /*ae80*/  BSYNC B0 ;  /* 0x0000000000007941 */ /* 0x000fea0003800000 */
.L_x_4513:
[----:B------:R-:W0:Y:S01]  /*ae90*/  F2I.FTZ.TRUNC.NTZ R24, R24 ;  /* 0x0000001800187305 */ /* 0x000e22000021f100 */
[----:B------:R-:W-:Y:S05]  /*aea0*/  BRA `(.L_x_4488) ;  /* 0x0000000000547947 */ /* 0x000fea0003800000 */
.L_x_4487:
        /* <DEDUP_REMOVED lines=16> */
[----:B-12345:R-:W-:Y:S05]  /*afb0*/  CALL.ABS.NOINC R2 ;  /* 0x0000000002007343 */ /* 0x03efea0003c00000 */
.L_x_4515:
[----:B------:R-:W-:Y:S05]  /*afc0*/  BRA `(.L_x_4488) ;  /* 0x00000000000c7947 */ /* 0x000fea0003800000 */
.L_x_4512:
[----:B------:R0:W5:Y:S01]  /*afd0*/  LDG.E R24, desc[UR36][R2.64] ;  /* 0x0000002402187981 */ /* 0x000162000c1e1900 */
[----:B------:R-:W-:Y:S05]  /*afe0*/  BRA `(.L_x_4488) ;  /* 0x0000000000047947 */ /* 0x000fea0003800000 */
.L_x_4511:
[----:B------:R0:W5:Y:S02]  /*aff0*/  LDG.E R24, desc[UR36][R2.64] ;  /* 0x0000002402187981 */ /* 0x000164000c1e1900 */
.L_x_4488:
        /* <DEDUP_REMOVED lines=17> */
.L_x_4519:
[----:B------:R0:W5:Y:S01]  /*b110*/  LDG.E.U8 R2, desc[UR36][R4.64] ;  /* 0x0000002404027981 */ /* 0x000162000c1e1100 */
[----:B------:R-:W-:Y:S05]  /*b120*/  BRA `(.L_x_4521) ;  /* 0x0000000c00347947 */ /* 0x000fea0003800000 */
.L_x_4518:
        /* <DEDUP_REMOVED lines=8> */
.L_x_4523:
[----:B------:R0:W5:Y:S01]  /*b1b0*/  LDG.E R2, desc[UR36][R4.64] ;  /* 0x0000002404027981 */ /* 0x000162000c1e1900 */
[----:B------:R-:W-:Y:S05]  /*b1c0*/  BRA `(.L_x_4521) ;  /* 0x0000000c000c7947 */ /* 0x000fea0003800000 */
.L_x_4522:
[----:B------:R0:W5:Y:S01]  /*b1d0*/  LDG.E.S16 R2, desc[UR36][R4.64] ;  /* 0x0000002404027981 */ /* 0x000162000c1e1700 */
[----:B------:R-:W-:Y:S05]  /*b1e0*/  BRA `(.L_x_4521) ;  /* 0x0000000c00047947 */ /* 0x000fea0003800000 */
.L_x_4517:
[----:B------:R-:W-:-:S13]  /*b1f0*/  ISETP.GT.AND P0, PT, R0, 0x6, PT ;  /* 0x000000060000780c */ /* 0x000fda0003f04270 */
[----:B------:R-:W-:Y:S05]  /*b200*/  @P0 BRA `(.L_x_4524) ;  /* 0x00000000002c0947 */ /* 0x000fea0003800000 */
[----:B------:R-:W-:-:S13]  /*b210*/  ISETP.NE.AND P0, PT, R0, 0x5, PT ;  /* 0x000000050000780c */ /* 0x000fda0003f05270 */
[----:B------:R-:W-:Y:S05]  /*b220*/  @!P0 BRA `(.L_x_4525) ;  /* 0x0000000000148947 */ /* 0x000fea0003800000 */
[----:B------:R-:W-:-:S13]  /*b230*/  ISETP.NE.AND P0, PT, R0, 0x6, PT ;  /* 0x000000060000780c */ /* 0x000fda0003f05270 */
[----:B------:R-:W-:Y:S05]  /*b240*/  @P0 BRA `(.L_x_4520) ;  /* 0x0000000800980947 */ /* 0x000fea0003800000 */
[----:B------:R-:W2:Y:S02]  /*b250*/  LDG.E R2, desc[UR36][R4.64] ;  /* 0x0000002404027981 */ /* 0x000ea4000c1e1900 */
[----:B--2---:R-:W0:Y:S01]  /*b260*/  F2I.FTZ.TRUNC.NTZ R2, R2 ;  /* 0x0000000200027305 */ /* 0x004e22000021f100 */
[----:B------:R-:W-:Y:S05]  /*b270*/  BRA `(.L_x_4521) ;  /* 0x0000000800e07947 */ /* 0x000fea0003800000 */
.L_x_4525:
[----:B------:R-:W2:Y:S02]  /*b280*/  LDG.E.U16 R4, desc[UR36][R4.64] ;  /* 0x0000002404047981 */ /* 0x000ea4000c1e1500 */
[----:B--2---:R-:W-:-:S06]  /*b290*/  HADD2.F32 R2, -RZ, R4.H0_H0 ;  /* 0x20000004ff027230 */ /* 0x004fcc0000004100 */
[----:B------:R-:W0:Y:S01]  /*b2a0*/  F2I.FTZ.TRUNC.NTZ R2, R2 ;  /* 0x0000000200027305 */ /* 0x000e22000021f100 */
[----:B------:R-:W-:Y:S05]  /*b2b0*/  BRA `(.L_x_4521) ;  /* 0x0000000800d07947 */ /* 0x000fea0003800000 */
.L_x_4524:
[----:B------:R-:W-:-:S13]  /*b2c0*/  ISETP.NE.AND P0, PT, R0, 0x7, PT ;  /* 0x000000070000780c */ /* 0x000fda0003f05270 */
[----:B------:R-:W-:Y:S05]  /*b2d0*/  @!P0 BRA `(.L_x_4526) ;  /* 0x00000000002c8947 */ /* 0x000fea0003800000 */
[----:B------:R-:W-:-:S13]  /*b2e0*/  ISETP.NE.AND P0, PT, R0, 0x8, PT ;  /* 0x000000080000780c */ /* 0x000fda0003f05270 */
[----:B------:R-:W-:Y:S05]  /*b2f0*/  @!P0 BRA `(.L_x_4527) ;  /* 0x0000000000148947 */ /* 0x000fea0003800000 */
[----:B------:R-:W-:-:S13]  /*b300*/  ISETP.NE.AND P0, PT, R0, 0x9, PT ;  /* 0x000000090000780c */ /* 0x000fda0003f05270 */
[----:B------:R-:W-:Y:S05]  /*b310*/  @P0 BRA `(.L_x_4520) ;  /* 0x0000000800640947 */ /* 0x000fea0003800000 */
[----:B------:R-:W2:Y:S02]  /*b320*/  LDG.E R2, desc[UR36][R4.64] ;  /* 0x0000002404027981 */ /* 0x000ea4000c1e1900 */
[----:B--2---:R-:W0:Y:S01]  /*b330*/  F2I.FTZ.TRUNC.NTZ R2, R2 ;  /* 0x0000000200027305 */ /* 0x004e22000021f100 */
[----:B------:R-:W-:Y:S05]  /*b340*/  BRA `(.L_x_4521) ;  /* 0x0000000800ac7947 */ /* 0x000fea0003800000 */
.L_x_4527:
[----:B------:R-:W2:Y:S02]  /*b350*/  LDG.E.U16 R4, desc[UR36][R4.64] ;  /* 0x0000002404047981 */ /* 0x000ea4000c1e1500 */
[----:B--2---:R-:W-:-:S06]  /*b360*/  HADD2.F32 R2, -RZ, R4.H0_H0 ;  /* 0x20000004ff027230 */ /* 0x004fcc0000004100 */
[----:B------:R-:W0:Y:S01]  /*b370*/  F2I.FTZ.TRUNC.NTZ R2, R2 ;  /* 0x0000000200027305 */ /* 0x000e22000021f100 */
[----:B------:R-:W-:Y:S05]  /*b380*/  BRA `(.L_x_4521) ;  /* 0x00000008009c7947 */ /* 0x000fea0003800000 */
.L_x_4526:
[----:B------:R-:W2:Y:S02]  /*b390*/  LDG.E.64 R2, desc[UR36][R4.64] ;  /* 0x0000002404027981 */ /* 0x000ea4000c1e1b00 */
[----:B--2---:R0:W2:Y:S01]  /*b3a0*/  F2I.F64.TRUNC R2, R2 ;  /* 0x0000000200027311 */ /* 0x0040a2000030d100 */
[----:B------:R-:W-:Y:S05]  /*b3b0*/  BRA `(.L_x_4521) ;  /* 0x0000000800907947 */ /* 0x000fea0003800000 */
.L_x_4516:
        /* <DEDUP_REMOVED lines=12> */
.L_x_4530:
[----:B------:R-:W2:Y:S02]  /*b480*/  LDG.E.64 R2, desc[UR36][R4.64] ;  /* 0x0000002404027981 */ /* 0x000ea4000c1e1b00 */
[----:B--2---:R0:W2:Y:S01]  /*b490*/  F2I.F64.TRUNC R2, R2 ;  /* 0x0000000200027311 */ /* 0x0040a2000030d100 */
[----:B------:R-:W-:Y:S05]  /*b4a0*/  BRA `(.L_x_4521) ;  /* 0x0000000800547947 */ /* 0x000fea0003800000 */
.L_x_4529:
        /* <DEDUP_REMOVED lines=11> */
[----:B------:R-:W-:-:S05]  /*b560*/  VIADD R6, R2, 0x1000000 ;  /* 0x0100000002067836 */ /* 0x000fca0000000000 */
[----:B------:R-:W-:Y:S02]  /*b570*/  SHF.R.S32.HI R6, RZ, 0x8, R6 ;  /* 0x00000008ff067819 */ /* 0x000fe40000011406 */
[----:B0-----:R-:W-:-:S04]  /*b580*/  IADD3 R3, -R3, 0x1f, RZ ;  /* 0x0000001f03037810 */ /* 0x001fc80007ffe1ff */
[C---:B------:R-:W-:Y:S01]  /*b590*/  ISETP.GT.U32.AND P0, PT, R3.reuse, 0x4, PT ;  /* 0x000000040300780c */ /* 0x040fe20003f04070 */
[----:B------:R-:W-:-:S05]  /*b5a0*/  VIADD R3, R3, 0xfffffffc ;  /* 0xfffffffc03037836 */ /* 0x000fca0000000000 */
[----:B------:R-:W-:-:S04]  /*b5b0*/  SEL R3, R3, RZ, P0 ;  /* 0x000000ff03037207 */ /* 0x000fc80000000000 */
[C---:B------:R-:W-:Y:S01]  /*b5c0*/  SHF.L.U32 R4, R2.reuse, R3, RZ ;  /* 0x0000000302047219 */ /* 0x040fe200000006ff */
[----:B------:R-:W-:Y:S02]  /*b5d0*/  IMAD R7, R3, R8, 0x3c000000 ;  /* 0x3c00000003077424 */ /* 0x000fe400078e0208 */
[----:B------:R-:W-:-:S03]  /*b5e0*/  VIADD R3, R2, 0xffffffff ;  /* 0xffffffff02037836 */ /* 0x000fc60000000000 */
[----:B------:R-:W-:Y:S02]  /*b5f0*/  LEA.HI R7, R4, R7, RZ, 0x1c ;  /* 0x0000000704077211 */ /* 0x000fe400078fe0ff */
[----:B------:R-:W-:Y:S02]  /*b600*/  SHF.R.S32.HI R3, RZ, 0x1f, R3 ;  /* 0x0000001fff037819 */ /* 0x000fe40000011403 */
[----:B------:R-:W-:-:S04]  /*b610*/  LOP3.LUT R6, R7, 0x7f800000, R6, 0xf8, !PT ;  /* 0x7f80000007067812 */ /* 0x000fc800078ef806 */
[----:B------:R-:W-:-:S04]  /*b620*/  LOP3.LUT R3, R6, R3, RZ, 0x30, !PT ;  /* 0x0000000306037212 */ /* 0x000fc800078e30ff */
[----:B------:R-:W-:-:S04]  /*b630*/  LOP3.LUT R3, R3, 0x80000000, R0, 0xf8, !PT ;  /* 0x8000000003037812 */ /* 0x000fc800078ef800 */
[----:B------:R0:W2:Y:S01]  /*b640*/  F2I.FTZ.TRUNC.NTZ R2, R3 ;  /* 0x0000000300027305 */ /* 0x0000a2000021f100 */
[----:B------:R-:W-:Y:S05]  /*b650*/  BRA `(.L_x_4521) ;  /* 0x0000000400e87947 */ /* 0x000fea0003800000 */
.L_x_4532:
[----:B------:R-:W2:Y:S02]  /*b660*/  LDG.E.U8 R3, desc[UR36][R4.64] ;  /* 0x0000002404037981 */ /* 0x000ea4000c1e1100 */
[----:B--2---:R-:W-:-:S05]  /*b670*/  IMAD.SHL.U32 R0, R3, 0x2000000, RZ ;  /* 0x0200000003007824 */ /* 0x004fca00078e00ff */
[----:B------:R-:W-:-:S13]  /*b680*/  ISETP.GE.U32.AND P0, PT, R0, 0x8000000, PT ;  /* 0x080000000000780c */ /* 0x000fda0003f06070 */
[C---:B------:R-:W-:Y:S02]  /*b690*/  @!P0 IMAD.SHL.U32 R0, R3.reuse, 0x100, RZ ;  /* 0x0000010003008824 */ /* 0x040fe400078e00ff */
[C---:B------:R-:W-:Y:S02]  /*b6a0*/  @P0 IMAD.SHL.U32 R2, R3.reuse, 0x200000, RZ ;  /* 0x0020000003020824 */ /* 0x040fe400078e00ff */
[----:B------:R-:W-:Y:S01]  /*b6b0*/  IMAD.SHL.U32 R3, R3, 0x1000000, RZ ;  /* 0x0100000003037824 */ /* 0x000fe200078e00ff */
[----:B------:R-:W-:Y:S02]  /*b6c0*/  @!P0 LOP3.LUT R0, R0, 0x7f00, RZ, 0xc0, !PT ;  /* 0x00007f0000008812 */ /* 0x000fe400078ec0ff */
[----:B------:R-:W-:Y:S02]  /*b6d0*/  @P0 LOP3.LUT R2, R2, 0x70000000, RZ, 0xfc, !PT ;  /* 0x7000000002020812 */ /* 0x000fe400078efcff */
[----:B------:R-:W-:-:S03]  /*b6e0*/  @!P0 LOP3.LUT R0, R0, 0x3f000000, RZ, 0xfc, !PT ;  /* 0x3f00000000008812 */ /* 0x000fc600078efcff */
[----:B------:R-:W-:Y:S02]  /*b6f0*/  @P0 FMUL.FTZ R2, R2, 1.9259299443872358531e-34 ;  /* 0x0780000002020820 */ /* 0x000fe40000410000 */
[----:B------:R-:W-:-:S05]  /*b700*/  @!P0 FADD.FTZ R2, R0, -0.5 ;  /* 0xbf00000000028421 */ /* 0x000fca0000010000 */
[----:B------:R-:W-:-:S06]  /*b710*/  LOP3.LUT R2, R2, 0x80000000, R3, 0xf8, !PT ;  /* 0x8000000002027812 */ /* 0x000fcc00078ef803 */
[----:B------:R-:W0:Y:S01]  /*b720*/  F2I.FTZ.TRUNC.NTZ R2, R2 ;  /* 0x0000000200027305 */ /* 0x000e22000021f100 */
[----:B------:R-:W-:Y:S05]  /*b730*/  BRA `(.L_x_4521) ;  /* 0x0000000400b07947 */ /* 0x000fea0003800000 */
.L_x_4531:
[----:B------:R-:W2:Y:S02]  /*b740*/  LDG.E.U16 R2, desc[UR36][R4.64] ;  /* 0x0000002404027981 */ /* 0x000ea4000c1e1500 */
[----:B--2---:R-:W-:-:S06]  /*b750*/  IMAD.U32 R2, R2, 0x10000, RZ ;  /* 0x0001000002027824 */ /* 0x004fcc00078e00ff */
[----:B------:R-:W0:Y:S01]  /*b760*/  F2I.FTZ.TRUNC.NTZ R2, R2 ;  /* 0x0000000200027305 */ /* 0x000e22000021f100 */
[----:B------:R-:W-:Y:S05]  /*b770*/  BRA `(.L_x_4521) ;  /* 0x0000000400a07947 */ /* 0x000fea0003800000 */
.L_x_4528:
        /* <DEDUP_REMOVED lines=10> */
.L_x_4535:
        /* <DEDUP_REMOVED lines=21> */
.L_x_4539:
[----:B------:R-:W-:Y:S05]  /*b970*/  BSYNC B1 ;  /* 0x0000000000017941 */ /* 0x000fea0003800000 */
.L_x_4538:
[----:B------:R-:W-:Y:S01]  /*b980*/  IMAD.SHL.U32 R2, R2, 0x100000, RZ ;  /* 0x0010000002027824 */ /* 0x000fe200078e00ff */
[----:B------:R-:W-:-:S04]  /*b990*/  LEA R3, R0, 0x3b800000, 0x17 ;  /* 0x3b80000000037811 */ /* 0x000fc800078eb8ff */
[----:B------:R-:W-:-:S07]  /*b9a0*/  LOP3.LUT R2, R3, R2, R4, 0xfe, !PT ;  /* 0x0000000203027212 */ /* 0x000fce00078efe04 */
.L_x_4537:
[----:B------:R-:W-:Y:S05]  /*b9b0*/  BSYNC B0 ;  /* 0x0000000000007941 */ /* 0x000fea0003800000 */
.L_x_4536:
[----:B------:R-:W0:Y:S01]  /*b9c0*/  F2I.FTZ.TRUNC.NTZ R2, R2 ;  /* 0x0000000200027305 */ /* 0x000e22000021f100 */
[----:B------:R-:W-:Y:S05]  /*b9d0*/  BRA `(.L_x_4521) ;  /* 0x0000000400087947 */ /* 0x000fea0003800000 */
.L_x_4534:
        /* <DEDUP_REMOVED lines=21> */
.L_x_4543:
[----:B------:R-:W-:Y:S05]  /*bb30*/  BSYNC B1 ;  /* 0x0000000000017941 */ /* 0x000fea0003800000 */
.L_x_4542:
[----:B------:R-:W-:Y:S01]  /*bb40*/  IMAD.SHL.U32 R2, R2, 0x200000, RZ ;  /* 0x0020000002027824 */ /* 0x000fe200078e00ff */
[----:B------:R-:W-:-:S04]  /*bb50*/  LEA R3, R0, 0x37800000, 0x17 ;  /* 0x3780000000037811 */ /* 0x000fc800078eb8ff */
[----:B------:R-:W-:-:S07]  /*bb60*/  LOP3.LUT R2, R3, R2, R4, 0xfe, !PT ;  /* 0x0000000203027212 */ /* 0x000fce00078efe04 */
.L_x_4541:
[----:B------:R-:W-:Y:S05]  /*bb70*/  BSYNC B0 ;  /* 0x0000000000007941 */ /* 0x000fea0003800000 */
.L_x_4540:
[----:B------:R-:W0:Y:S01]  /*bb80*/  F2I.FTZ.TRUNC.NTZ R2, R2 ;  /* 0x0000000200027305 */ /* 0x000e22000021f100 */
[----:B------:R-:W-:Y:S05]  /*bb90*/  BRA `(.L_x_4521) ;  /* 0x0000000000987947 */ /* 0x000fea0003800000 */
.L_x_4533:
        /* <DEDUP_REMOVED lines=14> */
.L_x_4547:
[----:B------:R-:W-:Y:S05]  /*bc80*/  BSYNC B0 ;  /* 0x0000000000007941 */ /* 0x000fea0003800000 */
.L_x_4546:
[----:B------:R-:W0:Y:S01]  /*bc90*/  F2I.FTZ.TRUNC.NTZ R2, R2 ;  /* 0x0000000200027305 */ /* 0x000e22000021f100 */
[----:B------:R-:W-:Y:S05]  /*bca0*/  BRA `(.L_x_4521) ;  /* 0x0000000000547947 */ /* 0x000fea0003800000 */
.L_x_4520:
[----:B------:R-:W-:Y:S01]  /*bcb0*/  MOV R0, 0x0 ;  /* 0x0000000000007802 */ /* 0x000fe20000000f00 */
[----:B------:R-:W-:Y:S01]  /*bcc0*/  ULDC.64 UR4, c[0x4][0x118] ;  /* 0x0100460000047ab9 */ /* 0x000fe20000000a00 */
[----:B------:R-:W-:Y:S01]  /*bcd0*/  ULDC.64 UR6, c[0x4][0x10] ;  /* 0x0100040000067ab9 */ /* 0x000fe20000000a00 */
[----:B------:R-:W-:Y:S01]  /*bce0*/  MOV R4, UR4 ;  /* 0x0000000400047c02 */ /* 0x000fe20008000f00 */
        /* <DEDUP_REMOVED lines=10> */
[----:B------:R-:W-:-:S07]  /*bd90*/  IMAD.MOV.U32 R2, RZ, RZ, RZ ;  /* 0x000000ffff027224 */ /* 0x000fce00078e00ff */
[----:B------:R-:W-:-:S07]  /*bda0*/  LEPC R20, `(.L_x_4548) ;  /* 0x000000001014794e */ /* 0x000fce0000000000 */
[----:B012345:R-:W-:Y:S05]  /*bdb0*/  CALL.ABS.NOINC R14 ;  /* 0x000000000e007343 */ /* 0x03ffea0003c00000 */
.L_x_4548:
[----:B------:R-:W-:Y:S05]  /*bdc0*/  BRA `(.L_x_4521) ;  /* 0x00000000000c7947 */ /* 0x000fea0003800000 */
.L_x_4545:
[----:B------:R0:W5:Y:S01]  /*bdd0*/  LDG.E R2, desc[UR36][R4.64] ;  /* 0x0000002404027981 */ /* 0x000162000c1e1900 */
[----:B------:R-:W-:Y:S05]  /*bde0*/  BRA `(.L_x_4521) ;  /* 0x0000000000047947 */ /* 0x000fea0003800000 */
.L_x_4544:
[----:B------:R0:W5:Y:S02]  /*bdf0*/  LDG.E R2, desc[UR36][R4.64] ;  /* 0x0000002404027981 */ /* 0x000164000c1e1900 */
.L_x_4521:
        /* <DEDUP_REMOVED lines=17> */
.L_x_4552:
[----:B------:R0:W5:Y:S01]  /*bf10*/  LDG.E.U8 R17, desc[UR36][R4.64] ;  /* 0x0000002404117981 */ /* 0x000162000c1e1100 */
[----:B------:R-:W-:Y:S05]  /*bf20*/  BRA `(.L_x_4554) ;  /* 0x0000000c00347947 */ /* 0x000fea0003800000 */
.L_x_4551:
        /* <DEDUP_REMOVED lines=8> */
.L_x_4556:
[----:B------:R0:W5:Y:S01]  /*bfb0*/  LDG.E R17, desc[UR36][R4.64] ;  /* 0x0000002404117981 */ /* 0x000162000c1e1900 */
[----:B------:R-:W-:Y:S05]  /*bfc0*/  BRA `(.L_x_4554) ;  /* 0x0000000c000c7947 */ /* 0x000fea0003800000 */
.L_x_4555:
[----:B------:R0:W5:Y:S01]  /*bfd0*/  LDG.E.S16 R17, desc[UR36][R4.64] ;  /* 0x0000002404117981 */ /* 0x000162000c1e1700 */
[----:B------:R-:W-:Y:S05]  /*bfe0*/  BRA `(.L_x_4554) ;  /* 0x0000000c00047947 */ /* 0x000fea0003800000 */
.L_x_4550:
[----:B------:R-:W-:-:S13]  /*bff0*/  ISETP.GT.AND P0, PT, R0, 0x6, PT ;  /* 0x000000060000780c */ /* 0x000fda0003f04270 */
[----:B------:R-:W-:Y:S05]  /*c000*/  @P0 BRA `(.L_x_4557) ;  /* 0x00000000002c0947 */ /* 0x000fea0003800000 */
[----:B------:R-:W-:-:S13]  /*c010*/  ISETP.NE.AND P0, PT, R0, 0x5, PT ;  /* 0x000000050000780c */ /* 0x000fda0003f05270 */
[----:B------:R-:W-:Y:S05]  /*c020*/  @!P0 BRA `(.L_x_4558) ;  /* 0x0000000000148947 */ /* 0x000fea0003800000 */
[----:B------:R-:W-:-:S13]  /*c030*/  ISETP.NE.AND P0, PT, R0, 0x6, PT ;  /* 0x000000060000780c */ /* 0x000fda0003f05270 */
[----:B------:R-:W-:Y:S05]  /*c040*/  @P0 BRA `(.L_x_4553) ;  /* 0x0000000800980947 */ /* 0x000fea0003800000 */
[----:B------:R-:W2:Y:S02]  /*c050*/  LDG.E R4, desc[UR36][R4.64] ;  /* 0x0000002404047981 */ /* 0x000ea4000c1e1900 */
[----:B--2---:R0:W2:Y:S01]  /*c060*/  F2I.FTZ.TRUNC.NTZ R17, R4 ;  /* 0x0000000400117305 */ /* 0x0040a2000021f100 */
[----:B------:R-:W-:Y:S05]  /*c070*/  BRA `(.L_x_4554) ;  /* 0x0000000800e07947 */ /* 0x000fea0003800000 */
.L_x_4558:
[----:B------:R-:W2:Y:S02]  /*c080*/  LDG.E.U16 R4, desc[UR36][R4.64] ;  /* 0x0000002404047981 */ /* 0x000ea4000c1e1500 */
[----:B--2---:R-:W-:-:S06]  /*c090*/  HADD2.F32 R17, -RZ, R4.H0_H0 ;  /* 0x20000004ff117230 */ /* 0x004fcc0000004100 */
[----:B------:R-:W0:Y:S01]  /*c0a0*/  F2I.FTZ.TRUNC.NTZ R17, R17 ;  /* 0x0000001100117305 */ /* 0x000e22000021f100 */
[----:B------:R-:W-:Y:S05]  /*c0b0*/  BRA `(.L_x_4554) ;  /* 0x0000000800d07947 */ /* 0x000fea0003800000 */
.L_x_4557:
[----:B------:R-:W-:-:S13]  /*c0c0*/  ISETP.NE.AND P0, PT, R0, 0x7, PT ;  /* 0x000000070000780c */ /* 0x000fda0003f05270 */
[----:B------:R-:W-:Y:S05]  /*c0d0*/  @!P0 BRA `(.L_x_4559) ;  /* 0x00000000002c8947 */ /* 0x000fea0003800000 */
[----:B------:R-:W-:-:S13]  /*c0e0*/  ISETP.NE.AND P0, PT, R0, 0x8, PT ;  /* 0x000000080000780c */ /* 0x000fda0003f05270 */
[----:B------:R-:W-:Y:S05]  /*c0f0*/  @!P0 BRA `(.L_x_4560) ;  /* 0x0000000000148947 */ /* 0x000fea0003800000 */
[----:B------:R-:W-:-:S13]  /*c100*/  ISETP.NE.AND P0, PT, R0, 0x9, PT ;  /* 0x000000090000780c */ /* 0x000fda0003f05270 */
[----:B------:R-:W-:Y:S05]  /*c110*/  @P0 BRA `(.L_x_4553) ;  /* 0x0000000800640947 */ /* 0x000fea0003800000 */
[----:B------:R-:W2:Y:S02]  /*c120*/  LDG.E R4, desc[UR36][R4.64] ;  /* 0x0000002404047981 */ /* 0x000ea4000c1e1900 */
[----:B--2---:R0:W2:Y:S01]  /*c130*/  F2I.FTZ.TRUNC.NTZ R17, R4 ;  /* 0x0000000400117305 */ /* 0x0040a2000021f100 */
[----:B------:R-:W-:Y:S05]  /*c140*/  BRA `(.L_x_4554) ;  /* 0x0000000800ac7947 */ /* 0x000fea0003800000 */
.L_x_4560:
[----:B------:R-:W2:Y:S02]  /*c150*/  LDG.E.U16 R4, desc[UR36][R4.64] ;  /* 0x0000002404047981 */ /* 0x000ea4000c1e1500 */
[----:B--2---:R-:W-:-:S06]  /*c160*/  HADD2.F32 R17, -RZ, R4.H0_H0 ;  /* 0x20000004ff117230 */ /* 0x004fcc0000004100 */
[----:B------:R-:W0:Y:S01]  /*c170*/  F2I.FTZ.TRUNC.NTZ R17, R17 ;  /* 0x0000001100117305 */ /* 0x000e22000021f100 */
[----:B------:R-:W-:Y:S05]  /*c180*/  BRA `(.L_x_4554) ;  /* 0x00000008009c7947 */ /* 0x000fea0003800000 */
.L_x_4559:
[----:B------:R-:W2:Y:S02]  /*c190*/  LDG.E.64 R4, desc[UR36][R4.64] ;  /* 0x0000002404047981 */ /* 0x000ea4000c1e1b00 */
[----:B--2---:R0:W2:Y:S01]  /*c1a0*/  F2I.F64.TRUNC R17, R4 ;  /* 0x0000000400117311 */ /* 0x0040a2000030d100 */
[----:B------:R-:W-:Y:S05]  /*c1b0*/  BRA `(.L_x_4554) ;  /* 0x0000000800907947 */ /* 0x000fea0003800000 */
.L_x_4549:
        /* <DEDUP_REMOVED lines=12> */
.L_x_4563:
[----:B------:R-:W2:Y:S02]  /*c280*/  LDG.E.64 R4, desc[UR36][R4.64] ;  /* 0x0000002404047981 */ /* 0x000ea4000c1e1b00 */
[----:B--2---:R0:W2:Y:S01]  /*c290*/  F2I.F64.TRUNC R17, R4 ;  /* 0x0000000400117311 */ /* 0x0040a2000030d100 */
[----:B------:R-:W-:Y:S05]  /*c2a0*/  BRA `(.L_x_4554) ;  /* 0x0000000800547947 */ /* 0x000fea0003800000 */
.L_x_4562:
        /* <DEDUP_REMOVED lines=25> */
[----:B------:R0:W2:Y:S01]  /*c440*/  F2I.FTZ.TRUNC.NTZ R17, R7 ;  /* 0x0000000700117305 */ /* 0x0000a2000021f100 */
[----:B------:R-:W-:Y:S05]  /*c450*/  BRA `(.L_x_4554) ;  /* 0x0000000400e87947 */ /* 0x000fea0003800000 */
.L_x_4565:
        /* <DEDUP_REMOVED lines=12> */
[----:B------:R0:W2:Y:S01]  /*c520*/  F2I.FTZ.TRUNC.NTZ R17, R0 ;  /* 0x0000000000117305 */ /* 0x0000a2000021f100 */
[----:B------:R-:W-:Y:S05]  /*c530*/  BRA `(.L_x_4554) ;  /* 0x0000000400b07947 */ /* 0x000fea0003800000 */
.L_x_4564:
[----:B------:R-:W2:Y:S02]  /*c540*/  LDG.E.U16 R17, desc[UR36][R4.64] ;  /* 0x0000002404117981 */ /* 0x000ea4000c1e1500 */
[----:B--2---:R-:W-:-:S06]  /*c550*/  IMAD.U32 R17, R17, 0x10000, RZ ;  /* 0x0001000011117824 */ /* 0x004fcc00078e00ff */
[----:B------:R-:W0:Y:S01]  /*c560*/  F2I.FTZ.TRUNC.NTZ R17, R17 ;  /* 0x0000001100117305 */ /* 0x000e22000021f100 */
[----:B------:R-:W-:Y:S05]  /*c570*/  BRA `(.L_x_4554) ;  /* 0x0000000400a07947 */ /* 0x000fea0003800000 */
.L_x_4561:
        /* <DEDUP_REMOVED lines=10> */
.L_x_4568:
        /* <DEDUP_REMOVED lines=21> */
.L_x_4572:
[----:B------:R-:W-:Y:S05]  /*c770*/  BSYNC B1 ;  /* 0x0000000000017941 */ /* 0x000fea0003800000 */
.L_x_4571:
[----:B------:R-:W-:Y:S01]  /*c780*/  IMAD.SHL.U32 R3, R3, 0x100000, RZ ;  /* 0x0010000003037824 */ /* 0x000fe200078e00ff */
[----:B------:R-:W-:-:S04]  /*c790*/  LEA R0, R0, 0x3b800000, 0x17 ;  /* 0x3b80000000007811 */ /* 0x000fc800078eb8ff */
[----:B------:R-:W-:-:S07]  /*c7a0*/  LOP3.LUT R17, R0, R3, R17, 0xfe, !PT ;  /* 0x0000000300117212 */ /* 0x000fce00078efe11 */
.L_x_4570:
[----:B------:R-:W-:Y:S05]  /*c7b0*/  BSYNC B0 ;  /* 0x0000000000007941 */ /* 0x000fea0003800000 */
.L_x_4569:
[----:B------:R-:W0:Y:S01]  /*c7c0*/  F2I.FTZ.TRUNC.NTZ R17, R17 ;  /* 0x0000001100117305 */ /* 0x000e22000021f100 */
[----:B------:R-:W-:Y:S05]  /*c7d0*/  BRA `(.L_x_4554) ;  /* 0x0000000400087947 */ /* 0x000fea0003800000 */
.L_x_4567:
        /* <DEDUP_REMOVED lines=21> */
.L_x_4576:
[----:B------:R-:W-:Y:S05]  /*c930*/  BSYNC B1 ;  /* 0x0000000000017941 */ /* 0x000fea0003800000 */
.L_x_4575:
[----:B------:R-:W-:Y:S02]  /*c940*/  LEA R0, R0, 0x37800000, 0x17 ;  /* 0x3780000000007811 */ /* 0x000fe400078eb8ff */
[----:B------:R-:W-:-:S04]  /*c950*/  SHF.L.U32 R3, R3, 0x15, RZ ;  /* 0x0000001503037819 */ /* 0x000fc800000006ff */
[----:B------:R-:W-:-:S07]  /*c960*/  LOP3.LUT R17, R0, R3, R17, 0xfe, !PT ;  /* 0x0000000300117212 */ /* 0x000fce00078efe11 */
.L_x_4574:
[----:B------:R-:W-:Y:S05]  /*c970*/  BSYNC B0 ;  /* 0x0000000000007941 */ /* 0x000fea0003800000 */
.L_x_4573:
[----:B------:R-:W0:Y:S01]  /*c980*/  F2I.FTZ.TRUNC.NTZ R17, R17 ;  /* 0x0000001100117305 */ /* 0x000e22000021f100 */
[----:B------:R-:W-:Y:S05]  /*c990*/  BRA `(.L_x_4554) ;  /* 0x0000000000987947 */ /* 0x000fea0003800000 */
.L_x_4566:
        /* <DEDUP_REMOVED lines=14> */
.L_x_4580:
[----:B------:R-:W-:Y:S05]  /*ca80*/  BSYNC B0 ;  /* 0x0000000000007941 */ /* 0x000fea0003800000 */
.L_x_4579:
[----:B------:R-:W0:Y:S01]  /*ca90*/  F2I.FTZ.TRUNC.NTZ R17, R17 ;  /* 0x0000001100117305 */ /* 0x000e22000021f100 */
[----:B------:R-:W-:Y:S05]  /*caa0*/  BRA `(.L_x_4554) ;  /* 0x0000000000547947 */ /* 0x000fea0003800000 */
.L_x_4553:
        /* <DEDUP_REMOVED lines=17> */
.L_x_4581:
[----:B------:R-:W-:Y:S05]  /*cbc0*/  BRA `(.L_x_4554) ;  /* 0x00000000000c7947 */ /* 0x000fea0003800000 */
.L_x_4578:
[----:B------:R0:W5:Y:S01]  /*cbd0*/  LDG.E R17, desc[UR36][R4.64] ;  /* 0x0000002404117981 */ /* 0x000162000c1e1900 */
[----:B------:R-:W-:Y:S05]  /*cbe0*/  BRA `(.L_x_4554) ;  /* 0x0000000000047947 */ /* 0x000fea0003800000 */
.L_x_4577:
[----:B------:R0:W5:Y:S02]  /*cbf0*/  LDG.E R17, desc[UR36][R4.64] ;  /* 0x0000002404117981 */ /* 0x000164000c1e1900 */
.L_x_4554:
[----:B------:R-:W1:Y:S01]  /*cc00*/  LDC.U8 R3, c[0x0][0x615] ;  /* 0x00018540ff037b82 */ /* 0x000e620000000000 */
[----:B------:R-:W-:Y:S02]  /*cc10*/  ULDC.64 UR4, c[0x0][0x5c8] ;  /* 0x0001720000047ab9 */ /* 0x000fe40000000a00 */
[----:B0-----:R-:W-:-:S05]  /*cc20*/  IADD3 R4, P0, R16, UR4, RZ ;  /* 0x0000000410047c10 */ /* 0x001fca000ff1e0ff */
        /* <DEDUP_REMOVED lines=14> */
.L_x_4585:
[----:B------:R1:W5:Y:S01]  /*cd10*/  LDG.E.U8 R16, desc[UR36][R4.64] ;  /* 0x0000002404107981 */ /* 0x000362000c1e1100 */
[----:B------:R-:W-:Y:S05]  /*cd20*/  BRA `(.L_x_4587) ;  /* 0x0000000c00347947 */ /* 0x000fea0003800000 */
.L_x_4584:
        /* <DEDUP_REMOVED lines=8> */
.L_x_4589:
[----:B------:R0:W5:Y:S01]  /*cdb0*/  LDG.E R16, desc[UR36][R4.64] ;  /* 0x0000002404107981 */ /* 0x000162000c1e1900 */
[----:B------:R-:W-:Y:S05]  /*cdc0*/  BRA `(.L_x_4587) ;  /* 0x0000000c000c7947 */ /* 0x000fea0003800000 */
.L_x_4588:
[----:B------:R0:W5:Y:S01]  /*cdd0*/  LDG.E.S16 R16, desc[UR36][R4.64] ;  /* 0x0000002404107981 */ /* 0x000162000c1e1700 */
[----:B------:R-:W-:Y:S05]  /*cde0*/  BRA `(.L_x_4587) ;  /* 0x0000000c00047947 */ /* 0x000fea0003800000 */
.L_x_4583:
        /* <DEDUP_REMOVED lines=9> */
.L_x_4591:
[----:B------:R-:W2:Y:S02]  /*ce80*/  LDG.E.U16 R4, desc[UR36][R4.64] ;  /* 0x0000002404047981 */ /* 0x000ea4000c1e1500 */
[----:B--2---:R-:W-:-:S06]  /*ce90*/  HADD2.F32 R16, -RZ, R4.H0_H0 ;  /* 0x20000004ff107230 */ /* 0x004fcc0000004100 */
[----:B------:R-:W0:Y:S01]  /*cea0*/  F2I.FTZ.TRUNC.NTZ R16, R16 ;  /* 0x0000001000107305 */ /* 0x000e22000021f100 */
[----:B------:R-:W-:Y:S05]  /*ceb0*/  BRA `(.L_x_4587) ;  /* 0x0000000800d07947 */ /* 0x000fea0003800000 */
.L_x_4590:
        /* <DEDUP_REMOVED lines=9> */
.L_x_4593:
[----:B------:R-:W2:Y:S02]  /*cf50*/  LDG.E.U16 R4, desc[UR36][R4.64] ;  /* 0x0000002404047981 */ /* 0x000ea4000c1e1500 */
[----:B--2---:R-:W-:-:S06]  /*cf60*/  HADD2.F32 R16, -RZ, R4.H0_H0 ;  /* 0x20000004ff107230 */ /* 0x004fcc0000004100 */
[----:B------:R-:W0:Y:S01]  /*cf70*/  F2I.FTZ.TRUNC.NTZ R16, R16 ;  /* 0x0000001000107305 */ /* 0x000e22000021f100 */
[----:B------:R-:W-:Y:S05]  /*cf80*/  BRA `(.L_x_4587) ;  /* 0x00000008009c7947 */ /* 0x000fea0003800000 */
.L_x_4592:
[----:B------:R-:W2:Y:S02]  /*cf90*/  LDG.E.64 R4, desc[UR36][R4.64] ;  /* 0x0000002404047981 */ /* 0x000ea4000c1e1b00 */
[----:B--2---:R0:W1:Y:S01]  /*cfa0*/  F2I.F64.TRUNC R16, R4 ;  /* 0x0000000400107311 */ /* 0x004062000030d100 */
[----:B------:R-:W-:Y:S05]  /*cfb0*/  BRA `(.L_x_4587) ;  /* 0x0000000800907947 */ /* 0x000fea0003800000 */
.L_x_4582:
        /* <DEDUP_REMOVED lines=12> */
.L_x_4596:
[----:B------:R-:W2:Y:S02]  /*d080*/  LDG.E.64 R4, desc[UR36][R4.64] ;  /* 0x0000002404047981 */ /* 0x000ea4000c1e1b00 */
[----:B--2---:R0:W1:Y:S01]  /*d090*/  F2I.F64.TRUNC R16, R4 ;  /* 0x0000000400107311 */ /* 0x004062000030d100 */
[----:B------:R-:W-:Y:S05]  /*d0a0*/  BRA `(.L_x_4587) ;  /* 0x0000000800547947 */ /* 0x000fea0003800000 */
.L_x_4595:
        /* <DEDUP_REMOVED lines=27> */
.L_x_4598:
        /* <DEDUP_REMOVED lines=14> */
.L_x_4597:
[----:B------:R-:W2:Y:S02]  /*d340*/  LDG.E.U16 R16, desc[UR36][R4.64] ;  /* 0x0000002404107981 */ /* 0x000ea4000c1e1500 */
[----:B--2---:R-:W-:-:S06]  /*d350*/  IMAD.U32 R16, R16, 0x10000, RZ ;  /* 0x0001000010107824 */ /* 0x004fcc00078e00ff */
[----:B------:R-:W0:Y:S01]  /*d360*/  F2I.FTZ.TRUNC.NTZ R16, R16 ;  /* 0x0000001000107305 */ /* 0x000e22000021f100 */
[----:B------:R-:W-:Y:S05]  /*d370*/  BRA `(.L_x_4587) ;  /* 0x0000000400a07947 */ /* 0x000fea0003800000 */
.L_x_4594:
        /* <DEDUP_REMOVED lines=10> */
.L_x_4601:
        /* <DEDUP_REMOVED lines=21> */
.L_x_4605:
[----:B------:R-:W-:Y:S05]  /*d570*/  BSYNC B1 ;  /* 0x0000000000017941 */ /* 0x000fea0003800000 */
.L_x_4604:
[----:B------:R-:W-:Y:S01]  /*d580*/  IMAD.SHL.U32 R3, R3, 0x100000, RZ ;  /* 0x0010000003037824 */ /* 0x000fe200078e00ff */
[----:B------:R-:W-:-:S04]  /*d590*/  LEA R5, R0, 0x3b800000, 0x17 ;  /* 0x3b80000000057811 */ /* 0x000fc800078eb8ff */
[----:B------:R-:W-:-:S07]  /*d5a0*/  LOP3.LUT R16, R5, R3, R16, 0xfe, !PT ;  /* 0x0000000305107212 */ /* 0x000fce00078efe10 */
.L_x_4603:
[----:B------:R-:W-:Y:S05]  /*d5b0*/  BSYNC B0 ;  /* 0x0000000000007941 */ /* 0x000fea0003800000 */
.L_x_4602:
[----:B------:R-:W0:Y:S01]  /*d5c0*/  F2I.FTZ.TRUNC.NTZ R16, R16 ;  /* 0x0000001000107305 */ /* 0x000e22000021f100 */
[----:B------:R-:W-:Y:S05]  /*d5d0*/  BRA `(.L_x_4587) ;  /* 0x0000000400087947 */ /* 0x000fea0003800000 */
.L_x_4600:
[----:B------:R-:W2:Y:S01]  /*d5e0*/  LDG.E.U8 R3, desc[UR36][R4.64] ;  /* 0x0000002404037981 */ /* 0x000ea2000c1e1100 */
[----:B------:R-:W-:Y:S01]  /*d5f0*/  BSSY B0, `(.L_x_4606) ;  /* 0x0000018000007945 */ /* 0x000fe20003800000 */
[----:B------:R-:W-:Y:S01]  /*d600*/  HFMA2.MMA R16, -RZ, RZ, 0, 0 ;  /* 0x00000000ff107435 */ /* 0x000fe200000001ff */
        /* <DEDUP_REMOVED lines=18> */
.L_x_4609:
[----:B------:R-:W-:Y:S05]  /*d730*/  BSYNC B1 ;  /* 0x0000000000017941 */ /* 0x000fea0003800000 */
.L_x_4608:
[----:B------:R-:W-:Y:S01]  /*d740*/  IMAD.SHL.U32 R3, R3, 0x200000, RZ ;  /* 0x0020000003037824 */ /* 0x000fe200078e00ff */
[----:B------:R-:W-:-:S04]  /*d750*/  LEA R5, R0, 0x37800000, 0x17 ;  /* 0x3780000000057811 */ /* 0x000fc800078eb8ff */
[----:B------:R-:W-:-:S07]  /*d760*/  LOP3.LUT R16, R5, R3, R16, 0xfe, !PT ;  /* 0x0000000305107212 */ /* 0x000fce00078efe10 */
.L_x_4607:
[----:B------:R-:W-:Y:S05]  /*d770*/  BSYNC B0 ;  /* 0x0000000000007941 */ /* 0x000fea0003800000 */
.L_x_4606:
[----:B------:R-:W0:Y:S01]  /*d780*/  F2I.FTZ.TRUNC.NTZ R16, R16 ;  /* 0x0000001000107305 */ /* 0x000e22000021f100 */
[----:B------:R-:W-:Y:S05]  /*d790*/  BRA `(.L_x_4587) ;  /* 0x0000000000987947 */ /* 0x000fea0003800000 */
.L_x_4599:
        /* <DEDUP_REMOVED lines=14> */
.L_x_4613:
[----:B------:R-:W-:Y:S05]  /*d880*/  BSYNC B0 ;  /* 0x0000000000007941 */ /* 0x000fea0003800000 */
.L_x_4612:
[----:B------:R-:W0:Y:S01]  /*d890*/  F2I.FTZ.TRUNC.NTZ R16, R16 ;  /* 0x0000001000107305 */ /* 0x000e22000021f100 */
[----:B------:R-:W-:Y:S05]  /*d8a0*/  BRA `(.L_x_4587) ;  /* 0x0000000000547947 */ /* 0x000fea0003800000 */
.L_x_4586:
        /* <DEDUP_REMOVED lines=17> */
.L_x_4614:
[----:B------:R-:W-:Y:S05]  /*d9c0*/  BRA `(.L_x_4587) ;  /* 0x00000000000c7947 */ /* 0x000fea0003800000 */
.L_x_4611:
[----:B------:R0:W5:Y:S01]  /*d9d0*/  LDG.E R16, desc[UR36][R4.64] ;  /* 0x0000002404107981 */ /* 0x000162000c1e1900 */
[----:B------:R-:W-:Y:S05]  /*d9e0*/  BRA `(.L_x_4587) ;  /* 0x0000000000047947 */ /* 0x000fea0003800000 */
.L_x_4610:
[----:B------:R0:W5:Y:S02]  /*d9f0*/  LDG.E R16, desc[UR36][R4.64] ;  /* 0x0000002404107981 */ /* 0x000164000c1e1900 */
.L_x_4587:
[----:B------:R-:W-:Y:S01]  /*da00*/  ULDC.64 UR4, c[0x4][0x148] ;  /* 0x0100520000047ab9 */ /* 0x000fe20000000a00 */
[----:B------:R-:W-:Y:S01]  /*da10*/  BSSY B7, `(.L_x_4615) ;  /* 0x0000016000077945 */ /* 0x000fe20003800000 */
[----:B------:R-:W-:Y:S01]  /*da20*/  ISETP.NE.U32.AND P0, PT, RZ, UR4, PT ;  /* 0x00000004ff007c0c */ /* 0x000fe2000bf05070 */
[----:B------:R-:W-:Y:S02]  /*da30*/  ULDC UR4, c[0x0][0x5d0] ;  /* 0x0001740000047ab9 */ /* 0x000fe40000000800 */
[----:B--2345:R-:W-:Y:S02]  /*da40*/  ISETP.EQ.AND P1, PT, R18, UR4, PT ;  /* 0x0000000412007c0c */ /* 0x03cfe4000bf22270 */
[----:B------:R-:W-:-:S13]  /*da50*/  ISETP.NE.AND.EX P0, PT, RZ, UR5, PT, P0 ;  /* 0x00000005ff007c0c */ /* 0x000fda000bf05300 */
[----:B------:R-:W-:Y:S05]  /*da60*/  @P0 BRA P1, `(.L_x_4616) ;  /* 0x0000000000400947 */ /* 0x000fea0000800000 */
[----:B0-----:R-:W-:Y:S01]  /*da70*/  MOV R0, 0x0 ;  /* 0x0000000000007802 */ /* 0x001fe20000000f00 */
[----:B------:R-:W-:Y:S01]  /*da80*/  ULDC.64 UR4, c[0x4][0x128] ;  /* 0x01004a0000047ab9 */ /* 0x000fe20000000a00 */
[----:B------:R-:W-:Y:S01]  /*da90*/  ULDC.64 UR6, c[0x4][0x8] ;  /* 0x0100020000067ab9 */ /* 0x000fe20000000a00 */
[----:B-1----:R-:W-:Y:S01]  /*daa0*/  IMAD.U32 R4, RZ, RZ, UR4 ;  /* 0x00000004ff047e24 */ /* 0x002fe2000f8e00ff */
        /* <DEDUP_REMOVED lines=12> */
.L_x_4616:
[----:B------:R-:W-:Y:S05]  /*db70*/  BSYNC B7 ;  /* 0x0000000000077941 */ /* 0x000fea0003800000 */
.L_x_4615:
        /* <DEDUP_REMOVED lines=23> */
.L_x_4618:
[----:B------:R-:W-:Y:S05]  /*dcf0*/  BSYNC B7 ;  /* 0x0000000000077941 */ /* 0x000fea0003800000 */
.L_x_4617:
[----:B0-----:R-:W-:Y:S01]  /*dd00*/  IMAD.IADD R0, R17, 0x1, -R2 ;  /* 0x0000000111007824 */ /* 0x001fe200078e0a02 */
        /* <DEDUP_REMOVED lines=25> */
.L_x_4620:
[----:B------:R-:W-:Y:S05]  /*dea0*/  BSYNC B7 ;  /* 0x0000000000077941 */ /* 0x000fea0003800000 */
.L_x_4619:
[----:B-1----:R-:W0:Y:S01]  /*deb0*/  LDC.64 R4, c[0x0][0x5e0] ;  /* 0x00017800ff047b82 */ /* 0x002e220000000a00 */
[----:B------:R-:W-:Y:S02]  /*dec0*/  SHF.R.S32.HI R3, RZ, 0x1f, R16 ;  /* 0x0000001fff037819 */ /* 0x000fe40000011410 */
[----:B------:R-:W-:-:S05]  /*ded0*/  CS2R R20, SRZ ;  /* 0x0000000000147805 */ /* 0x000fca000001ff00 */
[----:B------:R-:W1:Y:S01]  /*dee0*/  LDC R0, c[0x0][0x5e8] ;  /* 0x00017a00ff007b82 */ /* 0x000e620000000800 */
[----:B0-----:R-:W-:Y:S01]  /*def0*/  ISETP.GE.U32.AND P0, PT, R4, 0x1, PT ;  /* 0x000000010400780c */ /* 0x001fe20003f06070 */
[-C--:B------:R-:W-:Y:S02]  /*df00*/  IMAD R3, R3, R4.reuse, RZ ;  /* 0x0000000403037224 */ /* 0x080fe400078e02ff */
        /* <DEDUP_REMOVED lines=8> */
[----:B------:R-:W-:Y:S01]  /*df90*/  IMAD.IADD R3, R27, 0x1, R3 ;  /* 0x000000011b037824 */ /* 0x000fe200078e0203 */
[----:B------:R-:W-:-:S07]  /*dfa0*/  CS2R R20, SRZ ;  /* 0x0000000000147805 */ /* 0x000fce000001ff00 */
.L_x_4625:
        /* <DEDUP_REMOVED lines=12> */
.L_x_4623:
        /* <DEDUP_REMOVED lines=19> */
.L_x_4624:
[----:B------:R-:W-:Y:S05]  /*e1a0*/  BSYNC B1 ;  /* 0x0000000000017941 */ /* 0x000fea0003800000 */
.L_x_4622:
        /* <DEDUP_REMOVED lines=12> */
[----:B------:R-:W-:-:S05]  /*e270*/  IMAD R3, R31, R13, R11 ;  /* 0x0000000d1f037224 */ /* 0x000fca00078e020b */
[----:B------:R-:W-:-:S05]  /*e280*/  IADD3 R3, R9, R3, RZ ;  /* 0x0000000309037210 */ /* 0x000fca0007ffe0ff */
[----:B--2---:R-:W-:Y:S02]  /*e290*/  IMAD R3, R3, R6, RZ ;  /* 0x0000000603037224 */ /* 0x004fe400078e02ff */
[----:B------:R-:W-:-:S04]  /*e2a0*/  IMAD.WIDE.U32 R20, R6, R8, R20 ;  /* 0x0000000806147225 */ /* 0x000fc800078e0014 */
[----:B------:R-:W-:Y:S02]  /*e2b0*/  IMAD R7, R7, R8, R3 ;  /* 0x0000000807077224 */ /* 0x000fe400078e0203 */
[----:B------:R-:W-:Y:S02]  /*e2c0*/  IMAD.MOV.U32 R3, RZ, RZ, R5 ;  /* 0x000000ffff037224 */ /* 0x000fe400078e0005 */
[----:B------:R-:W-:Y:S01]  /*e2d0*/  IMAD.IADD R21, R21, 0x1, R7 ;  /* 0x0000000115157824 */ /* 0x000fe200078e0207 */
[----:B------:R-:W-:Y:S06]  /*e2e0*/  @P0 BRA `(.L_x_4625) ;  /* 0xfffffffc00300947 */ /* 0x000fec000383ffff */
[----:B------:R-:W-:Y:S05]  /*e2f0*/  BSYNC B0 ;  /* 0x0000000000007941 */ /* 0x000fea0003800000 */
.L_x_4621:
        /* <DEDUP_REMOVED lines=18> */
.L_x_4630:
        /* <DEDUP_REMOVED lines=24> */
.L_x_4629:
[----:B------:R-:W-:Y:S05]  /*e5a0*/  BSYNC B8 ;  /* 0x0000000000087941 */ /* 0x000fea0003800000 */
.L_x_4628:
[----:B------:R-:W-:-:S05]  /*e5b0*/  IADD3 R16, P0, R16, 0x4, RZ ;  /* 0x0000000410107810 */ /* 0x000fca0007f1e0ff */
[----:B------:R-:W-:Y:S01]  /*e5c0*/  IMAD.X R17, RZ, RZ, R17, P0 ;  /* 0x000000ffff117224 */ /* 0x000fe200000e0611 */
[----:B------:R-:W-:-:S04]  /*e5d0*/  ISETP.GE.U32.AND P0, PT, R16, R25, PT ;  /* 0x000000191000720c */ /* 0x000fc80003f06070 */
[----:B------:R-:W-:-:S13]  /*e5e0*/  ISETP.GE.U32.AND.EX P0, PT, R17, R18, PT, P0 ;  /* 0x000000121100720c */ /* 0x000fda0003f06100 */
[----:B------:R-:W-:Y:S05]  /*e5f0*/  @!P0 BRA `(.L_x_4630) ;  /* 0xfffffffc00888947 */ /* 0x000fea000383ffff */
.L_x_4627:
[----:B------:R-:W-:Y:S05]  /*e600*/  BSYNC B7 ;  /* 0x0000000000077941 */ /* 0x000fea0003800000 */
.L_x_4626:
        /* <DEDUP_REMOVED lines=14> */
.L_x_4634:
[----:B------:R1:W-:Y:S01]  /*e6f0*/  STG.E.U8 desc[UR36][R22.64], RZ ;  /* 0x000000ff16007986 */ /* 0x0003e2000c101124 */
[----:B------:R-:W-:Y:S05]  /*e700*/  BRA `(.L_x_4636) ;  /* 0x00000004008c7947 */ /* 0x000fea0003800000 */
.L_x_4633:
        /* <DEDUP_REMOVED lines=8> */
.L_x_4638:
[----:B------:R3:W-:Y:S01]  /*e790*/  STG.E desc[UR36][R22.64], RZ ;  /* 0x000000ff16007986 */ /* 0x0007e2000c101924 */
[----:B------:R-:W-:Y:S05]  /*e7a0*/  BRA `(.L_x_4636) ;  /* 0x0000000400647947 */ /* 0x000fea0003800000 */
.L_x_4637:
[----:B------:R2:W-:Y:S01]  /*e7b0*/  STG.E.U16 desc[UR36][R22.64], RZ ;  /* 0x000000ff16007986 */ /* 0x0005e2000c101524 */
[----:B------:R-:W-:Y:S05]  /*e7c0*/  BRA `(.L_x_4636) ;  /* 0x00000004005c7947 */ /* 0x000fea0003800000 */
.L_x_4632:
        /* <DEDUP_REMOVED lines=8> */
.L_x_4640:
[----:B------:R0:W-:Y:S01]  /*e850*/  STG.E.U16 desc[UR36][R22.64], RZ ;  /* 0x000000ff16007986 */ /* 0x0001e2000c101524 */
[----:B------:R-:W-:Y:S05]  /*e860*/  BRA `(.L_x_4636) ;  /* 0x0000000400347947 */ /* 0x000fea0003800000 */
.L_x_4639:
        /* <DEDUP_REMOVED lines=8> */
.L_x_4642:
[----:B------:R0:W-:Y:S01]  /*e8f0*/  STG.E desc[UR36][R22.64], RZ ;  /* 0x000000ff16007986 */ /* 0x0001e2000c101924 */
[----:B------:R-:W-:Y:S05]  /*e900*/  BRA `(.L_x_4636) ;  /* 0x00000004000c7947 */ /* 0x000fea0003800000 */
.L_x_4641:
[----:B------:R0:W-:Y:S01]  /*e910*/  STG.E.64 desc[UR36][R22.64], RZ ;  /* 0x000000ff16007986 */ /* 0x0001e2000c101b24 */
[----:B------:R-:W-:Y:S05]  /*e920*/  BRA `(.L_x_4636) ;  /* 0x0000000400047947 */ /* 0x000fea0003800000 */
.L_x_4631:
        /* <DEDUP_REMOVED lines=10> */
.L_x_4645:
[----:B------:R0:W-:Y:S01]  /*e9d0*/  STG.E.128 desc[UR36][R22.64], RZ ;  /* 0x000000ff16007986 */ /* 0x0001e2000c101d24 */
[----:B------:R-:W-:Y:S05]  /*e9e0*/  BRA `(.L_x_4636) ;  /* 0x0000000000d47947 */ /* 0x000fea0003800000 */
.L_x_4644:
        /* <DEDUP_REMOVED lines=8> */
.L_x_4647:
[----:B------:R0:W-:Y:S01]  /*ea70*/  STG.E.U8 desc[UR36][R22.64], RZ ;  /* 0x000000ff16007986 */ /* 0x0001e2000c101124 */
[----:B------:R-:W-:Y:S05]  /*ea80*/  BRA `(.L_x_4636) ;  /* 0x0000000000ac7947 */ /* 0x000fea0003800000 */
.L_x_4646:
[----:B------:R0:W-:Y:S01]  /*ea90*/  STG.E.U16 desc[UR36][R22.64], RZ ;  /* 0x000000ff16007986 */ /* 0x0001e2000c101524 */
[----:B------:R-:W-:Y:S05]  /*eaa0*/  BRA `(.L_x_4636) ;  /* 0x0000000000a47947 */ /* 0x000fea0003800000 */
.L_x_4643:
        /* <DEDUP_REMOVED lines=10> */
.L_x_4650:
[----:B------:R0:W-:Y:S01]  /*eb50*/  STG.E.U8 desc[UR36][R22.64], RZ ;  /* 0x000000ff16007986 */ /* 0x0001e2000c101124 */
[----:B------:R-:W-:Y:S05]  /*eb60*/  BRA `(.L_x_4636) ;  /* 0x0000000000747947 */ /* 0x000fea0003800000 */
.L_x_4649:
[----:B------:R0:W-:Y:S01]  /*eb70*/  STG.E.U8 desc[UR36][R22.64], RZ ;  /* 0x000000ff16007986 */ /* 0x0001e2000c101124 */
[----:B------:R-:W-:Y:S05]  /*eb80*/  BRA `(.L_x_4636) ;  /* 0x00000000006c7947 */ /* 0x000fea0003800000 */
.L_x_4648:
[----:B------:R-:W-:-:S13]  /*eb90*/  ISETP.NE.AND P0, PT, R0, 0x1c, PT ;  /* 0x0000001c0000780c */ /* 0x000fda0003f05270 */
[----:B------:R-:W-:Y:S05]  /*eba0*/  @!P0 BRA `(.L_x_4651) ;  /* 0x0000000000608947 */ /* 0x000fea0003800000 */
[----:B------:R-:W-:-:S13]  /*ebb0*/  ISETP.NE.AND P0, PT, R0, 0x1d, PT ;  /* 0x0000001d0000780c */ /* 0x000fda0003f05270 */
[----:B------:R-:W-:Y:S05]  /*ebc0*/  @!P0 BRA `(.L_x_4652) ;  /* 0x0000000000508947 */ /* 0x000fea0003800000 */
[----:B------:R-:W-:-:S13]  /*ebd0*/  ISETP.NE.AND P0, PT, R0, 0x2c, PT ;  /* 0x0000002c0000780c */ /* 0x000fda0003f05270 */
[----:B------:R0:W-:Y:S01]  /*ebe0*/  @!P0 STG.E.U8 desc[UR36][R22.64], RZ ;  /* 0x000000ff16008986 */ /* 0x0001e2000c101124 */
[----:B------:R-:W-:Y:S05]  /*ebf0*/  @!P0 BRA `(.L_x_4636) ;  /* 0x0000000000508947 */ /* 0x000fea0003800000 */
.L_x_4635:
        /* <DEDUP_REMOVED lines=16> */
.L_x_4653:
[----:B------:R-:W-:Y:S05]  /*ed00*/  BRA `(.L_x_4636) ;  /* 0x00000000000c7947 */ /* 0x000fea0003800000 */
.L_x_4652:
[----:B------:R0:W-:Y:S01]  /*ed10*/  STG.E.64 desc[UR36][R22.64], RZ ;  /* 0x000000ff16007986 */ /* 0x0001e2000c101b24 */
[----:B------:R-:W-:Y:S05]  /*ed20*/  BRA `(.L_x_4636) ;  /* 0x0000000000047947 */ /* 0x000fea0003800000 */
.L_x_4651:
[----:B------:R0:W-:Y:S02]  /*ed30*/  STG.E desc[UR36][R22.64], RZ ;  /* 0x000000ff16007986 */ /* 0x0001e4000c101924 */
.L_x_4636:
[----:B------:R-:W-:-:S07]  /*ed40*/  VIADD R19, R19, 0x80 ;  /* 0x0000008013137836 */ /* 0x000fce0000000000 */
.L_x_4448:
[----:B------:R-:W-:Y:S05]  /*ed50*/  BSYNC B6 ;  /* 0x0000000000067941 */ /* 0x000fea0003800000 */
.L_x_4447:
        /* <DEDUP_REMOVED lines=459> */
.L_x_4656:
        /* <DEDUP_REMOVED lines=20> */
.L_x_4660:
[----:B------:R1:W5:Y:S01]  /*10b50*/  LDG.E.U8 R18, desc[UR36][R2.64] ;  /* 0x0000002402127981 */ /* 0x000362000c1e1100 */
[----:B------:R-:W-:Y:S05]  /*10b60*/  BRA `(.L_x_4662) ;  /* 0x0000000c00347947 */ /* 0x000fea0003800000 */
.L_x_4659:
        /* <DEDUP_REMOVED lines=8> */
.L_x_4664:
[----:B------:R4:W5:Y:S01]  /*10bf0*/  LDG.E R18, desc[UR36][R2.64] ;  /* 0x0000002402127981 */ /* 0x000962000c1e1900 */
[----:B------:R-:W-:Y:S05]  /*10c00*/  BRA `(.L_x_4662) ;  /* 0x0000000c000c7947 */ /* 0x000fea0003800000 */
.L_x_4663:
[----:B------:R2:W5:Y:S01]  /*10c10*/  LDG.E.S16 R18, desc[UR36][R2.64] ;  /* 0x0000002402127981 */ /* 0x000562000c1e1700 */
[----:B------:R-:W-:Y:S05]  /*10c20*/  BRA `(.L_x_4662) ;  /* 0x0000000c00047947 */ /* 0x000fea0003800000 */
.L_x_4658:
        /* <DEDUP_REMOVED lines=9> */
.L_x_4666:
[----:B------:R-:W2:Y:S02]  /*10cc0*/  LDG.E.U16 R2, desc[UR36][R2.64] ;  /* 0x0000002402027981 */ /* 0x000ea4000c1e1500 */
[----:B--2---:R-:W-:-:S06]  /*10cd0*/  HADD2.F32 R18, -RZ, R2.H0_H0 ;  /* 0x20000002ff127230 */ /* 0x004fcc0000004100 */
[----:B------:R-:W0:Y:S01]  /*10ce0*/  F2I.FTZ.TRUNC.NTZ R18, R18 ;  /* 0x0000001200127305 */ /* 0x000e22000021f100 */
[----:B------:R-:W-:Y:S05]  /*10cf0*/  BRA `(.L_x_4662) ;  /* 0x0000000800d07947 */ /* 0x000fea0003800000 */
.L_x_4665:
        /* <DEDUP_REMOVED lines=9> */
.L_x_4668:
[----:B------:R-:W2:Y:S02]  /*10d90*/  LDG.E.U16 R2, desc[UR36][R2.64] ;  /* 0x0000002402027981 */ /* 0x000ea4000c1e1500 */
[----:B--2---:R-:W-:-:S06]  /*10da0*/  HADD2.F32 R18, -RZ, R2.H0_H0 ;  /* 0x20000002ff127230 */ /* 0x004fcc0000004100 */
[----:B------:R-:W0:Y:S01]  /*10db0*/  F2I.FTZ.TRUNC.NTZ R18, R18 ;  /* 0x0000001200127305 */ /* 0x000e22000021f100 */
[----:B------:R-:W-:Y:S05]  /*10dc0*/  BRA `(.L_x_4662) ;  /* 0x00000008009c7947 */ /* 0x000fea0003800000 */
.L_x_4667:
[----:B------:R-:W2:Y:S02]  /*10dd0*/  LDG.E.64 R2, desc[UR36][R2.64] ;  /* 0x0000002402027981 */ /* 0x000ea4000c1e1b00 */
[----:B--2---:R0:W1:Y:S01]  /*10de0*/  F2I.F64.TRUNC R18, R2 ;  /* 0x0000000200127311 */ /* 0x004062000030d100 */
[----:B------:R-:W-:Y:S05]  /*10df0*/  BRA `(.L_x_4662) ;  /* 0x0000000800907947 */ /* 0x000fea0003800000 */
.L_x_4657:
        /* <DEDUP_REMOVED lines=12> */
.L_x_4671:
[----:B------:R-:W2:Y:S02]  /*10ec0*/  LDG.E.64 R2, desc[UR36][R2.64] ;  /* 0x0000002402027981 */ /* 0x000ea4000c1e1b00 */
[----:B--2---:R0:W1:Y:S01]  /*10ed0*/  F2I.F64.TRUNC R18, R2 ;  /* 0x0000000200127311 */ /* 0x004062000030d100 */
[----:B------:R-:W-:Y:S05]  /*10ee0*/  BRA `(.L_x_4662) ;  /* 0x0000000800547947 */ /* 0x000fea0003800000 */
.L_x_4670:
        /* <DEDUP_REMOVED lines=27> */
.L_x_4673:
[----:B------:R-:W2:Y:S02]  /*110a0*/  LDG.E.U8 R2, desc[UR36][R2.64] ;  /* 0x0000002402027981 */ /* 0x000ea4000c1e1100 */
[C---:B--2---:R-:W-:Y:S02]  /*110b0*/  IMAD.SHL.U32 R0, R2.reuse, 0x2000000, RZ ;  /* 0x0200000002007824 */ /* 0x044fe400078e00ff */
[----:B------:R-:W-:-:S03]  /*110c0*/  IMAD.SHL.U32 R5, R2, 0x1000000, RZ ;  /* 0x0100000002057824 */ /* 0x000fc600078e00ff */
[----:B------:R-:W-:-:S13]  /*110d0*/  ISETP.GE.U32.AND P0, PT, R0, 0x8000000, PT ;  /* 0x080000000000780c */ /* 0x000fda0003f06070 */
[C---:B------:R-:W-:Y:S01]  /*110e0*/  @!P0 IMAD.SHL.U32 R0, R2.reuse, 0x100, RZ ;  /* 0x0000010002008824 */ /* 0x040fe200078e00ff */
[----:B------:R-:W-:-:S04]  /*110f0*/  @P0 SHF.L.U32 R4, R2, 0x15, RZ ;  /* 0x0000001502040819 */ /* 0x000fc800000006ff */
        /* <DEDUP_REMOVED lines=8> */
.L_x_4672:
[----:B------:R-:W2:Y:S02]  /*11180*/  LDG.E.U16 R18, desc[UR36][R2.64] ;  /* 0x0000002402127981 */ /* 0x000ea4000c1e1500 */
[----:B--2---:R-:W-:-:S06]  /*11190*/  IMAD.U32 R18, R18, 0x10000, RZ ;  /* 0x0001000012127824 */ /* 0x004fcc00078e00ff */
[----:B------:R-:W0:Y:S01]  /*111a0*/  F2I.FTZ.TRUNC.NTZ R18, R18 ;  /* 0x0000001200127305 */ /* 0x000e22000021f100 */
[----:B------:R-:W-:Y:S05]  /*111b0*/  BRA `(.L_x_4662) ;  /* 0x0000000400a07947 */ /* 0x000fea0003800000 */
.L_x_4669:
        /* <DEDUP_REMOVED lines=10> */
.L_x_4676:
        /* <DEDUP_REMOVED lines=21> */
.L_x_4680:
[----:B------:R-:W-:Y:S05]  /*113b0*/  BSYNC B1 ;  /* 0x0000000000017941 */ /* 0x000fea0003800000 */
.L_x_4679:
[----:B------:R-:W-:Y:S01]  /*113c0*/  IMAD.SHL.U32 R2, R2, 0x100000, RZ ;  /* 0x0010000002027824 */ /* 0x000fe200078e00ff */
[----:B------:R-:W-:-:S04]  /*113d0*/  LEA R3, R0, 0x3b800000, 0x17 ;  /* 0x3b80000000037811 */ /* 0x000fc800078eb8ff */
[----:B------:R-:W-:-:S07]  /*113e0*/  LOP3.LUT R18, R3, R2, R18, 0xfe, !PT ;  /* 0x0000000203127212 */ /* 0x000fce00078efe12 */
.L_x_4678:
[----:B------:R-:W-:Y:S05]  /*113f0*/  BSYNC B0 ;  /* 0x0000000000007941 */ /* 0x000fea0003800000 */
.L_x_4677:
[----:B------:R-:W0:Y:S01]  /*11400*/  F2I.FTZ.TRUNC.NTZ R18, R18 ;  /* 0x0000001200127305 */ /* 0x000e22000021f100 */
[----:B------:R-:W-:Y:S05]  /*11410*/  BRA `(.L_x_4662) ;  /* 0x0000000400087947 */ /* 0x000fea0003800000 */
.L_x_4675:
        /* <DEDUP_REMOVED lines=21> */
.L_x_4684:
[----:B------:R-:W-:Y:S05]  /*11570*/  BSYNC B1 ;  /* 0x0000000000017941 */ /* 0x000fea0003800000 */
.L_x_4683:
[----:B------:R-:W-:Y:S01]  /*11580*/  IMAD.SHL.U32 R2, R2, 0x200000, RZ ;  /* 0x0020000002027824 */ /* 0x000fe200078e00ff */
[----:B------:R-:W-:-:S04]  /*11590*/  LEA R3, R0, 0x37800000, 0x17 ;  /* 0x3780000000037811 */ /* 0x000fc800078eb8ff */
[----:B------:R-:W-:-:S07]  /*115a0*/  LOP3.LUT R18, R3, R2, R18, 0xfe, !PT ;  /* 0x0000000203127212 */ /* 0x000fce00078efe12 */
.L_x_4682:
[----:B------:R-:W-:Y:S05]  /*115b0*/  BSYNC B0 ;  /* 0x0000000000007941 */ /* 0x000fea0003800000 */
.L_x_4681:
[----:B------:R-:W0:Y:S01]  /*115c0*/  F2I.FTZ.TRUNC.NTZ R18, R18 ;  /* 0x0000001200127305 */ /* 0x000e22000021f100 */
[----:B------:R-:W-:Y:S05]  /*115d0*/  BRA `(.L_x_4662) ;  /* 0x0000000000987947 */ /* 0x000fea0003800000 */
.L_x_4674:
        /* <DEDUP_REMOVED lines=14> */
.L_x_4688:
[----:B------:R-:W-:Y:S05]  /*116c0*/  BSYNC B0 ;  /* 0x0000000000007941 */ /* 0x000fea0003800000 */
.L_x_4687:
[----:B------:R-:W0:Y:S01]  /*116d0*/  F2I.FTZ.TRUNC.NTZ R18, R18 ;  /* 0x0000001200127305 */ /* 0x000e22000021f100 */
[----:B------:R-:W-:Y:S05]  /*116e0*/  BRA `(.L_x_4662) ;  /* 0x0000000000547947 */ /* 0x000fea0003800000 */
.L_x_4661:
        /* <DEDUP_REMOVED lines=16> */
[----:B-1----:R-:W-:Y:S05]  /*117f0*/  CALL.ABS.NOINC R2 ;  /* 0x0000000002007343 */ /* 0x002fea0003c00000 */
.L_x_4689:
[----:B------:R-:W-:Y:S05]  /*11800*/  BRA `(.L_x_4662) ;  /* 0x00000000000c7947 */ /* 0x000fea0003800000 */
.L_x_4686:
[----:B------:R0:W5:Y:S01]  /*11810*/  LDG.E R18, desc[UR36][R2.64] ;  /* 0x0000002402127981 */ /* 0x000162000c1e1900 */
[----:B------:R-:W-:Y:S05]  /*11820*/  BRA `(.L_x_4662) ;  /* 0x0000000000047947 */ /* 0x000fea0003800000 */
.L_x_4685:
[----:B------:R0:W5:Y:S02]  /*11830*/  LDG.E R18, desc[UR36][R2.64] ;  /* 0x0000002402127981 */ /* 0x000164000c1e1900 */
.L_x_4662:
[----:B0-----:R-:W0:Y:S01]  /*11840*/  LDC.U8 R4, c[0x0][0x612] ;  /* 0x00018480ff047b82 */ /* 0x001e220000000000 */
[----:B------:R-:W-:Y:S02]  /*11850*/  ULDC.64 UR4, c[0x0][0x5b0] ;  /* 0x00016c0000047ab9 */ /* 0x000fe40000000a00 */
[----:B-1234-:R-:W-:-:S05]  /*11860*/  IADD3 R2, P0, R24, UR4, RZ ;  /* 0x0000000418027c10 */ /* 0x01efca000ff1e0ff */
        /* <DEDUP_REMOVED lines=14> */
.L_x_4693:
[----:B------:R1:W5:Y:S01]  /*11950*/  LDG.E.U8 R24, desc[UR36][R2.64] ;  /* 0x0000002402187981 */ /* 0x000362000c1e1100 */
[----:B------:R-:W-:Y:S05]  /*11960*/  BRA `(.L_x_4695) ;  /* 0x0000000c00347947 */ /* 0x000fea0003800000 */
.L_x_4692:
        /* <DEDUP_REMOVED lines=8> */
.L_x_4697:
[----:B------:R3:W5:Y:S01]  /*119f0*/  LDG.E R24, desc[UR36][R2.64] ;  /* 0x0000002402187981 */ /* 0x000762000c1e1900 */
[----:B------:R-:W-:Y:S05]  /*11a00*/  BRA `(.L_x_4695) ;  /* 0x0000000c000c7947 */ /* 0x000fea0003800000 */
.L_x_4696:
[----:B------:R2:W5:Y:S01]  /*11a10*/  LDG.E.S16 R24, desc[UR36][R2.64] ;  /* 0x0000002402187981 */ /* 0x000562000c1e1700 */
[----:B------:R-:W-:Y:S05]  /*11a20*/  BRA `(.L_x_4695) ;  /* 0x0000000c00047947 */ /* 0x000fea0003800000 */
.L_x_4691:
        /* <DEDUP_REMOVED lines=9> */
.L_x_4699:
[----:B------:R-:W2:Y:S02]  /*11ac0*/  LDG.E.U16 R2, desc[UR36][R2.64] ;  /* 0x0000002402027981 */ /* 0x000ea4000c1e1500 */
[----:B--2---:R-:W-:-:S06]  /*11ad0*/  HADD2.F32 R24, -RZ, R2.H0_H0 ;  /* 0x20000002ff187230 */ /* 0x004fcc0000004100 */
[----:B------:R-:W0:Y:S01]  /*11ae0*/  F2I.FTZ.TRUNC.NTZ R24, R24 ;  /* 0x0000001800187305 */ /* 0x000e22000021f100 */
[----:B------:R-:W-:Y:S05]  /*11af0*/  BRA `(.L_x_4695) ;  /* 0x0000000800d07947 */ /* 0x000fea0003800000 */
.L_x_4698:
        /* <DEDUP_REMOVED lines=9> */
.L_x_4701:
[----:B------:R-:W2:Y:S02]  /*11b90*/  LDG.E.U16 R2, desc[UR36][R2.64] ;  /* 0x0000002402027981 */ /* 0x000ea4000c1e1500 */
[----:B--2---:R-:W-:-:S06]  /*11ba0*/  HADD2.F32 R24, -RZ, R2.H0_H0 ;  /* 0x20000002ff187230 */ /* 0x004fcc0000004100 */
[----:B------:R-:W0:Y:S01]  /*11bb0*/  F2I.FTZ.TRUNC.NTZ R24, R24 ;  /* 0x0000001800187305 */ /* 0x000e22000021f100 */
[----:B------:R-:W-:Y:S05]  /*11bc0*/  BRA `(.L_x_4695) ;  /* 0x00000008009c7947 */ /* 0x000fea0003800000 */
.L_x_4700:
[----:B------:R-:W2:Y:S02]  /*11bd0*/  LDG.E.64 R2, desc[UR36][R2.64] ;  /* 0x0000002402027981 */ /* 0x000ea4000c1e1b00 */
[----:B--2---:R0:W1:Y:S01]  /*11be0*/  F2I.F64.TRUNC R24, R2 ;  /* 0x0000000200187311 */ /* 0x004062000030d100 */
[----:B------:R-:W-:Y:S05]  /*11bf0*/  BRA `(.L_x_4695) ;  /* 0x0000000800907947 */ /* 0x000fea0003800000 */
.L_x_4690:
        /* <DEDUP_REMOVED lines=12> */
.L_x_4704:
[----:B------:R-:W2:Y:S02]  /*11cc0*/  LDG.E.64 R2, desc[UR36][R2.64] ;  /* 0x0000002402027981 */ /* 0x000ea4000c1e1b00 */
[----:B--2---:R0:W1:Y:S01]  /*11cd0*/  F2I.F64.TRUNC R24, R2 ;  /* 0x0000000200187311 */ /* 0x004062000030d100 */
[----:B------:R-:W-:Y:S05]  /*11ce0*/  BRA `(.L_x_4695) ;  /* 0x0000000800547947 */ /* 0x000fea0003800000 */
.L_x_4703:
        /* <DEDUP_REMOVED lines=27> */
.L_x_4706:
        /* <DEDUP_REMOVED lines=14> */
.L_x_4705:
[----:B------:R-:W2:Y:S02]  /*11f80*/  LDG.E.U16 R24, desc[UR36][R2.64] ;  /* 0x0000002402187981 */ /* 0x000ea4000c1e1500 */
[----:B--2---:R-:W-:-:S06]  /*11f90*/  IMAD.U32 R24, R24, 0x10000, RZ ;  /* 0x0001000018187824 */ /* 0x004fcc00078e00ff */
[----:B------:R-:W0:Y:S01]  /*11fa0*/  F2I.FTZ.TRUNC.NTZ R24, R24 ;  /* 0x0000001800187305 */ /* 0x000e22000021f100 */
[----:B------:R-:W-:Y:S05]  /*11fb0*/  BRA `(.L_x_4695) ;  /* 0x0000000400a07947 */ /* 0x000fea0003800000 */
.L_x_4702:
        /* <DEDUP_REMOVED lines=10> */
.L_x_4709:
        /* <DEDUP_REMOVED lines=21> */
.L_x_4713:
[----:B------:R-:W-:Y:S05]  /*121b0*/  BSYNC B1 ;  /* 0x0000000000017941 */ /* 0x000fea0003800000 */
.L_x_4712:
[----:B------:R-:W-:Y:S01]  /*121c0*/  IMAD.SHL.U32 R2, R2, 0x100000, RZ ;  /* 0x0010000002027824 */ /* 0x000fe200078e00ff */
[----:B------:R-:W-:-:S04]  /*121d0*/  LEA R3, R0, 0x3b800000, 0x17 ;  /* 0x3b80000000037811 */ /* 0x000fc800078eb8ff */
[----:B------:R-:W-:-:S07]  /*121e0*/  LOP3.LUT R24, R3, R2, R24, 0xfe, !PT ;  /* 0x0000000203187212 */ /* 0x000fce00078efe18 */
.L_x_4711:
[----:B------:R-:W-:Y:S05]  /*121f0*/  BSYNC B0 ;  /* 0x0000000000007941 */ /* 0x000fea0003800000 */
.L_x_4710:
[----:B------:R-:W0:Y:S01]  /*12200*/  F2I.FTZ.TRUNC.NTZ R24, R24 ;  /* 0x0000001800187305 */ /* 0x000e22000021f100 */
[----:B------:R-:W-:Y:S05]  /*12210*/  BRA `(.L_x_4695) ;  /* 0x0000000400087947 */ /* 0x000fea0003800000 */
.L_x_4708:
        /* <DEDUP_REMOVED lines=21> */
.L_x_4717:
[----:B------:R-:W-:Y:S05]  /*12370*/  BSYNC B1 ;  /* 0x0000000000017941 */ /* 0x000fea0003800000 */
.L_x_4716:
[----:B------:R-:W-:Y:S01]  /*12380*/  IMAD.SHL.U32 R2, R2, 0x200000, RZ ;  /* 0x0020000002027824 */ /* 0x000fe200078e00ff */
[----:B------:R-:W-:-:S04]  /*12390*/  LEA R3, R0, 0x37800000, 0x17 ;  /* 0x3780000000037811 */ /* 0x000fc800078eb8ff */
[----:B------:R-:W-:-:S07]  /*123a0*/  LOP3.LUT R24, R3, R2, R24, 0xfe, !PT ;  /* 0x0000000203187212 */ /* 0x000fce00078efe18 */
.L_x_4715:
[----:B------:R-:W-:Y:S05]  /*123b0*/  BSYNC B0 ;  /* 0x0000000000007941 */ /* 0x000fea0003800000 */
.L_x_4714:
[----:B------:R-:W0:Y:S01]  /*123c0*/  F2I.FTZ.TRUNC.NTZ R24, R24 ;  /* 0x0000001800187305 */ /* 0x000e22000021f100 */
[----:B------:R-:W-:Y:S05]  /*123d0*/  BRA `(.L_x_4695) ;  /* 0x0000000000987947 */ /* 0x000fea0003800000 */
.L_x_4707:
        /* <DEDUP_REMOVED lines=14> */
.L_x_4721:
[----:B------:R-:W-:Y:S05]  /*124c0*/  BSYNC B0 ;  /* 0x0000000000007941 */ /* 0x000fea0003800000 */
.L_x_4720:
[----:B------:R-:W0:Y:S01]  /*124d0*/  F2I.FTZ.TRUNC.NTZ R24, R24 ;  /* 0x0000001800187305 */ /* 0x000e22000021f100 */
[----:B------:R-:W-:Y:S05]  /*124e0*/  BRA `(.L_x_4695) ;  /* 0x0000000000547947 */ /* 0x000fea0003800000 */
.L_x_4694:
        /* <DEDUP_REMOVED lines=13> */
[----:B------:R-:W-:Y:S02]  /*125c0*/  IMAD.MOV.U32 R13, RZ, RZ, RZ ;  /* 0x000000ffff0d7224 */ /* 0x000fe400078e00ff */
[----:B0-----:R-:W-:-:S07]  /*125d0*/  IMAD.MOV.U32 R24, RZ, RZ, RZ ;  /* 0x000000ffff187224 */ /* 0x001fce00078e00ff */
[----:B------:R-:W-:-:S07]  /*125e0*/  LEPC R20, `(.L_x_4722) ;  /* 0x000000001014794e */ /* 0x000fce0000000000 */
[----:B-1---5:R-:W-:Y:S05]  /*125f0*/  CALL.ABS.NOINC R2 ;  /* 0x0000000002007343 */ /* 0x022fea0003c00000 */
.L_x_4722:
[----:B------:R-:W-:Y:S05]  /*12600*/  BRA `(.L_x_4695) ;  /* 0x00000000000c7947 */ /* 0x000fea0003800000 */
.L_x_4719:
[----:B------:R0:W5:Y:S01]  /*12610*/  LDG.E R24, desc[UR36][R2.64] ;  /* 0x0000002402187981 */ /* 0x000162000c1e1900 */
[----:B------:R-:W-:Y:S05]  /*12620*/  BRA `(.L_x_4695) ;  /* 0x0000000000047947 */ /* 0x000fea0003800000 */
.L_x_4718:
[----:B------:R0:W5:Y:S02]  /*12630*/  LDG.E R24, desc[UR36][R2.64] ;  /* 0x0000002402187981 */ /* 0x000164000c1e1900 */
.L_x_4695:
[----:B01234-:R-:W0:Y:S01]  /*12640*/  LDC.U8 R2, c[0x0][0x613] ;  /* 0x000184c0ff027b82 */ /* 0x01fe220000000000 */
        /* <DEDUP_REMOVED lines=16> */
.L_x_4726:
[----:B------:R0:W5:Y:S01]  /*12750*/  LDG.E.U8 R2, desc[UR36][R4.64] ;  /* 0x0000002404027981 */ /* 0x000162000c1e1100 */
[----:B------:R-:W-:Y:S05]  /*12760*/  BRA `(.L_x_4728) ;  /* 0x0000000c00347947 */ /* 0x000fea0003800000 */
.L_x_4725:
        /* <DEDUP_REMOVED lines=8> */
.L_x_4730:
[----:B------:R0:W5:Y:S01]  /*127f0*/  LDG.E R2, desc[UR36][R4.64] ;  /* 0x0000002404027981 */ /* 0x000162000c1e1900 */
[----:B------:R-:W-:Y:S05]  /*12800*/  BRA `(.L_x_4728) ;  /* 0x0000000c000c7947 */ /* 0x000fea0003800000 */
.L_x_4729:
[----:B------:R0:W5:Y:S01]  /*12810*/  LDG.E.S16 R2, desc[UR36][R4.64] ;  /* 0x0000002404027981 */ /* 0x000162000c1e1700 */
[----:B------:R-:W-:Y:S05]  /*12820*/  BRA `(.L_x_4728) ;  /* 0x0000000c00047947 */ /* 0x000fea0003800000 */
.L_x_4724:
[----:B------:R-:W-:-:S13]  /*12830*/  ISETP.GT.AND P0, PT, R0, 0x6, PT ;  /* 0x000000060000780c */ /* 0x000fda0003f04270 */
[----:B------:R-:W-:Y:S05]  /*12840*/  @P0 BRA `(.L_x_4731) ;  /* 0x00000000002c0947 */ /* 0x000fea0003800000 */
[----:B------:R-:W-:-:S13]  /*12850*/  ISETP.NE.AND P0, PT, R0, 0x5, PT ;  /* 0x000000050000780c */ /* 0x000fda0003f05270 */
[----:B------:R-:W-:Y:S05]  /*12860*/  @!P0 BRA `(.L_x_4732) ;  /* 0x0000000000148947 */ /* 0x000fea0003800000 */
[----:B------:R-:W-:-:S13]  /*12870*/  ISETP.NE.AND P0, PT, R0, 0x6, PT ;  /* 0x000000060000780c */ /* 0x000fda0003f05270 */
[----:B------:R-:W-:Y:S05]  /*12880*/  @P0 BRA `(.L_x_4727) ;  /* 0x0000000800980947 */ /* 0x000fea0003800000 */
[----:B------:R-:W2:Y:S02]  /*12890*/  LDG.E R2, desc[UR36][R4.64] ;  /* 0x0000002404027981 */ /* 0x000ea4000c1e1900 */
[----:B--2---:R-:W1:Y:S01]  /*128a0*/  F2I.FTZ.TRUNC.NTZ R2, R2 ;  /* 0x0000000200027305 */ /* 0x004e62000021f100 */
[----:B------:R-:W-:Y:S05]  /*128b0*/  BRA `(.L_x_4728) ;  /* 0x0000000800e07947 */ /* 0x000fea0003800000 */
.L_x_4732:
[----:B------:R-:W2:Y:S02]  /*128c0*/  LDG.E.U16 R4, desc[UR36][R4.64] ;  /* 0x0000002404047981 */ /* 0x000ea4000c1e1500 */
[----:B--2---:R-:W-:-:S06]  /*128d0*/  HADD2.F32 R2, -RZ, R4.H0_H0 ;  /* 0x20000004ff027230 */ /* 0x004fcc0000004100 */
[----:B------:R-:W0:Y:S01]  /*128e0*/  F2I.FTZ.TRUNC.NTZ R2, R2 ;  /* 0x0000000200027305 */ /* 0x000e22000021f100 */
[----:B------:R-:W-:Y:S05]  /*128f0*/  BRA `(.L_x_4728) ;  /* 0x0000000800d07947 */ /* 0x000fea0003800000 */
.L_x_4731:
[----:B------:R-:W-:-:S13]  /*12900*/  ISETP.NE.AND P0, PT, R0, 0x7, PT ;  /* 0x000000070000780c */ /* 0x000fda0003f05270 */
[----:B------:R-:W-:Y:S05]  /*12910*/  @!P0 BRA `(.L_x_4733) ;  /* 0x00000000002c8947 */ /* 0x000fea0003800000 */
[----:B------:R-:W-:-:S13]  /*12920*/  ISETP.NE.AND P0, PT, R0, 0x8, PT ;  /* 0x000000080000780c */ /* 0x000fda0003f05270 */
[----:B------:R-:W-:Y:S05]  /*12930*/  @!P0 BRA `(.L_x_4734) ;  /* 0x0000000000148947 */ /* 0x000fea0003800000 */
[----:B------:R-:W-:-:S13]  /*12940*/  ISETP.NE.AND P0, PT, R0, 0x9, PT ;  /* 0x000000090000780c */ /* 0x000fda0003f05270 */
[----:B------:R-:W-:Y:S05]  /*12950*/  @P0 BRA `(.L_x_4727) ;  /* 0x0000000800640947 */ /* 0x000fea0003800000 */
[----:B------:R-:W2:Y:S02]  /*12960*/  LDG.E R2, desc[UR36][R4.64] ;  /* 0x0000002404027981 */ /* 0x000ea4000c1e1900 */
[----:B--2---:R-:W3:Y:S01]  /*12970*/  F2I.FTZ.TRUNC.NTZ R2, R2 ;  /* 0x0000000200027305 */ /* 0x004ee2000021f100 */
[----:B------:R-:W-:Y:S05]  /*12980*/  BRA `(.L_x_4728) ;  /* 0x0000000800ac7947 */ /* 0x000fea0003800000 */
.L_x_4734:
[----:B------:R-:W2:Y:S02]  /*12990*/  LDG.E.U16 R4, desc[UR36][R4.64] ;  /* 0x0000002404047981 */ /* 0x000ea4000c1e1500 */
[----:B--2---:R-:W-:-:S06]  /*129a0*/  HADD2.F32 R2, -RZ, R4.H0_H0 ;  /* 0x20000004ff027230 */ /* 0x004fcc0000004100 */
[----:B------:R-:W2:Y:S01]  /*129b0*/  F2I.FTZ.TRUNC.NTZ R2, R2 ;  /* 0x0000000200027305 */ /* 0x000ea2000021f100 */
[----:B------:R-:W-:Y:S05]  /*129c0*/  BRA `(.L_x_4728) ;  /* 0x00000008009c7947 */ /* 0x000fea0003800000 */
.L_x_4733:
[----:B------:R-:W2:Y:S02]  /*129d0*/  LDG.E.64 R2, desc[UR36][R4.64] ;  /* 0x0000002404027981 */ /* 0x000ea4000c1e1b00 */
[----:B--2---:R4:W0:Y:S01]  /*129e0*/  F2I.F64.TRUNC R2, R2 ;  /* 0x0000000200027311 */ /* 0x004822000030d100 */
[----:B------:R-:W-:Y:S05]  /*129f0*/  BRA `(.L_x_4728) ;  /* 0x0000000800907947 */ /* 0x000fea0003800000 */
.L_x_4723:
        /* <DEDUP_REMOVED lines=12> */
.L_x_4737:
[----:B------:R-:W2:Y:S02]  /*12ac0*/  LDG.E.64 R2, desc[UR36][R4.64] ;  /* 0x0000002404027981 */ /* 0x000ea4000c1e1b00 */
[----:B--2---:R0:W1:Y:S01]  /*12ad0*/  F2I.F64.TRUNC R2, R2 ;  /* 0x0000000200027311 */ /* 0x004062000030d100 */
[----:B------:R-:W-:Y:S05]  /*12ae0*/  BRA `(.L_x_4728) ;  /* 0x0000000800547947 */ /* 0x000fea0003800000 */
.L_x_4736:
        /* <DEDUP_REMOVED lines=25> */
[----:B------:R0:W1:Y:S01]  /*12c80*/  F2I.FTZ.TRUNC.NTZ R2, R3 ;  /* 0x0000000300027305 */ /* 0x000062000021f100 */
[----:B------:R-:W-:Y:S05]  /*12c90*/  BRA `(.L_x_4728) ;  /* 0x0000000400e87947 */ /* 0x000fea0003800000 */
.L_x_4739:
        /* <DEDUP_REMOVED lines=14> */
.L_x_4738:
[----:B------:R-:W2:Y:S02]  /*12d80*/  LDG.E.U16 R2, desc[UR36][R4.64] ;  /* 0x0000002404027981 */ /* 0x000ea4000c1e1500 */
[----:B--2---:R-:W-:-:S06]  /*12d90*/  IMAD.U32 R2, R2, 0x10000, RZ ;  /* 0x0001000002027824 */ /* 0x004fcc00078e00ff */
[----:B------:R-:W0:Y:S01]  /*12da0*/  F2I.FTZ.TRUNC.NTZ R2, R2 ;  /* 0x0000000200027305 */ /* 0x000e22000021f100 */
[----:B------:R-:W-:Y:S05]  /*12db0*/  BRA `(.L_x_4728) ;  /* 0x0000000400a07947 */ /* 0x000fea0003800000 */
.L_x_4735:
        /* <DEDUP_REMOVED lines=10> */
.L_x_4742:
        /* <DEDUP_REMOVED lines=21> */
.L_x_4746:
[----:B------:R-:W-:Y:S05]  /*12fb0*/  BSYNC B1 ;  /* 0x0000000000017941 */ /* 0x000fea0003800000 */
.L_x_4745:
[----:B------:R-:W-:Y:S01]  /*12fc0*/  IMAD.SHL.U32 R2, R2, 0x100000, RZ ;  /* 0x0010000002027824 */ /* 0x000fe200078e00ff */
[----:B------:R-:W-:-:S04]  /*12fd0*/  LEA R3, R0, 0x3b800000, 0x17 ;  /* 0x3b80000000037811 */ /* 0x000fc800078eb8ff */
[----:B------:R-:W-:-:S07]  /*12fe0*/  LOP3.LUT R2, R3, R2, R4, 0xfe, !PT ;  /* 0x0000000203027212 */ /* 0x000fce00078efe04 */
.L_x_4744:
[----:B------:R-:W-:Y:S05]  /*12ff0*/  BSYNC B0 ;  /* 0x0000000000007941 */ /* 0x000fea0003800000 */
.L_x_4743:
[----:B------:R-:W0:Y:S01]  /*13000*/  F2I.FTZ.TRUNC.NTZ R2, R2 ;  /* 0x0000000200027305 */ /* 0x000e22000021f100 */
[----:B------:R-:W-:Y:S05]  /*13010*/  BRA `(.L_x_4728) ;  /* 0x0000000400087947 */ /* 0x000fea0003800000 */
.L_x_4741:
        /* <DEDUP_REMOVED lines=21> */
.L_x_4750:
[----:B------:R-:W-:Y:S05]  /*13170*/  BSYNC B1 ;  /* 0x0000000000017941 */ /* 0x000fea0003800000 */
.L_x_4749:
[----:B------:R-:W-:Y:S01]  /*13180*/  IMAD.SHL.U32 R2, R2, 0x200000, RZ ;  /* 0x0020000002027824 */ /* 0x000fe200078e00ff */
[----:B------:R-:W-:-:S04]  /*13190*/  LEA R3, R0, 0x37800000, 0x17 ;  /* 0x3780000000037811 */ /* 0x000fc800078eb8ff */
[----:B------:R-:W-:-:S07]  /*131a0*/  LOP3.LUT R2, R3, R2, R4, 0xfe, !PT ;  /* 0x0000000203027212 */ /* 0x000fce00078efe04 */
.L_x_4748:
[----:B------:R-:W-:Y:S05]  /*131b0*/  BSYNC B0 ;  /* 0x0000000000007941 */ /* 0x000fea0003800000 */
.L_x_4747:
[----:B------:R-:W0:Y:S01]  /*131c0*/  F2I.FTZ.TRUNC.NTZ R2, R2 ;  /* 0x0000000200027305 */ /* 0x000e22000021f100 */
[----:B------:R-:W-:Y:S05]  /*131d0*/  BRA `(.L_x_4728) ;  /* 0x0000000000987947 */ /* 0x000fea0003800000 */
.L_x_4740:
        /* <DEDUP_REMOVED lines=14> */
.L_x_4754:
[----:B------:R-:W-:Y:S05]  /*132c0*/  BSYNC B0 ;  /* 0x0000000000007941 */ /* 0x000fea0003800000 */
.L_x_4753:
[----:B------:R-:W0:Y:S01]  /*132d0*/  F2I.FTZ.TRUNC.NTZ R2, R2 ;  /* 0x0000000200027305 */ /* 0x000e22000021f100 */
[----:B------:R-:W-:Y:S05]  /*132e0*/  BRA `(.L_x_4728) ;  /* 0x0000000000547947 */ /* 0x000fea0003800000 */
.L_x_4727:
        /* <DEDUP_REMOVED lines=13> */
[----:B------:R-:W-:Y:S02]  /*133c0*/  IMAD.MOV.U32 R13, RZ, RZ, RZ ;  /* 0x000000ffff0d7224 */ /* 0x000fe400078e00ff */
[----:B0-----:R-:W-:-:S07]  /*133d0*/  IMAD.MOV.U32 R2, RZ, RZ, RZ ;  /* 0x000000ffff027224 */ /* 0x001fce00078e00ff */
[----:B------:R-:W-:-:S07]  /*133e0*/  LEPC R20, `(.L_x_4755) ;  /* 0x000000001014794e */ /* 0x000fce0000000000 */
[----:B-1---5:R-:W-:Y:S05]  /*133f0*/  CALL.ABS.NOINC R14 ;  /* 0x000000000e007343 */ /* 0x022fea0003c00000 */
.L_x_4755:
[----:B------:R-:W-:Y:S05]  /*13400*/  BRA `(.L_x_4728) ;  /* 0x00000000000c7947 */ /* 0x000fea0003800000 */
.L_x_4752:
[----:B------:R0:W5:Y:S01]  /*13410*/  LDG.E R2, desc[UR36][R4.64] ;  /* 0x0000002404027981 */ /* 0x000162000c1e1900 */
[----:B------:R-:W-:Y:S05]  /*13420*/  BRA `(.L_x_4728) ;  /* 0x0000000000047947 */ /* 0x000fea0003800000 */
.L_x_4751:
[----:B------:R0:W5:Y:S02]  /*13430*/  LDG.E R2, desc[UR36][R4.64] ;  /* 0x0000002404027981 */ /* 0x000164000c1e1900 */
.L_x_4728:
[----:B0---4-:R-:W0:Y:S01]  /*13440*/  LDC.U8 R3, c[0x0][0x614] ;  /* 0x00018500ff037b82 */ /* 0x011e220000000000 */
        /* <DEDUP_REMOVED lines=16> */
.L_x_4759:
[----:B------:R0:W5:Y:S01]  /*13550*/  LDG.E.U8 R17, desc[UR36][R4.64] ;  /* 0x0000002404117981 */ /* 0x000162000c1e1100 */
[----:B------:R-:W-:Y:S05]  /*13560*/  BRA `(.L_x_4761) ;  /* 0x0000000c00347947 */ /* 0x000fea0003800000 */
.L_x_4758:
        /* <DEDUP_REMOVED lines=8> */
.L_x_4763:
[----:B------:R0:W5:Y:S01]  /*135f0*/  LDG.E R17, desc[UR36][R4.64] ;  /* 0x0000002404117981 */ /* 0x000162000c1e1900 */
[----:B------:R-:W-:Y:S05]  /*13600*/  BRA `(.L_x_4761) ;  /* 0x0000000c000c7947 */ /* 0x000fea0003800000 */
.L_x_4762:
[----:B------:R0:W5:Y:S01]  /*13610*/  LDG.E.S16 R17, desc[UR36][R4.64] ;  /* 0x0000002404117981 */ /* 0x000162000c1e1700 */
[----:B------:R-:W-:Y:S05]  /*13620*/  BRA `(.L_x_4761) ;  /* 0x0000000c00047947 */ /* 0x000fea0003800000 */
.L_x_4757:
[----:B------:R-:W-:-:S13]  /*13630*/  ISETP.GT.AND P0, PT, R0, 0x6, PT ;  /* 0x000000060000780c */ /* 0x000fda0003f04270 */
[----:B------:R-:W-:Y:S05]  /*13640*/  @P0 BRA `(.L_x_4764) ;  /* 0x00000000002c0947 */ /* 0x000fea0003800000 */
[----:B------:R-:W-:-:S13]  /*13650*/  ISETP.NE.AND P0, PT, R0, 0x5, PT ;  /* 0x000000050000780c */ /* 0x000fda0003f05270 */
[----:B------:R-:W-:Y:S05]  /*13660*/  @!P0 BRA `(.L_x_4765) ;  /* 0x0000000000148947 */ /* 0x000fea0003800000 */
[----:B------:R-:W-:-:S13]  /*13670*/  ISETP.NE.AND P0, PT, R0, 0x6, PT ;  /* 0x000000060000780c */ /* 0x000fda0003f05270 */
[----:B------:R-:W-:Y:S05]  /*13680*/  @P0 BRA `(.L_x_4760) ;  /* 0x0000000800980947 */ /* 0x000fea0003800000 */
[----:B------:R-:W4:Y:S02]  /*13690*/  LDG.E R4, desc[UR36][R4.64] ;  /* 0x0000002404047981 */ /* 0x000f24000c1e1900 */
[----:B----4-:R0:W4:Y:S01]  /*136a0*/  F2I.FTZ.TRUNC.NTZ R17, R4 ;  /* 0x0000000400117305 */ /* 0x010122000021f100 */
[----:B------:R-:W-:Y:S05]  /*136b0*/  BRA `(.L_x_4761) ;  /* 0x0000000800e07947 */ /* 0x000fea0003800000 */
.L_x_4765:
[----:B------:R-:W4:Y:S02]  /*136c0*/  LDG.E.U16 R4, desc[UR36][R4.64] ;  /* 0x0000002404047981 */ /* 0x000f24000c1e1500 */
[----:B----4-:R-:W-:-:S06]  /*136d0*/  HADD2.F32 R17, -RZ, R4.H0_H0 ;  /* 0x20000004ff117230 */ /* 0x010fcc0000004100 */
[----:B------:R-:W0:Y:S01]  /*136e0*/  F2I.FTZ.TRUNC.NTZ R17, R17 ;  /* 0x0000001100117305 */ /* 0x000e22000021f100 */
[----:B------:R-:W-:Y:S05]  /*136f0*/  BRA `(.L_x_4761) ;  /* 0x0000000800d07947 */ /* 0x000fea0003800000 */
.L_x_4764:
[----:B------:R-:W-:-:S13]  /*13700*/  ISETP.NE.AND P0, PT, R0, 0x7, PT ;  /* 0x000000070000780c */ /* 0x000fda0003f05270 */
[----:B------:R-:W-:Y:S05]  /*13710*/  @!P0 BRA `(.L_x_4766) ;  /* 0x00000000002c8947 */ /* 0x000fea0003800000 */
[----:B------:R-:W-:-:S13]  /*13720*/  ISETP.NE.AND P0, PT, R0, 0x8, PT ;  /* 0x000000080000780c */ /* 0x000fda0003f05270 */
[----:B------:R-:W-:Y:S05]  /*13730*/  @!P0 BRA `(.L_x_4767) ;  /* 0x0000000000148947 */ /* 0x000fea0003800000 */
[----:B------:R-:W-:-:S13]  /*13740*/  ISETP.NE.AND P0, PT, R0, 0x9, PT ;  /* 0x000000090000780c */ /* 0x000fda0003f05270 */
[----:B------:R-:W-:Y:S05]  /*13750*/  @P0 BRA `(.L_x_4760) ;  /* 0x0000000800640947 */ /* 0x000fea0003800000 */
[----:B------:R-:W4:Y:S02]  /*13760*/  LDG.E R4, desc[UR36][R4.64] ;  /* 0x0000002404047981 */ /* 0x000f24000c1e1900 */
[----:B----4-:R0:W4:Y:S01]  /*13770*/  F2I.FTZ.TRUNC.NTZ R17, R4 ;  /* 0x0000000400117305 */ /* 0x010122000021f100 */
[----:B------:R-:W-:Y:S05]  /*13780*/  BRA `(.L_x_4761) ;  /* 0x0000000800ac7947 */ /* 0x000fea0003800000 */
.L_x_4767:
[----:B------:R-:W4:Y:S02]  /*13790*/  LDG.E.U16 R4, desc[UR36][R4.64] ;  /* 0x0000002404047981 */ /* 0x000f24000c1e1500 */
[----:B----4-:R-:W-:-:S06]  /*137a0*/  HADD2.F32 R17, -RZ, R4.H0_H0 ;  /* 0x20000004ff117230 */ /* 0x010fcc0000004100 */
[----:B------:R-:W0:Y:S01]  /*137b0*/  F2I.FTZ.TRUNC.NTZ R17, R17 ;  /* 0x0000001100117305 */ /* 0x000e22000021f100 */
[----:B------:R-:W-:Y:S05]  /*137c0*/  BRA `(.L_x_4761) ;  /* 0x00000008009c7947 */ /* 0x000fea0003800000 */
.L_x_4766:
[----:B------:R-:W4:Y:S02]  /*137d0*/  LDG.E.64 R4, desc[UR36][R4.64] ;  /* 0x0000002404047981 */ /* 0x000f24000c1e1b00 */
[----:B----4-:R0:W4:Y:S01]  /*137e0*/  F2I.F64.TRUNC R17, R4 ;  /* 0x0000000400117311 */ /* 0x010122000030d100 */
[----:B------:R-:W-:Y:S05]  /*137f0*/  BRA `(.L_x_4761) ;  /* 0x0000000800907947 */ /* 0x000fea0003800000 */
.L_x_4756:
        /* <DEDUP_REMOVED lines=8> */
[----:B------:R-:W4:Y:S02]  /*13880*/  LDG.E.U8 R4, desc[UR36][R4.64] ;  /* 0x0000002404047981 */ /* 0x000f24000c1e1100 */
[----:B----4-:R-:W-:-:S04]  /*13890*/  ISETP.NE.AND P0, PT, R4, RZ, PT ;  /* 0x000000ff0400720c */ /* 0x010fc80003f05270 */
[----:B------:R-:W-:Y:S01]  /*138a0*/  SEL R17, RZ, 0x1, !P0 ;  /* 0x00000001ff117807 */ /* 0x000fe20004000000 */
[----:B------:R-:W-:Y:S08]  /*138b0*/  BRA `(.L_x_4761) ;  /* 0x0000000800607947 */ /* 0x000ff00003800000 */
.L_x_4770:
[----:B------:R-:W4:Y:S02]  /*138c0*/  LDG.E.64 R4, desc[UR36][R4.64] ;  /* 0x0000002404047981 */ /* 0x000f24000c1e1b00 */
[----:B----4-:R0:W4:Y:S01]  /*138d0*/  F2I.F64.TRUNC R17, R4 ;  /* 0x0000000400117311 */ /* 0x010122000030d100 */
[----:B------:R-:W-:Y:S05]  /*138e0*/  BRA `(.L_x_4761) ;  /* 0x0000000800547947 */ /* 0x000fea0003800000 */
.L_x_4769:
        /* <DEDUP_REMOVED lines=25> */
[----:B------:R0:W4:Y:S01]  /*13a80*/  F2I.FTZ.TRUNC.NTZ R17, R7 ;  /* 0x0000000700117305 */ /* 0x000122000021f100 */
[----:B------:R-:W-:Y:S05]  /*13a90*/  BRA `(.L_x_4761) ;  /* 0x0000000400e87947 */ /* 0x000fea0003800000 */
.L_x_4772:
[----:B------:R-:W4:Y:S02]  /*13aa0*/  LDG.E.U8 R4, desc[UR36][R4.64] ;  /* 0x0000002404047981 */ /* 0x000f24000c1e1100 */
[----:B----4-:R-:W-:-:S05]  /*13ab0*/  IMAD.SHL.U32 R0, R4, 0x2000000, RZ ;  /* 0x0200000004007824 */ /* 0x010fca00078e00ff */
        /* <DEDUP_REMOVED lines=10> */
[----:B------:R0:W4:Y:S01]  /*13b60*/  F2I.FTZ.TRUNC.NTZ R17, R0 ;  /* 0x0000000000117305 */ /* 0x000122000021f100 */
[----:B------:R-:W-:Y:S05]  /*13b70*/  BRA `(.L_x_4761) ;  /* 0x0000000400b07947 */ /* 0x000fea0003800000 */
.L_x_4771:
[----:B------:R-:W4:Y:S02]  /*13b80*/  LDG.E.U16 R17, desc[UR36][R4.64] ;  /* 0x0000002404117981 */ /* 0x000f24000c1e1500 */
[----:B----4-:R-:W-:-:S06]  /*13b90*/  IMAD.U32 R17, R17, 0x10000, RZ ;  /* 0x0001000011117824 */ /* 0x010fcc00078e00ff */
[----:B------:R-:W0:Y:S01]  /*13ba0*/  F2I.FTZ.TRUNC.NTZ R17, R17 ;  /* 0x0000001100117305 */ /* 0x000e22000021f100 */
[----:B------:R-:W-:Y:S05]  /*13bb0*/  BRA `(.L_x_4761) ;  /* 0x0000000400a07947 */ /* 0x000fea0003800000 */
.L_x_4768:
        /* <DEDUP_REMOVED lines=10> */
.L_x_4775:
        /* <DEDUP_REMOVED lines=21> */
.L_x_4779:
[----:B------:R-:W-:Y:S05]  /*13db0*/  BSYNC B1 ;  /* 0x0000000000017941 */ /* 0x000fea0003800000 */
.L_x_4778:
[----:B------:R-:W-:Y:S01]  /*13dc0*/  IMAD.SHL.U32 R3, R3, 0x100000, RZ ;  /* 0x0010000003037824 */ /* 0x000fe200078e00ff */
[----:B------:R-:W-:-:S04]  /*13dd0*/  LEA R0, R0, 0x3b800000, 0x17 ;  /* 0x3b80000000007811 */ /* 0x000fc800078eb8ff */
[----:B------:R-:W-:-:S07]  /*13de0*/  LOP3.LUT R17, R0, R3, R17, 0xfe, !PT ;  /* 0x0000000300117212 */ /* 0x000fce00078efe11 */
.L_x_4777:
[----:B------:R-:W-:Y:S05]  /*13df0*/  BSYNC B0 ;  /* 0x0000000000007941 */ /* 0x000fea0003800000 */
.L_x_4776:
[----:B------:R-:W4:Y:S01]  /*13e00*/  F2I.FTZ.TRUNC.NTZ R17, R17 ;  /* 0x0000001100117305 */ /* 0x000f22000021f100 */
[----:B------:R-:W-:Y:S05]  /*13e10*/  BRA `(.L_x_4761) ;  /* 0x0000000400087947 */ /* 0x000fea0003800000 */
.L_x_4774:
        /* <DEDUP_REMOVED lines=21> */
.L_x_4783:
[----:B------:R-:W-:Y:S05]  /*13f70*/  BSYNC B1 ;  /* 0x0000000000017941 */ /* 0x000fea0003800000 */
.L_x_4782:
[----:B------:R-:W-:Y:S01]  /*13f80*/  IMAD.SHL.U32 R3, R3, 0x200000, RZ ;  /* 0x0020000003037824 */ /* 0x000fe200078e00ff */
[----:B------:R-:W-:-:S04]  /*13f90*/  LEA R0, R0, 0x37800000, 0x17 ;  /* 0x3780000000007811 */ /* 0x000fc800078eb8ff */
[----:B------:R-:W-:-:S07]  /*13fa0*/  LOP3.LUT R17, R0, R3, R17, 0xfe, !PT ;  /* 0x0000000300117212 */ /* 0x000fce00078efe11 */
.L_x_4781:
[----:B------:R-:W-:Y:S05]  /*13fb0*/  BSYNC B0 ;  /* 0x0000000000007941 */ /* 0x000fea0003800000 */
.L_x_4780:
[----:B------:R-:W0:Y:S01]  /*13fc0*/  F2I.FTZ.TRUNC.NTZ R17, R17 ;  /* 0x0000001100117305 */ /* 0x000e22000021f100 */
[----:B------:R-:W-:Y:S05]  /*13fd0*/  BRA `(.L_x_4761) ;  /* 0x0000000000987947 */ /* 0x000fea0003800000 */
.L_x_4773:
        /* <DEDUP_REMOVED lines=8> */
[----:B------:R-:W-:Y:S01]  /*14060*/  HFMA2.MMA R17, -RZ, RZ, 3.814697265625e-06, 0 ;  /* 0x00400000ff117435 */ /* 0x000fe200000001ff */
[----:B----4-:R-:W-:-:S13]  /*14070*/  ISETP.NE.AND P0, PT, R4, RZ, PT ;  /* 0x000000ff0400720c */ /* 0x010fda0003f05270 */
[----:B------:R-:W-:Y:S05]  /*14080*/  @!P0 BRA `(.L_x_4787) ;  /* 0x00000000000c8947 */ /* 0x000fea0003800000 */
[----:B------:R-:W-:-:S13]  /*14090*/  ISETP.NE.AND P0, PT, R4, 0xff, PT ;  /* 0x000000ff0400780c */ /* 0x000fda0003f05270 */
[----:B------:R-:W-:Y:S02]  /*140a0*/  @!P0 IMAD.MOV.U32 R17, RZ, RZ, 0x7f800001 ;  /* 0x7f800001ff118424 */ /* 0x000fe400078e00ff */
[----:B------:R-:W-:-:S07]  /*140b0*/  @P0 IMAD.SHL.U32 R17, R4, 0x800000, RZ ;  /* 0x0080000004110824 */ /* 0x000fce00078e00ff */
.L_x_4787:
[----:B------:R-:W-:Y:S05]  /*140c0*/  BSYNC B0 ;  /* 0x0000000000007941 */ /* 0x000fea0003800000 */
.L_x_4786:
[----:B------:R-:W0:Y:S01]  /*140d0*/  F2I.FTZ.TRUNC.NTZ R17, R17 ;  /* 0x0000001100117305 */ /* 0x000e22000021f100 */
[----:B------:R-:W-:Y:S05]  /*140e0*/  BRA `(.L_x_4761) ;  /* 0x0000000000547947 */ /* 0x000fea0003800000 */
.L_x_4760:
        /* <DEDUP_REMOVED lines=17> */
.L_x_4788:
[----:B------:R-:W-:Y:S05]  /*14200*/  BRA `(.L_x_4761) ;  /* 0x00000000000c7947 */ /* 0x000fea0003800000 */
.L_x_4785:
[----:B------:R0:W5:Y:S01]  /*14210*/  LDG.E R17, desc[UR36][R4.64] ;  /* 0x0000002404117981 */ /* 0x000162000c1e1900 */
[----:B------:R-:W-:Y:S05]  /*14220*/  BRA `(.L_x_4761) ;  /* 0x0000000000047947 */ /* 0x000fea0003800000 */
.L_x_4784:
[----:B------:R0:W5:Y:S02]  /*14230*/  LDG.E R17, desc[UR36][R4.64] ;  /* 0x0000002404117981 */ /* 0x000164000c1e1900 */
.L_x_4761:
        /* <DEDUP_REMOVED lines=17> */
.L_x_4792:
[----:B------:R0:W5:Y:S01]  /*14350*/  LDG.E.U8 R16, desc[UR36][R4.64] ;  /* 0x0000002404107981 */ /* 0x000162000c1e1100 */
[----:B------:R-:W-:Y:S05]  /*14360*/  BRA `(.L_x_4794) ;  /* 0x0000000c00347947 */ /* 0x000fea0003800000 */
.L_x_4791:
        /* <DEDUP_REMOVED lines=8> */
.L_x_4796:
[----:B------:R1:W5:Y:S01]  /*143f0*/  LDG.E R16, desc[UR36][R4.64] ;  /* 0x0000002404107981 */ /* 0x000362000c1e1900 */
[----:B------:R-:W-:Y:S05]  /*14400*/  BRA `(.L_x_4794) ;  /* 0x0000000c000c7947 */ /* 0x000fea0003800000 */
.L_x_4795:
[----:B------:R0:W5:Y:S01]  /*14410*/  LDG.E.S16 R16, desc[UR36][R4.64] ;  /* 0x0000002404107981 */ /* 0x000162000c1e1700 */
[----:B------:R-:W-:Y:S05]  /*14420*/  BRA `(.L_x_4794) ;  /* 0x0000000c00047947 */ /* 0x000fea0003800000 */
.L_x_4790:
        /* <DEDUP_REMOVED lines=9> */
.L_x_4798:
[----:B------:R-:W2:Y:S02]  /*144c0*/  LDG.E.U16 R4, desc[UR36][R4.64] ;  /* 0x0000002404047981 */ /* 0x000ea4000c1e1500 */
[----:B--2---:R-:W-:-:S06]  /*144d0*/  HADD2.F32 R16, -RZ, R4.H0_H0 ;  /* 0x20000004ff107230 */ /* 0x004fcc0000004100 */
[----:B------:R-:W0:Y:S01]  /*144e0*/  F2I.FTZ.TRUNC.NTZ R16, R16 ;  /* 0x0000001000107305 */ /* 0x000e22000021f100 */
[----:B------:R-:W-:Y:S05]  /*144f0*/  BRA `(.L_x_4794) ;  /* 0x0000000800d07947 */ /* 0x000fea0003800000 */
.L_x_4797:
        /* <DEDUP_REMOVED lines=9> */
.L_x_4800:
[----:B------:R-:W2:Y:S02]  /*14590*/  LDG.E.U16 R4, desc[UR36][R4.64] ;  /* 0x0000002404047981 */ /* 0x000ea4000c1e1500 */
[----:B--2---:R-:W-:-:S06]  /*145a0*/  HADD2.F32 R16, -RZ, R4.H0_H0 ;  /* 0x20000004ff107230 */ /* 0x004fcc0000004100 */
[----:B------:R-:W0:Y:S01]  /*145b0*/  F2I.FTZ.TRUNC.NTZ R16, R16 ;  /* 0x0000001000107305 */ /* 0x000e22000021f100 */
[----:B------:R-:W-:Y:S05]  /*145c0*/  BRA `(.L_x_4794) ;  /* 0x00000008009c7947 */ /* 0x000fea0003800000 */
.L_x_4799:
[----:B------:R-:W2:Y:S02]  /*145d0*/  LDG.E.64 R4, desc[UR36][R4.64] ;  /* 0x0000002404047981 */ /* 0x000ea4000c1e1b00 */
[----:B--2---:R0:W1:Y:S01]  /*145e0*/  F2I.F64.TRUNC R16, R4 ;  /* 0x0000000400107311 */ /* 0x004062000030d100 */
[----:B------:R-:W-:Y:S05]  /*145f0*/  BRA `(.L_x_4794) ;  /* 0x0000000800907947 */ /* 0x000fea0003800000 */
.L_x_4789:
        /* <DEDUP_REMOVED lines=12> */
.L_x_4803:
[----:B------:R-:W2:Y:S02]  /*146c0*/  LDG.E.64 R4, desc[UR36][R4.64] ;  /* 0x0000002404047981 */ /* 0x000ea4000c1e1b00 */
[----:B--2---:R0:W1:Y:S01]  /*146d0*/  F2I.F64.TRUNC R16, R4 ;  /* 0x0000000400107311 */ /* 0x004062000030d100 */
[----:B------:R-:W-:Y:S05]  /*146e0*/  BRA `(.L_x_4794) ;  /* 0x0000000800547947 */ /* 0x000fea0003800000 */
.L_x_4802:
        /* <DEDUP_REMOVED lines=27> */
.L_x_4805:
        /* <DEDUP_REMOVED lines=14> */
.L_x_4804:
[----:B------:R-:W2:Y:S02]  /*14980*/  LDG.E.U16 R16, desc[UR36][R4.64] ;  /* 0x0000002404107981 */ /* 0x000ea4000c1e1500 */
[----:B--2---:R-:W-:-:S06]  /*14990*/  IMAD.U32 R16, R16, 0x10000, RZ ;  /* 0x0001000010107824 */ /* 0x004fcc00078e00ff */
[----:B------:R-:W0:Y:S01]  /*149a0*/  F2I.FTZ.TRUNC.NTZ R16, R16 ;  /* 0x0000001000107305 */ /* 0x000e22000021f100 */
[----:B------:R-:W-:Y:S05]  /*149b0*/  BRA `(.L_x_4794) ;  /* 0x0000000400a07947 */ /* 0x000fea0003800000 */
.L_x_4801:
        /* <DEDUP_REMOVED lines=10> */
.L_x_4808:
        /* <DEDUP_REMOVED lines=21> */
.L_x_4812:
[----:B------:R-:W-:Y:S05]  /*14bb0*/  BSYNC B1 ;  /* 0x0000000000017941 */ /* 0x000fea0003800000 */
.L_x_4811:
[----:B------:R-:W-:Y:S01]  /*14bc0*/  IMAD.SHL.U32 R3, R3, 0x100000, RZ ;  /* 0x0010000003037824 */ /* 0x000fe200078e00ff */
[----:B------:R-:W-:-:S04]  /*14bd0*/  LEA R5, R0, 0x3b800000, 0x17 ;  /* 0x3b80000000057811 */ /* 0x000fc800078eb8ff */
[----:B------:R-:W-:-:S07]  /*14be0*/  LOP3.LUT R16, R5, R3, R16, 0xfe, !PT ;  /* 0x0000000305107212 */ /* 0x000fce00078efe10 */
.L_x_4810:
[----:B------:R-:W-:Y:S05]  /*14bf0*/  BSYNC B0 ;  /* 0x0000000000007941 */ /* 0x000fea0003800000 */
.L_x_4809:
[----:B------:R-:W0:Y:S01]  /*14c00*/  F2I.FTZ.TRUNC.NTZ R16, R16 ;  /* 0x0000001000107305 */ /* 0x000e22000021f100 */
[----:B------:R-:W-:Y:S05]  /*14c10*/  BRA `(.L_x_4794) ;  /* 0x0000000400087947 */ /* 0x000fea0003800000 */
.L_x_4807:
        /* <DEDUP_REMOVED lines=21> */
.L_x_4816:
[----:B------:R-:W-:Y:S05]  /*14d70*/  BSYNC B1 ;  /* 0x0000000000017941 */ /* 0x000fea0003800000 */
.L_x_4815:
[----:B------:R-:W-:Y:S01]  /*14d80*/  IMAD.SHL.U32 R3, R3, 0x200000, RZ ;  /* 0x0020000003037824 */ /* 0x000fe200078e00ff */
[----:B------:R-:W-:-:S04]  /*14d90*/  LEA R5, R0, 0x37800000, 0x17 ;  /* 0x3780000000057811 */ /* 0x000fc800078eb8ff */
[----:B------:R-:W-:-:S07]  /*14da0*/  LOP3.LUT R16, R5, R3, R16, 0xfe, !PT ;  /* 0x0000000305107212 */ /* 0x000fce00078efe10 */
.L_x_4814:
[----:B------:R-:W-:Y:S05]  /*14db0*/  BSYNC B0 ;  /* 0x0000000000007941 */ /* 0x000fea0003800000 */
.L_x_4813:
[----:B------:R-:W0:Y:S01]  /*14dc0*/  F2I.FTZ.TRUNC.NTZ R16, R16 ;  /* 0x0000001000107305 */ /* 0x000e22000021f100 */
[----:B------:R-:W-:Y:S05]  /*14dd0*/  BRA `(.L_x_4794) ;  /* 0x0000000000987947 */ /* 0x000fea0003800000 */
.L_x_4806:
        /* <DEDUP_REMOVED lines=14> */
.L_x_4820:
[----:B------:R-:W-:Y:S05]  /*14ec0*/  BSYNC B0 ;  /* 0x0000000000007941 */ /* 0x000fea0003800000 */
.L_x_4819:
[----:B------:R-:W0:Y:S01]  /*14ed0*/  F2I.FTZ.TRUNC.NTZ R16, R16 ;  /* 0x0000001000107305 */ /* 0x000e22000021f100 */
[----:B------:R-:W-:Y:S05]  /*14ee0*/  BRA `(.L_x_4794) ;  /* 0x0000000000547947 */ /* 0x000fea0003800000 */
.L_x_4793:
        /* <DEDUP_REMOVED lines=17> */
.L_x_4821:
[----:B------:R-:W-:Y:S05]  /*15000*/  BRA `(.L_x_4794) ;  /* 0x00000000000c7947 */ /* 0x000fea0003800000 */
.L_x_4818:
[----:B------:R0:W5:Y:S01]  /*15010*/  LDG.E R16, desc[UR36][R4.64] ;  /* 0x0000002404107981 */ /* 0x000162000c1e1900 */
[----:B------:R-:W-:Y:S05]  /*15020*/  BRA `(.L_x_4794) ;  /* 0x0000000000047947 */ /* 0x000fea0003800000 */
.L_x_4817:
[----:B------:R0:W5:Y:S02]  /*15030*/  LDG.E R16, desc[UR36][R4.64] ;  /* 0x0000002404107981 */ /* 0x000164000c1e1900 */
.L_x_4794:
        /* <DEDUP_REMOVED lines=23> */
.L_x_4823:
[----:B------:R-:W-:Y:S05]  /*151b0*/  BSYNC B7 ;  /* 0x0000000000077941 */ /* 0x000fea0003800000 */
.L_x_4822:
        /* <DEDUP_REMOVED lines=22> */
[----:B-1234-:R-:W-:Y:S05]  /*15320*/  CALL.ABS.NOINC R14 ;  /* 0x000000000e007343 */ /* 0x01efea0003c00000 */
.L_x_4825:
[----:B------:R-:W-:Y:S05]  /*15330*/  BSYNC B7 ;  /* 0x0000000000077941 */ /* 0x000fea0003800000 */
.L_x_4824:
[----:B0-234-:R-:W-:Y:S01]  /*15340*/  IMAD.IADD R0, R17, 0x1, -R2 ;  /* 0x0000000111007824 */ /* 0x01dfe200078e0a02 */
        /* <DEDUP_REMOVED lines=25> */
.L_x_4827:
[----:B------:R-:W-:Y:S05]  /*154e0*/  BSYNC B7 ;  /* 0x0000000000077941 */ /* 0x000fea0003800000 */
.L_x_4826:
[----:B------:R-:W0:Y:S01]  /*154f0*/  LDC.64 R6, c[0x0][0x5e0] ;  /* 0x00017800ff067b82 */ /* 0x000e220000000a00 */
[----:B-1----:R-:W-:Y:S01]  /*15500*/  SHF.R.S32.HI R3, RZ, 0x1f, R16 ;  /* 0x0000001fff037819 */ /* 0x002fe20000011410 */
[----:B------:R-:W-:Y:S02]  /*15510*/  IMAD.MOV.U32 R14, RZ, RZ, RZ ;  /* 0x000000ffff0e7224 */ /* 0x000fe400078e00ff */
[----:B------:R-:W-:-:S04]  /*15520*/  IMAD.MOV.U32 R27, RZ, RZ, RZ ;  /* 0x000000ffff1b7224 */ /* 0x000fc800078e00ff */
        /* <DEDUP_REMOVED lines=15> */
.L_x_4832:
        /* <DEDUP_REMOVED lines=12> */
.L_x_4830:
        /* <DEDUP_REMOVED lines=19> */
.L_x_4831:
[----:B------:R-:W-:Y:S05]  /*15810*/  BSYNC B1 ;  /* 0x0000000000017941 */ /* 0x000fea0003800000 */
.L_x_4829:
        /* <DEDUP_REMOVED lines=23> */
.L_x_4828:
        /* <DEDUP_REMOVED lines=18> */
.L_x_4837:
        /* <DEDUP_REMOVED lines=24> */
.L_x_4836:
[----:B------:R-:W-:Y:S05]  /*15c30*/  BSYNC B8 ;  /* 0x0000000000087941 */ /* 0x000fea0003800000 */
.L_x_4835:
[----:B------:R-:W-:-:S05]  /*15c40*/  IADD3 R16, P0, R16, 0x4, RZ ;  /* 0x0000000410107810 */ /* 0x000fca0007f1e0ff */
[----:B------:R-:W-:Y:S01]  /*15c50*/  IMAD.X R17, RZ, RZ, R17, P0 ;  /* 0x000000ffff117224 */ /* 0x000fe200000e0611 */
[----:B------:R-:W-:-:S04]  /*15c60*/  ISETP.GE.U32.AND P0, PT, R16, R25, PT ;  /* 0x000000191000720c */ /* 0x000fc80003f06070 */
[----:B------:R-:W-:-:S13]  /*15c70*/  ISETP.GE.U32.AND.EX P0, PT, R17, R18, PT, P0 ;  /* 0x000000121100720c */ /* 0x000fda0003f06100 */
[----:B------:R-:W-:Y:S05]  /*15c80*/  @!P0 BRA `(.L_x_4837) ;  /* 0xfffffffc00888947 */ /* 0x000fea000383ffff */
.L_x_4834:
[----:B------:R-:W-:Y:S05]  /*15c90*/  BSYNC B7 ;  /* 0x0000000000077941 */ /* 0x000fea0003800000 */
.L_x_4833:
        /* <DEDUP_REMOVED lines=14> */
.L_x_4841:
[----:B------:R0:W-:Y:S01]  /*15d80*/  STG.E.U8 desc[UR36][R22.64], RZ ;  /* 0x000000ff16007986 */ /* 0x0001e2000c101124 */
[----:B------:R-:W-:Y:S05]  /*15d90*/  BRA `(.L_x_4843) ;  /* 0x00000004008c7947 */ /* 0x000fea0003800000 */
.L_x_4840:
        /* <DEDUP_REMOVED lines=8> */
.L_x_4845:
[----:B------:R0:W-:Y:S01]  /*15e20*/  STG.E desc[UR36][R22.64], RZ ;  /* 0x000000ff16007986 */ /* 0x0001e2000c101924 */
[----:B------:R-:W-:Y:S05]  /*15e30*/  BRA `(.L_x_4843) ;  /* 0x0000000400647947 */ /* 0x000fea0003800000 */
.L_x_4844:
[----:B------:R0:W-:Y:S01]  /*15e40*/  STG.E.U16 desc[UR36][R22.64], RZ ;  /* 0x000000ff16007986 */ /* 0x0001e2000c101524 */
[----:B------:R-:W-:Y:S05]  /*15e50*/  BRA `(.L_x_4843) ;  /* 0x00000004005c7947 */ /* 0x000fea0003800000 */
.L_x_4839:
        /* <DEDUP_REMOVED lines=8> */
.L_x_4847:
[----:B------:R0:W-:Y:S01]  /*15ee0*/  STG.E.U16 desc[UR36][R22.64], RZ ;  /* 0x000000ff16007986 */ /* 0x0001e2000c101524 */
[----:B------:R-:W-:Y:S05]  /*15ef0*/  BRA `(.L_x_4843) ;  /* 0x0000000400347947 */ /* 0x000fea0003800000 */
.L_x_4846:
        /* <DEDUP_REMOVED lines=8> */
.L_x_4849:
[----:B------:R0:W-:Y:S01]  /*15f80*/  STG.E desc[UR36][R22.64], RZ ;  /* 0x000000ff16007986 */ /* 0x0001e2000c101924 */
[----:B------:R-:W-:Y:S05]  /*15f90*/  BRA `(.L_x_4843) ;  /* 0x00000004000c7947 */ /* 0x000fea0003800000 */
.L_x_4848:
[----:B------:R0:W-:Y:S01]  /*15fa0*/  STG.E.64 desc[UR36][R22.64], RZ ;  /* 0x000000ff16007986 */ /* 0x0001e2000c101b24 */
[----:B------:R-:W-:Y:S05]  /*15fb0*/  BRA `(.L_x_4843) ;  /* 0x0000000400047947 */ /* 0x000fea0003800000 */
.L_x_4838:
        /* <DEDUP_REMOVED lines=10> */
.L_x_4852:
[----:B------:R4:W-:Y:S01]  /*16060*/  STG.E.128 desc[UR36][R22.64], RZ ;  /* 0x000000ff16007986 */ /* 0x0009e2000c101d24 */
[----:B------:R-:W-:Y:S05]  /*16070*/  BRA `(.L_x_4843) ;  /* 0x0000000000d47947 */ /* 0x000fea0003800000 */
.L_x_4851:
        /* <DEDUP_REMOVED lines=8> */
.L_x_4854:
[----:B------:R2:W-:Y:S01]  /*16100*/  STG.E.U8 desc[UR36][R22.64], RZ ;  /* 0x000000ff16007986 */ /* 0x0005e2000c101124 */
[----:B------:R-:W-:Y:S05]  /*16110*/  BRA `(.L_x_4843) ;  /* 0x0000000000ac7947 */ /* 0x000fea0003800000 */
.L_x_4853:
[----:B------:R0:W-:Y:S01]  /*16120*/  STG.E.U16 desc[UR36][R22.64], RZ ;  /* 0x000000ff16007986 */ /* 0x0001e2000c101524 */
[----:B------:R-:W-:Y:S05]  /*16130*/  BRA `(.L_x_4843) ;  /* 0x0000000000a47947 */ /* 0x000fea0003800000 */
.L_x_4850:
        /* <DEDUP_REMOVED lines=10> */
.L_x_4857:
[----:B------:R0:W-:Y:S01]  /*161e0*/  STG.E.U8 desc[UR36][R22.64], RZ ;  /* 0x000000ff16007986 */ /* 0x0001e2000c101124 */
[----:B------:R-:W-:Y:S05]  /*161f0*/  BRA `(.L_x_4843) ;  /* 0x0000000000747947 */ /* 0x000fea0003800000 */
.L_x_4856:
[----:B------:R0:W-:Y:S01]  /*16200*/  STG.E.U8 desc[UR36][R22.64], RZ ;  /* 0x000000ff16007986 */ /* 0x0001e2000c101124 */
[----:B------:R-:W-:Y:S05]  /*16210*/  BRA `(.L_x_4843) ;  /* 0x00000000006c7947 */ /* 0x000fea0003800000 */
.L_x_4855:
[----:B------:R-:W-:-:S13]  /*16220*/  ISETP.NE.AND P0, PT, R0, 0x1c, PT ;  /* 0x0000001c0000780c */ /* 0x000fda0003f05270 */
[----:B------:R-:W-:Y:S05]  /*16230*/  @!P0 BRA `(.L_x_4858) ;  /* 0x0000000000608947 */ /* 0x000fea0003800000 */
[----:B------:R-:W-:-:S13]  /*16240*/  ISETP.NE.AND P0, PT, R0, 0x1d, PT ;  /* 0x0000001d0000780c */ /* 0x000fda0003f05270 */
[----:B------:R-:W-:Y:S05]  /*16250*/  @!P0 BRA `(.L_x_4859) ;  /* 0x0000000000508947 */ /* 0x000fea0003800000 */
[----:B------:R-:W-:-:S13]  /*16260*/  ISETP.NE.AND P0, PT, R0, 0x2c, PT ;  /* 0x0000002c0000780c */ /* 0x000fda0003f05270 */
[----:B------:R0:W-:Y:S01]  /*16270*/  @!P0 STG.E.U8 desc[UR36][R22.64], RZ ;  /* 0x000000ff16008986 */ /* 0x0001e2000c101124 */
[----:B------:R-:W-:Y:S05]  /*16280*/  @!P0 BRA `(.L_x_4843) ;  /* 0x0000000000508947 */ /* 0x000fea0003800000 */
.L_x_4842:
        /* <DEDUP_REMOVED lines=16> */
.L_x_4860:
[----:B------:R-:W-:Y:S05]  /*16390*/  BRA `(.L_x_4843) ;  /* 0x00000000000c7947 */ /* 0x000fea0003800000 */
.L_x_4859:
[----:B------:R0:W-:Y:S01]  /*163a0*/  STG.E.64 desc[UR36][R22.64], RZ ;  /* 0x000000ff16007986 */ /* 0x0001e2000c101b24 */
[----:B------:R-:W-:Y:S05]  /*163b0*/  BRA `(.L_x_4843) ;  /* 0x0000000000047947 */ /* 0x000fea0003800000 */
.L_x_4858:
[----:B------:R0:W-:Y:S02]  /*163c0*/  STG.E desc[UR36][R22.64], RZ ;  /* 0x000000ff16007986 */ /* 0x0001e4000c101924 */
.L_x_4843:
[----:B------:R-:W-:-:S07]  /*163d0*/  VIADD R19, R19, 0x80 ;  /* 0x0000008013137836 */ /* 0x000fce0000000000 */
.L_x_4655:
[----:B------:R-:W-:Y:S05]  /*163e0*/  BSYNC B6 ;  /* 0x0000000000067941 */ /* 0x000fea0003800000 */
.L_x_4654:
[----:B------:R-:W-:Y:S02]  /*163f0*/  ULDC UR4, c[0x0][0x210] ;  /* 0x0000840000047ab9 */ /* 0x000fe40000000800 */
[----:B------:R-:W-:-:S13]  /*16400*/  ISETP.GE.AND P0, PT, R19, UR4, PT ;  /* 0x0000000413007c0c */ /* 0x000fda000bf06270 */
[----:B------:R-:W-:Y:S05]  /*16410*/  @P0 EXIT ;  /* 0x000000000000094d */ /* 0x000fea0003800000 */
[----:B------:R-:W5:Y:S01]  /*16420*/  LDC R6, c[0x0][0x218] ;  /* 0x00008600ff067b82 */ /* 0x000f620000000800 */
[----:B------:R-:W-:Y:S01]  /*16430*/  CS2R R16, SRZ ;  /* 0x0000000000107805 */ /* 0x000fe2000001ff00 */
[----:B------:R-:W-:Y:S02]  /*16440*/  IMAD.MOV.U32 R24, RZ, RZ, RZ ;  /* 0x000000ffff187224 */ /* 0x000fe400078e00ff */
[----:B01234-:R-:W-:Y:S02]  /*16450*/  IMAD.MOV.U32 R23, RZ, RZ, RZ ;  /* 0x000000ffff177224 */ /* 0x01ffe400078e00ff */
[----:B------:R-:W-:Y:S02]  /*16460*/  IMAD.MOV.U32 R0, RZ, RZ, RZ ;  /* 0x000000ffff007224 */ /* 0x000fe400078e00ff */
[----:B------:R-:W-:Y:S01]  /*16470*/  IMAD.MOV.U32 R18, RZ, RZ, RZ ;  /* 0x000000ffff127224 */ /* 0x000fe200078e00ff */
        /* <DEDUP_REMOVED lines=450> */
.L_x_4861:
        /* <DEDUP_REMOVED lines=20> */
.L_x_4865:
[----:B------:R0:W5:Y:S01]  /*181e0*/  LDG.E.U8 R22, desc[UR36][R2.64] ;  /* 0x0000002402167981 */ /* 0x000162000c1e1100 */
[----:B------:R-:W-:Y:S05]  /*181f0*/  BRA `(.L_x_4867) ;  /* 0x0000000c00347947 */ /* 0x000fea0003800000 */
.L_x_4864:
        /* <DEDUP_REMOVED lines=8> */
.L_x_4869:
[----:B------:R0:W5:Y:S01]  /*18280*/  LDG.E R22, desc[UR36][R2.64] ;  /* 0x0000002402167981 */ /* 0x000162000c1e1900 */
[----:B------:R-:W-:Y:S05]  /*18290*/  BRA `(.L_x_4867) ;  /* 0x0000000c000c7947 */ /* 0x000fea0003800000 */
.L_x_4868:
[----:B------:R0:W5:Y:S01]  /*182a0*/  LDG.E.S16 R22, desc[UR36][R2.64] ;  /* 0x0000002402167981 */ /* 0x000162000c1e1700 */
[----:B------:R-:W-:Y:S05]  /*182b0*/  BRA `(.L_x_4867) ;  /* 0x0000000c00047947 */ /* 0x000fea0003800000 */
.L_x_4863:
        /* <DEDUP_REMOVED lines=9> */
.L_x_4871:
[----:B------:R-:W2:Y:S02]  /*18350*/  LDG.E.U16 R2, desc[UR36][R2.64] ;  /* 0x0000002402027981 */ /* 0x000ea4000c1e1500 */
[----:B--2---:R-:W-:-:S06]  /*18360*/  HADD2.F32 R22, -RZ, R2.H0_H0 ;  /* 0x20000002ff167230 */ /* 0x004fcc0000004100 */
[----:B------:R-:W0:Y:S01]  /*18370*/  F2I.FTZ.TRUNC.NTZ R22, R22 ;  /* 0x0000001600167305 */ /* 0x000e22000021f100 */
[----:B------:R-:W-:Y:S05]  /*18380*/  BRA `(.L_x_4867) ;  /* 0x0000000800d07947 */ /* 0x000fea0003800000 */
.L_x_4870:
        /* <DEDUP_REMOVED lines=9> */
.L_x_4873:
[----:B------:R-:W2:Y:S02]  /*18420*/  LDG.E.U16 R2, desc[UR36][R2.64] ;  /* 0x0000002402027981 */ /* 0x000ea4000c1e1500 */
[----:B--2---:R-:W-:-:S06]  /*18430*/  HADD2.F32 R22, -RZ, R2.H0_H0 ;  /* 0x20000002ff167230 */ /* 0x004fcc0000004100 */
[----:B------:R-:W0:Y:S01]  /*18440*/  F2I.FTZ.TRUNC.NTZ R22, R22 ;  /* 0x0000001600167305 */ /* 0x000e22000021f100 */
[----:B------:R-:W-:Y:S05]  /*18450*/  BRA `(.L_x_4867) ;  /* 0x00000008009c7947 */ /* 0x000fea0003800000 */
.L_x_4872:
[----:B------:R-:W2:Y:S02]  /*18460*/  LDG.E.64 R2, desc[UR36][R2.64] ;  /* 0x0000002402027981 */ /* 0x000ea4000c1e1b00 */
[----:B--2---:R0:W1:Y:S01]  /*18470*/  F2I.F64.TRUNC R22, R2 ;  /* 0x0000000200167311 */ /* 0x004062000030d100 */
[----:B------:R-:W-:Y:S05]  /*18480*/  BRA `(.L_x_4867) ;  /* 0x0000000800907947 */ /* 0x000fea0003800000 */
.L_x_4862:
        /* <DEDUP_REMOVED lines=12> */
.L_x_4876:
[----:B------:R-:W2:Y:S02]  /*18550*/  LDG.E.64 R2, desc[UR36][R2.64] ;  /* 0x0000002402027981 */ /* 0x000ea4000c1e1b00 */
[----:B--2---:R0:W1:Y:S01]  /*18560*/  F2I.F64.TRUNC R22, R2 ;  /* 0x0000000200167311 */ /* 0x004062000030d100 */
[----:B------:R-:W-:Y:S05]  /*18570*/  BRA `(.L_x_4867) ;  /* 0x0000000800547947 */ /* 0x000fea0003800000 */
.L_x_4875:
        /* <DEDUP_REMOVED lines=25> */
[----:B------:R4:W0:Y:S01]  /*18710*/  F2I.FTZ.TRUNC.NTZ R22, R5 ;  /* 0x0000000500167305 */ /* 0x000822000021f100 */
[----:B------:R-:W-:Y:S05]  /*18720*/  BRA `(.L_x_4867) ;  /* 0x0000000400e87947 */ /* 0x000fea0003800000 */
.L_x_4878:
        /* <DEDUP_REMOVED lines=12> */
[----:B------:R2:W3:Y:S01]  /*187f0*/  F2I.FTZ.TRUNC.NTZ R22, R4 ;  /* 0x0000000400167305 */ /* 0x0004e2000021f100 */
[----:B------:R-:W-:Y:S05]  /*18800*/  BRA `(.L_x_4867) ;  /* 0x0000000400b07947 */ /* 0x000fea0003800000 */
.L_x_4877:
[----:B------:R-:W2:Y:S02]  /*18810*/  LDG.E.U16 R22, desc[UR36][R2.64] ;  /* 0x0000002402167981 */ /* 0x000ea4000c1e1500 */
[----:B--2---:R-:W-:-:S06]  /*18820*/  IMAD.U32 R22, R22, 0x10000, RZ ;  /* 0x0001000016167824 */ /* 0x004fcc00078e00ff */
[----:B------:R-:W0:Y:S01]  /*18830*/  F2I.FTZ.TRUNC.NTZ R22, R22 ;  /* 0x0000001600167305 */ /* 0x000e22000021f100 */
[----:B------:R-:W-:Y:S05]  /*18840*/  BRA `(.L_x_4867) ;  /* 0x0000000400a07947 */ /* 0x000fea0003800000 */
.L_x_4874:
        /* <DEDUP_REMOVED lines=10> */
.L_x_4881:
        /* <DEDUP_REMOVED lines=21> */
.L_x_4885:
[----:B------:R-:W-:Y:S05]  /*18a40*/  BSYNC B1 ;  /* 0x0000000000017941 */ /* 0x000fea0003800000 */
.L_x_4884:
[----:B------:R-:W-:Y:S01]  /*18a50*/  IMAD.SHL.U32 R2, R2, 0x100000, RZ ;  /* 0x0010000002027824 */ /* 0x000fe200078e00ff */
[----:B------:R-:W-:-:S04]  /*18a60*/  LEA R3, R0, 0x3b800000, 0x17 ;  /* 0x3b80000000037811 */ /* 0x000fc800078eb8ff */
[----:B------:R-:W-:-:S07]  /*18a70*/  LOP3.LUT R22, R3, R2, R22, 0xfe, !PT ;  /* 0x0000000203167212 */ /* 0x000fce00078efe16 */
.L_x_4883:
[----:B------:R-:W-:Y:S05]  /*18a80*/  BSYNC B0 ;  /* 0x0000000000007941 */ /* 0x000fea0003800000 */
.L_x_4882:
[----:B------:R-:W0:Y:S01]  /*18a90*/  F2I.FTZ.TRUNC.NTZ R22, R22 ;  /* 0x0000001600167305 */ /* 0x000e22000021f100 */
[----:B------:R-:W-:Y:S05]  /*18aa0*/  BRA `(.L_x_4867) ;  /* 0x0000000400087947 */ /* 0x000fea0003800000 */
.L_x_4880:
        /* <DEDUP_REMOVED lines=21> */
.L_x_4889:
[----:B------:R-:W-:Y:S05]  /*18c00*/  BSYNC B1 ;  /* 0x0000000000017941 */ /* 0x000fea0003800000 */
.L_x_4888:
[----:B------:R-:W-:Y:S01]  /*18c10*/  IMAD.SHL.U32 R2, R2, 0x200000, RZ ;  /* 0x0020000002027824 */ /* 0x000fe200078e00ff */
[----:B------:R-:W-:-:S04]  /*18c20*/  LEA R3, R0, 0x37800000, 0x17 ;  /* 0x3780000000037811 */ /* 0x000fc800078eb8ff */
[----:B------:R-:W-:-:S07]  /*18c30*/  LOP3.LUT R22, R3, R2, R22, 0xfe, !PT ;  /* 0x0000000203167212 */ /* 0x000fce00078efe16 */
.L_x_4887:
[----:B------:R-:W-:Y:S05]  /*18c40*/  BSYNC B0 ;  /* 0x0000000000007941 */ /* 0x000fea0003800000 */
.L_x_4886:
[----:B------:R-:W0:Y:S01]  /*18c50*/  F2I.FTZ.TRUNC.NTZ R22, R22 ;  /* 0x0000001600167305 */ /* 0x000e22000021f100 */
[----:B------:R-:W-:Y:S05]  /*18c60*/  BRA `(.L_x_4867) ;  /* 0x0000000000987947 */ /* 0x000fea0003800000 */
.L_x_4879:
        /* <DEDUP_REMOVED lines=14> */
.L_x_4893:
[----:B------:R-:W-:Y:S05]  /*18d50*/  BSYNC B0 ;  /* 0x0000000000007941 */ /* 0x000fea0003800000 */
.L_x_4892:
[----:B------:R-:W0:Y:S01]  /*18d60*/  F2I.FTZ.TRUNC.NTZ R22, R22 ;  /* 0x0000001600167305 */ /* 0x000e22000021f100 */
[----:B------:R-:W-:Y:S05]  /*18d70*/  BRA `(.L_x_4867) ;  /* 0x0000000000547947 */ /* 0x000fea0003800000 */
.L_x_4866:
[----:B------:R-:W-:Y:S01]  /*18d80*/  MOV R0, 0x0 ;  /* 0x0000000000007802 */ /* 0x000fe20000000f00 */
[----:B------:R-:W-:Y:S01]  /*18d90*/  ULDC.64 UR4, c[0x4][0x118] ;  /* 0x0100460000047ab9 */ /* 0x000fe20000000a00 */
[----:B------:R-:W-:Y:S01]  /*18da0*/  ULDC.64 UR6, c[0x4][0x10] ;  /* 0x0100040000067ab9 */ /* 0x000fe20000000a00 */
[----:B------:R-:W-:Y:S01]  /*18db0*/  IMAD.U32 R4, RZ, RZ, UR4 ;  /* 0x00000004ff047e24 */ /* 0x000fe2000f8e00ff */
[----:B------:R0:W1:Y:S01]  /*18dc0*/  LDC.64 R2, c[0x4][R0] ;  /* 0x0100000000027b82 */ /* 0x0000620000000a00 */
[----:B------:R-:W-:Y:S01]  /*18dd0*/  MOV R5, UR5 ;  /* 0x0000000500057c02 */ /* 0x000fe20008000f00 */
        /* <DEDUP_REMOVED lines=11> */
.L_x_4894:
[----:B------:R-:W-:Y:S05]  /*18e90*/  BRA `(.L_x_4867) ;  /* 0x00000000000c7947 */ /* 0x000fea0003800000 */
.L_x_4891:
[----:B------:R0:W5:Y:S01]  /*18ea0*/  LDG.E R22, desc[UR36][R2.64] ;  /* 0x0000002402167981 */ /* 0x000162000c1e1900 */
[----:B------:R-:W-:Y:S05]  /*18eb0*/  BRA `(.L_x_4867) ;  /* 0x0000000000047947 */ /* 0x000fea0003800000 */
.L_x_4890:
[----:B------:R0:W5:Y:S02]  /*18ec0*/  LDG.E R22, desc[UR36][R2.64] ;  /* 0x0000002402167981 */ /* 0x000164000c1e1900 */
.L_x_4867:
        /* <DEDUP_REMOVED lines=17> */
.L_x_4898:
[----:B------:R0:W5:Y:S01]  /*18fe0*/  LDG.E.U8 R23, desc[UR36][R2.64] ;  /* 0x0000002402177981 */ /* 0x000162000c1e1100 */
[----:B------:R-:W-:Y:S05]  /*18ff0*/  BRA `(.L_x_4900) ;  /* 0x0000000c00347947 */ /* 0x000fea0003800000 */
.L_x_4897:
        /* <DEDUP_REMOVED lines=8> */
.L_x_4902:
[----:B------:R0:W5:Y:S01]  /*19080*/  LDG.E R23, desc[UR36][R2.64] ;  /* 0x0000002402177981 */ /* 0x000162000c1e1900 */
[----:B------:R-:W-:Y:S05]  /*19090*/  BRA `(.L_x_4900) ;  /* 0x0000000c000c7947 */ /* 0x000fea0003800000 */
.L_x_4901:
[----:B------:R0:W5:Y:S01]  /*190a0*/  LDG.E.S16 R23, desc[UR36][R2.64] ;  /* 0x0000002402177981 */ /* 0x000162000c1e1700 */
[----:B------:R-:W-:Y:S05]  /*190b0*/  BRA `(.L_x_4900) ;  /* 0x0000000c00047947 */ /* 0x000fea0003800000 */
.L_x_4896:
        /* <DEDUP_REMOVED lines=9> */
.L_x_4904:
[----:B------:R-:W2:Y:S02]  /*19150*/  LDG.E.U16 R2, desc[UR36][R2.64] ;  /* 0x0000002402027981 */ /* 0x000ea4000c1e1500 */
[----:B--2---:R-:W-:-:S06]  /*19160*/  HADD2.F32 R23, -RZ, R2.H0_H0 ;  /* 0x20000002ff177230 */ /* 0x004fcc0000004100 */
[----:B------:R-:W0:Y:S01]  /*19170*/  F2I.FTZ.TRUNC.NTZ R23, R23 ;  /* 0x0000001700177305 */ /* 0x000e22000021f100 */
[----:B------:R-:W-:Y:S05]  /*19180*/  BRA `(.L_x_4900) ;  /* 0x0000000800d07947 */ /* 0x000fea0003800000 */
.L_x_4903:
        /* <DEDUP_REMOVED lines=9> */
.L_x_4906:
[----:B------:R-:W2:Y:S02]  /*19220*/  LDG.E.U16 R2, desc[UR36][R2.64] ;  /* 0x0000002402027981 */ /* 0x000ea4000c1e1500 */
[----:B--2---:R-:W-:-:S06]  /*19230*/  HADD2.F32 R23, -RZ, R2.H0_H0 ;  /* 0x20000002ff177230 */ /* 0x004fcc0000004100 */
[----:B------:R-:W0:Y:S01]  /*19240*/  F2I.FTZ.TRUNC.NTZ R23, R23 ;  /* 0x0000001700177305 */ /* 0x000e22000021f100 */
[----:B------:R-:W-:Y:S05]  /*19250*/  BRA `(.L_x_4900) ;  /* 0x00000008009c7947 */ /* 0x000fea0003800000 */
.L_x_4905:
[----:B------:R-:W2:Y:S02]  /*19260*/  LDG.E.64 R2, desc[UR36][R2.64] ;  /* 0x0000002402027981 */ /* 0x000ea4000c1e1b00 */
[----:B--2---:R0:W2:Y:S01]  /*19270*/  F2I.F64.TRUNC R23, R2 ;  /* 0x0000000200177311 */ /* 0x0040a2000030d100 */
[----:B------:R-:W-:Y:S05]  /*19280*/  BRA `(.L_x_4900) ;  /* 0x0000000800907947 */ /* 0x000fea0003800000 */
.L_x_4895:
        /* <DEDUP_REMOVED lines=12> */
.L_x_4909:
[----:B------:R-:W2:Y:S02]  /*19350*/  LDG.E.64 R2, desc[UR36][R2.64] ;  /* 0x0000002402027981 */ /* 0x000ea4000c1e1b00 */
[----:B--2---:R0:W2:Y:S01]  /*19360*/  F2I.F64.TRUNC R23, R2 ;  /* 0x0000000200177311 */ /* 0x0040a2000030d100 */
[----:B------:R-:W-:Y:S05]  /*19370*/  BRA `(.L_x_4900) ;  /* 0x0000000800547947 */ /* 0x000fea0003800000 */
.L_x_4908:
        /* <DEDUP_REMOVED lines=27> */
.L_x_4911:
        /* <DEDUP_REMOVED lines=12> */
[----:B------:R0:W2:Y:S01]  /*195f0*/  F2I.FTZ.TRUNC.NTZ R23, R4 ;  /* 0x0000000400177305 */ /* 0x0000a2000021f100 */
[----:B------:R-:W-:Y:S05]  /*19600*/  BRA `(.L_x_4900) ;  /* 0x0000000400b07947 */ /* 0x000fea0003800000 */
.L_x_4910:
[----:B------:R-:W2:Y:S02]  /*19610*/  LDG.E.U16 R23, desc[UR36][R2.64] ;  /* 0x0000002402177981 */ /* 0x000ea4000c1e1500 */
[----:B--2---:R-:W-:-:S06]  /*19620*/  IMAD.U32 R23, R23, 0x10000, RZ ;  /* 0x0001000017177824 */ /* 0x004fcc00078e00ff */
[----:B------:R-:W0:Y:S01]  /*19630*/  F2I.FTZ.TRUNC.NTZ R23, R23 ;  /* 0x0000001700177305 */ /* 0x000e22000021f100 */
[----:B------:R-:W-:Y:S05]  /*19640*/  BRA `(.L_x_4900) ;  /* 0x0000000400a07947 */ /* 0x000fea0003800000 */
.L_x_4907:
        /* <DEDUP_REMOVED lines=10> */
.L_x_4914:
        /* <DEDUP_REMOVED lines=21> */
.L_x_4918:
[----:B------:R-:W-:Y:S05]  /*19840*/  BSYNC B1 ;  /* 0x0000000000017941 */ /* 0x000fea0003800000 */
.L_x_4917:
[----:B------:R-:W-:Y:S01]  /*19850*/  IMAD.SHL.U32 R2, R2, 0x100000, RZ ;  /* 0x0010000002027824 */ /* 0x000fe200078e00ff */
[----:B------:R-:W-:-:S04]  /*19860*/  LEA R0, R0, 0x3b800000, 0x17 ;  /* 0x3b80000000007811 */ /* 0x000fc800078eb8ff */
[----:B------:R-:W-:-:S07]  /*19870*/  LOP3.LUT R23, R0, R2, R23, 0xfe, !PT ;  /* 0x0000000200177212 */ /* 0x000fce00078efe17 */
.L_x_4916:
[----:B------:R-:W-:Y:S05]  /*19880*/  BSYNC B0 ;  /* 0x0000000000007941 */ /* 0x000fea0003800000 */
.L_x_4915:
[----:B------:R-:W0:Y:S01]  /*19890*/  F2I.FTZ.TRUNC.NTZ R23, R23 ;  /* 0x0000001700177305 */ /* 0x000e22000021f100 */
[----:B------:R-:W-:Y:S05]  /*198a0*/  BRA `(.L_x_4900) ;  /* 0x0000000400087947 */ /* 0x000fea0003800000 */
.L_x_4913:
        /* <DEDUP_REMOVED lines=21> */
.L_x_4922:
[----:B------:R-:W-:Y:S05]  /*19a00*/  BSYNC B1 ;  /* 0x0000000000017941 */ /* 0x000fea0003800000 */
.L_x_4921:
[----:B------:R-:W-:Y:S02]  /*19a10*/  LEA R0, R0, 0x37800000, 0x17 ;  /* 0x3780000000007811 */ /* 0x000fe400078eb8ff */
[----:B------:R-:W-:-:S04]  /*19a20*/  SHF.L.U32 R2, R2, 0x15, RZ ;  /* 0x0000001502027819 */ /* 0x000fc800000006ff */
[----:B------:R-:W-:-:S07]  /*19a30*/  LOP3.LUT R23, R0, R2, R23, 0xfe, !PT ;  /* 0x0000000200177212 */ /* 0x000fce00078efe17 */
.L_x_4920:
[----:B------:R-:W-:Y:S05]  /*19a40*/  BSYNC B0 ;  /* 0x0000000000007941 */ /* 0x000fea0003800000 */
.L_x_4919:
[----:B------:R-:W0:Y:S01]  /*19a50*/  F2I.FTZ.TRUNC.NTZ R23, R23 ;  /* 0x0000001700177305 */ /* 0x000e22000021f100 */
[----:B------:R-:W-:Y:S05]  /*19a60*/  BRA `(.L_x_4900) ;  /* 0x0000000000987947 */ /* 0x000fea0003800000 */
.L_x_4912:
        /* <DEDUP_REMOVED lines=14> */
.L_x_4926:
[----:B------:R-:W-:Y:S05]  /*19b50*/  BSYNC B0 ;  /* 0x0000000000007941 */ /* 0x000fea0003800000 */
.L_x_4925:
[----:B------:R-:W0:Y:S01]  /*19b60*/  F2I.FTZ.TRUNC.NTZ R23, R23 ;  /* 0x0000001700177305 */ /* 0x000e22000021f100 */
[----:B------:R-:W-:Y:S05]  /*19b70*/  BRA `(.L_x_4900) ;  /* 0x0000000000547947 */ /* 0x000fea0003800000 */
.L_x_4899:
        /* <DEDUP_REMOVED lines=17> */
.L_x_4927:
[----:B------:R-:W-:Y:S05]  /*19c90*/  BRA `(.L_x_4900) ;  /* 0x00000000000c7947 */ /* 0x000fea0003800000 */
.L_x_4924:
[----:B------:R0:W5:Y:S01]  /*19ca0*/  LDG.E R23, desc[UR36][R2.64] ;  /* 0x0000002402177981 */ /* 0x000162000c1e1900 */
[----:B------:R-:W-:Y:S05]  /*19cb0*/  BRA `(.L_x_4900) ;  /* 0x0000000000047947 */ /* 0x000fea0003800000 */
.L_x_4923:
[----:B------:R0:W5:Y:S02]  /*19cc0*/  LDG.E R23, desc[UR36][R2.64] ;  /* 0x0000002402177981 */ /* 0x000164000c1e1900 */
.L_x_4900:
[----:B0-2---:R-:W0:Y:S01]  /*19cd0*/  LDC.U8 R2, c[0x0][0x613] ;  /* 0x000184c0ff027b82 */ /* 0x005e220000000000 */
        /* <DEDUP_REMOVED lines=16> */
.L_x_4931:
[----:B------:R0:W5:Y:S01]  /*19de0*/  LDG.E.U8 R2, desc[UR36][R24.64] ;  /* 0x0000002418027981 */ /* 0x000162000c1e1100 */
[----:B------:R-:W-:Y:S05]  /*19df0*/  BRA `(.L_x_4933) ;  /* 0x0000000c00347947 */ /* 0x000fea0003800000 */
.L_x_4930:
        /* <DEDUP_REMOVED lines=8> */
.L_x_4935:
[----:B------:R0:W5:Y:S01]  /*19e80*/  LDG.E R2, desc[UR36][R24.64] ;  /* 0x0000002418027981 */ /* 0x000162000c1e1900 */
[----:B------:R-:W-:Y:S05]  /*19e90*/  BRA `(.L_x_4933) ;  /* 0x0000000c000c7947 */ /* 0x000fea0003800000 */
.L_x_4934:
[----:B------:R0:W5:Y:S01]  /*19ea0*/  LDG.E.S16 R2, desc[UR36][R24.64] ;  /* 0x0000002418027981 */ /* 0x000162000c1e1700 */
[----:B------:R-:W-:Y:S05]  /*19eb0*/  BRA `(.L_x_4933) ;  /* 0x0000000c00047947 */ /* 0x000fea0003800000 */
.L_x_4929:
        /* <DEDUP_REMOVED lines=9> */
.L_x_4937:
[----:B------:R-:W2:Y:S02]  /*19f50*/  LDG.E.U16 R24, desc[UR36][R24.64] ;  /* 0x0000002418187981 */ /* 0x000ea4000c1e1500 */
[----:B--2---:R-:W-:-:S06]  /*19f60*/  HADD2.F32 R2, -RZ, R24.H0_H0 ;  /* 0x20000018ff027230 */ /* 0x004fcc0000004100 */
[----:B------:R-:W0:Y:S01]  /*19f70*/  F2I.FTZ.TRUNC.NTZ R2, R2 ;  /* 0x0000000200027305 */ /* 0x000e22000021f100 */
[----:B------:R-:W-:Y:S05]  /*19f80*/  BRA `(.L_x_4933) ;  /* 0x0000000800d07947 */ /* 0x000fea0003800000 */
.L_x_4936:
        /* <DEDUP_REMOVED lines=9> */
.L_x_4939:
[----:B------:R-:W2:Y:S02]  /*1a020*/  LDG.E.U16 R24, desc[UR36][R24.64] ;  /* 0x0000002418187981 */ /* 0x000ea4000c1e1500 */
[----:B--2---:R-:W-:-:S06]  /*1a030*/  HADD2.F32 R2, -RZ, R24.H0_H0 ;  /* 0x20000018ff027230 */ /* 0x004fcc0000004100 */
[----:B------:R-:W0:Y:S01]  /*1a040*/  F2I.FTZ.TRUNC.NTZ R2, R2 ;  /* 0x0000000200027305 */ /* 0x000e22000021f100 */
[----:B------:R-:W-:Y:S05]  /*1a050*/  BRA `(.L_x_4933) ;  /* 0x00000008009c7947 */ /* 0x000fea0003800000 */
.L_x_4938:
[----:B------:R-:W2:Y:S02]  /*1a060*/  LDG.E.64 R2, desc[UR36][R24.64] ;  /* 0x0000002418027981 */ /* 0x000ea4000c1e1b00 */
[----:B--2---:R0:W2:Y:S01]  /*1a070*/  F2I.F64.TRUNC R2, R2 ;  /* 0x0000000200027311 */ /* 0x0040a2000030d100 */
[----:B------:R-:W-:Y:S05]  /*1a080*/  BRA `(.L_x_4933) ;  /* 0x0000000800907947 */ /* 0x000fea0003800000 */
.L_x_4928:
        /* <DEDUP_REMOVED lines=12> */
.L_x_4942:
[----:B------:R-:W2:Y:S02]  /*1a150*/  LDG.E.64 R2, desc[UR36][R24.64] ;  /* 0x0000002418027981 */ /* 0x000ea4000c1e1b00 */
[----:B--2---:R0:W2:Y:S01]  /*1a160*/  F2I.F64.TRUNC R2, R2 ;  /* 0x0000000200027311 */ /* 0x0040a2000030d100 */
[----:B------:R-:W-:Y:S05]  /*1a170*/  BRA `(.L_x_4933) ;  /* 0x0000000800547947 */ /* 0x000fea0003800000 */
.L_x_4941:
        /* <DEDUP_REMOVED lines=17> */
[C---:B----4-:R-:W-:Y:S01]  /*1a290*/  SHF.L.U32 R5, R2.reuse, R3, RZ ;  /* 0x0000000302057219 */ /* 0x050fe200000006ff */
        /* <DEDUP_REMOVED lines=9> */
.L_x_4944:
        /* <DEDUP_REMOVED lines=14> */
.L_x_4943:
[----:B------:R-:W2:Y:S02]  /*1a410*/  LDG.E.U16 R2, desc[UR36][R24.64] ;  /* 0x0000002418027981 */ /* 0x000ea4000c1e1500 */
[----:B--2---:R-:W-:-:S06]  /*1a420*/  IMAD.U32 R2, R2, 0x10000, RZ ;  /* 0x0001000002027824 */ /* 0x004fcc00078e00ff */
[----:B------:R-:W0:Y:S01]  /*1a430*/  F2I.FTZ.TRUNC.NTZ R2, R2 ;  /* 0x0000000200027305 */ /* 0x000e22000021f100 */
[----:B------:R-:W-:Y:S05]  /*1a440*/  BRA `(.L_x_4933) ;  /* 0x0000000400a07947 */ /* 0x000fea0003800000 */
.L_x_4940:
        /* <DEDUP_REMOVED lines=10> */
.L_x_4947:
        /* <DEDUP_REMOVED lines=21> */
.L_x_4951:
[----:B------:R-:W-:Y:S05]  /*1a640*/  BSYNC B1 ;  /* 0x0000000000017941 */ /* 0x000fea0003800000 */
.L_x_4950:
[----:B------:R-:W-:Y:S02]  /*1a650*/  LEA R3, R0, 0x3b800000, 0x17 ;  /* 0x3b80000000037811 */ /* 0x000fe400078eb8ff */
[----:B------:R-:W-:-:S04]  /*1a660*/  SHF.L.U32 R2, R2, 0x14, RZ ;  /* 0x0000001402027819 */ /* 0x000fc800000006ff */
[----:B------:R-:W-:-:S07]  /*1a670*/  LOP3.LUT R2, R3, R2, R4, 0xfe, !PT ;  /* 0x0000000203027212 */ /* 0x000fce00078efe04 */
.L_x_4949:
[----:B------:R-:W-:Y:S05]  /*1a680*/  BSYNC B0 ;  /* 0x0000000000007941 */ /* 0x000fea0003800000 */
.L_x_4948:
[----:B------:R-:W0:Y:S01]  /*1a690*/  F2I.FTZ.TRUNC.NTZ R2, R2 ;  /* 0x0000000200027305 */ /* 0x000e22000021f100 */
[----:B------:R-:W-:Y:S05]  /*1a6a0*/  BRA `(.L_x_4933) ;  /* 0x0000000400087947 */ /* 0x000fea0003800000 */
.L_x_4946:
        /* <DEDUP_REMOVED lines=21> */
.L_x_4955:
[----:B------:R-:W-:Y:S05]  /*1a800*/  BSYNC B1 ;  /* 0x0000000000017941 */ /* 0x000fea0003800000 */
.L_x_4954:
[----:B------:R-:W-:Y:S01]  /*1a810*/  IMAD.SHL.U32 R2, R2, 0x200000, RZ ;  /* 0x0020000002027824 */ /* 0x000fe200078e00ff */
[----:B------:R-:W-:-:S04]  /*1a820*/  LEA R3, R0, 0x37800000, 0x17 ;  /* 0x3780000000037811 */ /* 0x000fc800078eb8ff */
[----:B------:R-:W-:-:S07]  /*1a830*/  LOP3.LUT R2, R3, R2, R4, 0xfe, !PT ;  /* 0x0000000203027212 */ /* 0x000fce00078efe04 */
.L_x_4953:
[----:B------:R-:W-:Y:S05]  /*1a840*/  BSYNC B0 ;  /* 0x0000000000007941 */ /* 0x000fea0003800000 */
.L_x_4952:
[----:B------:R-:W0:Y:S01]  /*1a850*/  F2I.FTZ.TRUNC.NTZ R2, R2 ;  /* 0x0000000200027305 */ /* 0x000e22000021f100 */
[----:B------:R-:W-:Y:S05]  /*1a860*/  BRA `(.L_x_4933) ;  /* 0x0000000000987947 */ /* 0x000fea0003800000 */
.L_x_4945:
        /* <DEDUP_REMOVED lines=14> */
.L_x_4959:
[----:B------:R-:W-:Y:S05]  /*1a950*/  BSYNC B0 ;  /* 0x0000000000007941 */ /* 0x000fea0003800000 */
.L_x_4958:
[----:B------:R-:W0:Y:S01]  /*1a960*/  F2I.FTZ.TRUNC.NTZ R2, R2 ;  /* 0x0000000200027305 */ /* 0x000e22000021f100 */
[----:B------:R-:W-:Y:S05]  /*1a970*/  BRA `(.L_x_4933) ;  /* 0x0000000000547947 */ /* 0x000fea0003800000 */
.L_x_4932:
        /* <DEDUP_REMOVED lines=17> */
.L_x_4960:
[----:B------:R-:W-:Y:S05]  /*1aa90*/  BRA `(.L_x_4933) ;  /* 0x00000000000c7947 */ /* 0x000fea0003800000 */
.L_x_4957:
[----:B------:R0:W5:Y:S01]  /*1aaa0*/  LDG.E R2, desc[UR36][R24.64] ;  /* 0x0000002418027981 */ /* 0x000162000c1e1900 */
[----:B------:R-:W-:Y:S05]  /*1aab0*/  BRA `(.L_x_4933) ;  /* 0x0000000000047947 */ /* 0x000fea0003800000 */
.L_x_4956:
[----:B------:R0:W5:Y:S02]  /*1aac0*/  LDG.E R2, desc[UR36][R24.64] ;  /* 0x0000002418027981 */ /* 0x000164000c1e1900 */
.L_x_4933:
[----:B0-----:R-:W0:Y:S01]  /*1aad0*/  LDC.U8 R3, c[0x0][0x614] ;  /* 0x00018500ff037b82 */ /* 0x001e220000000000 */
[----:B------:R-:W-:Y:S02]  /*1aae0*/  ULDC.64 UR4, c[0x0][0x5c0] ;  /* 0x0001700000047ab9 */ /* 0x000fe40000000a00 */
[----:B------:R-:W-:-:S05]  /*1aaf0*/  IADD3 R4, P0, R17, UR4, RZ ;  /* 0x0000000411047c10 */ /* 0x000fca000ff1e0ff */
[----:B----4-:R-:W-:Y:S01]  /*1ab00*/  IMAD.X R5, RZ, RZ, UR5, P0 ;  /* 0x00000005ff057e24 */ /* 0x010fe200080e06ff */
        /* <DEDUP_REMOVED lines=13> */
.L_x_4964:
[----:B------:R0:W5:Y:S01]  /*1abe0*/  LDG.E.U8 R17, desc[UR36][R4.64] ;  /* 0x0000002404117981 */ /* 0x000162000c1e1100 */
[----:B------:R-:W-:Y:S05]  /*1abf0*/  BRA `(.L_x_4966) ;  /* 0x0000000c00347947 */ /* 0x000fea0003800000 */
.L_x_4963:
        /* <DEDUP_REMOVED lines=8> */
.L_x_4968:
[----:B------:R0:W5:Y:S01]  /*1ac80*/  LDG.E R17, desc[UR36][R4.64] ;  /* 0x0000002404117981 */ /* 0x000162000c1e1900 */
[----:B------:R-:W-:Y:S05]  /*1ac90*/  BRA `(.L_x_4966) ;  /* 0x0000000c000c7947 */ /* 0x000fea0003800000 */
.L_x_4967:
[----:B------:R0:W5:Y:S01]  /*1aca0*/  LDG.E.S16 R17, desc[UR36][R4.64] ;  /* 0x0000002404117981 */ /* 0x000162000c1e1700 */
[----:B------:R-:W-:Y:S05]  /*1acb0*/  BRA `(.L_x_4966) ;  /* 0x0000000c00047947 */ /* 0x000fea0003800000 */
.L_x_4962:
[----:B------:R-:W-:-:S13]  /*1acc0*/  ISETP.GT.AND P0, PT, R0, 0x6, PT ;  /* 0x000000060000780c */ /* 0x000fda0003f04270 */
[----:B------:R-:W-:Y:S05]  /*1acd0*/  @P0 BRA `(.L_x_4969) ;  /* 0x00000000002c0947 */ /* 0x000fea0003800000 */
[----:B------:R-:W-:-:S13]  /*1ace0*/  ISETP.NE.AND P0, PT, R0, 0x5, PT ;  /* 0x000000050000780c */ /* 0x000fda0003f05270 */
[----:B------:R-:W-:Y:S05]  /*1acf0*/  @!P0 BRA `(.L_x_4970) ;  /* 0x0000000000148947 */ /* 0x000fea0003800000 */
[----:B------:R-:W-:-:S13]  /*1ad00*/  ISETP.NE.AND P0, PT, R0, 0x6, PT ;  /* 0x000000060000780c */ /* 0x000fda0003f05270 */
[----:B------:R-:W-:Y:S05]  /*1ad10*/  @P0 BRA `(.L_x_4965) ;  /* 0x0000000800980947 */ /* 0x000fea0003800000 */
[----:B------:R-:W4:Y:S02]  /*1ad20*/  LDG.E R4, desc[UR36][R4.64] ;  /* 0x0000002404047981 */ /* 0x000f24000c1e1900 */
[----:B----4-:R4:W0:Y:S01]  /*1ad30*/  F2I.FTZ.TRUNC.NTZ R17, R4 ;  /* 0x0000000400117305 */ /* 0x010822000021f100 */
[----:B------:R-:W-:Y:S05]  /*1ad40*/  BRA `(.L_x_4966) ;  /* 0x0000000800e07947 */ /* 0x000fea0003800000 */
.L_x_4970:
[----:B------:R-:W4:Y:S02]  /*1ad50*/  LDG.E.U16 R4, desc[UR36][R4.64] ;  /* 0x0000002404047981 */ /* 0x000f24000c1e1500 */
[----:B----4-:R-:W-:-:S06]  /*1ad60*/  HADD2.F32 R17, -RZ, R4.H0_H0 ;  /* 0x20000004ff117230 */ /* 0x010fcc0000004100 */
[----:B------:R-:W0:Y:S01]  /*1ad70*/  F2I.FTZ.TRUNC.NTZ R17, R17 ;  /* 0x0000001100117305 */ /* 0x000e22000021f100 */
[----:B------:R-:W-:Y:S05]  /*1ad80*/  BRA `(.L_x_4966) ;  /* 0x0000000800d07947 */ /* 0x000fea0003800000 */
.L_x_4969:
        /* <DEDUP_REMOVED lines=9> */
.L_x_4972:
[----:B------:R-:W4:Y:S02]  /*1ae20*/  LDG.E.U16 R4, desc[UR36][R4.64] ;  /* 0x0000002404047981 */ /* 0x000f24000c1e1500 */
[----:B----4-:R-:W-:-:S06]  /*1ae30*/  HADD2.F32 R17, -RZ, R4.H0_H0 ;  /* 0x20000004ff117230 */ /* 0x010fcc0000004100 */
[----:B------:R-:W0:Y:S01]  /*1ae40*/  F2I.FTZ.TRUNC.NTZ R17, R17 ;  /* 0x0000001100117305 */ /* 0x000e22000021f100 */
[----:B------:R-:W-:Y:S05]  /*1ae50*/  BRA `(.L_x_4966) ;  /* 0x00000008009c7947 */ /* 0x000fea0003800000 */
.L_x_4971:
[----:B------:R-:W4:Y:S02]  /*1ae60*/  LDG.E.64 R4, desc[UR36][R4.64] ;  /* 0x0000002404047981 */ /* 0x000f24000c1e1b00 */
[----:B----4-:R0:W4:Y:S01]  /*1ae70*/  F2I.F64.TRUNC R17, R4 ;  /* 0x0000000400117311 */ /* 0x010122000030d100 */
[----:B------:R-:W-:Y:S05]  /*1ae80*/  BRA `(.L_x_4966) ;  /* 0x0000000800907947 */ /* 0x000fea0003800000 */
.L_x_4961:
        /* <DEDUP_REMOVED lines=12> */
.L_x_4975:
[----:B------:R-:W4:Y:S02]  /*1af50*/  LDG.E.64 R4, desc[UR36][R4.64] ;  /* 0x0000002404047981 */ /* 0x000f24000c1e1b00 */
[----:B----4-:R0:W4:Y:S01]  /*1af60*/  F2I.F64.TRUNC R17, R4 ;  /* 0x0000000400117311 */ /* 0x010122000030d100 */
[----:B------:R-:W-:Y:S05]  /*1af70*/  BRA `(.L_x_4966) ;  /* 0x0000000800547947 */ /* 0x000fea0003800000 */
.L_x_4974:
        /* <DEDUP_REMOVED lines=27> */
.L_x_4977:
        /* <DEDUP_REMOVED lines=14> */
.L_x_4976:
[----:B------:R-:W4:Y:S02]  /*1b210*/  LDG.E.U16 R17, desc[UR36][R4.64] ;  /* 0x0000002404117981 */ /* 0x000f24000c1e1500 */
[----:B----4-:R-:W-:-:S06]  /*1b220*/  SHF.L.U32 R17, R17, 0x10, RZ ;  /* 0x0000001011117819 */ /* 0x010fcc00000006ff */
[----:B------:R-:W0:Y:S01]  /*1b230*/  F2I.FTZ.TRUNC.NTZ R17, R17 ;  /* 0x0000001100117305 */ /* 0x000e22000021f100 */
[----:B------:R-:W-:Y:S05]  /*1b240*/  BRA `(.L_x_4966) ;  /* 0x0000000400a07947 */ /* 0x000fea0003800000 */
.L_x_4973:
        /* <DEDUP_REMOVED lines=10> */
.L_x_4980:
        /* <DEDUP_REMOVED lines=21> */
.L_x_4984:
[----:B------:R-:W-:Y:S05]  /*1b440*/  BSYNC B1 ;  /* 0x0000000000017941 */ /* 0x000fea0003800000 */
.L_x_4983:
[----:B------:R-:W-:Y:S01]  /*1b450*/  IMAD.SHL.U32 R3, R3, 0x100000, RZ ;  /* 0x0010000003037824 */ /* 0x000fe200078e00ff */
[----:B------:R-:W-:-:S04]  /*1b460*/  LEA R0, R0, 0x3b800000, 0x17 ;  /* 0x3b80000000007811 */ /* 0x000fc800078eb8ff */
[----:B------:R-:W-:-:S07]  /*1b470*/  LOP3.LUT R17, R0, R3, R17, 0xfe, !PT ;  /* 0x0000000300117212 */ /* 0x000fce00078efe11 */
.L_x_4982:
[----:B------:R-:W-:Y:S05]  /*1b480*/  BSYNC B0 ;  /* 0x0000000000007941 */ /* 0x000fea0003800000 */
.L_x_4981:
[----:B------:R-:W0:Y:S01]  /*1b490*/  F2I.FTZ.TRUNC.NTZ R17, R17 ;  /* 0x0000001100117305 */ /* 0x000e22000021f100 */
[----:B------:R-:W-:Y:S05]  /*1b4a0*/  BRA `(.L_x_4966) ;  /* 0x0000000400087947 */ /* 0x000fea0003800000 */
.L_x_4979:
        /* <DEDUP_REMOVED lines=21> */
.L_x_4988:
[----:B------:R-:W-:Y:S05]  /*1b600*/  BSYNC B1 ;  /* 0x0000000000017941 */ /* 0x000fea0003800000 */
.L_x_4987:
[----:B------:R-:W-:Y:S01]  /*1b610*/  IMAD.SHL.U32 R3, R3, 0x200000, RZ ;  /* 0x0020000003037824 */ /* 0x000fe200078e00ff */
[----:B------:R-:W-:-:S04]  /*1b620*/  LEA R0, R0, 0x37800000, 0x17 ;  /* 0x3780000000007811 */ /* 0x000fc800078eb8ff */
[----:B------:R-:W-:-:S07]  /*1b630*/  LOP3.LUT R17, R0, R3, R17, 0xfe, !PT ;  /* 0x0000000300117212 */ /* 0x000fce00078efe11 */
.L_x_4986:
[----:B------:R-:W-:Y:S05]  /*1b640*/  BSYNC B0 ;  /* 0x0000000000007941 */ /* 0x000fea0003800000 */
.L_x_4985:
[----:B------:R-:W0:Y:S01]  /*1b650*/  F2I.FTZ.TRUNC.NTZ R17, R17 ;  /* 0x0000001100117305 */ /* 0x000e22000021f100 */
[----:B------:R-:W-:Y:S05]  /*1b660*/  BRA `(.L_x_4966) ;  /* 0x0000000000987947 */ /* 0x000fea0003800000 */
.L_x_4978:
        /* <DEDUP_REMOVED lines=14> */
.L_x_4992:
[----:B------:R-:W-:Y:S05]  /*1b750*/  BSYNC B0 ;  /* 0x0000000000007941 */ /* 0x000fea0003800000 */
.L_x_4991:
[----:B------:R-:W0:Y:S01]  /*1b760*/  F2I.FTZ.TRUNC.NTZ R17, R17 ;  /* 0x0000001100117305 */ /* 0x000e22000021f100 */
[----:B------:R-:W-:Y:S05]  /*1b770*/  BRA `(.L_x_4966) ;  /* 0x0000000000547947 */ /* 0x000fea0003800000 */
.L_x_4965:
        /* <DEDUP_REMOVED lines=17> */
.L_x_4993:
[----:B------:R-:W-:Y:S05]  /*1b890*/  BRA `(.L_x_4966) ;  /* 0x00000000000c7947 */ /* 0x000fea0003800000 */
.L_x_4990:
[----:B------:R0:W5:Y:S01]  /*1b8a0*/  LDG.E R17, desc[UR36][R4.64] ;  /* 0x0000002404117981 */ /* 0x000162000c1e1900 */
[----:B------:R-:W-:Y:S05]  /*1b8b0*/  BRA `(.L_x_4966) ;  /* 0x0000000000047947 */ /* 0x000fea0003800000 */
.L_x_4989:
[----:B------:R0:W5:Y:S02]  /*1b8c0*/  LDG.E R17, desc[UR36][R4.64] ;  /* 0x0000002404117981 */ /* 0x000164000c1e1900 */
.L_x_4966:
[----:B------:R-:W1:Y:S01]  /*1b8d0*/  LDC.U8 R3, c[0x0][0x615] ;  /* 0x00018540ff037b82 */ /* 0x000e620000000000 */
[----:B------:R-:W-:Y:S02]  /*1b8e0*/  ULDC.64 UR4, c[0x0][0x5c8] ;  /* 0x0001720000047ab9 */ /* 0x000fe40000000a00 */
[----:B0---4-:R-:W-:-:S05]  /*1b8f0*/  IADD3 R4, P0, R16, UR4, RZ ;  /* 0x0000000410047c10 */ /* 0x011fca000ff1e0ff */
        /* <DEDUP_REMOVED lines=14> */
.L_x_4997:
[----:B------:R0:W5:Y:S01]  /*1b9e0*/  LDG.E.U8 R16, desc[UR36][R4.64] ;  /* 0x0000002404107981 */ /* 0x000162000c1e1100 */
[----:B------:R-:W-:Y:S05]  /*1b9f0*/  BRA `(.L_x_4999) ;  /* 0x0000000c00347947 */ /* 0x000fea0003800000 */
.L_x_4996:
        /* <DEDUP_REMOVED lines=8> */
.L_x_5001:
[----:B------:R0:W5:Y:S01]  /*1ba80*/  LDG.E R16, desc[UR36][R4.64] ;  /* 0x0000002404107981 */ /* 0x000162000c1e1900 */
[----:B------:R-:W-:Y:S05]  /*1ba90*/  BRA `(.L_x_4999) ;  /* 0x0000000c000c7947 */ /* 0x000fea0003800000 */
.L_x_5000:
[----:B------:R0:W5:Y:S01]  /*1baa0*/  LDG.E.S16 R16, desc[UR36][R4.64] ;  /* 0x0000002404107981 */ /* 0x000162000c1e1700 */
[----:B------:R-:W-:Y:S05]  /*1bab0*/  BRA `(.L_x_4999) ;  /* 0x0000000c00047947 */ /* 0x000fea0003800000 */
.L_x_4995:
[----:B------:R-:W-:-:S13]  /*1bac0*/  ISETP.GT.AND P0, PT, R0, 0x6, PT ;  /* 0x000000060000780c */ /* 0x000fda0003f04270 */
[----:B------:R-:W-:Y:S05]  /*1bad0*/  @P0 BRA `(.L_x_5002) ;  /* 0x00000000002c0947 */ /* 0x000fea0003800000 */
[----:B------:R-:W-:-:S13]  /*1bae0*/  ISETP.NE.AND P0, PT, R0, 0x5, PT ;  /* 0x000000050000780c */ /* 0x000fda0003f05270 */
[----:B------:R-:W-:Y:S05]  /*1baf0*/  @!P0 BRA `(.L_x_5003) ;  /* 0x0000000000148947 */ /* 0x000fea0003800000 */
[----:B------:R-:W-:-:S13]  /*1bb00*/  ISETP.NE.AND P0, PT, R0, 0x6, PT ;  /* 0x000000060000780c */ /* 0x000fda0003f05270 */
[----:B------:R-:W-:Y:S05]  /*1bb10*/  @P0 BRA `(.L_x_4998) ;  /* 0x0000000800980947 */ /* 0x000fea0003800000 */
[----:B------:R-:W4:Y:S02]  /*1bb20*/  LDG.E R4, desc[UR36][R4.64] ;  /* 0x0000002404047981 */ /* 0x000f24000c1e1900 */
[----:B----4-:R0:W1:Y:S01]  /*1bb30*/  F2I.FTZ.TRUNC.NTZ R16, R4 ;  /* 0x0000000400107305 */ /* 0x010062000021f100 */
[----:B------:R-:W-:Y:S05]  /*1bb40*/  BRA `(.L_x_4999) ;  /* 0x0000000800e07947 */ /* 0x000fea0003800000 */
.L_x_5003:
[----:B------:R-:W4:Y:S02]  /*1bb50*/  LDG.E.U16 R4, desc[UR36][R4.64] ;  /* 0x0000002404047981 */ /* 0x000f24000c1e1500 */
[----:B----4-:R-:W-:-:S06]  /*1bb60*/  HADD2.F32 R16, -RZ, R4.H0_H0 ;  /* 0x20000004ff107230 */ /* 0x010fcc0000004100 */
[----:B------:R-:W0:Y:S01]  /*1bb70*/  F2I.FTZ.TRUNC.NTZ R16, R16 ;  /* 0x0000001000107305 */ /* 0x000e22000021f100 */
[----:B------:R-:W-:Y:S05]  /*1bb80*/  BRA `(.L_x_4999) ;  /* 0x0000000800d07947 */ /* 0x000fea0003800000 */
.L_x_5002:
[----:B------:R-:W-:-:S13]  /*1bb90*/  ISETP.NE.AND P0, PT, R0, 0x7, PT ;  /* 0x000000070000780c */ /* 0x000fda0003f05270 */
[----:B------:R-:W-:Y:S05]  /*1bba0*/  @!P0 BRA `(.L_x_5004) ;  /* 0x00000000002c8947 */ /* 0x000fea0003800000 */
[----:B------:R-:W-:-:S13]  /*1bbb0*/  ISETP.NE.AND P0, PT, R0, 0x8, PT ;  /* 0x000000080000780c */ /* 0x000fda0003f05270 */
[----:B------:R-:W-:Y:S05]  /*1bbc0*/  @!P0 BRA `(.L_x_5005) ;  /* 0x0000000000148947 */ /* 0x000fea0003800000 */
[----:B------:R-:W-:-:S13]  /*1bbd0*/  ISETP.NE.AND P0, PT, R0, 0x9, PT ;  /* 0x000000090000780c */ /* 0x000fda0003f05270 */
[----:B------:R-:W-:Y:S05]  /*1bbe0*/  @P0 BRA `(.L_x_4998) ;  /* 0x0000000800640947 */ /* 0x000fea0003800000 */
[----:B------:R-:W4:Y:S02]  /*1bbf0*/  LDG.E R4, desc[UR36][R4.64] ;  /* 0x0000002404047981 */ /* 0x000f24000c1e1900 */
[----:B----4-:R0:W1:Y:S01]  /*1bc00*/  F2I.FTZ.TRUNC.NTZ R16, R4 ;  /* 0x0000000400107305 */ /* 0x010062000021f100 */
[----:B------:R-:W-:Y:S05]  /*1bc10*/  BRA `(.L_x_4999) ;  /* 0x0000000800ac7947 */ /* 0x000fea0003800000 */
.L_x_5005:
[----:B------:R-:W4:Y:S02]  /*1bc20*/  LDG.E.U16 R4, desc[UR36][R4.64] ;  /* 0x0000002404047981 */ /* 0x000f24000c1e1500 */
[----:B----4-:R-:W-:-:S06]  /*1bc30*/  HADD2.F32 R16, -RZ, R4.H0_H0 ;  /* 0x20000004ff107230 */ /* 0x010fcc0000004100 */
[----:B------:R-:W0:Y:S01]  /*1bc40*/  F2I.FTZ.TRUNC.NTZ R16, R16 ;  /* 0x0000001000107305 */ /* 0x000e22000021f100 */
[----:B------:R-:W-:Y:S05]  /*1bc50*/  BRA `(.L_x_4999) ;  /* 0x00000008009c7947 */ /* 0x000fea0003800000 */
.L_x_5004:
[----:B------:R-:W4:Y:S02]  /*1bc60*/  LDG.E.64 R4, desc[UR36][R4.64] ;  /* 0x0000002404047981 */ /* 0x000f24000c1e1b00 */
[----:B----4-:R0:W1:Y:S01]  /*1bc70*/  F2I.F64.TRUNC R16, R4 ;  /* 0x0000000400107311 */ /* 0x010062000030d100 */
[----:B------:R-:W-:Y:S05]  /*1bc80*/  BRA `(.L_x_4999) ;  /* 0x0000000800907947 */ /* 0x000fea0003800000 */
.L_x_4994:
        /* <DEDUP_REMOVED lines=12> */
.L_x_5008:
[----:B------:R-:W4:Y:S02]  /*1bd50*/  LDG.E.64 R4, desc[UR36][R4.64] ;  /* 0x0000002404047981 */ /* 0x000f24000c1e1b00 */
[----:B----4-:R0:W1:Y:S01]  /*1bd60*/  F2I.F64.TRUNC R16, R4 ;  /* 0x0000000400107311 */ /* 0x010062000030d100 */
[----:B------:R-:W-:Y:S05]  /*1bd70*/  BRA `(.L_x_4999) ;  /* 0x0000000800547947 */ /* 0x000fea0003800000 */
.L_x_5007:
        /* <DEDUP_REMOVED lines=27> */
.L_x_5010:
        /* <DEDUP_REMOVED lines=14> */
.L_x_5009:
[----:B------:R-:W4:Y:S02]  /*1c010*/  LDG.E.U16 R16, desc[UR36][R4.64] ;  /* 0x0000002404107981 */ /* 0x000f24000c1e1500 */
[----:B----4-:R-:W-:-:S06]  /*1c020*/  IMAD.U32 R16, R16, 0x10000, RZ ;  /* 0x0001000010107824 */ /* 0x010fcc00078e00ff */
[----:B------:R-:W0:Y:S01]  /*1c030*/  F2I.FTZ.TRUNC.NTZ R16, R16 ;  /* 0x0000001000107305 */ /* 0x000e22000021f100 */
[----:B------:R-:W-:Y:S05]  /*1c040*/  BRA `(.L_x_4999) ;  /* 0x0000000400a07947 */ /* 0x000fea0003800000 */
.L_x_5006:
        /* <DEDUP_REMOVED lines=10> */
.L_x_5013:
        /* <DEDUP_REMOVED lines=21> */
.L_x_5017:
[----:B------:R-:W-:Y:S05]  /*1c240*/  BSYNC B1 ;  /* 0x0000000000017941 */ /* 0x000fea0003800000 */
.L_x_5016:
[----:B------:R-:W-:Y:S01]  /*1c250*/  IMAD.SHL.U32 R3, R3, 0x100000, RZ ;  /* 0x0010000003037824 */ /* 0x000fe200078e00ff */
[----:B------:R-:W-:-:S04]  /*1c260*/  LEA R5, R0, 0x3b800000, 0x17 ;  /* 0x3b80000000057811 */ /* 0x000fc800078eb8ff */
[----:B------:R-:W-:-:S07]  /*1c270*/  LOP3.LUT R16, R5, R3, R16, 0xfe, !PT ;  /* 0x0000000305107212 */ /* 0x000fce00078efe10 */
.L_x_5015:
[----:B------:R-:W-:Y:S05]  /*1c280*/  BSYNC B0 ;  /* 0x0000000000007941 */ /* 0x000fea0003800000 */
.L_x_5014:
[----:B------:R-:W1:Y:S01]  /*1c290*/  F2I.FTZ.TRUNC.NTZ R16, R16 ;  /* 0x0000001000107305 */ /* 0x000e62000021f100 */
[----:B------:R-:W-:Y:S05]  /*1c2a0*/  BRA `(.L_x_4999) ;  /* 0x0000000400087947 */ /* 0x000fea0003800000 */
.L_x_5012:
        /* <DEDUP_REMOVED lines=21> */
.L_x_5021:
[----:B------:R-:W-:Y:S05]  /*1c400*/  BSYNC B1 ;  /* 0x0000000000017941 */ /* 0x000fea0003800000 */
.L_x_5020:
[----:B------:R-:W-:Y:S01]  /*1c410*/  IMAD.SHL.U32 R3, R3, 0x200000, RZ ;  /* 0x0020000003037824 */ /* 0x000fe200078e00ff */
[----:B------:R-:W-:-:S04]  /*1c420*/  LEA R5, R0, 0x37800000, 0x17 ;  /* 0x3780000000057811 */ /* 0x000fc800078eb8ff */
[----:B------:R-:W-:-:S07]  /*1c430*/  LOP3.LUT R16, R5, R3, R16, 0xfe, !PT ;  /* 0x0000000305107212 */ /* 0x000fce00078efe10 */
.L_x_5019:
[----:B------:R-:W-:Y:S05]  /*1c440*/  BSYNC B0 ;  /* 0x0000000000007941 */ /* 0x000fea0003800000 */
.L_x_5018:
[----:B------:R-:W4:Y:S01]  /*1c450*/  F2I.FTZ.TRUNC.NTZ R16, R16 ;  /* 0x0000001000107305 */ /* 0x000f22000021f100 */
[----:B------:R-:W-:Y:S05]  /*1c460*/  BRA `(.L_x_4999) ;  /* 0x0000000000987947 */ /* 0x000fea0003800000 */
.L_x_5011:
        /* <DEDUP_REMOVED lines=14> */
.L_x_5025:
[----:B------:R-:W-:Y:S05]  /*1c550*/  BSYNC B0 ;  /* 0x0000000000007941 */ /* 0x000fea0003800000 */
.L_x_5024:
[----:B------:R-:W0:Y:S01]  /*1c560*/  F2I.FTZ.TRUNC.NTZ R16, R16 ;  /* 0x0000001000107305 */ /* 0x000e22000021f100 */
[----:B------:R-:W-:Y:S05]  /*1c570*/  BRA `(.L_x_4999) ;  /* 0x0000000000547947 */ /* 0x000fea0003800000 */
.L_x_4998:
        /* <DEDUP_REMOVED lines=17> */
.L_x_5026:
[----:B------:R-:W-:Y:S05]  /*1c690*/  BRA `(.L_x_4999) ;  /* 0x00000000000c7947 */ /* 0x000fea0003800000 */
.L_x_5023:
[----:B------:R0:W5:Y:S01]  /*1c6a0*/  LDG.E R16, desc[UR36][R4.64] ;  /* 0x0000002404107981 */ /* 0x000162000c1e1900 */
[----:B------:R-:W-:Y:S05]  /*1c6b0*/  BRA `(.L_x_4999) ;  /* 0x0000000000047947 */ /* 0x000fea0003800000 */
.L_x_5022:
[----:B------:R0:W5:Y:S02]  /*1c6c0*/  LDG.E R16, desc[UR36][R4.64] ;  /* 0x0000002404107981 */ /* 0x000164000c1e1900 */
.L_x_4999:
[----:B------:R-:W-:Y:S01]  /*1c6d0*/  ULDC.64 UR4, c[0x4][0x148] ;  /* 0x0100520000047ab9 */ /* 0x000fe20000000a00 */
[----:B------:R-:W-:Y:S01]  /*1c6e0*/  BSSY B6, `(.L_x_5027) ;  /* 0x0000016000067945 */ /* 0x000fe20003800000 */
[----:B------:R-:W-:Y:S01]  /*1c6f0*/  ISETP.NE.U32.AND P0, PT, RZ, UR4, PT ;  /* 0x00000004ff007c0c */ /* 0x000fe2000bf05070 */
[----:B------:R-:W-:Y:S02]  /*1c700*/  ULDC UR4, c[0x0][0x5d0] ;  /* 0x0001740000047ab9 */ /* 0x000fe40000000800 */
[----:B---3-5:R-:W-:Y:S02]  /*1c710*/  ISETP.EQ.AND P1, PT, R22, UR4, PT ;  /* 0x0000000416007c0c */ /* 0x028fe4000bf22270 */
[----:B------:R-:W-:-:S13]  /*1c720*/  ISETP.NE.AND.EX P0, PT, RZ, UR5, PT, P0 ;  /* 0x00000005ff007c0c */ /* 0x000fda000bf05300 */
[----:B------:R-:W-:Y:S05]  /*1c730*/  @P0 BRA P1, `(.L_x_5028) ;  /* 0x0000000000400947 */ /* 0x000fea0000800000 */
[----:B0-----:R-:W-:Y:S01]  /*1c740*/  MOV R0, 0x0 ;  /* 0x0000000000007802 */ /* 0x001fe20000000f00 */
[----:B------:R-:W-:Y:S01]  /*1c750*/  ULDC.64 UR4, c[0x4][0x128] ;  /* 0x01004a0000047ab9 */ /* 0x000fe20000000a00 */
[----:B------:R-:W-:Y:S01]  /*1c760*/  ULDC.64 UR6, c[0x4][0x8] ;  /* 0x0100020000067ab9 */ /* 0x000fe20000000a00 */
[----:B------:R-:W-:Y:S01]  /*1c770*/  MOV R4, UR4 ;  /* 0x0000000400047c02 */ /* 0x000fe20008000f00 */
        /* <DEDUP_REMOVED lines=12> */
.L_x_5028:
[----:B------:R-:W-:Y:S05]  /*1c840*/  BSYNC B6 ;  /* 0x0000000000067941 */ /* 0x000fea0003800000 */
.L_x_5027:
        /* <DEDUP_REMOVED lines=23> */
.L_x_5030:
[----:B------:R-:W-:Y:S05]  /*1c9c0*/  BSYNC B6 ;  /* 0x0000000000067941 */ /* 0x000fea0003800000 */
.L_x_5029:
[----:B0-2---:R-:W-:Y:S01]  /*1c9d0*/  IMAD.IADD R0, R17, 0x1, -R2 ;  /* 0x0000000111007824 */ /* 0x005fe200078e0a02 */
        /* <DEDUP_REMOVED lines=25> */
.L_x_5032:
[----:B------:R-:W-:Y:S05]  /*1cb70*/  BSYNC B6 ;  /* 0x0000000000067941 */ /* 0x000fea0003800000 */
.L_x_5031:
[----:B------:R-:W0:Y:S01]  /*1cb80*/  LDC.64 R4, c[0x0][0x5e0] ;  /* 0x00017800ff047b82 */ /* 0x000e220000000a00 */
[----:B-1--4-:R-:W-:Y:S02]  /*1cb90*/  SHF.R.S32.HI R3, RZ, 0x1f, R16 ;  /* 0x0000001fff037819 */ /* 0x012fe40000011410 */
        /* <DEDUP_REMOVED lines=12> */
[----:B------:R-:W-:Y:S02]  /*1cc60*/  IADD3 R3, R27, R3, RZ ;  /* 0x000000031b037210 */ /* 0x000fe40007ffe0ff */
[----:B------:R-:W-:-:S07]  /*1cc70*/  CS2R R20, SRZ ;  /* 0x0000000000147805 */ /* 0x000fce000001ff00 */
.L_x_5037:
        /* <DEDUP_REMOVED lines=12> */
.L_x_5035:
        /* <DEDUP_REMOVED lines=19> */
.L_x_5036:
[----:B------:R-:W-:Y:S05]  /*1ce70*/  BSYNC B1 ;  /* 0x0000000000017941 */ /* 0x000fea0003800000 */
.L_x_5034:
        /* <DEDUP_REMOVED lines=21> */
.L_x_5033:
        /* <DEDUP_REMOVED lines=18> */
.L_x_5042:
        /* <DEDUP_REMOVED lines=24> */
.L_x_5041:
[----:B------:R-:W-:Y:S05]  /*1d270*/  BSYNC B7 ;  /* 0x0000000000077941 */ /* 0x000fea0003800000 */
.L_x_5040:
[----:B------:R-:W-:-:S04]  /*1d280*/  IADD3 R16, P0, R16, 0x4, RZ ;  /* 0x0000000410107810 */ /* 0x000fc80007f1e0ff */
[----:B------:R-:W-:Y:S02]  /*1d290*/  IADD3.X R17, RZ, R17, RZ, P0, !PT ;  /* 0x00000011ff117210 */ /* 0x000fe400007fe4ff */
[----:B------:R-:W-:-:S04]  /*1d2a0*/  ISETP.GE.U32.AND P0, PT, R16, R23, PT ;  /* 0x000000171000720c */ /* 0x000fc80003f06070 */
[----:B------:R-:W-:-:S13]  /*1d2b0*/  ISETP.GE.U32.AND.EX P0, PT, R17, R22, PT, P0 ;  /* 0x000000161100720c */ /* 0x000fda0003f06100 */
[----:B------:R-:W-:Y:S05]  /*1d2c0*/  @!P0 BRA `(.L_x_5042) ;  /* 0xfffffffc00888947 */ /* 0x000fea000383ffff */
.L_x_5039:
[----:B------:R-:W-:Y:S05]  /*1d2d0*/  BSYNC B6 ;  /* 0x0000000000067941 */ /* 0x000fea0003800000 */
.L_x_5038:
        /* <DEDUP_REMOVED lines=14> */
.L_x_5046:
[----:B------:R-:W-:Y:S01]  /*1d3c0*/  STG.E.U8 desc[UR36][R18.64], RZ ;  /* 0x000000ff12007986 */ /* 0x000fe2000c101124 */
[----:B------:R-:W-:Y:S05]  /*1d3d0*/  EXIT ;  /* 0x000000000000794d */ /* 0x000fea0003800000 */
.L_x_5045:
        /* <DEDUP_REMOVED lines=8> */
.L_x_5049:
[----:B------:R-:W-:Y:S01]  /*1d460*/  STG.E desc[UR36][R18.64], RZ ;  /* 0x000000ff12007986 */ /* 0x000fe2000c101924 */
[----:B------:R-:W-:Y:S05]  /*1d470*/  EXIT ;  /* 0x000000000000794d */ /* 0x000fea0003800000 */
.L_x_5048:
[----:B------:R-:W-:Y:S01]  /*1d480*/  STG.E.U16 desc[UR36][R18.64], RZ ;  /* 0x000000ff12007986 */ /* 0x000fe2000c101524 */
[----:B------:R-:W-:Y:S05]  /*1d490*/  EXIT ;  /* 0x000000000000794d */ /* 0x000fea0003800000 */
.L_x_5044:
        /* <DEDUP_REMOVED lines=8> */
.L_x_5051:
[----:B------:R-:W-:Y:S01]  /*1d520*/  STG.E.U16 desc[UR36][R18.64], RZ ;  /* 0x000000ff12007986 */ /* 0x000fe2000c101524 */
[----:B------:R-:W-:Y:S05]  /*1d530*/  EXIT ;  /* 0x000000000000794d */ /* 0x000fea0003800000 */
.L_x_5050:
        /* <DEDUP_REMOVED lines=8> */
.L_x_5053:
[----:B------:R-:W-:Y:S01]  /*1d5c0*/  STG.E desc[UR36][R18.64], RZ ;  /* 0x000000ff12007986 */ /* 0x000fe2000c101924 */
[----:B------:R-:W-:Y:S05]  /*1d5d0*/  EXIT ;  /* 0x000000000000794d */ /* 0x000fea0003800000 */
.L_x_5052:
[----:B------:R-:W-:Y:S01]  /*1d5e0*/  STG.E.64 desc[UR36][R18.64], RZ ;  /* 0x000000ff12007986 */ /* 0x000fe2000c101b24 */
[----:B------:R-:W-:Y:S05]  /*1d5f0*/  EXIT ;  /* 0x000000000000794d */ /* 0x000fea0003800000 */
.L_x_5043:
        /* <DEDUP_REMOVED lines=10> */
.L_x_5056:
[----:B------:R-:W-:Y:S01]  /*1d6a0*/  STG.E.128 desc[UR36][R18.64], RZ ;  /* 0x000000ff12007986 */ /* 0x000fe2000c101d24 */
[----:B------:R-:W-:Y:S05]  /*1d6b0*/  EXIT ;  /* 0x000000000000794d */ /* 0x000fea0003800000 */
.L_x_5055:
        /* <DEDUP_REMOVED lines=8> */
.L_x_5058:
[----:B------:R-:W-:Y:S01]  /*1d740*/  STG.E.U8 desc[UR36][R18.64], RZ ;  /* 0x000000ff12007986 */ /* 0x000fe2000c101124 */
[----:B------:R-:W-:Y:S05]  /*1d750*/  EXIT ;  /* 0x000000000000794d */ /* 0x000fea0003800000 */
.L_x_5057:
[----:B------:R-:W-:Y:S01]  /*1d760*/  STG.E.U16 desc[UR36][R18.64], RZ ;  /* 0x000000ff12007986 */ /* 0x000fe2000c101524 */
[----:B------:R-:W-:Y:S05]  /*1d770*/  EXIT ;  /* 0x000000000000794d */ /* 0x000fea0003800000 */
.L_x_5054:
        /* <DEDUP_REMOVED lines=10> */
.L_x_5061:
[----:B------:R-:W-:Y:S01]  /*1d820*/  STG.E.U8 desc[UR36][R18.64], RZ ;  /* 0x000000ff12007986 */ /* 0x000fe2000c101124 */
[----:B------:R-:W-:Y:S05]  /*1d830*/  EXIT ;  /* 0x000000000000794d */ /* 0x000fea0003800000 */
.L_x_5060:
[----:B------:R-:W-:Y:S01]  /*1d840*/  STG.E.U8 desc[UR36][R18.64], RZ ;  /* 0x000000ff12007986 */ /* 0x000fe2000c101124 */
[----:B------:R-:W-:Y:S05]  /*1d850*/  EXIT ;  /* 0x000000000000794d */ /* 0x000fea0003800000 */
.L_x_5059:
[----:B------:R-:W-:-:S13]  /*1d860*/  ISETP.NE.AND P0, PT, R0, 0x1c, PT ;  /* 0x0000001c0000780c */ /* 0x000fda0003f05270 */
[----:B------:R-:W-:Y:S05]  /*1d870*/  @!P0 BRA `(.L_x_5062) ;  /* 0x0000000000608947 */ /* 0x000fea0003800000 */
[----:B------:R-:W-:-:S13]  /*1d880*/  ISETP.NE.AND P0, PT, R0, 0x1d, PT ;  /* 0x0000001d0000780c */ /* 0x000fda0003f05270 */
[----:B------:R-:W-:Y:S05]  /*1d890*/  @!P0 BRA `(.L_x_5063) ;  /* 0x0000000000508947 */ /* 0x000fea0003800000 */
[----:B------:R-:W-:-:S13]  /*1d8a0*/  ISETP.NE.AND P0, PT, R0, 0x2c, PT ;  /* 0x0000002c0000780c */ /* 0x000fda0003f05270 */
[----:B------:R0:W-:Y:S01]  /*1d8b0*/  @!P0 STG.E.U8 desc[UR36][R18.64], RZ ;  /* 0x000000ff12008986 */ /* 0x0001e2000c101124 */
[----:B------:R-:W-:Y:S05]  /*1d8c0*/  @!P0 EXIT ;  /* 0x000000000000894d */ /* 0x000fea0003800000 */
.L_x_5047:
        /* <DEDUP_REMOVED lines=16> */
.L_x_5064:
[----:B------:R-:W-:Y:S05]  /*1d9d0*/  EXIT ;  /* 0x000000000000794d */ /* 0x000fea0003800000 */
.L_x_5063:
[----:B------:R-:W-:Y:S01]  /*1d9e0*/  STG.E.64 desc[UR36][R18.64], RZ ;  /* 0x000000ff12007986 */ /* 0x000fe2000c101b24 */
[----:B------:R-:W-:Y:S05]  /*1d9f0*/  EXIT ;  /* 0x000000000000794d */ /* 0x000fea0003800000 */
.L_x_5062:
[----:B------:R-:W-:Y:S01]  /*1da00*/  STG.E desc[UR36][R18.64], RZ ;  /* 0x000000ff12007986 */ /* 0x000fe2000c101924 */
[----:B------:R-:W-:Y:S05]  /*1da10*/  EXIT ;  /* 0x000000000000794d */ /* 0x000fea0003800000 */
        .weak           $__internal_12_$__cuda_sm20_div_s64
        .type           $__internal_12_$__cuda_sm20_div_s64,@function
        .size           $__internal_12_$__cuda_sm20_div_s64,(.L_x_32192 - $__internal_12_$__cuda_sm20_div_s64)
$__internal_12_$__cuda_sm20_div_s64:
        /* <DEDUP_REMOVED lines=28> */
[----:B------:R-:W-:Y:S01]  /*1dbe0*/  IADD3 R6, P0, RZ, -R32, RZ ;  /* 0x80000020ff067210 */ /* 0x000fe20007f1e0ff */
[----:B------:R-:W-:Y:S02]  /*1dbf0*/  IMAD.MOV.U32 R33, RZ, RZ, RZ ;  /* 0x000000ffff217224 */ /* 0x000fe400078e00ff */
        /* <DEDUP_REMOVED lines=12> */
[----:B------:R-:W-:-:S03]  /*1dcc0*/  IADD3.X R7, RZ, RZ, R7, P2, P1 ;  /* 0x000000ffff077210 */ /* 0x000fc600017e2407 */
        /* <DEDUP_REMOVED lines=24> */
[----:B------:R-:W-:Y:S02]  /*1de50*/  ISETP.GE.U32.AND.EX P0, PT, R11, R13, PT, P1 ;  /* 0x0000000d0b00720c */ /* 0x000fe40003f06110 */
[----:B------:R-:W-:Y:S01]  /*1de60*/  LOP3.LUT R8, R5, R3, RZ, 0x3c, !PT ;  /* 0x0000000305087212 */ /* 0x000fe200078e3cff */
[----:B------:R-:W-:Y:S01]  /*1de70*/  IMAD.X R7, RZ, RZ, R10, P2 ;  /* 0x000000ffff077224 */ /* 0x000fe200010e060a */
[----:B------:R-:W-:Y:S02]  /*1de80*/  SEL R6, R6, R9, P0 ;  /* 0x0000000906067207 */ /* 0x000fe40000000000 */
[----:B------:R-:W-:Y:S02]  /*1de90*/  ISETP.GE.AND P1, PT, R8, RZ, PT ;  /* 0x000000ff0800720c */ /* 0x000fe40003f26270 */
[----:B------:R-:W-:Y:S02]  /*1dea0*/  SEL R10, R7, R10, P0 ;  /* 0x0000000a070a7207 */ /* 0x000fe40000000000 */
[----:B------:R-:W-:-:S02]  /*1deb0*/  IADD3 R7, P2, RZ, -R6, RZ ;  /* 0x80000006ff077210 */ /* 0x000fc40007f5e0ff */
[----:B------:R-:W-:Y:S02]  /*1dec0*/  ISETP.NE.U32.AND P0, PT, R4, RZ, PT ;  /* 0x000000ff0400720c */ /* 0x000fe40003f05070 */
[----:B------:R-:W-:Y:S01]  /*1ded0*/  SEL R7, R7, R6, !P1 ;  /* 0x0000000607077207 */ /* 0x000fe20004800000 */
[----:B------:R-:W-:Y:S01]  /*1dee0*/  IMAD.X R9, RZ, RZ, ~R10, P2 ;  /* 0x000000ffff097224 */ /* 0x000fe200010e0e0a */
[----:B------:R-:W-:Y:S01]  /*1def0*/  ISETP.NE.AND.EX P0, PT, R5, RZ, PT, P0 ;  /* 0x000000ff0500720c */ /* 0x000fe20003f05300 */
[----:B------:R-:W-:-:S03]  /*1df00*/  IMAD.MOV.U32 R6, RZ, RZ, R0 ;  /* 0x000000ffff067224 */ /* 0x000fc600078e0000 */
[----:B------:R-:W-:Y:S01]  /*1df10*/  SEL R4, R7, 0xffffffff, P0 ;  /* 0xffffffff07047807 */ /* 0x000fe20000000000 */
[----:B------:R-:W-:Y:S01]  /*1df20*/  IMAD.MOV.U32 R7, RZ, RZ, 0x0 ;  /* 0x00000000ff077424 */ /* 0x000fe200078e00ff */
[----:B------:R-:W-:-:S04]  /*1df30*/  SEL R9, R9, R10, !P1 ;  /* 0x0000000a09097207 */ /* 0x000fc80004800000 */
[----:B------:R-:W-:Y:S01]  /*1df40*/  SEL R5, R9, 0xffffffff, P0 ;  /* 0xffffffff09057807 */ /* 0x000fe20000000000 */
[----:B------:R-:W-:Y:S06]  /*1df50*/  RET.REL.NODEC R6 `(_ZN2at6native18elementwise_kernelILi128ELi4EZNS0_15gpu_kernel_implIZZZNS0_67_GLOBAL__N__bb565c37_34_ValidateCompressedIndicesKernel_cu_33a4b88b42_validate_compressed_sparse_indices_kernelILNS3_8CDimNameE1ENS3_18CUDAKernelLauncherENS3_14EmptyVecKernelENS3_8DummyVecELm0EEEvRKNS_6TensorESB_lllENKUlvE1_clEvENKUlvE_clEvEUliiiiiE_EEvRNS_18TensorIteratorBaseERKT_EUliE_EEviT1_) ;  /* 0xfffffe2006287950 */ /* 0x000fec0003c3ffff */
.L_x_5065:
        /* <DEDUP_REMOVED lines=10> */
.L_x_32192:


//--------------------- .text._ZN2at6native27unrolled_elementwise_kernelIZZZNS0_67_GLOBAL__N__bb565c37_34_ValidateCompressedIndicesKernel_cu_33a4b88b42_validate_compressed_sparse_indices_kernelILNS2_8CDimNameE1ENS2_18CUDAKernelLauncherENS2_14EmptyVecKernelENS2_8DummyVecELm0EEEvRKNS_6TensorESA_lllENKUlvE1_clEvENKUlvE_clEvEUliiiiiE_St5arrayIPcLm6EELi4E23TrivialOffsetCalculatorILi5EjESH_ILi1EjENS0_6memory12LoadWithCastILi5EEENSK_13StoreWithCastILi1EEEEEviT_T0_T2_T3_T4_T5_ --------------------------
	.section	.text._ZN2at6native27unrolled_elementwise_kernelIZZZNS0_67_GLOBAL__N__bb565c37_34_ValidateCompressedIndicesKernel_cu_33a4b88b42_validate_compressed_sparse_indices_kernelILNS2_8CDimNameE1ENS2_18CUDAKernelLauncherENS2_14EmptyVecKernelENS2_8DummyVecELm0EEEvRKNS_6TensorESA_lllENKUlvE1_clEvENKUlvE_clEvEUliiiiiE_St5arrayIPcLm6EELi4E23TrivialOffsetCalculatorILi5EjESH_ILi1EjENS0_6memory12LoadWithCastILi5EEENSK_13StoreWithCastILi1EEEEEviT_T0_T2_T3_T4_T5_,"ax",@progbits
	.align	128
        .global         _ZN2at6native27unrolled_elementwise_kernelIZZZNS0_67_GLOBAL__N__bb565c37_34_ValidateCompressedIndicesKernel_cu_33a4b88b42_validate_compressed_sparse_indices_kernelILNS2_8CDimNameE1ENS2_18CUDAKernelLauncherENS2_14EmptyVecKernelENS2_8DummyVecELm0EEEvRKNS_6TensorESA_lllENKUlvE1_clEvENKUlvE_clEvEUliiiiiE_St5arrayIPcLm6EELi4E23TrivialOffsetCalculatorILi5EjESH_ILi1EjENS0_6memory12LoadWithCastILi5EEENSK_13StoreWithCastILi1EEEEEviT_T0_T2_T3_T4_T5_
        .type           _ZN2at6native27unrolled_elementwise_kernelIZZZNS0_67_GLOBAL__N__bb565c37_34_ValidateCompressedIndicesKernel_cu_33a4b88b42_validate_compressed_sparse_indices_kernelILNS2_8CDimNameE1ENS2_18CUDAKernelLauncherENS2_14EmptyVecKernelENS2_8DummyVecELm0EEEvRKNS_6TensorESA_lllENKUlvE1_clEvENKUlvE_clEvEUliiiiiE_St5arrayIPcLm6EELi4E23TrivialOffsetCalculatorILi5EjESH_ILi1EjENS0_6memory12LoadWithCastILi5EEENSK_13StoreWithCastILi1EEEEEviT_T0_T2_T3_T4_T5_,@function
        .size           _ZN2at6native27unrolled_elementwise_kernelIZZZNS0_67_GLOBAL__N__bb565c37_34_ValidateCompressedIndicesKernel_cu_33a4b88b42_validate_compressed_sparse_indices_kernelILNS2_8CDimNameE1ENS2_18CUDAKernelLauncherENS2_14EmptyVecKernelENS2_8DummyVecELm0EEEvRKNS_6TensorESA_lllENKUlvE1_clEvENKUlvE_clEvEUliiiiiE_St5arrayIPcLm6EELi4E23TrivialOffsetCalculatorILi5EjESH_ILi1EjENS0_6memory12LoadWithCastILi5EEENSK_13StoreWithCastILi1EEEEEviT_T0_T2_T3_T4_T5_,(.L_x_32194 - _ZN2at6native27unrolled_elementwise_kernelIZZZNS0_67_GLOBAL__N__bb565c37_34_ValidateCompressedIndicesKernel_cu_33a4b88b42_validate_compressed_sparse_indices_kernelILNS2_8CDimNameE1ENS2_18CUDAKernelLauncherENS2_14EmptyVecKernelENS2_8DummyVecELm0EEEvRKNS_6TensorESA_lllENKUlvE1_clEvENKUlvE_clEvEUliiiiiE_St5arrayIPcLm6EELi4E23TrivialOffsetCalculatorILi5EjESH_ILi1EjENS0_6memory12LoadWithCastILi5EEENSK_13StoreWithCastILi1EEEEEviT_T0_T2_T3_T4_T5_)
        .other          _ZN2at6native27unrolled_elementwise_kernelIZZZNS0_67_GLOBAL__N__bb565c37_34_ValidateCompressedIndicesKernel_cu_33a4b88b42_validate_compressed_sparse_indices_kernelILNS2_8CDimNameE1ENS2_18CUDAKernelLauncherENS2_14EmptyVecKernelENS2_8DummyVecELm0EEEvRKNS_6TensorESA_lllENKUlvE1_clEvENKUlvE_clEvEUliiiiiE_St5arrayIPcLm6EELi4E23TrivialOffsetCalculatorILi5EjESH_ILi1EjENS0_6memory12LoadWithCastILi5EEENSK_13StoreWithCastILi1EEEEEviT_T0_T2_T3_T4_T5_,@"STO_CUDA_ENTRY STV_DEFAULT"
_ZN2at6native27unrolled_elementwise_kernelIZZZNS0_67_GLOBAL__N__bb565c37_34_ValidateCompressedIndicesKernel_cu_33a4b88b42_validate_compressed_sparse_indices_kernelILNS2_8CDimNameE1ENS2_18CUDAKernelLauncherENS2_14EmptyVecKernelENS2_8DummyVecELm0EEEvRKNS_6TensorESA_lllENKUlvE1_clEvENKUlvE_clEvEUliiiiiE_St5arrayIPcLm6EELi4E23TrivialOffsetCalculatorILi5EjESH_ILi1EjENS0_6memory12LoadWithCastILi5EEENSK_13StoreWithCastILi1EEEEEviT_T0_T2_T3_T4_T5_:
.text._ZN2at6native27unrolled_elementwise_kernelIZZZNS0_67_GLOBAL__N__bb565c37_34_ValidateCompressedIndicesKernel_cu_33a4b88b42_validate_compressed_sparse_indices_kernelILNS2_8CDimNameE1ENS2_18CUDAKernelLauncherENS2_14EmptyVecKernelENS2_8DummyVecELm0EEEvRKNS_6TensorESA_lllENKUlvE1_clEvENKUlvE_clEvEUliiiiiE_St5arrayIPcLm6EELi4E23TrivialOffsetCalculatorILi5EjESH_ILi1EjENS0_6memory12LoadWithCastILi5EEENSK_13StoreWithCastILi1EEEEEviT_T0_T2_T3_T4_T5_:
[----:B------:R-:W0:Y:S01]  /*0000*/  LDC R1, c[0x0][0x28] ;  /* 0x00000a00ff017b82 */ /* 0x000e220000000800 */
[----:B------:R-:W1:Y:S07]  /*0010*/  S2R R19, SR_CTAID.X ;  /* 0x0000000000137919 */ /* 0x000e6e0000002500 */
[----:B------:R-:W1:Y:S01]  /*0020*/  LDC R0, c[0x0][0x210] ;  /* 0x00008400ff007b82 */ /* 0x000e620000000800 */
[----:B------:R-:W-:Y:S01]  /*0030*/  ULDC.64 UR36, c[0x0][0x208] ;  /* 0x0000820000247ab9 */ /* 0x000fe20000000a00 */
[----:B------:R-:W-:Y:S01]  /*0040*/  BSSY B6, `(.L_x_5066) ;  /* 0x0000476000067945 */ /* 0x000fe20003800000 */
[----:B------:R-:W2:Y:S01]  /*0050*/  S2R R22, SR_TID.X ;  /* 0x0000000000167919 */ /* 0x000ea20000002100 */
[----:B------:R-:W-:Y:S01]  /*0060*/  IMAD.MOV.U32 R35, RZ, RZ, RZ ;  /* 0x000000ffff237224 */ /* 0x000fe200078e00ff */
[----:B------:R-:W-:Y:S01]  /*0070*/  CS2R R16, SRZ ;  /* 0x0000000000107805 */ /* 0x000fe2000001ff00 */
[----:B------:R-:W-:Y:S01]  /*0080*/  IMAD.MOV.U32 R18, RZ, RZ, RZ ;  /* 0x000000ffff127224 */ /* 0x000fe200078e00ff */
[----:B------:R-:W-:Y:S01]  /*0090*/  CS2R R30, SRZ ;  /* 0x00000000001e7805 */ /* 0x000fe2000001ff00 */
[----:B------:R-:W3:Y:S08]  /*00a0*/  LDC.U8 R23, c[0x0][0x28c] ;  /* 0x0000a300ff177b82 */ /* 0x000ef00000000000 */
[----:B------:R-:W4:Y:S08]  /*00b0*/  LDC.U8 R24, c[0x0][0x28d] ;  /* 0x0000a340ff187b82 */ /* 0x000f300000000000 */
[----:B------:R-:W0:Y:S01]  /*00c0*/  LDC.U8 R25, c[0x0][0x28e] ;  /* 0x0000a380ff197b82 */ /* 0x000e220000000000 */
[----:B-1----:R-:W-:-:S07]  /*00d0*/  IMAD R49, R19, -0x200, R0 ;  /* 0xfffffe0013317824 */ /* 0x002fce00078e0200 */
[----:B------:R-:W1:Y:S01]  /*00e0*/  LDC.U8 R26, c[0x0][0x28f] ;  /* 0x0000a3c0ff1a7b82 */ /* 0x000e620000000000 */
[----:B--2---:R-:W-:-:S07]  /*00f0*/  ISETP.GE.AND P0, PT, R22, R49, PT ;  /* 0x000000311600720c */ /* 0x004fce0003f06270 */
[----:B------:R-:W2:Y:S06]  /*0100*/  LDC.U8 R27, c[0x0][0x290] ;  /* 0x0000a400ff1b7b82 */ /* 0x000eac0000000000 */
[----:B---34-:R-:W-:Y:S05]  /*0110*/  @P0 BRA `(.L_x_5067) ;  /* 0x0000004400a00947 */ /* 0x018fea0003800000 */
[----:B------:R-:W3:Y:S01]  /*0120*/  LDC.64 R2, c[0x0][0x260] ;  /* 0x00009800ff027b82 */ /* 0x000ee20000000a00 */
[----:B------:R-:W-:Y:S01]  /*0130*/  PRMT R0, R23, 0x9910, RZ ;  /* 0x0000991017007816 */ /* 0x000fe200000000ff */
[----:B------:R-:W-:Y:S01]  /*0140*/  IMAD R22, R19, 0x200, R22 ;  /* 0x0000020013167824 */ /* 0x000fe200078e0216 */
[----:B------:R-:W-:Y:S02]  /*0150*/  ULDC UR4, c[0x0][0x294] ;  /* 0x0000a50000047ab9 */ /* 0x000fe40000000800 */
[----:B------:R-:W-:Y:S01]  /*0160*/  ISETP.GT.AND P0, PT, R0, 0x9, PT ;  /* 0x000000090000780c */ /* 0x000fe20003f04270 */
[----:B------:R-:W-:-:S05]  /*0170*/  IMAD R5, R22, UR4, RZ ;  /* 0x0000000416057c24 */ /* 0x000fca000f8e02ff */
[----:B---3--:R-:W-:-:S05]  /*0180*/  IADD3 R2, P1, R5, R2, RZ ;  /* 0x0000000205027210 */ /* 0x008fca0007f3e0ff */
        /* <DEDUP_REMOVED lines=12> */
.L_x_5071:
[----:B------:R3:W5:Y:S01]  /*0250*/  LDG.E.U8 R18, desc[UR36][R2.64] ;  /* 0x0000002402127981 */ /* 0x000762000c1e1100 */
[----:B------:R-:W-:Y:S05]  /*0260*/  BRA `(.L_x_5073) ;  /* 0x0000000c00347947 */ /* 0x000fea0003800000 */
.L_x_5070:
        /* <DEDUP_REMOVED lines=8> */
.L_x_5075:
[----:B------:R4:W5:Y:S01]  /*02f0*/  LDG.E R18, desc[UR36][R2.64] ;  /* 0x0000002402127981 */ /* 0x000962000c1e1900 */
[----:B------:R-:W-:Y:S05]  /*0300*/  BRA `(.L_x_5073) ;  /* 0x0000000c000c7947 */ /* 0x000fea0003800000 */
.L_x_5074:
[----:B------:R3:W5:Y:S01]  /*0310*/  LDG.E.S16 R18, desc[UR36][R2.64] ;  /* 0x0000002402127981 */ /* 0x000762000c1e1700 */
[----:B------:R-:W-:Y:S05]  /*0320*/  BRA `(.L_x_5073) ;  /* 0x0000000c00047947 */ /* 0x000fea0003800000 */
.L_x_5069:
[----:B------:R-:W-:-:S13]  /*0330*/  ISETP.GT.AND P0, PT, R0, 0x6, PT ;  /* 0x000000060000780c */ /* 0x000fda0003f04270 */
[----:B------:R-:W-:Y:S05]  /*0340*/  @P0 BRA `(.L_x_5076) ;  /* 0x00000000002c0947 */ /* 0x000fea0003800000 */
[----:B------:R-:W-:-:S13]  /*0350*/  ISETP.NE.AND P0, PT, R0, 0x5, PT ;  /* 0x000000050000780c */ /* 0x000fda0003f05270 */
[----:B------:R-:W-:Y:S05]  /*0360*/  @!P0 BRA `(.L_x_5077) ;  /* 0x0000000000148947 */ /* 0x000fea0003800000 */
[----:B------:R-:W-:-:S13]  /*0370*/  ISETP.NE.AND P0, PT, R0, 0x6, PT ;  /* 0x000000060000780c */ /* 0x000fda0003f05270 */
[----:B------:R-:W-:Y:S05]  /*0380*/  @P0 BRA `(.L_x_5072) ;  /* 0x0000000800980947 */ /* 0x000fea0003800000 */
[----:B------:R-:W3:Y:S02]  /*0390*/  LDG.E R2, desc[UR36][R2.64] ;  /* 0x0000002402027981 */ /* 0x000ee4000c1e1900 */
[----:B---3--:R3:W4:Y:S01]  /*03a0*/  F2I.FTZ.TRUNC.NTZ R18, R2 ;  /* 0x0000000200127305 */ /* 0x008722000021f100 */
[----:B------:R-:W-:Y:S05]  /*03b0*/  BRA `(.L_x_5073) ;  /* 0x0000000800e07947 */ /* 0x000fea0003800000 */
.L_x_5077:
[----:B------:R-:W3:Y:S02]  /*03c0*/  LDG.E.U16 R2, desc[UR36][R2.64] ;  /* 0x0000002402027981 */ /* 0x000ee4000c1e1500 */
[----:B---3--:R-:W-:-:S06]  /*03d0*/  HADD2.F32 R18, -RZ, R2.H0_H0 ;  /* 0x20000002ff127230 */ /* 0x008fcc0000004100 */
[----:B------:R-:W3:Y:S01]  /*03e0*/  F2I.FTZ.TRUNC.NTZ R18, R18 ;  /* 0x0000001200127305 */ /* 0x000ee2000021f100 */
[----:B------:R-:W-:Y:S05]  /*03f0*/  BRA `(.L_x_5073) ;  /* 0x0000000800d07947 */ /* 0x000fea0003800000 */
.L_x_5076:
[----:B------:R-:W-:-:S13]  /*0400*/  ISETP.NE.AND P0, PT, R0, 0x7, PT ;  /* 0x000000070000780c */ /* 0x000fda0003f05270 */
[----:B------:R-:W-:Y:S05]  /*0410*/  @!P0 BRA `(.L_x_5078) ;  /* 0x00000000002c8947 */ /* 0x000fea0003800000 */
[----:B------:R-:W-:-:S13]  /*0420*/  ISETP.NE.AND P0, PT, R0, 0x8, PT ;  /* 0x000000080000780c */ /* 0x000fda0003f05270 */
[----:B------:R-:W-:Y:S05]  /*0430*/  @!P0 BRA `(.L_x_5079) ;  /* 0x0000000000148947 */ /* 0x000fea0003800000 */
[----:B------:R-:W-:-:S13]  /*0440*/  ISETP.NE.AND P0, PT, R0, 0x9, PT ;  /* 0x000000090000780c */ /* 0x000fda0003f05270 */
[----:B------:R-:W-:Y:S05]  /*0450*/  @P0 BRA `(.L_x_5072) ;  /* 0x0000000800640947 */ /* 0x000fea0003800000 */
[----:B------:R-:W3:Y:S02]  /*0460*/  LDG.E R2, desc[UR36][R2.64] ;  /* 0x0000002402027981 */ /* 0x000ee4000c1e1900 */
[----:B---3--:R3:W4:Y:S01]  /*0470*/  F2I.FTZ.TRUNC.NTZ R18, R2 ;  /* 0x0000000200127305 */ /* 0x008722000021f100 */
[----:B------:R-:W-:Y:S05]  /*0480*/  BRA `(.L_x_5073) ;  /* 0x0000000800ac7947 */ /* 0x000fea0003800000 */
.L_x_5079:
[----:B------:R-:W3:Y:S02]  /*0490*/  LDG.E.U16 R2, desc[UR36][R2.64] ;  /* 0x0000002402027981 */ /* 0x000ee4000c1e1500 */
[----:B---3--:R-:W-:-:S06]  /*04a0*/  HADD2.F32 R18, -RZ, R2.H0_H0 ;  /* 0x20000002ff127230 */ /* 0x008fcc0000004100 */
[----:B------:R-:W3:Y:S01]  /*04b0*/  F2I.FTZ.TRUNC.NTZ R18, R18 ;  /* 0x0000001200127305 */ /* 0x000ee2000021f100 */
[----:B------:R-:W-:Y:S05]  /*04c0*/  BRA `(.L_x_5073) ;  /* 0x00000008009c7947 */ /* 0x000fea0003800000 */
.L_x_5078:
[----:B------:R-:W3:Y:S02]  /*04d0*/  LDG.E.64 R2, desc[UR36][R2.64] ;  /* 0x0000002402027981 */ /* 0x000ee4000c1e1b00 */
[----:B---3--:R3:W4:Y:S01]  /*04e0*/  F2I.F64.TRUNC R18, R2 ;  /* 0x0000000200127311 */ /* 0x008722000030d100 */
[----:B------:R-:W-:Y:S05]  /*04f0*/  BRA `(.L_x_5073) ;  /* 0x0000000800907947 */ /* 0x000fea0003800000 */
.L_x_5068:
        /* <DEDUP_REMOVED lines=12> */
.L_x_5082:
[----:B------:R-:W3:Y:S02]  /*05c0*/  LDG.E.64 R2, desc[UR36][R2.64] ;  /* 0x0000002402027981 */ /* 0x000ee4000c1e1b00 */
[----:B---3--:R3:W4:Y:S01]  /*05d0*/  F2I.F64.TRUNC R18, R2 ;  /* 0x0000000200127311 */ /* 0x008722000030d100 */
[----:B------:R-:W-:Y:S05]  /*05e0*/  BRA `(.L_x_5073) ;  /* 0x0000000800547947 */ /* 0x000fea0003800000 */
.L_x_5081:
        /* <DEDUP_REMOVED lines=10> */
[----:B------:R-:W3:Y:S01]  /*0690*/  FLO.U32 R5, R4 ;  /* 0x0000000400057300 */ /* 0x000ee200000e0000 */
[C---:B------:R-:W-:Y:S02]  /*06a0*/  VIADD R6, R4.reuse, 0x1000000 ;  /* 0x0100000004067836 */ /* 0x040fe40000000000 */
[----:B------:R-:W-:-:S03]  /*06b0*/  VIADD R2, R4, 0xffffffff ;  /* 0xffffffff04027836 */ /* 0x000fc60000000000 */
[----:B------:R-:W-:Y:S02]  /*06c0*/  SHF.R.S32.HI R6, RZ, 0x8, R6 ;  /* 0x00000008ff067819 */ /* 0x000fe40000011406 */
[----:B------:R-:W-:Y:S02]  /*06d0*/  SHF.R.S32.HI R2, RZ, 0x1f, R2 ;  /* 0x0000001fff027819 */ /* 0x000fe40000011402 */
[----:B---3--:R-:W-:-:S04]  /*06e0*/  IADD3 R5, -R5, 0x1f, RZ ;  /* 0x0000001f05057810 */ /* 0x008fc80007ffe1ff */
        /* <DEDUP_REMOVED lines=11> */
.L_x_5084:
        /* <DEDUP_REMOVED lines=12> */
[----:B------:R3:W4:Y:S01]  /*0860*/  F2I.FTZ.TRUNC.NTZ R18, R4 ;  /* 0x0000000400127305 */ /* 0x000722000021f100 */
[----:B------:R-:W-:Y:S05]  /*0870*/  BRA `(.L_x_5073) ;  /* 0x0000000400b07947 */ /* 0x000fea0003800000 */
.L_x_5083:
[----:B------:R-:W3:Y:S02]  /*0880*/  LDG.E.U16 R18, desc[UR36][R2.64] ;  /* 0x0000002402127981 */ /* 0x000ee4000c1e1500 */
[----:B---3--:R-:W-:-:S06]  /*0890*/  IMAD.U32 R18, R18, 0x10000, RZ ;  /* 0x0001000012127824 */ /* 0x008fcc00078e00ff */
[----:B------:R-:W3:Y:S01]  /*08a0*/  F2I.FTZ.TRUNC.NTZ R18, R18 ;  /* 0x0000001200127305 */ /* 0x000ee2000021f100 */
[----:B------:R-:W-:Y:S05]  /*08b0*/  BRA `(.L_x_5073) ;  /* 0x0000000400a07947 */ /* 0x000fea0003800000 */
.L_x_5080:
        /* <DEDUP_REMOVED lines=10> */
.L_x_5087:
        /* <DEDUP_REMOVED lines=15> */
[----:B------:R-:W3:Y:S02]  /*0a50*/  FLO.U32 R3, R2 ;  /* 0x0000000200037300 */ /* 0x000ee400000e0000 */
[----:B---3--:R-:W-:-:S04]  /*0a60*/  IADD3 R3, -R3, 0x1f, RZ ;  /* 0x0000001f03037810 */ /* 0x008fc80007ffe1ff */
[----:B------:R-:W-:Y:S01]  /*0a70*/  IADD3 R0, R0, 0x1d, -R3 ;  /* 0x0000001d00007810 */ /* 0x000fe20007ffe803 */
[----:B------:R-:W-:-:S05]  /*0a80*/  VIADD R5, R3, 0xffffffe4 ;  /* 0xffffffe403057836 */ /* 0x000fca0000000000 */
[----:B------:R-:W-:-:S04]  /*0a90*/  SHF.L.U32 R5, R2, R5, RZ ;  /* 0x0000000502057219 */ /* 0x000fc800000006ff */
[----:B------:R-:W-:-:S07]  /*0aa0*/  LOP3.LUT R2, R5, 0x7, RZ, 0xc0, !PT ;  /* 0x0000000705027812 */ /* 0x000fce00078ec0ff */
.L_x_5091:
[----:B------:R-:W-:Y:S05]  /*0ab0*/  BSYNC B1 ;  /* 0x0000000000017941 */ /* 0x000fea0003800000 */
.L_x_5090:
[----:B------:R-:W-:Y:S01]  /*0ac0*/  IMAD.SHL.U32 R2, R2, 0x100000, RZ ;  /* 0x0010000002027824 */ /* 0x000fe200078e00ff */
[----:B------:R-:W-:-:S04]  /*0ad0*/  LEA R3, R0, 0x3b800000, 0x17 ;  /* 0x3b80000000037811 */ /* 0x000fc800078eb8ff */
[----:B------:R-:W-:-:S07]  /*0ae0*/  LOP3.LUT R18, R3, R2, R18, 0xfe, !PT ;  /* 0x0000000203127212 */ /* 0x000fce00078efe12 */
.L_x_5089:
[----:B------:R-:W-:Y:S05]  /*0af0*/  BSYNC B0 ;  /* 0x0000000000007941 */ /* 0x000fea0003800000 */
.L_x_5088:
[----:B------:R-:W3:Y:S01]  /*0b00*/  F2I.FTZ.TRUNC.NTZ R18, R18 ;  /* 0x0000001200127305 */ /* 0x000ee2000021f100 */
[----:B------:R-:W-:Y:S05]  /*0b10*/  BRA `(.L_x_5073) ;  /* 0x0000000400087947 */ /* 0x000fea0003800000 */
.L_x_5086:
        /* <DEDUP_REMOVED lines=21> */
.L_x_5095:
[----:B------:R-:W-:Y:S05]  /*0c70*/  BSYNC B1 ;  /* 0x0000000000017941 */ /* 0x000fea0003800000 */
.L_x_5094:
[----:B------:R-:W-:Y:S01]  /*0c80*/  IMAD.SHL.U32 R2, R2, 0x200000, RZ ;  /* 0x0020000002027824 */ /* 0x000fe200078e00ff */
[----:B------:R-:W-:-:S04]  /*0c90*/  LEA R3, R0, 0x37800000, 0x17 ;  /* 0x3780000000037811 */ /* 0x000fc800078eb8ff */
[----:B------:R-:W-:-:S07]  /*0ca0*/  LOP3.LUT R18, R3, R2, R18, 0xfe, !PT ;  /* 0x0000000203127212 */ /* 0x000fce00078efe12 */
.L_x_5093:
[----:B------:R-:W-:Y:S05]  /*0cb0*/  BSYNC B0 ;  /* 0x0000000000007941 */ /* 0x000fea0003800000 */
.L_x_5092:
[----:B------:R-:W3:Y:S01]  /*0cc0*/  F2I.FTZ.TRUNC.NTZ R18, R18 ;  /* 0x0000001200127305 */ /* 0x000ee2000021f100 */
[----:B------:R-:W-:Y:S05]  /*0cd0*/  BRA `(.L_x_5073) ;  /* 0x0000000000987947 */ /* 0x000fea0003800000 */
.L_x_5085:
        /* <DEDUP_REMOVED lines=14> */
.L_x_5099:
[----:B------:R-:W-:Y:S05]  /*0dc0*/  BSYNC B0 ;  /* 0x0000000000007941 */ /* 0x000fea0003800000 */
.L_x_5098:
[----:B------:R-:W3:Y:S01]  /*0dd0*/  F2I.FTZ.TRUNC.NTZ R18, R18 ;  /* 0x0000001200127305 */ /* 0x000ee2000021f100 */
[----:B------:R-:W-:Y:S05]  /*0de0*/  BRA `(.L_x_5073) ;  /* 0x0000000000547947 */ /* 0x000fea0003800000 */
.L_x_5072:
        /* <DEDUP_REMOVED lines=14> */
[----:B---3--:R-:W-:-:S07]  /*0ed0*/  IMAD.MOV.U32 R18, RZ, RZ, RZ ;  /* 0x000000ffff127224 */ /* 0x008fce00078e00ff */
[----:B------:R-:W-:-:S07]  /*0ee0*/  LEPC R20, `(.L_x_5100) ;  /* 0x000000001014794e */ /* 0x000fce0000000000 */
[----:B012-4-:R-:W-:Y:S05]  /*0ef0*/  CALL.ABS.NOINC R2 ;  /* 0x0000000002007343 */ /* 0x017fea0003c00000 */
.L_x_5100:
[----:B------:R-:W-:Y:S05]  /*0f00*/  BRA `(.L_x_5073) ;  /* 0x00000000000c7947 */ /* 0x000fea0003800000 */
.L_x_5097:
[----:B------:R3:W5:Y:S01]  /*0f10*/  LDG.E R18, desc[UR36][R2.64] ;  /* 0x0000002402127981 */ /* 0x000762000c1e1900 */
[----:B------:R-:W-:Y:S05]  /*0f20*/  BRA `(.L_x_5073) ;  /* 0x0000000000047947 */ /* 0x000fea0003800000 */
.L_x_5096:
[----:B------:R3:W5:Y:S02]  /*0f30*/  LDG.E R18, desc[UR36][R2.64] ;  /* 0x0000002402127981 */ /* 0x000764000c1e1900 */
.L_x_5073:
[----:B---34-:R-:W3:Y:S01]  /*0f40*/  LDC.64 R2, c[0x0][0x268] ;  /* 0x00009a00ff027b82 */ /* 0x018ee20000000a00 */
[----:B------:R-:W-:Y:S01]  /*0f50*/  PRMT R0, R24, 0x9910, RZ ;  /* 0x0000991018007816 */ /* 0x000fe200000000ff */
[----:B------:R-:W-:Y:S02]  /*0f60*/  ULDC UR4, c[0x0][0x298] ;  /* 0x0000a60000047ab9 */ /* 0x000fe40000000800 */
[----:B------:R-:W-:Y:S01]  /*0f70*/  IMAD R5, R22, UR4, RZ ;  /* 0x0000000416057c24 */ /* 0x000fe2000f8e02ff */
[----:B------:R-:W-:-:S04]  /*0f80*/  ISETP.GT.AND P0, PT, R0, 0x9, PT ;  /* 0x000000090000780c */ /* 0x000fc80003f04270 */
[----:B---3--:R-:W-:-:S05]  /*0f90*/  IADD3 R2, P1, R5, R2, RZ ;  /* 0x0000000205027210 */ /* 0x008fca0007f3e0ff */
        /* <DEDUP_REMOVED lines=12> */
.L_x_5104:
[----:B------:R4:W5:Y:S01]  /*1060*/  LDG.E.U8 R17, desc[UR36][R2.64] ;  /* 0x0000002402117981 */ /* 0x000962000c1e1100 */
[----:B------:R-:W-:Y:S05]  /*1070*/  BRA `(.L_x_5106) ;  /* 0x0000000c00347947 */ /* 0x000fea0003800000 */
.L_x_5103:
        /* <DEDUP_REMOVED lines=8> */
.L_x_5108:
[----:B------:R3:W5:Y:S01]  /*1100*/  LDG.E R17, desc[UR36][R2.64] ;  /* 0x0000002402117981 */ /* 0x000762000c1e1900 */
[----:B------:R-:W-:Y:S05]  /*1110*/  BRA `(.L_x_5106) ;  /* 0x0000000c000c7947 */ /* 0x000fea0003800000 */
.L_x_5107:
[----:B------:R3:W5:Y:S01]  /*1120*/  LDG.E.S16 R17, desc[UR36][R2.64] ;  /* 0x0000002402117981 */ /* 0x000762000c1e1700 */
[----:B------:R-:W-:Y:S05]  /*1130*/  BRA `(.L_x_5106) ;  /* 0x0000000c00047947 */ /* 0x000fea0003800000 */
.L_x_5102:
        /* <DEDUP_REMOVED lines=9> */
.L_x_5110:
[----:B------:R-:W3:Y:S02]  /*11d0*/  LDG.E.U16 R2, desc[UR36][R2.64] ;  /* 0x0000002402027981 */ /* 0x000ee4000c1e1500 */
[----:B---3--:R-:W-:-:S06]  /*11e0*/  HADD2.F32 R17, -RZ, R2.H0_H0 ;  /* 0x20000002ff117230 */ /* 0x008fcc0000004100 */
[----:B------:R-:W3:Y:S01]  /*11f0*/  F2I.FTZ.TRUNC.NTZ R17, R17 ;  /* 0x0000001100117305 */ /* 0x000ee2000021f100 */
[----:B------:R-:W-:Y:S05]  /*1200*/  BRA `(.L_x_5106) ;  /* 0x0000000800d07947 */ /* 0x000fea0003800000 */
.L_x_5109:
        /* <DEDUP_REMOVED lines=9> */
.L_x_5112:
[----:B------:R-:W3:Y:S02]  /*12a0*/  LDG.E.U16 R2, desc[UR36][R2.64] ;  /* 0x0000002402027981 */ /* 0x000ee4000c1e1500 */
[----:B---3--:R-:W-:-:S06]  /*12b0*/  HADD2.F32 R17, -RZ, R2.H0_H0 ;  /* 0x20000002ff117230 */ /* 0x008fcc0000004100 */
[----:B------:R-:W3:Y:S01]  /*12c0*/  F2I.FTZ.TRUNC.NTZ R17, R17 ;  /* 0x0000001100117305 */ /* 0x000ee2000021f100 */
[----:B------:R-:W-:Y:S05]  /*12d0*/  BRA `(.L_x_5106) ;  /* 0x00000008009c7947 */ /* 0x000fea0003800000 */
.L_x_5111:
[----:B------:R-:W3:Y:S02]  /*12e0*/  LDG.E.64 R2, desc[UR36][R2.64] ;  /* 0x0000002402027981 */ /* 0x000ee4000c1e1b00 */
[----:B---3--:R3:W4:Y:S01]  /*12f0*/  F2I.F64.TRUNC R17, R2 ;  /* 0x0000000200117311 */ /* 0x008722000030d100 */
[----:B------:R-:W-:Y:S05]  /*1300*/  BRA `(.L_x_5106) ;  /* 0x0000000800907947 */ /* 0x000fea0003800000 */
.L_x_5101:
        /* <DEDUP_REMOVED lines=12> */
.L_x_5115:
[----:B------:R-:W3:Y:S02]  /*13d0*/  LDG.E.64 R2, desc[UR36][R2.64] ;  /* 0x0000002402027981 */ /* 0x000ee4000c1e1b00 */
[----:B---3--:R3:W4:Y:S01]  /*13e0*/  F2I.F64.TRUNC R17, R2 ;  /* 0x0000000200117311 */ /* 0x008722000030d100 */
[----:B------:R-:W-:Y:S05]  /*13f0*/  BRA `(.L_x_5106) ;  /* 0x0000000800547947 */ /* 0x000fea0003800000 */
.L_x_5114:
        /* <DEDUP_REMOVED lines=27> */
.L_x_5117:
        /* <DEDUP_REMOVED lines=14> */
.L_x_5116:
[----:B------:R-:W3:Y:S02]  /*1690*/  LDG.E.U16 R17, desc[UR36][R2.64] ;  /* 0x0000002402117981 */ /* 0x000ee4000c1e1500 */
[----:B---3--:R-:W-:-:S06]  /*16a0*/  IMAD.U32 R17, R17, 0x10000, RZ ;  /* 0x0001000011117824 */ /* 0x008fcc00078e00ff */
[----:B------:R-:W3:Y:S01]  /*16b0*/  F2I.FTZ.TRUNC.NTZ R17, R17 ;  /* 0x0000001100117305 */ /* 0x000ee2000021f100 */
[----:B------:R-:W-:Y:S05]  /*16c0*/  BRA `(.L_x_5106) ;  /* 0x0000000400a07947 */ /* 0x000fea0003800000 */
.L_x_5113:
        /* <DEDUP_REMOVED lines=10> */
.L_x_5120:
        /* <DEDUP_REMOVED lines=21> */
.L_x_5124:
[----:B------:R-:W-:Y:S05]  /*18c0*/  BSYNC B1 ;  /* 0x0000000000017941 */ /* 0x000fea0003800000 */
.L_x_5123:
[----:B------:R-:W-:Y:S01]  /*18d0*/  IMAD.SHL.U32 R2, R2, 0x100000, RZ ;  /* 0x0010000002027824 */ /* 0x000fe200078e00ff */
[----:B------:R-:W-:-:S04]  /*18e0*/  LEA R0, R0, 0x3b800000, 0x17 ;  /* 0x3b80000000007811 */ /* 0x000fc800078eb8ff */
[----:B------:R-:W-:-:S07]  /*18f0*/  LOP3.LUT R17, R0, R2, R17, 0xfe, !PT ;  /* 0x0000000200117212 */ /* 0x000fce00078efe11 */
.L_x_5122:
[----:B------:R-:W-:Y:S05]  /*1900*/  BSYNC B0 ;  /* 0x0000000000007941 */ /* 0x000fea0003800000 */
.L_x_5121:
[----:B------:R-:W3:Y:S01]  /*1910*/  F2I.FTZ.TRUNC.NTZ R17, R17 ;  /* 0x0000001100117305 */ /* 0x000ee2000021f100 */
[----:B------:R-:W-:Y:S05]  /*1920*/  BRA `(.L_x_5106) ;  /* 0x0000000400087947 */ /* 0x000fea0003800000 */
.L_x_5119:
        /* <DEDUP_REMOVED lines=21> */
.L_x_5128:
[----:B------:R-:W-:Y:S05]  /*1a80*/  BSYNC B1 ;  /* 0x0000000000017941 */ /* 0x000fea0003800000 */
.L_x_5127:
[----:B------:R-:W-:Y:S01]  /*1a90*/  IMAD.SHL.U32 R2, R2, 0x200000, RZ ;  /* 0x0020000002027824 */ /* 0x000fe200078e00ff */
[----:B------:R-:W-:-:S04]  /*1aa0*/  LEA R0, R0, 0x37800000, 0x17 ;  /* 0x3780000000007811 */ /* 0x000fc800078eb8ff */
[----:B------:R-:W-:-:S07]  /*1ab0*/  LOP3.LUT R17, R0, R2, R17, 0xfe, !PT ;  /* 0x0000000200117212 */ /* 0x000fce00078efe11 */
.L_x_5126:
[----:B------:R-:W-:Y:S05]  /*1ac0*/  BSYNC B0 ;  /* 0x0000000000007941 */ /* 0x000fea0003800000 */
.L_x_5125:
[----:B------:R-:W3:Y:S01]  /*1ad0*/  F2I.FTZ.TRUNC.NTZ R17, R17 ;  /* 0x0000001100117305 */ /* 0x000ee2000021f100 */
[----:B------:R-:W-:Y:S05]  /*1ae0*/  BRA `(.L_x_5106) ;  /* 0x0000000000987947 */ /* 0x000fea0003800000 */
.L_x_5118:
        /* <DEDUP_REMOVED lines=14> */
.L_x_5132:
[----:B------:R-:W-:Y:S05]  /*1bd0*/  BSYNC B0 ;  /* 0x0000000000007941 */ /* 0x000fea0003800000 */
.L_x_5131:
[----:B------:R-:W3:Y:S01]  /*1be0*/  F2I.FTZ.TRUNC.NTZ R17, R17 ;  /* 0x0000001100117305 */ /* 0x000ee2000021f100 */
[----:B------:R-:W-:Y:S05]  /*1bf0*/  BRA `(.L_x_5106) ;  /* 0x0000000000547947 */ /* 0x000fea0003800000 */
.L_x_5105:
        /* <DEDUP_REMOVED lines=16> */
[----:B012-45:R-:W-:Y:S05]  /*1d00*/  CALL.ABS.NOINC R2 ;  /* 0x0000000002007343 */ /* 0x037fea0003c00000 */
.L_x_5133:
[----:B------:R-:W-:Y:S05]  /*1d10*/  BRA `(.L_x_5106) ;  /* 0x00000000000c7947 */ /* 0x000fea0003800000 */
.L_x_5130:
[----:B------:R3:W5:Y:S01]  /*1d20*/  LDG.E R17, desc[UR36][R2.64] ;  /* 0x0000002402117981 */ /* 0x000762000c1e1900 */
[----:B------:R-:W-:Y:S05]  /*1d30*/  BRA `(.L_x_5106) ;  /* 0x0000000000047947 */ /* 0x000fea0003800000 */
.L_x_5129:
[----:B------:R3:W5:Y:S02]  /*1d40*/  LDG.E R17, desc[UR36][R2.64] ;  /* 0x0000002402117981 */ /* 0x000764000c1e1900 */
.L_x_5106:
[----:B---34-:R-:W3:Y:S01]  /*1d50*/  LDC.64 R2, c[0x0][0x270] ;  /* 0x00009c00ff027b82 */ /* 0x018ee20000000a00 */
[----:B0-----:R-:W-:Y:S01]  /*1d60*/  PRMT R0, R25, 0x9910, RZ ;  /* 0x0000991019007816 */ /* 0x001fe200000000ff */
        /* <DEDUP_REMOVED lines=16> */
.L_x_5137:
[----:B------:R0:W5:Y:S01]  /*1e70*/  LDG.E.U8 R31, desc[UR36][R2.64] ;  /* 0x00000024021f7981 */ /* 0x000162000c1e1100 */
[----:B------:R-:W-:Y:S05]  /*1e80*/  BRA `(.L_x_5139) ;  /* 0x0000000c00347947 */ /* 0x000fea0003800000 */
.L_x_5136:
        /* <DEDUP_REMOVED lines=8> */
.L_x_5141:
[----:B------:R0:W5:Y:S01]  /*1f10*/  LDG.E R31, desc[UR36][R2.64] ;  /* 0x00000024021f7981 */ /* 0x000162000c1e1900 */
[----:B------:R-:W-:Y:S05]  /*1f20*/  BRA `(.L_x_5139) ;  /* 0x0000000c000c7947 */ /* 0x000fea0003800000 */
.L_x_5140:
[----:B------:R0:W5:Y:S01]  /*1f30*/  LDG.E.S16 R31, desc[UR36][R2.64] ;  /* 0x00000024021f7981 */ /* 0x000162000c1e1700 */
[----:B------:R-:W-:Y:S05]  /*1f40*/  BRA `(.L_x_5139) ;  /* 0x0000000c00047947 */ /* 0x000fea0003800000 */
.L_x_5135:
        /* <DEDUP_REMOVED lines=9> */
.L_x_5143:
[----:B------:R-:W3:Y:S02]  /*1fe0*/  LDG.E.U16 R2, desc[UR36][R2.64] ;  /* 0x0000002402027981 */ /* 0x000ee4000c1e1500 */
[----:B---3--:R-:W-:-:S06]  /*1ff0*/  HADD2.F32 R31, -RZ, R2.H0_H0 ;  /* 0x20000002ff1f7230 */ /* 0x008fcc0000004100 */
[----:B------:R-:W0:Y:S01]  /*2000*/  F2I.FTZ.TRUNC.NTZ R31, R31 ;  /* 0x0000001f001f7305 */ /* 0x000e22000021f100 */
[----:B------:R-:W-:Y:S05]  /*2010*/  BRA `(.L_x_5139) ;  /* 0x0000000800d07947 */ /* 0x000fea0003800000 */
.L_x_5142:
[----:B------:R-:W-:-:S13]  /*2020*/  ISETP.NE.AND P0, PT, R0, 0x7, PT ;  /* 0x000000070000780c */ /* 0x000fda0003f05270 */
[----:B------:R-:W-:Y:S05]  /*2030*/  @!P0 BRA `(.L_x_5144) ;  /* 0x00000000002c8947 */ /* 0x000fea0003800000 */
[----:B------:R-:W-:-:S13]  /*2040*/  ISETP.NE.AND P0, PT, R0, 0x8, PT ;  /* 0x000000080000780c */ /* 0x000fda0003f05270 */
[----:B------:R-:W-:Y:S05]  /*2050*/  @!P0 BRA `(.L_x_5145) ;  /* 0x0000000000148947 */ /* 0x000fea0003800000 */
[----:B------:R-:W-:-:S13]  /*2060*/  ISETP.NE.AND P0, PT, R0, 0x9, PT ;  /* 0x000000090000780c */ /* 0x000fda0003f05270 */
[----:B------:R-:W-:Y:S05]  /*2070*/  @P0 BRA `(.L_x_5138) ;  /* 0x0000000800640947 */ /* 0x000fea0003800000 */
[----:B------:R-:W3:Y:S02]  /*2080*/  LDG.E R2, desc[UR36][R2.64] ;  /* 0x0000002402027981 */ /* 0x000ee4000c1e1900 */
[----:B---3--:R0:W3:Y:S01]  /*2090*/  F2I.FTZ.TRUNC.NTZ R31, R2 ;  /* 0x00000002001f7305 */ /* 0x0080e2000021f100 */
[----:B------:R-:W-:Y:S05]  /*20a0*/  BRA `(.L_x_5139) ;  /* 0x0000000800ac7947 */ /* 0x000fea0003800000 */
.L_x_5145:
[----:B------:R-:W3:Y:S02]  /*20b0*/  LDG.E.U16 R2, desc[UR36][R2.64] ;  /* 0x0000002402027981 */ /* 0x000ee4000c1e1500 */
[----:B---3--:R-:W-:-:S06]  /*20c0*/  HADD2.F32 R31, -RZ, R2.H0_H0 ;  /* 0x20000002ff1f7230 */ /* 0x008fcc0000004100 */
[----:B------:R-:W0:Y:S01]  /*20d0*/  F2I.FTZ.TRUNC.NTZ R31, R31 ;  /* 0x0000001f001f7305 */ /* 0x000e22000021f100 */
[----:B------:R-:W-:Y:S05]  /*20e0*/  BRA `(.L_x_5139) ;  /* 0x00000008009c7947 */ /* 0x000fea0003800000 */
.L_x_5144:
[----:B------:R-:W3:Y:S02]  /*20f0*/  LDG.E.64 R2, desc[UR36][R2.64] ;  /* 0x0000002402027981 */ /* 0x000ee4000c1e1b00 */
[----:B---3--:R0:W3:Y:S01]  /*2100*/  F2I.F64.TRUNC R31, R2 ;  /* 0x00000002001f7311 */ /* 0x0080e2000030d100 */
[----:B------:R-:W-:Y:S05]  /*2110*/  BRA `(.L_x_5139) ;  /* 0x0000000800907947 */ /* 0x000fea0003800000 */
.L_x_5134:
        /* <DEDUP_REMOVED lines=12> */
.L_x_5148:
[----:B------:R-:W3:Y:S02]  /*21e0*/  LDG.E.64 R2, desc[UR36][R2.64] ;  /* 0x0000002402027981 */ /* 0x000ee4000c1e1b00 */
[----:B---3--:R0:W3:Y:S01]  /*21f0*/  F2I.F64.TRUNC R31, R2 ;  /* 0x00000002001f7311 */ /* 0x0080e2000030d100 */
[----:B------:R-:W-:Y:S05]  /*2200*/  BRA `(.L_x_5139) ;  /* 0x0000000800547947 */ /* 0x000fea0003800000 */
.L_x_5147:
        /* <DEDUP_REMOVED lines=25> */
[----:B------:R0:W3:Y:S01]  /*23a0*/  F2I.FTZ.TRUNC.NTZ R31, R5 ;  /* 0x00000005001f7305 */ /* 0x0000e2000021f100 */
[----:B------:R-:W-:Y:S05]  /*23b0*/  BRA `(.L_x_5139) ;  /* 0x0000000400e87947 */ /* 0x000fea0003800000 */
.L_x_5150:
        /* <DEDUP_REMOVED lines=14> */
.L_x_5149:
[----:B------:R-:W3:Y:S02]  /*24a0*/  LDG.E.U16 R31, desc[UR36][R2.64] ;  /* 0x00000024021f7981 */ /* 0x000ee4000c1e1500 */
[----:B---3--:R-:W-:-:S06]  /*24b0*/  IMAD.U32 R31, R31, 0x10000, RZ ;  /* 0x000100001f1f7824 */ /* 0x008fcc00078e00ff */
[----:B------:R-:W0:Y:S01]  /*24c0*/  F2I.FTZ.TRUNC.NTZ R31, R31 ;  /* 0x0000001f001f7305 */ /* 0x000e22000021f100 */
[----:B------:R-:W-:Y:S05]  /*24d0*/  BRA `(.L_x_5139) ;  /* 0x0000000400a07947 */ /* 0x000fea0003800000 */
.L_x_5146:
        /* <DEDUP_REMOVED lines=10> */
.L_x_5153:
        /* <DEDUP_REMOVED lines=21> */
.L_x_5157:
[----:B------:R-:W-:Y:S05]  /*26d0*/  BSYNC B1 ;  /* 0x0000000000017941 */ /* 0x000fea0003800000 */
.L_x_5156:
[----:B------:R-:W-:Y:S01]  /*26e0*/  IMAD.SHL.U32 R2, R2, 0x100000, RZ ;  /* 0x0010000002027824 */ /* 0x000fe200078e00ff */
[----:B------:R-:W-:-:S04]  /*26f0*/  LEA R0, R0, 0x3b800000, 0x17 ;  /* 0x3b80000000007811 */ /* 0x000fc800078eb8ff */
[----:B------:R-:W-:-:S07]  /*2700*/  LOP3.LUT R31, R0, R2, R31, 0xfe, !PT ;  /* 0x00000002001f7212 */ /* 0x000fce00078efe1f */
.L_x_5155:
[----:B------:R-:W-:Y:S05]  /*2710*/  BSYNC B0 ;  /* 0x0000000000007941 */ /* 0x000fea0003800000 */
.L_x_5154:
[----:B------:R-:W0:Y:S01]  /*2720*/  F2I.FTZ.TRUNC.NTZ R31, R31 ;  /* 0x0000001f001f7305 */ /* 0x000e22000021f100 */
[----:B------:R-:W-:Y:S05]  /*2730*/  BRA `(.L_x_5139) ;  /* 0x0000000400087947 */ /* 0x000fea0003800000 */
.L_x_5152:
        /* <DEDUP_REMOVED lines=21> */
.L_x_5161:
[----:B------:R-:W-:Y:S05]  /*2890*/  BSYNC B1 ;  /* 0x0000000000017941 */ /* 0x000fea0003800000 */
.L_x_5160:
[----:B------:R-:W-:Y:S01]  /*28a0*/  IMAD.SHL.U32 R2, R2, 0x200000, RZ ;  /* 0x0020000002027824 */ /* 0x000fe200078e00ff */
[----:B------:R-:W-:-:S04]  /*28b0*/  LEA R0, R0, 0x37800000, 0x17 ;  /* 0x3780000000007811 */ /* 0x000fc800078eb8ff */
[----:B------:R-:W-:-:S07]  /*28c0*/  LOP3.LUT R31, R0, R2, R31, 0xfe, !PT ;  /* 0x00000002001f7212 */ /* 0x000fce00078efe1f */
.L_x_5159:
[----:B------:R-:W-:Y:S05]  /*28d0*/  BSYNC B0 ;  /* 0x0000000000007941 */ /* 0x000fea0003800000 */
.L_x_5158:
[----:B------:R-:W0:Y:S01]  /*28e0*/  F2I.FTZ.TRUNC.NTZ R31, R31 ;  /* 0x0000001f001f7305 */ /* 0x000e22000021f100 */
[----:B------:R-:W-:Y:S05]  /*28f0*/  BRA `(.L_x_5139) ;  /* 0x0000000000987947 */ /* 0x000fea0003800000 */
.L_x_5151:
        /* <DEDUP_REMOVED lines=14> */
.L_x_5165:
[----:B------:R-:W-:Y:S05]  /*29e0*/  BSYNC B0 ;  /* 0x0000000000007941 */ /* 0x000fea0003800000 */
.L_x_5164:
[----:B------:R-:W0:Y:S01]  /*29f0*/  F2I.FTZ.TRUNC.NTZ R31, R31 ;  /* 0x0000001f001f7305 */ /* 0x000e22000021f100 */
[----:B------:R-:W-:Y:S05]  /*2a00*/  BRA `(.L_x_5139) ;  /* 0x0000000000547947 */ /* 0x000fea0003800000 */
.L_x_5138:
        /* <DEDUP_REMOVED lines=17> */
.L_x_5166:
[----:B------:R-:W-:Y:S05]  /*2b20*/  BRA `(.L_x_5139) ;  /* 0x00000000000c7947 */ /* 0x000fea0003800000 */
.L_x_5163:
[----:B------:R0:W5:Y:S01]  /*2b30*/  LDG.E R31, desc[UR36][R2.64] ;  /* 0x00000024021f7981 */ /* 0x000162000c1e1900 */
[----:B------:R-:W-:Y:S05]  /*2b40*/  BRA `(.L_x_5139) ;  /* 0x0000000000047947 */ /* 0x000fea0003800000 */
.L_x_5162:
[----:B------:R0:W5:Y:S02]  /*2b50*/  LDG.E R31, desc[UR36][R2.64] ;  /* 0x00000024021f7981 */ /* 0x000164000c1e1900 */
.L_x_5139:
[----:B0--3--:R-:W0:Y:S01]  /*2b60*/  LDC.64 R2, c[0x0][0x278] ;  /* 0x00009e00ff027b82 */ /* 0x009e220000000a00 */
[----:B-1----:R-:W-:Y:S01]  /*2b70*/  PRMT R0, R26, 0x9910, RZ ;  /* 0x000099101a007816 */ /* 0x002fe200000000ff */
        /* <DEDUP_REMOVED lines=16> */
.L_x_5170:
[----:B------:R0:W5:Y:S01]  /*2c80*/  LDG.E.U8 R30, desc[UR36][R2.64] ;  /* 0x00000024021e7981 */ /* 0x000162000c1e1100 */
[----:B------:R-:W-:Y:S05]  /*2c90*/  BRA `(.L_x_5172) ;  /* 0x0000000c00347947 */ /* 0x000fea0003800000 */
.L_x_5169:
        /* <DEDUP_REMOVED lines=8> */
.L_x_5174:
[----:B------:R0:W5:Y:S01]  /*2d20*/  LDG.E R30, desc[UR36][R2.64] ;  /* 0x00000024021e7981 */ /* 0x000162000c1e1900 */
[----:B------:R-:W-:Y:S05]  /*2d30*/  BRA `(.L_x_5172) ;  /* 0x0000000c000c7947 */ /* 0x000fea0003800000 */
.L_x_5173:
[----:B------:R0:W5:Y:S01]  /*2d40*/  LDG.E.S16 R30, desc[UR36][R2.64] ;  /* 0x00000024021e7981 */ /* 0x000162000c1e1700 */
[----:B------:R-:W-:Y:S05]  /*2d50*/  BRA `(.L_x_5172) ;  /* 0x0000000c00047947 */ /* 0x000fea0003800000 */
.L_x_5168:
        /* <DEDUP_REMOVED lines=9> */
.L_x_5176:
[----:B------:R-:W3:Y:S02]  /*2df0*/  LDG.E.U16 R2, desc[UR36][R2.64] ;  /* 0x0000002402027981 */ /* 0x000ee4000c1e1500 */
[----:B---3--:R-:W-:-:S06]  /*2e00*/  HADD2.F32 R30, -RZ, R2.H0_H0 ;  /* 0x20000002ff1e7230 */ /* 0x008fcc0000004100 */
[----:B------:R-:W0:Y:S01]  /*2e10*/  F2I.FTZ.TRUNC.NTZ R30, R30 ;  /* 0x0000001e001e7305 */ /* 0x000e22000021f100 */
[----:B------:R-:W-:Y:S05]  /*2e20*/  BRA `(.L_x_5172) ;  /* 0x0000000800d07947 */ /* 0x000fea0003800000 */
.L_x_5175:
        /* <DEDUP_REMOVED lines=9> */
.L_x_5178:
[----:B------:R-:W3:Y:S02]  /*2ec0*/  LDG.E.U16 R2, desc[UR36][R2.64] ;  /* 0x0000002402027981 */ /* 0x000ee4000c1e1500 */
[----:B---3--:R-:W-:-:S06]  /*2ed0*/  HADD2.F32 R30, -RZ, R2.H0_H0 ;  /* 0x20000002ff1e7230 */ /* 0x008fcc0000004100 */
[----:B------:R-:W0:Y:S01]  /*2ee0*/  F2I.FTZ.TRUNC.NTZ R30, R30 ;  /* 0x0000001e001e7305 */ /* 0x000e22000021f100 */
[----:B------:R-:W-:Y:S05]  /*2ef0*/  BRA `(.L_x_5172) ;  /* 0x00000008009c7947 */ /* 0x000fea0003800000 */
.L_x_5177:
[----:B------:R-:W3:Y:S02]  /*2f00*/  LDG.E.64 R2, desc[UR36][R2.64] ;  /* 0x0000002402027981 */ /* 0x000ee4000c1e1b00 */
[----:B---3--:R0:W1:Y:S01]  /*2f10*/  F2I.F64.TRUNC R30, R2 ;  /* 0x00000002001e7311 */ /* 0x008062000030d100 */
[----:B------:R-:W-:Y:S05]  /*2f20*/  BRA `(.L_x_5172) ;  /* 0x0000000800907947 */ /* 0x000fea0003800000 */
.L_x_5167:
        /* <DEDUP_REMOVED lines=12> */
.L_x_5181:
[----:B------:R-:W3:Y:S02]  /*2ff0*/  LDG.E.64 R2, desc[UR36][R2.64] ;  /* 0x0000002402027981 */ /* 0x000ee4000c1e1b00 */
[----:B---3--:R0:W1:Y:S01]  /*3000*/  F2I.F64.TRUNC R30, R2 ;  /* 0x00000002001e7311 */ /* 0x008062000030d100 */
[----:B------:R-:W-:Y:S05]  /*3010*/  BRA `(.L_x_5172) ;  /* 0x0000000800547947 */ /* 0x000fea0003800000 */
.L_x_5180:
        /* <DEDUP_REMOVED lines=27> */
.L_x_5183:
        /* <DEDUP_REMOVED lines=14> */
.L_x_5182:
[----:B------:R-:W3:Y:S02]  /*32b0*/  LDG.E.U16 R30, desc[UR36][R2.64] ;  /* 0x00000024021e7981 */ /* 0x000ee4000c1e1500 */
[----:B---3--:R-:W-:-:S06]  /*32c0*/  IMAD.U32 R30, R30, 0x10000, RZ ;  /* 0x000100001e1e7824 */ /* 0x008fcc00078e00ff */
[----:B------:R-:W0:Y:S01]  /*32d0*/  F2I.FTZ.TRUNC.NTZ R30, R30 ;  /* 0x0000001e001e7305 */ /* 0x000e22000021f100 */
[----:B------:R-:W-:Y:S05]  /*32e0*/  BRA `(.L_x_5172) ;  /* 0x0000000400a07947 */ /* 0x000fea0003800000 */
.L_x_5179:
        /* <DEDUP_REMOVED lines=10> */
.L_x_5186:
        /* <DEDUP_REMOVED lines=21> */
.L_x_5190:
[----:B------:R-:W-:Y:S05]  /*34e0*/  BSYNC B1 ;  /* 0x0000000000017941 */ /* 0x000fea0003800000 */
.L_x_5189:
[----:B------:R-:W-:Y:S01]  /*34f0*/  IMAD.SHL.U32 R2, R2, 0x100000, RZ ;  /* 0x0010000002027824 */ /* 0x000fe200078e00ff */
[----:B------:R-:W-:-:S04]  /*3500*/  LEA R3, R0, 0x3b800000, 0x17 ;  /* 0x3b80000000037811 */ /* 0x000fc800078eb8ff */
[----:B------:R-:W-:-:S07]  /*3510*/  LOP3.LUT R30, R3, R2, R30, 0xfe, !PT ;  /* 0x00000002031e7212 */ /* 0x000fce00078efe1e */
.L_x_5188:
[----:B------:R-:W-:Y:S05]  /*3520*/  BSYNC B0 ;  /* 0x0000000000007941 */ /* 0x000fea0003800000 */
.L_x_5187:
[----:B------:R-:W0:Y:S01]  /*3530*/  F2I.FTZ.TRUNC.NTZ R30, R30 ;  /* 0x0000001e001e7305 */ /* 0x000e22000021f100 */
[----:B------:R-:W-:Y:S05]  /*3540*/  BRA `(.L_x_5172) ;  /* 0x0000000400087947 */ /* 0x000fea0003800000 */
.L_x_5185:
        /* <DEDUP_REMOVED lines=21> */
.L_x_5194:
[----:B------:R-:W-:Y:S05]  /*36a0*/  BSYNC B1 ;  /* 0x0000000000017941 */ /* 0x000fea0003800000 */
.L_x_5193:
[----:B------:R-:W-:Y:S01]  /*36b0*/  IMAD.SHL.U32 R2, R2, 0x200000, RZ ;  /* 0x0020000002027824 */ /* 0x000fe200078e00ff */
[----:B------:R-:W-:-:S04]  /*36c0*/  LEA R3, R0, 0x37800000, 0x17 ;  /* 0x3780000000037811 */ /* 0x000fc800078eb8ff */
[----:B------:R-:W-:-:S07]  /*36d0*/  LOP3.LUT R30, R3, R2, R30, 0xfe, !PT ;  /* 0x00000002031e7212 */ /* 0x000fce00078efe1e */
.L_x_5192:
[----:B------:R-:W-:Y:S05]  /*36e0*/  BSYNC B0 ;  /* 0x0000000000007941 */ /* 0x000fea0003800000 */
.L_x_5191:
[----:B------:R-:W0:Y:S01]  /*36f0*/  F2I.FTZ.TRUNC.NTZ R30, R30 ;  /* 0x0000001e001e7305 */ /* 0x000e22000021f100 */
[----:B------:R-:W-:Y:S05]  /*3700*/  BRA `(.L_x_5172) ;  /* 0x0000000000987947 */ /* 0x000fea0003800000 */
.L_x_5184:
        /* <DEDUP_REMOVED lines=14> */
.L_x_5198:
[----:B------:R-:W-:Y:S05]  /*37f0*/  BSYNC B0 ;  /* 0x0000000000007941 */ /* 0x000fea0003800000 */
.L_x_5197:
[----:B------:R-:W1:Y:S01]  /*3800*/  F2I.FTZ.TRUNC.NTZ R30, R30 ;  /* 0x0000001e001e7305 */ /* 0x000e62000021f100 */
[----:B------:R-:W-:Y:S05]  /*3810*/  BRA `(.L_x_5172) ;  /* 0x0000000000547947 */ /* 0x000fea0003800000 */
.L_x_5171:
        /* <DEDUP_REMOVED lines=17> */
.L_x_5199:
[----:B------:R-:W-:Y:S05]  /*3930*/  BRA `(.L_x_5172) ;  /* 0x00000000000c7947 */ /* 0x000fea0003800000 */
.L_x_5196:
[----:B------:R0:W5:Y:S01]  /*3940*/  LDG.E R30, desc[UR36][R2.64] ;  /* 0x00000024021e7981 */ /* 0x000162000c1e1900 */
[----:B------:R-:W-:Y:S05]  /*3950*/  BRA `(.L_x_5172) ;  /* 0x0000000000047947 */ /* 0x000fea0003800000 */
.L_x_5195:
[----:B------:R3:W5:Y:S02]  /*3960*/  LDG.E R30, desc[UR36][R2.64] ;  /* 0x00000024021e7981 */ /* 0x000764000c1e1900 */
.L_x_5172:
[----:B0--3--:R-:W0:Y:S01]  /*3970*/  LDC.64 R2, c[0x0][0x280] ;  /* 0x0000a000ff027b82 */ /* 0x009e220000000a00 */
[----:B--2---:R-:W-:Y:S01]  /*3980*/  PRMT R0, R27, 0x9910, RZ ;  /* 0x000099101b007816 */ /* 0x004fe200000000ff */
        /* <DEDUP_REMOVED lines=16> */
.L_x_5203:
[----:B------:R0:W5:Y:S01]  /*3a90*/  LDG.E.U8 R16, desc[UR36][R2.64] ;  /* 0x0000002402107981 */ /* 0x000162000c1e1100 */
[----:B------:R-:W-:Y:S05]  /*3aa0*/  BRA `(.L_x_5205) ;  /* 0x0000000c00347947 */ /* 0x000fea0003800000 */
.L_x_5202:
        /* <DEDUP_REMOVED lines=8> */
.L_x_5207:
[----:B------:R0:W5:Y:S01]  /*3b30*/  LDG.E R16, desc[UR36][R2.64] ;  /* 0x0000002402107981 */ /* 0x000162000c1e1900 */
[----:B------:R-:W-:Y:S05]  /*3b40*/  BRA `(.L_x_5205) ;  /* 0x0000000c000c7947 */ /* 0x000fea0003800000 */
.L_x_5206:
[----:B------:R0:W5:Y:S01]  /*3b50*/  LDG.E.S16 R16, desc[UR36][R2.64] ;  /* 0x0000002402107981 */ /* 0x000162000c1e1700 */
[----:B------:R-:W-:Y:S05]  /*3b60*/  BRA `(.L_x_5205) ;  /* 0x0000000c00047947 */ /* 0x000fea0003800000 */
.L_x_5201:
        /* <DEDUP_REMOVED lines=9> */
.L_x_5209:
[----:B------:R-:W2:Y:S02]  /*3c00*/  LDG.E.U16 R2, desc[UR36][R2.64] ;  /* 0x0000002402027981 */ /* 0x000ea4000c1e1500 */
[----:B--2---:R-:W-:-:S06]  /*3c10*/  HADD2.F32 R16, -RZ, R2.H0_H0 ;  /* 0x20000002ff107230 */ /* 0x004fcc0000004100 */
[----:B------:R-:W0:Y:S01]  /*3c20*/  F2I.FTZ.TRUNC.NTZ R16, R16 ;  /* 0x0000001000107305 */ /* 0x000e22000021f100 */
[----:B------:R-:W-:Y:S05]  /*3c30*/  BRA `(.L_x_5205) ;  /* 0x0000000800d07947 */ /* 0x000fea0003800000 */
.L_x_5208:
        /* <DEDUP_REMOVED lines=9> */
.L_x_5211:
[----:B------:R-:W2:Y:S02]  /*3cd0*/  LDG.E.U16 R2, desc[UR36][R2.64] ;  /* 0x0000002402027981 */ /* 0x000ea4000c1e1500 */
[----:B--2---:R-:W-:-:S06]  /*3ce0*/  HADD2.F32 R16, -RZ, R2.H0_H0 ;  /* 0x20000002ff107230 */ /* 0x004fcc0000004100 */
[----:B------:R-:W0:Y:S01]  /*3cf0*/  F2I.FTZ.TRUNC.NTZ R16, R16 ;  /* 0x0000001000107305 */ /* 0x000e22000021f100 */
[----:B------:R-:W-:Y:S05]  /*3d00*/  BRA `(.L_x_5205) ;  /* 0x00000008009c7947 */ /* 0x000fea0003800000 */
.L_x_5210:
[----:B------:R-:W2:Y:S02]  /*3d10*/  LDG.E.64 R2, desc[UR36][R2.64] ;  /* 0x0000002402027981 */ /* 0x000ea4000c1e1b00 */
[----:B--2---:R0:W2:Y:S01]  /*3d20*/  F2I.F64.TRUNC R16, R2 ;  /* 0x0000000200107311 */ /* 0x0040a2000030d100 */
[----:B------:R-:W-:Y:S05]  /*3d30*/  BRA `(.L_x_5205) ;  /* 0x0000000800907947 */ /* 0x000fea0003800000 */
.L_x_5200:
        /* <DEDUP_REMOVED lines=12> */
.L_x_5214:
[----:B------:R-:W2:Y:S02]  /*3e00*/  LDG.E.64 R2, desc[UR36][R2.64] ;  /* 0x0000002402027981 */ /* 0x000ea4000c1e1b00 */
[----:B--2---:R0:W2:Y:S01]  /*3e10*/  F2I.F64.TRUNC R16, R2 ;  /* 0x0000000200107311 */ /* 0x0040a2000030d100 */
[----:B------:R-:W-:Y:S05]  /*3e20*/  BRA `(.L_x_5205) ;  /* 0x0000000800547947 */ /* 0x000fea0003800000 */
.L_x_5213:
        /* <DEDUP_REMOVED lines=27> */
.L_x_5216:
        /* <DEDUP_REMOVED lines=14> */
.L_x_5215:
[----:B------:R-:W2:Y:S02]  /*40c0*/  LDG.E.U16 R16, desc[UR36][R2.64] ;  /* 0x0000002402107981 */ /* 0x000ea4000c1e1500 */
[----:B--2---:R-:W-:-:S06]  /*40d0*/  IMAD.U32 R16, R16, 0x10000, RZ ;  /* 0x0001000010107824 */ /* 0x004fcc00078e00ff */
[----:B------:R-:W0:Y:S01]  /*40e0*/  F2I.FTZ.TRUNC.NTZ R16, R16 ;  /* 0x0000001000107305 */ /* 0x000e22000021f100 */
[----:B------:R-:W-:Y:S05]  /*40f0*/  BRA `(.L_x_5205) ;  /* 0x0000000400a07947 */ /* 0x000fea0003800000 */
.L_x_5212:
        /* <DEDUP_REMOVED lines=10> */
.L_x_5219:
        /* <DEDUP_REMOVED lines=21> */
.L_x_5223:
[----:B------:R-:W-:Y:S05]  /*42f0*/  BSYNC B1 ;  /* 0x0000000000017941 */ /* 0x000fea0003800000 */
.L_x_5222:
[----:B------:R-:W-:Y:S01]  /*4300*/  IMAD.SHL.U32 R2, R2, 0x100000, RZ ;  /* 0x0010000002027824 */ /* 0x000fe200078e00ff */
[----:B------:R-:W-:-:S04]  /*4310*/  LEA R3, R0, 0x3b800000, 0x17 ;  /* 0x3b80000000037811 */ /* 0x000fc800078eb8ff */
[----:B------:R-:W-:-:S07]  /*4320*/  LOP3.LUT R16, R3, R2, R16, 0xfe, !PT ;  /* 0x0000000203107212 */ /* 0x000fce00078efe10 */
.L_x_5221:
[----:B------:R-:W-:Y:S05]  /*4330*/  BSYNC B0 ;  /* 0x0000000000007941 */ /* 0x000fea0003800000 */
.L_x_5220:
[----:B------:R-:W0:Y:S01]  /*4340*/  F2I.FTZ.TRUNC.NTZ R16, R16 ;  /* 0x0000001000107305 */ /* 0x000e22000021f100 */
[----:B------:R-:W-:Y:S05]  /*4350*/  BRA `(.L_x_5205) ;  /* 0x0000000400087947 */ /* 0x000fea0003800000 */
.L_x_5218:
        /* <DEDUP_REMOVED lines=21> */
.L_x_5227:
[----:B------:R-:W-:Y:S05]  /*44b0*/  BSYNC B1 ;  /* 0x0000000000017941 */ /* 0x000fea0003800000 */
.L_x_5226:
[----:B------:R-:W-:Y:S01]  /*44c0*/  IMAD.SHL.U32 R2, R2, 0x200000, RZ ;  /* 0x0020000002027824 */ /* 0x000fe200078e00ff */
[----:B------:R-:W-:-:S04]  /*44d0*/  LEA R3, R0, 0x37800000, 0x17 ;  /* 0x3780000000037811 */ /* 0x000fc800078eb8ff */
[----:B------:R-:W-:-:S07]  /*44e0*/  LOP3.LUT R16, R3, R2, R16, 0xfe, !PT ;  /* 0x0000000203107212 */ /* 0x000fce00078efe10 */
.L_x_5225:
[----:B------:R-:W-:Y:S05]  /*44f0*/  BSYNC B0 ;  /* 0x0000000000007941 */ /* 0x000fea0003800000 */
.L_x_5224:
[----:B------:R-:W0:Y:S01]  /*4500*/  F2I.FTZ.TRUNC.NTZ R16, R16 ;  /* 0x0000001000107305 */ /* 0x000e22000021f100 */
[----:B------:R-:W-:Y:S05]  /*4510*/  BRA `(.L_x_5205) ;  /* 0x0000000000987947 */ /* 0x000fea0003800000 */
.L_x_5217:
        /* <DEDUP_REMOVED lines=14> */
.L_x_5231:
[----:B------:R-:W-:Y:S05]  /*4600*/  BSYNC B0 ;  /* 0x0000000000007941 */ /* 0x000fea0003800000 */
.L_x_5230:
[----:B------:R-:W0:Y:S01]  /*4610*/  F2I.FTZ.TRUNC.NTZ R16, R16 ;  /* 0x0000001000107305 */ /* 0x000e22000021f100 */
[----:B------:R-:W-:Y:S05]  /*4620*/  BRA `(.L_x_5205) ;  /* 0x0000000000547947 */ /* 0x000fea0003800000 */
.L_x_5204:
        /* <DEDUP_REMOVED lines=17> */
.L_x_5232:
[----:B------:R-:W-:Y:S05]  /*4740*/  BRA `(.L_x_5205) ;  /* 0x00000000000c7947 */ /* 0x000fea0003800000 */
.L_x_5229:
[----:B------:R0:W5:Y:S01]  /*4750*/  LDG.E R16, desc[UR36][R2.64] ;  /* 0x0000002402107981 */ /* 0x000162000c1e1900 */
[----:B------:R-:W-:Y:S05]  /*4760*/  BRA `(.L_x_5205) ;  /* 0x0000000000047947 */ /* 0x000fea0003800000 */
.L_x_5228:
[----:B------:R0:W5:Y:S02]  /*4770*/  LDG.E R16, desc[UR36][R2.64] ;  /* 0x0000002402107981 */ /* 0x000164000c1e1900 */
.L_x_5205:
[----:B------:R-:W1:Y:S02]  /*4780*/  S2R R22, SR_TID.X ;  /* 0x0000000000167919 */ /* 0x000e640000002100 */
[----:B-1----:R-:W-:-:S07]  /*4790*/  VIADD R22, R22, 0x80 ;  /* 0x0000008016167836 */ /* 0x002fce0000000000 */
.L_x_5067:
[----:B------:R-:W-:Y:S05]  /*47a0*/  BSYNC B6 ;  /* 0x0000000000067941 */ /* 0x000fea0003800000 */
.L_x_5066:
[----:B------:R-:W-:Y:S01]  /*47b0*/  ISETP.GE.AND P0, PT, R22, R49, PT ;  /* 0x000000311600720c */ /* 0x000fe20003f06270 */
[----:B------:R-:W-:Y:S01]  /*47c0*/  BSSY B6, `(.L_x_5233) ;  /* 0x000046c000067945 */ /* 0x000fe20003800000 */
[----:B------:R-:W-:Y:S01]  /*47d0*/  IMAD.MOV.U32 R34, RZ, RZ, RZ ;  /* 0x000000ffff227224 */ /* 0x000fe200078e00ff */
[----:B------:R-:W-:Y:S01]  /*47e0*/  CS2R R32, SRZ ;  /* 0x0000000000207805 */ /* 0x000fe2000001ff00 */
[----:B------:R-:W-:-:S09]  /*47f0*/  IMAD.MOV.U32 R36, RZ, RZ, RZ ;  /* 0x000000ffff247224 */ /* 0x000fd200078e00ff */
[----:B------:R-:W-:Y:S05]  /*4800*/  @P0 BRA `(.L_x_5234) ;  /* 0x00000044009c0947 */ /* 0x000fea0003800000 */
[----:B0-----:R-:W0:Y:S01]  /*4810*/  LDC.64 R2, c[0x0][0x260] ;  /* 0x00009800ff027b82 */ /* 0x001e220000000a00 */
[----:B------:R-:W-:Y:S01]  /*4820*/  PRMT R0, R23, 0x9910, RZ ;  /* 0x0000991017007816 */ /* 0x000fe200000000ff */
[----:B------:R-:W-:Y:S01]  /*4830*/  IMAD R28, R19, 0x200, R22 ;  /* 0x00000200131c7824 */ /* 0x000fe200078e0216 */
[----:B------:R-:W-:Y:S02]  /*4840*/  ULDC UR4, c[0x0][0x294] ;  /* 0x0000a50000047ab9 */ /* 0x000fe40000000800 */
[----:B------:R-:W-:Y:S01]  /*4850*/  ISETP.GT.AND P1, PT, R0, 0x9, PT ;  /* 0x000000090000780c */ /* 0x000fe20003f24270 */
[----:B--2---:R-:W-:-:S05]  /*4860*/  IMAD R5, R28, UR4, RZ ;  /* 0x000000041c057c24 */ /* 0x004fca000f8e02ff */
        /* <DEDUP_REMOVED lines=13> */
.L_x_5238:
[----:B------:R0:W5:Y:S01]  /*4940*/  LDG.E.U8 R35, desc[UR36][R2.64] ;  /* 0x0000002402237981 */ /* 0x000162000c1e1100 */
[----:B------:R-:W-:Y:S05]  /*4950*/  BRA `(.L_x_5240) ;  /* 0x0000000c00347947 */ /* 0x000fea0003800000 */
.L_x_5237:
        /* <DEDUP_REMOVED lines=8> */
.L_x_5242:
[----:B------:R0:W5:Y:S01]  /*49e0*/  LDG.E R35, desc[UR36][R2.64] ;  /* 0x0000002402237981 */ /* 0x000162000c1e1900 */
[----:B------:R-:W-:Y:S05]  /*49f0*/  BRA `(.L_x_5240) ;  /* 0x0000000c000c7947 */ /* 0x000fea0003800000 */
.L_x_5241:
[----:B------:R0:W5:Y:S01]  /*4a00*/  LDG.E.S16 R35, desc[UR36][R2.64] ;  /* 0x0000002402237981 */ /* 0x000162000c1e1700 */
[----:B------:R-:W-:Y:S05]  /*4a10*/  BRA `(.L_x_5240) ;  /* 0x0000000c00047947 */ /* 0x000fea0003800000 */
.L_x_5236:
        /* <DEDUP_REMOVED lines=9> */
.L_x_5244:
[----:B------:R-:W2:Y:S02]  /*4ab0*/  LDG.E.U16 R2, desc[UR36][R2.64] ;  /* 0x0000002402027981 */ /* 0x000ea4000c1e1500 */
[----:B--2---:R-:W-:-:S06]  /*4ac0*/  HADD2.F32 R35, -RZ, R2.H0_H0 ;  /* 0x20000002ff237230 */ /* 0x004fcc0000004100 */
[----:B------:R-:W0:Y:S01]  /*4ad0*/  F2I.FTZ.TRUNC.NTZ R35, R35 ;  /* 0x0000002300237305 */ /* 0x000e22000021f100 */
[----:B------:R-:W-:Y:S05]  /*4ae0*/  BRA `(.L_x_5240) ;  /* 0x0000000800d07947 */ /* 0x000fea0003800000 */
.L_x_5243:
        /* <DEDUP_REMOVED lines=9> */
.L_x_5246:
[----:B------:R-:W2:Y:S02]  /*4b80*/  LDG.E.U16 R2, desc[UR36][R2.64] ;  /* 0x0000002402027981 */ /* 0x000ea4000c1e1500 */
[----:B--2---:R-:W-:-:S06]  /*4b90*/  HADD2.F32 R35, -RZ, R2.H0_H0 ;  /* 0x20000002ff237230 */ /* 0x004fcc0000004100 */
[----:B------:R-:W0:Y:S01]  /*4ba0*/  F2I.FTZ.TRUNC.NTZ R35, R35 ;  /* 0x0000002300237305 */ /* 0x000e22000021f100 */
[----:B------:R-:W-:Y:S05]  /*4bb0*/  BRA `(.L_x_5240) ;  /* 0x00000008009c7947 */ /* 0x000fea0003800000 */
.L_x_5245:
[----:B------:R-:W2:Y:S02]  /*4bc0*/  LDG.E.64 R2, desc[UR36][R2.64] ;  /* 0x0000002402027981 */ /* 0x000ea4000c1e1b00 */
[----:B--2---:R0:W2:Y:S01]  /*4bd0*/  F2I.F64.TRUNC R35, R2 ;  /* 0x0000000200237311 */ /* 0x0040a2000030d100 */
[----:B------:R-:W-:Y:S05]  /*4be0*/  BRA `(.L_x_5240) ;  /* 0x0000000800907947 */ /* 0x000fea0003800000 */
.L_x_5235:
        /* <DEDUP_REMOVED lines=12> */
.L_x_5249:
[----:B------:R-:W2:Y:S02]  /*4cb0*/  LDG.E.64 R2, desc[UR36][R2.64] ;  /* 0x0000002402027981 */ /* 0x000ea4000c1e1b00 */
[----:B--2---:R0:W2:Y:S01]  /*4cc0*/  F2I.F64.TRUNC R35, R2 ;  /* 0x0000000200237311 */ /* 0x0040a2000030d100 */
[----:B------:R-:W-:Y:S05]  /*4cd0*/  BRA `(.L_x_5240) ;  /* 0x0000000800547947 */ /* 0x000fea0003800000 */
.L_x_5248:
        /* <DEDUP_REMOVED lines=27> */
.L_x_5251:
        /* <DEDUP_REMOVED lines=14> */
.L_x_5250:
[----:B------:R-:W2:Y:S02]  /*4f70*/  LDG.E.U16 R35, desc[UR36][R2.64] ;  /* 0x0000002402237981 */ /* 0x000ea4000c1e1500 */
[----:B--2---:R-:W-:-:S06]  /*4f80*/  IMAD.U32 R35, R35, 0x10000, RZ ;  /* 0x0001000023237824 */ /* 0x004fcc00078e00ff */
[----:B------:R-:W0:Y:S01]  /*4f90*/  F2I.FTZ.TRUNC.NTZ R35, R35 ;  /* 0x0000002300237305 */ /* 0x000e22000021f100 */
[----:B------:R-:W-:Y:S05]  /*4fa0*/  BRA `(.L_x_5240) ;  /* 0x0000000400a07947 */ /* 0x000fea0003800000 */
.L_x_5247:
        /* <DEDUP_REMOVED lines=10> */
.L_x_5254:
        /* <DEDUP_REMOVED lines=21> */
.L_x_5258:
[----:B------:R-:W-:Y:S05]  /*51a0*/  BSYNC B1 ;  /* 0x0000000000017941 */ /* 0x000fea0003800000 */
.L_x_5257:
[----:B------:R-:W-:Y:S01]  /*51b0*/  IMAD.SHL.U32 R2, R2, 0x100000, RZ ;  /* 0x0010000002027824 */ /* 0x000fe200078e00ff */
[----:B------:R-:W-:-:S04]  /*51c0*/  LEA R0, R0, 0x3b800000, 0x17 ;  /* 0x3b80000000007811 */ /* 0x000fc800078eb8ff */
[----:B------:R-:W-:-:S07]  /*51d0*/  LOP3.LUT R35, R0, R2, R35, 0xfe, !PT ;  /* 0x0000000200237212 */ /* 0x000fce00078efe23 */
.L_x_5256:
[----:B------:R-:W-:Y:S05]  /*51e0*/  BSYNC B0 ;  /* 0x0000000000007941 */ /* 0x000fea0003800000 */
.L_x_5255:
[----:B------:R-:W0:Y:S01]  /*51f0*/  F2I.FTZ.TRUNC.NTZ R35, R35 ;  /* 0x0000002300237305 */ /* 0x000e22000021f100 */
[----:B------:R-:W-:Y:S05]  /*5200*/  BRA `(.L_x_5240) ;  /* 0x0000000400087947 */ /* 0x000fea0003800000 */
.L_x_5253:
        /* <DEDUP_REMOVED lines=21> */
.L_x_5262:
[----:B------:R-:W-:Y:S05]  /*5360*/  BSYNC B1 ;  /* 0x0000000000017941 */ /* 0x000fea0003800000 */
.L_x_5261:
[----:B------:R-:W-:Y:S01]  /*5370*/  IMAD.SHL.U32 R2, R2, 0x200000, RZ ;  /* 0x0020000002027824 */ /* 0x000fe200078e00ff */
[----:B------:R-:W-:-:S04]  /*5380*/  LEA R0, R0, 0x37800000, 0x17 ;  /* 0x3780000000007811 */ /* 0x000fc800078eb8ff */
[----:B------:R-:W-:-:S07]  /*5390*/  LOP3.LUT R35, R0, R2, R35, 0xfe, !PT ;  /* 0x0000000200237212 */ /* 0x000fce00078efe23 */
.L_x_5260:
[----:B------:R-:W-:Y:S05]  /*53a0*/  BSYNC B0 ;  /* 0x0000000000007941 */ /* 0x000fea0003800000 */
.L_x_5259:
[----:B------:R-:W0:Y:S01]  /*53b0*/  F2I.FTZ.TRUNC.NTZ R35, R35 ;  /* 0x0000002300237305 */ /* 0x000e22000021f100 */
[----:B------:R-:W-:Y:S05]  /*53c0*/  BRA `(.L_x_5240) ;  /* 0x0000000000987947 */ /* 0x000fea0003800000 */
.L_x_5252:
        /* <DEDUP_REMOVED lines=14> */
.L_x_5266:
[----:B------:R-:W-:Y:S05]  /*54b0*/  BSYNC B0 ;  /* 0x0000000000007941 */ /* 0x000fea0003800000 */
.L_x_5265:
[----:B------:R-:W0:Y:S01]  /*54c0*/  F2I.FTZ.TRUNC.NTZ R35, R35 ;  /* 0x0000002300237305 */ /* 0x000e22000021f100 */
[----:B------:R-:W-:Y:S05]  /*54d0*/  BRA `(.L_x_5240) ;  /* 0x0000000000547947 */ /* 0x000fea0003800000 */
.L_x_5239:
        /* <DEDUP_REMOVED lines=13> */
[----:B------:R-:W-:Y:S02]  /*55b0*/  IMAD.MOV.U32 R13, RZ, RZ, RZ ;  /* 0x000000ffff0d7224 */ /* 0x000fe400078e00ff */
[----:B------:R-:W-:-:S07]  /*55c0*/  IMAD.MOV.U32 R35, RZ, RZ, RZ ;  /* 0x000000ffff237224 */ /* 0x000fce00078e00ff */
[----:B------:R-:W-:-:S07]  /*55d0*/  LEPC R20, `(.L_x_5267) ;  /* 0x000000001014794e */ /* 0x000fce0000000000 */
[----:B01-345:R-:W-:Y:S05]  /*55e0*/  CALL.ABS.NOINC R2 ;  /* 0x0000000002007343 */ /* 0x03bfea0003c00000 */
.L_x_5267:
[----:B------:R-:W-:Y:S05]  /*55f0*/  BRA `(.L_x_5240) ;  /* 0x00000000000c7947 */ /* 0x000fea0003800000 */
.L_x_5264:
[----:B------:R0:W5:Y:S01]  /*5600*/  LDG.E R35, desc[UR36][R2.64] ;  /* 0x0000002402237981 */ /* 0x000162000c1e1900 */
[----:B------:R-:W-:Y:S05]  /*5610*/  BRA `(.L_x_5240) ;  /* 0x0000000000047947 */ /* 0x000fea0003800000 */
.L_x_5263:
[----:B------:R0:W5:Y:S02]  /*5620*/  LDG.E R35, desc[UR36][R2.64] ;  /* 0x0000002402237981 */ /* 0x000164000c1e1900 */
.L_x_5240:
        /* <DEDUP_REMOVED lines=18> */
.L_x_5271:
[----:B------:R0:W5:Y:S01]  /*5750*/  LDG.E.U8 R34, desc[UR36][R2.64] ;  /* 0x0000002402227981 */ /* 0x000162000c1e1100 */
[----:B------:R-:W-:Y:S05]  /*5760*/  BRA `(.L_x_5273) ;  /* 0x0000000c00347947 */ /* 0x000fea0003800000 */
.L_x_5270:
        /* <DEDUP_REMOVED lines=8> */
.L_x_5275:
[----:B------:R0:W5:Y:S01]  /*57f0*/  LDG.E R34, desc[UR36][R2.64] ;  /* 0x0000002402227981 */ /* 0x000162000c1e1900 */
[----:B------:R-:W-:Y:S05]  /*5800*/  BRA `(.L_x_5273) ;  /* 0x0000000c000c7947 */ /* 0x000fea0003800000 */
.L_x_5274:
[----:B------:R0:W5:Y:S01]  /*5810*/  LDG.E.S16 R34, desc[UR36][R2.64] ;  /* 0x0000002402227981 */ /* 0x000162000c1e1700 */
[----:B------:R-:W-:Y:S05]  /*5820*/  BRA `(.L_x_5273) ;  /* 0x0000000c00047947 */ /* 0x000fea0003800000 */
.L_x_5269:
        /* <DEDUP_REMOVED lines=9> */
.L_x_5277:
[----:B------:R-:W2:Y:S02]  /*58c0*/  LDG.E.U16 R2, desc[UR36][R2.64] ;  /* 0x0000002402027981 */ /* 0x000ea4000c1e1500 */
[----:B--2---:R-:W-:-:S06]  /*58d0*/  HADD2.F32 R34, -RZ, R2.H0_H0 ;  /* 0x20000002ff227230 */ /* 0x004fcc0000004100 */
[----:B------:R-:W0:Y:S01]  /*58e0*/  F2I.FTZ.TRUNC.NTZ R34, R34 ;  /* 0x0000002200227305 */ /* 0x000e22000021f100 */
[----:B------:R-:W-:Y:S05]  /*58f0*/  BRA `(.L_x_5273) ;  /* 0x0000000800d07947 */ /* 0x000fea0003800000 */
.L_x_5276:
        /* <DEDUP_REMOVED lines=9> */
.L_x_5279:
[----:B------:R-:W2:Y:S02]  /*5990*/  LDG.E.U16 R2, desc[UR36][R2.64] ;  /* 0x0000002402027981 */ /* 0x000ea4000c1e1500 */
[----:B--2---:R-:W-:-:S06]  /*59a0*/  HADD2.F32 R34, -RZ, R2.H0_H0 ;  /* 0x20000002ff227230 */ /* 0x004fcc0000004100 */
[----:B------:R-:W0:Y:S01]  /*59b0*/  F2I.FTZ.TRUNC.NTZ R34, R34 ;  /* 0x0000002200227305 */ /* 0x000e22000021f100 */
[----:B------:R-:W-:Y:S05]  /*59c0*/  BRA `(.L_x_5273) ;  /* 0x00000008009c7947 */ /* 0x000fea0003800000 */
.L_x_5278:
[----:B------:R-:W2:Y:S02]  /*59d0*/  LDG.E.64 R2, desc[UR36][R2.64] ;  /* 0x0000002402027981 */ /* 0x000ea4000c1e1b00 */
[----:B--2---:R0:W2:Y:S01]  /*59e0*/  F2I.F64.TRUNC R34, R2 ;  /* 0x0000000200227311 */ /* 0x0040a2000030d100 */
[----:B------:R-:W-:Y:S05]  /*59f0*/  BRA `(.L_x_5273) ;  /* 0x0000000800907947 */ /* 0x000fea0003800000 */
.L_x_5268:
        /* <DEDUP_REMOVED lines=12> */
.L_x_5282:
[----:B------:R-:W2:Y:S02]  /*5ac0*/  LDG.E.64 R2, desc[UR36][R2.64] ;  /* 0x0000002402027981 */ /* 0x000ea4000c1e1b00 */
[----:B--2---:R0:W2:Y:S01]  /*5ad0*/  F2I.F64.TRUNC R34, R2 ;  /* 0x0000000200227311 */ /* 0x0040a2000030d100 */
[----:B------:R-:W-:Y:S05]  /*5ae0*/  BRA `(.L_x_5273) ;  /* 0x0000000800547947 */ /* 0x000fea0003800000 */
.L_x_5281:
        /* <DEDUP_REMOVED lines=27> */
.L_x_5284:
        /* <DEDUP_REMOVED lines=14> */
.L_x_5283:
[----:B------:R-:W2:Y:S02]  /*5d80*/  LDG.E.U16 R34, desc[UR36][R2.64] ;  /* 0x0000002402227981 */ /* 0x000ea4000c1e1500 */
[----:B--2---:R-:W-:-:S06]  /*5d90*/  IMAD.U32 R34, R34, 0x10000, RZ ;  /* 0x0001000022227824 */ /* 0x004fcc00078e00ff */
[----:B------:R-:W0:Y:S01]  /*5da0*/  F2I.FTZ.TRUNC.NTZ R34, R34 ;  /* 0x0000002200227305 */ /* 0x000e22000021f100 */
[----:B------:R-:W-:Y:S05]  /*5db0*/  BRA `(.L_x_5273) ;  /* 0x0000000400a07947 */ /* 0x000fea0003800000 */
.L_x_5280:
        /* <DEDUP_REMOVED lines=10> */
.L_x_5287:
        /* <DEDUP_REMOVED lines=21> */
.L_x_5291:
[----:B------:R-:W-:Y:S05]  /*5fb0*/  BSYNC B1 ;  /* 0x0000000000017941 */ /* 0x000fea0003800000 */
.L_x_5290:
[----:B------:R-:W-:Y:S01]  /*5fc0*/  IMAD.SHL.U32 R2, R2, 0x100000, RZ ;  /* 0x0010000002027824 */ /* 0x000fe200078e00ff */
[----:B------:R-:W-:-:S04]  /*5fd0*/  LEA R3, R0, 0x3b800000, 0x17 ;  /* 0x3b80000000037811 */ /* 0x000fc800078eb8ff */
[----:B------:R-:W-:-:S07]  /*5fe0*/  LOP3.LUT R34, R3, R2, R34, 0xfe, !PT ;  /* 0x0000000203227212 */ /* 0x000fce00078efe22 */
.L_x_5289:
[----:B------:R-:W-:Y:S05]  /*5ff0*/  BSYNC B0 ;  /* 0x0000000000007941 */ /* 0x000fea0003800000 */
.L_x_5288:
[----:B------:R-:W0:Y:S01]  /*6000*/  F2I.FTZ.TRUNC.NTZ R34, R34 ;  /* 0x0000002200227305 */ /* 0x000e22000021f100 */
[----:B------:R-:W-:Y:S05]  /*6010*/  BRA `(.L_x_5273) ;  /* 0x0000000400087947 */ /* 0x000fea0003800000 */
.L_x_5286:
        /* <DEDUP_REMOVED lines=21> */
.L_x_5295:
[----:B------:R-:W-:Y:S05]  /*6170*/  BSYNC B1 ;  /* 0x0000000000017941 */ /* 0x000fea0003800000 */
.L_x_5294:
[----:B------:R-:W-:Y:S01]  /*6180*/  IMAD.SHL.U32 R2, R2, 0x200000, RZ ;  /* 0x0020000002027824 */ /* 0x000fe200078e00ff */
[----:B------:R-:W-:-:S04]  /*6190*/  LEA R3, R0, 0x37800000, 0x17 ;  /* 0x3780000000037811 */ /* 0x000fc800078eb8ff */
[----:B------:R-:W-:-:S07]  /*61a0*/  LOP3.LUT R34, R3, R2, R34, 0xfe, !PT ;  /* 0x0000000203227212 */ /* 0x000fce00078efe22 */
.L_x_5293:
[----:B------:R-:W-:Y:S05]  /*61b0*/  BSYNC B0 ;  /* 0x0000000000007941 */ /* 0x000fea0003800000 */
.L_x_5292:
[----:B------:R-:W0:Y:S01]  /*61c0*/  F2I.FTZ.TRUNC.NTZ R34, R34 ;  /* 0x0000002200227305 */ /* 0x000e22000021f100 */
[----:B------:R-:W-:Y:S05]  /*61d0*/  BRA `(.L_x_5273) ;  /* 0x0000000000987947 */ /* 0x000fea0003800000 */
.L_x_5285:
        /* <DEDUP_REMOVED lines=14> */
.L_x_5299:
[----:B------:R-:W-:Y:S05]  /*62c0*/  BSYNC B0 ;  /* 0x0000000000007941 */ /* 0x000fea0003800000 */
.L_x_5298:
[----:B------:R-:W0:Y:S01]  /*62d0*/  F2I.FTZ.TRUNC.NTZ R34, R34 ;  /* 0x0000002200227305 */ /* 0x000e22000021f100 */
[----:B------:R-:W-:Y:S05]  /*62e0*/  BRA `(.L_x_5273) ;  /* 0x0000000000547947 */ /* 0x000fea0003800000 */
.L_x_5272:
        /* <DEDUP_REMOVED lines=16> */
[----:B012345:R-:W-:Y:S05]  /*63f0*/  CALL.ABS.NOINC R2 ;  /* 0x0000000002007343 */ /* 0x03ffea0003c00000 */
.L_x_5300:
[----:B------:R-:W-:Y:S05]  /*6400*/  BRA `(.L_x_5273) ;  /* 0x00000000000c7947 */ /* 0x000fea0003800000 */
.L_x_5297:
[----:B------:R0:W5:Y:S01]  /*6410*/  LDG.E R34, desc[UR36][R2.64] ;  /* 0x0000002402227981 */ /* 0x000162000c1e1900 */
[----:B------:R-:W-:Y:S05]  /*6420*/  BRA `(.L_x_5273) ;  /* 0x0000000000047947 */ /* 0x000fea0003800000 */
.L_x_5296:
[----:B------:R0:W5:Y:S02]  /*6430*/  LDG.E R34, desc[UR36][R2.64] ;  /* 0x0000002402227981 */ /* 0x000164000c1e1900 */
.L_x_5273:
        /* <DEDUP_REMOVED lines=18> */
.L_x_5304:
[----:B------:R0:W5:Y:S01]  /*6560*/  LDG.E.U8 R36, desc[UR36][R2.64] ;  /* 0x0000002402247981 */ /* 0x000162000c1e1100 */
[----:B------:R-:W-:Y:S05]  /*6570*/  BRA `(.L_x_5306) ;  /* 0x0000000c00347947 */ /* 0x000fea0003800000 */
.L_x_5303:
        /* <DEDUP_REMOVED lines=8> */
.L_x_5308:
[----:B------:R0:W5:Y:S01]  /*6600*/  LDG.E R36, desc[UR36][R2.64] ;  /* 0x0000002402247981 */ /* 0x000162000c1e1900 */
[----:B------:R-:W-:Y:S05]  /*6610*/  BRA `(.L_x_5306) ;  /* 0x0000000c000c7947 */ /* 0x000fea0003800000 */
.L_x_5307:
[----:B------:R0:W5:Y:S01]  /*6620*/  LDG.E.S16 R36, desc[UR36][R2.64] ;  /* 0x0000002402247981 */ /* 0x000162000c1e1700 */
[----:B------:R-:W-:Y:S05]  /*6630*/  BRA `(.L_x_5306) ;  /* 0x0000000c00047947 */ /* 0x000fea0003800000 */
.L_x_5302:
        /* <DEDUP_REMOVED lines=9> */
.L_x_5310:
[----:B------:R-:W2:Y:S02]  /*66d0*/  LDG.E.U16 R2, desc[UR36][R2.64] ;  /* 0x0000002402027981 */ /* 0x000ea4000c1e1500 */
[----:B--2---:R-:W-:-:S06]  /*66e0*/  HADD2.F32 R36, -RZ, R2.H0_H0 ;  /* 0x20000002ff247230 */ /* 0x004fcc0000004100 */
[----:B------:R-:W0:Y:S01]  /*66f0*/  F2I.FTZ.TRUNC.NTZ R36, R36 ;  /* 0x0000002400247305 */ /* 0x000e22000021f100 */
[----:B------:R-:W-:Y:S05]  /*6700*/  BRA `(.L_x_5306) ;  /* 0x0000000800d07947 */ /* 0x000fea0003800000 */
.L_x_5309:
        /* <DEDUP_REMOVED lines=9> */
.L_x_5312:
[----:B------:R-:W2:Y:S02]  /*67a0*/  LDG.E.U16 R2, desc[UR36][R2.64] ;  /* 0x0000002402027981 */ /* 0x000ea4000c1e1500 */
[----:B--2---:R-:W-:-:S06]  /*67b0*/  HADD2.F32 R36, -RZ, R2.H0_H0 ;  /* 0x20000002ff247230 */ /* 0x004fcc0000004100 */
[----:B------:R-:W0:Y:S01]  /*67c0*/  F2I.FTZ.TRUNC.NTZ R36, R36 ;  /* 0x0000002400247305 */ /* 0x000e22000021f100 */
[----:B------:R-:W-:Y:S05]  /*67d0*/  BRA `(.L_x_5306) ;  /* 0x00000008009c7947 */ /* 0x000fea0003800000 */
.L_x_5311:
[----:B------:R-:W2:Y:S02]  /*67e0*/  LDG.E.64 R36, desc[UR36][R2.64] ;  /* 0x0000002402247981 */ /* 0x000ea4000c1e1b00 */
[----:B--2---:R0:W2:Y:S01]  /*67f0*/  F2I.F64.TRUNC R36, R36 ;  /* 0x0000002400247311 */ /* 0x0040a2000030d100 */
[----:B------:R-:W-:Y:S05]  /*6800*/  BRA `(.L_x_5306) ;  /* 0x0000000800907947 */ /* 0x000fea0003800000 */
.L_x_5301:
        /* <DEDUP_REMOVED lines=12> */
.L_x_5315:
[----:B------:R-:W2:Y:S02]  /*68d0*/  LDG.E.64 R2, desc[UR36][R2.64] ;  /* 0x0000002402027981 */ /* 0x000ea4000c1e1b00 */
[----:B--2---:R0:W2:Y:S01]  /*68e0*/  F2I.F64.TRUNC R36, R2 ;  /* 0x0000000200247311 */ /* 0x0040a2000030d100 */
[----:B------:R-:W-:Y:S05]  /*68f0*/  BRA `(.L_x_5306) ;  /* 0x0000000800547947 */ /* 0x000fea0003800000 */
.L_x_5314:
        /* <DEDUP_REMOVED lines=27> */
.L_x_5317:
        /* <DEDUP_REMOVED lines=14> */
.L_x_5316:
[----:B------:R-:W2:Y:S02]  /*6b90*/  LDG.E.U16 R36, desc[UR36][R2.64] ;  /* 0x0000002402247981 */ /* 0x000ea4000c1e1500 */
[----:B--2---:R-:W-:-:S06]  /*6ba0*/  IMAD.U32 R36, R36, 0x10000, RZ ;  /* 0x0001000024247824 */ /* 0x004fcc00078e00ff */
[----:B------:R-:W0:Y:S01]  /*6bb0*/  F2I.FTZ.TRUNC.NTZ R36, R36 ;  /* 0x0000002400247305 */ /* 0x000e22000021f100 */
[----:B------:R-:W-:Y:S05]  /*6bc0*/  BRA `(.L_x_5306) ;  /* 0x0000000400a07947 */ /* 0x000fea0003800000 */
.L_x_5313:
        /* <DEDUP_REMOVED lines=10> */
.L_x_5320:
        /* <DEDUP_REMOVED lines=21> */
.L_x_5324:
[----:B------:R-:W-:Y:S05]  /*6dc0*/  BSYNC B1 ;  /* 0x0000000000017941 */ /* 0x000fea0003800000 */
.L_x_5323:
[----:B------:R-:W-:Y:S01]  /*6dd0*/  IMAD.SHL.U32 R2, R2, 0x100000, RZ ;  /* 0x0010000002027824 */ /* 0x000fe200078e00ff */
[----:B------:R-:W-:-:S04]  /*6de0*/  LEA R3, R0, 0x3b800000, 0x17 ;  /* 0x3b80000000037811 */ /* 0x000fc800078eb8ff */
[----:B------:R-:W-:-:S07]  /*6df0*/  LOP3.LUT R36, R3, R2, R36, 0xfe, !PT ;  /* 0x0000000203247212 */ /* 0x000fce00078efe24 */
.L_x_5322:
[----:B------:R-:W-:Y:S05]  /*6e00*/  BSYNC B0 ;  /* 0x0000000000007941 */ /* 0x000fea0003800000 */
.L_x_5321:
[----:B------:R-:W0:Y:S01]  /*6e10*/  F2I.FTZ.TRUNC.NTZ R36, R36 ;  /* 0x0000002400247305 */ /* 0x000e22000021f100 */
[----:B------:R-:W-:Y:S05]  /*6e20*/  BRA `(.L_x_5306) ;  /* 0x0000000400087947 */ /* 0x000fea0003800000 */
.L_x_5319:
        /* <DEDUP_REMOVED lines=21> */
.L_x_5328:
[----:B------:R-:W-:Y:S05]  /*6f80*/  BSYNC B1 ;  /* 0x0000000000017941 */ /* 0x000fea0003800000 */
.L_x_5327:
[----:B------:R-:W-:Y:S01]  /*6f90*/  IMAD.SHL.U32 R2, R2, 0x200000, RZ ;  /* 0x0020000002027824 */ /* 0x000fe200078e00ff */
[----:B------:R-:W-:-:S04]  /*6fa0*/  LEA R3, R0, 0x37800000, 0x17 ;  /* 0x3780000000037811 */ /* 0x000fc800078eb8ff */
[----:B------:R-:W-:-:S07]  /*6fb0*/  LOP3.LUT R36, R3, R2, R36, 0xfe, !PT ;  /* 0x0000000203247212 */ /* 0x000fce00078efe24 */
.L_x_5326:
[----:B------:R-:W-:Y:S05]  /*6fc0*/  BSYNC B0 ;  /* 0x0000000000007941 */ /* 0x000fea0003800000 */
.L_x_5325:
[----:B------:R-:W0:Y:S01]  /*6fd0*/  F2I.FTZ.TRUNC.NTZ R36, R36 ;  /* 0x0000002400247305 */ /* 0x000e22000021f100 */
[----:B------:R-:W-:Y:S05]  /*6fe0*/  BRA `(.L_x_5306) ;  /* 0x0000000000987947 */ /* 0x000fea0003800000 */
.L_x_5318:
        /* <DEDUP_REMOVED lines=14> */
.L_x_5332:
[----:B------:R-:W-:Y:S05]  /*70d0*/  BSYNC B0 ;  /* 0x0000000000007941 */ /* 0x000fea0003800000 */
.L_x_5331:
[----:B------:R-:W0:Y:S01]  /*70e0*/  F2I.FTZ.TRUNC.NTZ R36, R36 ;  /* 0x0000002400247305 */ /* 0x000e22000021f100 */
[----:B------:R-:W-:Y:S05]  /*70f0*/  BRA `(.L_x_5306) ;  /* 0x0000000000547947 */ /* 0x000fea0003800000 */
.L_x_5305:
        /* <DEDUP_REMOVED lines=17> */
.L_x_5333:
[----:B------:R-:W-:Y:S05]  /*7210*/  BRA `(.L_x_5306) ;  /* 0x00000000000c7947 */ /* 0x000fea0003800000 */
.L_x_5330:
[----:B------:R0:W5:Y:S01]  /*7220*/  LDG.E R36, desc[UR36][R2.64] ;  /* 0x0000002402247981 */ /* 0x000162000c1e1900 */
[----:B------:R-:W-:Y:S05]  /*7230*/  BRA `(.L_x_5306) ;  /* 0x0000000000047947 */ /* 0x000fea0003800000 */
.L_x_5329:
[----:B------:R0:W5:Y:S02]  /*7240*/  LDG.E R36, desc[UR36][R2.64] ;  /* 0x0000002402247981 */ /* 0x000164000c1e1900 */
.L_x_5306:
[----:B0-----:R-:W0:Y:S01]  /*7250*/  LDC.64 R2, c[0x0][0x278] ;  /* 0x00009e00ff027b82 */ /* 0x001e220000000a00 */
        /* <DEDUP_REMOVED lines=17> */
.L_x_5337:
[----:B------:R0:W5:Y:S01]  /*7370*/  LDG.E.U8 R33, desc[UR36][R2.64] ;  /* 0x0000002402217981 */ /* 0x000162000c1e1100 */
[----:B------:R-:W-:Y:S05]  /*7380*/  BRA `(.L_x_5339) ;  /* 0x0000000c00347947 */ /* 0x000fea0003800000 */
.L_x_5336:
        /* <DEDUP_REMOVED lines=8> */
.L_x_5341:
[----:B------:R0:W5:Y:S01]  /*7410*/  LDG.E R33, desc[UR36][R2.64] ;  /* 0x0000002402217981 */ /* 0x000162000c1e1900 */
[----:B------:R-:W-:Y:S05]  /*7420*/  BRA `(.L_x_5339) ;  /* 0x0000000c000c7947 */ /* 0x000fea0003800000 */
.L_x_5340:
[----:B------:R0:W5:Y:S01]  /*7430*/  LDG.E.S16 R33, desc[UR36][R2.64] ;  /* 0x0000002402217981 */ /* 0x000162000c1e1700 */
[----:B------:R-:W-:Y:S05]  /*7440*/  BRA `(.L_x_5339) ;  /* 0x0000000c00047947 */ /* 0x000fea0003800000 */
.L_x_5335:
        /* <DEDUP_REMOVED lines=9> */
.L_x_5343:
[----:B------:R-:W2:Y:S02]  /*74e0*/  LDG.E.U16 R2, desc[UR36][R2.64] ;  /* 0x0000002402027981 */ /* 0x000ea4000c1e1500 */
[----:B--2---:R-:W-:-:S06]  /*74f0*/  HADD2.F32 R33, -RZ, R2.H0_H0 ;  /* 0x20000002ff217230 */ /* 0x004fcc0000004100 */
[----:B------:R-:W0:Y:S01]  /*7500*/  F2I.FTZ.TRUNC.NTZ R33, R33 ;  /* 0x0000002100217305 */ /* 0x000e22000021f100 */
[----:B------:R-:W-:Y:S05]  /*7510*/  BRA `(.L_x_5339) ;  /* 0x0000000800d07947 */ /* 0x000fea0003800000 */
.L_x_5342:
        /* <DEDUP_REMOVED lines=9> */
.L_x_5345:
[----:B------:R-:W2:Y:S02]  /*75b0*/  LDG.E.U16 R2, desc[UR36][R2.64] ;  /* 0x0000002402027981 */ /* 0x000ea4000c1e1500 */
[----:B--2---:R-:W-:-:S06]  /*75c0*/  HADD2.F32 R33, -RZ, R2.H0_H0 ;  /* 0x20000002ff217230 */ /* 0x004fcc0000004100 */
[----:B------:R-:W0:Y:S01]  /*75d0*/  F2I.FTZ.TRUNC.NTZ R33, R33 ;  /* 0x0000002100217305 */ /* 0x000e22000021f100 */
[----:B------:R-:W-:Y:S05]  /*75e0*/  BRA `(.L_x_5339) ;  /* 0x00000008009c7947 */ /* 0x000fea0003800000 */
.L_x_5344:
[----:B------:R-:W2:Y:S02]  /*75f0*/  LDG.E.64 R2, desc[UR36][R2.64] ;  /* 0x0000002402027981 */ /* 0x000ea4000c1e1b00 */
[----:B--2---:R0:W1:Y:S01]  /*7600*/  F2I.F64.TRUNC R33, R2 ;  /* 0x0000000200217311 */ /* 0x004062000030d100 */
[----:B------:R-:W-:Y:S05]  /*7610*/  BRA `(.L_x_5339) ;  /* 0x0000000800907947 */ /* 0x000fea0003800000 */
.L_x_5334:
        /* <DEDUP_REMOVED lines=12> */
.L_x_5348:
[----:B------:R-:W2:Y:S02]  /*76e0*/  LDG.E.64 R2, desc[UR36][R2.64] ;  /* 0x0000002402027981 */ /* 0x000ea4000c1e1b00 */
[----:B--2---:R0:W1:Y:S01]  /*76f0*/  F2I.F64.TRUNC R33, R2 ;  /* 0x0000000200217311 */ /* 0x004062000030d100 */
[----:B------:R-:W-:Y:S05]  /*7700*/  BRA `(.L_x_5339) ;  /* 0x0000000800547947 */ /* 0x000fea0003800000 */
.L_x_5347:
        /* <DEDUP_REMOVED lines=27> */
.L_x_5350:
        /* <DEDUP_REMOVED lines=14> */
.L_x_5349:
[----:B------:R-:W2:Y:S02]  /*79a0*/  LDG.E.U16 R33, desc[UR36][R2.64] ;  /* 0x0000002402217981 */ /* 0x000ea4000c1e1500 */
[----:B--2---:R-:W-:-:S06]  /*79b0*/  IMAD.U32 R33, R33, 0x10000, RZ ;  /* 0x0001000021217824 */ /* 0x004fcc00078e00ff */
[----:B------:R-:W0:Y:S01]  /*79c0*/  F2I.FTZ.TRUNC.NTZ R33, R33 ;  /* 0x0000002100217305 */ /* 0x000e22000021f100 */
[----:B------:R-:W-:Y:S05]  /*79d0*/  BRA `(.L_x_5339) ;  /* 0x0000000400a07947 */ /* 0x000fea0003800000 */
.L_x_5346:
        /* <DEDUP_REMOVED lines=10> */
.L_x_5353:
        /* <DEDUP_REMOVED lines=21> */
.L_x_5357:
[----:B------:R-:W-:Y:S05]  /*7bd0*/  BSYNC B1 ;  /* 0x0000000000017941 */ /* 0x000fea0003800000 */
.L_x_5356:
[----:B------:R-:W-:Y:S01]  /*7be0*/  IMAD.SHL.U32 R2, R2, 0x100000, RZ ;  /* 0x0010000002027824 */ /* 0x000fe200078e00ff */
[----:B------:R-:W-:-:S04]  /*7bf0*/  LEA R0, R0, 0x3b800000, 0x17 ;  /* 0x3b80000000007811 */ /* 0x000fc800078eb8ff */
[----:B------:R-:W-:-:S07]  /*7c00*/  LOP3.LUT R33, R0, R2, R33, 0xfe, !PT ;  /* 0x0000000200217212 */ /* 0x000fce00078efe21 */
.L_x_5355:
[----:B------:R-:W-:Y:S05]  /*7c10*/  BSYNC B0 ;  /* 0x0000000000007941 */ /* 0x000fea0003800000 */
.L_x_5354:
[----:B------:R-:W0:Y:S01]  /*7c20*/  F2I.FTZ.TRUNC.NTZ R33, R33 ;  /* 0x0000002100217305 */ /* 0x000e22000021f100 */
[----:B------:R-:W-:Y:S05]  /*7c30*/  BRA `(.L_x_5339) ;  /* 0x0000000400087947 */ /* 0x000fea0003800000 */
.L_x_5352:
        /* <DEDUP_REMOVED lines=21> */
.L_x_5361:
[----:B------:R-:W-:Y:S05]  /*7d90*/  BSYNC B1 ;  /* 0x0000000000017941 */ /* 0x000fea0003800000 */
.L_x_5360:
[----:B------:R-:W-:Y:S01]  /*7da0*/  IMAD.SHL.U32 R2, R2, 0x200000, RZ ;  /* 0x0020000002027824 */ /* 0x000fe200078e00ff */
[----:B------:R-:W-:-:S04]  /*7db0*/  LEA R0, R0, 0x37800000, 0x17 ;  /* 0x3780000000007811 */ /* 0x000fc800078eb8ff */
[----:B------:R-:W-:-:S07]  /*7dc0*/  LOP3.LUT R33, R0, R2, R33, 0xfe, !PT ;  /* 0x0000000200217212 */ /* 0x000fce00078efe21 */
.L_x_5359:
[----:B------:R-:W-:Y:S05]  /*7dd0*/  BSYNC B0 ;  /* 0x0000000000007941 */ /* 0x000fea0003800000 */
.L_x_5358:
[----:B------:R-:W0:Y:S01]  /*7de0*/  F2I.FTZ.TRUNC.NTZ R33, R33 ;  /* 0x0000002100217305 */ /* 0x000e22000021f100 */
[----:B------:R-:W-:Y:S05]  /*7df0*/  BRA `(.L_x_5339) ;  /* 0x0000000000987947 */ /* 0x000fea0003800000 */
.L_x_5351:
        /* <DEDUP_REMOVED lines=14> */
.L_x_5365:
[----:B------:R-:W-:Y:S05]  /*7ee0*/  BSYNC B0 ;  /* 0x0000000000007941 */ /* 0x000fea0003800000 */
.L_x_5364:
[----:B------:R-:W0:Y:S01]  /*7ef0*/  F2I.FTZ.TRUNC.NTZ R33, R33 ;  /* 0x0000002100217305 */ /* 0x000e22000021f100 */
[----:B------:R-:W-:Y:S05]  /*7f00*/  BRA `(.L_x_5339) ;  /* 0x0000000000547947 */ /* 0x000fea0003800000 */
.L_x_5338:
        /* <DEDUP_REMOVED lines=17> */
.L_x_5366:
[----:B------:R-:W-:Y:S05]  /*8020*/  BRA `(.L_x_5339) ;  /* 0x00000000000c7947 */ /* 0x000fea0003800000 */
.L_x_5363:
[----:B------:R0:W5:Y:S01]  /*8030*/  LDG.E R33, desc[UR36][R2.64] ;  /* 0x0000002402217981 */ /* 0x000162000c1e1900 */
[----:B------:R-:W-:Y:S05]  /*8040*/  BRA `(.L_x_5339) ;  /* 0x0000000000047947 */ /* 0x000fea0003800000 */
.L_x_5362:
[----:B------:R0:W5:Y:S02]  /*8050*/  LDG.E R33, desc[UR36][R2.64] ;  /* 0x0000002402217981 */ /* 0x000164000c1e1900 */
.L_x_5339:
[----:B01----:R-:W0:Y:S01]  /*8060*/  LDC.64 R2, c[0x0][0x280] ;  /* 0x0000a000ff027b82 */ /* 0x003e220000000a00 */
        /* <DEDUP_REMOVED lines=17> */
.L_x_5370:
[----:B------:R0:W5:Y:S01]  /*8180*/  LDG.E.U8 R32, desc[UR36][R2.64] ;  /* 0x0000002402207981 */ /* 0x000162000c1e1100 */
[----:B------:R-:W-:Y:S05]  /*8190*/  BRA `(.L_x_5372) ;  /* 0x0000000c00347947 */ /* 0x000fea0003800000 */
.L_x_5369:
        /* <DEDUP_REMOVED lines=8> */
.L_x_5374:
[----:B------:R0:W5:Y:S01]  /*8220*/  LDG.E R32, desc[UR36][R2.64] ;  /* 0x0000002402207981 */ /* 0x000162000c1e1900 */
[----:B------:R-:W-:Y:S05]  /*8230*/  BRA `(.L_x_5372) ;  /* 0x0000000c000c7947 */ /* 0x000fea0003800000 */
.L_x_5373:
[----:B------:R0:W5:Y:S01]  /*8240*/  LDG.E.S16 R32, desc[UR36][R2.64] ;  /* 0x0000002402207981 */ /* 0x000162000c1e1700 */
[----:B------:R-:W-:Y:S05]  /*8250*/  BRA `(.L_x_5372) ;  /* 0x0000000c00047947 */ /* 0x000fea0003800000 */
.L_x_5368:
        /* <DEDUP_REMOVED lines=9> */
.L_x_5376:
[----:B------:R-:W2:Y:S02]  /*82f0*/  LDG.E.U16 R2, desc[UR36][R2.64] ;  /* 0x0000002402027981 */ /* 0x000ea4000c1e1500 */
[----:B--2---:R-:W-:-:S06]  /*8300*/  HADD2.F32 R32, -RZ, R2.H0_H0 ;  /* 0x20000002ff207230 */ /* 0x004fcc0000004100 */
[----:B------:R-:W0:Y:S01]  /*8310*/  F2I.FTZ.TRUNC.NTZ R32, R32 ;  /* 0x0000002000207305 */ /* 0x000e22000021f100 */
[----:B------:R-:W-:Y:S05]  /*8320*/  BRA `(.L_x_5372) ;  /* 0x0000000800d07947 */ /* 0x000fea0003800000 */
.L_x_5375:
        /* <DEDUP_REMOVED lines=9> */
.L_x_5378:
[----:B------:R-:W2:Y:S02]  /*83c0*/  LDG.E.U16 R2, desc[UR36][R2.64] ;  /* 0x0000002402027981 */ /* 0x000ea4000c1e1500 */
[----:B--2---:R-:W-:-:S06]  /*83d0*/  HADD2.F32 R32, -RZ, R2.H0_H0 ;  /* 0x20000002ff207230 */ /* 0x004fcc0000004100 */
[----:B------:R-:W0:Y:S01]  /*83e0*/  F2I.FTZ.TRUNC.NTZ R32, R32 ;  /* 0x0000002000207305 */ /* 0x000e22000021f100 */
[----:B------:R-:W-:Y:S05]  /*83f0*/  BRA `(.L_x_5372) ;  /* 0x00000008009c7947 */ /* 0x000fea0003800000 */
.L_x_5377:
[----:B------:R-:W2:Y:S02]  /*8400*/  LDG.E.64 R2, desc[UR36][R2.64] ;  /* 0x0000002402027981 */ /* 0x000ea4000c1e1b00 */
[----:B--2---:R0:W1:Y:S01]  /*8410*/  F2I.F64.TRUNC R32, R2 ;  /* 0x0000000200207311 */ /* 0x004062000030d100 */
[----:B------:R-:W-:Y:S05]  /*8420*/  BRA `(.L_x_5372) ;  /* 0x0000000800907947 */ /* 0x000fea0003800000 */
.L_x_5367:
        /* <DEDUP_REMOVED lines=12> */
.L_x_5381:
[----:B------:R-:W2:Y:S02]  /*84f0*/  LDG.E.64 R2, desc[UR36][R2.64] ;  /* 0x0000002402027981 */ /* 0x000ea4000c1e1b00 */
[----:B--2---:R0:W1:Y:S01]  /*8500*/  F2I.F64.TRUNC R32, R2 ;  /* 0x0000000200207311 */ /* 0x004062000030d100 */
[----:B------:R-:W-:Y:S05]  /*8510*/  BRA `(.L_x_5372) ;  /* 0x0000000800547947 */ /* 0x000fea0003800000 */
.L_x_5380:
        /* <DEDUP_REMOVED lines=27> */
.L_x_5383:
        /* <DEDUP_REMOVED lines=14> */
.L_x_5382:
[----:B------:R-:W2:Y:S02]  /*87b0*/  LDG.E.U16 R32, desc[UR36][R2.64] ;  /* 0x0000002402207981 */ /* 0x000ea4000c1e1500 */
[----:B--2---:R-:W-:-:S06]  /*87c0*/  IMAD.U32 R32, R32, 0x10000, RZ ;  /* 0x0001000020207824 */ /* 0x004fcc00078e00ff */
[----:B------:R-:W0:Y:S01]  /*87d0*/  F2I.FTZ.TRUNC.NTZ R32, R32 ;  /* 0x0000002000207305 */ /* 0x000e22000021f100 */
[----:B------:R-:W-:Y:S05]  /*87e0*/  BRA `(.L_x_5372) ;  /* 0x0000000400a07947 */ /* 0x000fea0003800000 */
.L_x_5379:
        /* <DEDUP_REMOVED lines=10> */
.L_x_5386:
        /* <DEDUP_REMOVED lines=21> */
.L_x_5390:
[----:B------:R-:W-:Y:S05]  /*89e0*/  BSYNC B1 ;  /* 0x0000000000017941 */ /* 0x000fea0003800000 */
.L_x_5389:
[----:B------:R-:W-:Y:S01]  /*89f0*/  IMAD.SHL.U32 R2, R2, 0x100000, RZ ;  /* 0x0010000002027824 */ /* 0x000fe200078e00ff */
[----:B------:R-:W-:-:S04]  /*8a00*/  LEA R3, R0, 0x3b800000, 0x17 ;  /* 0x3b80000000037811 */ /* 0x000fc800078eb8ff */
[----:B------:R-:W-:-:S07]  /*8a10*/  LOP3.LUT R32, R3, R2, R32, 0xfe, !PT ;  /* 0x0000000203207212 */ /* 0x000fce00078efe20 */
.L_x_5388:
[----:B------:R-:W-:Y:S05]  /*8a20*/  BSYNC B0 ;  /* 0x0000000000007941 */ /* 0x000fea0003800000 */
.L_x_5387:
[----:B------:R-:W1:Y:S01]  /*8a30*/  F2I.FTZ.TRUNC.NTZ R32, R32 ;  /* 0x0000002000207305 */ /* 0x000e62000021f100 */
[----:B------:R-:W-:Y:S05]  /*8a40*/  BRA `(.L_x_5372) ;  /* 0x0000000400087947 */ /* 0x000fea0003800000 */
.L_x_5385:
        /* <DEDUP_REMOVED lines=21> */
.L_x_5394:
[----:B------:R-:W-:Y:S05]  /*8ba0*/  BSYNC B1 ;  /* 0x0000000000017941 */ /* 0x000fea0003800000 */
.L_x_5393:
[----:B------:R-:W-:Y:S01]  /*8bb0*/  IMAD.SHL.U32 R2, R2, 0x200000, RZ ;  /* 0x0020000002027824 */ /* 0x000fe200078e00ff */
[----:B------:R-:W-:-:S04]  /*8bc0*/  LEA R3, R0, 0x37800000, 0x17 ;  /* 0x3780000000037811 */ /* 0x000fc800078eb8ff */
[----:B------:R-:W-:-:S07]  /*8bd0*/  LOP3.LUT R32, R3, R2, R32, 0xfe, !PT ;  /* 0x0000000203207212 */ /* 0x000fce00078efe20 */
.L_x_5392:
[----:B------:R-:W-:Y:S05]  /*8be0*/  BSYNC B0 ;  /* 0x0000000000007941 */ /* 0x000fea0003800000 */
.L_x_5391:
[----:B------:R-:W0:Y:S01]  /*8bf0*/  F2I.FTZ.TRUNC.NTZ R32, R32 ;  /* 0x0000002000207305 */ /* 0x000e22000021f100 */
[----:B------:R-:W-:Y:S05]  /*8c00*/  BRA `(.L_x_5372) ;  /* 0x0000000000987947 */ /* 0x000fea0003800000 */
.L_x_5384:
        /* <DEDUP_REMOVED lines=14> */
.L_x_5398:
[----:B------:R-:W-:Y:S05]  /*8cf0*/  BSYNC B0 ;  /* 0x0000000000007941 */ /* 0x000fea0003800000 */
.L_x_5397:
[----:B------:R-:W0:Y:S01]  /*8d00*/  F2I.FTZ.TRUNC.NTZ R32, R32 ;  /* 0x0000002000207305 */ /* 0x000e22000021f100 */
[----:B------:R-:W-:Y:S05]  /*8d10*/  BRA `(.L_x_5372) ;  /* 0x0000000000547947 */ /* 0x000fea0003800000 */
.L_x_5371:
        /* <DEDUP_REMOVED lines=17> */
.L_x_5399:
[----:B------:R-:W-:Y:S05]  /*8e30*/  BRA `(.L_x_5372) ;  /* 0x00000000000c7947 */ /* 0x000fea0003800000 */
.L_x_5396:
[----:B------:R0:W5:Y:S01]  /*8e40*/  LDG.E R32, desc[UR36][R2.64] ;  /* 0x0000002402207981 */ /* 0x000162000c1e1900 */
[----:B------:R-:W-:Y:S05]  /*8e50*/  BRA `(.L_x_5372) ;  /* 0x0000000000047947 */ /* 0x000fea0003800000 */
.L_x_5395:
[----:B------:R0:W5:Y:S02]  /*8e60*/  LDG.E R32, desc[UR36][R2.64] ;  /* 0x0000002402207981 */ /* 0x000164000c1e1900 */
.L_x_5372:
[----:B------:R-:W-:-:S07]  /*8e70*/  VIADD R22, R22, 0x80 ;  /* 0x0000008016167836 */ /* 0x000fce0000000000 */
.L_x_5234:
[----:B------:R-:W-:Y:S05]  /*8e80*/  BSYNC B6 ;  /* 0x0000000000067941 */ /* 0x000fea0003800000 */
.L_x_5233:
[----:B------:R-:W-:Y:S01]  /*8e90*/  ISETP.GE.AND P0, PT, R22, R49, PT ;  /* 0x000000311600720c */ /* 0x000fe20003f06270 */
[----:B------:R-:W-:Y:S01]  /*8ea0*/  BSSY B6, `(.L_x_5400) ;  /* 0x000046c000067945 */ /* 0x000fe20003800000 */
[----:B------:R-:W-:Y:S01]  /*8eb0*/  IMAD.MOV.U32 R42, RZ, RZ, RZ ;  /* 0x000000ffff2a7224 */ /* 0x000fe200078e00ff */
[----:B------:R-:W-:Y:S02]  /*8ec0*/  CS2R R40, SRZ ;  /* 0x0000000000287805 */ /* 0x000fe4000001ff00 */
[----:B------:R-:W-:-:S08]  /*8ed0*/  CS2R R38, SRZ ;  /* 0x0000000000267805 */ /* 0x000fd0000001ff00 */
        /* <DEDUP_REMOVED lines=20> */
.L_x_5405:
[----:B------:R0:W5:Y:S01]  /*9020*/  LDG.E.U8 R42, desc[UR36][R2.64] ;  /* 0x00000024022a7981 */ /* 0x000162000c1e1100 */
[----:B------:R-:W-:Y:S05]  /*9030*/  BRA `(.L_x_5407) ;  /* 0x0000000c00347947 */ /* 0x000fea0003800000 */
.L_x_5404:
        /* <DEDUP_REMOVED lines=8> */
.L_x_5409:
[----:B------:R0:W5:Y:S01]  /*90c0*/  LDG.E R42, desc[UR36][R2.64] ;  /* 0x00000024022a7981 */ /* 0x000162000c1e1900 */
[----:B------:R-:W-:Y:S05]  /*90d0*/  BRA `(.L_x_5407) ;  /* 0x0000000c000c7947 */ /* 0x000fea0003800000 */
.L_x_5408:
[----:B------:R0:W5:Y:S01]  /*90e0*/  LDG.E.S16 R42, desc[UR36][R2.64] ;  /* 0x00000024022a7981 */ /* 0x000162000c1e1700 */
[----:B------:R-:W-:Y:S05]  /*90f0*/  BRA `(.L_x_5407) ;  /* 0x0000000c00047947 */ /* 0x000fea0003800000 */
.L_x_5403:
        /* <DEDUP_REMOVED lines=9> */
.L_x_5411:
[----:B------:R-:W2:Y:S02]  /*9190*/  LDG.E.U16 R2, desc[UR36][R2.64] ;  /* 0x0000002402027981 */ /* 0x000ea4000c1e1500 */
[----:B--2---:R-:W-:-:S06]  /*91a0*/  HADD2.F32 R42, -RZ, R2.H0_H0 ;  /* 0x20000002ff2a7230 */ /* 0x004fcc0000004100 */
[----:B------:R-:W0:Y:S01]  /*91b0*/  F2I.FTZ.TRUNC.NTZ R42, R42 ;  /* 0x0000002a002a7305 */ /* 0x000e22000021f100 */
[----:B------:R-:W-:Y:S05]  /*91c0*/  BRA `(.L_x_5407) ;  /* 0x0000000800d07947 */ /* 0x000fea0003800000 */
.L_x_5410:
        /* <DEDUP_REMOVED lines=9> */
.L_x_5413:
[----:B------:R-:W2:Y:S02]  /*9260*/  LDG.E.U16 R2, desc[UR36][R2.64] ;  /* 0x0000002402027981 */ /* 0x000ea4000c1e1500 */
[----:B--2---:R-:W-:-:S06]  /*9270*/  HADD2.F32 R42, -RZ, R2.H0_H0 ;  /* 0x20000002ff2a7230 */ /* 0x004fcc0000004100 */
[----:B------:R-:W0:Y:S01]  /*9280*/  F2I.FTZ.TRUNC.NTZ R42, R42 ;  /* 0x0000002a002a7305 */ /* 0x000e22000021f100 */
[----:B------:R-:W-:Y:S05]  /*9290*/  BRA `(.L_x_5407) ;  /* 0x00000008009c7947 */ /* 0x000fea0003800000 */
.L_x_5412:
[----:B------:R-:W2:Y:S02]  /*92a0*/  LDG.E.64 R42, desc[UR36][R2.64] ;  /* 0x00000024022a7981 */ /* 0x000ea4000c1e1b00 */
[----:B--2---:R0:W2:Y:S01]  /*92b0*/  F2I.F64.TRUNC R42, R42 ;  /* 0x0000002a002a7311 */ /* 0x0040a2000030d100 */
[----:B------:R-:W-:Y:S05]  /*92c0*/  BRA `(.L_x_5407) ;  /* 0x0000000800907947 */ /* 0x000fea0003800000 */
.L_x_5402:
        /* <DEDUP_REMOVED lines=12> */
.L_x_5416:
[----:B------:R-:W2:Y:S02]  /*9390*/  LDG.E.64 R2, desc[UR36][R2.64] ;  /* 0x0000002402027981 */ /* 0x000ea4000c1e1b00 */
[----:B--2---:R0:W2:Y:S01]  /*93a0*/  F2I.F64.TRUNC R42, R2 ;  /* 0x00000002002a7311 */ /* 0x0040a2000030d100 */
[----:B------:R-:W-:Y:S05]  /*93b0*/  BRA `(.L_x_5407) ;  /* 0x0000000800547947 */ /* 0x000fea0003800000 */
.L_x_5415:
        /* <DEDUP_REMOVED lines=27> */
.L_x_5418:
        /* <DEDUP_REMOVED lines=14> */
.L_x_5417:
[----:B------:R-:W2:Y:S02]  /*9650*/  LDG.E.U16 R42, desc[UR36][R2.64] ;  /* 0x00000024022a7981 */ /* 0x000ea4000c1e1500 */
[----:B--2---:R-:W-:-:S06]  /*9660*/  IMAD.U32 R42, R42, 0x10000, RZ ;  /* 0x000100002a2a7824 */ /* 0x004fcc00078e00ff */
[----:B------:R-:W0:Y:S01]  /*9670*/  F2I.FTZ.TRUNC.NTZ R42, R42 ;  /* 0x0000002a002a7305 */ /* 0x000e22000021f100 */
[----:B------:R-:W-:Y:S05]  /*9680*/  BRA `(.L_x_5407) ;  /* 0x0000000400a07947 */ /* 0x000fea0003800000 */
.L_x_5414:
        /* <DEDUP_REMOVED lines=10> */
.L_x_5421:
        /* <DEDUP_REMOVED lines=21> */
.L_x_5425:
[----:B------:R-:W-:Y:S05]  /*9880*/  BSYNC B1 ;  /* 0x0000000000017941 */ /* 0x000fea0003800000 */
.L_x_5424:
[----:B------:R-:W-:Y:S01]  /*9890*/  IMAD.SHL.U32 R2, R2, 0x100000, RZ ;  /* 0x0010000002027824 */ /* 0x000fe200078e00ff */
[----:B------:R-:W-:-:S04]  /*98a0*/  LEA R3, R0, 0x3b800000, 0x17 ;  /* 0x3b80000000037811 */ /* 0x000fc800078eb8ff */
[----:B------:R-:W-:-:S07]  /*98b0*/  LOP3.LUT R42, R3, R2, R42, 0xfe, !PT ;  /* 0x00000002032a7212 */ /* 0x000fce00078efe2a */
.L_x_5423:
[----:B------:R-:W-:Y:S05]  /*98c0*/  BSYNC B0 ;  /* 0x0000000000007941 */ /* 0x000fea0003800000 */
.L_x_5422:
[----:B------:R-:W0:Y:S01]  /*98d0*/  F2I.FTZ.TRUNC.NTZ R42, R42 ;  /* 0x0000002a002a7305 */ /* 0x000e22000021f100 */
[----:B------:R-:W-:Y:S05]  /*98e0*/  BRA `(.L_x_5407) ;  /* 0x0000000400087947 */ /* 0x000fea0003800000 */
.L_x_5420:
        /* <DEDUP_REMOVED lines=21> */
.L_x_5429:
[----:B------:R-:W-:Y:S05]  /*9a40*/  BSYNC B1 ;  /* 0x0000000000017941 */ /* 0x000fea0003800000 */
.L_x_5428:
[----:B------:R-:W-:Y:S01]  /*9a50*/  IMAD.SHL.U32 R2, R2, 0x200000, RZ ;  /* 0x0020000002027824 */ /* 0x000fe200078e00ff */
[----:B------:R-:W-:-:S04]  /*9a60*/  LEA R3, R0, 0x37800000, 0x17 ;  /* 0x3780000000037811 */ /* 0x000fc800078eb8ff */
[----:B------:R-:W-:-:S07]  /*9a70*/  LOP3.LUT R42, R3, R2, R42, 0xfe, !PT ;  /* 0x00000002032a7212 */ /* 0x000fce00078efe2a */
.L_x_5427:
[----:B------:R-:W-:Y:S05]  /*9a80*/  BSYNC B0 ;  /* 0x0000000000007941 */ /* 0x000fea0003800000 */
.L_x_5426:
[----:B------:R-:W0:Y:S01]  /*9a90*/  F2I.FTZ.TRUNC.NTZ R42, R42 ;  /* 0x0000002a002a7305 */ /* 0x000e22000021f100 */
[----:B------:R-:W-:Y:S05]  /*9aa0*/  BRA `(.L_x_5407) ;  /* 0x0000000000987947 */ /* 0x000fea0003800000 */
.L_x_5419:
        /* <DEDUP_REMOVED lines=14> */
.L_x_5433:
[----:B------:R-:W-:Y:S05]  /*9b90*/  BSYNC B0 ;  /* 0x0000000000007941 */ /* 0x000fea0003800000 */
.L_x_5432:
[----:B------:R-:W0:Y:S01]  /*9ba0*/  F2I.FTZ.TRUNC.NTZ R42, R42 ;  /* 0x0000002a002a7305 */ /* 0x000e22000021f100 */
[----:B------:R-:W-:Y:S05]  /*9bb0*/  BRA `(.L_x_5407) ;  /* 0x0000000000547947 */ /* 0x000fea0003800000 */
.L_x_5406:
        /* <DEDUP_REMOVED lines=17> */
.L_x_5434:
[----:B------:R-:W-:Y:S05]  /*9cd0*/  BRA `(.L_x_5407) ;  /* 0x00000000000c7947 */ /* 0x000fea0003800000 */
.L_x_5431:
[----:B------:R0:W5:Y:S01]  /*9ce0*/  LDG.E R42, desc[UR36][R2.64] ;  /* 0x00000024022a7981 */ /* 0x000162000c1e1900 */
[----:B------:R-:W-:Y:S05]  /*9cf0*/  BRA `(.L_x_5407) ;  /* 0x0000000000047947 */ /* 0x000fea0003800000 */
.L_x_5430:
[----:B------:R0:W5:Y:S02]  /*9d00*/  LDG.E R42, desc[UR36][R2.64] ;  /* 0x00000024022a7981 */ /* 0x000164000c1e1900 */
.L_x_5407:
        /* <DEDUP_REMOVED lines=18> */
.L_x_5438:
[----:B------:R0:W5:Y:S01]  /*9e30*/  LDG.E.U8 R41, desc[UR36][R2.64] ;  /* 0x0000002402297981 */ /* 0x000162000c1e1100 */
[----:B------:R-:W-:Y:S05]  /*9e40*/  BRA `(.L_x_5440) ;  /* 0x0000000c00347947 */ /* 0x000fea0003800000 */
.L_x_5437:
        /* <DEDUP_REMOVED lines=8> */
.L_x_5442:
[----:B------:R0:W5:Y:S01]  /*9ed0*/  LDG.E R41, desc[UR36][R2.64] ;  /* 0x0000002402297981 */ /* 0x000162000c1e1900 */
[----:B------:R-:W-:Y:S05]  /*9ee0*/  BRA `(.L_x_5440) ;  /* 0x0000000c000c7947 */ /* 0x000fea0003800000 */
.L_x_5441:
[----:B------:R0:W5:Y:S01]  /*9ef0*/  LDG.E.S16 R41, desc[UR36][R2.64] ;  /* 0x0000002402297981 */ /* 0x000162000c1e1700 */
[----:B------:R-:W-:Y:S05]  /*9f00*/  BRA `(.L_x_5440) ;  /* 0x0000000c00047947 */ /* 0x000fea0003800000 */
.L_x_5436:
        /* <DEDUP_REMOVED lines=9> */
.L_x_5444:
[----:B------:R-:W2:Y:S02]  /*9fa0*/  LDG.E.U16 R2, desc[UR36][R2.64] ;  /* 0x0000002402027981 */ /* 0x000ea4000c1e1500 */
[----:B--2---:R-:W-:-:S06]  /*9fb0*/  HADD2.F32 R41, -RZ, R2.H0_H0 ;  /* 0x20000002ff297230 */ /* 0x004fcc0000004100 */
[----:B------:R-:W0:Y:S01]  /*9fc0*/  F2I.FTZ.TRUNC.NTZ R41, R41 ;  /* 0x0000002900297305 */ /* 0x000e22000021f100 */
[----:B------:R-:W-:Y:S05]  /*9fd0*/  BRA `(.L_x_5440) ;  /* 0x0000000800d07947 */ /* 0x000fea0003800000 */
.L_x_5443:
        /* <DEDUP_REMOVED lines=9> */
.L_x_5446:
[----:B------:R-:W2:Y:S02]  /*a070*/  LDG.E.U16 R2, desc[UR36][R2.64] ;  /* 0x0000002402027981 */ /* 0x000ea4000c1e1500 */
[----:B--2---:R-:W-:-:S06]  /*a080*/  HADD2.F32 R41, -RZ, R2.H0_H0 ;  /* 0x20000002ff297230 */ /* 0x004fcc0000004100 */
[----:B------:R-:W0:Y:S01]  /*a090*/  F2I.FTZ.TRUNC.NTZ R41, R41 ;  /* 0x0000002900297305 */ /* 0x000e22000021f100 */
[----:B------:R-:W-:Y:S05]  /*a0a0*/  BRA `(.L_x_5440) ;  /* 0x00000008009c7947 */ /* 0x000fea0003800000 */
.L_x_5445:
[----:B------:R-:W2:Y:S02]  /*a0b0*/  LDG.E.64 R2, desc[UR36][R2.64] ;  /* 0x0000002402027981 */ /* 0x000ea4000c1e1b00 */
[----:B--2---:R0:W2:Y:S01]  /*a0c0*/  F2I.F64.TRUNC R41, R2 ;  /* 0x0000000200297311 */ /* 0x0040a2000030d100 */
[----:B------:R-:W-:Y:S05]  /*a0d0*/  BRA `(.L_x_5440) ;  /* 0x0000000800907947 */ /* 0x000fea0003800000 */
.L_x_5435:
        /* <DEDUP_REMOVED lines=12> */
.L_x_5449:
[----:B------:R-:W2:Y:S02]  /*a1a0*/  LDG.E.64 R2, desc[UR36][R2.64] ;  /* 0x0000002402027981 */ /* 0x000ea4000c1e1b00 */
[----:B--2---:R0:W2:Y:S01]  /*a1b0*/  F2I.F64.TRUNC R41, R2 ;  /* 0x0000000200297311 */ /* 0x0040a2000030d100 */
[----:B------:R-:W-:Y:S05]  /*a1c0*/  BRA `(.L_x_5440) ;  /* 0x0000000800547947 */ /* 0x000fea0003800000 */
.L_x_5448:
        /* <DEDUP_REMOVED lines=27> */
.L_x_5451:
        /* <DEDUP_REMOVED lines=14> */
.L_x_5450:
[----:B------:R-:W2:Y:S02]  /*a460*/  LDG.E.U16 R41, desc[UR36][R2.64] ;  /* 0x0000002402297981 */ /* 0x000ea4000c1e1500 */
[----:B--2---:R-:W-:-:S06]  /*a470*/  IMAD.U32 R41, R41, 0x10000, RZ ;  /* 0x0001000029297824 */ /* 0x004fcc00078e00ff */
[----:B------:R-:W0:Y:S01]  /*a480*/  F2I.FTZ.TRUNC.NTZ R41, R41 ;  /* 0x0000002900297305 */ /* 0x000e22000021f100 */
[----:B------:R-:W-:Y:S05]  /*a490*/  BRA `(.L_x_5440) ;  /* 0x0000000400a07947 */ /* 0x000fea0003800000 */
.L_x_5447:
        /* <DEDUP_REMOVED lines=10> */
.L_x_5454:
        /* <DEDUP_REMOVED lines=21> */
.L_x_5458:
[----:B------:R-:W-:Y:S05]  /*a690*/  BSYNC B1 ;  /* 0x0000000000017941 */ /* 0x000fea0003800000 */
.L_x_5457:
[----:B------:R-:W-:Y:S01]  /*a6a0*/  IMAD.SHL.U32 R2, R2, 0x100000, RZ ;  /* 0x0010000002027824 */ /* 0x000fe200078e00ff */
[----:B------:R-:W-:-:S04]  /*a6b0*/  LEA R0, R0, 0x3b800000, 0x17 ;  /* 0x3b80000000007811 */ /* 0x000fc800078eb8ff */
[----:B------:R-:W-:-:S07]  /*a6c0*/  LOP3.LUT R41, R0, R2, R41, 0xfe, !PT ;  /* 0x0000000200297212 */ /* 0x000fce00078efe29 */
.L_x_5456:
[----:B------:R-:W-:Y:S05]  /*a6d0*/  BSYNC B0 ;  /* 0x0000000000007941 */ /* 0x000fea0003800000 */
.L_x_5455:
[----:B------:R-:W0:Y:S01]  /*a6e0*/  F2I.FTZ.TRUNC.NTZ R41, R41 ;  /* 0x0000002900297305 */ /* 0x000e22000021f100 */
[----:B------:R-:W-:Y:S05]  /*a6f0*/  BRA `(.L_x_5440) ;  /* 0x0000000400087947 */ /* 0x000fea0003800000 */
.L_x_5453:
        /* <DEDUP_REMOVED lines=21> */
.L_x_5462:
[----:B------:R-:W-:Y:S05]  /*a850*/  BSYNC B1 ;  /* 0x0000000000017941 */ /* 0x000fea0003800000 */
.L_x_5461:
[----:B------:R-:W-:Y:S01]  /*a860*/  IMAD.SHL.U32 R2, R2, 0x200000, RZ ;  /* 0x0020000002027824 */ /* 0x000fe200078e00ff */
[----:B------:R-:W-:-:S04]  /*a870*/  LEA R0, R0, 0x37800000, 0x17 ;  /* 0x3780000000007811 */ /* 0x000fc800078eb8ff */
[----:B------:R-:W-:-:S07]  /*a880*/  LOP3.LUT R41, R0, R2, R41, 0xfe, !PT ;  /* 0x0000000200297212 */ /* 0x000fce00078efe29 */
.L_x_5460:
[----:B------:R-:W-:Y:S05]  /*a890*/  BSYNC B0 ;  /* 0x0000000000007941 */ /* 0x000fea0003800000 */
.L_x_5459:
[----:B------:R-:W0:Y:S01]  /*a8a0*/  F2I.FTZ.TRUNC.NTZ R41, R41 ;  /* 0x0000002900297305 */ /* 0x000e22000021f100 */
[----:B------:R-:W-:Y:S05]  /*a8b0*/  BRA `(.L_x_5440) ;  /* 0x0000000000987947 */ /* 0x000fea0003800000 */
.L_x_5452:
        /* <DEDUP_REMOVED lines=14> */
.L_x_5466:
[----:B------:R-:W-:Y:S05]  /*a9a0*/  BSYNC B0 ;  /* 0x0000000000007941 */ /* 0x000fea0003800000 */
.L_x_5465:
[----:B------:R-:W0:Y:S01]  /*a9b0*/  F2I.FTZ.TRUNC.NTZ R41, R41 ;  /* 0x0000002900297305 */ /* 0x000e22000021f100 */
[----:B------:R-:W-:Y:S05]  /*a9c0*/  BRA `(.L_x_5440) ;  /* 0x0000000000547947 */ /* 0x000fea0003800000 */
.L_x_5439:
        /* <DEDUP_REMOVED lines=17> */
.L_x_5467:
[----:B------:R-:W-:Y:S05]  /*aae0*/  BRA `(.L_x_5440) ;  /* 0x00000000000c7947 */ /* 0x000fea0003800000 */
.L_x_5464:
[----:B------:R0:W5:Y:S01]  /*aaf0*/  LDG.E R41, desc[UR36][R2.64] ;  /* 0x0000002402297981 */ /* 0x000162000c1e1900 */
[----:B------:R-:W-:Y:S05]  /*ab00*/  BRA `(.L_x_5440) ;  /* 0x0000000000047947 */ /* 0x000fea0003800000 */
.L_x_5463:
[----:B------:R0:W5:Y:S02]  /*ab10*/  LDG.E R41, desc[UR36][R2.64] ;  /* 0x0000002402297981 */ /* 0x000164000c1e1900 */
.L_x_5440:
        /* <DEDUP_REMOVED lines=18> */
.L_x_5471:
[----:B------:R0:W5:Y:S01]  /*ac40*/  LDG.E.U8 R39, desc[UR36][R2.64] ;  /* 0x0000002402277981 */ /* 0x000162000c1e1100 */
[----:B------:R-:W-:Y:S05]  /*ac50*/  BRA `(.L_x_5473) ;  /* 0x0000000c00347947 */ /* 0x000fea0003800000 */
.L_x_5470:
        /* <DEDUP_REMOVED lines=8> */
.L_x_5475:
[----:B------:R0:W5:Y:S01]  /*ace0*/  LDG.E R39, desc[UR36][R2.64] ;  /* 0x0000002402277981 */ /* 0x000162000c1e1900 */
[----:B------:R-:W-:Y:S05]  /*acf0*/  BRA `(.L_x_5473) ;  /* 0x0000000c000c7947 */ /* 0x000fea0003800000 */
.L_x_5474:
[----:B------:R0:W5:Y:S01]  /*ad00*/  LDG.E.S16 R39, desc[UR36][R2.64] ;  /* 0x0000002402277981 */ /* 0x000162000c1e1700 */
[----:B------:R-:W-:Y:S05]  /*ad10*/  BRA `(.L_x_5473) ;  /* 0x0000000c00047947 */ /* 0x000fea0003800000 */
.L_x_5469:
        /* <DEDUP_REMOVED lines=9> */
.L_x_5477:
[----:B------:R-:W2:Y:S02]  /*adb0*/  LDG.E.U16 R2, desc[UR36][R2.64] ;  /* 0x0000002402027981 */ /* 0x000ea4000c1e1500 */
[----:B--2---:R-:W-:-:S06]  /*adc0*/  HADD2.F32 R39, -RZ, R2.H0_H0 ;  /* 0x20000002ff277230 */ /* 0x004fcc0000004100 */
[----:B------:R-:W0:Y:S01]  /*add0*/  F2I.FTZ.TRUNC.NTZ R39, R39 ;  /* 0x0000002700277305 */ /* 0x000e22000021f100 */
[----:B------:R-:W-:Y:S05]  /*ade0*/  BRA `(.L_x_5473) ;  /* 0x0000000800d07947 */ /* 0x000fea0003800000 */
.L_x_5476:
        /* <DEDUP_REMOVED lines=9> */
.L_x_5479:
[----:B------:R-:W2:Y:S02]  /*ae80*/  LDG.E.U16 R2, desc[UR36][R2.64] ;  /* 0x0000002402027981 */ /* 0x000ea4000c1e1500 */
[----:B--2---:R-:W-:-:S06]  /*ae90*/  HADD2.F32 R39, -RZ, R2.H0_H0 ;  /* 0x20000002ff277230 */ /* 0x004fcc0000004100 */
[----:B------:R-:W0:Y:S01]  /*aea0*/  F2I.FTZ.TRUNC.NTZ R39, R39 ;  /* 0x0000002700277305 */ /* 0x000e22000021f100 */
[----:B------:R-:W-:Y:S05]  /*aeb0*/  BRA `(.L_x_5473) ;  /* 0x00000008009c7947 */ /* 0x000fea0003800000 */
.L_x_5478:
[----:B------:R-:W2:Y:S02]  /*aec0*/  LDG.E.64 R2, desc[UR36][R2.64] ;  /* 0x0000002402027981 */ /* 0x000ea4000c1e1b00 */
[----:B--2---:R0:W2:Y:S01]  /*aed0*/  F2I.F64.TRUNC R39, R2 ;  /* 0x0000000200277311 */ /* 0x0040a2000030d100 */
[----:B------:R-:W-:Y:S05]  /*aee0*/  BRA `(.L_x_5473) ;  /* 0x0000000800907947 */ /* 0x000fea0003800000 */
.L_x_5468:
        /* <DEDUP_REMOVED lines=12> */
.L_x_5482:
[----:B------:R-:W2:Y:S02]  /*afb0*/  LDG.E.64 R2, desc[UR36][R2.64] ;  /* 0x0000002402027981 */ /* 0x000ea4000c1e1b00 */
[----:B--2---:R0:W2:Y:S01]  /*afc0*/  F2I.F64.TRUNC R39, R2 ;  /* 0x0000000200277311 */ /* 0x0040a2000030d100 */
[----:B------:R-:W-:Y:S05]  /*afd0*/  BRA `(.L_x_5473) ;  /* 0x0000000800547947 */ /* 0x000fea0003800000 */
.L_x_5481:
        /* <DEDUP_REMOVED lines=27> */
.L_x_5484:
        /* <DEDUP_REMOVED lines=14> */
.L_x_5483:
[----:B------:R-:W2:Y:S02]  /*b270*/  LDG.E.U16 R39, desc[UR36][R2.64] ;  /* 0x0000002402277981 */ /* 0x000ea4000c1e1500 */
[----:B--2---:R-:W-:-:S06]  /*b280*/  IMAD.U32 R39, R39, 0x10000, RZ ;  /* 0x0001000027277824 */ /* 0x004fcc00078e00ff */
[----:B------:R-:W0:Y:S01]  /*b290*/  F2I.FTZ.TRUNC.NTZ R39, R39 ;  /* 0x0000002700277305 */ /* 0x000e22000021f100 */
[----:B------:R-:W-:Y:S05]  /*b2a0*/  BRA `(.L_x_5473) ;  /* 0x0000000400a07947 */ /* 0x000fea0003800000 */
.L_x_5480:
        /* <DEDUP_REMOVED lines=10> */
.L_x_5487:
        /* <DEDUP_REMOVED lines=21> */
.L_x_5491:
[----:B------:R-:W-:Y:S05]  /*b4a0*/  BSYNC B1 ;  /* 0x0000000000017941 */ /* 0x000fea0003800000 */
.L_x_5490:
[----:B------:R-:W-:Y:S01]  /*b4b0*/  IMAD.SHL.U32 R2, R2, 0x100000, RZ ;  /* 0x0010000002027824 */ /* 0x000fe200078e00ff */
[----:B------:R-:W-:-:S04]  /*b4c0*/  LEA R0, R0, 0x3b800000, 0x17 ;  /* 0x3b80000000007811 */ /* 0x000fc800078eb8ff */
[----:B------:R-:W-:-:S07]  /*b4d0*/  LOP3.LUT R39, R0, R2, R39, 0xfe, !PT ;  /* 0x0000000200277212 */ /* 0x000fce00078efe27 */
.L_x_5489:
[----:B------:R-:W-:Y:S05]  /*b4e0*/  BSYNC B0 ;  /* 0x0000000000007941 */ /* 0x000fea0003800000 */
.L_x_5488:
[----:B------:R-:W0:Y:S01]  /*b4f0*/  F2I.FTZ.TRUNC.NTZ R39, R39 ;  /* 0x0000002700277305 */ /* 0x000e22000021f100 */
[----:B------:R-:W-:Y:S05]  /*b500*/  BRA `(.L_x_5473) ;  /* 0x0000000400087947 */ /* 0x000fea0003800000 */
.L_x_5486:
        /* <DEDUP_REMOVED lines=21> */
.L_x_5495:
[----:B------:R-:W-:Y:S05]  /*b660*/  BSYNC B1 ;  /* 0x0000000000017941 */ /* 0x000fea0003800000 */
.L_x_5494:
[----:B------:R-:W-:Y:S01]  /*b670*/  IMAD.SHL.U32 R2, R2, 0x200000, RZ ;  /* 0x0020000002027824 */ /* 0x000fe200078e00ff */
[----:B------:R-:W-:-:S04]  /*b680*/  LEA R0, R0, 0x37800000, 0x17 ;  /* 0x3780000000007811 */ /* 0x000fc800078eb8ff */
[----:B------:R-:W-:-:S07]  /*b690*/  LOP3.LUT R39, R0, R2, R39, 0xfe, !PT ;  /* 0x0000000200277212 */ /* 0x000fce00078efe27 */
.L_x_5493:
[----:B------:R-:W-:Y:S05]  /*b6a0*/  BSYNC B0 ;  /* 0x0000000000007941 */ /* 0x000fea0003800000 */
.L_x_5492:
[----:B------:R-:W0:Y:S01]  /*b6b0*/  F2I.FTZ.TRUNC.NTZ R39, R39 ;  /* 0x0000002700277305 */ /* 0x000e22000021f100 */
[----:B------:R-:W-:Y:S05]  /*b6c0*/  BRA `(.L_x_5473) ;  /* 0x0000000000987947 */ /* 0x000fea0003800000 */
.L_x_5485:
        /* <DEDUP_REMOVED lines=14> */
.L_x_5499:
[----:B------:R-:W-:Y:S05]  /*b7b0*/  BSYNC B0 ;  /* 0x0000000000007941 */ /* 0x000fea0003800000 */
.L_x_5498:
[----:B------:R-:W0:Y:S01]  /*b7c0*/  F2I.FTZ.TRUNC.NTZ R39, R39 ;  /* 0x0000002700277305 */ /* 0x000e22000021f100 */
[----:B------:R-:W-:Y:S05]  /*b7d0*/  BRA `(.L_x_5473) ;  /* 0x0000000000547947 */ /* 0x000fea0003800000 */
.L_x_5472:
        /* <DEDUP_REMOVED lines=17> */
.L_x_5500:
[----:B------:R-:W-:Y:S05]  /*b8f0*/  BRA `(.L_x_5473) ;  /* 0x00000000000c7947 */ /* 0x000fea0003800000 */
.L_x_5497:
[----:B------:R0:W5:Y:S01]  /*b900*/  LDG.E R39, desc[UR36][R2.64] ;  /* 0x0000002402277981 */ /* 0x000162000c1e1900 */
[----:B------:R-:W-:Y:S05]  /*b910*/  BRA `(.L_x_5473) ;  /* 0x0000000000047947 */ /* 0x000fea0003800000 */
.L_x_5496:
[----:B------:R0:W5:Y:S02]  /*b920*/  LDG.E R39, desc[UR36][R2.64] ;  /* 0x0000002402277981 */ /* 0x000164000c1e1900 */
.L_x_5473:
        /* <DEDUP_REMOVED lines=18> */
.L_x_5504:
[----:B------:R1:W5:Y:S01]  /*ba50*/  LDG.E.U8 R38, desc[UR36][R2.64] ;  /* 0x0000002402267981 */ /* 0x000362000c1e1100 */
[----:B------:R-:W-:Y:S05]  /*ba60*/  BRA `(.L_x_5506) ;  /* 0x0000000c00347947 */ /* 0x000fea0003800000 */
.L_x_5503:
        /* <DEDUP_REMOVED lines=8> */
.L_x_5508:
[----:B------:R0:W5:Y:S01]  /*baf0*/  LDG.E R38, desc[UR36][R2.64] ;  /* 0x0000002402267981 */ /* 0x000162000c1e1900 */
[----:B------:R-:W-:Y:S05]  /*bb00*/  BRA `(.L_x_5506) ;  /* 0x0000000c000c7947 */ /* 0x000fea0003800000 */
.L_x_5507:
[----:B------:R0:W5:Y:S01]  /*bb10*/  LDG.E.S16 R38, desc[UR36][R2.64] ;  /* 0x0000002402267981 */ /* 0x000162000c1e1700 */
[----:B------:R-:W-:Y:S05]  /*bb20*/  BRA `(.L_x_5506) ;  /* 0x0000000c00047947 */ /* 0x000fea0003800000 */
.L_x_5502:
        /* <DEDUP_REMOVED lines=9> */
.L_x_5510:
[----:B------:R-:W2:Y:S02]  /*bbc0*/  LDG.E.U16 R2, desc[UR36][R2.64] ;  /* 0x0000002402027981 */ /* 0x000ea4000c1e1500 */
[----:B--2---:R-:W-:-:S06]  /*bbd0*/  HADD2.F32 R38, -RZ, R2.H0_H0 ;  /* 0x20000002ff267230 */ /* 0x004fcc0000004100 */
[----:B------:R-:W0:Y:S01]  /*bbe0*/  F2I.FTZ.TRUNC.NTZ R38, R38 ;  /* 0x0000002600267305 */ /* 0x000e22000021f100 */
[----:B------:R-:W-:Y:S05]  /*bbf0*/  BRA `(.L_x_5506) ;  /* 0x0000000800d07947 */ /* 0x000fea0003800000 */
.L_x_5509:
        /* <DEDUP_REMOVED lines=9> */
.L_x_5512:
[----:B------:R-:W2:Y:S02]  /*bc90*/  LDG.E.U16 R2, desc[UR36][R2.64] ;  /* 0x0000002402027981 */ /* 0x000ea4000c1e1500 */
[----:B--2---:R-:W-:-:S06]  /*bca0*/  HADD2.F32 R38, -RZ, R2.H0_H0 ;  /* 0x20000002ff267230 */ /* 0x004fcc0000004100 */
[----:B------:R-:W0:Y:S01]  /*bcb0*/  F2I.FTZ.TRUNC.NTZ R38, R38 ;  /* 0x0000002600267305 */ /* 0x000e22000021f100 */
[----:B------:R-:W-:Y:S05]  /*bcc0*/  BRA `(.L_x_5506) ;  /* 0x00000008009c7947 */ /* 0x000fea0003800000 */
.L_x_5511:
[----:B------:R-:W2:Y:S02]  /*bcd0*/  LDG.E.64 R2, desc[UR36][R2.64] ;  /* 0x0000002402027981 */ /* 0x000ea4000c1e1b00 */
[----:B--2---:R0:W1:Y:S01]  /*bce0*/  F2I.F64.TRUNC R38, R2 ;  /* 0x0000000200267311 */ /* 0x004062000030d100 */
[----:B------:R-:W-:Y:S05]  /*bcf0*/  BRA `(.L_x_5506) ;  /* 0x0000000800907947 */ /* 0x000fea0003800000 */
.L_x_5501:
        /* <DEDUP_REMOVED lines=12> */
.L_x_5515:
[----:B------:R-:W2:Y:S02]  /*bdc0*/  LDG.E.64 R2, desc[UR36][R2.64] ;  /* 0x0000002402027981 */ /* 0x000ea4000c1e1b00 */
[----:B--2---:R0:W1:Y:S01]  /*bdd0*/  F2I.F64.TRUNC R38, R2 ;  /* 0x0000000200267311 */ /* 0x004062000030d100 */
[----:B------:R-:W-:Y:S05]  /*bde0*/  BRA `(.L_x_5506) ;  /* 0x0000000800547947 */ /* 0x000fea0003800000 */
.L_x_5514:
        /* <DEDUP_REMOVED lines=27> */
.L_x_5517:
        /* <DEDUP_REMOVED lines=14> */
.L_x_5516:
[----:B------:R-:W2:Y:S02]  /*c080*/  LDG.E.U16 R38, desc[UR36][R2.64] ;  /* 0x0000002402267981 */ /* 0x000ea4000c1e1500 */
[----:B--2---:R-:W-:-:S06]  /*c090*/  IMAD.U32 R38, R38, 0x10000, RZ ;  /* 0x0001000026267824 */ /* 0x004fcc00078e00ff */
[----:B------:R-:W0:Y:S01]  /*c0a0*/  F2I.FTZ.TRUNC.NTZ R38, R38 ;  /* 0x0000002600267305 */ /* 0x000e22000021f100 */
[----:B------:R-:W-:Y:S05]  /*c0b0*/  BRA `(.L_x_5506) ;  /* 0x0000000400a07947 */ /* 0x000fea0003800000 */
.L_x_5513:
        /* <DEDUP_REMOVED lines=10> */
.L_x_5520:
        /* <DEDUP_REMOVED lines=21> */
.L_x_5524:
[----:B------:R-:W-:Y:S05]  /*c2b0*/  BSYNC B1 ;  /* 0x0000000000017941 */ /* 0x000fea0003800000 */
.L_x_5523:
[----:B------:R-:W-:Y:S01]  /*c2c0*/  IMAD.SHL.U32 R2, R2, 0x100000, RZ ;  /* 0x0010000002027824 */ /* 0x000fe200078e00ff */
[----:B------:R-:W-:-:S04]  /*c2d0*/  LEA R3, R0, 0x3b800000, 0x17 ;  /* 0x3b80000000037811 */ /* 0x000fc800078eb8ff */
[----:B------:R-:W-:-:S07]  /*c2e0*/  LOP3.LUT R38, R3, R2, R38, 0xfe, !PT ;  /* 0x0000000203267212 */ /* 0x000fce00078efe26 */
.L_x_5522:
[----:B------:R-:W-:Y:S05]  /*c2f0*/  BSYNC B0 ;  /* 0x0000000000007941 */ /* 0x000fea0003800000 */
.L_x_5521:
[----:B------:R-:W0:Y:S01]  /*c300*/  F2I.FTZ.TRUNC.NTZ R38, R38 ;  /* 0x0000002600267305 */ /* 0x000e22000021f100 */
[----:B------:R-:W-:Y:S05]  /*c310*/  BRA `(.L_x_5506) ;  /* 0x0000000400087947 */ /* 0x000fea0003800000 */
.L_x_5519:
        /* <DEDUP_REMOVED lines=21> */
.L_x_5528:
[----:B------:R-:W-:Y:S05]  /*c470*/  BSYNC B1 ;  /* 0x0000000000017941 */ /* 0x000fea0003800000 */
.L_x_5527:
[----:B------:R-:W-:Y:S01]  /*c480*/  IMAD.SHL.U32 R2, R2, 0x200000, RZ ;  /* 0x0020000002027824 */ /* 0x000fe200078e00ff */
[----:B------:R-:W-:-:S04]  /*c490*/  LEA R3, R0, 0x37800000, 0x17 ;  /* 0x3780000000037811 */ /* 0x000fc800078eb8ff */
[----:B------:R-:W-:-:S07]  /*c4a0*/  LOP3.LUT R38, R3, R2, R38, 0xfe, !PT ;  /* 0x0000000203267212 */ /* 0x000fce00078efe26 */
.L_x_5526:
[----:B------:R-:W-:Y:S05]  /*c4b0*/  BSYNC B0 ;  /* 0x0000000000007941 */ /* 0x000fea0003800000 */
.L_x_5525:
[----:B------:R-:W0:Y:S01]  /*c4c0*/  F2I.FTZ.TRUNC.NTZ R38, R38 ;  /* 0x0000002600267305 */ /* 0x000e22000021f100 */
[----:B------:R-:W-:Y:S05]  /*c4d0*/  BRA `(.L_x_5506) ;  /* 0x0000000000987947 */ /* 0x000fea0003800000 */
.L_x_5518:
        /* <DEDUP_REMOVED lines=14> */
.L_x_5532:
[----:B------:R-:W-:Y:S05]  /*c5c0*/  BSYNC B0 ;  /* 0x0000000000007941 */ /* 0x000fea0003800000 */
.L_x_5531:
[----:B------:R-:W0:Y:S01]  /*c5d0*/  F2I.FTZ.TRUNC.NTZ R38, R38 ;  /* 0x0000002600267305 */ /* 0x000e22000021f100 */
[----:B------:R-:W-:Y:S05]  /*c5e0*/  BRA `(.L_x_5506) ;  /* 0x0000000000547947 */ /* 0x000fea0003800000 */
.L_x_5505:
        /* <DEDUP_REMOVED lines=17> */
.L_x_5533:
[----:B------:R-:W-:Y:S05]  /*c700*/  BRA `(.L_x_5506) ;  /* 0x00000000000c7947 */ /* 0x000fea0003800000 */
.L_x_5530:
[----:B------:R0:W5:Y:S01]  /*c710*/  LDG.E R38, desc[UR36][R2.64] ;  /* 0x0000002402267981 */ /* 0x000162000c1e1900 */
[----:B------:R-:W-:Y:S05]  /*c720*/  BRA `(.L_x_5506) ;  /* 0x0000000000047947 */ /* 0x000fea0003800000 */
.L_x_5529:
[----:B------:R0:W5:Y:S02]  /*c730*/  LDG.E R38, desc[UR36][R2.64] ;  /* 0x0000002402267981 */ /* 0x000164000c1e1900 */
.L_x_5506:
        /* <DEDUP_REMOVED lines=18> */
.L_x_5537:
[----:B------:R0:W5:Y:S01]  /*c860*/  LDG.E.U8 R40, desc[UR36][R2.64] ;  /* 0x0000002402287981 */ /* 0x000162000c1e1100 */
[----:B------:R-:W-:Y:S05]  /*c870*/  BRA `(.L_x_5539) ;  /* 0x0000000c00347947 */ /* 0x000fea0003800000 */
.L_x_5536:
        /* <DEDUP_REMOVED lines=8> */
.L_x_5541:
[----:B------:R0:W5:Y:S01]  /*c900*/  LDG.E R40, desc[UR36][R2.64] ;  /* 0x0000002402287981 */ /* 0x000162000c1e1900 */
[----:B------:R-:W-:Y:S05]  /*c910*/  BRA `(.L_x_5539) ;  /* 0x0000000c000c7947 */ /* 0x000fea0003800000 */
.L_x_5540:
[----:B------:R0:W5:Y:S01]  /*c920*/  LDG.E.S16 R40, desc[UR36][R2.64] ;  /* 0x0000002402287981 */ /* 0x000162000c1e1700 */
[----:B------:R-:W-:Y:S05]  /*c930*/  BRA `(.L_x_5539) ;  /* 0x0000000c00047947 */ /* 0x000fea0003800000 */
.L_x_5535:
        /* <DEDUP_REMOVED lines=9> */
.L_x_5543:
[----:B------:R-:W2:Y:S02]  /*c9d0*/  LDG.E.U16 R2, desc[UR36][R2.64] ;  /* 0x0000002402027981 */ /* 0x000ea4000c1e1500 */
[----:B--2---:R-:W-:-:S06]  /*c9e0*/  HADD2.F32 R40, -RZ, R2.H0_H0 ;  /* 0x20000002ff287230 */ /* 0x004fcc0000004100 */
[----:B------:R-:W0:Y:S01]  /*c9f0*/  F2I.FTZ.TRUNC.NTZ R40, R40 ;  /* 0x0000002800287305 */ /* 0x000e22000021f100 */
[----:B------:R-:W-:Y:S05]  /*ca00*/  BRA `(.L_x_5539) ;  /* 0x0000000800d07947 */ /* 0x000fea0003800000 */
.L_x_5542:
        /* <DEDUP_REMOVED lines=9> */
.L_x_5545:
[----:B------:R-:W2:Y:S02]  /*caa0*/  LDG.E.U16 R2, desc[UR36][R2.64] ;  /* 0x0000002402027981 */ /* 0x000ea4000c1e1500 */
[----:B--2---:R-:W-:-:S06]  /*cab0*/  HADD2.F32 R40, -RZ, R2.H0_H0 ;  /* 0x20000002ff287230 */ /* 0x004fcc0000004100 */
[----:B------:R-:W0:Y:S01]  /*cac0*/  F2I.FTZ.TRUNC.NTZ R40, R40 ;  /* 0x0000002800287305 */ /* 0x000e22000021f100 */
[----:B------:R-:W-:Y:S05]  /*cad0*/  BRA `(.L_x_5539) ;  /* 0x00000008009c7947 */ /* 0x000fea0003800000 */
.L_x_5544:
[----:B------:R-:W2:Y:S02]  /*cae0*/  LDG.E.64 R2, desc[UR36][R2.64] ;  /* 0x0000002402027981 */ /* 0x000ea4000c1e1b00 */
[----:B--2---:R0:W1:Y:S01]  /*caf0*/  F2I.F64.TRUNC R40, R2 ;  /* 0x0000000200287311 */ /* 0x004062000030d100 */
[----:B------:R-:W-:Y:S05]  /*cb00*/  BRA `(.L_x_5539) ;  /* 0x0000000800907947 */ /* 0x000fea0003800000 */
.L_x_5534:
        /* <DEDUP_REMOVED lines=12> */
.L_x_5548:
[----:B------:R-:W2:Y:S02]  /*cbd0*/  LDG.E.64 R2, desc[UR36][R2.64] ;  /* 0x0000002402027981 */ /* 0x000ea4000c1e1b00 */
[----:B--2---:R0:W1:Y:S01]  /*cbe0*/  F2I.F64.TRUNC R40, R2 ;  /* 0x0000000200287311 */ /* 0x004062000030d100 */
[----:B------:R-:W-:Y:S05]  /*cbf0*/  BRA `(.L_x_5539) ;  /* 0x0000000800547947 */ /* 0x000fea0003800000 */
.L_x_5547:
        /* <DEDUP_REMOVED lines=27> */
.L_x_5550:
        /* <DEDUP_REMOVED lines=14> */
.L_x_5549:
[----:B------:R-:W2:Y:S02]  /*ce90*/  LDG.E.U16 R40, desc[UR36][R2.64] ;  /* 0x0000002402287981 */ /* 0x000ea4000c1e1500 */
[----:B--2---:R-:W-:-:S06]  /*cea0*/  IMAD.U32 R40, R40, 0x10000, RZ ;  /* 0x0001000028287824 */ /* 0x004fcc00078e00ff */
[----:B------:R-:W0:Y:S01]  /*ceb0*/  F2I.FTZ.TRUNC.NTZ R40, R40 ;  /* 0x0000002800287305 */ /* 0x000e22000021f100 */
[----:B------:R-:W-:Y:S05]  /*cec0*/  BRA `(.L_x_5539) ;  /* 0x0000000400a07947 */ /* 0x000fea0003800000 */
.L_x_5546:
        /* <DEDUP_REMOVED lines=10> */
.L_x_5553:
        /* <DEDUP_REMOVED lines=21> */
.L_x_5557:
[----:B------:R-:W-:Y:S05]  /*d0c0*/  BSYNC B1 ;  /* 0x0000000000017941 */ /* 0x000fea0003800000 */
.L_x_5556:
[----:B------:R-:W-:Y:S01]  /*d0d0*/  IMAD.SHL.U32 R2, R2, 0x100000, RZ ;  /* 0x0010000002027824 */ /* 0x000fe200078e00ff */
[----:B------:R-:W-:-:S04]  /*d0e0*/  LEA R3, R0, 0x3b800000, 0x17 ;  /* 0x3b80000000037811 */ /* 0x000fc800078eb8ff */
[----:B------:R-:W-:-:S07]  /*d0f0*/  LOP3.LUT R40, R3, R2, R40, 0xfe, !PT ;  /* 0x0000000203287212 */ /* 0x000fce00078efe28 */
.L_x_5555:
[----:B------:R-:W-:Y:S05]  /*d100*/  BSYNC B0 ;  /* 0x0000000000007941 */ /* 0x000fea0003800000 */
.L_x_5554:
[----:B------:R-:W0:Y:S01]  /*d110*/  F2I.FTZ.TRUNC.NTZ R40, R40 ;  /* 0x0000002800287305 */ /* 0x000e22000021f100 */
[----:B------:R-:W-:Y:S05]  /*d120*/  BRA `(.L_x_5539) ;  /* 0x0000000400087947 */ /* 0x000fea0003800000 */
.L_x_5552:
        /* <DEDUP_REMOVED lines=21> */
.L_x_5561:
[----:B------:R-:W-:Y:S05]  /*d280*/  BSYNC B1 ;  /* 0x0000000000017941 */ /* 0x000fea0003800000 */
.L_x_5560:
[----:B------:R-:W-:Y:S01]  /*d290*/  IMAD.SHL.U32 R2, R2, 0x200000, RZ ;  /* 0x0020000002027824 */ /* 0x000fe200078e00ff */
[----:B------:R-:W-:-:S04]  /*d2a0*/  LEA R3, R0, 0x37800000, 0x17 ;  /* 0x3780000000037811 */ /* 0x000fc800078eb8ff */
[----:B------:R-:W-:-:S07]  /*d2b0*/  LOP3.LUT R40, R3, R2, R40, 0xfe, !PT ;  /* 0x0000000203287212 */ /* 0x000fce00078efe28 */
.L_x_5559:
[----:B------:R-:W-:Y:S05]  /*d2c0*/  BSYNC B0 ;  /* 0x0000000000007941 */ /* 0x000fea0003800000 */
.L_x_5558:
[----:B------:R-:W0:Y:S01]  /*d2d0*/  F2I.FTZ.TRUNC.NTZ R40, R40 ;  /* 0x0000002800287305 */ /* 0x000e22000021f100 */
[----:B------:R-:W-:Y:S05]  /*d2e0*/  BRA `(.L_x_5539) ;  /* 0x0000000000987947 */ /* 0x000fea0003800000 */
.L_x_5551:
        /* <DEDUP_REMOVED lines=14> */
.L_x_5565:
[----:B------:R-:W-:Y:S05]  /*d3d0*/  BSYNC B0 ;  /* 0x0000000000007941 */ /* 0x000fea0003800000 */
.L_x_5564:
[----:B------:R-:W0:Y:S01]  /*d3e0*/  F2I.FTZ.TRUNC.NTZ R40, R40 ;  /* 0x0000002800287305 */ /* 0x000e22000021f100 */
[----:B------:R-:W-:Y:S05]  /*d3f0*/  BRA `(.L_x_5539) ;  /* 0x0000000000547947 */ /* 0x000fea0003800000 */
.L_x_5538:
        /* <DEDUP_REMOVED lines=17> */
.L_x_5566:
[----:B------:R-:W-:Y:S05]  /*d510*/  BRA `(.L_x_5539) ;  /* 0x00000000000c7947 */ /* 0x000fea0003800000 */
.L_x_5563:
[----:B------:R1:W5:Y:S01]  /*d520*/  LDG.E R40, desc[UR36][R2.64] ;  /* 0x0000002402287981 */ /* 0x000362000c1e1900 */
[----:B------:R-:W-:Y:S05]  /*d530*/  BRA `(.L_x_5539) ;  /* 0x0000000000047947 */ /* 0x000fea0003800000 */
.L_x_5562:
[----:B------:R0:W5:Y:S02]  /*d540*/  LDG.E R40, desc[UR36][R2.64] ;  /* 0x0000002402287981 */ /* 0x000164000c1e1900 */
.L_x_5539:
[----:B------:R-:W-:-:S07]  /*d550*/  VIADD R22, R22, 0x80 ;  /* 0x0000008016167836 */ /* 0x000fce0000000000 */
.L_x_5401:
[----:B------:R-:W-:Y:S05]  /*d560*/  BSYNC B6 ;  /* 0x0000000000067941 */ /* 0x000fea0003800000 */
.L_x_5400:
[----:B------:R-:W-:Y:S01]  /*d570*/  ISETP.GE.AND P0, PT, R22, R49, PT ;  /* 0x000000311600720c */ /* 0x000fe20003f06270 */
[----:B------:R-:W-:Y:S01]  /*d580*/  BSSY B6, `(.L_x_5567) ;  /* 0x000046c000067945 */ /* 0x000fe20003800000 */
[----:B------:R-:W-:Y:S01]  /*d590*/  IMAD.MOV.U32 R48, RZ, RZ, RZ ;  /* 0x000000ffff307224 */ /* 0x000fe200078e00ff */
[----:B------:R-:W-:Y:S01]  /*d5a0*/  CS2R R46, SRZ ;  /* 0x00000000002e7805 */ /* 0x000fe2000001ff00 */
[----:B------:R-:W-:Y:S02]  /*d5b0*/  IMAD.MOV.U32 R45, RZ, RZ, RZ ;  /* 0x000000ffff2d7224 */ /* 0x000fe400078e00ff */
[----:B------:R-:W-:-:S07]  /*d5c0*/  IMAD.MOV.U32 R43, RZ, RZ, RZ ;  /* 0x000000ffff2b7224 */ /* 0x000fce00078e00ff */
[----:B------:R-:W-:Y:S05]  /*d5d0*/  @P0 BRA `(.L_x_5568) ;  /* 0x0000004400980947 */ /* 0x000fea0003800000 */
[----:B01----:R-:W0:Y:S01]  /*d5e0*/  LDC.64 R2, c[0x0][0x260] ;  /* 0x00009800ff027b82 */ /* 0x003e220000000a00 */
        /* <DEDUP_REMOVED lines=18> */
.L_x_5572:
[----:B------:R0:W5:Y:S01]  /*d710*/  LDG.E.U8 R48, desc[UR36][R2.64] ;  /* 0x0000002402307981 */ /* 0x000162000c1e1100 */
[----:B------:R-:W-:Y:S05]  /*d720*/  BRA `(.L_x_5574) ;  /* 0x0000000c00347947 */ /* 0x000fea0003800000 */
.L_x_5571:
        /* <DEDUP_REMOVED lines=8> */
.L_x_5576:
[----:B------:R0:W5:Y:S01]  /*d7b0*/  LDG.E R48, desc[UR36][R2.64] ;  /* 0x0000002402307981 */ /* 0x000162000c1e1900 */
[----:B------:R-:W-:Y:S05]  /*d7c0*/  BRA `(.L_x_5574) ;  /* 0x0000000c000c7947 */ /* 0x000fea0003800000 */
.L_x_5575:
[----:B------:R0:W5:Y:S01]  /*d7d0*/  LDG.E.S16 R48, desc[UR36][R2.64] ;  /* 0x0000002402307981 */ /* 0x000162000c1e1700 */
[----:B------:R-:W-:Y:S05]  /*d7e0*/  BRA `(.L_x_5574) ;  /* 0x0000000c00047947 */ /* 0x000fea0003800000 */
.L_x_5570:
        /* <DEDUP_REMOVED lines=9> */
.L_x_5578:
[----:B------:R-:W2:Y:S02]  /*d880*/  LDG.E.U16 R2, desc[UR36][R2.64] ;  /* 0x0000002402027981 */ /* 0x000ea4000c1e1500 */
[----:B--2---:R-:W-:-:S06]  /*d890*/  HADD2.F32 R48, -RZ, R2.H0_H0 ;  /* 0x20000002ff307230 */ /* 0x004fcc0000004100 */
[----:B------:R-:W0:Y:S01]  /*d8a0*/  F2I.FTZ.TRUNC.NTZ R48, R48 ;  /* 0x0000003000307305 */ /* 0x000e22000021f100 */
[----:B------:R-:W-:Y:S05]  /*d8b0*/  BRA `(.L_x_5574) ;  /* 0x0000000800d07947 */ /* 0x000fea0003800000 */
.L_x_5577:
        /* <DEDUP_REMOVED lines=9> */
.L_x_5580:
[----:B------:R-:W2:Y:S02]  /*d950*/  LDG.E.U16 R2, desc[UR36][R2.64] ;  /* 0x0000002402027981 */ /* 0x000ea4000c1e1500 */
[----:B--2---:R-:W-:-:S06]  /*d960*/  HADD2.F32 R48, -RZ, R2.H0_H0 ;  /* 0x20000002ff307230 */ /* 0x004fcc0000004100 */
[----:B------:R-:W0:Y:S01]  /*d970*/  F2I.FTZ.TRUNC.NTZ R48, R48 ;  /* 0x0000003000307305 */ /* 0x000e22000021f100 */
[----:B------:R-:W-:Y:S05]  /*d980*/  BRA `(.L_x_5574) ;  /* 0x00000008009c7947 */ /* 0x000fea0003800000 */
.L_x_5579:
[----:B------:R-:W2:Y:S02]  /*d990*/  LDG.E.64 R2, desc[UR36][R2.64] ;  /* 0x0000002402027981 */ /* 0x000ea4000c1e1b00 */
[----:B--2---:R0:W1:Y:S01]  /*d9a0*/  F2I.F64.TRUNC R48, R2 ;  /* 0x0000000200307311 */ /* 0x004062000030d100 */
[----:B------:R-:W-:Y:S05]  /*d9b0*/  BRA `(.L_x_5574) ;  /* 0x0000000800907947 */ /* 0x000fea0003800000 */
.L_x_5569:
        /* <DEDUP_REMOVED lines=12> */
.L_x_5583:
[----:B------:R-:W2:Y:S02]  /*da80*/  LDG.E.64 R2, desc[UR36][R2.64] ;  /* 0x0000002402027981 */ /* 0x000ea4000c1e1b00 */
[----:B--2---:R0:W1:Y:S01]  /*da90*/  F2I.F64.TRUNC R48, R2 ;  /* 0x0000000200307311 */ /* 0x004062000030d100 */
[----:B------:R-:W-:Y:S05]  /*daa0*/  BRA `(.L_x_5574) ;  /* 0x0000000800547947 */ /* 0x000fea0003800000 */
.L_x_5582:
        /* <DEDUP_REMOVED lines=27> */
.L_x_5585:
        /* <DEDUP_REMOVED lines=14> */
.L_x_5584:
[----:B------:R-:W2:Y:S02]  /*dd40*/  LDG.E.U16 R48, desc[UR36][R2.64] ;  /* 0x0000002402307981 */ /* 0x000ea4000c1e1500 */
[----:B--2---:R-:W-:-:S06]  /*dd50*/  IMAD.U32 R48, R48, 0x10000, RZ ;  /* 0x0001000030307824 */ /* 0x004fcc00078e00ff */
[----:B------:R-:W2:Y:S01]  /*dd60*/  F2I.FTZ.TRUNC.NTZ R48, R48 ;  /* 0x0000003000307305 */ /* 0x000ea2000021f100 */
[----:B------:R-:W-:Y:S05]  /*dd70*/  BRA `(.L_x_5574) ;  /* 0x0000000400a07947 */ /* 0x000fea0003800000 */
.L_x_5581:
        /* <DEDUP_REMOVED lines=10> */
.L_x_5588:
        /* <DEDUP_REMOVED lines=21> */
.L_x_5592:
[----:B------:R-:W-:Y:S05]  /*df70*/  BSYNC B1 ;  /* 0x0000000000017941 */ /* 0x000fea0003800000 */
.L_x_5591:
[----:B------:R-:W-:Y:S01]  /*df80*/  IMAD.SHL.U32 R2, R2, 0x100000, RZ ;  /* 0x0010000002027824 */ /* 0x000fe200078e00ff */
[----:B------:R-:W-:-:S04]  /*df90*/  LEA R3, R0, 0x3b800000, 0x17 ;  /* 0x3b80000000037811 */ /* 0x000fc800078eb8ff */
[----:B------:R-:W-:-:S07]  /*dfa0*/  LOP3.LUT R48, R3, R2, R48, 0xfe, !PT ;  /* 0x0000000203307212 */ /* 0x000fce00078efe30 */
.L_x_5590:
[----:B------:R-:W-:Y:S05]  /*dfb0*/  BSYNC B0 ;  /* 0x0000000000007941 */ /* 0x000fea0003800000 */
.L_x_5589:
[----:B------:R-:W0:Y:S01]  /*dfc0*/  F2I.FTZ.TRUNC.NTZ R48, R48 ;  /* 0x0000003000307305 */ /* 0x000e22000021f100 */
[----:B------:R-:W-:Y:S05]  /*dfd0*/  BRA `(.L_x_5574) ;  /* 0x0000000400087947 */ /* 0x000fea0003800000 */
.L_x_5587:
        /* <DEDUP_REMOVED lines=21> */
.L_x_5596:
[----:B------:R-:W-:Y:S05]  /*e130*/  BSYNC B1 ;  /* 0x0000000000017941 */ /* 0x000fea0003800000 */
.L_x_5595:
[----:B------:R-:W-:Y:S01]  /*e140*/  IMAD.SHL.U32 R2, R2, 0x200000, RZ ;  /* 0x0020000002027824 */ /* 0x000fe200078e00ff */
[----:B------:R-:W-:-:S04]  /*e150*/  LEA R3, R0, 0x37800000, 0x17 ;  /* 0x3780000000037811 */ /* 0x000fc800078eb8ff */
[----:B------:R-:W-:-:S07]  /*e160*/  LOP3.LUT R48, R3, R2, R48, 0xfe, !PT ;  /* 0x0000000203307212 */ /* 0x000fce00078efe30 */
.L_x_5594:
[----:B------:R-:W-:Y:S05]  /*e170*/  BSYNC B0 ;  /* 0x0000000000007941 */ /* 0x000fea0003800000 */
.L_x_5593:
[----:B------:R-:W0:Y:S01]  /*e180*/  F2I.FTZ.TRUNC.NTZ R48, R48 ;  /* 0x0000003000307305 */ /* 0x000e22000021f100 */
[----:B------:R-:W-:Y:S05]  /*e190*/  BRA `(.L_x_5574) ;  /* 0x0000000000987947 */ /* 0x000fea0003800000 */
.L_x_5586:
        /* <DEDUP_REMOVED lines=14> */
.L_x_5600:
[----:B------:R-:W-:Y:S05]  /*e280*/  BSYNC B0 ;  /* 0x0000000000007941 */ /* 0x000fea0003800000 */
.L_x_5599:
[----:B------:R-:W0:Y:S01]  /*e290*/  F2I.FTZ.TRUNC.NTZ R48, R48 ;  /* 0x0000003000307305 */ /* 0x000e22000021f100 */
[----:B------:R-:W-:Y:S05]  /*e2a0*/  BRA `(.L_x_5574) ;  /* 0x0000000000547947 */ /* 0x000fea0003800000 */
.L_x_5573:
        /* <DEDUP_REMOVED lines=16> */
[----:B0--345:R-:W-:Y:S05]  /*e3b0*/  CALL.ABS.NOINC R2 ;  /* 0x0000000002007343 */ /* 0x039fea0003c00000 */
.L_x_5601:
[----:B------:R-:W-:Y:S05]  /*e3c0*/  BRA `(.L_x_5574) ;  /* 0x00000000000c7947 */ /* 0x000fea0003800000 */
.L_x_5598:
[----:B------:R0:W5:Y:S01]  /*e3d0*/  LDG.E R48, desc[UR36][R2.64] ;  /* 0x0000002402307981 */ /* 0x000162000c1e1900 */
[----:B------:R-:W-:Y:S05]  /*e3e0*/  BRA `(.L_x_5574) ;  /* 0x0000000000047947 */ /* 0x000fea0003800000 */
.L_x_5597:
[----:B------:R0:W5:Y:S02]  /*e3f0*/  LDG.E R48, desc[UR36][R2.64] ;  /* 0x0000002402307981 */ /* 0x000164000c1e1900 */
.L_x_5574:
        /* <DEDUP_REMOVED lines=18> */
.L_x_5605:
[----:B------:R0:W5:Y:S01]  /*e520*/  LDG.E.U8 R47, desc[UR36][R2.64] ;  /* 0x00000024022f7981 */ /* 0x000162000c1e1100 */
[----:B------:R-:W-:Y:S05]  /*e530*/  BRA `(.L_x_5607) ;  /* 0x0000000c00347947 */ /* 0x000fea0003800000 */
.L_x_5604:
        /* <DEDUP_REMOVED lines=8> */
.L_x_5609:
[----:B------:R0:W5:Y:S01]  /*e5c0*/  LDG.E R47, desc[UR36][R2.64] ;  /* 0x00000024022f7981 */ /* 0x000162000c1e1900 */
[----:B------:R-:W-:Y:S05]  /*e5d0*/  BRA `(.L_x_5607) ;  /* 0x0000000c000c7947 */ /* 0x000fea0003800000 */
.L_x_5608:
[----:B------:R0:W5:Y:S01]  /*e5e0*/  LDG.E.S16 R47, desc[UR36][R2.64] ;  /* 0x00000024022f7981 */ /* 0x000162000c1e1700 */
[----:B------:R-:W-:Y:S05]  /*e5f0*/  BRA `(.L_x_5607) ;  /* 0x0000000c00047947 */ /* 0x000fea0003800000 */
.L_x_5603:
        /* <DEDUP_REMOVED lines=9> */
.L_x_5611:
[----:B------:R-:W2:Y:S02]  /*e690*/  LDG.E.U16 R2, desc[UR36][R2.64] ;  /* 0x0000002402027981 */ /* 0x000ea4000c1e1500 */
[----:B--2---:R-:W-:-:S06]  /*e6a0*/  HADD2.F32 R47, -RZ, R2.H0_H0 ;  /* 0x20000002ff2f7230 */ /* 0x004fcc0000004100 */
[----:B------:R-:W0:Y:S01]  /*e6b0*/  F2I.FTZ.TRUNC.NTZ R47, R47 ;  /* 0x0000002f002f7305 */ /* 0x000e22000021f100 */
[----:B------:R-:W-:Y:S05]  /*e6c0*/  BRA `(.L_x_5607) ;  /* 0x0000000800d07947 */ /* 0x000fea0003800000 */
.L_x_5610:
        /* <DEDUP_REMOVED lines=9> */
.L_x_5613:
[----:B------:R-:W2:Y:S02]  /*e760*/  LDG.E.U16 R2, desc[UR36][R2.64] ;  /* 0x0000002402027981 */ /* 0x000ea4000c1e1500 */
[----:B--2---:R-:W-:-:S06]  /*e770*/  HADD2.F32 R47, -RZ, R2.H0_H0 ;  /* 0x20000002ff2f7230 */ /* 0x004fcc0000004100 */
[----:B------:R-:W0:Y:S01]  /*e780*/  F2I.FTZ.TRUNC.NTZ R47, R47 ;  /* 0x0000002f002f7305 */ /* 0x000e22000021f100 */
[----:B------:R-:W-:Y:S05]  /*e790*/  BRA `(.L_x_5607) ;  /* 0x00000008009c7947 */ /* 0x000fea0003800000 */
.L_x_5612:
[----:B------:R-:W2:Y:S02]  /*e7a0*/  LDG.E.64 R2, desc[UR36][R2.64] ;  /* 0x0000002402027981 */ /* 0x000ea4000c1e1b00 */
[----:B--2---:R0:W2:Y:S01]  /*e7b0*/  F2I.F64.TRUNC R47, R2 ;  /* 0x00000002002f7311 */ /* 0x0040a2000030d100 */
[----:B------:R-:W-:Y:S05]  /*e7c0*/  BRA `(.L_x_5607) ;  /* 0x0000000800907947 */ /* 0x000fea0003800000 */
.L_x_5602:
        /* <DEDUP_REMOVED lines=12> */
.L_x_5616:
[----:B------:R-:W2:Y:S02]  /*e890*/  LDG.E.64 R2, desc[UR36][R2.64] ;  /* 0x0000002402027981 */ /* 0x000ea4000c1e1b00 */
[----:B--2---:R0:W2:Y:S01]  /*e8a0*/  F2I.F64.TRUNC R47, R2 ;  /* 0x00000002002f7311 */ /* 0x0040a2000030d100 */
[----:B------:R-:W-:Y:S05]  /*e8b0*/  BRA `(.L_x_5607) ;  /* 0x0000000800547947 */ /* 0x000fea0003800000 */
.L_x_5615:
        /* <DEDUP_REMOVED lines=27> */
.L_x_5618:
        /* <DEDUP_REMOVED lines=14> */
.L_x_5617:
[----:B------:R-:W2:Y:S02]  /*eb50*/  LDG.E.U16 R47, desc[UR36][R2.64] ;  /* 0x00000024022f7981 */ /* 0x000ea4000c1e1500 */
[----:B--2---:R-:W-:-:S06]  /*eb60*/  IMAD.U32 R47, R47, 0x10000, RZ ;  /* 0x000100002f2f7824 */ /* 0x004fcc00078e00ff */
[----:B------:R-:W0:Y:S01]  /*eb70*/  F2I.FTZ.TRUNC.NTZ R47, R47 ;  /* 0x0000002f002f7305 */ /* 0x000e22000021f100 */
[----:B------:R-:W-:Y:S05]  /*eb80*/  BRA `(.L_x_5607) ;  /* 0x0000000400a07947 */ /* 0x000fea0003800000 */
.L_x_5614:
        /* <DEDUP_REMOVED lines=10> */
.L_x_5621:
        /* <DEDUP_REMOVED lines=21> */
.L_x_5625:
[----:B------:R-:W-:Y:S05]  /*ed80*/  BSYNC B1 ;  /* 0x0000000000017941 */ /* 0x000fea0003800000 */
.L_x_5624:
[----:B------:R-:W-:Y:S01]  /*ed90*/  IMAD.SHL.U32 R2, R2, 0x100000, RZ ;  /* 0x0010000002027824 */ /* 0x000fe200078e00ff */
[----:B------:R-:W-:-:S04]  /*eda0*/  LEA R0, R0, 0x3b800000, 0x17 ;  /* 0x3b80000000007811 */ /* 0x000fc800078eb8ff */
[----:B------:R-:W-:-:S07]  /*edb0*/  LOP3.LUT R47, R0, R2, R47, 0xfe, !PT ;  /* 0x00000002002f7212 */ /* 0x000fce00078efe2f */
.L_x_5623:
[----:B------:R-:W-:Y:S05]  /*edc0*/  BSYNC B0 ;  /* 0x0000000000007941 */ /* 0x000fea0003800000 */
.L_x_5622:
[----:B------:R-:W2:Y:S01]  /*edd0*/  F2I.FTZ.TRUNC.NTZ R47, R47 ;  /* 0x0000002f002f7305 */ /* 0x000ea2000021f100 */
[----:B------:R-:W-:Y:S05]  /*ede0*/  BRA `(.L_x_5607) ;  /* 0x0000000400087947 */ /* 0x000fea0003800000 */
.L_x_5620:
        /* <DEDUP_REMOVED lines=21> */
.L_x_5629:
[----:B------:R-:W-:Y:S05]  /*ef40*/  BSYNC B1 ;  /* 0x0000000000017941 */ /* 0x000fea0003800000 */
.L_x_5628:
[----:B------:R-:W-:Y:S01]  /*ef50*/  IMAD.SHL.U32 R2, R2, 0x200000, RZ ;  /* 0x0020000002027824 */ /* 0x000fe200078e00ff */
[----:B------:R-:W-:-:S04]  /*ef60*/  LEA R0, R0, 0x37800000, 0x17 ;  /* 0x3780000000007811 */ /* 0x000fc800078eb8ff */
[----:B------:R-:W-:-:S07]  /*ef70*/  LOP3.LUT R47, R0, R2, R47, 0xfe, !PT ;  /* 0x00000002002f7212 */ /* 0x000fce00078efe2f */
.L_x_5627:
[----:B------:R-:W-:Y:S05]  /*ef80*/  BSYNC B0 ;  /* 0x0000000000007941 */ /* 0x000fea0003800000 */
.L_x_5626:
[----:B------:R-:W0:Y:S01]  /*ef90*/  F2I.FTZ.TRUNC.NTZ R47, R47 ;  /* 0x0000002f002f7305 */ /* 0x000e22000021f100 */
[----:B------:R-:W-:Y:S05]  /*efa0*/  BRA `(.L_x_5607) ;  /* 0x0000000000987947 */ /* 0x000fea0003800000 */
.L_x_5619:
        /* <DEDUP_REMOVED lines=14> */
.L_x_5633:
[----:B------:R-:W-:Y:S05]  /*f090*/  BSYNC B0 ;  /* 0x0000000000007941 */ /* 0x000fea0003800000 */
.L_x_5632:
[----:B------:R-:W0:Y:S01]  /*f0a0*/  F2I.FTZ.TRUNC.NTZ R47, R47 ;  /* 0x0000002f002f7305 */ /* 0x000e22000021f100 */
[----:B------:R-:W-:Y:S05]  /*f0b0*/  BRA `(.L_x_5607) ;  /* 0x0000000000547947 */ /* 0x000fea0003800000 */
.L_x_5606:
        /* <DEDUP_REMOVED lines=17> */
.L_x_5634:
[----:B------:R-:W-:Y:S05]  /*f1d0*/  BRA `(.L_x_5607) ;  /* 0x00000000000c7947 */ /* 0x000fea0003800000 */
.L_x_5631:
[----:B------:R0:W5:Y:S01]  /*f1e0*/  LDG.E R47, desc[UR36][R2.64] ;  /* 0x00000024022f7981 */ /* 0x000162000c1e1900 */
[----:B------:R-:W-:Y:S05]  /*f1f0*/  BRA `(.L_x_5607) ;  /* 0x0000000000047947 */ /* 0x000fea0003800000 */
.L_x_5630:
[----:B------:R0:W5:Y:S02]  /*f200*/  LDG.E R47, desc[UR36][R2.64] ;  /* 0x00000024022f7981 */ /* 0x000164000c1e1900 */
.L_x_5607:
        /* <DEDUP_REMOVED lines=18> */
.L_x_5638:
[----:B------:R0:W5:Y:S01]  /*f330*/  LDG.E.U8 R45, desc[UR36][R2.64] ;  /* 0x00000024022d7981 */ /* 0x000162000c1e1100 */
[----:B------:R-:W-:Y:S05]  /*f340*/  BRA `(.L_x_5640) ;  /* 0x0000000c00347947 */ /* 0x000fea0003800000 */
.L_x_5637:
        /* <DEDUP_REMOVED lines=8> */
.L_x_5642:
[----:B------:R0:W5:Y:S01]  /*f3d0*/  LDG.E R45, desc[UR36][R2.64] ;  /* 0x00000024022d7981 */ /* 0x000162000c1e1900 */
[----:B------:R-:W-:Y:S05]  /*f3e0*/  BRA `(.L_x_5640) ;  /* 0x0000000c000c7947 */ /* 0x000fea0003800000 */
.L_x_5641:
[----:B------:R0:W5:Y:S01]  /*f3f0*/  LDG.E.S16 R45, desc[UR36][R2.64] ;  /* 0x00000024022d7981 */ /* 0x000162000c1e1700 */
[----:B------:R-:W-:Y:S05]  /*f400*/  BRA `(.L_x_5640) ;  /* 0x0000000c00047947 */ /* 0x000fea0003800000 */
.L_x_5636:
        /* <DEDUP_REMOVED lines=9> */
.L_x_5644:
[----:B------:R-:W2:Y:S02]  /*f4a0*/  LDG.E.U16 R2, desc[UR36][R2.64] ;  /* 0x0000002402027981 */ /* 0x000ea4000c1e1500 */
[----:B--2---:R-:W-:-:S06]  /*f4b0*/  HADD2.F32 R45, -RZ, R2.H0_H0 ;  /* 0x20000002ff2d7230 */ /* 0x004fcc0000004100 */
[----:B------:R-:W0:Y:S01]  /*f4c0*/  F2I.FTZ.TRUNC.NTZ R45, R45 ;  /* 0x0000002d002d7305 */ /* 0x000e22000021f100 */
[----:B------:R-:W-:Y:S05]  /*f4d0*/  BRA `(.L_x_5640) ;  /* 0x0000000800d07947 */ /* 0x000fea0003800000 */
.L_x_5643:
        /* <DEDUP_REMOVED lines=9> */
.L_x_5646:
[----:B------:R-:W2:Y:S02]  /*f570*/  LDG.E.U16 R2, desc[UR36][R2.64] ;  /* 0x0000002402027981 */ /* 0x000ea4000c1e1500 */
[----:B--2---:R-:W-:-:S06]  /*f580*/  HADD2.F32 R45, -RZ, R2.H0_H0 ;  /* 0x20000002ff2d7230 */ /* 0x004fcc0000004100 */
[----:B------:R-:W0:Y:S01]  /*f590*/  F2I.FTZ.TRUNC.NTZ R45, R45 ;  /* 0x0000002d002d7305 */ /* 0x000e22000021f100 */
[----:B------:R-:W-:Y:S05]  /*f5a0*/  BRA `(.L_x_5640) ;  /* 0x00000008009c7947 */ /* 0x000fea0003800000 */
.L_x_5645:
[----:B------:R-:W2:Y:S02]  /*f5b0*/  LDG.E.64 R2, desc[UR36][R2.64] ;  /* 0x0000002402027981 */ /* 0x000ea4000c1e1b00 */
[----:B--2---:R0:W2:Y:S01]  /*f5c0*/  F2I.F64.TRUNC R45, R2 ;  /* 0x00000002002d7311 */ /* 0x0040a2000030d100 */
[----:B------:R-:W-:Y:S05]  /*f5d0*/  BRA `(.L_x_5640) ;  /* 0x0000000800907947 */ /* 0x000fea0003800000 */
.L_x_5635:
        /* <DEDUP_REMOVED lines=12> */
.L_x_5649:
[----:B------:R-:W2:Y:S02]  /*f6a0*/  LDG.E.64 R2, desc[UR36][R2.64] ;  /* 0x0000002402027981 */ /* 0x000ea4000c1e1b00 */
[----:B--2---:R0:W2:Y:S01]  /*f6b0*/  F2I.F64.TRUNC R45, R2 ;  /* 0x00000002002d7311 */ /* 0x0040a2000030d100 */
[----:B------:R-:W-:Y:S05]  /*f6c0*/  BRA `(.L_x_5640) ;  /* 0x0000000800547947 */ /* 0x000fea0003800000 */
.L_x_5648:
        /* <DEDUP_REMOVED lines=27> */
.L_x_5651:
        /* <DEDUP_REMOVED lines=14> */
.L_x_5650:
[----:B------:R-:W2:Y:S02]  /*f960*/  LDG.E.U16 R45, desc[UR36][R2.64] ;  /* 0x00000024022d7981 */ /* 0x000ea4000c1e1500 */
[----:B--2---:R-:W-:-:S06]  /*f970*/  IMAD.U32 R45, R45, 0x10000, RZ ;  /* 0x000100002d2d7824 */ /* 0x004fcc00078e00ff */
[----:B------:R-:W0:Y:S01]  /*f980*/  F2I.FTZ.TRUNC.NTZ R45, R45 ;  /* 0x0000002d002d7305 */ /* 0x000e22000021f100 */
[----:B------:R-:W-:Y:S05]  /*f990*/  BRA `(.L_x_5640) ;  /* 0x0000000400a07947 */ /* 0x000fea0003800000 */
.L_x_5647:
        /* <DEDUP_REMOVED lines=10> */
.L_x_5654:
        /* <DEDUP_REMOVED lines=21> */
.L_x_5658:
[----:B------:R-:W-:Y:S05]  /*fb90*/  BSYNC B1 ;  /* 0x0000000000017941 */ /* 0x000fea0003800000 */
.L_x_5657:
[----:B------:R-:W-:Y:S01]  /*fba0*/  IMAD.SHL.U32 R2, R2, 0x100000, RZ ;  /* 0x0010000002027824 */ /* 0x000fe200078e00ff */
[----:B------:R-:W-:-:S04]  /*fbb0*/  LEA R0, R0, 0x3b800000, 0x17 ;  /* 0x3b80000000007811 */ /* 0x000fc800078eb8ff */
[----:B------:R-:W-:-:S07]  /*fbc0*/  LOP3.LUT R45, R0, R2, R45, 0xfe, !PT ;  /* 0x00000002002d7212 */ /* 0x000fce00078efe2d */
.L_x_5656:
[----:B------:R-:W-:Y:S05]  /*fbd0*/  BSYNC B0 ;  /* 0x0000000000007941 */ /* 0x000fea0003800000 */
.L_x_5655:
[----:B------:R-:W0:Y:S01]  /*fbe0*/  F2I.FTZ.TRUNC.NTZ R45, R45 ;  /* 0x0000002d002d7305 */ /* 0x000e22000021f100 */
[----:B------:R-:W-:Y:S05]  /*fbf0*/  BRA `(.L_x_5640) ;  /* 0x0000000400087947 */ /* 0x000fea0003800000 */
.L_x_5653:
        /* <DEDUP_REMOVED lines=21> */
.L_x_5662:
[----:B------:R-:W-:Y:S05]  /*fd50*/  BSYNC B1 ;  /* 0x0000000000017941 */ /* 0x000fea0003800000 */
.L_x_5661:
[----:B------:R-:W-:Y:S01]  /*fd60*/  IMAD.SHL.U32 R2, R2, 0x200000, RZ ;  /* 0x0020000002027824 */ /* 0x000fe200078e00ff */
[----:B------:R-:W-:-:S04]  /*fd70*/  LEA R0, R0, 0x37800000, 0x17 ;  /* 0x3780000000007811 */ /* 0x000fc800078eb8ff */
[----:B------:R-:W-:-:S07]  /*fd80*/  LOP3.LUT R45, R0, R2, R45, 0xfe, !PT ;  /* 0x00000002002d7212 */ /* 0x000fce00078efe2d */
.L_x_5660:
[----:B------:R-:W-:Y:S05]  /*fd90*/  BSYNC B0 ;  /* 0x0000000000007941 */ /* 0x000fea0003800000 */
.L_x_5659:
[----:B------:R-:W0:Y:S01]  /*fda0*/  F2I.FTZ.TRUNC.NTZ R45, R45 ;  /* 0x0000002d002d7305 */ /* 0x000e22000021f100 */
[----:B------:R-:W-:Y:S05]  /*fdb0*/  BRA `(.L_x_5640) ;  /* 0x0000000000987947 */ /* 0x000fea0003800000 */
.L_x_5652:
        /* <DEDUP_REMOVED lines=14> */
.L_x_5666:
[----:B------:R-:W-:Y:S05]  /*fea0*/  BSYNC B0 ;  /* 0x0000000000007941 */ /* 0x000fea0003800000 */
.L_x_5665:
[----:B------:R-:W0:Y:S01]  /*feb0*/  F2I.FTZ.TRUNC.NTZ R45, R45 ;  /* 0x0000002d002d7305 */ /* 0x000e22000021f100 */
[----:B------:R-:W-:Y:S05]  /*fec0*/  BRA `(.L_x_5640) ;  /* 0x0000000000547947 */ /* 0x000fea0003800000 */
.L_x_5639:
        /* <DEDUP_REMOVED lines=17> */
.L_x_5667:
[----:B------:R-:W-:Y:S05]  /*ffe0*/  BRA `(.L_x_5640) ;  /* 0x00000000000c7947 */ /* 0x000fea0003800000 */
.L_x_5664:
[----:B------:R0:W5:Y:S01]  /*fff0*/  LDG.E R45, desc[UR36][R2.64] ;  /* 0x00000024022d7981 */ /* 0x000162000c1e1900 */
[----:B------:R-:W-:Y:S05]  /*10000*/  BRA `(.L_x_5640) ;  /* 0x0000000000047947 */ /* 0x000fea0003800000 */
.L_x_5663:
[----:B------:R0:W5:Y:S02]  /*10010*/  LDG.E R45, desc[UR36][R2.64] ;  /* 0x00000024022d7981 */ /* 0x000164000c1e1900 */
.L_x_5640:
        /* <DEDUP_REMOVED lines=18> */
.L_x_5671:
[----:B------:R0:W5:Y:S01]  /*10140*/  LDG.E.U8 R43, desc[UR36][R2.64] ;  /* 0x00000024022b7981 */ /* 0x000162000c1e1100 */
[----:B------:R-:W-:Y:S05]  /*10150*/  BRA `(.L_x_5673) ;  /* 0x0000000c00347947 */ /* 0x000fea0003800000 */
.L_x_5670:
        /* <DEDUP_REMOVED lines=8> */
.L_x_5675:
[----:B------:R0:W5:Y:S01]  /*101e0*/  LDG.E R43, desc[UR36][R2.64] ;  /* 0x00000024022b7981 */ /* 0x000162000c1e1900 */
[----:B------:R-:W-:Y:S05]  /*101f0*/  BRA `(.L_x_5673) ;  /* 0x0000000c000c7947 */ /* 0x000fea0003800000 */
.L_x_5674:
[----:B------:R0:W5:Y:S01]  /*10200*/  LDG.E.S16 R43, desc[UR36][R2.64] ;  /* 0x00000024022b7981 */ /* 0x000162000c1e1700 */
[----:B------:R-:W-:Y:S05]  /*10210*/  BRA `(.L_x_5673) ;  /* 0x0000000c00047947 */ /* 0x000fea0003800000 */
.L_x_5669:
        /* <DEDUP_REMOVED lines=9> */
.L_x_5677:
[----:B------:R-:W2:Y:S02]  /*102b0*/  LDG.E.U16 R2, desc[UR36][R2.64] ;  /* 0x0000002402027981 */ /* 0x000ea4000c1e1500 */
[----:B--2---:R-:W-:-:S06]  /*102c0*/  HADD2.F32 R43, -RZ, R2.H0_H0 ;  /* 0x20000002ff2b7230 */ /* 0x004fcc0000004100 */
[----:B------:R-:W0:Y:S01]  /*102d0*/  F2I.FTZ.TRUNC.NTZ R43, R43 ;  /* 0x0000002b002b7305 */ /* 0x000e22000021f100 */
[----:B------:R-:W-:Y:S05]  /*102e0*/  BRA `(.L_x_5673) ;  /* 0x0000000800d07947 */ /* 0x000fea0003800000 */
.L_x_5676:
        /* <DEDUP_REMOVED lines=9> */
.L_x_5679:
[----:B------:R-:W2:Y:S02]  /*10380*/  LDG.E.U16 R2, desc[UR36][R2.64] ;  /* 0x0000002402027981 */ /* 0x000ea4000c1e1500 */
[----:B--2---:R-:W-:-:S06]  /*10390*/  HADD2.F32 R43, -RZ, R2.H0_H0 ;  /* 0x20000002ff2b7230 */ /* 0x004fcc0000004100 */
[----:B------:R-:W0:Y:S01]  /*103a0*/  F2I.FTZ.TRUNC.NTZ R43, R43 ;  /* 0x0000002b002b7305 */ /* 0x000e22000021f100 */
[----:B------:R-:W-:Y:S05]  /*103b0*/  BRA `(.L_x_5673) ;  /* 0x00000008009c7947 */ /* 0x000fea0003800000 */
.L_x_5678:
[----:B------:R-:W2:Y:S02]  /*103c0*/  LDG.E.64 R2, desc[UR36][R2.64] ;  /* 0x0000002402027981 */ /* 0x000ea4000c1e1b00 */
[----:B--2---:R0:W2:Y:S01]  /*103d0*/  F2I.F64.TRUNC R43, R2 ;  /* 0x00000002002b7311 */ /* 0x0040a2000030d100 */
[----:B------:R-:W-:Y:S05]  /*103e0*/  BRA `(.L_x_5673) ;  /* 0x0000000800907947 */ /* 0x000fea0003800000 */
.L_x_5668:
        /* <DEDUP_REMOVED lines=12> */
.L_x_5682:
[----:B------:R-:W2:Y:S02]  /*104b0*/  LDG.E.64 R2, desc[UR36][R2.64] ;  /* 0x0000002402027981 */ /* 0x000ea4000c1e1b00 */
[----:B--2---:R0:W2:Y:S01]  /*104c0*/  F2I.F64.TRUNC R43, R2 ;  /* 0x00000002002b7311 */ /* 0x0040a2000030d100 */
[----:B------:R-:W-:Y:S05]  /*104d0*/  BRA `(.L_x_5673) ;  /* 0x0000000800547947 */ /* 0x000fea0003800000 */
.L_x_5681:
        /* <DEDUP_REMOVED lines=27> */
.L_x_5684:
        /* <DEDUP_REMOVED lines=14> */
.L_x_5683:
[----:B------:R-:W2:Y:S02]  /*10770*/  LDG.E.U16 R43, desc[UR36][R2.64] ;  /* 0x00000024022b7981 */ /* 0x000ea4000c1e1500 */
[----:B--2---:R-:W-:-:S06]  /*10780*/  IMAD.U32 R43, R43, 0x10000, RZ ;  /* 0x000100002b2b7824 */ /* 0x004fcc00078e00ff */
[----:B------:R-:W0:Y:S01]  /*10790*/  F2I.FTZ.TRUNC.NTZ R43, R43 ;  /* 0x0000002b002b7305 */ /* 0x000e22000021f100 */
[----:B------:R-:W-:Y:S05]  /*107a0*/  BRA `(.L_x_5673) ;  /* 0x0000000400a07947 */ /* 0x000fea0003800000 */
.L_x_5680:
        /* <DEDUP_REMOVED lines=10> */
.L_x_5687:
        /* <DEDUP_REMOVED lines=21> */
.L_x_5691:
[----:B------:R-:W-:Y:S05]  /*109a0*/  BSYNC B1 ;  /* 0x0000000000017941 */ /* 0x000fea0003800000 */
.L_x_5690:
[----:B------:R-:W-:Y:S01]  /*109b0*/  IMAD.SHL.U32 R2, R2, 0x100000, RZ ;  /* 0x0010000002027824 */ /* 0x000fe200078e00ff */
[----:B------:R-:W-:-:S04]  /*109c0*/  LEA R0, R0, 0x3b800000, 0x17 ;  /* 0x3b80000000007811 */ /* 0x000fc800078eb8ff */
[----:B------:R-:W-:-:S07]  /*109d0*/  LOP3.LUT R43, R0, R2, R43, 0xfe, !PT ;  /* 0x00000002002b7212 */ /* 0x000fce00078efe2b */
.L_x_5689:
[----:B------:R-:W-:Y:S05]  /*109e0*/  BSYNC B0 ;  /* 0x0000000000007941 */ /* 0x000fea0003800000 */
.L_x_5688:
[----:B------:R-:W0:Y:S01]  /*109f0*/  F2I.FTZ.TRUNC.NTZ R43, R43 ;  /* 0x0000002b002b7305 */ /* 0x000e22000021f100 */
[----:B------:R-:W-:Y:S05]  /*10a00*/  BRA `(.L_x_5673) ;  /* 0x0000000400087947 */ /* 0x000fea0003800000 */
.L_x_5686:
        /* <DEDUP_REMOVED lines=21> */
.L_x_5695:
[----:B------:R-:W-:Y:S05]  /*10b60*/  BSYNC B1 ;  /* 0x0000000000017941 */ /* 0x000fea0003800000 */
.L_x_5694:
[----:B------:R-:W-:Y:S01]  /*10b70*/  IMAD.SHL.U32 R2, R2, 0x200000, RZ ;  /* 0x0020000002027824 */ /* 0x000fe200078e00ff */
[----:B------:R-:W-:-:S04]  /*10b80*/  LEA R0, R0, 0x37800000, 0x17 ;  /* 0x3780000000007811 */ /* 0x000fc800078eb8ff */
[----:B------:R-:W-:-:S07]  /*10b90*/  LOP3.LUT R43, R0, R2, R43, 0xfe, !PT ;  /* 0x00000002002b7212 */ /* 0x000fce00078efe2b */
.L_x_5693:
[----:B------:R-:W-:Y:S05]  /*10ba0*/  BSYNC B0 ;  /* 0x0000000000007941 */ /* 0x000fea0003800000 */
.L_x_5692:
[----:B------:R-:W0:Y:S01]  /*10bb0*/  F2I.FTZ.TRUNC.NTZ R43, R43 ;  /* 0x0000002b002b7305 */ /* 0x000e22000021f100 */
[----:B------:R-:W-:Y:S05]  /*10bc0*/  BRA `(.L_x_5673) ;  /* 0x0000000000987947 */ /* 0x000fea0003800000 */
.L_x_5685:
        /* <DEDUP_REMOVED lines=14> */
.L_x_5699:
[----:B------:R-:W-:Y:S05]  /*10cb0*/  BSYNC B0 ;  /* 0x0000000000007941 */ /* 0x000fea0003800000 */
.L_x_5698:
[----:B------:R-:W0:Y:S01]  /*10cc0*/  F2I.FTZ.TRUNC.NTZ R43, R43 ;  /* 0x0000002b002b7305 */ /* 0x000e22000021f100 */
[----:B------:R-:W-:Y:S05]  /*10cd0*/  BRA `(.L_x_5673) ;  /* 0x0000000000547947 */ /* 0x000fea0003800000 */
.L_x_5672:
        /* <DEDUP_REMOVED lines=17> */
.L_x_5700:
[----:B------:R-:W-:Y:S05]  /*10df0*/  BRA `(.L_x_5673) ;  /* 0x00000000000c7947 */ /* 0x000fea0003800000 */
.L_x_5697:
[----:B------:R0:W5:Y:S01]  /*10e00*/  LDG.E R43, desc[UR36][R2.64] ;  /* 0x00000024022b7981 */ /* 0x000162000c1e1900 */
[----:B------:R-:W-:Y:S05]  /*10e10*/  BRA `(.L_x_5673) ;  /* 0x0000000000047947 */ /* 0x000fea0003800000 */
.L_x_5696:
[----:B------:R0:W5:Y:S02]  /*10e20*/  LDG.E R43, desc[UR36][R2.64] ;  /* 0x00000024022b7981 */ /* 0x000164000c1e1900 */
.L_x_5673:
        /* <DEDUP_REMOVED lines=18> */
.L_x_5704:
[----:B------:R0:W5:Y:S01]  /*10f50*/  LDG.E.U8 R46, desc[UR36][R2.64] ;  /* 0x00000024022e7981 */ /* 0x000162000c1e1100 */
[----:B------:R-:W-:Y:S05]  /*10f60*/  BRA `(.L_x_5568) ;  /* 0x0000000c00347947 */ /* 0x000fea0003800000 */
.L_x_5703:
        /* <DEDUP_REMOVED lines=8> */
.L_x_5707:
[----:B------:R0:W5:Y:S01]  /*10ff0*/  LDG.E R46, desc[UR36][R2.64] ;  /* 0x00000024022e7981 */ /* 0x000162000c1e1900 */
[----:B------:R-:W-:Y:S05]  /*11000*/  BRA `(.L_x_5568) ;  /* 0x0000000c000c7947 */ /* 0x000fea0003800000 */
.L_x_5706:
[----:B------:R0:W5:Y:S01]  /*11010*/  LDG.E.S16 R46, desc[UR36][R2.64] ;  /* 0x00000024022e7981 */ /* 0x000162000c1e1700 */
[----:B------:R-:W-:Y:S05]  /*11020*/  BRA `(.L_x_5568) ;  /* 0x0000000c00047947 */ /* 0x000fea0003800000 */
.L_x_5702:
        /* <DEDUP_REMOVED lines=9> */
.L_x_5709:
[----:B------:R-:W2:Y:S02]  /*110c0*/  LDG.E.U16 R2, desc[UR36][R2.64] ;  /* 0x0000002402027981 */ /* 0x000ea4000c1e1500 */
[----:B--2---:R-:W-:-:S06]  /*110d0*/  HADD2.F32 R46, -RZ, R2.H0_H0 ;  /* 0x20000002ff2e7230 */ /* 0x004fcc0000004100 */
[----:B------:R-:W0:Y:S01]  /*110e0*/  F2I.FTZ.TRUNC.NTZ R46, R46 ;  /* 0x0000002e002e7305 */ /* 0x000e22000021f100 */
[----:B------:R-:W-:Y:S05]  /*110f0*/  BRA `(.L_x_5568) ;  /* 0x0000000800d07947 */ /* 0x000fea0003800000 */
.L_x_5708:
        /* <DEDUP_REMOVED lines=9> */
.L_x_5711:
[----:B------:R-:W2:Y:S02]  /*11190*/  LDG.E.U16 R2, desc[UR36][R2.64] ;  /* 0x0000002402027981 */ /* 0x000ea4000c1e1500 */
[----:B--2---:R-:W-:-:S06]  /*111a0*/  HADD2.F32 R46, -RZ, R2.H0_H0 ;  /* 0x20000002ff2e7230 */ /* 0x004fcc0000004100 */
[----:B------:R-:W0:Y:S01]  /*111b0*/  F2I.FTZ.TRUNC.NTZ R46, R46 ;  /* 0x0000002e002e7305 */ /* 0x000e22000021f100 */
[----:B------:R-:W-:Y:S05]  /*111c0*/  BRA `(.L_x_5568) ;  /* 0x00000008009c7947 */ /* 0x000fea0003800000 */
.L_x_5710:
[----:B------:R-:W2:Y:S02]  /*111d0*/  LDG.E.64 R2, desc[UR36][R2.64] ;  /* 0x0000002402027981 */ /* 0x000ea4000c1e1b00 */
[----:B--2---:R0:W2:Y:S01]  /*111e0*/  F2I.F64.TRUNC R46, R2 ;  /* 0x00000002002e7311 */ /* 0x0040a2000030d100 */
[----:B------:R-:W-:Y:S05]  /*111f0*/  BRA `(.L_x_5568) ;  /* 0x0000000800907947 */ /* 0x000fea0003800000 */
.L_x_5701:
        /* <DEDUP_REMOVED lines=12> */
.L_x_5714:
[----:B------:R-:W2:Y:S02]  /*112c0*/  LDG.E.64 R2, desc[UR36][R2.64] ;  /* 0x0000002402027981 */ /* 0x000ea4000c1e1b00 */
[----:B--2---:R0:W2:Y:S01]  /*112d0*/  F2I.F64.TRUNC R46, R2 ;  /* 0x00000002002e7311 */ /* 0x0040a2000030d100 */
[----:B------:R-:W-:Y:S05]  /*112e0*/  BRA `(.L_x_5568) ;  /* 0x0000000800547947 */ /* 0x000fea0003800000 */
.L_x_5713:
        /* <DEDUP_REMOVED lines=27> */
.L_x_5716:
        /* <DEDUP_REMOVED lines=14> */
.L_x_5715:
[----:B------:R-:W2:Y:S02]  /*11580*/  LDG.E.U16 R46, desc[UR36][R2.64] ;  /* 0x00000024022e7981 */ /* 0x000ea4000c1e1500 */
[----:B--2---:R-:W-:-:S06]  /*11590*/  IMAD.U32 R46, R46, 0x10000, RZ ;  /* 0x000100002e2e7824 */ /* 0x004fcc00078e00ff */
[----:B------:R-:W0:Y:S01]  /*115a0*/  F2I.FTZ.TRUNC.NTZ R46, R46 ;  /* 0x0000002e002e7305 */ /* 0x000e22000021f100 */
[----:B------:R-:W-:Y:S05]  /*115b0*/  BRA `(.L_x_5568) ;  /* 0x0000000400a07947 */ /* 0x000fea0003800000 */
.L_x_5712:
        /* <DEDUP_REMOVED lines=10> */
.L_x_5719:
        /* <DEDUP_REMOVED lines=21> */
.L_x_5723:
[----:B------:R-:W-:Y:S05]  /*117b0*/  BSYNC B1 ;  /* 0x0000000000017941 */ /* 0x000fea0003800000 */
.L_x_5722:
[----:B------:R-:W-:Y:S01]  /*117c0*/  IMAD.SHL.U32 R2, R2, 0x100000, RZ ;  /* 0x0010000002027824 */ /* 0x000fe200078e00ff */
[----:B------:R-:W-:-:S04]  /*117d0*/  LEA R3, R0, 0x3b800000, 0x17 ;  /* 0x3b80000000037811 */ /* 0x000fc800078eb8ff */
[----:B------:R-:W-:-:S07]  /*117e0*/  LOP3.LUT R46, R3, R2, R46, 0xfe, !PT ;  /* 0x00000002032e7212 */ /* 0x000fce00078efe2e */
.L_x_5721:
[----:B------:R-:W-:Y:S05]  /*117f0*/  BSYNC B0 ;  /* 0x0000000000007941 */ /* 0x000fea0003800000 */
.L_x_5720:
[----:B------:R-:W0:Y:S01]  /*11800*/  F2I.FTZ.TRUNC.NTZ R46, R46 ;  /* 0x0000002e002e7305 */ /* 0x000e22000021f100 */
[----:B------:R-:W-:Y:S05]  /*11810*/  BRA `(.L_x_5568) ;  /* 0x0000000400087947 */ /* 0x000fea0003800000 */
.L_x_5718:
        /* <DEDUP_REMOVED lines=21> */
.L_x_5727:
[----:B------:R-:W-:Y:S05]  /*11970*/  BSYNC B1 ;  /* 0x0000000000017941 */ /* 0x000fea0003800000 */
.L_x_5726:
[----:B------:R-:W-:Y:S01]  /*11980*/  IMAD.SHL.U32 R2, R2, 0x200000, RZ ;  /* 0x0020000002027824 */ /* 0x000fe200078e00ff */
[----:B------:R-:W-:-:S04]  /*11990*/  LEA R3, R0, 0x37800000, 0x17 ;  /* 0x3780000000037811 */ /* 0x000fc800078eb8ff */
[----:B------:R-:W-:-:S07]  /*119a0*/  LOP3.LUT R46, R3, R2, R46, 0xfe, !PT ;  /* 0x00000002032e7212 */ /* 0x000fce00078efe2e */
.L_x_5725:
[----:B------:R-:W-:Y:S05]  /*119b0*/  BSYNC B0 ;  /* 0x0000000000007941 */ /* 0x000fea0003800000 */
.L_x_5724:
[----:B------:R-:W0:Y:S01]  /*119c0*/  F2I.FTZ.TRUNC.NTZ R46, R46 ;  /* 0x0000002e002e7305 */ /* 0x000e22000021f100 */
[----:B------:R-:W-:Y:S05]  /*119d0*/  BRA `(.L_x_5568) ;  /* 0x0000000000987947 */ /* 0x000fea0003800000 */
.L_x_5717:
        /* <DEDUP_REMOVED lines=14> */
.L_x_5731:
[----:B------:R-:W-:Y:S05]  /*11ac0*/  BSYNC B0 ;  /* 0x0000000000007941 */ /* 0x000fea0003800000 */
.L_x_5730:
[----:B------:R-:W0:Y:S01]  /*11ad0*/  F2I.FTZ.TRUNC.NTZ R46, R46 ;  /* 0x0000002e002e7305 */ /* 0x000e22000021f100 */
[----:B------:R-:W-:Y:S05]  /*11ae0*/  BRA `(.L_x_5568) ;  /* 0x0000000000547947 */ /* 0x000fea0003800000 */
.L_x_5705:
        /* <DEDUP_REMOVED lines=17> */
.L_x_5732:
[----:B------:R-:W-:Y:S05]  /*11c00*/  BRA `(.L_x_5568) ;  /* 0x00000000000c7947 */ /* 0x000fea0003800000 */
.L_x_5729:
[----:B------:R0:W5:Y:S01]  /*11c10*/  LDG.E R46, desc[UR36][R2.64] ;  /* 0x00000024022e7981 */ /* 0x000162000c1e1900 */
[----:B------:R-:W-:Y:S05]  /*11c20*/  BRA `(.L_x_5568) ;  /* 0x0000000000047947 */ /* 0x000fea0003800000 */
.L_x_5728:
[----:B------:R0:W5:Y:S02]  /*11c30*/  LDG.E R46, desc[UR36][R2.64] ;  /* 0x00000024022e7981 */ /* 0x000164000c1e1900 */
.L_x_5568:
[----:B------:R-:W-:Y:S05]  /*11c40*/  BSYNC B6 ;  /* 0x0000000000067941 */ /* 0x000fea0003800000 */
.L_x_5567:
[----:B01----:R-:W0:Y:S01]  /*11c50*/  LDC R2, c[0x0][0x230] ;  /* 0x00008c00ff027b82 */ /* 0x003e220000000800 */
        /* <DEDUP_REMOVED lines=8> */
[----:B------:R-:W0:Y:S01]  /*11ce0*/  S2R R19, SR_TID.X ;  /* 0x0000000000137919 */ /* 0x000e220000002100 */
[----:B------:R-:W-:Y:S01]  /*11cf0*/  BSSY B7, `(.L_x_5735) ;  /* 0x000007b000077945 */ /* 0x000fe20003800000 */
[----:B0-----:R-:W-:-:S13]  /*11d00*/  ISETP.GE.AND P0, PT, R19, R49, PT ;  /* 0x000000311300720c */ /* 0x001fda0003f06270 */
[----:B------:R-:W-:Y:S05]  /*11d10*/  @P0 BRA `(.L_x_5736) ;  /* 0x0000000400e00947 */ /* 0x000fea0003800000 */
[----:B------:R-:W-:Y:S01]  /*11d20*/  ULDC.64 UR4, c[0x4][0x148] ;  /* 0x0100520000047ab9 */ /* 0x000fe20000000a00 */
[----:B------:R-:W-:Y:S01]  /*11d30*/  BSSY B8, `(.L_x_5737) ;  /* 0x0000016000087945 */ /* 0x000fe20003800000 */
[----:B------:R-:W-:Y:S01]  /*11d40*/  ISETP.NE.U32.AND P0, PT, RZ, UR4, PT ;  /* 0x00000004ff007c0c */ /* 0x000fe2000bf05070 */
[----:B------:R-:W-:Y:S02]  /*11d50*/  ULDC UR4, c[0x0][0x218] ;  /* 0x0000860000047ab9 */ /* 0x000fe40000000800 */
[----:B-----5:R-:W-:Y:S02]  /*11d60*/  ISETP.EQ.AND P1, PT, R18, UR4, PT ;  /* 0x0000000412007c0c */ /* 0x020fe4000bf22270 */
[----:B------:R-:W-:-:S13]  /*11d70*/  ISETP.NE.AND.EX P0, PT, RZ, UR5, PT, P0 ;  /* 0x00000005ff007c0c */ /* 0x000fda000bf05300 */
[----:B------:R-:W-:Y:S05]  /*11d80*/  @P0 BRA P1, `(.L_x_5738) ;  /* 0x0000000000400947 */ /* 0x000fea0000800000 */
[----:B------:R-:W-:Y:S01]  /*11d90*/  MOV R2, 0x0 ;  /* 0x0000000000027802 */ /* 0x000fe20000000f00 */
[----:B------:R-:W-:Y:S01]  /*11da0*/  ULDC.64 UR4, c[0x4][0x128] ;  /* 0x01004a0000047ab9 */ /* 0x000fe20000000a00 */
[----:B------:R-:W-:Y:S01]  /*11db0*/  ULDC.64 UR6, c[0x4][0x8] ;  /* 0x0100020000067ab9 */ /* 0x000fe20000000a00 */
[----:B------:R-:W-:Y:S02]  /*11dc0*/  IMAD.U32 R4, RZ, RZ, UR4 ;  /* 0x00000004ff047e24 */ /* 0x000fe4000f8e00ff */
[----:B--2---:R-:W-:Y:S01]  /*11dd0*/  IMAD.U32 R5, RZ, RZ, UR5 ;  /* 0x00000005ff057e24 */ /* 0x004fe2000f8e00ff */
        /* <DEDUP_REMOVED lines=10> */
[----:B0--34-:R-:W-:Y:S05]  /*11e80*/  CALL.ABS.NOINC R2 ;  /* 0x0000000002007343 */ /* 0x019fea0003c00000 */
.L_x_5738:
[----:B------:R-:W-:Y:S05]  /*11e90*/  BSYNC B8 ;  /* 0x0000000000087941 */ /* 0x000fea0003800000 */
.L_x_5737:
[----:B------:R-:W-:Y:S01]  /*11ea0*/  ULDC.64 UR4, c[0x4][0x158] ;  /* 0x0100560000047ab9 */ /* 0x000fe20000000a00 */
[----:B------:R-:W-:Y:S01]  /*11eb0*/  BSSY B8, `(.L_x_5739) ;  /* 0x0000016000087945 */ /* 0x000fe20003800000 */
[----:B------:R-:W-:Y:S01]  /*11ec0*/  ISETP.NE.U32.AND P0, PT, RZ, UR4, PT ;  /* 0x00000004ff007c0c */ /* 0x000fe2000bf05070 */
[----:B------:R-:W-:Y:S02]  /*11ed0*/  ULDC UR4, c[0x0][0x228] ;  /* 0x00008a0000047ab9 */ /* 0x000fe40000000800 */
[----:B------:R-:W-:Y:S02]  /*11ee0*/  ISETP.EQ.AND P1, PT, R17, UR4, PT ;  /* 0x0000000411007c0c */ /* 0x000fe4000bf22270 */
        /* <DEDUP_REMOVED lines=18> */
.L_x_5740:
[----:B------:R-:W-:Y:S05]  /*12010*/  BSYNC B8 ;  /* 0x0000000000087941 */ /* 0x000fea0003800000 */
.L_x_5739:
[----:B----4-:R-:W-:Y:S01]  /*12020*/  IMAD.IADD R0, R30, 0x1, -R31 ;  /* 0x000000011e007824 */ /* 0x010fe200078e0a1f */
        /* <DEDUP_REMOVED lines=24> */
[----:B0--3--:R-:W-:Y:S05]  /*121b0*/  CALL.ABS.NOINC R2 ;  /* 0x0000000002007343 */ /* 0x009fea0003c00000 */
.L_x_5742:
[----:B------:R-:W-:Y:S05]  /*121c0*/  BSYNC B8 ;  /* 0x0000000000087941 */ /* 0x000fea0003800000 */
.L_x_5741:
[----:B------:R-:W-:Y:S02]  /*121d0*/  IADD3 R3, P1, R31, 0x1, RZ ;  /* 0x000000011f037810 */ /* 0x000fe40007f3e0ff */
[----:B------:R-:W-:Y:S02]  /*121e0*/  SHF.R.S32.HI R2, RZ, 0x1f, R31 ;  /* 0x0000001fff027819 */ /* 0x000fe4000001141f */
[----:B--2---:R-:W-:Y:S02]  /*121f0*/  SHF.R.S32.HI R5, RZ, 0x1f, R30 ;  /* 0x0000001fff057819 */ /* 0x004fe4000001141e */
[----:B------:R-:W-:Y:S01]  /*12200*/  ISETP.GE.U32.AND P0, PT, R3, R30, PT ;  /* 0x0000001e0300720c */ /* 0x000fe20003f06070 */
[----:B------:R-:W-:-:S05]  /*12210*/  IMAD.X R0, RZ, RZ, R2, P1 ;  /* 0x000000ffff007224 */ /* 0x000fca00008e0602 */
[----:B------:R-:W-:-:S04]  /*12220*/  ISETP.GE.AND.EX P0, PT, R0, R5, PT, P0 ;  /* 0x000000050000720c */ /* 0x000fc80003f06300 */
[----:B------:R-:W-:-:S13]  /*12230*/  ISETP.LE.OR P0, PT, R30, R31, P0 ;  /* 0x0000001f1e00720c */ /* 0x000fda0000703670 */
[----:B------:R-:W-:Y:S05]  /*12240*/  @P0 BRA `(.L_x_5736) ;  /* 0x0000000000940947 */ /* 0x000fea0003800000 */
[----:B------:R-:W-:Y:S02]  /*12250*/  ULDC.64 UR4, c[0x0][0x248] ;  /* 0x0000920000047ab9 */ /* 0x000fe40000000a00 */
[C---:B---3--:R-:W-:Y:S02]  /*12260*/  LEA R16, P0, R31.reuse, UR4, 0x2 ;  /* 0x000000041f107c11 */ /* 0x048fe4000f8010ff */
[----:B------:R-:W-:Y:S02]  /*12270*/  LEA R23, P2, R30, UR4, 0x2 ;  /* 0x000000041e177c11 */ /* 0x000fe4000f8410ff */
[----:B------:R-:W-:Y:S02]  /*12280*/  IADD3 R16, P1, R16, 0x4, RZ ;  /* 0x0000000410107810 */ /* 0x000fe40007f3e0ff */
[----:B------:R-:W-:Y:S02]  /*12290*/  LEA.HI.X R17, R31, UR5, R2, 0x2, P0 ;  /* 0x000000051f117c11 */ /* 0x000fe400080f1402 */
[----:B------:R-:W-:-:S03]  /*122a0*/  LEA.HI.X R30, R30, UR5, R5, 0x2, P2 ;  /* 0x000000051e1e7c11 */ /* 0x000fc600090f1405 */
[----:B------:R-:W-:-:S07]  /*122b0*/  IMAD.X R17, RZ, RZ, R17, P1 ;  /* 0x000000ffff117224 */ /* 0x000fce00008e0611 */
.L_x_5745:
        /* <DEDUP_REMOVED lines=23> */
[----:B0-----:R-:W-:Y:S05]  /*12430*/  CALL.ABS.NOINC R2 ;  /* 0x0000000002007343 */ /* 0x001fea0003c00000 */
.L_x_5744:
[----:B------:R-:W-:Y:S05]  /*12440*/  BSYNC B8 ;  /* 0x0000000000087941 */ /* 0x000fea0003800000 */
.L_x_5743:
[----:B------:R-:W-:-:S05]  /*12450*/  IADD3 R16, P0, R16, 0x4, RZ ;  /* 0x0000000410107810 */ /* 0x000fca0007f1e0ff */
[----:B------:R-:W-:Y:S01]  /*12460*/  IMAD.X R17, RZ, RZ, R17, P0 ;  /* 0x000000ffff117224 */ /* 0x000fe200000e0611 */
[----:B------:R-:W-:-:S04]  /*12470*/  ISETP.GE.U32.AND P0, PT, R16, R23, PT ;  /* 0x000000171000720c */ /* 0x000fc80003f06070 */
[----:B------:R-:W-:-:S13]  /*12480*/  ISETP.GE.U32.AND.EX P0, PT, R17, R30, PT, P0 ;  /* 0x0000001e1100720c */ /* 0x000fda0003f06100 */
[----:B------:R-:W-:Y:S05]  /*12490*/  @!P0 BRA `(.L_x_5745) ;  /* 0xfffffffc00888947 */ /* 0x000fea000383ffff */
.L_x_5736:
[----:B------:R-:W-:Y:S05]  /*124a0*/  BSYNC B7 ;  /* 0x0000000000077941 */ /* 0x000fea0003800000 */
.L_x_5735:
[----:B------:R-:W-:Y:S01]  /*124b0*/  VIADD R0, R19, 0x80 ;  /* 0x0000008013007836 */ /* 0x000fe20000000000 */
[----:B------:R-:W-:Y:S04]  /*124c0*/  BSSY B7, `(.L_x_5746) ;  /* 0x000007b000077945 */ /* 0x000fe80003800000 */
[----:B------:R-:W-:-:S13]  /*124d0*/  ISETP.GE.AND P0, PT, R0, R49, PT ;  /* 0x000000310000720c */ /* 0x000fda0003f06270 */
[----:B------:R-:W-:Y:S05]  /*124e0*/  @P0 BRA `(.L_x_5747) ;  /* 0x0000000400e00947 */ /* 0x000fea0003800000 */
[----:B------:R-:W-:Y:S01]  /*124f0*/  ULDC.64 UR4, c[0x4][0x148] ;  /* 0x0100520000047ab9 */ /* 0x000fe20000000a00 */
[----:B------:R-:W-:Y:S01]  /*12500*/  BSSY B8, `(.L_x_5748) ;  /* 0x0000016000087945 */ /* 0x000fe20003800000 */
[----:B------:R-:W-:Y:S01]  /*12510*/  ISETP.NE.U32.AND P0, PT, RZ, UR4, PT ;  /* 0x00000004ff007c0c */ /* 0x000fe2000bf05070 */
[----:B------:R-:W-:Y:S02]  /*12520*/  ULDC UR4, c[0x0][0x218] ;  /* 0x0000860000047ab9 */ /* 0x000fe40000000800 */
[----:B--2--5:R-:W-:Y:S02]  /*12530*/  ISETP.EQ.AND P1, PT, R35, UR4, PT ;  /* 0x0000000423007c0c */ /* 0x024fe4000bf22270 */
        /* <DEDUP_REMOVED lines=18> */
.L_x_5749:
[----:B------:R-:W-:Y:S05]  /*12660*/  BSYNC B8 ;  /* 0x0000000000087941 */ /* 0x000fea0003800000 */
.L_x_5748:
        /* <DEDUP_REMOVED lines=23> */
.L_x_5751:
[----:B------:R-:W-:Y:S05]  /*127e0*/  BSYNC B8 ;  /* 0x0000000000087941 */ /* 0x000fea0003800000 */
.L_x_5750:
[----:B------:R-:W-:Y:S01]  /*127f0*/  IMAD.IADD R0, R33, 0x1, -R36 ;  /* 0x0000000121007824 */ /* 0x000fe200078e0a24 */
        /* <DEDUP_REMOVED lines=25> */
.L_x_5753:
[----:B------:R-:W-:Y:S05]  /*12990*/  BSYNC B8 ;  /* 0x0000000000087941 */ /* 0x000fea0003800000 */
.L_x_5752:
[----:B------:R-:W-:Y:S02]  /*129a0*/  IADD3 R0, P1, R36, 0x1, RZ ;  /* 0x0000000124007810 */ /* 0x000fe40007f3e0ff */
[----:B------:R-:W-:Y:S02]  /*129b0*/  SHF.R.S32.HI R17, RZ, 0x1f, R36 ;  /* 0x0000001fff117819 */ /* 0x000fe40000011424 */
[----:B------:R-:W-:Y:S02]  /*129c0*/  ISETP.GE.U32.AND P0, PT, R0, R33, PT ;  /* 0x000000210000720c */ /* 0x000fe40003f06070 */
[----:B------:R-:W-:Y:S01]  /*129d0*/  SHF.R.S32.HI R2, RZ, 0x1f, R33 ;  /* 0x0000001fff027819 */ /* 0x000fe20000011421 */
[----:B------:R-:W-:-:S05]  /*129e0*/  IMAD.X R0, RZ, RZ, R17, P1 ;  /* 0x000000ffff007224 */ /* 0x000fca00008e0611 */
[----:B------:R-:W-:-:S04]  /*129f0*/  ISETP.GE.AND.EX P0, PT, R0, R2, PT, P0 ;  /* 0x000000020000720c */ /* 0x000fc80003f06300 */
[----:B------:R-:W-:-:S13]  /*12a00*/  ISETP.LE.OR P0, PT, R33, R36, P0 ;  /* 0x000000242100720c */ /* 0x000fda0000703670 */
[----:B------:R-:W-:Y:S05]  /*12a10*/  @P0 BRA `(.L_x_5747) ;  /* 0x0000000000940947 */ /* 0x000fea0003800000 */
[----:B------:R-:W-:Y:S02]  /*12a20*/  ULDC.64 UR4, c[0x0][0x248] ;  /* 0x0000920000047ab9 */ /* 0x000fe40000000a00 */
[----:B---3--:R-:W-:Y:S02]  /*12a30*/  LEA R16, P0, R36, UR4, 0x2 ;  /* 0x0000000424107c11 */ /* 0x008fe4000f8010ff */
[C---:B------:R-:W-:Y:S02]  /*12a40*/  LEA R23, P2, R33.reuse, UR4, 0x2 ;  /* 0x0000000421177c11 */ /* 0x040fe4000f8410ff */
[----:B------:R-:W-:Y:S02]  /*12a50*/  IADD3 R16, P1, R16, 0x4, RZ ;  /* 0x0000000410107810 */ /* 0x000fe40007f3e0ff */
[----:B------:R-:W-:Y:S02]  /*12a60*/  LEA.HI.X R17, R36, UR5, R17, 0x2, P0 ;  /* 0x0000000524117c11 */ /* 0x000fe400080f1411 */
[----:B------:R-:W-:-:S03]  /*12a70*/  LEA.HI.X R18, R33, UR5, R2, 0x2, P2 ;  /* 0x0000000521127c11 */ /* 0x000fc600090f1402 */
[----:B------:R-:W-:-:S07]  /*12a80*/  IMAD.X R17, RZ, RZ, R17, P1 ;  /* 0x000000ffff117224 */ /* 0x000fce00008e0611 */
.L_x_5756:
        /* <DEDUP_REMOVED lines=24> */
.L_x_5755:
[----:B------:R-:W-:Y:S05]  /*12c10*/  BSYNC B8 ;  /* 0x0000000000087941 */ /* 0x000fea0003800000 */
.L_x_5754:
[----:B------:R-:W-:-:S05]  /*12c20*/  IADD3 R16, P0, R16, 0x4, RZ ;  /* 0x0000000410107810 */ /* 0x000fca0007f1e0ff */
[----:B------:R-:W-:Y:S01]  /*12c30*/  IMAD.X R17, RZ, RZ, R17, P0 ;  /* 0x000000ffff117224 */ /* 0x000fe200000e0611 */
[----:B------:R-:W-:-:S04]  /*12c40*/  ISETP.GE.U32.AND P0, PT, R16, R23, PT ;  /* 0x000000171000720c */ /* 0x000fc80003f06070 */
[----:B------:R-:W-:-:S13]  /*12c50*/  ISETP.GE.U32.AND.EX P0, PT, R17, R18, PT, P0 ;  /* 0x000000121100720c */ /* 0x000fda0003f06100 */
[----:B------:R-:W-:Y:S05]  /*12c60*/  @!P0 BRA `(.L_x_5756) ;  /* 0xfffffffc00888947 */ /* 0x000fea000383ffff */
.L_x_5747:
[----:B------:R-:W-:Y:S05]  /*12c70*/  BSYNC B7 ;  /* 0x0000000000077941 */ /* 0x000fea0003800000 */
.L_x_5746:
        /* <DEDUP_REMOVED lines=27> */
.L_x_5760:
[----:B------:R-:W-:Y:S05]  /*12e30*/  BSYNC B8 ;  /* 0x0000000000087941 */ /* 0x000fea0003800000 */
.L_x_5759:
        /* <DEDUP_REMOVED lines=23> */
.L_x_5762:
[----:B------:R-:W-:Y:S05]  /*12fb0*/  BSYNC B8 ;  /* 0x0000000000087941 */ /* 0x000fea0003800000 */
.L_x_5761:
        /* <DEDUP_REMOVED lines=26> */
.L_x_5764:
[----:B------:R-:W-:Y:S05]  /*13160*/  BSYNC B8 ;  /* 0x0000000000087941 */ /* 0x000fea0003800000 */
.L_x_5763:
[----:B------:R-:W-:Y:S02]  /*13170*/  IADD3 R3, P1, R39, 0x1, RZ ;  /* 0x0000000127037810 */ /* 0x000fe40007f3e0ff */
[----:B------:R-:W-:Y:S02]  /*13180*/  SHF.R.S32.HI R2, RZ, 0x1f, R39 ;  /* 0x0000001fff027819 */ /* 0x000fe40000011427 */
[----:B------:R-:W-:Y:S02]  /*13190*/  SHF.R.S32.HI R5, RZ, 0x1f, R38 ;  /* 0x0000001fff057819 */ /* 0x000fe40000011426 */
        /* <DEDUP_REMOVED lines=12> */
.L_x_5767:
        /* <DEDUP_REMOVED lines=24> */
.L_x_5766:
[----:B------:R-:W-:Y:S05]  /*133e0*/  BSYNC B8 ;  /* 0x0000000000087941 */ /* 0x000fea0003800000 */
.L_x_5765:
[----:B------:R-:W-:-:S05]  /*133f0*/  IADD3 R16, P0, R16, 0x4, RZ ;  /* 0x0000000410107810 */ /* 0x000fca0007f1e0ff */
[----:B------:R-:W-:Y:S01]  /*13400*/  IMAD.X R17, RZ, RZ, R17, P0 ;  /* 0x000000ffff117224 */ /* 0x000fe200000e0611 */
[----:B------:R-:W-:-:S04]  /*13410*/  ISETP.GE.U32.AND P0, PT, R16, R23, PT ;  /* 0x000000171000720c */ /* 0x000fc80003f06070 */
[----:B------:R-:W-:-:S13]  /*13420*/  ISETP.GE.U32.AND.EX P0, PT, R17, R38, PT, P0 ;  /* 0x000000261100720c */ /* 0x000fda0003f06100 */
[----:B------:R-:W-:Y:S05]  /*13430*/  @!P0 BRA `(.L_x_5767) ;  /* 0xfffffffc00888947 */ /* 0x000fea000383ffff */
.L_x_5758:
[----:B------:R-:W-:Y:S05]  /*13440*/  BSYNC B7 ;  /* 0x0000000000077941 */ /* 0x000fea0003800000 */
.L_x_5757:
        /* <DEDUP_REMOVED lines=27> */
.L_x_5771:
[----:B------:R-:W-:Y:S05]  /*13600*/  BSYNC B8 ;  /* 0x0000000000087941 */ /* 0x000fea0003800000 */
.L_x_5770:
        /* <DEDUP_REMOVED lines=23> */
.L_x_5773:
[----:B------:R-:W-:Y:S05]  /*13780*/  BSYNC B8 ;  /* 0x0000000000087941 */ /* 0x000fea0003800000 */
.L_x_5772:
        /* <DEDUP_REMOVED lines=26> */
.L_x_5775:
[----:B------:R-:W-:Y:S05]  /*13930*/  BSYNC B8 ;  /* 0x0000000000087941 */ /* 0x000fea0003800000 */
.L_x_5774:
[C---:B------:R-:W-:Y:S01]  /*13940*/  IADD3 R2, P1, R45.reuse, 0x1, RZ ;  /* 0x000000012d027810 */ /* 0x040fe20007f3e0ff */
[----:B---3--:R-:W0:Y:S01]  /*13950*/  LDC.64 R16, c[0x0][0x248] ;  /* 0x00009200ff107b82 */ /* 0x008e220000000a00 */
[----:B------:R-:W-:Y:S02]  /*13960*/  SHF.R.S32.HI R0, RZ, 0x1f, R43 ;  /* 0x0000001fff007819 */ /* 0x000fe4000001142b */
[----:B------:R-:W-:Y:S02]  /*13970*/  ISETP.GE.U32.AND P0, PT, R2, R43, PT ;  /* 0x0000002b0200720c */ /* 0x000fe40003f06070 */
[----:B------:R-:W-:-:S04]  /*13980*/  LEA.HI.X.SX32 R3, R45, RZ, 0x1, P1 ;  /* 0x000000ff2d037211 */ /* 0x000fc800008f0eff */
[----:B------:R-:W-:-:S04]  /*13990*/  ISETP.GE.AND.EX P0, PT, R3, R0, PT, P0 ;  /* 0x000000000300720c */ /* 0x000fc80003f06300 */
[----:B------:R-:W-:Y:S01]  /*139a0*/  ISETP.LE.OR P0, PT, R43, R45, P0 ;  /* 0x0000002d2b00720c */ /* 0x000fe20000703670 */
[----:B0-----:R-:W-:-:S04]  /*139b0*/  IMAD.WIDE R2, R45, 0x4, R16 ;  /* 0x000000042d027825 */ /* 0x001fc800078e0210 */
[----:B------:R-:W-:-:S08]  /*139c0*/  IMAD.WIDE R16, R43, 0x4, R16 ;  /* 0x000000042b107825 */ /* 0x000fd000078e0210 */
[----:B------:R-:W-:Y:S05]  /*139d0*/  @P0 BRA `(.L_x_5769) ;  /* 0x0000000000800947 */ /* 0x000fea0003800000 */
[----:B------:R-:W-:-:S05]  /*139e0*/  IADD3 R18, P0, R2, 0x4, RZ ;  /* 0x0000000402127810 */ /* 0x000fca0007f1e0ff */
[----:B------:R-:W-:-:S08]  /*139f0*/  IMAD.X R19, RZ, RZ, R3, P0 ;  /* 0x000000ffff137224 */ /* 0x000fd000000e0603 */
.L_x_5778:
        /* <DEDUP_REMOVED lines=24> */
.L_x_5777:
[----:B------:R-:W-:Y:S05]  /*13b80*/  BSYNC B8 ;  /* 0x0000000000087941 */ /* 0x000fea0003800000 */
.L_x_5776:
[----:B------:R-:W-:-:S05]  /*13b90*/  IADD3 R18, P0, R18, 0x4, RZ ;  /* 0x0000000412127810 */ /* 0x000fca0007f1e0ff */
[----:B------:R-:W-:Y:S01]  /*13ba0*/  IMAD.X R19, RZ, RZ, R19, P0 ;  /* 0x000000ffff137224 */ /* 0x000fe200000e0613 */
[----:B------:R-:W-:-:S04]  /*13bb0*/  ISETP.GE.U32.AND P0, PT, R18, R16, PT ;  /* 0x000000101200720c */ /* 0x000fc80003f06070 */
[----:B------:R-:W-:-:S13]  /*13bc0*/  ISETP.GE.U32.AND.EX P0, PT, R19, R17, PT, P0 ;  /* 0x000000111300720c */ /* 0x000fda0003f06100 */
[----:B------:R-:W-:Y:S05]  /*13bd0*/  @!P0 BRA `(.L_x_5778) ;  /* 0xfffffffc00888947 */ /* 0x000fea000383ffff */
.L_x_5769:
[----:B------:R-:W-:Y:S05]  /*13be0*/  BSYNC B7 ;  /* 0x0000000000077941 */ /* 0x000fea0003800000 */
.L_x_5768:
[----:B------:R-:W-:Y:S05]  /*13bf0*/  BRA `(.L_x_5779) ;  /* 0x0000007c00187947 */ /* 0x000fea0003800000 */
.L_x_5734:
        /* <DEDUP_REMOVED lines=27> */
.L_x_5783:
[----:B------:R-:W-:Y:S05]  /*13db0*/  BSYNC B8 ;  /* 0x0000000000087941 */ /* 0x000fea0003800000 */
.L_x_5782:
        /* <DEDUP_REMOVED lines=23> */
.L_x_5785:
[----:B------:R-:W-:Y:S05]  /*13f30*/  BSYNC B8 ;  /* 0x0000000000087941 */ /* 0x000fea0003800000 */
.L_x_5784:
        /* <DEDUP_REMOVED lines=26> */
.L_x_5787:
[----:B------:R-:W-:Y:S05]  /*140e0*/  BSYNC B8 ;  /* 0x0000000000087941 */ /* 0x000fea0003800000 */
.L_x_5786:
[----:B------:R-:W0:Y:S01]  /*140f0*/  LDC R7, c[0x0][0x230] ;  /* 0x00008c00ff077b82 */ /* 0x000e220000000800 */
[----:B------:R-:W-:Y:S01]  /*14100*/  ISETP.GE.U32.AND P0, PT, R2, 0x3, PT ;  /* 0x000000030200780c */ /* 0x000fe20003f06070 */
[----:B------:R-:W-:Y:S01]  /*14110*/  ULDC.64 UR4, c[0x0][0x228] ;  /* 0x00008a0000047ab9 */ /* 0x000fe20000000a00 */
[----:B--23--:R-:W-:Y:S01]  /*14120*/  SHF.R.S32.HI R0, RZ, 0x1f, R16 ;  /* 0x0000001fff007819 */ /* 0x00cfe20000011410 */
[----:B------:R-:W-:-:S04]  /*14130*/  IMAD.WIDE.U32 R18, R16, UR4, RZ ;  /* 0x0000000410127c25 */ /* 0x000fc8000f8e00ff */
[----:B------:R-:W-:Y:S02]  /*14140*/  IMAD R3, R0, UR4, RZ ;  /* 0x0000000400037c24 */ /* 0x000fe4000f8e02ff */
[----:B------:R-:W-:Y:S02]  /*14150*/  IMAD.MOV.U32 R20, RZ, RZ, RZ ;  /* 0x000000ffff147224 */ /* 0x000fe400078e00ff */
[----:B------:R-:W-:Y:S02]  /*14160*/  IMAD R3, R16, UR5, R3 ;  /* 0x0000000510037c24 */ /* 0x000fe4000f8e0203 */
[----:B------:R-:W-:Y:S02]  /*14170*/  IMAD.MOV.U32 R29, RZ, RZ, R2 ;  /* 0x000000ffff1d7224 */ /* 0x000fe400078e0002 */
[----:B------:R-:W-:Y:S02]  /*14180*/  IMAD.IADD R5, R19, 0x1, R3 ;  /* 0x0000000113057824 */ /* 0x000fe400078e0203 */
[----:B------:R-:W-:Y:S01]  /*14190*/  IMAD.MOV.U32 R19, RZ, RZ, RZ ;  /* 0x000000ffff137224 */ /* 0x000fe200078e00ff */
[----:B0-----:R-:W-:Y:S01]  /*141a0*/  LOP3.LUT R50, R7, 0x3, RZ, 0xc0, !PT ;  /* 0x0000000307327812 */ /* 0x001fe200078ec0ff */
[----:B------:R-:W-:Y:S06]  /*141b0*/  @!P0 BRA `(.L_x_5788) ;  /* 0x0000000c00408947 */ /* 0x000fec0003800000 */
[----:B------:R-:W-:Y:S01]  /*141c0*/  BSSY B0, `(.L_x_5788) ;  /* 0x00000cf000007945 */ /* 0x000fe20003800000 */
[----:B------:R-:W-:Y:S02]  /*141d0*/  IMAD.IADD R28, R7, 0x1, -R50 ;  /* 0x00000001071c7824 */ /* 0x000fe400078e0a32 */
[----:B------:R-:W-:Y:S02]  /*141e0*/  IMAD.MOV.U32 R19, RZ, RZ, RZ ;  /* 0x000000ffff137224 */ /* 0x000fe400078e00ff */
[----:B------:R-:W-:Y:S02]  /*141f0*/  IMAD.MOV.U32 R20, RZ, RZ, RZ ;  /* 0x000000ffff147224 */ /* 0x000fe400078e00ff */
[----:B------:R-:W-:-:S07]  /*14200*/  IMAD.MOV.U32 R29, RZ, RZ, R2 ;  /* 0x000000ffff1d7224 */ /* 0x000fce00078e0002 */
.L_x_5801:
        /* <DEDUP_REMOVED lines=10> */
[----:B------:R-:W-:Y:S02]  /*142b0*/  IMAD.MOV.U32 R4, RZ, RZ, R16 ;  /* 0x000000ffff047224 */ /* 0x000fe400078e0010 */
[----:B------:R-:W-:-:S07]  /*142c0*/  IMAD.MOV.U32 R3, RZ, RZ, R17 ;  /* 0x000000ffff037224 */ /* 0x000fce00078e0011 */
[----:B------:R-:W-:Y:S05]  /*142d0*/  CALL.REL.NOINC `($__internal_13_$__cuda_sm20_div_s64) ;  /* 0x0000009400447944 */ /* 0x000fea0003c00000 */
[----:B------:R-:W-:Y:S02]  /*142e0*/  IMAD.MOV.U32 R10, RZ, RZ, R4 ;  /* 0x000000ffff0a7224 */ /* 0x000fe400078e0004 */
[----:B------:R-:W-:Y:S01]  /*142f0*/  IMAD.MOV.U32 R11, RZ, RZ, R3 ;  /* 0x000000ffff0b7224 */ /* 0x000fe200078e0003 */
[----:B------:R-:W-:Y:S06]  /*14300*/  BRA `(.L_x_5791) ;  /* 0x00000000004c7947 */ /* 0x000fec0003800000 */
.L_x_5790:
        /* <DEDUP_REMOVED lines=19> */
.L_x_5791:
[----:B------:R-:W-:Y:S05]  /*14440*/  BSYNC B1 ;  /* 0x0000000000017941 */ /* 0x000fea0003800000 */
.L_x_5789:
        /* <DEDUP_REMOVED lines=27> */
[----:B------:R-:W-:Y:S05]  /*14600*/  CALL.REL.NOINC `($__internal_13_$__cuda_sm20_div_s64) ;  /* 0x0000009000787944 */ /* 0x000fea0003c00000 */
[----:B------:R-:W-:Y:S02]  /*14610*/  IMAD.MOV.U32 R18, RZ, RZ, R4 ;  /* 0x000000ffff127224 */ /* 0x000fe400078e0004 */
[----:B------:R-:W-:Y:S01]  /*14620*/  IMAD.MOV.U32 R19, RZ, RZ, R3 ;  /* 0x000000ffff137224 */ /* 0x000fe200078e0003 */
[----:B------:R-:W-:Y:S06]  /*14630*/  BRA `(.L_x_5794) ;  /* 0x00000000004c7947 */ /* 0x000fec0003800000 */
.L_x_5793:
        /* <DEDUP_REMOVED lines=19> */
.L_x_5794:
[----:B------:R-:W-:Y:S05]  /*14770*/  BSYNC B1 ;  /* 0x0000000000017941 */ /* 0x000fea0003800000 */
.L_x_5792:
        /* <DEDUP_REMOVED lines=29> */
.L_x_5796:
        /* <DEDUP_REMOVED lines=19> */
.L_x_5797:
[----:B------:R-:W-:Y:S05]  /*14a80*/  BSYNC B1 ;  /* 0x0000000000017941 */ /* 0x000fea0003800000 */
.L_x_5795:
        /* <DEDUP_REMOVED lines=28> */
.L_x_5799:
        /* <DEDUP_REMOVED lines=19> */
.L_x_5800:
[----:B------:R-:W-:Y:S05]  /*14d80*/  BSYNC B1 ;  /* 0x0000000000017941 */ /* 0x000fea0003800000 */
.L_x_5798:
        /* <DEDUP_REMOVED lines=19> */
.L_x_5788:
        /* <DEDUP_REMOVED lines=18> */
.L_x_5804:
        /* <DEDUP_REMOVED lines=19> */
.L_x_5805:
[----:B------:R-:W-:Y:S05]  /*15110*/  BSYNC B0 ;  /* 0x0000000000007941 */ /* 0x000fea0003800000 */
.L_x_5803:
        /* <DEDUP_REMOVED lines=30> */
[----:B------:R-:W-:Y:S05]  /*15300*/  CALL.REL.NOINC `($__internal_13_$__cuda_sm20_div_s64) ;  /* 0x0000008400387944 */ /* 0x000fea0003c00000 */
[----:B------:R-:W-:Y:S01]  /*15310*/  IMAD.MOV.U32 R5, RZ, RZ, R3 ;  /* 0x000000ffff057224 */ /* 0x000fe200078e0003 */
[----:B------:R-:W-:Y:S06]  /*15320*/  BRA `(.L_x_5808) ;  /* 0x00000000004c7947 */ /* 0x000fec0003800000 */
.L_x_5807:
        /* <DEDUP_REMOVED lines=19> */
.L_x_5808:
[----:B------:R-:W-:Y:S05]  /*15460*/  BSYNC B0 ;  /* 0x0000000000007941 */ /* 0x000fea0003800000 */
.L_x_5806:
        /* <DEDUP_REMOVED lines=26> */
[----:B------:R-:W-:Y:S05]  /*15610*/  CALL.REL.NOINC `($__internal_14_$__cuda_sm20_rem_s64) ;  /* 0x0000008400c47944 */ /* 0x000fea0003c00000 */
[----:B------:R-:W-:Y:S02]  /*15620*/  IMAD.MOV.U32 R4, RZ, RZ, R0 ;  /* 0x000000ffff047224 */ /* 0x000fe400078e0000 */
[----:B------:R-:W-:Y:S01]  /*15630*/  IMAD.MOV.U32 R5, RZ, RZ, R3 ;  /* 0x000000ffff057224 */ /* 0x000fe200078e0003 */
[----:B------:R-:W-:Y:S06]  /*15640*/  BRA `(.L_x_5811) ;  /* 0x0000000000487947 */ /* 0x000fec0003800000 */
.L_x_5810:
        /* <DEDUP_REMOVED lines=18> */
.L_x_5811:
[----:B------:R-:W-:Y:S05]  /*15770*/  BSYNC B0 ;  /* 0x0000000000007941 */ /* 0x000fea0003800000 */
.L_x_5809:
        /* <DEDUP_REMOVED lines=8> */
.L_x_5802:
[-C--:B------:R-:W-:Y:S02]  /*15800*/  IADD3 R17, P0, R31, R19.reuse, RZ ;  /* 0x000000131f117210 */ /* 0x080fe40007f1e0ff */
[----:B------:R-:W-:Y:S02]  /*15810*/  IADD3 R19, P1, R30, R19, RZ ;  /* 0x000000131e137210 */ /* 0x000fe40007f3e0ff */
[----:B------:R-:W-:Y:S02]  /*15820*/  IADD3 R0, P2, R17, 0x1, RZ ;  /* 0x0000000111007810 */ /* 0x000fe40007f5e0ff */
[-C--:B------:R-:W-:Y:S02]  /*15830*/  LEA.HI.X.SX32 R4, R31, R20.reuse, 0x1, P0 ;  /* 0x000000141f047211 */ /* 0x080fe400000f0eff */
        /* <DEDUP_REMOVED lines=13> */
.L_x_5814:
        /* <DEDUP_REMOVED lines=24> */
.L_x_5813:
[----:B------:R-:W-:Y:S05]  /*15a90*/  BSYNC B8 ;  /* 0x0000000000087941 */ /* 0x000fea0003800000 */
.L_x_5812:
[----:B------:R-:W-:-:S05]  /*15aa0*/  IADD3 R16, P0, R16, 0x4, RZ ;  /* 0x0000000410107810 */ /* 0x000fca0007f1e0ff */
[----:B------:R-:W-:Y:S01]  /*15ab0*/  IMAD.X R17, RZ, RZ, R17, P0 ;  /* 0x000000ffff117224 */ /* 0x000fe200000e0611 */
[----:B------:R-:W-:-:S04]  /*15ac0*/  ISETP.GE.U32.AND P0, PT, R16, R18, PT ;  /* 0x000000121000720c */ /* 0x000fc80003f06070 */
[----:B------:R-:W-:-:S13]  /*15ad0*/  ISETP.GE.U32.AND.EX P0, PT, R17, R22, PT, P0 ;  /* 0x000000161100720c */ /* 0x000fda0003f06100 */
[----:B------:R-:W-:Y:S05]  /*15ae0*/  @!P0 BRA `(.L_x_5814) ;  /* 0xfffffffc00888947 */ /* 0x000fea000383ffff */
.L_x_5781:
[----:B------:R-:W-:Y:S05]  /*15af0*/  BSYNC B7 ;  /* 0x0000000000077941 */ /* 0x000fea0003800000 */
.L_x_5780:
[----:B------:R-:W0:Y:S01]  /*15b00*/  S2R R0, SR_TID.X ;  /* 0x0000000000007919 */ /* 0x000e220000002100 */
[----:B------:R-:W-:Y:S01]  /*15b10*/  BSSY B7, `(.L_x_5815) ;  /* 0x00001f1000077945 */ /* 0x000fe20003800000 */
[----:B0-----:R-:W-:-:S05]  /*15b20*/  VIADD R0, R0, 0x80 ;  /* 0x0000008000007836 */ /* 0x001fca0000000000 */
        /* <DEDUP_REMOVED lines=25> */
.L_x_5818:
[----:B------:R-:W-:Y:S05]  /*15cc0*/  BSYNC B8 ;  /* 0x0000000000087941 */ /* 0x000fea0003800000 */
.L_x_5817:
        /* <DEDUP_REMOVED lines=23> */
.L_x_5820:
[----:B------:R-:W-:Y:S05]  /*15e40*/  BSYNC B8 ;  /* 0x0000000000087941 */ /* 0x000fea0003800000 */
.L_x_5819:
        /* <DEDUP_REMOVED lines=26> */
.L_x_5822:
[----:B------:R-:W-:Y:S05]  /*15ff0*/  BSYNC B8 ;  /* 0x0000000000087941 */ /* 0x000fea0003800000 */
.L_x_5821:
[----:B------:R-:W4:Y:S01]  /*16000*/  LDC R28, c[0x0][0x230] ;  /* 0x00008c00ff1c7b82 */ /* 0x000f220000000800 */
[----:B------:R-:W-:Y:S01]  /*16010*/  ISETP.GE.U32.AND P0, PT, R2, 0x3, PT ;  /* 0x000000030200780c */ /* 0x000fe20003f06070 */
[----:B------:R-:W-:Y:S01]  /*16020*/  ULDC.64 UR4, c[0x0][0x228] ;  /* 0x00008a0000047ab9 */ /* 0x000fe20000000a00 */
[----:B------:R-:W-:Y:S01]  /*16030*/  SHF.R.S32.HI R0, RZ, 0x1f, R32 ;  /* 0x0000001fff007819 */ /* 0x000fe20000011420 */
[----:B------:R-:W-:-:S04]  /*16040*/  IMAD.WIDE.U32 R18, R32, UR4, RZ ;  /* 0x0000000420127c25 */ /* 0x000fc8000f8e00ff */
[----:B------:R-:W-:Y:S02]  /*16050*/  IMAD R3, R0, UR4, RZ ;  /* 0x0000000400037c24 */ /* 0x000fe4000f8e02ff */
[----:B------:R-:W-:Y:S02]  /*16060*/  IMAD.MOV.U32 R20, RZ, RZ, RZ ;  /* 0x000000ffff147224 */ /* 0x000fe400078e00ff */
[----:B------:R-:W-:Y:S02]  /*16070*/  IMAD R3, R32, UR5, R3 ;  /* 0x0000000520037c24 */ /* 0x000fe4000f8e0203 */
[----:B------:R-:W-:Y:S02]  /*16080*/  IMAD.MOV.U32 R29, RZ, RZ, R2 ;  /* 0x000000ffff1d7224 */ /* 0x000fe400078e0002 */
[----:B------:R-:W-:Y:S02]  /*16090*/  IMAD.IADD R5, R19, 0x1, R3 ;  /* 0x0000000113057824 */ /* 0x000fe400078e0203 */
[----:B------:R-:W-:Y:S01]  /*160a0*/  IMAD.MOV.U32 R19, RZ, RZ, RZ ;  /* 0x000000ffff137224 */ /* 0x000fe200078e00ff */
[----:B----4-:R-:W-:Y:S01]  /*160b0*/  LOP3.LUT R31, R28, 0x3, RZ, 0xc0, !PT ;  /* 0x000000031c1f7812 */ /* 0x010fe200078ec0ff */
[----:B------:R-:W-:Y:S06]  /*160c0*/  @!P0 BRA `(.L_x_5823) ;  /* 0x0000000c00488947 */ /* 0x000fec0003800000 */
[----:B------:R-:W-:Y:S01]  /*160d0*/  BSSY B0, `(.L_x_5823) ;  /* 0x00000d1000007945 */ /* 0x000fe20003800000 */
[----:B------:R-:W-:Y:S02]  /*160e0*/  IMAD.IADD R28, R28, 0x1, -R31 ;  /* 0x000000011c1c7824 */ /* 0x000fe400078e0a1f */
[----:B------:R-:W-:Y:S02]  /*160f0*/  IMAD.MOV.U32 R19, RZ, RZ, RZ ;  /* 0x000000ffff137224 */ /* 0x000fe400078e00ff */
[----:B------:R-:W-:Y:S02]  /*16100*/  IMAD.MOV.U32 R20, RZ, RZ, RZ ;  /* 0x000000ffff147224 */ /* 0x000fe400078e00ff */
[----:B------:R-:W-:-:S07]  /*16110*/  IMAD.MOV.U32 R29, RZ, RZ, R2 ;  /* 0x000000ffff1d7224 */ /* 0x000fce00078e0002 */
.L_x_5836:
[----:B------:R-:W0:Y:S02]  /*16120*/  LDC.64 R8, c[0x0][0x238] ;  /* 0x00008e00ff087b82 */ /* 0x000e240000000a00 */
[----:B0-----:R-:W-:-:S05]  /*16130*/  IMAD.WIDE R8, R29, 0x8, R8 ;  /* 0x000000081d087825 */ /* 0x001fca00078e0208 */
[----:B---3--:R-:W2:Y:S01]  /*16140*/  LDG.E.64 R16, desc[UR36][R8.64] ;  /* 0x0000002408107981 */ /* 0x008ea2000c1e1b00 */
        /* <DEDUP_REMOVED lines=13> */
.L_x_5825:
        /* <DEDUP_REMOVED lines=19> */
.L_x_5826:
[----:B------:R-:W-:Y:S05]  /*16350*/  BSYNC B1 ;  /* 0x0000000000017941 */ /* 0x000fea0003800000 */
.L_x_5824:
        /* <DEDUP_REMOVED lines=31> */
.L_x_5828:
        /* <DEDUP_REMOVED lines=19> */
.L_x_5829:
[----:B------:R-:W-:Y:S05]  /*16680*/  BSYNC B1 ;  /* 0x0000000000017941 */ /* 0x000fea0003800000 */
.L_x_5827:
        /* <DEDUP_REMOVED lines=29> */
.L_x_5831:
        /* <DEDUP_REMOVED lines=19> */
.L_x_5832:
[----:B------:R-:W-:Y:S05]  /*16990*/  BSYNC B1 ;  /* 0x0000000000017941 */ /* 0x000fea0003800000 */
.L_x_5830:
        /* <DEDUP_REMOVED lines=28> */
.L_x_5834:
        /* <DEDUP_REMOVED lines=19> */
.L_x_5835:
[----:B------:R-:W-:Y:S05]  /*16c90*/  BSYNC B1 ;  /* 0x0000000000017941 */ /* 0x000fea0003800000 */
.L_x_5833:
        /* <DEDUP_REMOVED lines=12> */
[----:B------:R-:W-:Y:S02]  /*16d60*/  IMAD.MOV.U32 R9, RZ, RZ, R16 ;  /* 0x000000ffff097224 */ /* 0x000fe400078e0010 */
[----:B------:R-:W-:Y:S02]  /*16d70*/  VIADD R29, R29, 0xfffffffc ;  /* 0xfffffffc1d1d7836 */ /* 0x000fe40000000000 */
[----:B--2---:R-:W-:-:S02]  /*16d80*/  IMAD R3, R3, R12, RZ ;  /* 0x0000000c03037224 */ /* 0x004fc400078e02ff */
[----:B------:R-:W-:-:S04]  /*16d90*/  IMAD.WIDE.U32 R8, R12, R6, R8 ;  /* 0x000000060c087225 */ /* 0x000fc800078e0008 */
[----:B------:R-:W-:Y:S02]  /*16da0*/  IMAD R3, R13, R6, R3 ;  /* 0x000000060d037224 */ /* 0x000fe400078e0203 */
[----:B------:R-:W-:Y:S02]  /*16db0*/  IMAD.MOV.U32 R19, RZ, RZ, R8 ;  /* 0x000000ffff137224 */ /* 0x000fe400078e0008 */
[----:B------:R-:W-:Y:S01]  /*16dc0*/  IMAD.IADD R20, R9, 0x1, R3 ;  /* 0x0000000109147824 */ /* 0x000fe200078e0203 */
[----:B------:R-:W-:Y:S06]  /*16dd0*/  @P0 BRA `(.L_x_5836) ;  /* 0xfffffff000d00947 */ /* 0x000fec000383ffff */
[----:B------:R-:W-:Y:S05]  /*16de0*/  BSYNC B0 ;  /* 0x0000000000007941 */ /* 0x000fea0003800000 */
.L_x_5823:
        /* <DEDUP_REMOVED lines=14> */
[----:B---3--:R-:W-:Y:S05]  /*16ed0*/  CALL.REL.NOINC `($__internal_13_$__cuda_sm20_div_s64) ;  /* 0x0000006800447944 */ /* 0x008fea0003c00000 */
[----:B------:R-:W-:Y:S02]  /*16ee0*/  IMAD.MOV.U32 R10, RZ, RZ, R4 ;  /* 0x000000ffff0a7224 */ /* 0x000fe400078e0004 */
[----:B------:R-:W-:Y:S01]  /*16ef0*/  IMAD.MOV.U32 R11, RZ, RZ, R3 ;  /* 0x000000ffff0b7224 */ /* 0x000fe200078e0003 */
[----:B------:R-:W-:Y:S06]  /*16f00*/  BRA `(.L_x_5840) ;  /* 0x00000000004c7947 */ /* 0x000fec0003800000 */
.L_x_5839:
        /* <DEDUP_REMOVED lines=19> */
.L_x_5840:
[----:B------:R-:W-:Y:S05]  /*17040*/  BSYNC B0 ;  /* 0x0000000000007941 */ /* 0x000fea0003800000 */
.L_x_5838:
        /* <DEDUP_REMOVED lines=30> */
[----:B---3--:R-:W-:Y:S05]  /*17230*/  CALL.REL.NOINC `($__internal_13_$__cuda_sm20_div_s64) ;  /* 0x00000064006c7944 */ /* 0x008fea0003c00000 */
[----:B------:R-:W-:Y:S01]  /*17240*/  IMAD.MOV.U32 R5, RZ, RZ, R3 ;  /* 0x000000ffff057224 */ /* 0x000fe200078e0003 */
[----:B------:R-:W-:Y:S06]  /*17250*/  BRA `(.L_x_5843) ;  /* 0x00000000004c7947 */ /* 0x000fec0003800000 */
.L_x_5842:
        /* <DEDUP_REMOVED lines=19> */
.L_x_5843:
[----:B------:R-:W-:Y:S05]  /*17390*/  BSYNC B0 ;  /* 0x0000000000007941 */ /* 0x000fea0003800000 */
.L_x_5841:
        /* <DEDUP_REMOVED lines=26> */
[----:B---3--:R-:W-:Y:S05]  /*17540*/  CALL.REL.NOINC `($__internal_14_$__cuda_sm20_rem_s64) ;  /* 0x0000006400f87944 */ /* 0x008fea0003c00000 */
[----:B------:R-:W-:Y:S02]  /*17550*/  IMAD.MOV.U32 R4, RZ, RZ, R0 ;  /* 0x000000ffff047224 */ /* 0x000fe400078e0000 */
[----:B------:R-:W-:Y:S01]  /*17560*/  IMAD.MOV.U32 R5, RZ, RZ, R3 ;  /* 0x000000ffff057224 */ /* 0x000fe200078e0003 */
[----:B------:R-:W-:Y:S06]  /*17570*/  BRA `(.L_x_5846) ;  /* 0x0000000000487947 */ /* 0x000fec0003800000 */
.L_x_5845:
        /* <DEDUP_REMOVED lines=18> */
.L_x_5846:
[----:B------:R-:W-:Y:S05]  /*176a0*/  BSYNC B0 ;  /* 0x0000000000007941 */ /* 0x000fea0003800000 */
.L_x_5844:
        /* <DEDUP_REMOVED lines=8> */
.L_x_5837:
[CC--:B------:R-:W-:Y:S02]  /*17730*/  IADD3 R17, P0, R36.reuse, R19.reuse, RZ ;  /* 0x0000001324117210 */ /* 0x0c0fe40007f1e0ff */
        /* <DEDUP_REMOVED lines=10> */
[----:B---3--:R-:W-:Y:S02]  /*177e0*/  LEA R16, P0, R17, UR4, 0x2 ;  /* 0x0000000411107c11 */ /* 0x008fe4000f8010ff */
[----:B------:R-:W-:Y:S02]  /*177f0*/  LEA R23, P2, R19, UR4, 0x2 ;  /* 0x0000000413177c11 */ /* 0x000fe4000f8410ff */
[----:B------:R-:W-:Y:S02]  /*17800*/  IADD3 R16, P1, R16, 0x4, RZ ;  /* 0x0000000410107810 */ /* 0x000fe40007f3e0ff */
[----:B------:R-:W-:Y:S02]  /*17810*/  LEA.HI.X R17, R17, UR5, R4, 0x2, P0 ;  /* 0x0000000511117c11 */ /* 0x000fe400080f1404 */
[----:B------:R-:W-:-:S03]  /*17820*/  LEA.HI.X R18, R19, UR5, R20, 0x2, P2 ;  /* 0x0000000513127c11 */ /* 0x000fc600090f1414 */
[----:B------:R-:W-:-:S07]  /*17830*/  IMAD.X R17, RZ, RZ, R17, P1 ;  /* 0x000000ffff117224 */ /* 0x000fce00008e0611 */
.L_x_5849:
        /* <DEDUP_REMOVED lines=24> */
.L_x_5848:
[----:B------:R-:W-:Y:S05]  /*179c0*/  BSYNC B8 ;  /* 0x0000000000087941 */ /* 0x000fea0003800000 */
.L_x_5847:
[----:B------:R-:W-:-:S05]  /*179d0*/  IADD3 R16, P0, R16, 0x4, RZ ;  /* 0x0000000410107810 */ /* 0x000fca0007f1e0ff */
[----:B------:R-:W-:Y:S01]  /*179e0*/  IMAD.X R17, RZ, RZ, R17, P0 ;  /* 0x000000ffff117224 */ /* 0x000fe200000e0611 */
[----:B------:R-:W-:-:S04]  /*179f0*/  ISETP.GE.U32.AND P0, PT, R16, R23, PT ;  /* 0x000000171000720c */ /* 0x000fc80003f06070 */
[----:B------:R-:W-:-:S13]  /*17a00*/  ISETP.GE.U32.AND.EX P0, PT, R17, R18, PT, P0 ;  /* 0x000000121100720c */ /* 0x000fda0003f06100 */
[----:B------:R-:W-:Y:S05]  /*17a10*/  @!P0 BRA `(.L_x_5849) ;  /* 0xfffffffc00888947 */ /* 0x000fea000383ffff */
.L_x_5816:
[----:B------:R-:W-:Y:S05]  /*17a20*/  BSYNC B7 ;  /* 0x0000000000077941 */ /* 0x000fea0003800000 */
.L_x_5815:
        /* <DEDUP_REMOVED lines=28> */
.L_x_5853:
[----:B------:R-:W-:Y:S05]  /*17bf0*/  BSYNC B8 ;  /* 0x0000000000087941 */ /* 0x000fea0003800000 */
.L_x_5852:
        /* <DEDUP_REMOVED lines=23> */
.L_x_5855:
[----:B------:R-:W-:Y:S05]  /*17d70*/  BSYNC B8 ;  /* 0x0000000000087941 */ /* 0x000fea0003800000 */
.L_x_5854:
        /* <DEDUP_REMOVED lines=26> */
.L_x_5857:
[----:B------:R-:W-:Y:S05]  /*17f20*/  BSYNC B8 ;  /* 0x0000000000087941 */ /* 0x000fea0003800000 */
.L_x_5856:
        /* <DEDUP_REMOVED lines=18> */
.L_x_5871:
        /* <DEDUP_REMOVED lines=16> */
.L_x_5860:
        /* <DEDUP_REMOVED lines=19> */
.L_x_5861:
[----:B------:R-:W-:Y:S05]  /*18280*/  BSYNC B1 ;  /* 0x0000000000017941 */ /* 0x000fea0003800000 */
.L_x_5859:
        /* <DEDUP_REMOVED lines=31> */
.L_x_5863:
        /* <DEDUP_REMOVED lines=19> */
.L_x_5864:
[----:B------:R-:W-:Y:S05]  /*185b0*/  BSYNC B1 ;  /* 0x0000000000017941 */ /* 0x000fea0003800000 */
.L_x_5862:
        /* <DEDUP_REMOVED lines=29> */
.L_x_5866:
        /* <DEDUP_REMOVED lines=19> */
.L_x_5867:
[----:B------:R-:W-:Y:S05]  /*188c0*/  BSYNC B1 ;  /* 0x0000000000017941 */ /* 0x000fea0003800000 */
.L_x_5865:
        /* <DEDUP_REMOVED lines=28> */
.L_x_5869:
        /* <DEDUP_REMOVED lines=19> */
.L_x_5870:
[----:B------:R-:W-:Y:S05]  /*18bc0*/  BSYNC B1 ;  /* 0x0000000000017941 */ /* 0x000fea0003800000 */
.L_x_5868:
        /* <DEDUP_REMOVED lines=21> */
.L_x_5858:
        /* <DEDUP_REMOVED lines=18> */
.L_x_5874:
        /* <DEDUP_REMOVED lines=19> */
.L_x_5875:
[----:B------:R-:W-:Y:S05]  /*18f70*/  BSYNC B0 ;  /* 0x0000000000007941 */ /* 0x000fea0003800000 */
.L_x_5873:
        /* <DEDUP_REMOVED lines=33> */
.L_x_5877:
        /* <DEDUP_REMOVED lines=19> */
.L_x_5878:
[----:B------:R-:W-:Y:S05]  /*192c0*/  BSYNC B0 ;  /* 0x0000000000007941 */ /* 0x000fea0003800000 */
.L_x_5876:
        /* <DEDUP_REMOVED lines=30> */
.L_x_5880:
        /* <DEDUP_REMOVED lines=18> */
.L_x_5881:
[----:B------:R-:W-:Y:S05]  /*195d0*/  BSYNC B0 ;  /* 0x0000000000007941 */ /* 0x000fea0003800000 */
.L_x_5879:
        /* <DEDUP_REMOVED lines=8> */
.L_x_5872:
        /* <DEDUP_REMOVED lines=17> */
.L_x_5884:
        /* <DEDUP_REMOVED lines=24> */
.L_x_5883:
[----:B------:R-:W-:Y:S05]  /*198f0*/  BSYNC B8 ;  /* 0x0000000000087941 */ /* 0x000fea0003800000 */
.L_x_5882:
[----:B------:R-:W-:-:S05]  /*19900*/  IADD3 R16, P0, R16, 0x4, RZ ;  /* 0x0000000410107810 */ /* 0x000fca0007f1e0ff */
[----:B------:R-:W-:Y:S01]  /*19910*/  IMAD.X R17, RZ, RZ, R17, P0 ;  /* 0x000000ffff117224 */ /* 0x000fe200000e0611 */
[----:B------:R-:W-:-:S04]  /*19920*/  ISETP.GE.U32.AND P0, PT, R16, R23, PT ;  /* 0x000000171000720c */ /* 0x000fc80003f06070 */
[----:B------:R-:W-:-:S13]  /*19930*/  ISETP.GE.U32.AND.EX P0, PT, R17, R18, PT, P0 ;  /* 0x000000121100720c */ /* 0x000fda0003f06100 */
[----:B------:R-:W-:Y:S05]  /*19940*/  @!P0 BRA `(.L_x_5884) ;  /* 0xfffffffc00888947 */ /* 0x000fea000383ffff */
.L_x_5851:
[----:B------:R-:W-:Y:S05]  /*19950*/  BSYNC B7 ;  /* 0x0000000000077941 */ /* 0x000fea0003800000 */
.L_x_5850:
[----:B------:R-:W0:Y:S02]  /*19960*/  S2R R0, SR_TID.X ;  /* 0x0000000000007919 */ /* 0x000e240000002100 */
        /* <DEDUP_REMOVED lines=26> */
.L_x_5886:
[----:B------:R-:W-:Y:S05]  /*19b10*/  BSYNC B7 ;  /* 0x0000000000077941 */ /* 0x000fea0003800000 */
.L_x_5885:
        /* <DEDUP_REMOVED lines=23> */
.L_x_5888:
[----:B------:R-:W-:Y:S05]  /*19c90*/  BSYNC B7 ;  /* 0x0000000000077941 */ /* 0x000fea0003800000 */
.L_x_5887:
        /* <DEDUP_REMOVED lines=26> */
.L_x_5890:
[----:B------:R-:W-:Y:S05]  /*19e40*/  BSYNC B7 ;  /* 0x0000000000077941 */ /* 0x000fea0003800000 */
.L_x_5889:
[----:B------:R-:W0:Y:S01]  /*19e50*/  LDC R7, c[0x0][0x230] ;  /* 0x00008c00ff077b82 */ /* 0x000e220000000800 */
[----:B------:R-:W-:Y:S01]  /*19e60*/  ISETP.GE.U32.AND P0, PT, R2, 0x3, PT ;  /* 0x000000030200780c */ /* 0x000fe20003f06070 */
[----:B------:R-:W-:Y:S01]  /*19e70*/  ULDC.64 UR4, c[0x0][0x228] ;  /* 0x00008a0000047ab9 */ /* 0x000fe20000000a00 */
[----:B------:R-:W-:Y:S01]  /*19e80*/  SHF.R.S32.HI R0, RZ, 0x1f, R46 ;  /* 0x0000001fff007819 */ /* 0x000fe2000001142e */
[----:B------:R-:W-:-:S04]  /*19e90*/  IMAD.WIDE.U32 R18, R46, UR4, RZ ;  /* 0x000000042e127c25 */ /* 0x000fc8000f8e00ff */
[----:B------:R-:W-:Y:S02]  /*19ea0*/  IMAD R3, R0, UR4, RZ ;  /* 0x0000000400037c24 */ /* 0x000fe4000f8e02ff */
[----:B------:R-:W-:Y:S02]  /*19eb0*/  IMAD.MOV.U32 R20, RZ, RZ, RZ ;  /* 0x000000ffff147224 */ /* 0x000fe400078e00ff */
[----:B------:R-:W-:-:S04]  /*19ec0*/  IMAD R3, R46, UR5, R3 ;  /* 0x000000052e037c24 */ /* 0x000fc8000f8e0203 */
[----:B------:R-:W-:Y:S02]  /*19ed0*/  IMAD.IADD R5, R19, 0x1, R3 ;  /* 0x0000000113057824 */ /* 0x000fe400078e0203 */
[----:B------:R-:W-:Y:S01]  /*19ee0*/  IMAD.MOV.U32 R19, RZ, RZ, RZ ;  /* 0x000000ffff137224 */ /* 0x000fe200078e00ff */
[----:B0-----:R-:W-:Y:S01]  /*19ef0*/  LOP3.LUT R32, R7, 0x3, RZ, 0xc0, !PT ;  /* 0x0000000307207812 */ /* 0x001fe200078ec0ff */
[----:B------:R-:W-:Y:S06]  /*19f00*/  @!P0 BRA `(.L_x_5891) ;  /* 0x0000000c00448947 */ /* 0x000fec0003800000 */
[----:B----4-:R-:W0:Y:S01]  /*19f10*/  LDC.64 R30, c[0x0][0x238] ;  /* 0x00008e00ff1e7b82 */ /* 0x010e220000000a00 */
[----:B------:R-:W-:Y:S01]  /*19f20*/  BSSY B0, `(.L_x_5891) ;  /* 0x00000cf000007945 */ /* 0x000fe20003800000 */
[----:B------:R-:W-:Y:S02]  /*19f30*/  IMAD.IADD R28, R7, 0x1, -R32 ;  /* 0x00000001071c7824 */ /* 0x000fe400078e0a20 */
[----:B------:R-:W-:Y:S02]  /*19f40*/  IMAD.MOV.U32 R19, RZ, RZ, RZ ;  /* 0x000000ffff137224 */ /* 0x000fe400078e00ff */
[----:B------:R-:W-:-:S07]  /*19f50*/  IMAD.MOV.U32 R20, RZ, RZ, RZ ;  /* 0x000000ffff147224 */ /* 0x000fce00078e00ff */
.L_x_5904:
        /* <DEDUP_REMOVED lines=15> */
.L_x_5893:
        /* <DEDUP_REMOVED lines=19> */
.L_x_5894:
[----:B------:R-:W-:Y:S05]  /*1a180*/  BSYNC B1 ;  /* 0x0000000000017941 */ /* 0x000fea0003800000 */
.L_x_5892:
        /* <DEDUP_REMOVED lines=31> */
.L_x_5896:
        /* <DEDUP_REMOVED lines=19> */
.L_x_5897:
[----:B------:R-:W-:Y:S05]  /*1a4b0*/  BSYNC B1 ;  /* 0x0000000000017941 */ /* 0x000fea0003800000 */
.L_x_5895:
        /* <DEDUP_REMOVED lines=29> */
.L_x_5899:
        /* <DEDUP_REMOVED lines=19> */
.L_x_5900:
[----:B------:R-:W-:Y:S05]  /*1a7c0*/  BSYNC B1 ;  /* 0x0000000000017941 */ /* 0x000fea0003800000 */
.L_x_5898:
        /* <DEDUP_REMOVED lines=28> */
.L_x_5902:
        /* <DEDUP_REMOVED lines=19> */
.L_x_5903:
[----:B------:R-:W-:Y:S05]  /*1aac0*/  BSYNC B1 ;  /* 0x0000000000017941 */ /* 0x000fea0003800000 */
.L_x_5901:
        /* <DEDUP_REMOVED lines=21> */
.L_x_5891:
        /* <DEDUP_REMOVED lines=14> */
[----:B---34-:R-:W-:Y:S05]  /*1ad00*/  CALL.REL.NOINC `($__internal_13_$__cuda_sm20_div_s64) ;  /* 0x0000002800b87944 */ /* 0x018fea0003c00000 */
[----:B------:R-:W-:Y:S02]  /*1ad10*/  IMAD.MOV.U32 R10, RZ, RZ, R4 ;  /* 0x000000ffff0a7224 */ /* 0x000fe400078e0004 */
[----:B------:R-:W-:Y:S01]  /*1ad20*/  IMAD.MOV.U32 R11, RZ, RZ, R3 ;  /* 0x000000ffff0b7224 */ /* 0x000fe200078e0003 */
[----:B------:R-:W-:Y:S06]  /*1ad30*/  BRA `(.L_x_5908) ;  /* 0x00000000004c7947 */ /* 0x000fec0003800000 */
.L_x_5907:
        /* <DEDUP_REMOVED lines=19> */
.L_x_5908:
[----:B------:R-:W-:Y:S05]  /*1ae70*/  BSYNC B0 ;  /* 0x0000000000007941 */ /* 0x000fea0003800000 */
.L_x_5906:
        /* <DEDUP_REMOVED lines=12> */
[----:B------:R-:W-:Y:S02]  /*1af40*/  IMAD.IADD R5, R5, 0x1, R7 ;  /* 0x0000000105057824 */ /* 0x000fe400078e0207 */
[----:B------:R-:W-:Y:S02]  /*1af50*/  IMAD.MOV.U32 R7, RZ, RZ, R20 ;  /* 0x000000ffff077224 */ /* 0x000fe400078e0014 */
        /* <DEDUP_REMOVED lines=16> */
[----:B---34-:R-:W-:Y:S05]  /*1b060*/  CALL.REL.NOINC `($__internal_13_$__cuda_sm20_div_s64) ;  /* 0x0000002400e07944 */ /* 0x018fea0003c00000 */
[----:B------:R-:W-:Y:S01]  /*1b070*/  IMAD.MOV.U32 R2, RZ, RZ, R4 ;  /* 0x000000ffff027224 */ /* 0x000fe200078e0004 */
[----:B------:R-:W-:Y:S06]  /*1b080*/  BRA `(.L_x_5911) ;  /* 0x00000000004c7947 */ /* 0x000fec0003800000 */
.L_x_5910:
        /* <DEDUP_REMOVED lines=19> */
.L_x_5911:
[----:B------:R-:W-:Y:S05]  /*1b1c0*/  BSYNC B0 ;  /* 0x0000000000007941 */ /* 0x000fea0003800000 */
.L_x_5909:
        /* <DEDUP_REMOVED lines=28> */
[----:B---34-:R-:W-:Y:S05]  /*1b390*/  CALL.REL.NOINC `($__internal_14_$__cuda_sm20_rem_s64) ;  /* 0x0000002800647944 */ /* 0x018fea0003c00000 */
[----:B------:R-:W-:Y:S01]  /*1b3a0*/  IMAD.MOV.U32 R2, RZ, RZ, R0 ;  /* 0x000000ffff027224 */ /* 0x000fe200078e0000 */
[----:B------:R-:W-:Y:S06]  /*1b3b0*/  BRA `(.L_x_5914) ;  /* 0x0000000000487947 */ /* 0x000fec0003800000 */
.L_x_5913:
        /* <DEDUP_REMOVED lines=18> */
.L_x_5914:
[----:B------:R-:W-:Y:S05]  /*1b4e0*/  BSYNC B0 ;  /* 0x0000000000007941 */ /* 0x000fea0003800000 */
.L_x_5912:
        /* <DEDUP_REMOVED lines=8> */
.L_x_5905:
[-C--:B------:R-:W-:Y:S01]  /*1b570*/  IADD3 R2, P0, R45, R19.reuse, RZ ;  /* 0x000000132d027210 */ /* 0x080fe20007f1e0ff */
[----:B------:R-:W-:Y:S01]  /*1b580*/  ULDC.64 UR4, c[0x0][0x248] ;  /* 0x0000920000047ab9 */ /* 0x000fe20000000a00 */
[----:B------:R-:W-:Y:S02]  /*1b590*/  IADD3 R19, P1, R43, R19, RZ ;  /* 0x000000132b137210 */ /* 0x000fe40007f3e0ff */
[----:B------:R-:W-:Y:S02]  /*1b5a0*/  IADD3 R0, P2, R2, 0x1, RZ ;  /* 0x0000000102007810 */ /* 0x000fe40007f5e0ff */
[-C--:B------:R-:W-:Y:S02]  /*1b5b0*/  LEA.HI.X.SX32 R3, R45, R20.reuse, 0x1, P0 ;  /* 0x000000142d037211 */ /* 0x080fe400000f0eff */
[----:B------:R-:W-:Y:S02]  /*1b5c0*/  ISETP.GE.U32.AND P0, PT, R0, R19, PT ;  /* 0x000000130000720c */ /* 0x000fe40003f06070 */
[----:B------:R-:W-:Y:S01]  /*1b5d0*/  LEA.HI.X.SX32 R20, R43, R20, 0x1, P1 ;  /* 0x000000142b147211 */ /* 0x000fe200008f0eff */
[----:B------:R-:W-:Y:S01]  /*1b5e0*/  IMAD.X R0, RZ, RZ, R3, P2 ;  /* 0x000000ffff007224 */ /* 0x000fe200010e0603 */
[----:B---3--:R-:W-:-:S02]  /*1b5f0*/  LEA R16, P1, R2, UR4, 0x2 ;  /* 0x0000000402107c11 */ /* 0x008fc4000f8210ff */
[----:B------:R-:W-:Y:S02]  /*1b600*/  LEA R23, P2, R19, UR4, 0x2 ;  /* 0x0000000413177c11 */ /* 0x000fe4000f8410ff */
[----:B------:R-:W-:Y:S02]  /*1b610*/  ISETP.GE.AND.EX P0, PT, R0, R20, PT, P0 ;  /* 0x000000140000720c */ /* 0x000fe40003f06300 */
[----:B------:R-:W-:Y:S02]  /*1b620*/  LEA.HI.X R2, R2, UR5, R3, 0x2, P1 ;  /* 0x0000000502027c11 */ /* 0x000fe400088f1403 */
[----:B------:R-:W-:Y:S02]  /*1b630*/  ISETP.LE.OR P0, PT, R43, R45, P0 ;  /* 0x0000002d2b00720c */ /* 0x000fe40000703670 */
[----:B------:R-:W-:-:S11]  /*1b640*/  LEA.HI.X R18, R19, UR5, R20, 0x2, P2 ;  /* 0x0000000513127c11 */ /* 0x000fd600090f1414 */
[----:B------:R-:W-:Y:S05]  /*1b650*/  @P0 BRA `(.L_x_5779) ;  /* 0x0000000000800947 */ /* 0x000fea0003800000 */
[----:B------:R-:W-:-:S05]  /*1b660*/  IADD3 R16, P0, R16, 0x4, RZ ;  /* 0x0000000410107810 */ /* 0x000fca0007f1e0ff */
[----:B------:R-:W-:-:S08]  /*1b670*/  IMAD.X R17, RZ, RZ, R2, P0 ;  /* 0x000000ffff117224 */ /* 0x000fd000000e0602 */
.L_x_5917:
        /* <DEDUP_REMOVED lines=24> */
.L_x_5916:
[----:B------:R-:W-:Y:S05]  /*1b800*/  BSYNC B7 ;  /* 0x0000000000077941 */ /* 0x000fea0003800000 */
.L_x_5915:
[----:B------:R-:W-:-:S05]  /*1b810*/  IADD3 R16, P0, R16, 0x4, RZ ;  /* 0x0000000410107810 */ /* 0x000fca0007f1e0ff */
[----:B------:R-:W-:Y:S01]  /*1b820*/  IMAD.X R17, RZ, RZ, R17, P0 ;  /* 0x000000ffff117224 */ /* 0x000fe200000e0611 */
[----:B------:R-:W-:-:S04]  /*1b830*/  ISETP.GE.U32.AND P0, PT, R16, R23, PT ;  /* 0x000000171000720c */ /* 0x000fc80003f06070 */
[----:B------:R-:W-:-:S13]  /*1b840*/  ISETP.GE.U32.AND.EX P0, PT, R17, R18, PT, P0 ;  /* 0x000000121100720c */ /* 0x000fda0003f06100 */
[----:B------:R-:W-:Y:S05]  /*1b850*/  @!P0 BRA `(.L_x_5917) ;  /* 0xfffffffc00888947 */ /* 0x000fea000383ffff */
.L_x_5779:
[----:B------:R-:W-:Y:S05]  /*1b860*/  BSYNC B6 ;  /* 0x0000000000067941 */ /* 0x000fea0003800000 */
.L_x_5733:
[----:B--23-5:R-:W0:Y:S01]  /*1b870*/  S2R R16, SR_TID.X ;  /* 0x0000000000107919 */ /* 0x02ce220000002100 */
        /* <DEDUP_REMOVED lines=25> */
.L_x_5923:
[----:B------:R0:W-:Y:S01]  /*1ba10*/  STG.E.U8 desc[UR36][R2.64], RZ ;  /* 0x000000ff02007986 */ /* 0x0001e2000c101124 */
[----:B------:R-:W-:Y:S05]  /*1ba20*/  BRA `(.L_x_5925) ;  /* 0x00000004008c7947 */ /* 0x000fea0003800000 */
.L_x_5922:
        /* <DEDUP_REMOVED lines=8> */
.L_x_5927:
[----:B------:R0:W-:Y:S01]  /*1bab0*/  STG.E desc[UR36][R2.64], RZ ;  /* 0x000000ff02007986 */ /* 0x0001e2000c101924 */
[----:B------:R-:W-:Y:S05]  /*1bac0*/  BRA `(.L_x_5925) ;  /* 0x0000000400647947 */ /* 0x000fea0003800000 */
.L_x_5926:
[----:B------:R0:W-:Y:S01]  /*1bad0*/  STG.E.U16 desc[UR36][R2.64], RZ ;  /* 0x000000ff02007986 */ /* 0x0001e2000c101524 */
[----:B------:R-:W-:Y:S05]  /*1bae0*/  BRA `(.L_x_5925) ;  /* 0x00000004005c7947 */ /* 0x000fea0003800000 */
.L_x_5921:
        /* <DEDUP_REMOVED lines=8> */
.L_x_5929:
[----:B------:R1:W-:Y:S01]  /*1bb70*/  STG.E.U16 desc[UR36][R2.64], RZ ;  /* 0x000000ff02007986 */ /* 0x0003e2000c101524 */
[----:B------:R-:W-:Y:S05]  /*1bb80*/  BRA `(.L_x_5925) ;  /* 0x0000000400347947 */ /* 0x000fea0003800000 */
.L_x_5928:
        /* <DEDUP_REMOVED lines=8> */
.L_x_5931:
[----:B------:R0:W-:Y:S01]  /*1bc10*/  STG.E desc[UR36][R2.64], RZ ;  /* 0x000000ff02007986 */ /* 0x0001e2000c101924 */
[----:B------:R-:W-:Y:S05]  /*1bc20*/  BRA `(.L_x_5925) ;  /* 0x00000004000c7947 */ /* 0x000fea0003800000 */
.L_x_5930:
[----:B------:R2:W-:Y:S01]  /*1bc30*/  STG.E.64 desc[UR36][R2.64], RZ ;  /* 0x000000ff02007986 */ /* 0x0005e2000c101b24 */
[----:B------:R-:W-:Y:S05]  /*1bc40*/  BRA `(.L_x_5925) ;  /* 0x0000000400047947 */ /* 0x000fea0003800000 */
.L_x_5920:
        /* <DEDUP_REMOVED lines=10> */
.L_x_5934:
[----:B------:R0:W-:Y:S01]  /*1bcf0*/  STG.E.128 desc[UR36][R2.64], RZ ;  /* 0x000000ff02007986 */ /* 0x0001e2000c101d24 */
[----:B------:R-:W-:Y:S05]  /*1bd00*/  BRA `(.L_x_5925) ;  /* 0x0000000000d47947 */ /* 0x000fea0003800000 */
.L_x_5933:
        /* <DEDUP_REMOVED lines=8> */
.L_x_5936:
[----:B------:R0:W-:Y:S01]  /*1bd90*/  STG.E.U8 desc[UR36][R2.64], RZ ;  /* 0x000000ff02007986 */ /* 0x0001e2000c101124 */
[----:B------:R-:W-:Y:S05]  /*1bda0*/  BRA `(.L_x_5925) ;  /* 0x0000000000ac7947 */ /* 0x000fea0003800000 */
.L_x_5935:
[----:B------:R0:W-:Y:S01]  /*1bdb0*/  STG.E.U16 desc[UR36][R2.64], RZ ;  /* 0x000000ff02007986 */ /* 0x0001e2000c101524 */
[----:B------:R-:W-:Y:S05]  /*1bdc0*/  BRA `(.L_x_5925) ;  /* 0x0000000000a47947 */ /* 0x000fea0003800000 */
.L_x_5932:
        /* <DEDUP_REMOVED lines=10> */
.L_x_5939:
[----:B------:R0:W-:Y:S01]  /*1be70*/  STG.E.U8 desc[UR36][R2.64], RZ ;  /* 0x000000ff02007986 */ /* 0x0001e2000c101124 */
[----:B------:R-:W-:Y:S05]  /*1be80*/  BRA `(.L_x_5925) ;  /* 0x0000000000747947 */ /* 0x000fea0003800000 */
.L_x_5938:
[----:B------:R0:W-:Y:S01]  /*1be90*/  STG.E.U8 desc[UR36][R2.64], RZ ;  /* 0x000000ff02007986 */ /* 0x0001e2000c101124 */
[----:B------:R-:W-:Y:S05]  /*1bea0*/  BRA `(.L_x_5925) ;  /* 0x00000000006c7947 */ /* 0x000fea0003800000 */
.L_x_5937:
[----:B------:R-:W-:-:S13]  /*1beb0*/  ISETP.NE.AND P0, PT, R0, 0x1c, PT ;  /* 0x0000001c0000780c */ /* 0x000fda0003f05270 */
[----:B------:R-:W-:Y:S05]  /*1bec0*/  @!P0 BRA `(.L_x_5940) ;  /* 0x0000000000608947 */ /* 0x000fea0003800000 */
[----:B------:R-:W-:-:S13]  /*1bed0*/  ISETP.NE.AND P0, PT, R0, 0x1d, PT ;  /* 0x0000001d0000780c */ /* 0x000fda0003f05270 */
[----:B------:R-:W-:Y:S05]  /*1bee0*/  @!P0 BRA `(.L_x_5941) ;  /* 0x0000000000508947 */ /* 0x000fea0003800000 */
[----:B------:R-:W-:-:S13]  /*1bef0*/  ISETP.NE.AND P0, PT, R0, 0x2c, PT ;  /* 0x0000002c0000780c */ /* 0x000fda0003f05270 */
[----:B------:R0:W-:Y:S01]  /*1bf00*/  @!P0 STG.E.U8 desc[UR36][R2.64], RZ ;  /* 0x000000ff02008986 */ /* 0x0001e2000c101124 */
[----:B------:R-:W-:Y:S05]  /*1bf10*/  @!P0 BRA `(.L_x_5925) ;  /* 0x0000000000508947 */ /* 0x000fea0003800000 */
.L_x_5924:
        /* <DEDUP_REMOVED lines=16> */
.L_x_5942:
[----:B------:R-:W-:Y:S05]  /*1c020*/  BRA `(.L_x_5925) ;  /* 0x00000000000c7947 */ /* 0x000fea0003800000 */
.L_x_5941:
[----:B------:R0:W-:Y:S01]  /*1c030*/  STG.E.64 desc[UR36][R2.64], RZ ;  /* 0x000000ff02007986 */ /* 0x0001e2000c101b24 */
[----:B------:R-:W-:Y:S05]  /*1c040*/  BRA `(.L_x_5925) ;  /* 0x0000000000047947 */ /* 0x000fea0003800000 */
.L_x_5940:
[----:B------:R0:W-:Y:S02]  /*1c050*/  STG.E desc[UR36][R2.64], RZ ;  /* 0x000000ff02007986 */ /* 0x0001e4000c101924 */
.L_x_5925:
[----:B------:R-:W-:-:S07]  /*1c060*/  VIADD R16, R16, 0x80 ;  /* 0x0000008010107836 */ /* 0x000fce0000000000 */
.L_x_5919:
[----:B------:R-:W-:Y:S05]  /*1c070*/  BSYNC B6 ;  /* 0x0000000000067941 */ /* 0x000fea0003800000 */
.L_x_5918:
[----:B------:R-:W-:Y:S01]  /*1c080*/  ISETP.GE.AND P0, PT, R16, R49, PT ;  /* 0x000000311000720c */ /* 0x000fe20003f06270 */
[----:B------:R-:W-:-:S12]  /*1c090*/  BSSY B6, `(.L_x_5943) ;  /* 0x00000f9000067945 */ /* 0x000fd80003800000 */
[----:B------:R-:W-:Y:S05]  /*1c0a0*/  @P0 BRA `(.L_x_5944) ;  /* 0x0000000c00dc0947 */ /* 0x000fea0003800000 */
[----:B0123--:R-:W0:Y:S01]  /*1c0b0*/  S2R R3, SR_CTAID.X ;  /* 0x0000000000037919 */ /* 0x00fe220000002500 */
        /* <DEDUP_REMOVED lines=20> */
.L_x_5948:
[----:B------:R0:W-:Y:S01]  /*1c200*/  STG.E.U8 desc[UR36][R2.64], RZ ;  /* 0x000000ff02007986 */ /* 0x0001e2000c101124 */
[----:B------:R-:W-:Y:S05]  /*1c210*/  BRA `(.L_x_5950) ;  /* 0x00000004008c7947 */ /* 0x000fea0003800000 */
.L_x_5947:
        /* <DEDUP_REMOVED lines=8> */
.L_x_5952:
[----:B------:R0:W-:Y:S01]  /*1c2a0*/  STG.E desc[UR36][R2.64], RZ ;  /* 0x000000ff02007986 */ /* 0x0001e2000c101924 */
[----:B------:R-:W-:Y:S05]  /*1c2b0*/  BRA `(.L_x_5950) ;  /* 0x0000000400647947 */ /* 0x000fea0003800000 */
.L_x_5951:
[----:B------:R0:W-:Y:S01]  /*1c2c0*/  STG.E.U16 desc[UR36][R2.64], RZ ;  /* 0x000000ff02007986 */ /* 0x0001e2000c101524 */
[----:B------:R-:W-:Y:S05]  /*1c2d0*/  BRA `(.L_x_5950) ;  /* 0x00000004005c7947 */ /* 0x000fea0003800000 */
.L_x_5946:
        /* <DEDUP_REMOVED lines=8> */
.L_x_5954:
[----:B------:R0:W-:Y:S01]  /*1c360*/  STG.E.U16 desc[UR36][R2.64], RZ ;  /* 0x000000ff02007986 */ /* 0x0001e2000c101524 */
[----:B------:R-:W-:Y:S05]  /*1c370*/  BRA `(.L_x_5950) ;  /* 0x0000000400347947 */ /* 0x000fea0003800000 */
.L_x_5953:
        /* <DEDUP_REMOVED lines=8> */
.L_x_5956:
[----:B------:R0:W-:Y:S01]  /*1c400*/  STG.E desc[UR36][R2.64], RZ ;  /* 0x000000ff02007986 */ /* 0x0001e2000c101924 */
[----:B------:R-:W-:Y:S05]  /*1c410*/  BRA `(.L_x_5950) ;  /* 0x00000004000c7947 */ /* 0x000fea0003800000 */
.L_x_5955:
[----:B------:R0:W-:Y:S01]  /*1c420*/  STG.E.64 desc[UR36][R2.64], RZ ;  /* 0x000000ff02007986 */ /* 0x0001e2000c101b24 */
[----:B------:R-:W-:Y:S05]  /*1c430*/  BRA `(.L_x_5950) ;  /* 0x0000000400047947 */ /* 0x000fea0003800000 */
.L_x_5945:
        /* <DEDUP_REMOVED lines=10> */
.L_x_5959:
[----:B------:R3:W-:Y:S01]  /*1c4e0*/  STG.E.128 desc[UR36][R2.64], RZ ;  /* 0x000000ff02007986 */ /* 0x0007e2000c101d24 */
[----:B------:R-:W-:Y:S05]  /*1c4f0*/  BRA `(.L_x_5950) ;  /* 0x0000000000d47947 */ /* 0x000fea0003800000 */
.L_x_5958:
        /* <DEDUP_REMOVED lines=8> */
.L_x_5961:
[----:B------:R1:W-:Y:S01]  /*1c580*/  STG.E.U8 desc[UR36][R2.64], RZ ;  /* 0x000000ff02007986 */ /* 0x0003e2000c101124 */
[----:B------:R-:W-:Y:S05]  /*1c590*/  BRA `(.L_x_5950) ;  /* 0x0000000000ac7947 */ /* 0x000fea0003800000 */
.L_x_5960:
[----:B------:R2:W-:Y:S01]  /*1c5a0*/  STG.E.U16 desc[UR36][R2.64], RZ ;  /* 0x000000ff02007986 */ /* 0x0005e2000c101524 */
[----:B------:R-:W-:Y:S05]  /*1c5b0*/  BRA `(.L_x_5950) ;  /* 0x0000000000a47947 */ /* 0x000fea0003800000 */
.L_x_5957:
        /* <DEDUP_REMOVED lines=10> */
.L_x_5964:
[----:B------:R0:W-:Y:S01]  /*1c660*/  STG.E.U8 desc[UR36][R2.64], RZ ;  /* 0x000000ff02007986 */ /* 0x0001e2000c101124 */
[----:B------:R-:W-:Y:S05]  /*1c670*/  BRA `(.L_x_5950) ;  /* 0x0000000000747947 */ /* 0x000fea0003800000 */
.L_x_5963:
[----:B------:R0:W-:Y:S01]  /*1c680*/  STG.E.U8 desc[UR36][R2.64], RZ ;  /* 0x000000ff02007986 */ /* 0x0001e2000c101124 */
[----:B------:R-:W-:Y:S05]  /*1c690*/  BRA `(.L_x_5950) ;  /* 0x00000000006c7947 */ /* 0x000fea0003800000 */
.L_x_5962:
[----:B------:R-:W-:-:S13]  /*1c6a0*/  ISETP.NE.AND P0, PT, R0, 0x1c, PT ;  /* 0x0000001c0000780c */ /* 0x000fda0003f05270 */
[----:B------:R-:W-:Y:S05]  /*1c6b0*/  @!P0 BRA `(.L_x_5965) ;  /* 0x0000000000608947 */ /* 0x000fea0003800000 */
[----:B------:R-:W-:-:S13]  /*1c6c0*/  ISETP.NE.AND P0, PT, R0, 0x1d, PT ;  /* 0x0000001d0000780c */ /* 0x000fda0003f05270 */
[----:B------:R-:W-:Y:S05]  /*1c6d0*/  @!P0 BRA `(.L_x_5966) ;  /* 0x0000000000508947 */ /* 0x000fea0003800000 */
[----:B------:R-:W-:-:S13]  /*1c6e0*/  ISETP.NE.AND P0, PT, R0, 0x2c, PT ;  /* 0x0000002c0000780c */ /* 0x000fda0003f05270 */
[----:B------:R0:W-:Y:S01]  /*1c6f0*/  @!P0 STG.E.U8 desc[UR36][R2.64], RZ ;  /* 0x000000ff02008986 */ /* 0x0001e2000c101124 */
[----:B------:R-:W-:Y:S05]  /*1c700*/  @!P0 BRA `(.L_x_5950) ;  /* 0x0000000000508947 */ /* 0x000fea0003800000 */
.L_x_5949:
        /* <DEDUP_REMOVED lines=16> */
.L_x_5967:
[----:B------:R-:W-:Y:S05]  /*1c810*/  BRA `(.L_x_5950) ;  /* 0x00000000000c7947 */ /* 0x000fea0003800000 */
.L_x_5966:
[----:B------:R0:W-:Y:S01]  /*1c820*/  STG.E.64 desc[UR36][R2.64], RZ ;  /* 0x000000ff02007986 */ /* 0x0001e2000c101b24 */
[----:B------:R-:W-:Y:S05]  /*1c830*/  BRA `(.L_x_5950) ;  /* 0x0000000000047947 */ /* 0x000fea0003800000 */
.L_x_5965:
[----:B------:R0:W-:Y:S02]  /*1c840*/  STG.E desc[UR36][R2.64], RZ ;  /* 0x000000ff02007986 */ /* 0x0001e4000c101924 */
.L_x_5950:
[----:B------:R-:W-:-:S05]  /*1c850*/  VIADD R16, R16, 0x80 ;  /* 0x0000008010107836 */ /* 0x000fca0000000000 */
[----:B------:R-:W-:-:S13]  /*1c860*/  ISETP.GE.AND P0, PT, R16, R49, PT ;  /* 0x000000311000720c */ /* 0x000fda0003f06270 */
[----:B------:R-:W-:Y:S05]  /*1c870*/  @P0 BRA `(.L_x_5944) ;  /* 0x0000000400e80947 */ /* 0x000fea0003800000 */
[----:B0123--:R-:W0:Y:S01]  /*1c880*/  S2R R3, SR_CTAID.X ;  /* 0x0000000000037919 */ /* 0x00fe220000002500 */
        /* <DEDUP_REMOVED lines=19> */
.L_x_5971:
[----:B------:R1:W-:Y:S01]  /*1c9c0*/  STG.E.U8 desc[UR36][R2.64], RZ ;  /* 0x000000ff02007986 */ /* 0x0003e2000c101124 */
[----:B------:R-:W-:Y:S05]  /*1c9d0*/  BRA `(.L_x_5973) ;  /* 0x00000004008c7947 */ /* 0x000fea0003800000 */
.L_x_5970:
        /* <DEDUP_REMOVED lines=8> */
.L_x_5975:
[----:B------:R3:W-:Y:S01]  /*1ca60*/  STG.E desc[UR36][R2.64], RZ ;  /* 0x000000ff02007986 */ /* 0x0007e2000c101924 */
[----:B------:R-:W-:Y:S05]  /*1ca70*/  BRA `(.L_x_5973) ;  /* 0x0000000400647947 */ /* 0x000fea0003800000 */
.L_x_5974:
[----:B------:R0:W-:Y:S01]  /*1ca80*/  STG.E.U16 desc[UR36][R2.64], RZ ;  /* 0x000000ff02007986 */ /* 0x0001e2000c101524 */
[----:B------:R-:W-:Y:S05]  /*1ca90*/  BRA `(.L_x_5973) ;  /* 0x00000004005c7947 */ /* 0x000fea0003800000 */
.L_x_5969:
        /* <DEDUP_REMOVED lines=8> */
.L_x_5977:
[----:B------:R0:W-:Y:S01]  /*1cb20*/  STG.E.U16 desc[UR36][R2.64], RZ ;  /* 0x000000ff02007986 */ /* 0x0001e2000c101524 */
[----:B------:R-:W-:Y:S05]  /*1cb30*/  BRA `(.L_x_5973) ;  /* 0x0000000400347947 */ /* 0x000fea0003800000 */
.L_x_5976:
        /* <DEDUP_REMOVED lines=8> */
.L_x_5979:
[----:B------:R0:W-:Y:S01]  /*1cbc0*/  STG.E desc[UR36][R2.64], RZ ;  /* 0x000000ff02007986 */ /* 0x0001e2000c101924 */
[----:B------:R-:W-:Y:S05]  /*1cbd0*/  BRA `(.L_x_5973) ;  /* 0x00000004000c7947 */ /* 0x000fea0003800000 */
.L_x_5978:
[----:B------:R0:W-:Y:S01]  /*1cbe0*/  STG.E.64 desc[UR36][R2.64], RZ ;  /* 0x000000ff02007986 */ /* 0x0001e2000c101b24 */
[----:B------:R-:W-:Y:S05]  /*1cbf0*/  BRA `(.L_x_5973) ;  /* 0x0000000400047947 */ /* 0x000fea0003800000 */
.L_x_5968:
        /* <DEDUP_REMOVED lines=10> */
.L_x_5982:
[----:B------:R0:W-:Y:S01]  /*1cca0*/  STG.E.128 desc[UR36][R2.64], RZ ;  /* 0x000000ff02007986 */ /* 0x0001e2000c101d24 */
[----:B------:R-:W-:Y:S05]  /*1ccb0*/  BRA `(.L_x_5973) ;  /* 0x0000000000d47947 */ /* 0x000fea0003800000 */
.L_x_5981:
        /* <DEDUP_REMOVED lines=8> */
.L_x_5984:
[----:B------:R0:W-:Y:S01]  /*1cd40*/  STG.E.U8 desc[UR36][R2.64], RZ ;  /* 0x000000ff02007986 */ /* 0x0001e2000c101124 */
[----:B------:R-:W-:Y:S05]  /*1cd50*/  BRA `(.L_x_5973) ;  /* 0x0000000000ac7947 */ /* 0x000fea0003800000 */
.L_x_5983:
[----:B------:R0:W-:Y:S01]  /*1cd60*/  STG.E.U16 desc[UR36][R2.64], RZ ;  /* 0x000000ff02007986 */ /* 0x0001e2000c101524 */
[----:B------:R-:W-:Y:S05]  /*1cd70*/  BRA `(.L_x_5973) ;  /* 0x0000000000a47947 */ /* 0x000fea0003800000 */
.L_x_5980:
        /* <DEDUP_REMOVED lines=10> */
.L_x_5987:
[----:B------:R0:W-:Y:S01]  /*1ce20*/  STG.E.U8 desc[UR36][R2.64], RZ ;  /* 0x000000ff02007986 */ /* 0x0001e2000c101124 */
[----:B------:R-:W-:Y:S05]  /*1ce30*/  BRA `(.L_x_5973) ;  /* 0x0000000000747947 */ /* 0x000fea0003800000 */
.L_x_5986:
[----:B------:R0:W-:Y:S01]  /*1ce40*/  STG.E.U8 desc[UR36][R2.64], RZ ;  /* 0x000000ff02007986 */ /* 0x0001e2000c101124 */
[----:B------:R-:W-:Y:S05]  /*1ce50*/  BRA `(.L_x_5973) ;  /* 0x00000000006c7947 */ /* 0x000fea0003800000 */
.L_x_5985:
[----:B------:R-:W-:-:S13]  /*1ce60*/  ISETP.NE.AND P0, PT, R0, 0x1c, PT ;  /* 0x0000001c0000780c */ /* 0x000fda0003f05270 */
[----:B------:R-:W-:Y:S05]  /*1ce70*/  @!P0 BRA `(.L_x_5988) ;  /* 0x0000000000608947 */ /* 0x000fea0003800000 */
[----:B------:R-:W-:-:S13]  /*1ce80*/  ISETP.NE.AND P0, PT, R0, 0x1d, PT ;  /* 0x0000001d0000780c */ /* 0x000fda0003f05270 */
[----:B------:R-:W-:Y:S05]  /*1ce90*/  @!P0 BRA `(.L_x_5989) ;  /* 0x0000000000508947 */ /* 0x000fea0003800000 */
[----:B------:R-:W-:-:S13]  /*1cea0*/  ISETP.NE.AND P0, PT, R0, 0x2c, PT ;  /* 0x0000002c0000780c */ /* 0x000fda0003f05270 */
[----:B------:R0:W-:Y:S01]  /*1ceb0*/  @!P0 STG.E.U8 desc[UR36][R2.64], RZ ;  /* 0x000000ff02008986 */ /* 0x0001e2000c101124 */
[----:B------:R-:W-:Y:S05]  /*1cec0*/  @!P0 BRA `(.L_x_5973) ;  /* 0x0000000000508947 */ /* 0x000fea0003800000 */
.L_x_5972:
        /* <DEDUP_REMOVED lines=16> */
.L_x_5990:
[----:B------:R-:W-:Y:S05]  /*1cfd0*/  BRA `(.L_x_5973) ;  /* 0x00000000000c7947 */ /* 0x000fea0003800000 */
.L_x_5989:
[----:B------:R0:W-:Y:S01]  /*1cfe0*/  STG.E.64 desc[UR36][R2.64], RZ ;  /* 0x000000ff02007986 */ /* 0x0001e2000c101b24 */
[----:B------:R-:W-:Y:S05]  /*1cff0*/  BRA `(.L_x_5973) ;  /* 0x0000000000047947 */ /* 0x000fea0003800000 */
.L_x_5988:
[----:B------:R0:W-:Y:S02]  /*1d000*/  STG.E desc[UR36][R2.64], RZ ;  /* 0x000000ff02007986 */ /* 0x0001e4000c101924 */
.L_x_5973:
[----:B------:R-:W-:-:S07]  /*1d010*/  VIADD R16, R16, 0x80 ;  /* 0x0000008010107836 */ /* 0x000fce0000000000 */
.L_x_5944:
[----:B------:R-:W-:Y:S05]  /*1d020*/  BSYNC B6 ;  /* 0x0000000000067941 */ /* 0x000fea0003800000 */
.L_x_5943:
[----:B------:R-:W-:-:S13]  /*1d030*/  ISETP.GE.AND P0, PT, R16, R49, PT ;  /* 0x000000311000720c */ /* 0x000fda0003f06270 */
[----:B------:R-:W-:Y:S05]  /*1d040*/  @P0 EXIT ;  /* 0x000000000000094d */ /* 0x000fea0003800000 */
        /* <DEDUP_REMOVED lines=20> */
.L_x_5994:
[----:B------:R-:W-:Y:S01]  /*1d190*/  STG.E.U8 desc[UR36][R2.64], RZ ;  /* 0x000000ff02007986 */ /* 0x000fe2000c101124 */
[----:B------:R-:W-:Y:S05]  /*1d1a0*/  EXIT ;  /* 0x000000000000794d */ /* 0x000fea0003800000 */
.L_x_5993:
        /* <DEDUP_REMOVED lines=8> */
.L_x_5997:
[----:B------:R-:W-:Y:S01]  /*1d230*/  STG.E desc[UR36][R2.64], RZ ;  /* 0x000000ff02007986 */ /* 0x000fe2000c101924 */
[----:B------:R-:W-:Y:S05]  /*1d240*/  EXIT ;  /* 0x000000000000794d */ /* 0x000fea0003800000 */
.L_x_5996:
[----:B------:R-:W-:Y:S01]  /*1d250*/  STG.E.U16 desc[UR36][R2.64], RZ ;  /* 0x000000ff02007986 */ /* 0x000fe2000c101524 */
[----:B------:R-:W-:Y:S05]  /*1d260*/  EXIT ;  /* 0x000000000000794d */ /* 0x000fea0003800000 */
.L_x_5992:
        /* <DEDUP_REMOVED lines=8> */
.L_x_5999:
[----:B------:R-:W-:Y:S01]  /*1d2f0*/  STG.E.U16 desc[UR36][R2.64], RZ ;  /* 0x000000ff02007986 */ /* 0x000fe2000c101524 */
[----:B------:R-:W-:Y:S05]  /*1d300*/  EXIT ;  /* 0x000000000000794d */ /* 0x000fea0003800000 */
.L_x_5998:
        /* <DEDUP_REMOVED lines=8> */
.L_x_6001:
[----:B------:R-:W-:Y:S01]  /*1d390*/  STG.E desc[UR36][R2.64], RZ ;  /* 0x000000ff02007986 */ /* 0x000fe2000c101924 */
[----:B------:R-:W-:Y:S05]  /*1d3a0*/  EXIT ;  /* 0x000000000000794d */ /* 0x000fea0003800000 */
.L_x_6000:
[----:B------:R-:W-:Y:S01]  /*1d3b0*/  STG.E.64 desc[UR36][R2.64], RZ ;  /* 0x000000ff02007986 */ /* 0x000fe2000c101b24 */
[----:B------:R-:W-:Y:S05]  /*1d3c0*/  EXIT ;  /* 0x000000000000794d */ /* 0x000fea0003800000 */
.L_x_5991:
        /* <DEDUP_REMOVED lines=10> */
.L_x_6004:
[----:B------:R-:W-:Y:S01]  /*1d470*/  STG.E.128 desc[UR36][R2.64], RZ ;  /* 0x000000ff02007986 */ /* 0x000fe2000c101d24 */
[----:B------:R-:W-:Y:S05]  /*1d480*/  EXIT ;  /* 0x000000000000794d */ /* 0x000fea0003800000 */
.L_x_6003:
        /* <DEDUP_REMOVED lines=8> */
.L_x_6006:
[----:B------:R-:W-:Y:S01]  /*1d510*/  STG.E.U8 desc[UR36][R2.64], RZ ;  /* 0x000000ff02007986 */ /* 0x000fe2000c101124 */
[----:B------:R-:W-:Y:S05]  /*1d520*/  EXIT ;  /* 0x000000000000794d */ /* 0x000fea0003800000 */
.L_x_6005:
[----:B------:R-:W-:Y:S01]  /*1d530*/  STG.E.U16 desc[UR36][R2.64], RZ ;  /* 0x000000ff02007986 */ /* 0x000fe2000c101524 */
[----:B------:R-:W-:Y:S05]  /*1d540*/  EXIT ;  /* 0x000000000000794d */ /* 0x000fea0003800000 */
.L_x_6002:
        /* <DEDUP_REMOVED lines=10> */
.L_x_6009:
[----:B------:R-:W-:Y:S01]  /*1d5f0*/  STG.E.U8 desc[UR36][R2.64], RZ ;  /* 0x000000ff02007986 */ /* 0x000fe2000c101124 */
[----:B------:R-:W-:Y:S05]  /*1d600*/  EXIT ;  /* 0x000000000000794d */ /* 0x000fea0003800000 */
.L_x_6008:
[----:B------:R-:W-:Y:S01]  /*1d610*/  STG.E.U8 desc[UR36][R2.64], RZ ;  /* 0x000000ff02007986 */ /* 0x000fe2000c101124 */
[----:B------:R-:W-:Y:S05]  /*1d620*/  EXIT ;  /* 0x000000000000794d */ /* 0x000fea0003800000 */
.L_x_6007:
[----:B------:R-:W-:-:S13]  /*1d630*/  ISETP.NE.AND P0, PT, R0, 0x1c, PT ;  /* 0x0000001c0000780c */ /* 0x000fda0003f05270 */
[----:B------:R-:W-:Y:S05]  /*1d640*/  @!P0 BRA `(.L_x_6010) ;  /* 0x0000000000608947 */ /* 0x000fea0003800000 */
[----:B------:R-:W-:-:S13]  /*1d650*/  ISETP.NE.AND P0, PT, R0, 0x1d, PT ;  /* 0x0000001d0000780c */ /* 0x000fda0003f05270 */
[----:B------:R-:W-:Y:S05]  /*1d660*/  @!P0 BRA `(.L_x_6011) ;  /* 0x0000000000508947 */ /* 0x000fea0003800000 */
[----:B------:R-:W-:-:S13]  /*1d670*/  ISETP.NE.AND P0, PT, R0, 0x2c, PT ;  /* 0x0000002c0000780c */ /* 0x000fda0003f05270 */
[----:B------:R0:W-:Y:S01]  /*1d680*/  @!P0 STG.E.U8 desc[UR36][R2.64], RZ ;  /* 0x000000ff02008986 */ /* 0x0001e2000c101124 */
[----:B------:R-:W-:Y:S05]  /*1d690*/  @!P0 EXIT ;  /* 0x000000000000894d */ /* 0x000fea0003800000 */
.L_x_5995:
        /* <DEDUP_REMOVED lines=16> */
.L_x_6012:
[----:B------:R-:W-:Y:S05]  /*1d7a0*/  EXIT ;  /* 0x000000000000794d */ /* 0x000fea0003800000 */
.L_x_6011:
[----:B------:R-:W-:Y:S01]  /*1d7b0*/  STG.E.64 desc[UR36][R2.64], RZ ;  /* 0x000000ff02007986 */ /* 0x000fe2000c101b24 */
[----:B------:R-:W-:Y:S05]  /*1d7c0*/  EXIT ;  /* 0x000000000000794d */ /* 0x000fea0003800000 */
.L_x_6010:
[----:B------:R-:W-:Y:S01]  /*1d7d0*/  STG.E desc[UR36][R2.64], RZ ;  /* 0x000000ff02007986 */ /* 0x000fe2000c101924 */
[----:B------:R-:W-:Y:S05]  /*1d7e0*/  EXIT ;  /* 0x000000000000794d */ /* 0x000fea0003800000 */
        .weak           $__internal_13_$__cuda_sm20_div_s64
        .type           $__internal_13_$__cuda_sm20_div_s64,@function
        .size           $__internal_13_$__cuda_sm20_div_s64,($__internal_14_$__cuda_sm20_rem_s64 - $__internal_13_$__cuda_sm20_div_s64)
$__internal_13_$__cuda_sm20_div_s64:
        /* <DEDUP_REMOVED lines=31> */
[----:B------:R-:W-:Y:S01]  /*1d9e0*/  IMAD.HI.U32 R25, P1, R7, R27, R24 ;  /* 0x0000001b07197227 */ /* 0x000fe20007820018 */
[----:B------:R-:W-:-:S03]  /*1d9f0*/  IADD3 R27, P3, RZ, -R6, RZ ;  /* 0x80000006ff1b7210 */ /* 0x000fc60007f7e0ff */
[----:B------:R-:W-:Y:S01]  /*1da00*/  IMAD.HI.U32 R24, R7, R26, RZ ;  /* 0x0000001a07187227 */ /* 0x000fe200078e00ff */
[----:B------:R-:W-:-:S03]  /*1da10*/  SEL R27, R27, R6, !P2 ;  /* 0x000000061b1b7207 */ /* 0x000fc60005000000 */
[----:B------:R-:W-:Y:S02]  /*1da20*/  IMAD.X R44, R24, 0x1, R7, P0 ;  /* 0x00000001182c7824 */ /* 0x000fe400000e0607 */
[----:B------:R-:W-:Y:S02]  /*1da30*/  IMAD R24, R7, R26, RZ ;  /* 0x0000001a07187224 */ /* 0x000fe400078e02ff */
[----:B------:R-:W-:Y:S02]  /*1da40*/  IMAD.X R26, RZ, RZ, ~R5, P3 ;  /* 0x000000ffff1a7224 */ /* 0x000fe400018e0e05 */
[----:B------:R-:W-:Y:S01]  /*1da50*/  IMAD.MOV.U32 R7, RZ, RZ, RZ ;  /* 0x000000ffff077224 */ /* 0x000fe200078e00ff */
[----:B------:R-:W-:Y:S02]  /*1da60*/  IADD3 R24, P0, R24, R25, RZ ;  /* 0x0000001918187210 */ /* 0x000fe40007f1e0ff */
[----:B------:R-:W-:-:S03]  /*1da70*/  SEL R26, R26, R5, !P2 ;  /* 0x000000051a1a7207 */ /* 0x000fc60005000000 */
[----:B------:R-:W-:-:S04]  /*1da80*/  IMAD.HI.U32 R6, R24, R27, RZ ;  /* 0x0000001b18067227 */ /* 0x000fc800078e00ff */
[----:B------:R-:W-:Y:S01]  /*1da90*/  IMAD.WIDE.U32 R24, R24, R26, R6 ;  /* 0x0000001a18187225 */ /* 0x000fe200078e0006 */
[----:B------:R-:W-:-:S05]  /*1daa0*/  IADD3.X R7, RZ, RZ, R44, P0, P1 ;  /* 0x000000ffff077210 */ /* 0x000fca00007e242c */
[----:B------:R-:W-:-:S04]  /*1dab0*/  IMAD.HI.U32 R24, P0, R7, R27, R24 ;  /* 0x0000001b07187227 */ /* 0x000fc80007800018 */
[CC--:B------:R-:W-:Y:S02]  /*1dac0*/  IMAD R6, R7.reuse, R26.reuse, RZ ;  /* 0x0000001a07067224 */ /* 0x0c0fe400078e02ff */
[----:B------:R-:W-:-:S03]  /*1dad0*/  IMAD.HI.U32 R7, R7, R26, RZ ;  /* 0x0000001a07077227 */ /* 0x000fc600078e00ff */
[----:B------:R-:W-:Y:S01]  /*1dae0*/  IADD3 R6, P1, R6, R24, RZ ;  /* 0x0000001806067210 */ /* 0x000fe20007f3e0ff */
[----:B------:R-:W-:-:S04]  /*1daf0*/  IMAD.X R7, RZ, RZ, R7, P0 ;  /* 0x000000ffff077224 */ /* 0x000fc800000e0607 */
        /* <DEDUP_REMOVED lines=9> */
[----:B------:R-:W-:-:S04]  /*1db90*/  SEL R24, R25, R24, P0 ;  /* 0x0000001819187207 */ /* 0x000fc80000000000 */
[----:B------:R-:W-:Y:S01]  /*1dba0*/  ISETP.GE.U32.AND P1, PT, R24, R22, PT ;  /* 0x000000161800720c */ /* 0x000fe20003f26070 */
[----:B------:R-:W-:Y:S01]  /*1dbb0*/  IMAD.X R22, R26, 0x1, ~R23, P2 ;  /* 0x000000011a167824 */ /* 0x000fe200010e0e17 */
[----:B------:R-:W-:-:S04]  /*1dbc0*/  LOP3.LUT R24, R3, R5, RZ, 0x3c, !PT ;  /* 0x0000000503187212 */ /* 0x000fc800078e3cff */
[----:B------:R-:W-:Y:S02]  /*1dbd0*/  SEL R26, R22, R26, P0 ;  /* 0x0000001a161a7207 */ /* 0x000fe40000000000 */
[----:B------:R-:W-:Y:S02]  /*1dbe0*/  IADD3 R22, P2, R6, 0x1, RZ ;  /* 0x0000000106167810 */ /* 0x000fe40007f5e0ff */
[----:B------:R-:W-:Y:S02]  /*1dbf0*/  ISETP.GE.U32.AND.EX P1, PT, R26, R23, PT, P1 ;  /* 0x000000171a00720c */ /* 0x000fe40003f26110 */
        /* <DEDUP_REMOVED lines=10> */
[----:B------:R-:W-:-:S03]  /*1dca0*/  ISETP.GE.AND P1, PT, R24, RZ, PT ;  /* 0x000000ff1800720c */ /* 0x000fc60003f26270 */
[----:B------:R-:W-:Y:S01]  /*1dcb0*/  IMAD.X R7, RZ, RZ, ~R6, P2 ;  /* 0x000000ffff077224 */ /* 0x000fe200010e0e06 */
[----:B------:R-:W-:-:S04]  /*1dcc0*/  SEL R4, R23, R22, !P1 ;  /* 0x0000001617047207 */ /* 0x000fc80004800000 */
[----:B------:R-:W-:Y:S01]  /*1dcd0*/  SEL R3, R7, R6, !P1 ;  /* 0x0000000607037207 */ /* 0x000fe20004800000 */
[----:B------:R-:W-:Y:S01]  /*1dce0*/  IMAD.MOV.U32 R6, RZ, RZ, R0 ;  /* 0x000000ffff067224 */ /* 0x000fe200078e0000 */
[----:B------:R-:W-:Y:S01]  /*1dcf0*/  SEL R4, R4, 0xffffffff, P0 ;  /* 0xffffffff04047807 */ /* 0x000fe20000000000 */
[----:B------:R-:W-:Y:S01]  /*1dd00*/  IMAD.MOV.U32 R7, RZ, RZ, 0x0 ;  /* 0x00000000ff077424 */ /* 0x000fe200078e00ff */
[----:B------:R-:W-:-:S03]  /*1dd10*/  SEL R3, R3, 0xffffffff, P0 ;  /* 0xffffffff03037807 */ /* 0x000fc60000000000 */
[----:B------:R-:W-:Y:S05]  /*1dd20*/  RET.REL.NODEC R6 `(_ZN2at6native27unrolled_elementwise_kernelIZZZNS0_67_GLOBAL__N__bb565c37_34_ValidateCompressedIndicesKernel_cu_33a4b88b42_validate_compressed_sparse_indices_kernelILNS2_8CDimNameE1ENS2_18CUDAKernelLauncherENS2_14EmptyVecKernelENS2_8DummyVecELm0EEEvRKNS_6TensorESA_lllENKUlvE1_clEvENKUlvE_clEvEUliiiiiE_St5arrayIPcLm6EELi4E23TrivialOffsetCalculatorILi5EjESH_ILi1EjENS0_6memory12LoadWithCastILi5EEENSK_13StoreWithCastILi1EEEEEviT_T0_T2_T3_T4_T5_) ;  /* 0xfffffe2006b47950 */ /* 0x000fea0003c3ffff */
        .weak           $__internal_14_$__cuda_sm20_rem_s64
        .type           $__internal_14_$__cuda_sm20_rem_s64,@function
        .size           $__internal_14_$__cuda_sm20_rem_s64,(.L_x_32194 - $__internal_14_$__cuda_sm20_rem_s64)
$__internal_14_$__cuda_sm20_rem_s64:
        /* <DEDUP_REMOVED lines=18> */
[----:B------:R-:W-:-:S04]  /*1de50*/  IMAD.HI.U32 R15, R7, R21, RZ ;  /* 0x00000015070f7227 */ /* 0x000fc800078e00ff */
[----:B------:R-:W-:-:S04]  /*1de60*/  IMAD.HI.U32 R8, P1, R7, R17, R8 ;  /* 0x0000001107087227 */ /* 0x000fc80007820008 */
[----:B------:R-:W-:Y:S01]  /*1de70*/  IMAD.X R15, R15, 0x1, R7, P0 ;  /* 0x000000010f0f7824 */ /* 0x000fe200000e0607 */
[----:B------:R-:W-:-:S04]  /*1de80*/  IADD3 R9, P2, R23, R8, RZ ;  /* 0x0000000817097210 */ /* 0x000fc80007f5e0ff */
[----:B------:R-:W-:Y:S01]  /*1de90*/  IADD3.X R15, RZ, RZ, R15, P2, P1 ;  /* 0x000000ffff0f7210 */ /* 0x000fe200017e240f */
[----:B------:R-:W-:Y:S01]  /*1dea0*/  IMAD.WIDE.U32 R6, R9, R4, RZ ;  /* 0x0000000409067225 */ /* 0x000fe200078e00ff */
[----:B------:R-:W-:-:S03]  /*1deb0*/  ISETP.GE.AND P1, PT, R11, RZ, PT ;  /* 0x000000ff0b00720c */ /* 0x000fc60003f26270 */
[----:B------:R-:W-:Y:S01]  /*1dec0*/  IMAD R7, R9, R5, R7 ;  /* 0x0000000509077224 */ /* 0x000fe200078e0207 */
[----:B------:R-:W-:-:S03]  /*1ded0*/  IADD3 R17, P0, RZ, -R6, RZ ;  /* 0x80000006ff117210 */ /* 0x000fc60007f1e0ff */
[----:B------:R-:W-:Y:S02]  /*1dee0*/  IMAD R7, R15, R4, R7 ;  /* 0x000000040f077224 */ /* 0x000fe400078e0207 */
[----:B------:R-:W-:-:S04]  /*1def0*/  IMAD.HI.U32 R8, R9, R17, RZ ;  /* 0x0000001109087227 */ /* 0x000fc800078e00ff */
[----:B------:R-:W-:Y:S01]  /*1df00*/  IMAD.X R6, RZ, RZ, ~R7, P0 ;  /* 0x000000ffff067224 */ /* 0x000fe200000e0e07 */
[----:B------:R-:W-:-:S03]  /*1df10*/  IADD3 R7, P4, RZ, -R14, RZ ;  /* 0x8000000eff077210 */ /* 0x000fc60007f9e0ff */
[----:B------:R-:W-:-:S04]  /*1df20*/  IMAD.WIDE.U32 R8, P0, R9, R6, R8 ;  /* 0x0000000609087225 */ /* 0x000fc80007800008 */
[----:B------:R-:W-:Y:S01]  /*1df30*/  IMAD.HI.U32 R8, P2, R15, R17, R8 ;  /* 0x000000110f087227 */ /* 0x000fe20007840008 */
[----:B------:R-:W-:-:S03]  /*1df40*/  SEL R9, R7, R14, !P1 ;  /* 0x0000000e07097207 */ /* 0x000fc60004800000 */
[CC--:B------:R-:W-:Y:S02]  /*1df50*/  IMAD R17, R15.reuse, R6.reuse, RZ ;  /* 0x000000060f117224 */ /* 0x0c0fe400078e02ff */
[----:B------:R-:W-:-:S03]  /*1df60*/  IMAD.HI.U32 R6, R15, R6, RZ ;  /* 0x000000060f067227 */ /* 0x000fc600078e00ff */
[----:B------:R-:W-:Y:S01]  /*1df70*/  IADD3 R8, P3, R17, R8, RZ ;  /* 0x0000000811087210 */ /* 0x000fe20007f7e0ff */
        /* <DEDUP_REMOVED lines=30> */
[----:B------:R-:W-:Y:S02]  /*1e160*/  IADD3 R7, P2, RZ, -R4, RZ ;  /* 0x80000004ff077210 */ /* 0x000fe40007f5e0ff */
[----:B------:R-:W-:-:S03]  /*1e170*/  ISETP.NE.U32.AND P0, PT, R3, RZ, PT ;  /* 0x000000ff0300720c */ /* 0x000fc60003f05070 */
[----:B------:R-:W-:Y:S01]  /*1e180*/  IMAD.X R6, RZ, RZ, ~R5, P2 ;  /* 0x000000ffff067224 */ /* 0x000fe200010e0e05 */
[----:B------:R-:W-:Y:S02]  /*1e190*/  ISETP.NE.AND.EX P0, PT, R0, RZ, PT, P0 ;  /* 0x000000ff0000720c */ /* 0x000fe40003f05300 */
[----:B------:R-:W-:Y:S01]  /*1e1a0*/  SEL R0, R7, R4, !P1 ;  /* 0x0000000407007207 */ /* 0x000fe20004800000 */
[----:B------:R-:W-:Y:S01]  /*1e1b0*/  IMAD.MOV.U32 R4, RZ, RZ, R10 ;  /* 0x000000ffff047224 */ /* 0x000fe200078e000a */
[----:B------:R-:W-:Y:S01]  /*1e1c0*/  SEL R3, R6, R5, !P1 ;  /* 0x0000000506037207 */ /* 0x000fe20004800000 */
[----:B------:R-:W-:Y:S01]  /*1e1d0*/  IMAD.MOV.U32 R5, RZ, RZ, 0x0 ;  /* 0x00000000ff057424 */ /* 0x000fe200078e00ff */
[----:B------:R-:W-:Y:S02]  /*1e1e0*/  SEL R0, R0, 0xffffffff, P0 ;  /* 0xffffffff00007807 */ /* 0x000fe40000000000 */
[----:B------:R-:W-:Y:S01]  /*1e1f0*/  SEL R3, R3, 0xffffffff, P0 ;  /* 0xffffffff03037807 */ /* 0x000fe20000000000 */
[----:B------:R-:W-:Y:S06]  /*1e200*/  RET.REL.NODEC R4 `(_ZN2at6native27unrolled_elementwise_kernelIZZZNS0_67_GLOBAL__N__bb565c37_34_ValidateCompressedIndicesKernel_cu_33a4b88b42_validate_compressed_sparse_indices_kernelILNS2_8CDimNameE1ENS2_18CUDAKernelLauncherENS2_14EmptyVecKernelENS2_8DummyVecELm0EEEvRKNS_6TensorESA_lllENKUlvE1_clEvENKUlvE_clEvEUliiiiiE_St5arrayIPcLm6EELi4E23TrivialOffsetCalculatorILi5EjESH_ILi1EjENS0_6memory12LoadWithCastILi5EEENSK_13StoreWithCastILi1EEEEEviT_T0_T2_T3_T4_T5_) ;  /* 0xfffffe1c047c7950 */ /* 0x000fec0003c3ffff */
.L_x_6013:
        /* <DEDUP_REMOVED lines=15> */
.L_x_32194:


//--------------------- .text._ZN2at6native18elementwise_kernelILi128ELi2EZNS0_22gpu_kernel_impl_nocastIZZZNS0_67_GLOBAL__N__bb565c37_34_ValidateCompressedIndicesKernel_cu_33a4b88b42_validate_compressed_sparse_indices_kernelILNS3_8CDimNameE1ENS3_18CUDAKernelLauncherENS3_14EmptyVecKernelENS3_8DummyVecELm0EEEvRKNS_6TensorESB_lllENKUlvE1_clEvENKUlvE_clEvEUliiiiiE_EEvRNS_18TensorIteratorBaseERKT_EUliE_EEviT1_ --------------------------
	.section	.text._ZN2at6native18elementwise_kernelILi128ELi2EZNS0_22gpu_kernel_impl_nocastIZZZNS0_67_GLOBAL__N__bb565c37_34_ValidateCompressedIndicesKernel_cu_33a4b88b42_validate_compressed_sparse_indices_kernelILNS3_8CDimNameE1ENS3_18CUDAKernelLauncherENS3_14EmptyVecKernelENS3_8DummyVecELm0EEEvRKNS_6TensorESB_lllENKUlvE1_clEvENKUlvE_clEvEUliiiiiE_EEvRNS_18TensorIteratorBaseERKT_EUliE_EEviT1_,"ax",@progbits
	.align	128
        .global         _ZN2at6native18elementwise_kernelILi128ELi2EZNS0_22gpu_kernel_impl_nocastIZZZNS0_67_GLOBAL__N__bb565c37_34_ValidateCompressedIndicesKernel_cu_33a4b88b42_validate_compressed_sparse_indices_kernelILNS3_8CDimNameE1ENS3_18CUDAKernelLauncherENS3_14EmptyVecKernelENS3_8DummyVecELm0EEEvRKNS_6TensorESB_lllENKUlvE1_clEvENKUlvE_clEvEUliiiiiE_EEvRNS_18TensorIteratorBaseERKT_EUliE_EEviT1_
        .type           _ZN2at6native18elementwise_kernelILi128ELi2EZNS0_22gpu_kernel_impl_nocastIZZZNS0_67_GLOBAL__N__bb565c37_34_ValidateCompressedIndicesKernel_cu_33a4b88b42_validate_compressed_sparse_indices_kernelILNS3_8CDimNameE1ENS3_18CUDAKernelLauncherENS3_14EmptyVecKernelENS3_8DummyVecELm0EEEvRKNS_6TensorESB_lllENKUlvE1_clEvENKUlvE_clEvEUliiiiiE_EEvRNS_18TensorIteratorBaseERKT_EUliE_EEviT1_,@function
        .size           _ZN2at6native18elementwise_kernelILi128ELi2EZNS0_22gpu_kernel_impl_nocastIZZZNS0_67_GLOBAL__N__bb565c37_34_ValidateCompressedIndicesKernel_cu_33a4b88b42_validate_compressed_sparse_indices_kernelILNS3_8CDimNameE1ENS3_18CUDAKernelLauncherENS3_14EmptyVecKernelENS3_8DummyVecELm0EEEvRKNS_6TensorESB_lllENKUlvE1_clEvENKUlvE_clEvEUliiiiiE_EEvRNS_18TensorIteratorBaseERKT_EUliE_EEviT1_,(.L_x_32195 - _ZN2at6native18elementwise_kernelILi128ELi2EZNS0_22gpu_kernel_impl_nocastIZZZNS0_67_GLOBAL__N__bb565c37_34_ValidateCompressedIndicesKernel_cu_33a4b88b42_validate_compressed_sparse_indices_kernelILNS3_8CDimNameE1ENS3_18CUDAKernelLauncherENS3_14EmptyVecKernelENS3_8DummyVecELm0EEEvRKNS_6TensorESB_lllENKUlvE1_clEvENKUlvE_clEvEUliiiiiE_EEvRNS_18TensorIteratorBaseERKT_EUliE_EEviT1_)
        .other          _ZN2at6native18elementwise_kernelILi128ELi2EZNS0_22gpu_kernel_impl_nocastIZZZNS0_67_GLOBAL__N__bb565c37_34_ValidateCompressedIndicesKernel_cu_33a4b88b42_validate_compressed_sparse_indices_kernelILNS3_8CDimNameE1ENS3_18CUDAKernelLauncherENS3_14EmptyVecKernelENS3_8DummyVecELm0EEEvRKNS_6TensorESB_lllENKUlvE1_clEvENKUlvE_clEvEUliiiiiE_EEvRNS_18TensorIteratorBaseERKT_EUliE_EEviT1_,@"STO_CUDA_ENTRY STV_DEFAULT"
_ZN2at6native18elementwise_kernelILi128ELi2EZNS0_22gpu_kernel_impl_nocastIZZZNS0_67_GLOBAL__N__bb565c37_34_ValidateCompressedIndicesKernel_cu_33a4b88b42_validate_compressed_sparse_indices_kernelILNS3_8CDimNameE1ENS3_18CUDAKernelLauncherENS3_14EmptyVecKernelENS3_8DummyVecELm0EEEvRKNS_6TensorESB_lllENKUlvE1_clEvENKUlvE_clEvEUliiiiiE_EEvRNS_18TensorIteratorBaseERKT_EUliE_EEviT1_:
.text._ZN2at6native18elementwise_kernelILi128ELi2EZNS0_22gpu_kernel_impl_nocastIZZZNS0_67_GLOBAL__N__bb565c37_34_ValidateCompressedIndicesKernel_cu_33a4b88b42_validate_compressed_sparse_indices_kernelILNS3_8CDimNameE1ENS3_18CUDAKernelLauncherENS3_14EmptyVecKernelENS3_8DummyVecELm0EEEvRKNS_6TensorESB_lllENKUlvE1_clEvENKUlvE_clEvEUliiiiiE_EEvRNS_18TensorIteratorBaseERKT_EUliE_EEviT1_:
        /* <DEDUP_REMOVED lines=11> */
[----:B------:R-:W-:Y:S02]  /*00b0*/  CS2R R4, SRZ ;  /* 0x0000000000047805 */ /* 0x000fe4000001ff00 */
[----:B------:R-:W-:Y:S02]  /*00c0*/  CS2R R2, SRZ ;  /* 0x0000000000027805 */ /* 0x000fe4000001ff00 */
[----:B------:R-:W-:Y:S02]  /*00d0*/  MOV R17, RZ ;  /* 0x000000ff00117202 */ /* 0x000fe40000000f00 */
[----:B0-----:R-:W-:-:S13]  /*00e0*/  ISETP.NE.AND P0, PT, R10, RZ, PT ;  /* 0x000000ff0a00720c */ /* 0x001fda0003f05270 */
[----:B------:R-:W-:Y:S05]  /*00f0*/  @!P0 BRA `(.L_x_6016) ;  /* 0x0000001c00008947 */ /* 0x000fea0003800000 */
[----:B------:R-:W-:Y:S01]  /*0100*/  MOV R2, RZ ;  /* 0x000000ff00027202 */ /* 0x000fe20000000f00 */
[----:B------:R-:W-:Y:S01]  /*0110*/  ULDC.64 UR4, c[0x0][0x220] ;  /* 0x0000880000047ab9 */ /* 0x000fe20000000a00 */
[----:B------:R-:W-:Y:S01]  /*0120*/  MOV R3, R9 ;  /* 0x0000000900037202 */ /* 0x000fe20000000f00 */
[----:B------:R-:W-:Y:S01]  /*0130*/  ULDC.64 UR6, c[0x0][0x358] ;  /* 0x0000d60000067ab9 */ /* 0x000fe20000000a00 */
[----:B------:R-:W-:Y:S01]  /*0140*/  ISETP.NE.AND P0, PT, R10, 0x1, PT ;  /* 0x000000010a00780c */ /* 0x000fe20003f05270 */
        /* <DEDUP_REMOVED lines=426> */
[----:B------:R-:W-:-:S03]  /*1bf0*/  @P0 IMAD.MOV R14, RZ, RZ, -R6 ;  /* 0x000000ffff0e0224 */ /* 0x000fc600078e0a06 */
        /* <DEDUP_REMOVED lines=16> */
.L_x_6016:
[----:B------:R-:W-:Y:S01]  /*1d00*/  ULDC.64 UR4, c[0x0][0x5a8] ;  /* 0x00016a0000047ab9 */ /* 0x000fe20000000a00 */
[----:B------:R-:W-:Y:S01]  /*1d10*/  ULDC.64 UR6, c[0x0][0x5b8] ;  /* 0x00016e0000067ab9 */ /* 0x000fe20000000a00 */
[----:B------:R-:W-:Y:S01]  /*1d20*/  IADD3 R10, P0, R4, UR4, RZ ;  /* 0x00000004040a7c10 */ /* 0x000fe2000ff1e0ff */
[----:B------:R-:W-:Y:S01]  /*1d30*/  ULDC.64 UR8, c[0x0][0x5c0] ;  /* 0x0001700000087ab9 */ /* 0x000fe20000000a00 */
[----:B------:R-:W-:Y:S02]  /*1d40*/  IADD3 R4, P1, R2, UR6, RZ ;  /* 0x0000000602047c10 */ /* 0x000fe4000ff3e0ff */
[----:B------:R-:W-:Y:S01]  /*1d50*/  IADD3.X R11, RZ, UR5, RZ, P0, !PT ;  /* 0x00000005ff0b7c10 */ /* 0x000fe200087fe4ff */
[----:B------:R-:W-:Y:S01]  /*1d60*/  ULDC.64 UR4, c[0x0][0x5b0] ;  /* 0x00016c0000047ab9 */ /* 0x000fe20000000a00 */
[----:B------:R-:W-:Y:S02]  /*1d70*/  IADD3 R6, P2, R5, UR8, RZ ;  /* 0x0000000805067c10 */ /* 0x000fe4000ff5e0ff */
[----:B------:R-:W-:Y:S01]  /*1d80*/  IADD3.X R5, RZ, UR7, RZ, P1, !PT ;  /* 0x00000007ff057c10 */ /* 0x000fe20008ffe4ff */
[----:B------:R-:W2:Y:S01]  /*1d90*/  LDG.E R10, desc[UR36][R10.64] ;  /* 0x000000240a0a7981 */ /* 0x000ea2000c1e1900 */
[----:B------:R-:W-:Y:S01]  /*1da0*/  ULDC.64 UR6, c[0x0][0x5c8] ;  /* 0x0001720000067ab9 */ /* 0x000fe20000000a00 */
[----:B------:R-:W-:-:S02]  /*1db0*/  IADD3.X R7, RZ, UR9, RZ, P2, !PT ;  /* 0x00000009ff077c10 */ /* 0x000fc400097fe4ff */
[----:B------:R-:W-:Y:S01]  /*1dc0*/  IADD3 R8, P1, R0, UR6, RZ ;  /* 0x0000000600087c10 */ /* 0x000fe2000ff3e0ff */
[----:B------:R-:W3:Y:S03]  /*1dd0*/  LDG.E R22, desc[UR36][R4.64] ;  /* 0x0000002404167981 */ /* 0x000ee6000c1e1900 */
[----:B------:R-:W-:Y:S01]  /*1de0*/  IADD3.X R9, RZ, UR7, RZ, P1, !PT ;  /* 0x00000007ff097c10 */ /* 0x000fe20008ffe4ff */
[----:B------:R-:W4:Y:S01]  /*1df0*/  LDG.E R19, desc[UR36][R6.64] ;  /* 0x0000002406137981 */ /* 0x000f22000c1e1900 */
[----:B------:R-:W-:Y:S01]  /*1e00*/  IADD3 R2, P0, R3, UR4, RZ ;  /* 0x0000000403027c10 */ /* 0x000fe2000ff1e0ff */
[----:B------:R-:W-:Y:S01]  /*1e10*/  ULDC.64 UR6, c[0x4][0x148] ;  /* 0x0100520000067ab9 */ /* 0x000fe20000000a00 */
[----:B------:R-:W-:Y:S01]  /*1e20*/  ULDC UR4, c[0x0][0x5d0] ;  /* 0x0001740000047ab9 */ /* 0x000fe20000000800 */
[----:B------:R-:W5:Y:S01]  /*1e30*/  LDG.E R25, desc[UR36][R8.64] ;  /* 0x0000002408197981 */ /* 0x000f62000c1e1900 */
[----:B------:R-:W-:-:S02]  /*1e40*/  IADD3.X R3, RZ, UR5, RZ, P0, !PT ;  /* 0x00000005ff037c10 */ /* 0x000fc400087fe4ff */
[----:B------:R-:W-:Y:S01]  /*1e50*/  ISETP.NE.U32.AND P0, PT, RZ, UR6, PT ;  /* 0x00000006ff007c0c */ /* 0x000fe2000bf05070 */
[----:B------:R-:W-:Y:S02]  /*1e60*/  BSSY B6, `(.L_x_6017) ;  /* 0x000001a000067945 */ /* 0x000fe40003800000 */
[----:B------:R4:W5:Y:S01]  /*1e70*/  LDG.E R26, desc[UR36][R2.64] ;  /* 0x00000024021a7981 */ /* 0x000962000c1e1900 */
[----:B------:R-:W-:Y:S02]  /*1e80*/  ISETP.NE.AND.EX P0, PT, RZ, UR7, PT, P0 ;  /* 0x00000007ff007c0c */ /* 0x000fe4000bf05300 */
[----:B--2---:R-:W-:Y:S01]  /*1e90*/  ISETP.EQ.AND P2, PT, R10, UR4, PT ;  /* 0x000000040a007c0c */ /* 0x004fe2000bf42270 */
[----:B------:R-:W-:Y:S02]  /*1ea0*/  ULDC.64 UR4, c[0x0][0x5a0] ;  /* 0x0001680000047ab9 */ /* 0x000fe40000000a00 */
[----:B------:R-:W-:Y:S02]  /*1eb0*/  IADD3 R16, P1, R17, UR4, RZ ;  /* 0x0000000411107c10 */ /* 0x000fe4000ff3e0ff */
[----:B---3--:R-:W-:-:S03]  /*1ec0*/  SHF.R.S32.HI R18, RZ, 0x1f, R22 ;  /* 0x0000001fff127819 */ /* 0x008fc60000011416 */
[----:B------:R-:W-:Y:S01]  /*1ed0*/  IMAD.X R17, RZ, RZ, UR5, P1 ;  /* 0x00000005ff117e24 */ /* 0x000fe200088e06ff */
[----:B----4-:R-:W-:-:S04]  /*1ee0*/  SHF.R.S32.HI R2, RZ, 0x1f, R19 ;  /* 0x0000001fff027819 */ /* 0x010fc80000011413 */
        /* <DEDUP_REMOVED lines=16> */
[----:B0----5:R-:W-:Y:S05]  /*1ff0*/  CALL.ABS.NOINC R14 ;  /* 0x000000000e007343 */ /* 0x021fea0003c00000 */
.L_x_6018:
[----:B------:R-:W-:Y:S05]  /*2000*/  BSYNC B6 ;  /* 0x0000000000067941 */ /* 0x000fea0003800000 */
.L_x_6017:
        /* <DEDUP_REMOVED lines=23> */
.L_x_6020:
[----:B------:R-:W-:Y:S05]  /*2180*/  BSYNC B6 ;  /* 0x0000000000067941 */ /* 0x000fea0003800000 */
.L_x_6019:
[----:B------:R-:W-:Y:S01]  /*2190*/  IADD3 R0, -R22, R19, RZ ;  /* 0x0000001316007210 */ /* 0x000fe20007ffe1ff */
[----:B------:R-:W-:Y:S01]  /*21a0*/  ULDC UR4, c[0x0][0x5d8] ;  /* 0x0001760000047ab9 */ /* 0x000fe20000000800 */
[----:B------:R-:W-:Y:S01]  /*21b0*/  ULDC.64 UR6, c[0x4][0x168] ;  /* 0x01005a0000067ab9 */ /* 0x000fe20000000a00 */
[----:B------:R-:W-:Y:S01]  /*21c0*/  BSSY B6, `(.L_x_6021) ;  /* 0x0000017000067945 */ /* 0x000fe20003800000 */
[C---:B------:R-:W-:Y:S01]  /*21d0*/  ISETP.GT.AND P0, PT, R0.reuse, UR4, PT ;  /* 0x0000000400007c0c */ /* 0x040fe2000bf04270 */
[----:B------:R-:W-:Y:S01]  /*21e0*/  ULDC UR4, c[0x0][0x5d0] ;  /* 0x0001740000047ab9 */ /* 0x000fe20000000800 */
[----:B------:R-:W-:Y:S02]  /*21f0*/  ISETP.NE.U32.AND P1, PT, RZ, UR6, PT ;  /* 0x00000006ff007c0c */ /* 0x000fe4000bf25070 */
[----:B------:R-:W-:Y:S02]  /*2200*/  ISETP.GE.AND P0, PT, R0, UR4, !P0 ;  /* 0x0000000400007c0c */ /* 0x000fe4000c706270 */
        /* <DEDUP_REMOVED lines=18> */
.L_x_6022:
[----:B------:R-:W-:Y:S05]  /*2330*/  BSYNC B6 ;  /* 0x0000000000067941 */ /* 0x000fea0003800000 */
.L_x_6021:
[----:B------:R-:W0:Y:S01]  /*2340*/  LDC.64 R6, c[0x0][0x5e0] ;  /* 0x00017800ff067b82 */ /* 0x000e220000000a00 */
[----:B------:R-:W-:Y:S02]  /*2350*/  SHF.R.S32.HI R3, RZ, 0x1f, R25 ;  /* 0x0000001fff037819 */ /* 0x000fe40000011419 */
[----:B------:R-:W-:-:S05]  /*2360*/  CS2R R26, SRZ ;  /* 0x00000000001a7805 */ /* 0x000fca000001ff00 */
        /* <DEDUP_REMOVED lines=10> */
[----:B------:R-:W-:Y:S01]  /*2410*/  BSSY B0, `(.L_x_6023) ;  /* 0x000003a000007945 */ /* 0x000fe20003800000 */
[----:B------:R-:W-:Y:S01]  /*2420*/  IMAD.IADD R3, R29, 0x1, R3 ;  /* 0x000000011d037824 */ /* 0x000fe200078e0203 */
[----:B------:R-:W-:Y:S02]  /*2430*/  MOV R29, R0 ;  /* 0x00000000001d7202 */ /* 0x000fe40000000f00 */
[----:B------:R-:W-:-:S07]  /*2440*/  CS2R R26, SRZ ;  /* 0x00000000001a7805 */ /* 0x000fce000001ff00 */
.L_x_6027:
[----:B0-----:R-:W-:-:S06]  /*2450*/  IMAD.WIDE R20, R29, 0x8, R14 ;  /* 0x000000081d147825 */ /* 0x001fcc00078e020e */
[----:B------:R-:W2:Y:S01]  /*2460*/  LDG.E.64 R20, desc[UR36][R20.64] ;  /* 0x0000002414147981 */ /* 0x000ea2000c1e1b00 */
[----:B------:R-:W-:Y:S01]  /*2470*/  BSSY B1, `(.L_x_6024) ;  /* 0x000001e000017945 */ /* 0x000fe20003800000 */
[----:B------:R-:W-:Y:S02]  /*2480*/  SHF.R.S32.HI R30, RZ, 0x1f, R29 ;  /* 0x0000001fff1e7819 */ /* 0x000fe4000001141d */
[----:B--2---:R-:W-:-:S04]  /*2490*/  LOP3.LUT R0, R3, R21, RZ, 0xfc, !PT ;  /* 0x0000001503007212 */ /* 0x004fc800078efcff */
[----:B------:R-:W-:-:S13]  /*24a0*/  ISETP.NE.U32.AND P0, PT, R0, RZ, PT ;  /* 0x000000ff0000720c */ /* 0x000fda0003f05070 */
[----:B------:R-:W-:Y:S05]  /*24b0*/  @!P0 BRA `(.L_x_6025) ;  /* 0x0000000000188947 */ /* 0x000fea0003800000 */
[----:B------:R-:W-:Y:S02]  /*24c0*/  MOV R12, R28 ;  /* 0x0000001c000c7202 */ /* 0x000fe40000000f00 */
[----:B------:R-:W-:Y:S02]  /*24d0*/  MOV R4, R20 ;  /* 0x0000001400047202 */ /* 0x000fe40000000f00 */
[----:B------:R-:W-:Y:S02]  /*24e0*/  MOV R5, R21 ;  /* 0x0000001500057202 */ /* 0x000fe40000000f00 */
[----:B------:R-:W-:-:S07]  /*24f0*/  MOV R0, 0x2510 ;  /* 0x0000251000007802 */ /* 0x000fce0000000f00 */
[----:B------:R-:W-:Y:S05]  /*2500*/  CALL.REL.NOINC `($__internal_15_$__cuda_sm20_div_s64) ;  /* 0x00000030002c7944 */ /* 0x000fea0003c00000 */
[----:B------:R-:W-:Y:S05]  /*2510*/  BRA `(.L_x_6026) ;  /* 0x00000000004c7947 */ /* 0x000fea0003800000 */
.L_x_6025:
[----:B------:R-:W0:Y:S01]  /*2520*/  I2F.U32.RP R0, R20 ;  /* 0x0000001400007306 */ /* 0x000e220000209000 */
[----:B------:R-:W-:Y:S01]  /*2530*/  IMAD.MOV R7, RZ, RZ, -R20 ;  /* 0x000000ffff077224 */ /* 0x000fe200078e0a14 */
[----:B------:R-:W-:-:S06]  /*2540*/  ISETP.NE.U32.AND P2, PT, R20, RZ, PT ;  /* 0x000000ff1400720c */ /* 0x000fcc0003f45070 */
        /* <DEDUP_REMOVED lines=10> */
[----:B------:R-:W-:Y:S02]  /*25f0*/  @P0 IADD3 R5, -R20, R5, RZ ;  /* 0x0000000514050210 */ /* 0x000fe40007ffe1ff */
[----:B------:R-:W-:Y:S02]  /*2600*/  @P0 IADD3 R4, R4, 0x1, RZ ;  /* 0x0000000104040810 */ /* 0x000fe40007ffe0ff */
[----:B------:R-:W-:Y:S01]  /*2610*/  ISETP.GE.U32.AND P1, PT, R5, R20, PT ;  /* 0x000000140500720c */ /* 0x000fe20003f26070 */
[----:B------:R-:W-:-:S12]  /*2620*/  IMAD.MOV.U32 R5, RZ, RZ, RZ ;  /* 0x000000ffff057224 */ /* 0x000fd800078e00ff */
[----:B------:R-:W-:Y:S02]  /*2630*/  @P1 IADD3 R4, R4, 0x1, RZ ;  /* 0x0000000104041810 */ /* 0x000fe40007ffe0ff */
[----:B------:R-:W-:-:S07]  /*2640*/  @!P2 LOP3.LUT R4, RZ, R20, RZ, 0x33, !PT ;  /* 0x00000014ff04a212 */ /* 0x000fce00078e33ff */
.L_x_6026:
[----:B------:R-:W-:Y:S05]  /*2650*/  BSYNC B1 ;  /* 0x0000000000017941 */ /* 0x000fea0003800000 */
.L_x_6024:
[----:B------:R-:W-:Y:S02]  /*2660*/  ULDC.64 UR4, c[0x0][0x5f8] ;  /* 0x00017e0000047ab9 */ /* 0x000fe40000000a00 */
[----:B------:R-:W-:-:S04]  /*2670*/  LEA R6, P0, R29, UR4, 0x3 ;  /* 0x000000041d067c11 */ /* 0x000fc8000f8018ff */
[----:B------:R-:W-:-:S06]  /*2680*/  LEA.HI.X R7, R29, UR5, R30, 0x3, P0 ;  /* 0x000000051d077c11 */ /* 0x000fcc00080f1c1e */
[----:B------:R-:W2:Y:S01]  /*2690*/  LDG.E.64 R6, desc[UR36][R6.64] ;  /* 0x0000002406067981 */ /* 0x000ea2000c1e1b00 */
[----:B------:R-:W-:Y:S02]  /*26a0*/  IADD3 R13, P0, RZ, -R4, RZ ;  /* 0x80000004ff0d7210 */ /* 0x000fe40007f1e0ff */
[----:B------:R-:W-:Y:S01]  /*26b0*/  MOV R8, R28 ;  /* 0x0000001c00087202 */ /* 0x000fe20000000f00 */
[----:B------:R-:W-:Y:S01]  /*26c0*/  IMAD.MOV.U32 R28, RZ, RZ, R4 ;  /* 0x000000ffff1c7224 */ /* 0x000fe200078e0004 */
[----:B------:R-:W-:Y:S02]  /*26d0*/  IADD3.X R11, RZ, ~R5, RZ, P0, !PT ;  /* 0x80000005ff0b7210 */ /* 0x000fe400007fe4ff */
[----:B------:R-:W-:Y:S02]  /*26e0*/  MOV R9, R3 ;  /* 0x0000000300097202 */ /* 0x000fe40000000f00 */
[----:B------:R-:W-:Y:S01]  /*26f0*/  IADD3 R29, R29, -0x1, RZ ;  /* 0xffffffff1d1d7810 */ /* 0x000fe20007ffe0ff */
[----:B------:R-:W-:-:S02]  /*2700*/  IMAD R11, R11, R20, RZ ;  /* 0x000000140b0b7224 */ /* 0x000fc400078e02ff */
[----:B------:R-:W-:Y:S01]  /*2710*/  IMAD.WIDE.U32 R8, R20, R13, R8 ;  /* 0x0000000d14087225 */ /* 0x000fe200078e0008 */
[----:B------:R-:W-:-:S03]  /*2720*/  ISETP.GT.AND P0, PT, R29, -0x1, PT ;  /* 0xffffffff1d00780c */ /* 0x000fc60003f04270 */
        /* <DEDUP_REMOVED lines=9> */
.L_x_6023:
[-C--:B------:R-:W-:Y:S01]  /*27c0*/  IADD3 R3, P0, R22, R26.reuse, RZ ;  /* 0x0000001a16037210 */ /* 0x080fe20007f1e0ff */
[----:B------:R-:W-:Y:S01]  /*27d0*/  BSSY B7, `(.L_x_6028) ;  /* 0x000002f000077945 */ /* 0x000fe20003800000 */
[----:B------:R-:W-:Y:S02]  /*27e0*/  IADD3 R5, P1, R19, R26, RZ ;  /* 0x0000001a13057210 */ /* 0x000fe40007f3e0ff */
[----:B------:R-:W-:Y:S02]  /*27f0*/  IADD3 R0, P2, R3, 0x1, RZ ;  /* 0x0000000103007810 */ /* 0x000fe40007f5e0ff */
[----:B------:R-:W-:Y:S02]  /*2800*/  IADD3.X R4, R18, R27, RZ, P0, !PT ;  /* 0x0000001b12047210 */ /* 0x000fe400007fe4ff */
[----:B------:R-:W-:Y:S02]  /*2810*/  ISETP.GE.U32.AND P0, PT, R0, R5, PT ;  /* 0x000000050000720c */ /* 0x000fe40003f06070 */
[----:B------:R-:W-:-:S02]  /*2820*/  IADD3.X R2, R2, R27, RZ, P1, !PT ;  /* 0x0000001b02027210 */ /* 0x000fc40000ffe4ff */
[----:B------:R-:W-:-:S04]  /*2830*/  IADD3.X R0, RZ, R4, RZ, P2, !PT ;  /* 0x00000004ff007210 */ /* 0x000fc800017fe4ff */
        /* <DEDUP_REMOVED lines=10> */
.L_x_6032:
        /* <DEDUP_REMOVED lines=24> */
.L_x_6031:
[----:B------:R-:W-:Y:S05]  /*2a60*/  BSYNC B6 ;  /* 0x0000000000067941 */ /* 0x000fea0003800000 */
.L_x_6030:
[----:B------:R-:W-:-:S04]  /*2a70*/  IADD3 R18, P0, R18, 0x4, RZ ;  /* 0x0000000412127810 */ /* 0x000fc80007f1e0ff */
[----:B------:R-:W-:Y:S02]  /*2a80*/  IADD3.X R19, RZ, R19, RZ, P0, !PT ;  /* 0x00000013ff137210 */ /* 0x000fe400007fe4ff */
[----:B------:R-:W-:-:S04]  /*2a90*/  ISETP.GE.U32.AND P0, PT, R18, R22, PT ;  /* 0x000000161200720c */ /* 0x000fc80003f06070 */
[----:B------:R-:W-:-:S13]  /*2aa0*/  ISETP.GE.U32.AND.EX P0, PT, R19, R26, PT, P0 ;  /* 0x0000001a1300720c */ /* 0x000fda0003f06100 */
[----:B------:R-:W-:Y:S05]  /*2ab0*/  @!P0 BRA `(.L_x_6032) ;  /* 0xfffffffc00888947 */ /* 0x000fea000383ffff */
.L_x_6029:
[----:B------:R-:W-:Y:S05]  /*2ac0*/  BSYNC B7 ;  /* 0x0000000000077941 */ /* 0x000fea0003800000 */
.L_x_6028:
[----:B------:R0:W-:Y:S01]  /*2ad0*/  STG.E desc[UR36][R16.64], RZ ;  /* 0x000000ff10007986 */ /* 0x0001e2000c101924 */
[----:B------:R-:W-:-:S05]  /*2ae0*/  LEA R9, R24, R23, 0x8 ;  /* 0x0000001718097211 */ /* 0x000fca00078e40ff */
[----:B------:R-:W-:-:S07]  /*2af0*/  VIADD R9, R9, 0x80 ;  /* 0x0000008009097836 */ /* 0x000fce0000000000 */
.L_x_6015:
[----:B------:R-:W-:Y:S05]  /*2b00*/  BSYNC B8 ;  /* 0x0000000000087941 */ /* 0x000fea0003800000 */
.L_x_6014:
[----:B------:R-:W-:Y:S02]  /*2b10*/  ULDC UR4, c[0x0][0x210] ;  /* 0x0000840000047ab9 */ /* 0x000fe40000000800 */
[----:B------:R-:W-:-:S13]  /*2b20*/  ISETP.GE.AND P0, PT, R9, UR4, PT ;  /* 0x0000000409007c0c */ /* 0x000fda000bf06270 */
[----:B------:R-:W-:Y:S05]  /*2b30*/  @P0 EXIT ;  /* 0x000000000000094d */ /* 0x000fea0003800000 */
[----:B------:R-:W1:Y:S01]  /*2b40*/  LDC R10, c[0x0][0x218] ;  /* 0x00008600ff0a7b82 */ /* 0x000e620000000800 */
[----:B0-----:R-:W-:Y:S01]  /*2b50*/  HFMA2.MMA R17, -RZ, RZ, 0, 0 ;  /* 0x00000000ff117435 */ /* 0x001fe200000001ff */
[----:B------:R-:W-:Y:S02]  /*2b60*/  MOV R0, RZ ;  /* 0x000000ff00007202 */ /* 0x000fe40000000f00 */
[----:B------:R-:W-:Y:S02]  /*2b70*/  CS2R R4, SRZ ;  /* 0x0000000000047805 */ /* 0x000fe4000001ff00 */
[----:B------:R-:W-:Y:S02]  /*2b80*/  CS2R R2, SRZ ;  /* 0x0000000000027805 */ /* 0x000fe4000001ff00 */
[----:B-1----:R-:W-:-:S13]  /*2b90*/  ISETP.NE.AND P0, PT, R10, RZ, PT ;  /* 0x000000ff0a00720c */ /* 0x002fda0003f05270 */
        /* <DEDUP_REMOVED lines=449> */
.L_x_6033:
[----:B------:R-:W-:Y:S01]  /*47b0*/  ULDC.64 UR4, c[0x0][0x5a8] ;  /* 0x00016a0000047ab9 */ /* 0x000fe20000000a00 */
[----:B------:R-:W-:Y:S01]  /*47c0*/  ULDC.64 UR6, c[0x0][0x5b8] ;  /* 0x00016e0000067ab9 */ /* 0x000fe20000000a00 */
[----:B------:R-:W-:Y:S01]  /*47d0*/  IADD3 R12, P0, R4, UR4, RZ ;  /* 0x00000004040c7c10 */ /* 0x000fe2000ff1e0ff */
[----:B------:R-:W-:Y:S01]  /*47e0*/  ULDC.64 UR8, c[0x0][0x5c0] ;  /* 0x0001700000087ab9 */ /* 0x000fe20000000a00 */
[----:B------:R-:W-:Y:S02]  /*47f0*/  IADD3 R6, P1, R2, UR6, RZ ;  /* 0x0000000602067c10 */ /* 0x000fe4000ff3e0ff */
[----:B------:R-:W-:Y:S01]  /*4800*/  IADD3.X R13, RZ, UR5, RZ, P0, !PT ;  /* 0x00000005ff0d7c10 */ /* 0x000fe200087fe4ff */
[----:B------:R-:W-:Y:S01]  /*4810*/  ULDC.64 UR4, c[0x0][0x5b0] ;  /* 0x00016c0000047ab9 */ /* 0x000fe20000000a00 */
[----:B------:R-:W-:Y:S01]  /*4820*/  IADD3 R8, P2, R5, UR8, RZ ;  /* 0x0000000805087c10 */ /* 0x000fe2000ff5e0ff */
[----:B------:R-:W-:Y:S01]  /*4830*/  IMAD.X R7, RZ, RZ, UR7, P1 ;  /* 0x00000007ff077e24 */ /* 0x000fe200088e06ff */
[----:B------:R-:W-:Y:S01]  /*4840*/  ULDC.64 UR6, c[0x0][0x5c8] ;  /* 0x0001720000067ab9 */ /* 0x000fe20000000a00 */
[----:B------:R-:W2:Y:S01]  /*4850*/  LDG.E R12, desc[UR36][R12.64] ;  /* 0x000000240c0c7981 */ /* 0x000ea2000c1e1900 */
[----:B------:R-:W-:-:S02]  /*4860*/  IADD3.X R9, RZ, UR9, RZ, P2, !PT ;  /* 0x00000009ff097c10 */ /* 0x000fc400097fe4ff */
[----:B------:R-:W-:Y:S01]  /*4870*/  IADD3 R4, P0, R3, UR4, RZ ;  /* 0x0000000403047c10 */ /* 0x000fe2000ff1e0ff */
[----:B------:R-:W3:Y:S01]  /*4880*/  LDG.E R2, desc[UR36][R6.64] ;  /* 0x0000002406027981 */ /* 0x000ee2000c1e1900 */
[----:B------:R-:W-:Y:S01]  /*4890*/  IADD3 R10, P1, R0, UR6, RZ ;  /* 0x00000006000a7c10 */ /* 0x000fe2000ff3e0ff */
[----:B------:R-:W-:Y:S01]  /*48a0*/  ULDC UR4, c[0x0][0x5d0] ;  /* 0x0001740000047ab9 */ /* 0x000fe20000000800 */
[----:B------:R-:W-:Y:S01]  /*48b0*/  IADD3.X R5, RZ, UR5, RZ, P0, !PT ;  /* 0x00000005ff057c10 */ /* 0x000fe200087fe4ff */
[----:B------:R-:W4:Y:S01]  /*48c0*/  LDG.E R19, desc[UR36][R8.64] ;  /* 0x0000002408137981 */ /* 0x000f22000c1e1900 */
[----:B------:R-:W-:Y:S01]  /*48d0*/  IADD3.X R11, RZ, UR7, RZ, P1, !PT ;  /* 0x00000007ff0b7c10 */ /* 0x000fe20008ffe4ff */
[----:B------:R-:W-:Y:S02]  /*48e0*/  ULDC.64 UR6, c[0x4][0x148] ;  /* 0x0100520000067ab9 */ /* 0x000fe40000000a00 */
[----:B------:R0:W5:Y:S04]  /*48f0*/  LDG.E R24, desc[UR36][R4.64] ;  /* 0x0000002404187981 */ /* 0x000168000c1e1900 */
[----:B------:R0:W5:Y:S01]  /*4900*/  LDG.E R23, desc[UR36][R10.64] ;  /* 0x000000240a177981 */ /* 0x000162000c1e1900 */
[----:B------:R-:W-:-:S04]  /*4910*/  ISETP.NE.U32.AND P0, PT, RZ, UR6, PT ;  /* 0x00000006ff007c0c */ /* 0x000fc8000bf05070 */
[----:B------:R-:W-:Y:S01]  /*4920*/  ISETP.NE.AND.EX P0, PT, RZ, UR7, PT, P0 ;  /* 0x00000007ff007c0c */ /* 0x000fe2000bf05300 */
[----:B------:R-:W-:Y:S01]  /*4930*/  BSSY B6, `(.L_x_6034) ;  /* 0x0000018000067945 */ /* 0x000fe20003800000 */
[----:B--2---:R-:W-:Y:S01]  /*4940*/  ISETP.EQ.AND P2, PT, R12, UR4, PT ;  /* 0x000000040c007c0c */ /* 0x004fe2000bf42270 */
[----:B------:R-:W-:Y:S02]  /*4950*/  ULDC.64 UR4, c[0x0][0x5a0] ;  /* 0x0001680000047ab9 */ /* 0x000fe40000000a00 */
[----:B------:R-:W-:-:S04]  /*4960*/  IADD3 R16, P1, R17, UR4, RZ ;  /* 0x0000000411107c10 */ /* 0x000fc8000ff3e0ff */
[----:B------:R-:W-:Y:S02]  /*4970*/  IADD3.X R17, RZ, UR5, RZ, P1, !PT ;  /* 0x00000005ff117c10 */ /* 0x000fe40008ffe4ff */
[----:B---3--:R-:W-:Y:S02]  /*4980*/  SHF.R.S32.HI R18, RZ, 0x1f, R2 ;  /* 0x0000001fff127819 */ /* 0x008fe40000011402 */
[----:B----4-:R-:W-:Y:S02]  /*4990*/  SHF.R.S32.HI R22, RZ, 0x1f, R19 ;  /* 0x0000001fff167819 */ /* 0x010fe40000011413 */
[----:B0-----:R-:W-:Y:S05]  /*49a0*/  @P0 BRA P2, `(.L_x_6035) ;  /* 0x0000000000400947 */ /* 0x001fea0001000000 */
        /* <DEDUP_REMOVED lines=9> */
[----:B------:R-:W-:Y:S01]  /*4a40*/  IMAD.U32 R6, RZ, RZ, UR4 ;  /* 0x00000004ff067e24 */ /* 0x000fe2000f8e00ff */
[----:B------:R-:W-:-:S02]  /*4a50*/  MOV R7, UR5 ;  /* 0x0000000500077c02 */ /* 0x000fc40008000f00 */
[----:B------:R-:W-:Y:S02]  /*4a60*/  MOV R10, UR6 ;  /* 0x00000006000a7c02 */ /* 0x000fe40008000f00 */
[----:B------:R-:W-:Y:S02]  /*4a70*/  MOV R11, UR7 ;  /* 0x00000007000b7c02 */ /* 0x000fe40008000f00 */
[----:B------:R-:W-:-:S07]  /*4a80*/  MOV R12, 0x1 ;  /* 0x00000001000c7802 */ /* 0x000fce0000000f00 */
[----:B------:R-:W-:-:S07]  /*4a90*/  LEPC R20, `(.L_x_6035) ;  /* 0x000000001014794e */ /* 0x000fce0000000000 */
[----:B0----5:R-:W-:Y:S05]  /*4aa0*/  CALL.ABS.NOINC R14 ;  /* 0x000000000e007343 */ /* 0x021fea0003c00000 */
.L_x_6035:
[----:B------:R-:W-:Y:S05]  /*4ab0*/  BSYNC B6 ;  /* 0x0000000000067941 */ /* 0x000fea0003800000 */
.L_x_6034:
        /* <DEDUP_REMOVED lines=14> */
[----:B------:R-:W-:Y:S01]  /*4ba0*/  HFMA2.MMA R8, -RZ, RZ, 0, 2.6226043701171875e-06 ;  /* 0x0000002cff087435 */ /* 0x000fe200000001ff */
[----:B------:R-:W-:Y:S01]  /*4bb0*/  MOV R6, UR4 ;  /* 0x0000000400067c02 */ /* 0x000fe20008000f00 */
[----:B------:R-:W-:Y:S01]  /*4bc0*/  IMAD.MOV.U32 R12, RZ, RZ, 0x1 ;  /* 0x00000001ff0c7424 */ /* 0x000fe200078e00ff */
[----:B------:R-:W-:-:S02]  /*4bd0*/  MOV R7, UR5 ;  /* 0x0000000500077c02 */ /* 0x000fc40008000f00 */
[----:B------:R-:W-:Y:S02]  /*4be0*/  MOV R10, UR6 ;  /* 0x00000006000a7c02 */ /* 0x000fe40008000f00 */
[----:B------:R-:W-:Y:S02]  /*4bf0*/  MOV R11, UR7 ;  /* 0x00000007000b7c02 */ /* 0x000fe40008000f00 */
[----:B------:R-:W-:-:S07]  /*4c00*/  MOV R13, RZ ;  /* 0x000000ff000d7202 */ /* 0x000fce0000000f00 */
[----:B------:R-:W-:-:S07]  /*4c10*/  LEPC R20, `(.L_x_6037) ;  /* 0x000000001014794e */ /* 0x000fce0000000000 */
[----:B0-----:R-:W-:Y:S05]  /*4c20*/  CALL.ABS.NOINC R14 ;  /* 0x000000000e007343 */ /* 0x001fea0003c00000 */
.L_x_6037:
[----:B------:R-:W-:Y:S05]  /*4c30*/  BSYNC B6 ;  /* 0x0000000000067941 */ /* 0x000fea0003800000 */
.L_x_6036:
        /* <DEDUP_REMOVED lines=26> */
.L_x_6039:
[----:B------:R-:W-:Y:S05]  /*4de0*/  BSYNC B6 ;  /* 0x0000000000067941 */ /* 0x000fea0003800000 */
.L_x_6038:
[----:B------:R-:W0:Y:S01]  /*4df0*/  LDC.64 R4, c[0x0][0x5e0] ;  /* 0x00017800ff047b82 */ /* 0x000e220000000a00 */
[----:B------:R-:W-:Y:S01]  /*4e00*/  SHF.R.S32.HI R3, RZ, 0x1f, R23 ;  /* 0x0000001fff037819 */ /* 0x000fe20000011417 */
[----:B------:R-:W-:Y:S01]  /*4e10*/  IMAD.MOV.U32 R15, RZ, RZ, RZ ;  /* 0x000000ffff0f7224 */ /* 0x000fe200078e00ff */
[----:B------:R-:W-:-:S05]  /*4e20*/  MOV R20, RZ ;  /* 0x000000ff00147202 */ /* 0x000fca0000000f00 */
        /* <DEDUP_REMOVED lines=10> */
[----:B------:R-:W-:Y:S01]  /*4ed0*/  HFMA2.MMA R20, -RZ, RZ, 0, 0 ;  /* 0x00000000ff147435 */ /* 0x000fe200000001ff */
[----:B------:R-:W-:Y:S01]  /*4ee0*/  BSSY B0, `(.L_x_6040) ;  /* 0x000003a000007945 */ /* 0x000fe20003800000 */
[----:B------:R-:W-:Y:S02]  /*4ef0*/  IADD3 R3, R25, R3, RZ ;  /* 0x0000000319037210 */ /* 0x000fe40007ffe0ff */
[----:B------:R-:W-:-:S07]  /*4f00*/  MOV R15, RZ ;  /* 0x000000ff000f7202 */ /* 0x000fce0000000f00 */
.L_x_6044:
        /* <DEDUP_REMOVED lines=13> */
.L_x_6042:
[----:B------:R-:W0:Y:S01]  /*4fe0*/  I2F.U32.RP R0, R28 ;  /* 0x0000001c00007306 */ /* 0x000e220000209000 */
[----:B------:R-:W-:Y:S02]  /*4ff0*/  IADD3 R7, RZ, -R28, RZ ;  /* 0x8000001cff077210 */ /* 0x000fe40007ffe0ff */
[----:B------:R-:W-:-:S05]  /*5000*/  ISETP.NE.U32.AND P2, PT, R28, RZ, PT ;  /* 0x000000ff1c00720c */ /* 0x000fca0003f45070 */
[----:B0-----:R-:W0:Y:S02]  /*5010*/  MUFU.RCP R0, R0 ;  /* 0x0000000000007308 */ /* 0x001e240000001000 */
[----:B0-----:R-:W-:-:S06]  /*5020*/  VIADD R4, R0, 0xffffffe ;  /* 0x0ffffffe00047836 */ /* 0x001fcc0000000000 */
        /* <DEDUP_REMOVED lines=14> */
.L_x_6043:
[----:B------:R-:W-:Y:S05]  /*5110*/  BSYNC B1 ;  /* 0x0000000000017941 */ /* 0x000fea0003800000 */
.L_x_6041:
[----:B------:R-:W-:Y:S02]  /*5120*/  ULDC.64 UR4, c[0x0][0x5f8] ;  /* 0x00017e0000047ab9 */ /* 0x000fe40000000a00 */
[----:B------:R-:W-:-:S04]  /*5130*/  LEA R6, P0, R21, UR4, 0x3 ;  /* 0x0000000415067c11 */ /* 0x000fc8000f8018ff */
[----:B------:R-:W-:-:S06]  /*5140*/  LEA.HI.X R7, R21, UR5, R14, 0x3, P0 ;  /* 0x0000000515077c11 */ /* 0x000fcc00080f1c0e */
[----:B------:R-:W2:Y:S01]  /*5150*/  LDG.E.64 R6, desc[UR36][R6.64] ;  /* 0x0000002406067981 */ /* 0x000ea2000c1e1b00 */
[----:B------:R-:W-:Y:S02]  /*5160*/  IADD3 R13, P0, RZ, -R4, RZ ;  /* 0x80000004ff0d7210 */ /* 0x000fe40007f1e0ff */
[----:B------:R-:W-:Y:S02]  /*5170*/  MOV R25, R3 ;  /* 0x0000000300197202 */ /* 0x000fe40000000f00 */
[----:B------:R-:W-:Y:S02]  /*5180*/  IADD3.X R11, RZ, ~R5, RZ, P0, !PT ;  /* 0x80000005ff0b7210 */ /* 0x000fe400007fe4ff */
[----:B------:R-:W-:Y:S01]  /*5190*/  IADD3 R21, R21, -0x1, RZ ;  /* 0xffffffff15157810 */ /* 0x000fe20007ffe0ff */
[----:B------:R-:W-:Y:S01]  /*51a0*/  IMAD.WIDE.U32 R8, R28, R13, R24 ;  /* 0x0000000d1c087225 */ /* 0x000fe200078e0018 */
[----:B------:R-:W-:Y:S02]  /*51b0*/  MOV R14, R20 ;  /* 0x00000014000e7202 */ /* 0x000fe40000000f00 */
[----:B------:R-:W-:Y:S01]  /*51c0*/  ISETP.GT.AND P0, PT, R21, -0x1, PT ;  /* 0xffffffff1500780c */ /* 0x000fe20003f04270 */
[----:B------:R-:W-:Y:S01]  /*51d0*/  IMAD R11, R11, R28, RZ ;  /* 0x0000001c0b0b7224 */ /* 0x000fe200078e02ff */
[----:B------:R-:W-:-:S03]  /*51e0*/  MOV R24, R4 ;  /* 0x0000000400187202 */ /* 0x000fc60000000f00 */
[----:B------:R-:W-:-:S05]  /*51f0*/  IMAD R3, R29, R13, R11 ;  /* 0x0000000d1d037224 */ /* 0x000fca00078e020b */
[----:B------:R-:W-:-:S05]  /*5200*/  IADD3 R3, R9, R3, RZ ;  /* 0x0000000309037210 */ /* 0x000fca0007ffe0ff */
[----:B--2---:R-:W-:Y:S02]  /*5210*/  IMAD R3, R3, R6, RZ ;  /* 0x0000000603037224 */ /* 0x004fe400078e02ff */
[----:B------:R-:W-:-:S04]  /*5220*/  IMAD.WIDE.U32 R10, R6, R8, R14 ;  /* 0x00000008060a7225 */ /* 0x000fc800078e000e */
[----:B------:R-:W-:Y:S01]  /*5230*/  IMAD R7, R7, R8, R3 ;  /* 0x0000000807077224 */ /* 0x000fe200078e0203 */
[----:B------:R-:W-:Y:S01]  /*5240*/  MOV R20, R10 ;  /* 0x0000000a00147202 */ /* 0x000fe20000000f00 */
[----:B------:R-:W-:-:S03]  /*5250*/  IMAD.MOV.U32 R3, RZ, RZ, R5 ;  /* 0x000000ffff037224 */ /* 0x000fc600078e0005 */
[----:B------:R-:W-:Y:S01]  /*5260*/  IADD3 R15, R11, R7, RZ ;  /* 0x000000070b0f7210 */ /* 0x000fe20007ffe0ff */
[----:B------:R-:W-:Y:S06]  /*5270*/  @P0 BRA `(.L_x_6044) ;  /* 0xfffffffc00240947 */ /* 0x000fec000383ffff */
[----:B------:R-:W-:Y:S05]  /*5280*/  BSYNC B0 ;  /* 0x0000000000007941 */ /* 0x000fea0003800000 */
.L_x_6040:
        /* <DEDUP_REMOVED lines=18> */
.L_x_6049:
        /* <DEDUP_REMOVED lines=15> */
[----:B------:R-:W-:Y:S01]  /*54a0*/  HFMA2.MMA R8, -RZ, RZ, 0, 2.6226043701171875e-06 ;  /* 0x0000002cff087435 */ /* 0x000fe200000001ff */
        /* <DEDUP_REMOVED lines=8> */
.L_x_6048:
[----:B------:R-:W-:Y:S05]  /*5530*/  BSYNC B6 ;  /* 0x0000000000067941 */ /* 0x000fea0003800000 */
.L_x_6047:
[----:B------:R-:W-:-:S04]  /*5540*/  IADD3 R18, P0, R18, 0x4, RZ ;  /* 0x0000000412127810 */ /* 0x000fc80007f1e0ff */
[----:B------:R-:W-:Y:S02]  /*5550*/  IADD3.X R19, RZ, R19, RZ, P0, !PT ;  /* 0x00000013ff137210 */ /* 0x000fe400007fe4ff */
[----:B------:R-:W-:-:S04]  /*5560*/  ISETP.GE.U32.AND P0, PT, R18, R23, PT ;  /* 0x000000171200720c */ /* 0x000fc80003f06070 */
[----:B------:R-:W-:-:S13]  /*5570*/  ISETP.GE.U32.AND.EX P0, PT, R19, R22, PT, P0 ;  /* 0x000000161300720c */ /* 0x000fda0003f06100 */
[----:B------:R-:W-:Y:S05]  /*5580*/  @!P0 BRA `(.L_x_6049) ;  /* 0xfffffffc00888947 */ /* 0x000fea000383ffff */
.L_x_6046:
[----:B------:R-:W-:Y:S05]  /*5590*/  BSYNC B7 ;  /* 0x0000000000077941 */ /* 0x000fea0003800000 */
.L_x_6045:
[----:B------:R-:W-:Y:S01]  /*55a0*/  STG.E desc[UR36][R16.64], RZ ;  /* 0x000000ff10007986 */ /* 0x000fe2000c101924 */
[----:B------:R-:W-:Y:S05]  /*55b0*/  EXIT ;  /* 0x000000000000794d */ /* 0x000fea0003800000 */
        .weak           $__internal_15_$__cuda_sm20_div_s64
        .type           $__internal_15_$__cuda_sm20_div_s64,@function
        .size           $__internal_15_$__cuda_sm20_div_s64,(.L_x_32195 - $__internal_15_$__cuda_sm20_div_s64)
$__internal_15_$__cuda_sm20_div_s64:
[-C--:B------:R-:W-:Y:S02]  /*55c0*/  IADD3 R9, P1, RZ, -R4.reuse, RZ ;  /* 0x80000004ff097210 */ /* 0x080fe40007f3e0ff */
[----:B------:R-:W-:Y:S02]  /*55d0*/  ISETP.GE.AND P0, PT, R5, RZ, PT ;  /* 0x000000ff0500720c */ /* 0x000fe40003f06270 */
[-C--:B------:R-:W-:Y:S02]  /*55e0*/  IADD3.X R6, RZ, ~R5.reuse, RZ, P1, !PT ;  /* 0x80000005ff067210 */ /* 0x080fe40000ffe4ff */
[----:B------:R-:W-:Y:S02]  /*55f0*/  SEL R8, R9, R4, !P0 ;  /* 0x0000000409087207 */ /* 0x000fe40004000000 */
[----:B------:R-:W-:Y:S02]  /*5600*/  SEL R9, R6, R5, !P0 ;  /* 0x0000000506097207 */ /* 0x000fe40004000000 */
[----:B------:R-:W-:-:S02]  /*5610*/  ISETP.GE.AND P3, PT, R3, RZ, PT ;  /* 0x000000ff0300720c */ /* 0x000fc40003f66270 */
[----:B------:R-:W0:Y:S01]  /*5620*/  I2F.U64.RP R6, R8 ;  /* 0x0000000800067312 */ /* 0x000e220000309000 */
[----:B------:R-:W-:-:S04]  /*5630*/  IADD3 R25, P4, RZ, -R12, RZ ;  /* 0x8000000cff197210 */ /* 0x000fc80007f9e0ff */
[----:B------:R-:W-:Y:S02]  /*5640*/  SEL R25, R25, R12, !P3 ;  /* 0x0000000c19197207 */ /* 0x000fe40005800000 */
[----:B------:R-:W-:-:S04]  /*5650*/  IADD3.X R12, RZ, ~R3, RZ, P4, !PT ;  /* 0x80000003ff0c7210 */ /* 0x000fc800027fe4ff */
[----:B------:R-:W-:Y:S01]  /*5660*/  SEL R13, R12, R3, !P3 ;  /* 0x000000030c0d7207 */ /* 0x000fe20005800000 */
[----:B0-----:R-:W0:Y:S02]  /*5670*/  MUFU.RCP R34, R6 ;  /* 0x0000000600227308 */ /* 0x001e240000001000 */
[----:B0-----:R-:W-:-:S06]  /*5680*/  IADD3 R34, R34, 0x1ffffffe, RZ ;  /* 0x1ffffffe22227810 */ /* 0x001fcc0007ffe0ff */
[----:B------:R-:W0:Y:S02]  /*5690*/  F2I.U64.TRUNC R34, R34 ;  /* 0x0000002200227311 */ /* 0x000e24000020d800 */
[----:B0-----:R-:W-:Y:S01]  /*56a0*/  IMAD.WIDE.U32 R10, R34, R8, RZ ;  /* 0x00000008220a7225 */ /* 0x001fe200078e00ff */
[----:B------:R-:W-:-:S03]  /*56b0*/  MOV R33, R34 ;  /* 0x0000002200217202 */ /* 0x000fc60000000f00 */
[----:B------:R-:W-:Y:S01]  /*56c0*/  IMAD R7, R34, R9, R11 ;  /* 0x0000000922077224 */ /* 0x000fe200078e020b */
[----:B------:R-:W-:-:S03]  /*56d0*/  IADD3 R11, P0, RZ, -R10, RZ ;  /* 0x8000000aff0b7210 */ /* 0x000fc60007f1e0ff */
        /* <DEDUP_REMOVED lines=12> */
[----:B------:R-:W-:-:S03]  /*57a0*/  IADD3 R6, P0, RZ, -R34, RZ ;  /* 0x80000022ff067210 */ /* 0x000fc60007f1e0ff */
[----:B------:R-:W-:Y:S02]  /*57b0*/  IMAD R10, R7, R8, R10 ;  /* 0x00000008070a7224 */ /* 0x000fe400078e020a */
[----:B------:R-:W-:-:S03]  /*57c0*/  IMAD.HI.U32 R32, R33, R6, RZ ;  /* 0x0000000621207227 */ /* 0x000fc600078e00ff */
[----:B------:R-:W-:-:S05]  /*57d0*/  IADD3.X R10, RZ, ~R10, RZ, P0, !PT ;  /* 0x8000000aff0a7210 */ /* 0x000fca00007fe4ff */
[----:B------:R-:W-:-:S04]  /*57e0*/  IMAD.WIDE.U32 R32, P0, R33, R10, R32 ;  /* 0x0000000a21207225 */ /* 0x000fc80007800020 */
[C---:B------:R-:W-:Y:S02]  /*57f0*/  IMAD R11, R7.reuse, R10, RZ ;  /* 0x0000000a070b7224 */ /* 0x040fe400078e02ff */
[----:B------:R-:W-:Y:S01]  /*5800*/  IMAD.HI.U32 R6, P1, R7, R6, R32 ;  /* 0x0000000607067227 */ /* 0x000fe20007820020 */
[----:B------:R-:W-:-:S03]  /*5810*/  HFMA2.MMA R33, -RZ, RZ, 0, 0 ;  /* 0x00000000ff217435 */ /* 0x000fc600000001ff */
[----:B------:R-:W-:Y:S01]  /*5820*/  IMAD.HI.U32 R10, R7, R10, RZ ;  /* 0x0000000a070a7227 */ /* 0x000fe200078e00ff */
[----:B------:R-:W-:-:S04]  /*5830*/  IADD3 R6, P2, R11, R6, RZ ;  /* 0x000000060b067210 */ /* 0x000fc80007f5e0ff */
[----:B------:R-:W-:Y:S01]  /*5840*/  IADD3.X R10, R10, R7, RZ, P0, !PT ;  /* 0x000000070a0a7210 */ /* 0x000fe200007fe4ff */
[----:B------:R-:W-:-:S03]  /*5850*/  IMAD.HI.U32 R32, R6, R25, RZ ;  /* 0x0000001906207227 */ /* 0x000fc600078e00ff */
[----:B------:R-:W-:Y:S01]  /*5860*/  IADD3.X R10, RZ, RZ, R10, P2, P1 ;  /* 0x000000ffff0a7210 */ /* 0x000fe200017e240a */
[----:B------:R-:W-:-:S04]  /*5870*/  IMAD.WIDE.U32 R32, R6, R13, R32 ;  /* 0x0000000d06207225 */ /* 0x000fc800078e0020 */
[C---:B------:R-:W-:Y:S02]  /*5880*/  IMAD R6, R10.reuse, R13, RZ ;  /* 0x0000000d0a067224 */ /* 0x040fe400078e02ff */
[----:B------:R-:W-:-:S04]  /*5890*/  IMAD.HI.U32 R11, P0, R10, R25, R32 ;  /* 0x000000190a0b7227 */ /* 0x000fc80007800020 */
[----:B------:R-:W-:Y:S01]  /*58a0*/  IMAD.HI.U32 R7, R10, R13, RZ ;  /* 0x0000000d0a077227 */ /* 0x000fe200078e00ff */
[----:B------:R-:W-:-:S04]  /*58b0*/  IADD3 R6, P1, R6, R11, RZ ;  /* 0x0000000b06067210 */ /* 0x000fc80007f3e0ff */
[----:B------:R-:W-:Y:S01]  /*58c0*/  IADD3.X R7, R7, RZ, RZ, P0, !PT ;  /* 0x000000ff07077210 */ /* 0x000fe200007fe4ff */
[C---:B------:R-:W-:Y:S01]  /*58d0*/  IMAD.WIDE.U32 R32, R6.reuse, R8, RZ ;  /* 0x0000000806207225 */ /* 0x040fe200078e00ff */
[C---:B------:R-:W-:Y:S02]  /*58e0*/  IADD3 R11, P2, R6.reuse, 0x1, RZ ;  /* 0x00000001060b7810 */ /* 0x040fe40007f5e0ff */
[----:B------:R-:W-:Y:S01]  /*58f0*/  IADD3.X R7, RZ, R7, RZ, P1, !PT ;  /* 0x00000007ff077210 */ /* 0x000fe20000ffe4ff */
[----:B------:R-:W-:Y:S01]  /*5900*/  IMAD R10, R6, R9, R33 ;  /* 0x00000009060a7224 */ /* 0x000fe200078e0221 */
[----:B------:R-:W-:-:S03]  /*5910*/  IADD3 R25, P1, -R32, R25, RZ ;  /* 0x0000001920197210 */ /* 0x000fc60007f3e1ff */
[-C--:B------:R-:W-:Y:S01]  /*5920*/  IMAD R10, R7, R8.reuse, R10 ;  /* 0x00000008070a7224 */ /* 0x080fe200078e020a */
[----:B------:R-:W-:-:S03]  /*5930*/  ISETP.GE.U32.AND P0, PT, R25, R8, PT ;  /* 0x000000081900720c */ /* 0x000fc60003f06070 */
[----:B------:R-:W-:Y:S01]  /*5940*/  IMAD.X R13, R13, 0x1, ~R10, P1 ;  /* 0x000000010d0d7824 */ /* 0x000fe200008e0e0a */
[----:B------:R-:W-:-:S04]  /*5950*/  IADD3 R12, P1, R25, -R8, RZ ;  /* 0x80000008190c7210 */ /* 0x000fc80007f3e0ff */
[CC--:B------:R-:W-:Y:S02]  /*5960*/  ISETP.GE.U32.AND.EX P0, PT, R13.reuse, R9.reuse, PT, P0 ;  /* 0x000000090d00720c */ /* 0x0c0fe40003f06100 */
[----:B------:R-:W-:Y:S02]  /*5970*/  IADD3.X R10, R13, ~R9, RZ, P1, !PT ;  /* 0x800000090d0a7210 */ /* 0x000fe40000ffe4ff */
[----:B------:R-:W-:Y:S02]  /*5980*/  SEL R25, R12, R25, P0 ;  /* 0x000000190c197207 */ /* 0x000fe40000000000 */
[----:B------:R-:W-:Y:S02]  /*5990*/  IADD3.X R12, RZ, R7, RZ, P2, !PT ;  /* 0x00000007ff0c7210 */ /* 0x000fe400017fe4ff */
[----:B------:R-:W-:Y:S02]  /*59a0*/  SEL R11, R11, R6, P0 ;  /* 0x000000060b0b7207 */ /* 0x000fe40000000000 */
[----:B------:R-:W-:-:S02]  /*59b0*/  SEL R13, R10, R13, P0 ;  /* 0x0000000d0a0d7207 */ /* 0x000fc40000000000 */
[----:B------:R-:W-:Y:S02]  /*59c0*/  ISETP.GE.U32.AND P1, PT, R25, R8, PT ;  /* 0x000000081900720c */ /* 0x000fe40003f26070 */
[----:B------:R-:W-:Y:S02]  /*59d0*/  SEL R12, R12, R7, P0 ;  /* 0x000000070c0c7207 */ /* 0x000fe40000000000 */
[----:B------:R-:W-:Y:S02]  /*59e0*/  IADD3 R6, P2, R11, 0x1, RZ ;  /* 0x000000010b067810 */ /* 0x000fe40007f5e0ff */
[----:B------:R-:W-:Y:S02]  /*59f0*/  ISETP.GE.U32.AND.EX P0, PT, R13, R9, PT, P1 ;  /* 0x000000090d00720c */ /* 0x000fe40003f06110 */
[----:B------:R-:W-:Y:S02]  /*5a00*/  IADD3.X R7, RZ, R12, RZ, P2, !PT ;  /* 0x0000000cff077210 */ /* 0x000fe400017fe4ff */
[----:B------:R-:W-:-:S02]  /*5a10*/  SEL R6, R6, R11, P0 ;  /* 0x0000000b06067207 */ /* 0x000fc40000000000 */
[----:B------:R-:W-:Y:S02]  /*5a20*/  LOP3.LUT R8, R5, R3, RZ, 0x3c, !PT ;  /* 0x0000000305087212 */ /* 0x000fe400078e3cff */
[----:B------:R-:W-:Y:S02]  /*5a30*/  SEL R12, R7, R12, P0 ;  /* 0x0000000c070c7207 */ /* 0x000fe40000000000 */
[----:B------:R-:W-:Y:S02]  /*5a40*/  IADD3 R7, P2, RZ, -R6, RZ ;  /* 0x80000006ff077210 */ /* 0x000fe40007f5e0ff */
[----:B------:R-:W-:Y:S02]  /*5a50*/  ISETP.NE.U32.AND P0, PT, R4, RZ, PT ;  /* 0x000000ff0400720c */ /* 0x000fe40003f05070 */
[----:B------:R-:W-:Y:S02]  /*5a60*/  ISETP.GE.AND P1, PT, R8, RZ, PT ;  /* 0x000000ff0800720c */ /* 0x000fe40003f26270 */
[----:B------:R-:W-:-:S02]  /*5a70*/  ISETP.NE.AND.EX P0, PT, R5, RZ, PT, P0 ;  /* 0x000000ff0500720c */ /* 0x000fc40003f05300 */
[----:B------:R-:W-:Y:S02]  /*5a80*/  SEL R7, R7, R6, !P1 ;  /* 0x0000000607077207 */ /* 0x000fe40004800000 */
[----:B------:R-:W-:Y:S02]  /*5a90*/  IADD3.X R9, RZ, ~R12, RZ, P2, !PT ;  /* 0x8000000cff097210 */ /* 0x000fe400017fe4ff */
[----:B------:R-:W-:Y:S01]  /*5aa0*/  SEL R4, R7, 0xffffffff, P0 ;  /* 0xffffffff07047807 */ /* 0x000fe20000000000 */
[----:B------:R-:W-:Y:S01]  /*5ab0*/  HFMA2.MMA R7, -RZ, RZ, 0, 0 ;  /* 0x00000000ff077435 */ /* 0x000fe200000001ff */
[----:B------:R-:W-:Y:S02]  /*5ac0*/  MOV R6, R0 ;  /* 0x0000000000067202 */ /* 0x000fe40000000f00 */
[----:B------:R-:W-:-:S04]  /*5ad0*/  SEL R9, R9, R12, !P1 ;  /* 0x0000000c09097207 */ /* 0x000fc80004800000 */
[----:B------:R-:W-:Y:S01]  /*5ae0*/  SEL R5, R9, 0xffffffff, P0 ;  /* 0xffffffff09057807 */ /* 0x000fe20000000000 */
[----:B------:R-:W-:Y:S06]  /*5af0*/  RET.REL.NODEC R6 `(_ZN2at6native18elementwise_kernelILi128ELi2EZNS0_22gpu_kernel_impl_nocastIZZZNS0_67_GLOBAL__N__bb565c37_34_ValidateCompressedIndicesKernel_cu_33a4b88b42_validate_compressed_sparse_indices_kernelILNS3_8CDimNameE1ENS3_18CUDAKernelLauncherENS3_14EmptyVecKernelENS3_8DummyVecELm0EEEvRKNS_6TensorESB_lllENKUlvE1_clEvENKUlvE_clEvEUliiiiiE_EEvRNS_18TensorIteratorBaseERKT_EUliE_EEviT1_) ;  /* 0xffffffa406407950 */ /* 0x000fec0003c3ffff */
.L_x_6050:
        /* <DEDUP_REMOVED lines=16> */
.L_x_32195:


//--------------------- .text._ZN2at6native27unrolled_elementwise_kernelIZZZNS0_67_GLOBAL__N__bb565c37_34_ValidateCompressedIndicesKernel_cu_33a4b88b42_validate_compressed_sparse_indices_kernelILNS2_8CDimNameE1ENS2_18CUDAKernelLauncherENS2_14EmptyVecKernelENS2_8DummyVecELm0EEEvRKNS_6TensorESA_lllENKUlvE1_clEvENKUlvE_clEvEUliiiiiE_St5arrayIPcLm6EELi4E23TrivialOffsetCalculatorILi5EjESH_ILi1EjENS0_6memory15LoadWithoutCastENSK_16StoreWithoutCastEEEviT_T0_T2_T3_T4_T5_ --------------------------
	.section	.text._ZN2at6native27unrolled_elementwise_kernelIZZZNS0_67_GLOBAL__N__bb565c37_34_ValidateCompressedIndicesKernel_cu_33a4b88b42_validate_compressed_sparse_indices_kernelILNS2_8CDimNameE1ENS2_18CUDAKernelLauncherENS2_14EmptyVecKernelENS2_8DummyVecELm0EEEvRKNS_6TensorESA_lllENKUlvE1_clEvENKUlvE_clEvEUliiiiiE_St5arrayIPcLm6EELi4E23TrivialOffsetCalculatorILi5EjESH_ILi1EjENS0_6memory15LoadWithoutCastENSK_16StoreWithoutCastEEEviT_T0_T2_T3_T4_T5_,"ax",@progbits
	.align	128
        .global         _ZN2at6native27unrolled_elementwise_kernelIZZZNS0_67_GLOBAL__N__bb565c37_34_ValidateCompressedIndicesKernel_cu_33a4b88b42_validate_compressed_sparse_indices_kernelILNS2_8CDimNameE1ENS2_18CUDAKernelLauncherENS2_14EmptyVecKernelENS2_8DummyVecELm0EEEvRKNS_6TensorESA_lllENKUlvE1_clEvENKUlvE_clEvEUliiiiiE_St5arrayIPcLm6EELi4E23TrivialOffsetCalculatorILi5EjESH_ILi1EjENS0_6memory15LoadWithoutCastENSK_16StoreWithoutCastEEEviT_T0_T2_T3_T4_T5_
        .type           _ZN2at6native27unrolled_elementwise_kernelIZZZNS0_67_GLOBAL__N__bb565c37_34_ValidateCompressedIndicesKernel_cu_33a4b88b42_validate_compressed_sparse_indices_kernelILNS2_8CDimNameE1ENS2_18CUDAKernelLauncherENS2_14EmptyVecKernelENS2_8DummyVecELm0EEEvRKNS_6TensorESA_lllENKUlvE1_clEvENKUlvE_clEvEUliiiiiE_St5arrayIPcLm6EELi4E23TrivialOffsetCalculatorILi5EjESH_ILi1EjENS0_6memory15LoadWithoutCastENSK_16StoreWithoutCastEEEviT_T0_T2_T3_T4_T5_,@function
        .size           _ZN2at6native27unrolled_elementwise_kernelIZZZNS0_67_GLOBAL__N__bb565c37_34_ValidateCompressedIndicesKernel_cu_33a4b88b42_validate_compressed_sparse_indices_kernelILNS2_8CDimNameE1ENS2_18CUDAKernelLauncherENS2_14EmptyVecKernelENS2_8DummyVecELm0EEEvRKNS_6TensorESA_lllENKUlvE1_clEvENKUlvE_clEvEUliiiiiE_St5arrayIPcLm6EELi4E23TrivialOffsetCalculatorILi5EjESH_ILi1EjENS0_6memory15LoadWithoutCastENSK_16StoreWithoutCastEEEviT_T0_T2_T3_T4_T5_,(.L_x_32197 - _ZN2at6native27unrolled_elementwise_kernelIZZZNS0_67_GLOBAL__N__bb565c37_34_ValidateCompressedIndicesKernel_cu_33a4b88b42_validate_compressed_sparse_indices_kernelILNS2_8CDimNameE1ENS2_18CUDAKernelLauncherENS2_14EmptyVecKernelENS2_8DummyVecELm0EEEvRKNS_6TensorESA_lllENKUlvE1_clEvENKUlvE_clEvEUliiiiiE_St5arrayIPcLm6EELi4E23TrivialOffsetCalculatorILi5EjESH_ILi1EjENS0_6memory15LoadWithoutCastENSK_16StoreWithoutCastEEEviT_T0_T2_T3_T4_T5_)
        .other          _ZN2at6native27unrolled_elementwise_kernelIZZZNS0_67_GLOBAL__N__bb565c37_34_ValidateCompressedIndicesKernel_cu_33a4b88b42_validate_compressed_sparse_indices_kernelILNS2_8CDimNameE1ENS2_18CUDAKernelLauncherENS2_14EmptyVecKernelENS2_8DummyVecELm0EEEvRKNS_6TensorESA_lllENKUlvE1_clEvENKUlvE_clEvEUliiiiiE_St5arrayIPcLm6EELi4E23TrivialOffsetCalculatorILi5EjESH_ILi1EjENS0_6memory15LoadWithoutCastENSK_16StoreWithoutCastEEEviT_T0_T2_T3_T4_T5_,@"STO_CUDA_ENTRY STV_DEFAULT"
_ZN2at6native27unrolled_elementwise_kernelIZZZNS0_67_GLOBAL__N__bb565c37_34_ValidateCompressedIndicesKernel_cu_33a4b88b42_validate_compressed_sparse_indices_kernelILNS2_8CDimNameE1ENS2_18CUDAKernelLauncherENS2_14EmptyVecKernelENS2_8DummyVecELm0EEEvRKNS_6TensorESA_lllENKUlvE1_clEvENKUlvE_clEvEUliiiiiE_St5arrayIPcLm6EELi4E23TrivialOffsetCalculatorILi5EjESH_ILi1EjENS0_6memory15LoadWithoutCastENSK_16StoreWithoutCastEEEviT_T0_T2_T3_T4_T5_:
.text._ZN2at6native27unrolled_elementwise_kernelIZZZNS0_67_GLOBAL__N__bb565c37_34_ValidateCompressedIndicesKernel_cu_33a4b88b42_validate_compressed_sparse_indices_kernelILNS2_8CDimNameE1ENS2_18CUDAKernelLauncherENS2_14EmptyVecKernelENS2_8DummyVecELm0EEEvRKNS_6TensorESA_lllENKUlvE1_clEvENKUlvE_clEvEUliiiiiE_St5arrayIPcLm6EELi4E23TrivialOffsetCalculatorILi5EjESH_ILi1EjENS0_6memory15LoadWithoutCastENSK_16StoreWithoutCastEEEviT_T0_T2_T3_T4_T5_:
[----:B------:R-:W0:Y:S01]  /*0000*/  LDC R1, c[0x0][0x28] ;  /* 0x00000a00ff017b82 */ /* 0x000e220000000800 */
[----:B------:R-:W1:Y:S07]  /*0010*/  S2R R28, SR_CTAID.X ;  /* 0x00000000001c7919 */ /* 0x000e6e0000002500 */
[----:B------:R-:W1:Y:S01]  /*0020*/  LDC R3, c[0x0][0x210] ;  /* 0x00008400ff037b82 */ /* 0x000e620000000800 */
[----:B------:R-:W-:Y:S01]  /*0030*/  IMAD.MOV.U32 R0, RZ, RZ, RZ ;  /* 0x000000ffff007224 */ /* 0x000fe200078e00ff */
[----:B------:R-:W-:Y:S01]  /*0040*/  ULDC.64 UR36, c[0x0][0x208] ;  /* 0x0000820000247ab9 */ /* 0x000fe20000000a00 */
[----:B------:R-:W2:Y:S01]  /*0050*/  S2R R50, SR_TID.X ;  /* 0x0000000000327919 */ /* 0x000ea20000002100 */
[----:B------:R-:W-:-:S02]  /*0060*/  CS2R R16, SRZ ;  /* 0x0000000000107805 */ /* 0x000fc4000001ff00 */
[----:B------:R-:W-:Y:S01]  /*0070*/  CS2R R32, SRZ ;  /* 0x0000000000207805 */ /* 0x000fe2000001ff00 */
[----:B------:R-:W-:Y:S01]  /*0080*/  IMAD.MOV.U32 R31, RZ, RZ, RZ ;  /* 0x000000ffff1f7224 */ /* 0x000fe200078e00ff */
[----:B------:R-:W-:Y:S02]  /*0090*/  CS2R R44, SRZ ;  /* 0x00000000002c7805 */ /* 0x000fe4000001ff00 */
[----:B------:R-:W-:Y:S02]  /*00a0*/  CS2R R40, SRZ ;  /* 0x0000000000287805 */ /* 0x000fe4000001ff00 */
[----:B------:R-:W-:Y:S02]  /*00b0*/  CS2R R48, SRZ ;  /* 0x0000000000307805 */ /* 0x000fe4000001ff00 */
[----:B------:R-:W-:Y:S02]  /*00c0*/  CS2R R46, SRZ ;  /* 0x00000000002e7805 */ /* 0x000fe4000001ff00 */
[----:B------:R-:W-:Y:S01]  /*00d0*/  CS2R R34, SRZ ;  /* 0x0000000000227805 */ /* 0x000fe2000001ff00 */
[----:B------:R-:W-:Y:S01]  /*00e0*/  HFMA2.MMA R43, -RZ, RZ, 0, 0 ;  /* 0x00000000ff2b7435 */ /* 0x000fe200000001ff */
[----:B------:R-:W-:Y:S01]  /*00f0*/  IMAD.MOV.U32 R36, RZ, RZ, RZ ;  /* 0x000000ffff247224 */ /* 0x000fe200078e00ff */
[----:B------:R-:W-:Y:S01]  /*0100*/  ULDC.64 UR4, c[0x0][0x228] ;  /* 0x00008a0000047ab9 */ /* 0x000fe20000000a00 */
[----:B-1----:R-:W-:-:S02]  /*0110*/  IMAD R42, R28, -0x200, R3 ;  /* 0xfffffe001c2a7824 */ /* 0x002fc400078e0203 */
[----:B--2---:R-:W-:-:S03]  /*0120*/  IMAD.MOV.U32 R29, RZ, RZ, R50 ;  /* 0x000000ffff1d7224 */ /* 0x004fc600078e0032 */
[----:B------:R-:W-:-:S13]  /*0130*/  ISETP.GE.AND P1, PT, R50, R42, PT ;  /* 0x0000002a3200720c */ /* 0x000fda0003f26270 */
[----:B------:R-:W-:Y:S01]  /*0140*/  @!P1 VIADD R29, R50, 0x80 ;  /* 0x00000080321d9836 */ /* 0x000fe20000000000 */
[----:B------:R-:W1:Y:S01]  /*0150*/  @!P1 LDC.64 R10, c[0x0][0x260] ;  /* 0x00009800ff0a9b82 */ /* 0x000e620000000a00 */
[----:B------:R-:W-:-:S03]  /*0160*/  @!P1 LEA R23, R28, R50, 0x9 ;  /* 0x000000321c179211 */ /* 0x000fc600078e48ff */
[----:B------:R-:W-:-:S04]  /*0170*/  ISETP.GE.AND P0, PT, R29, R42, PT ;  /* 0x0000002a1d00720c */ /* 0x000fc80003f06270 */
[----:B------:R-:W2:Y:S08]  /*0180*/  @!P1 LDC.64 R12, c[0x0][0x268] ;  /* 0x00009a00ff0c9b82 */ /* 0x000eb00000000a00 */
[----:B------:R-:W3:Y:S01]  /*0190*/  @!P1 LDC.64 R14, c[0x0][0x270] ;  /* 0x00009c00ff0e9b82 */ /* 0x000ee20000000a00 */
[----:B------:R-:W-:Y:S01]  /*01a0*/  @!P0 IMAD R5, R28, 0x200, R29 ;  /* 0x000002001c058824 */ /* 0x000fe200078e021d */
[----:B------:R-:W-:-:S04]  /*01b0*/  @!P0 IADD3 R29, R29, 0x80, RZ ;  /* 0x000000801d1d8810 */ /* 0x000fc80007ffe0ff */
[----:B------:R-:W-:Y:S02]  /*01c0*/  ISETP.GE.AND P3, PT, R29, R42, PT ;  /* 0x0000002a1d00720c */ /* 0x000fe40003f66270 */
[----:B------:R-:W4:Y:S01]  /*01d0*/  @!P1 LDC.64 R18, c[0x0][0x278] ;  /* 0x00009e00ff129b82 */ /* 0x000f220000000a00 */
[----:B-1----:R-:W-:-:S05]  /*01e0*/  @!P1 IMAD.WIDE.U32 R10, R23, 0x4, R10 ;  /* 0x00000004170a9825 */ /* 0x002fca00078e000a */
[----:B------:R1:W5:Y:S02]  /*01f0*/  @!P1 LDG.E R0, desc[UR36][R10.64] ;  /* 0x000000240a009981 */ /* 0x000364000c1e1900 */
[----:B------:R-:W1:Y:S08]  /*0200*/  @!P1 LDC.64 R20, c[0x0][0x280] ;  /* 0x0000a000ff149b82 */ /* 0x000e700000000a00 */
[----:B------:R-:W0:Y:S01]  /*0210*/  @!P0 LDC.64 R8, c[0x0][0x260] ;  /* 0x00009800ff088b82 */ /* 0x000e220000000a00 */
[----:B------:R-:W-:-:S07]  /*0220*/  @!P3 IMAD R37, R28, 0x200, R29 ;  /* 0x000002001c25b824 */ /* 0x000fce00078e021d */
[----:B------:R-:W0:Y:S08]  /*0230*/  @!P0 LDC.64 R6, c[0x0][0x268] ;  /* 0x00009a00ff068b82 */ /* 0x000e300000000a00 */
[----:B------:R-:W0:Y:S01]  /*0240*/  @!P0 LDC.64 R2, c[0x0][0x270] ;  /* 0x00009c00ff028b82 */ /* 0x000e220000000a00 */
[----:B------:R-:W-:-:S07]  /*0250*/  @!P3 IADD3 R29, R29, 0x80, RZ ;  /* 0x000000801d1db810 */ /* 0x000fce0007ffe0ff */
[----:B------:R-:W0:Y:S01]  /*0260*/  @!P0 LDC.64 R24, c[0x0][0x278] ;  /* 0x00009e00ff188b82 */ /* 0x000e220000000a00 */
[----:B------:R-:W-:-:S07]  /*0270*/  ISETP.GE.AND P2, PT, R29, R42, PT ;  /* 0x0000002a1d00720c */ /* 0x000fce0003f46270 */
[----:B------:R-:W0:Y:S01]  /*0280*/  @!P0 LDC.64 R26, c[0x0][0x280] ;  /* 0x0000a000ff1a8b82 */ /* 0x000e220000000a00 */
[----:B--2---:R-:W-:-:S04]  /*0290*/  @!P1 IMAD.WIDE.U32 R12, R23, 0x4, R12 ;  /* 0x00000004170c9825 */ /* 0x004fc800078e000c */
[C---:B---3--:R-:W-:Y:S01]  /*02a0*/  @!P1 IMAD.WIDE.U32 R14, R23.reuse, 0x4, R14 ;  /* 0x00000004170e9825 */ /* 0x048fe200078e000e */
[----:B------:R-:W5:Y:S03]  /*02b0*/  @!P1 LDG.E R17, desc[UR36][R12.64] ;  /* 0x000000240c119981 */ /* 0x000f66000c1e1900 */
[C---:B----4-:R-:W-:Y:S01]  /*02c0*/  @!P1 IMAD.WIDE.U32 R18, R23.reuse, 0x4, R18 ;  /* 0x0000000417129825 */ /* 0x050fe200078e0012 */
[----:B------:R2:W5:Y:S03]  /*02d0*/  @!P1 LDG.E R32, desc[UR36][R14.64] ;  /* 0x000000240e209981 */ /* 0x000566000c1e1900 */
[----:B-1----:R-:W-:Y:S01]  /*02e0*/  @!P1 IMAD.WIDE.U32 R10, R23, 0x4, R20 ;  /* 0x00000004170a9825 */ /* 0x002fe200078e0014 */
[----:B------:R1:W5:Y:S01]  /*02f0*/  @!P1 LDG.E R31, desc[UR36][R18.64] ;  /* 0x00000024121f9981 */ /* 0x000362000c1e1900 */
[----:B------:R-:W3:Y:S02]  /*0300*/  @!P3 LDC.64 R22, c[0x0][0x268] ;  /* 0x00009a00ff16bb82 */ /* 0x000ee40000000a00 */
[C---:B0-----:R-:W-:Y:S01]  /*0310*/  @!P0 IMAD.WIDE.U32 R8, R5.reuse, 0x4, R8 ;  /* 0x0000000405088825 */ /* 0x041fe200078e0008 */
[----:B------:R-:W5:Y:S03]  /*0320*/  @!P1 LDG.E R16, desc[UR36][R10.64] ;  /* 0x000000240a109981 */ /* 0x000f66000c1e1900 */
[C---:B------:R-:W-:Y:S01]  /*0330*/  @!P0 IMAD.WIDE.U32 R6, R5.reuse, 0x4, R6 ;  /* 0x0000000405068825 */ /* 0x040fe200078e0006 */
[----:B------:R-:W5:Y:S01]  /*0340*/  @!P0 LDG.E R45, desc[UR36][R8.64] ;  /* 0x00000024082d8981 */ /* 0x000f62000c1e1900 */
[----:B--2---:R-:W0:Y:S02]  /*0350*/  @!P3 LDC.64 R14, c[0x0][0x260] ;  /* 0x00009800ff0ebb82 */ /* 0x004e240000000a00 */
[C---:B------:R-:W-:Y:S01]  /*0360*/  @!P0 IMAD.WIDE.U32 R38, R5.reuse, 0x4, R2 ;  /* 0x0000000405268825 */ /* 0x040fe200078e0002 */
[----:B------:R2:W5:Y:S03]  /*0370*/  @!P0 LDG.E R44, desc[UR36][R6.64] ;  /* 0x00000024062c8981 */ /* 0x000566000c1e1900 */
[C---:B------:R-:W-:Y:S01]  /*0380*/  @!P0 IMAD.WIDE.U32 R24, R5.reuse, 0x4, R24 ;  /* 0x0000000405188825 */ /* 0x040fe200078e0018 */
[----:B------:R-:W5:Y:S01]  /*0390*/  @!P0 LDG.E R34, desc[UR36][R38.64] ;  /* 0x0000002426228981 */ /* 0x000f62000c1e1900 */
[----:B------:R-:W4:Y:S02]  /*03a0*/  @!P2 LDC.64 R2, c[0x0][0x280] ;  /* 0x0000a000ff02ab82 */ /* 0x000f240000000a00 */
[----:B------:R-:W-:Y:S01]  /*03b0*/  @!P0 IMAD.WIDE.U32 R26, R5, 0x4, R26 ;  /* 0x00000004051a8825 */ /* 0x000fe200078e001a */
[----:B------:R-:W5:Y:S03]  /*03c0*/  @!P0 LDG.E R33, desc[UR36][R24.64] ;  /* 0x0000002418218981 */ /* 0x000f66000c1e1900 */
[----:B------:R-:W-:Y:S01]  /*03d0*/  @!P2 IMAD R29, R28, 0x200, R29 ;  /* 0x000002001c1da824 */ /* 0x000fe200078e021d */
[----:B------:R-:W5:Y:S01]  /*03e0*/  @!P0 LDG.E R41, desc[UR36][R26.64] ;  /* 0x000000241a298981 */ /* 0x000f62000c1e1900 */
[----:B------:R-:W3:Y:S08]  /*03f0*/  @!P3 LDC.64 R20, c[0x0][0x270] ;  /* 0x00009c00ff14bb82 */ /* 0x000ef00000000a00 */
[----:B-1----:R-:W1:Y:S08]  /*0400*/  @!P3 LDC.64 R18, c[0x0][0x278] ;  /* 0x00009e00ff12bb82 */ /* 0x002e700000000a00 */
[----:B------:R-:W1:Y:S08]  /*0410*/  @!P3 LDC.64 R12, c[0x0][0x280] ;  /* 0x0000a000ff0cbb82 */ /* 0x000e700000000a00 */
[----:B------:R-:W1:Y:S08]  /*0420*/  @!P2 LDC.64 R4, c[0x0][0x260] ;  /* 0x00009800ff04ab82 */ /* 0x000e700000000a00 */
[----:B--2---:R-:W2:Y:S08]  /*0430*/  @!P2 LDC.64 R6, c[0x0][0x268] ;  /* 0x00009a00ff06ab82 */ /* 0x004eb00000000a00 */
[----:B------:R-:W2:Y:S08]  /*0440*/  @!P2 LDC.64 R8, c[0x0][0x270] ;  /* 0x00009c00ff08ab82 */ /* 0x000eb00000000a00 */
[----:B------:R-:W2:Y:S01]  /*0450*/  @!P2 LDC.64 R10, c[0x0][0x278] ;  /* 0x00009e00ff0aab82 */ /* 0x000ea20000000a00 */
[----:B----4-:R-:W-:-:S04]  /*0460*/  @!P2 IMAD.WIDE.U32 R2, R29, 0x4, R2 ;  /* 0x000000041d02a825 */ /* 0x010fc800078e0002 */
[C---:B0-----:R-:W-:Y:S02]  /*0470*/  @!P3 IMAD.WIDE.U32 R14, R37.reuse, 0x4, R14 ;  /* 0x00000004250eb825 */ /* 0x041fe400078e000e */
[----:B------:R0:W4:Y:S02]  /*0480*/  @!P2 LDG.E R3, desc[UR36][R2.64] ;  /* 0x000000240203a981 */ /* 0x000124000c1e1900 */
[C---:B---3--:R-:W-:Y:S02]  /*0490*/  @!P3 IMAD.WIDE.U32 R22, R37.reuse, 0x4, R22 ;  /* 0x000000042516b825 */ /* 0x048fe400078e0016 */
[----:B------:R3:W5:Y:S02]  /*04a0*/  @!P3 LDG.E R47, desc[UR36][R14.64] ;  /* 0x000000240e2fb981 */ /* 0x000764000c1e1900 */
[C---:B------:R-:W-:Y:S01]  /*04b0*/  @!P3 IMAD.WIDE.U32 R20, R37.reuse, 0x4, R20 ;  /* 0x000000042514b825 */ /* 0x040fe200078e0014 */
[----:B------:R-:W-:Y:S01]  /*04c0*/  ISETP.LT.U32.AND P0, PT, RZ, UR4, PT ;  /* 0x00000004ff007c0c */ /* 0x000fe2000bf01070 */
[----:B------:R2:W5:Y:S02]  /*04d0*/  @!P3 LDG.E R46, desc[UR36][R22.64] ;  /* 0x00000024162eb981 */ /* 0x000564000c1e1900 */
[C---:B-1----:R-:W-:Y:S01]  /*04e0*/  @!P3 IMAD.WIDE.U32 R18, R37.reuse, 0x4, R18 ;  /* 0x000000042512b825 */ /* 0x042fe200078e0012 */
[----:B0-----:R-:W0:Y:S01]  /*04f0*/  LDC R2, c[0x0][0x230] ;  /* 0x00008c00ff027b82 */ /* 0x001e220000000800 */
[----:B------:R1:W5:Y:S02]  /*0500*/  @!P3 LDG.E R36, desc[UR36][R20.64] ;  /* 0x000000241424b981 */ /* 0x000364000c1e1900 */
[----:B------:R-:W-:-:S02]  /*0510*/  @!P3 IMAD.WIDE.U32 R12, R37, 0x4, R12 ;  /* 0x00000004250cb825 */ /* 0x000fc400078e000c */
[----:B------:R1:W5:Y:S02]  /*0520*/  @!P3 LDG.E R35, desc[UR36][R18.64] ;  /* 0x000000241223b981 */ /* 0x000364000c1e1900 */
[----:B------:R-:W-:Y:S02]  /*0530*/  IMAD.MOV.U32 R37, RZ, RZ, RZ ;  /* 0x000000ffff257224 */ /* 0x000fe400078e00ff */
[C---:B------:R-:W-:Y:S01]  /*0540*/  @!P2 IMAD.WIDE.U32 R4, R29.reuse, 0x4, R4 ;  /* 0x000000041d04a825 */ /* 0x040fe200078e0004 */
[----:B------:R1:W5:Y:S03]  /*0550*/  @!P3 LDG.E R43, desc[UR36][R12.64] ;  /* 0x000000240c2bb981 */ /* 0x000366000c1e1900 */
[C---:B--2---:R-:W-:Y:S01]  /*0560*/  @!P2 IMAD.WIDE.U32 R6, R29.reuse, 0x4, R6 ;  /* 0x000000041d06a825 */ /* 0x044fe200078e0006 */
[----:B------:R1:W5:Y:S03]  /*0570*/  @!P2 LDG.E R49, desc[UR36][R4.64] ;  /* 0x000000240431a981 */ /* 0x000366000c1e1900 */
[C---:B------:R-:W-:Y:S01]  /*0580*/  @!P2 IMAD.WIDE.U32 R8, R29.reuse, 0x4, R8 ;  /* 0x000000041d08a825 */ /* 0x040fe200078e0008 */
[----:B------:R1:W5:Y:S03]  /*0590*/  @!P2 LDG.E R48, desc[UR36][R6.64] ;  /* 0x000000240630a981 */ /* 0x000366000c1e1900 */
[----:B------:R-:W-:Y:S01]  /*05a0*/  @!P2 IMAD.WIDE.U32 R10, R29, 0x4, R10 ;  /* 0x000000041d0aa825 */ /* 0x000fe200078e000a */
[----:B------:R1:W5:Y:S04]  /*05b0*/  @!P2 LDG.E R40, desc[UR36][R8.64] ;  /* 0x000000240828a981 */ /* 0x000368000c1e1900 */
[----:B------:R1:W5:Y:S01]  /*05c0*/  @!P2 LDG.E R37, desc[UR36][R10.64] ;  /* 0x000000240a25a981 */ /* 0x000362000c1e1900 */
[----:B---3--:R-:W-:Y:S01]  /*05d0*/  IMAD.U32 R14, RZ, RZ, UR5 ;  /* 0x00000005ff0e7e24 */ /* 0x008fe2000f8e00ff */
[----:B0-----:R-:W-:-:S04]  /*05e0*/  IADD3 R2, R2, -0x1, RZ ;  /* 0xffffffff02027810 */ /* 0x001fc80007ffe0ff */
[----:B------:R-:W-:Y:S02]  /*05f0*/  ISETP.GT.AND.EX P0, PT, R14, RZ, PT, P0 ;  /* 0x000000ff0e00720c */ /* 0x000fe40003f04300 */
[----:B------:R-:W-:Y:S01]  /*0600*/  ISETP.GT.AND P3, PT, R2, -0x1, PT ;  /* 0xffffffff0200780c */ /* 0x000fe20003f64270 */
[----:B------:R-:W-:Y:S01]  /*0610*/  BSSY B6, `(.L_x_6051) ;  /* 0x00009b4000067945 */ /* 0x000fe20003800000 */
[----:B------:R-:W-:Y:S02]  /*0620*/  CS2R R38, SRZ ;  /* 0x0000000000267805 */ /* 0x000fe4000001ff00 */
[--C-:B----4-:R-:W-:Y:S01]  /*0630*/  @!P2 SHF.R.S32.HI R39, RZ, 0x1f, R3.reuse ;  /* 0x0000001fff27a819 */ /* 0x110fe20000011403 */
[----:B------:R-:W-:-:S08]  /*0640*/  @!P2 IMAD.MOV.U32 R38, RZ, RZ, R3 ;  /* 0x000000ffff26a224 */ /* 0x000fd000078e0003 */
[----:B-1----:R-:W-:Y:S05]  /*0650*/  @P3 BRA P0, `(.L_x_6052) ;  /* 0x0000001c00c03947 */ /* 0x002fea0000000000 */
[----:B------:R-:W-:Y:S04]  /*0660*/  BSSY B7, `(.L_x_6053) ;  /* 0x000007a000077945 */ /* 0x000fe80003800000 */
        /* <DEDUP_REMOVED lines=16> */
[----:B------:R-:W-:Y:S01]  /*0770*/  IMAD.U32 R6, RZ, RZ, UR4 ;  /* 0x00000004ff067e24 */ /* 0x000fe2000f8e00ff */
[----:B------:R-:W-:Y:S01]  /*0780*/  MOV R10, UR6 ;  /* 0x00000006000a7c02 */ /* 0x000fe20008000f00 */
[----:B------:R-:W-:-:S02]  /*0790*/  IMAD.U32 R7, RZ, RZ, UR5 ;  /* 0x00000005ff077e24 */ /* 0x000fc4000f8e00ff */
[----:B------:R-:W-:Y:S02]  /*07a0*/  IMAD.U32 R11, RZ, RZ, UR7 ;  /* 0x00000007ff0b7e24 */ /* 0x000fe4000f8e00ff */
[----:B------:R-:W-:Y:S02]  /*07b0*/  IMAD.MOV.U32 R8, RZ, RZ, 0x2c ;  /* 0x0000002cff087424 */ /* 0x000fe400078e00ff */
[----:B------:R-:W-:-:S07]  /*07c0*/  IMAD.MOV.U32 R13, RZ, RZ, RZ ;  /* 0x000000ffff0d7224 */ /* 0x000fce00078e00ff */
[----:B------:R-:W-:-:S07]  /*07d0*/  LEPC R20, `(.L_x_6056) ;  /* 0x000000001014794e */ /* 0x000fce0000000000 */
[----:B0-----:R-:W-:Y:S05]  /*07e0*/  CALL.ABS.NOINC R2 ;  /* 0x0000000002007343 */ /* 0x001fea0003c00000 */
.L_x_6056:
[----:B------:R-:W-:Y:S05]  /*07f0*/  BSYNC B8 ;  /* 0x0000000000087941 */ /* 0x000fea0003800000 */
.L_x_6055:
        /* <DEDUP_REMOVED lines=23> */
.L_x_6058:
[----:B------:R-:W-:Y:S05]  /*0970*/  BSYNC B8 ;  /* 0x0000000000087941 */ /* 0x000fea0003800000 */
.L_x_6057:
        /* <DEDUP_REMOVED lines=13> */
[----:B------:R-:W-:Y:S01]  /*0a50*/  MOV R4, UR4 ;  /* 0x0000000400047c02 */ /* 0x000fe20008000f00 */
[----:B------:R-:W-:Y:S01]  /*0a60*/  IMAD.U32 R5, RZ, RZ, UR5 ;  /* 0x00000005ff057e24 */ /* 0x000fe2000f8e00ff */
[----:B------:R-:W-:Y:S01]  /*0a70*/  ULDC.64 UR4, c[0x4][0x110] ;  /* 0x0100440000047ab9 */ /* 0x000fe20000000a00 */
[----:B------:R-:W0:Y:S01]  /*0a80*/  LDC.64 R2, c[0x4][R2] ;  /* 0x0100000002027b82 */ /* 0x000e220000000a00 */
[----:B------:R-:W-:Y:S01]  /*0a90*/  HFMA2.MMA R8, -RZ, RZ, 0, 2.6226043701171875e-06 ;  /* 0x0000002cff087435 */ /* 0x000fe200000001ff */
        /* <DEDUP_REMOVED lines=8> */
.L_x_6060:
[----:B------:R-:W-:Y:S05]  /*0b20*/  BSYNC B8 ;  /* 0x0000000000087941 */ /* 0x000fea0003800000 */
.L_x_6059:
[----:B------:R-:W-:Y:S02]  /*0b30*/  IADD3 R0, P1, R32, 0x1, RZ ;  /* 0x0000000120007810 */ /* 0x000fe40007f3e0ff */
[----:B------:R-:W-:Y:S02]  /*0b40*/  SHF.R.S32.HI R17, RZ, 0x1f, R32 ;  /* 0x0000001fff117819 */ /* 0x000fe40000011420 */
[----:B------:R-:W-:Y:S02]  /*0b50*/  ISETP.GE.U32.AND P0, PT, R0, R31, PT ;  /* 0x0000001f0000720c */ /* 0x000fe40003f06070 */
[----:B------:R-:W-:Y:S02]  /*0b60*/  SHF.R.S32.HI R2, RZ, 0x1f, R31 ;  /* 0x0000001fff027819 */ /* 0x000fe4000001141f */
[----:B------:R-:W-:-:S04]  /*0b70*/  IADD3.X R0, RZ, R17, RZ, P1, !PT ;  /* 0x00000011ff007210 */ /* 0x000fc80000ffe4ff */
[----:B------:R-:W-:-:S04]  /*0b80*/  ISETP.GE.AND.EX P0, PT, R0, R2, PT, P0 ;  /* 0x000000020000720c */ /* 0x000fc80003f06300 */
[----:B------:R-:W-:-:S13]  /*0b90*/  ISETP.LE.OR P0, PT, R31, R32, P0 ;  /* 0x000000201f00720c */ /* 0x000fda0000703670 */
        /* <DEDUP_REMOVED lines=8> */
.L_x_6063:
        /* <DEDUP_REMOVED lines=24> */
.L_x_6062:
[----:B------:R-:W-:Y:S05]  /*0da0*/  BSYNC B8 ;  /* 0x0000000000087941 */ /* 0x000fea0003800000 */
.L_x_6061:
[----:B------:R-:W-:-:S05]  /*0db0*/  IADD3 R16, P0, R16, 0x4, RZ ;  /* 0x0000000410107810 */ /* 0x000fca0007f1e0ff */
[----:B------:R-:W-:Y:S01]  /*0dc0*/  IMAD.X R17, RZ, RZ, R17, P0 ;  /* 0x000000ffff117224 */ /* 0x000fe200000e0611 */
[----:B------:R-:W-:-:S04]  /*0dd0*/  ISETP.GE.U32.AND P0, PT, R16, R19, PT ;  /* 0x000000131000720c */ /* 0x000fc80003f06070 */
[----:B------:R-:W-:-:S13]  /*0de0*/  ISETP.GE.U32.AND.EX P0, PT, R17, R18, PT, P0 ;  /* 0x000000121100720c */ /* 0x000fda0003f06100 */
[----:B------:R-:W-:Y:S05]  /*0df0*/  @!P0 BRA `(.L_x_6063) ;  /* 0xfffffffc00888947 */ /* 0x000fea000383ffff */
.L_x_6054:
[----:B------:R-:W-:Y:S05]  /*0e00*/  BSYNC B7 ;  /* 0x0000000000077941 */ /* 0x000fea0003800000 */
.L_x_6053:
[----:B------:R-:W-:Y:S01]  /*0e10*/  IADD3 R3, R50, 0x80, RZ ;  /* 0x0000008032037810 */ /* 0x000fe20007ffe0ff */
[----:B------:R-:W-:Y:S03]  /*0e20*/  BSSY B7, `(.L_x_6064) ;  /* 0x000007b000077945 */ /* 0x000fe60003800000 */
[----:B------:R-:W-:-:S13]  /*0e30*/  ISETP.GE.AND P0, PT, R3, R42, PT ;  /* 0x0000002a0300720c */ /* 0x000fda0003f06270 */
        /* <DEDUP_REMOVED lines=24> */
.L_x_6067:
[----:B------:R-:W-:Y:S05]  /*0fc0*/  BSYNC B8 ;  /* 0x0000000000087941 */ /* 0x000fea0003800000 */
.L_x_6066:
        /* <DEDUP_REMOVED lines=23> */
.L_x_6069:
[----:B------:R-:W-:Y:S05]  /*1140*/  BSYNC B8 ;  /* 0x0000000000087941 */ /* 0x000fea0003800000 */
.L_x_6068:
        /* <DEDUP_REMOVED lines=26> */
.L_x_6071:
[----:B------:R-:W-:Y:S05]  /*12f0*/  BSYNC B8 ;  /* 0x0000000000087941 */ /* 0x000fea0003800000 */
.L_x_6070:
        /* <DEDUP_REMOVED lines=15> */
.L_x_6074:
        /* <DEDUP_REMOVED lines=24> */
.L_x_6073:
[----:B------:R-:W-:Y:S05]  /*1570*/  BSYNC B8 ;  /* 0x0000000000087941 */ /* 0x000fea0003800000 */
.L_x_6072:
[----:B------:R-:W-:-:S05]  /*1580*/  IADD3 R16, P0, R16, 0x4, RZ ;  /* 0x0000000410107810 */ /* 0x000fca0007f1e0ff */
[----:B------:R-:W-:Y:S01]  /*1590*/  IMAD.X R17, RZ, RZ, R17, P0 ;  /* 0x000000ffff117224 */ /* 0x000fe200000e0611 */
[----:B------:R-:W-:-:S04]  /*15a0*/  ISETP.GE.U32.AND P0, PT, R16, R19, PT ;  /* 0x000000131000720c */ /* 0x000fc80003f06070 */
[----:B------:R-:W-:-:S13]  /*15b0*/  ISETP.GE.U32.AND.EX P0, PT, R17, R18, PT, P0 ;  /* 0x000000121100720c */ /* 0x000fda0003f06100 */
[----:B------:R-:W-:Y:S05]  /*15c0*/  @!P0 BRA `(.L_x_6074) ;  /* 0xfffffffc00888947 */ /* 0x000fea000383ffff */
.L_x_6065:
[----:B------:R-:W-:Y:S05]  /*15d0*/  BSYNC B7 ;  /* 0x0000000000077941 */ /* 0x000fea0003800000 */
.L_x_6064:
        /* <DEDUP_REMOVED lines=27> */
.L_x_6078:
[----:B------:R-:W-:Y:S05]  /*1790*/  BSYNC B8 ;  /* 0x0000000000087941 */ /* 0x000fea0003800000 */
.L_x_6077:
        /* <DEDUP_REMOVED lines=23> */
.L_x_6080:
[----:B------:R-:W-:Y:S05]  /*1910*/  BSYNC B8 ;  /* 0x0000000000087941 */ /* 0x000fea0003800000 */
.L_x_6079:
[----:B------:R-:W-:Y:S01]  /*1920*/  IADD3 R0, R35, -R36, RZ ;  /* 0x8000002423007210 */ /* 0x000fe20007ffe0ff */
        /* <DEDUP_REMOVED lines=25> */
.L_x_6082:
[----:B------:R-:W-:Y:S05]  /*1ac0*/  BSYNC B8 ;  /* 0x0000000000087941 */ /* 0x000fea0003800000 */
.L_x_6081:
        /* <DEDUP_REMOVED lines=15> */
.L_x_6085:
        /* <DEDUP_REMOVED lines=24> */
.L_x_6084:
[----:B------:R-:W-:Y:S05]  /*1d40*/  BSYNC B8 ;  /* 0x0000000000087941 */ /* 0x000fea0003800000 */
.L_x_6083:
[----:B------:R-:W-:-:S04]  /*1d50*/  IADD3 R16, P0, R16, 0x4, RZ ;  /* 0x0000000410107810 */ /* 0x000fc80007f1e0ff */
[----:B------:R-:W-:Y:S02]  /*1d60*/  IADD3.X R17, RZ, R17, RZ, P0, !PT ;  /* 0x00000011ff117210 */ /* 0x000fe400007fe4ff */
[----:B------:R-:W-:-:S04]  /*1d70*/  ISETP.GE.U32.AND P0, PT, R16, R19, PT ;  /* 0x000000131000720c */ /* 0x000fc80003f06070 */
[----:B------:R-:W-:-:S13]  /*1d80*/  ISETP.GE.U32.AND.EX P0, PT, R17, R18, PT, P0 ;  /* 0x000000121100720c */ /* 0x000fda0003f06100 */
[----:B------:R-:W-:Y:S05]  /*1d90*/  @!P0 BRA `(.L_x_6085) ;  /* 0xfffffffc00888947 */ /* 0x000fea000383ffff */
.L_x_6076:
[----:B------:R-:W-:Y:S05]  /*1da0*/  BSYNC B7 ;  /* 0x0000000000077941 */ /* 0x000fea0003800000 */
.L_x_6075:
        /* <DEDUP_REMOVED lines=27> */
.L_x_6089:
[----:B------:R-:W-:Y:S05]  /*1f60*/  BSYNC B8 ;  /* 0x0000000000087941 */ /* 0x000fea0003800000 */
.L_x_6088:
        /* <DEDUP_REMOVED lines=23> */
.L_x_6091:
[----:B------:R-:W-:Y:S05]  /*20e0*/  BSYNC B8 ;  /* 0x0000000000087941 */ /* 0x000fea0003800000 */
.L_x_6090:
        /* <DEDUP_REMOVED lines=26> */
.L_x_6093:
[----:B------:R-:W-:Y:S05]  /*2290*/  BSYNC B8 ;  /* 0x0000000000087941 */ /* 0x000fea0003800000 */
.L_x_6092:
[----:B------:R-:W-:Y:S01]  /*22a0*/  IADD3 R2, P1, R40, 0x1, RZ ;  /* 0x0000000128027810 */ /* 0x000fe20007f3e0ff */
[----:B------:R-:W0:Y:S01]  /*22b0*/  LDC.64 R16, c[0x0][0x248] ;  /* 0x00009200ff107b82 */ /* 0x000e220000000a00 */
        /* <DEDUP_REMOVED lines=8> */
[----:B------:R-:W-:-:S04]  /*2340*/  IADD3 R18, P0, R40, 0x4, RZ ;  /* 0x0000000428127810 */ /* 0x000fc80007f1e0ff */
[----:B------:R-:W-:-:S09]  /*2350*/  IADD3.X R19, RZ, R41, RZ, P0, !PT ;  /* 0x00000029ff137210 */ /* 0x000fd200007fe4ff */
.L_x_6096:
        /* <DEDUP_REMOVED lines=24> */
.L_x_6095:
[----:B------:R-:W-:Y:S05]  /*24e0*/  BSYNC B8 ;  /* 0x0000000000087941 */ /* 0x000fea0003800000 */
.L_x_6094:
[----:B------:R-:W-:-:S05]  /*24f0*/  IADD3 R18, P0, R18, 0x4, RZ ;  /* 0x0000000412127810 */ /* 0x000fca0007f1e0ff */
[----:B------:R-:W-:Y:S01]  /*2500*/  IMAD.X R19, RZ, RZ, R19, P0 ;  /* 0x000000ffff137224 */ /* 0x000fe200000e0613 */
[----:B------:R-:W-:-:S04]  /*2510*/  ISETP.GE.U32.AND P0, PT, R18, R16, PT ;  /* 0x000000101200720c */ /* 0x000fc80003f06070 */
[----:B------:R-:W-:-:S13]  /*2520*/  ISETP.GE.U32.AND.EX P0, PT, R19, R17, PT, P0 ;  /* 0x000000111300720c */ /* 0x000fda0003f06100 */
[----:B------:R-:W-:Y:S05]  /*2530*/  @!P0 BRA `(.L_x_6096) ;  /* 0xfffffffc00888947 */ /* 0x000fea000383ffff */
.L_x_6087:
[----:B------:R-:W-:Y:S05]  /*2540*/  BSYNC B7 ;  /* 0x0000000000077941 */ /* 0x000fea0003800000 */
.L_x_6086:
[----:B------:R-:W-:Y:S05]  /*2550*/  BRA `(.L_x_6097) ;  /* 0x0000007800fc7947 */ /* 0x000fea0003800000 */
.L_x_6052:
        /* <DEDUP_REMOVED lines=25> */
.L_x_6101:
[----:B------:R-:W-:Y:S05]  /*26f0*/  BSYNC B8 ;  /* 0x0000000000087941 */ /* 0x000fea0003800000 */
.L_x_6100:
        /* <DEDUP_REMOVED lines=23> */
.L_x_6103:
[----:B------:R-:W-:Y:S05]  /*2870*/  BSYNC B8 ;  /* 0x0000000000087941 */ /* 0x000fea0003800000 */
.L_x_6102:
        /* <DEDUP_REMOVED lines=26> */
.L_x_6105:
[----:B------:R-:W-:Y:S05]  /*2a20*/  BSYNC B8 ;  /* 0x0000000000087941 */ /* 0x000fea0003800000 */
.L_x_6104:
[----:B------:R-:W-:Y:S01]  /*2a30*/  SHF.R.S32.HI R0, RZ, 0x1f, R16 ;  /* 0x0000001fff007819 */ /* 0x000fe20000011410 */
[----:B------:R-:W-:Y:S01]  /*2a40*/  ULDC.64 UR4, c[0x0][0x228] ;  /* 0x00008a0000047ab9 */ /* 0x000fe20000000a00 */
[----:B------:R-:W-:Y:S01]  /*2a50*/  ISETP.GE.U32.AND P0, PT, R2, 0x3, PT ;  /* 0x000000030200780c */ /* 0x000fe20003f06070 */
[----:B------:R-:W-:-:S04]  /*2a60*/  IMAD.WIDE.U32 R12, R16, UR4, RZ ;  /* 0x00000004100c7c25 */ /* 0x000fc8000f8e00ff */
[----:B------:R-:W-:Y:S02]  /*2a70*/  IMAD R3, R0, UR4, RZ ;  /* 0x0000000400037c24 */ /* 0x000fe4000f8e02ff */
[----:B------:R-:W-:Y:S02]  /*2a80*/  IMAD.MOV.U32 R20, RZ, RZ, RZ ;  /* 0x000000ffff147224 */ /* 0x000fe400078e00ff */
[----:B------:R-:W-:-:S05]  /*2a90*/  IMAD R3, R16, UR5, R3 ;  /* 0x0000000510037c24 */ /* 0x000fca000f8e0203 */
[----:B------:R-:W-:Y:S01]  /*2aa0*/  IADD3 R5, R13, R3, RZ ;  /* 0x000000030d057210 */ /* 0x000fe20007ffe0ff */
[----:B------:R-:W-:Y:S01]  /*2ab0*/  IMAD.MOV.U32 R13, RZ, RZ, RZ ;  /* 0x000000ffff0d7224 */ /* 0x000fe200078e00ff */
[----:B------:R-:W-:Y:S06]  /*2ac0*/  @!P0 BRA `(.L_x_6106) ;  /* 0x0000000c004c8947 */ /* 0x000fec0003800000 */
[----:B------:R-:W-:Y:S01]  /*2ad0*/  ULDC UR5, c[0x0][0x230] ;  /* 0x00008c0000057ab9 */ /* 0x000fe20000000800 */
[----:B------:R-:W-:Y:S01]  /*2ae0*/  BSSY B0, `(.L_x_6106) ;  /* 0x00000d1000007945 */ /* 0x000fe20003800000 */
[----:B------:R-:W-:Y:S01]  /*2af0*/  ULOP3.LUT UR4, UR5, 0x3, URZ, 0xc0, !UPT ;  /* 0x0000000305047892 */ /* 0x000fe2000f8ec03f */
[----:B------:R-:W-:Y:S01]  /*2b00*/  MOV R13, RZ ;  /* 0x000000ff000d7202 */ /* 0x000fe20000000f00 */
[----:B------:R-:W-:Y:S02]  /*2b10*/  IMAD.MOV.U32 R20, RZ, RZ, RZ ;  /* 0x000000ffff147224 */ /* 0x000fe400078e00ff */
[----:B------:R-:W-:-:S06]  /*2b20*/  UIADD3 UR4, -UR4, UR5, URZ ;  /* 0x0000000504047290 */ /* 0x000fcc000fffe13f */
[----:B------:R-:W-:-:S07]  /*2b30*/  IMAD.U32 R28, RZ, RZ, UR4 ;  /* 0x00000004ff1c7e24 */ /* 0x000fce000f8e00ff */
.L_x_6119:
        /* <DEDUP_REMOVED lines=12> */
[----:B------:R-:W-:Y:S05]  /*2c00*/  CALL.REL.NOINC `($__internal_16_$__cuda_sm20_div_s64) ;  /* 0x0000007400d47944 */ /* 0x000fea0003c00000 */
[----:B------:R-:W-:Y:S01]  /*2c10*/  MOV R16, R4 ;  /* 0x0000000400107202 */ /* 0x000fe20000000f00 */
[----:B------:R-:W-:Y:S01]  /*2c20*/  IMAD.MOV.U32 R17, RZ, RZ, R3 ;  /* 0x000000ffff117224 */ /* 0x000fe200078e0003 */
[----:B------:R-:W-:Y:S06]  /*2c30*/  BRA `(.L_x_6109) ;  /* 0x00000000004c7947 */ /* 0x000fec0003800000 */
.L_x_6108:
        /* <DEDUP_REMOVED lines=19> */
.L_x_6109:
[----:B------:R-:W-:Y:S05]  /*2d70*/  BSYNC B1 ;  /* 0x0000000000017941 */ /* 0x000fea0003800000 */
.L_x_6107:
        /* <DEDUP_REMOVED lines=27> */
[----:B------:R-:W-:Y:S05]  /*2f30*/  CALL.REL.NOINC `($__internal_16_$__cuda_sm20_div_s64) ;  /* 0x0000007400087944 */ /* 0x000fea0003c00000 */
[----:B------:R-:W-:Y:S01]  /*2f40*/  IMAD.MOV.U32 R10, RZ, RZ, R4 ;  /* 0x000000ffff0a7224 */ /* 0x000fe200078e0004 */
[----:B------:R-:W-:Y:S01]  /*2f50*/  MOV R11, R3 ;  /* 0x00000003000b7202 */ /* 0x000fe20000000f00 */
[----:B------:R-:W-:Y:S06]  /*2f60*/  BRA `(.L_x_6112) ;  /* 0x00000000004c7947 */ /* 0x000fec0003800000 */
.L_x_6111:
        /* <DEDUP_REMOVED lines=19> */
.L_x_6112:
[----:B------:R-:W-:Y:S05]  /*30a0*/  BSYNC B1 ;  /* 0x0000000000017941 */ /* 0x000fea0003800000 */
.L_x_6110:
        /* <DEDUP_REMOVED lines=29> */
.L_x_6114:
        /* <DEDUP_REMOVED lines=19> */
.L_x_6115:
[----:B------:R-:W-:Y:S05]  /*33b0*/  BSYNC B1 ;  /* 0x0000000000017941 */ /* 0x000fea0003800000 */
.L_x_6113:
        /* <DEDUP_REMOVED lines=29> */
.L_x_6117:
        /* <DEDUP_REMOVED lines=19> */
.L_x_6118:
[----:B------:R-:W-:Y:S05]  /*36c0*/  BSYNC B1 ;  /* 0x0000000000017941 */ /* 0x000fea0003800000 */
.L_x_6116:
[----:B------:R-:W2:Y:S01]  /*36d0*/  LDG.E.64 R8, desc[UR36][R8.64+-0x18] ;  /* 0xffffe82408087981 */ /* 0x000ea2000c1e1b00 */
[----:B------:R-:W-:Y:S01]  /*36e0*/  IADD3 R7, P0, RZ, -R12, RZ ;  /* 0x8000000cff077210 */ /* 0x000fe20007f1e0ff */
[----:B------:R-:W-:Y:S01]  /*36f0*/  VIADD R28, R28, 0xfffffffc ;  /* 0xfffffffc1c1c7836 */ /* 0x000fe20000000000 */
[----:B------:R-:W-:Y:S01]  /*3700*/  MOV R6, R10 ;  /* 0x0000000a00067202 */ /* 0x000fe20000000f00 */
[----:B------:R-:W-:Y:S01]  /*3710*/  VIADD R2, R2, 0xfffffffc ;  /* 0xfffffffc02027836 */ /* 0x000fe20000000000 */
[----:B------:R-:W-:Y:S01]  /*3720*/  IADD3.X R3, RZ, ~R5, RZ, P0, !PT ;  /* 0x80000005ff037210 */ /* 0x000fe200007fe4ff */
[----:B------:R-:W-:Y:S01]  /*3730*/  IMAD.WIDE.U32 R18, R14, R7, R18 ;  /* 0x000000070e127225 */ /* 0x000fe200078e0012 */
[----:B------:R-:W-:-:S03]  /*3740*/  ISETP.NE.AND P0, PT, R28, RZ, PT ;  /* 0x000000ff1c00720c */ /* 0x000fc60003f05270 */
        /* <DEDUP_REMOVED lines=11> */
.L_x_6106:
[----:B------:R-:W0:Y:S02]  /*3800*/  LDC R18, c[0x0][0x230] ;  /* 0x00008c00ff127b82 */ /* 0x000e240000000800 */
[----:B0-----:R-:W-:-:S13]  /*3810*/  LOP3.LUT P0, R18, R18, 0x3, RZ, 0xc0, !PT ;  /* 0x0000000312127812 */ /* 0x001fda000780c0ff */
        /* <DEDUP_REMOVED lines=13> */
[----:B------:R-:W-:Y:S05]  /*38f0*/  CALL.REL.NOINC `($__internal_16_$__cuda_sm20_div_s64) ;  /* 0x0000006800987944 */ /* 0x000fea0003c00000 */
[----:B------:R-:W-:Y:S01]  /*3900*/  IMAD.MOV.U32 R10, RZ, RZ, R4 ;  /* 0x000000ffff0a7224 */ /* 0x000fe200078e0004 */
[----:B------:R-:W-:Y:S01]  /*3910*/  MOV R11, R3 ;  /* 0x00000003000b7202 */ /* 0x000fe20000000f00 */
[----:B------:R-:W-:Y:S06]  /*3920*/  BRA `(.L_x_6123) ;  /* 0x00000000004c7947 */ /* 0x000fec0003800000 */
.L_x_6122:
        /* <DEDUP_REMOVED lines=19> */
.L_x_6123:
[----:B------:R-:W-:Y:S05]  /*3a60*/  BSYNC B0 ;  /* 0x0000000000007941 */ /* 0x000fea0003800000 */
.L_x_6121:
        /* <DEDUP_REMOVED lines=11> */
[----:B------:R-:W-:-:S04]  /*3b20*/  IMAD R7, R9, R19, R7 ;  /* 0x0000001309077224 */ /* 0x000fc800078e0207 */
[----:B------:R-:W-:Y:S02]  /*3b30*/  IMAD.IADD R5, R5, 0x1, R7 ;  /* 0x0000000105057824 */ /* 0x000fe400078e0207 */
[----:B------:R-:W-:Y:S02]  /*3b40*/  IMAD.MOV.U32 R7, RZ, RZ, R20 ;  /* 0x000000ffff077224 */ /* 0x000fe400078e0014 */
        /* <DEDUP_REMOVED lines=16> */
[----:B------:R-:W-:Y:S05]  /*3c50*/  CALL.REL.NOINC `($__internal_16_$__cuda_sm20_div_s64) ;  /* 0x0000006400c07944 */ /* 0x000fea0003c00000 */
[----:B------:R-:W-:Y:S01]  /*3c60*/  IMAD.MOV.U32 R2, RZ, RZ, R4 ;  /* 0x000000ffff027224 */ /* 0x000fe200078e0004 */
[----:B------:R-:W-:Y:S06]  /*3c70*/  BRA `(.L_x_6126) ;  /* 0x00000000004c7947 */ /* 0x000fec0003800000 */
.L_x_6125:
        /* <DEDUP_REMOVED lines=19> */
.L_x_6126:
[----:B------:R-:W-:Y:S05]  /*3db0*/  BSYNC B0 ;  /* 0x0000000000007941 */ /* 0x000fea0003800000 */
.L_x_6124:
        /* <DEDUP_REMOVED lines=14> */
[----:B------:R-:W-:Y:S01]  /*3ea0*/  MOV R13, R6 ;  /* 0x00000006000d7202 */ /* 0x000fe20000000f00 */
        /* <DEDUP_REMOVED lines=11> */
[----:B------:R-:W-:Y:S05]  /*3f60*/  CALL.REL.NOINC `($__internal_17_$__cuda_sm20_rem_s64) ;  /* 0x00000068004c7944 */ /* 0x000fea0003c00000 */
[----:B------:R-:W-:Y:S01]  /*3f70*/  MOV R2, R4 ;  /* 0x0000000400027202 */ /* 0x000fe20000000f00 */
[----:B------:R-:W-:Y:S01]  /*3f80*/  IMAD.MOV.U32 R3, RZ, RZ, R5 ;  /* 0x000000ffff037224 */ /* 0x000fe200078e0005 */
[----:B------:R-:W-:Y:S06]  /*3f90*/  BRA `(.L_x_6129) ;  /* 0x0000000000487947 */ /* 0x000fec0003800000 */
.L_x_6128:
        /* <DEDUP_REMOVED lines=18> */
.L_x_6129:
[----:B------:R-:W-:Y:S05]  /*40c0*/  BSYNC B0 ;  /* 0x0000000000007941 */ /* 0x000fea0003800000 */
.L_x_6127:
        /* <DEDUP_REMOVED lines=8> */
.L_x_6120:
        /* <DEDUP_REMOVED lines=17> */
.L_x_6132:
        /* <DEDUP_REMOVED lines=24> */
.L_x_6131:
[----:B------:R-:W-:Y:S05]  /*43e0*/  BSYNC B8 ;  /* 0x0000000000087941 */ /* 0x000fea0003800000 */
.L_x_6130:
[----:B------:R-:W-:-:S04]  /*43f0*/  IADD3 R16, P0, R16, 0x4, RZ ;  /* 0x0000000410107810 */ /* 0x000fc80007f1e0ff */
[----:B------:R-:W-:Y:S02]  /*4400*/  IADD3.X R17, RZ, R17, RZ, P0, !PT ;  /* 0x00000011ff117210 */ /* 0x000fe400007fe4ff */
[----:B------:R-:W-:-:S04]  /*4410*/  ISETP.GE.U32.AND P0, PT, R16, R18, PT ;  /* 0x000000121000720c */ /* 0x000fc80003f06070 */
[----:B------:R-:W-:-:S13]  /*4420*/  ISETP.GE.U32.AND.EX P0, PT, R17, R22, PT, P0 ;  /* 0x000000161100720c */ /* 0x000fda0003f06100 */
[----:B------:R-:W-:Y:S05]  /*4430*/  @!P0 BRA `(.L_x_6132) ;  /* 0xfffffffc00888947 */ /* 0x000fea000383ffff */
.L_x_6099:
[----:B------:R-:W-:Y:S05]  /*4440*/  BSYNC B7 ;  /* 0x0000000000077941 */ /* 0x000fea0003800000 */
.L_x_6098:
        /* <DEDUP_REMOVED lines=27> */
.L_x_6136:
[----:B------:R-:W-:Y:S05]  /*4600*/  BSYNC B8 ;  /* 0x0000000000087941 */ /* 0x000fea0003800000 */
.L_x_6135:
        /* <DEDUP_REMOVED lines=23> */
.L_x_6138:
[----:B------:R-:W-:Y:S05]  /*4780*/  BSYNC B8 ;  /* 0x0000000000087941 */ /* 0x000fea0003800000 */
.L_x_6137:
        /* <DEDUP_REMOVED lines=26> */
.L_x_6140:
[----:B------:R-:W-:Y:S05]  /*4930*/  BSYNC B8 ;  /* 0x0000000000087941 */ /* 0x000fea0003800000 */
.L_x_6139:
[----:B------:R-:W0:Y:S01]  /*4940*/  LDC R2, c[0x0][0x230] ;  /* 0x00008c00ff027b82 */ /* 0x000e220000000800 */
[----:B------:R-:W-:Y:S01]  /*4950*/  SHF.R.S32.HI R0, RZ, 0x1f, R41 ;  /* 0x0000001fff007819 */ /* 0x000fe20000011429 */
[----:B------:R-:W-:Y:S01]  /*4960*/  ULDC.64 UR4, c[0x0][0x228] ;  /* 0x00008a0000047ab9 */ /* 0x000fe20000000a00 */
[----:B------:R-:W-:Y:S01]  /*4970*/  MOV R20, RZ ;  /* 0x000000ff00147202 */ /* 0x000fe20000000f00 */
[----:B------:R-:W-:-:S04]  /*4980*/  IMAD.WIDE.U32 R18, R41, UR4, RZ ;  /* 0x0000000429127c25 */ /* 0x000fc8000f8e00ff */
[----:B------:R-:W-:-:S04]  /*4990*/  IMAD R0, R0, UR4, RZ ;  /* 0x0000000400007c24 */ /* 0x000fc8000f8e02ff */
[----:B------:R-:W-:-:S04]  /*49a0*/  IMAD R5, R41, UR5, R0 ;  /* 0x0000000529057c24 */ /* 0x000fc8000f8e0200 */
[----:B------:R-:W-:Y:S02]  /*49b0*/  IMAD.IADD R5, R19, 0x1, R5 ;  /* 0x0000000113057824 */ /* 0x000fe400078e0205 */
[----:B------:R-:W-:Y:S01]  /*49c0*/  IMAD.MOV.U32 R19, RZ, RZ, RZ ;  /* 0x000000ffff137224 */ /* 0x000fe200078e00ff */
        /* <DEDUP_REMOVED lines=8> */
.L_x_6154:
        /* <DEDUP_REMOVED lines=13> */
[----:B------:R-:W-:Y:S02]  /*4b20*/  IMAD.MOV.U32 R10, RZ, RZ, R4 ;  /* 0x000000ffff0a7224 */ /* 0x000fe400078e0004 */
[----:B------:R-:W-:Y:S01]  /*4b30*/  IMAD.MOV.U32 R11, RZ, RZ, R3 ;  /* 0x000000ffff0b7224 */ /* 0x000fe200078e0003 */
[----:B------:R-:W-:Y:S06]  /*4b40*/  BRA `(.L_x_6144) ;  /* 0x00000000004c7947 */ /* 0x000fec0003800000 */
.L_x_6143:
        /* <DEDUP_REMOVED lines=19> */
.L_x_6144:
[----:B------:R-:W-:Y:S05]  /*4c80*/  BSYNC B1 ;  /* 0x0000000000017941 */ /* 0x000fea0003800000 */
.L_x_6142:
        /* <DEDUP_REMOVED lines=31> */
.L_x_6146:
        /* <DEDUP_REMOVED lines=19> */
.L_x_6147:
[----:B------:R-:W-:Y:S05]  /*4fb0*/  BSYNC B1 ;  /* 0x0000000000017941 */ /* 0x000fea0003800000 */
.L_x_6145:
        /* <DEDUP_REMOVED lines=29> */
.L_x_6149:
        /* <DEDUP_REMOVED lines=19> */
.L_x_6150:
[----:B------:R-:W-:Y:S05]  /*52c0*/  BSYNC B1 ;  /* 0x0000000000017941 */ /* 0x000fea0003800000 */
.L_x_6148:
        /* <DEDUP_REMOVED lines=28> */
.L_x_6152:
        /* <DEDUP_REMOVED lines=19> */
.L_x_6153:
[----:B------:R-:W-:Y:S05]  /*55c0*/  BSYNC B1 ;  /* 0x0000000000017941 */ /* 0x000fea0003800000 */
.L_x_6151:
[----:B------:R-:W2:Y:S01]  /*55d0*/  LDG.E.64 R12, desc[UR36][R12.64+-0x18] ;  /* 0xffffe8240c0c7981 */ /* 0x000ea2000c1e1b00 */
[----:B------:R-:W-:Y:S01]  /*55e0*/  IADD3 R11, P0, RZ, -R18, RZ ;  /* 0x80000012ff0b7210 */ /* 0x000fe20007f1e0ff */
[----:B------:R-:W-:Y:S01]  /*55f0*/  IMAD.MOV.U32 R6, RZ, RZ, R14 ;  /* 0x000000ffff067224 */ /* 0x000fe200078e000e */
[----:B------:R-:W-:Y:S01]  /*5600*/  IADD3 R28, R28, -0x4, RZ ;  /* 0xfffffffc1c1c7810 */ /* 0x000fe20007ffe0ff */
[----:B------:R-:W-:Y:S01]  /*5610*/  IMAD.MOV.U32 R7, RZ, RZ, R15 ;  /* 0x000000ffff077224 */ /* 0x000fe200078e000f */
[----:B------:R-:W-:Y:S01]  /*5620*/  IADD3.X R3, RZ, ~R5, RZ, P0, !PT ;  /* 0x80000005ff037210 */ /* 0x000fe200007fe4ff */
[----:B------:R-:W-:Y:S02]  /*5630*/  VIADD R2, R2, 0xfffffffc ;  /* 0xfffffffc02027836 */ /* 0x000fe40000000000 */
[----:B------:R-:W-:-:S03]  /*5640*/  IMAD.WIDE.U32 R6, R8, R11, R6 ;  /* 0x0000000b08067225 */ /* 0x000fc600078e0006 */
[----:B------:R-:W-:Y:S01]  /*5650*/  ISETP.NE.AND P0, PT, R2, RZ, PT ;  /* 0x000000ff0200720c */ /* 0x000fe20003f05270 */
[----:B------:R-:W-:Y:S02]  /*5660*/  IMAD R3, R3, R8, RZ ;  /* 0x0000000803037224 */ /* 0x000fe400078e02ff */
[----:B------:R-:W-:Y:S02]  /*5670*/  IMAD.MOV.U32 R8, RZ, RZ, R10 ;  /* 0x000000ffff087224 */ /* 0x000fe400078e000a */
[----:B------:R-:W-:Y:S01]  /*5680*/  IMAD R3, R9, R11, R3 ;  /* 0x0000000b09037224 */ /* 0x000fe200078e0203 */
[----:B------:R-:W-:-:S04]  /*5690*/  MOV R9, R16 ;  /* 0x0000001000097202 */ /* 0x000fc80000000f00 */
        /* <DEDUP_REMOVED lines=8> */
.L_x_6141:
        /* <DEDUP_REMOVED lines=18> */
.L_x_6157:
        /* <DEDUP_REMOVED lines=19> */
.L_x_6158:
[----:B------:R-:W-:Y:S05]  /*5970*/  BSYNC B0 ;  /* 0x0000000000007941 */ /* 0x000fea0003800000 */
.L_x_6156:
[----:B------:R-:W-:Y:S02]  /*5980*/  ULDC.64 UR4, c[0x0][0x240] ;  /* 0x0000900000047ab9 */ /* 0x000fe40000000a00 */
[----:B------:R-:W-:-:S04]  /*5990*/  LEA R12, P0, R28, UR4, 0x3 ;  /* 0x000000041c0c7c11 */ /* 0x000fc8000f8018ff */
[----:B------:R-:W-:-:S05]  /*59a0*/  LEA.HI.X R13, R28, UR5, R2, 0x3, P0 ;  /* 0x000000051c0d7c11 */ /* 0x000fca00080f1c02 */
        /* <DEDUP_REMOVED lines=9> */
[----:B------:R-:W-:Y:S01]  /*5a40*/  IMAD.IADD R5, R5, 0x1, R7 ;  /* 0x0000000105057824 */ /* 0x000fe200078e0207 */
[----:B------:R-:W-:-:S03]  /*5a50*/  MOV R7, R20 ;  /* 0x0000001400077202 */ /* 0x000fc60000000f00 */
        /* <DEDUP_REMOVED lines=16> */
[----:B------:R-:W-:Y:S05]  /*5b60*/  CALL.REL.NOINC `($__internal_16_$__cuda_sm20_div_s64) ;  /* 0x0000004400fc7944 */ /* 0x000fea0003c00000 */
[----:B------:R-:W-:Y:S01]  /*5b70*/  IMAD.MOV.U32 R2, RZ, RZ, R4 ;  /* 0x000000ffff027224 */ /* 0x000fe200078e0004 */
[----:B------:R-:W-:Y:S06]  /*5b80*/  BRA `(.L_x_6161) ;  /* 0x00000000004c7947 */ /* 0x000fec0003800000 */
.L_x_6160:
        /* <DEDUP_REMOVED lines=19> */
.L_x_6161:
[----:B------:R-:W-:Y:S05]  /*5cc0*/  BSYNC B0 ;  /* 0x0000000000007941 */ /* 0x000fea0003800000 */
.L_x_6159:
[----:B------:R-:W2:Y:S01]  /*5cd0*/  LDG.E.64 R4, desc[UR36][R12.64+-0x8] ;  /* 0xfffff8240c047981 */ /* 0x000ea2000c1e1b00 */
[----:B------:R-:W-:Y:S01]  /*5ce0*/  IADD3 R21, P0, RZ, -R2, RZ ;  /* 0x80000002ff157210 */ /* 0x000fe20007f1e0ff */
[----:B------:R-:W-:Y:S01]  /*5cf0*/  IMAD.MOV.U32 R6, RZ, RZ, R10 ;  /* 0x000000ffff067224 */ /* 0x000fe200078e000a */
[----:B------:R-:W-:-:S03]  /*5d00*/  MOV R7, R11 ;  /* 0x0000000b00077202 */ /* 0x000fc60000000f00 */
[----:B------:R-:W-:Y:S01]  /*5d10*/  IMAD.X R17, RZ, RZ, ~R3, P0 ;  /* 0x000000ffff117224 */ /* 0x000fe200000e0e03 */
[----:B------:R-:W-:Y:S01]  /*5d20*/  ISETP.NE.AND P0, PT, R31, 0x2, PT ;  /* 0x000000021f00780c */ /* 0x000fe20003f05270 */
[----:B------:R-:W-:-:S04]  /*5d30*/  IMAD.WIDE.U32 R6, R8, R21, R6 ;  /* 0x0000001508067225 */ /* 0x000fc800078e0006 */
[----:B------:R-:W-:Y:S02]  /*5d40*/  IMAD R17, R17, R8, RZ ;  /* 0x0000000811117224 */ /* 0x000fe400078e02ff */
[----:B------:R-:W-:Y:S02]  /*5d50*/  IMAD.MOV.U32 R8, RZ, RZ, R19 ;  /* 0x000000ffff087224 */ /* 0x000fe400078e0013 */
[----:B------:R-:W-:Y:S01]  /*5d60*/  IMAD R17, R9, R21, R17 ;  /* 0x0000001509117224 */ /* 0x000fe200078e0211 */
[----:B------:R-:W-:-:S03]  /*5d70*/  MOV R9, R20 ;  /* 0x0000001400097202 */ /* 0x000fc60000000f00 */
        /* <DEDUP_REMOVED lines=14> */
[----:B------:R-:W-:-:S07]  /*5e60*/  MOV R0, 0x5e80 ;  /* 0x00005e8000007802 */ /* 0x000fce0000000f00 */
[----:B------:R-:W-:Y:S05]  /*5e70*/  CALL.REL.NOINC `($__internal_17_$__cuda_sm20_rem_s64) ;  /* 0x0000004800887944 */ /* 0x000fea0003c00000 */
[----:B------:R-:W-:Y:S01]  /*5e80*/  IMAD.MOV.U32 R2, RZ, RZ, R4 ;  /* 0x000000ffff027224 */ /* 0x000fe200078e0004 */
[----:B------:R-:W-:Y:S01]  /*5e90*/  MOV R3, R5 ;  /* 0x0000000500037202 */ /* 0x000fe20000000f00 */
[----:B------:R-:W-:Y:S06]  /*5ea0*/  BRA `(.L_x_6164) ;  /* 0x0000000000487947 */ /* 0x000fec0003800000 */
.L_x_6163:
        /* <DEDUP_REMOVED lines=18> */
.L_x_6164:
[----:B------:R-:W-:Y:S05]  /*5fd0*/  BSYNC B0 ;  /* 0x0000000000007941 */ /* 0x000fea0003800000 */
.L_x_6162:
        /* <DEDUP_REMOVED lines=8> */
.L_x_6155:
[CC--:B------:R-:W-:Y:S02]  /*6060*/  IADD3 R17, P0, R34.reuse, R19.reuse, RZ ;  /* 0x0000001322117210 */ /* 0x0c0fe40007f1e0ff */
[----:B------:R-:W-:Y:S02]  /*6070*/  IADD3 R19, P1, R33, R19, RZ ;  /* 0x0000001321137210 */ /* 0x000fe40007f3e0ff */
[----:B------:R-:W-:Y:S02]  /*6080*/  IADD3 R0, P2, R17, 0x1, RZ ;  /* 0x0000000111007810 */ /* 0x000fe40007f5e0ff */
[-C--:B------:R-:W-:Y:S02]  /*6090*/  LEA.HI.X.SX32 R2, R34, R20.reuse, 0x1, P0 ;  /* 0x0000001422027211 */ /* 0x080fe400000f0eff */
[----:B------:R-:W-:Y:S02]  /*60a0*/  ISETP.GE.U32.AND P0, PT, R0, R19, PT ;  /* 0x000000130000720c */ /* 0x000fe40003f06070 */
[----:B------:R-:W-:-:S02]  /*60b0*/  LEA.HI.X.SX32 R20, R33, R20, 0x1, P1 ;  /* 0x0000001421147211 */ /* 0x000fc400008f0eff */
        /* <DEDUP_REMOVED lines=11> */
.L_x_6167:
        /* <DEDUP_REMOVED lines=24> */
.L_x_6166:
[----:B------:R-:W-:Y:S05]  /*62f0*/  BSYNC B8 ;  /* 0x0000000000087941 */ /* 0x000fea0003800000 */
.L_x_6165:
[----:B------:R-:W-:-:S05]  /*6300*/  IADD3 R16, P0, R16, 0x4, RZ ;  /* 0x0000000410107810 */ /* 0x000fca0007f1e0ff */
[----:B------:R-:W-:Y:S01]  /*6310*/  IMAD.X R17, RZ, RZ, R17, P0 ;  /* 0x000000ffff117224 */ /* 0x000fe200000e0611 */
[----:B------:R-:W-:-:S04]  /*6320*/  ISETP.GE.U32.AND P0, PT, R16, R23, PT ;  /* 0x000000171000720c */ /* 0x000fc80003f06070 */
[----:B------:R-:W-:-:S13]  /*6330*/  ISETP.GE.U32.AND.EX P0, PT, R17, R18, PT, P0 ;  /* 0x000000121100720c */ /* 0x000fda0003f06100 */
[----:B------:R-:W-:Y:S05]  /*6340*/  @!P0 BRA `(.L_x_6167) ;  /* 0xfffffffc00888947 */ /* 0x000fea000383ffff */
.L_x_6134:
[----:B------:R-:W-:Y:S05]  /*6350*/  BSYNC B7 ;  /* 0x0000000000077941 */ /* 0x000fea0003800000 */
.L_x_6133:
        /* <DEDUP_REMOVED lines=27> */
.L_x_6171:
[----:B------:R-:W-:Y:S05]  /*6510*/  BSYNC B8 ;  /* 0x0000000000087941 */ /* 0x000fea0003800000 */
.L_x_6170:
        /* <DEDUP_REMOVED lines=23> */
.L_x_6173:
[----:B------:R-:W-:Y:S05]  /*6690*/  BSYNC B8 ;  /* 0x0000000000087941 */ /* 0x000fea0003800000 */
.L_x_6172:
        /* <DEDUP_REMOVED lines=26> */
.L_x_6175:
[----:B------:R-:W-:Y:S05]  /*6840*/  BSYNC B8 ;  /* 0x0000000000087941 */ /* 0x000fea0003800000 */
.L_x_6174:
[----:B------:R-:W0:Y:S01]  /*6850*/  LDC R2, c[0x0][0x230] ;  /* 0x00008c00ff027b82 */ /* 0x000e220000000800 */
[----:B------:R-:W-:Y:S01]  /*6860*/  SHF.R.S32.HI R0, RZ, 0x1f, R43 ;  /* 0x0000001fff007819 */ /* 0x000fe2000001142b */
[----:B------:R-:W-:Y:S01]  /*6870*/  ULDC.64 UR4, c[0x0][0x228] ;  /* 0x00008a0000047ab9 */ /* 0x000fe20000000a00 */
[----:B------:R-:W-:Y:S02]  /*6880*/  IMAD.MOV.U32 R20, RZ, RZ, RZ ;  /* 0x000000ffff147224 */ /* 0x000fe400078e00ff */
[----:B------:R-:W-:-:S04]  /*6890*/  IMAD.WIDE.U32 R18, R43, UR4, RZ ;  /* 0x000000042b127c25 */ /* 0x000fc8000f8e00ff */
[----:B------:R-:W-:-:S04]  /*68a0*/  IMAD R0, R0, UR4, RZ ;  /* 0x0000000400007c24 */ /* 0x000fc8000f8e02ff */
[----:B------:R-:W-:-:S05]  /*68b0*/  IMAD R5, R43, UR5, R0 ;  /* 0x000000052b057c24 */ /* 0x000fca000f8e0200 */
[----:B------:R-:W-:Y:S01]  /*68c0*/  IADD3 R5, R19, R5, RZ ;  /* 0x0000000513057210 */ /* 0x000fe20007ffe0ff */
[----:B------:R-:W-:Y:S02]  /*68d0*/  IMAD.MOV.U32 R19, RZ, RZ, RZ ;  /* 0x000000ffff137224 */ /* 0x000fe400078e00ff */
        /* <DEDUP_REMOVED lines=8> */
.L_x_6189:
        /* <DEDUP_REMOVED lines=16> */
.L_x_6178:
        /* <DEDUP_REMOVED lines=19> */
.L_x_6179:
[----:B------:R-:W-:Y:S05]  /*6b90*/  BSYNC B1 ;  /* 0x0000000000017941 */ /* 0x000fea0003800000 */
.L_x_6177:
        /* <DEDUP_REMOVED lines=31> */
.L_x_6181:
        /* <DEDUP_REMOVED lines=19> */
.L_x_6182:
[----:B------:R-:W-:Y:S05]  /*6ec0*/  BSYNC B1 ;  /* 0x0000000000017941 */ /* 0x000fea0003800000 */
.L_x_6180:
        /* <DEDUP_REMOVED lines=29> */
.L_x_6184:
        /* <DEDUP_REMOVED lines=19> */
.L_x_6185:
[----:B------:R-:W-:Y:S05]  /*71d0*/  BSYNC B1 ;  /* 0x0000000000017941 */ /* 0x000fea0003800000 */
.L_x_6183:
        /* <DEDUP_REMOVED lines=9> */
[----:B------:R-:W-:Y:S02]  /*7270*/  IMAD R3, R21, R11, R3 ;  /* 0x0000000b15037224 */ /* 0x000fe400078e0203 */
[----:B------:R-:W-:-:S03]  /*7280*/  IMAD.MOV.U32 R11, RZ, RZ, R16 ;  /* 0x000000ffff0b7224 */ /* 0x000fc600078e0010 */
        /* <DEDUP_REMOVED lines=17> */
.L_x_6187:
        /* <DEDUP_REMOVED lines=19> */
.L_x_6188:
[----:B------:R-:W-:Y:S05]  /*74d0*/  BSYNC B1 ;  /* 0x0000000000017941 */ /* 0x000fea0003800000 */
.L_x_6186:
        /* <DEDUP_REMOVED lines=9> */
[----:B------:R-:W-:Y:S02]  /*7570*/  IMAD R3, R3, R8, RZ ;  /* 0x0000000803037224 */ /* 0x000fe400078e02ff */
[----:B------:R-:W-:Y:S02]  /*7580*/  IMAD.MOV.U32 R8, RZ, RZ, R10 ;  /* 0x000000ffff087224 */ /* 0x000fe400078e000a */
        /* <DEDUP_REMOVED lines=10> */
.L_x_6176:
        /* <DEDUP_REMOVED lines=18> */
.L_x_6192:
        /* <DEDUP_REMOVED lines=19> */
.L_x_6193:
[----:B------:R-:W-:Y:S05]  /*7880*/  BSYNC B0 ;  /* 0x0000000000007941 */ /* 0x000fea0003800000 */
.L_x_6191:
        /* <DEDUP_REMOVED lines=11> */
[----:B------:R-:W-:-:S05]  /*7940*/  IMAD R7, R9, R17, R7 ;  /* 0x0000001109077224 */ /* 0x000fca00078e0207 */
[----:B------:R-:W-:Y:S01]  /*7950*/  IADD3 R5, R5, R7, RZ ;  /* 0x0000000705057210 */ /* 0x000fe20007ffe0ff */
[----:B------:R-:W-:-:S04]  /*7960*/  IMAD.MOV.U32 R7, RZ, RZ, R20 ;  /* 0x000000ffff077224 */ /* 0x000fc800078e0014 */
[----:B--2---:R-:W-:Y:S02]  /*7970*/  IMAD R5, R5, R2, RZ ;  /* 0x0000000205057224 */ /* 0x004fe400078e02ff */
[----:B------:R-:W-:-:S04]  /*7980*/  IMAD.WIDE.U32 R6, R2, R4, R6 ;  /* 0x0000000402067225 */ /* 0x000fc800078e0006 */
[----:B------:R-:W-:Y:S01]  /*7990*/  IMAD R5, R3, R4, R5 ;  /* 0x0000000403057224 */ /* 0x000fe200078e0205 */
[----:B------:R-:W-:-:S03]  /*79a0*/  MOV R19, R6 ;  /* 0x0000000600137202 */ /* 0x000fc60000000f00 */
        /* <DEDUP_REMOVED lines=14> */
[----:B------:R-:W-:Y:S06]  /*7a90*/  BRA `(.L_x_6196) ;  /* 0x00000000004c7947 */ /* 0x000fec0003800000 */
.L_x_6195:
        /* <DEDUP_REMOVED lines=19> */
.L_x_6196:
[----:B------:R-:W-:Y:S05]  /*7bd0*/  BSYNC B0 ;  /* 0x0000000000007941 */ /* 0x000fea0003800000 */
.L_x_6194:
[----:B------:R-:W2:Y:S01]  /*7be0*/  LDG.E.64 R4, desc[UR36][R12.64+-0x8] ;  /* 0xfffff8240c047981 */ /* 0x000ea2000c1e1b00 */
[----:B------:R-:W-:Y:S01]  /*7bf0*/  IADD3 R21, P0, RZ, -R2, RZ ;  /* 0x80000002ff157210 */ /* 0x000fe20007f1e0ff */
[----:B------:R-:W-:Y:S02]  /*7c00*/  IMAD.MOV.U32 R6, RZ, RZ, R10 ;  /* 0x000000ffff067224 */ /* 0x000fe400078e000a */
[----:B------:R-:W-:Y:S01]  /*7c10*/  IMAD.MOV.U32 R7, RZ, RZ, R11 ;  /* 0x000000ffff077224 */ /* 0x000fe200078e000b */
[----:B------:R-:W-:Y:S02]  /*7c20*/  IADD3.X R17, RZ, ~R3, RZ, P0, !PT ;  /* 0x80000003ff117210 */ /* 0x000fe400007fe4ff */
[----:B------:R-:W-:Y:S01]  /*7c30*/  ISETP.NE.AND P0, PT, R31, 0x2, PT ;  /* 0x000000021f00780c */ /* 0x000fe20003f05270 */
[----:B------:R-:W-:-:S04]  /*7c40*/  IMAD.WIDE.U32 R6, R8, R21, R6 ;  /* 0x0000001508067225 */ /* 0x000fc800078e0006 */
[----:B------:R-:W-:Y:S02]  /*7c50*/  IMAD R17, R17, R8, RZ ;  /* 0x0000000811117224 */ /* 0x000fe400078e02ff */
[----:B------:R-:W-:Y:S02]  /*7c60*/  IMAD.MOV.U32 R8, RZ, RZ, R19 ;  /* 0x000000ffff087224 */ /* 0x000fe400078e0013 */
        /* <DEDUP_REMOVED lines=15> */
[----:B------:R-:W-:Y:S02]  /*7d60*/  MOV R10, R3 ;  /* 0x00000003000a7202 */ /* 0x000fe40000000f00 */
[----:B------:R-:W-:-:S07]  /*7d70*/  MOV R0, 0x7d90 ;  /* 0x00007d9000007802 */ /* 0x000fce0000000f00 */
[----:B------:R-:W-:Y:S05]  /*7d80*/  CALL.REL.NOINC `($__internal_17_$__cuda_sm20_rem_s64) ;  /* 0x0000002800c47944 */ /* 0x000fea0003c00000 */
[----:B------:R-:W-:Y:S02]  /*7d90*/  IMAD.MOV.U32 R2, RZ, RZ, R4 ;  /* 0x000000ffff027224 */ /* 0x000fe400078e0004 */
[----:B------:R-:W-:Y:S01]  /*7da0*/  IMAD.MOV.U32 R3, RZ, RZ, R5 ;  /* 0x000000ffff037224 */ /* 0x000fe200078e0005 */
[----:B------:R-:W-:Y:S06]  /*7db0*/  BRA `(.L_x_6199) ;  /* 0x0000000000487947 */ /* 0x000fec0003800000 */
.L_x_6198:
        /* <DEDUP_REMOVED lines=18> */
.L_x_6199:
[----:B------:R-:W-:Y:S05]  /*7ee0*/  BSYNC B0 ;  /* 0x0000000000007941 */ /* 0x000fea0003800000 */
.L_x_6197:
[----:B------:R-:W2:Y:S01]  /*7ef0*/  LDG.E.64 R12, desc[UR36][R12.64+-0x10] ;  /* 0xfffff0240c0c7981 */ /* 0x000ea2000c1e1b00 */
[----:B------:R-:W-:Y:S02]  /*7f00*/  IMAD.MOV.U32 R4, RZ, RZ, R19 ;  /* 0x000000ffff047224 */ /* 0x000fe400078e0013 */
[----:B------:R-:W-:Y:S02]  /*7f10*/  IMAD.MOV.U32 R5, RZ, RZ, R20 ;  /* 0x000000ffff057224 */ /* 0x000fe400078e0014 */
[----:B--2---:R-:W-:Y:S02]  /*7f20*/  IMAD R3, R3, R12, RZ ;  /* 0x0000000c03037224 */ /* 0x004fe400078e02ff */
[----:B------:R-:W-:-:S04]  /*7f30*/  IMAD.WIDE.U32 R4, R12, R2, R4 ;  /* 0x000000020c047225 */ /* 0x000fc800078e0004 */
[----:B------:R-:W-:Y:S01]  /*7f40*/  IMAD R3, R13, R2, R3 ;  /* 0x000000020d037224 */ /* 0x000fe200078e0203 */
[----:B------:R-:W-:-:S03]  /*7f50*/  MOV R19, R4 ;  /* 0x0000000400137202 */ /* 0x000fc60000000f00 */
[----:B------:R-:W-:-:S07]  /*7f60*/  IMAD.IADD R20, R5, 0x1, R3 ;  /* 0x0000000105147824 */ /* 0x000fce00078e0203 */
.L_x_6190:
        /* <DEDUP_REMOVED lines=17> */
.L_x_6202:
        /* <DEDUP_REMOVED lines=24> */
.L_x_6201:
[----:B------:R-:W-:Y:S05]  /*8200*/  BSYNC B8 ;  /* 0x0000000000087941 */ /* 0x000fea0003800000 */
.L_x_6200:
[----:B------:R-:W-:-:S05]  /*8210*/  IADD3 R16, P0, R16, 0x4, RZ ;  /* 0x0000000410107810 */ /* 0x000fca0007f1e0ff */
[----:B------:R-:W-:Y:S01]  /*8220*/  IMAD.X R17, RZ, RZ, R17, P0 ;  /* 0x000000ffff117224 */ /* 0x000fe200000e0611 */
[----:B------:R-:W-:-:S04]  /*8230*/  ISETP.GE.U32.AND P0, PT, R16, R23, PT ;  /* 0x000000171000720c */ /* 0x000fc80003f06070 */
[----:B------:R-:W-:-:S13]  /*8240*/  ISETP.GE.U32.AND.EX P0, PT, R17, R18, PT, P0 ;  /* 0x000000121100720c */ /* 0x000fda0003f06100 */
[----:B------:R-:W-:Y:S05]  /*8250*/  @!P0 BRA `(.L_x_6202) ;  /* 0xfffffffc00888947 */ /* 0x000fea000383ffff */
.L_x_6169:
[----:B------:R-:W-:Y:S05]  /*8260*/  BSYNC B7 ;  /* 0x0000000000077941 */ /* 0x000fea0003800000 */
.L_x_6168:
[----:B------:R-:W-:-:S05]  /*8270*/  VIADD R3, R50, 0x180 ;  /* 0x0000018032037836 */ /* 0x000fca0000000000 */
        /* <DEDUP_REMOVED lines=25> */
.L_x_6204:
[----:B------:R-:W-:Y:S05]  /*8410*/  BSYNC B7 ;  /* 0x0000000000077941 */ /* 0x000fea0003800000 */
.L_x_6203:
        /* <DEDUP_REMOVED lines=23> */
.L_x_6206:
[----:B------:R-:W-:Y:S05]  /*8590*/  BSYNC B7 ;  /* 0x0000000000077941 */ /* 0x000fea0003800000 */
.L_x_6205:
        /* <DEDUP_REMOVED lines=26> */
.L_x_6208:
[----:B------:R-:W-:Y:S05]  /*8740*/  BSYNC B7 ;  /* 0x0000000000077941 */ /* 0x000fea0003800000 */
.L_x_6207:
[----:B------:R-:W0:Y:S01]  /*8750*/  LDC R2, c[0x0][0x230] ;  /* 0x00008c00ff027b82 */ /* 0x000e220000000800 */
[----:B------:R-:W-:Y:S01]  /*8760*/  ULDC.64 UR4, c[0x0][0x228] ;  /* 0x00008a0000047ab9 */ /* 0x000fe20000000a00 */
[----:B------:R-:W-:Y:S02]  /*8770*/  IMAD.MOV.U32 R20, RZ, RZ, RZ ;  /* 0x000000ffff147224 */ /* 0x000fe400078e00ff */
[----:B------:R-:W-:Y:S02]  /*8780*/  IMAD R3, R39, UR4, RZ ;  /* 0x0000000427037c24 */ /* 0x000fe4000f8e02ff */
[----:B------:R-:W-:-:S04]  /*8790*/  IMAD.WIDE.U32 R18, R38, UR4, RZ ;  /* 0x0000000426127c25 */ /* 0x000fc8000f8e00ff */
[----:B------:R-:W-:-:S04]  /*87a0*/  IMAD R3, R38, UR5, R3 ;  /* 0x0000000526037c24 */ /* 0x000fc8000f8e0203 */
[----:B------:R-:W-:Y:S01]  /*87b0*/  IMAD.IADD R5, R19, 0x1, R3 ;  /* 0x0000000113057824 */ /* 0x000fe200078e0203 */
[----:B------:R-:W-:Y:S01]  /*87c0*/  MOV R19, RZ ;  /* 0x000000ff00137202 */ /* 0x000fe20000000f00 */
[C---:B0-----:R-:W-:Y:S01]  /*87d0*/  VIADD R28, R2.reuse, 0xffffffff ;  /* 0xffffffff021c7836 */ /* 0x041fe20000000000 */
[----:B------:R-:W-:-:S04]  /*87e0*/  LOP3.LUT R31, R2, 0x3, RZ, 0xc0, !PT ;  /* 0x00000003021f7812 */ /* 0x000fc800078ec0ff */
[----:B------:R-:W-:-:S13]  /*87f0*/  ISETP.GE.U32.AND P0, PT, R28, 0x3, PT ;  /* 0x000000031c00780c */ /* 0x000fda0003f06070 */
[----:B------:R-:W-:Y:S05]  /*8800*/  @!P0 BRA `(.L_x_6209) ;  /* 0x0000000c00448947 */ /* 0x000fea0003800000 */
[----:B------:R-:W0:Y:S01]  /*8810*/  LDC.64 R32, c[0x0][0x238] ;  /* 0x00008e00ff207b82 */ /* 0x000e220000000a00 */
[----:B------:R-:W-:Y:S01]  /*8820*/  HFMA2.MMA R19, -RZ, RZ, 0, 0 ;  /* 0x00000000ff137435 */ /* 0x000fe200000001ff */
[----:B------:R-:W-:Y:S01]  /*8830*/  BSSY B0, `(.L_x_6209) ;  /* 0x00000ce000007945 */ /* 0x000fe20003800000 */
[----:B------:R-:W-:Y:S02]  /*8840*/  IMAD.IADD R2, R2, 0x1, -R31 ;  /* 0x0000000102027824 */ /* 0x000fe400078e0a1f */
[----:B------:R-:W-:-:S07]  /*8850*/  IMAD.MOV.U32 R20, RZ, RZ, RZ ;  /* 0x000000ffff147224 */ /* 0x000fce00078e00ff */
.L_x_6222:
        /* <DEDUP_REMOVED lines=15> */
.L_x_6211:
        /* <DEDUP_REMOVED lines=19> */
.L_x_6212:
[----:B------:R-:W-:Y:S05]  /*8a80*/  BSYNC B1 ;  /* 0x0000000000017941 */ /* 0x000fea0003800000 */
.L_x_6210:
        /* <DEDUP_REMOVED lines=31> */
.L_x_6214:
        /* <DEDUP_REMOVED lines=19> */
.L_x_6215:
[----:B------:R-:W-:Y:S05]  /*8db0*/  BSYNC B1 ;  /* 0x0000000000017941 */ /* 0x000fea0003800000 */
.L_x_6213:
        /* <DEDUP_REMOVED lines=29> */
.L_x_6217:
        /* <DEDUP_REMOVED lines=19> */
.L_x_6218:
[----:B------:R-:W-:Y:S05]  /*90c0*/  BSYNC B1 ;  /* 0x0000000000017941 */ /* 0x000fea0003800000 */
.L_x_6216:
        /* <DEDUP_REMOVED lines=28> */
.L_x_6220:
        /* <DEDUP_REMOVED lines=19> */
.L_x_6221:
[----:B------:R-:W-:Y:S05]  /*93c0*/  BSYNC B1 ;  /* 0x0000000000017941 */ /* 0x000fea0003800000 */
.L_x_6219:
[----:B------:R-:W2:Y:S01]  /*93d0*/  LDG.E.64 R12, desc[UR36][R12.64+-0x18] ;  /* 0xffffe8240c0c7981 */ /* 0x000ea2000c1e1b00 */
[----:B------:R-:W-:Y:S01]  /*93e0*/  IADD3 R11, P0, RZ, -R18, RZ ;  /* 0x80000012ff0b7210 */ /* 0x000fe20007f1e0ff */
[----:B------:R-:W-:Y:S01]  /*93f0*/  IMAD.MOV.U32 R6, RZ, RZ, R14 ;  /* 0x000000ffff067224 */ /* 0x000fe200078e000e */
[----:B------:R-:W-:Y:S01]  /*9400*/  MOV R7, R15 ;  /* 0x0000000f00077202 */ /* 0x000fe20000000f00 */
[----:B------:R-:W-:Y:S02]  /*9410*/  VIADD R2, R2, 0xfffffffc ;  /* 0xfffffffc02027836 */ /* 0x000fe40000000000 */
[----:B------:R-:W-:Y:S02]  /*9420*/  IMAD.X R3, RZ, RZ, ~R5, P0 ;  /* 0x000000ffff037224 */ /* 0x000fe400000e0e05 */
[----:B------:R-:W-:Y:S01]  /*9430*/  IMAD.WIDE.U32 R6, R8, R11, R6 ;  /* 0x0000000b08067225 */ /* 0x000fe200078e0006 */
[----:B------:R-:W-:-:S03]  /*9440*/  ISETP.NE.AND P0, PT, R2, RZ, PT ;  /* 0x000000ff0200720c */ /* 0x000fc60003f05270 */
[----:B------:R-:W-:Y:S01]  /*9450*/  IMAD R3, R3, R8, RZ ;  /* 0x0000000803037224 */ /* 0x000fe200078e02ff */
[----:B------:R-:W-:Y:S01]  /*9460*/  MOV R8, R10 ;  /* 0x0000000a00087202 */ /* 0x000fe20000000f00 */
        /* <DEDUP_REMOVED lines=11> */
.L_x_6209:
        /* <DEDUP_REMOVED lines=14> */
[----:B------:R-:W-:Y:S05]  /*9600*/  CALL.REL.NOINC `($__internal_16_$__cuda_sm20_div_s64) ;  /* 0x0000000c00547944 */ /* 0x000fea0003c00000 */
[----:B------:R-:W-:Y:S01]  /*9610*/  IMAD.MOV.U32 R10, RZ, RZ, R4 ;  /* 0x000000ffff0a7224 */ /* 0x000fe200078e0004 */
[----:B------:R-:W-:Y:S01]  /*9620*/  MOV R11, R3 ;  /* 0x00000003000b7202 */ /* 0x000fe20000000f00 */
[----:B------:R-:W-:Y:S06]  /*9630*/  BRA `(.L_x_6226) ;  /* 0x00000000004c7947 */ /* 0x000fec0003800000 */
.L_x_6225:
        /* <DEDUP_REMOVED lines=14> */
[----:B------:R-:W-:Y:S01]  /*9720*/  @P0 IMAD.IADD R3, R3, 0x1, -R8 ;  /* 0x0000000103030824 */ /* 0x000fe200078e0a08 */
[----:B------:R-:W-:-:S04]  /*9730*/  @P0 IADD3 R10, R10, 0x1, RZ ;  /* 0x000000010a0a0810 */ /* 0x000fc80007ffe0ff */
[----:B------:R-:W-:-:S13]  /*9740*/  ISETP.GE.U32.AND P1, PT, R3, R8, PT ;  /* 0x000000080300720c */ /* 0x000fda0003f26070 */
[----:B------:R-:W-:Y:S01]  /*9750*/  @P1 VIADD R10, R10, 0x1 ;  /* 0x000000010a0a1836 */ /* 0x000fe20000000000 */
[----:B------:R-:W-:-:S07]  /*9760*/  @!P2 LOP3.LUT R10, RZ, R8, RZ, 0x33, !PT ;  /* 0x00000008ff0aa212 */ /* 0x000fce00078e33ff */
.L_x_6226:
[----:B------:R-:W-:Y:S05]  /*9770*/  BSYNC B0 ;  /* 0x0000000000007941 */ /* 0x000fea0003800000 */
.L_x_6224:
[----:B------:R-:W-:Y:S02]  /*9780*/  ULDC.64 UR4, c[0x0][0x240] ;  /* 0x0000900000047ab9 */ /* 0x000fe40000000a00 */
[----:B------:R-:W-:-:S04]  /*9790*/  LEA R12, P0, R28, UR4, 0x3 ;  /* 0x000000041c0c7c11 */ /* 0x000fc8000f8018ff */
[----:B------:R-:W-:-:S05]  /*97a0*/  LEA.HI.X R13, R28, UR5, R2, 0x3, P0 ;  /* 0x000000051c0d7c11 */ /* 0x000fca00080f1c02 */
[----:B------:R-:W2:Y:S01]  /*97b0*/  LDG.E.64 R2, desc[UR36][R12.64] ;  /* 0x000000240c027981 */ /* 0x000ea2000c1e1b00 */
[----:B------:R-:W-:Y:S02]  /*97c0*/  IADD3 R17, P0, RZ, -R10, RZ ;  /* 0x8000000aff117210 */ /* 0x000fe40007f1e0ff */
[----:B------:R-:W-:Y:S02]  /*97d0*/  MOV R4, R18 ;  /* 0x0000001200047202 */ /* 0x000fe40000000f00 */
[----:B------:R-:W-:Y:S01]  /*97e0*/  MOV R6, R19 ;  /* 0x0000001300067202 */ /* 0x000fe20000000f00 */
        /* <DEDUP_REMOVED lines=24> */
[----:B------:R-:W-:Y:S01]  /*9970*/  MOV R2, R4 ;  /* 0x0000000400027202 */ /* 0x000fe20000000f00 */
[----:B------:R-:W-:Y:S06]  /*9980*/  BRA `(.L_x_6229) ;  /* 0x00000000004c7947 */ /* 0x000fec0003800000 */
.L_x_6228:
        /* <DEDUP_REMOVED lines=15> */
[----:B------:R-:W-:Y:S01]  /*9a80*/  ISETP.GE.U32.AND P1, PT, R3, R8, PT ;  /* 0x000000080300720c */ /* 0x000fe20003f26070 */
[----:B------:R-:W-:-:S12]  /*9a90*/  HFMA2.MMA R3, -RZ, RZ, 0, 0 ;  /* 0x00000000ff037435 */ /* 0x000fd800000001ff */
[----:B------:R-:W-:Y:S01]  /*9aa0*/  @P1 VIADD R2, R2, 0x1 ;  /* 0x0000000102021836 */ /* 0x000fe20000000000 */
[----:B------:R-:W-:-:S07]  /*9ab0*/  @!P2 LOP3.LUT R2, RZ, R8, RZ, 0x33, !PT ;  /* 0x00000008ff02a212 */ /* 0x000fce00078e33ff */
.L_x_6229:
[----:B------:R-:W-:Y:S05]  /*9ac0*/  BSYNC B0 ;  /* 0x0000000000007941 */ /* 0x000fea0003800000 */
.L_x_6227:
        /* <DEDUP_REMOVED lines=27> */
[----:B------:R-:W-:Y:S01]  /*9c80*/  IMAD.MOV.U32 R2, RZ, RZ, R4 ;  /* 0x000000ffff027224 */ /* 0x000fe200078e0004 */
[----:B------:R-:W-:Y:S01]  /*9c90*/  MOV R3, R5 ;  /* 0x0000000500037202 */ /* 0x000fe20000000f00 */
[----:B------:R-:W-:Y:S06]  /*9ca0*/  BRA `(.L_x_6232) ;  /* 0x0000000000487947 */ /* 0x000fec0003800000 */
.L_x_6231:
        /* <DEDUP_REMOVED lines=10> */
[----:B------:R-:W-:-:S05]  /*9d50*/  IMAD.HI.U32 R5, R5, R2, RZ ;  /* 0x0000000205057227 */ /* 0x000fca00078e00ff */
[----:B------:R-:W-:-:S05]  /*9d60*/  IADD3 R5, -R5, RZ, RZ ;  /* 0x000000ff05057210 */ /* 0x000fca0007ffe1ff */
[----:B------:R-:W-:-:S05]  /*9d70*/  IMAD R2, R8, R5, R2 ;  /* 0x0000000508027224 */ /* 0x000fca00078e0202 */
[----:B------:R-:W-:-:S13]  /*9d80*/  ISETP.GE.U32.AND P0, PT, R2, R8, PT ;  /* 0x000000080200720c */ /* 0x000fda0003f06070 */
[----:B------:R-:W-:-:S05]  /*9d90*/  @P0 IMAD.IADD R2, R2, 0x1, -R8 ;  /* 0x0000000102020824 */ /* 0x000fca00078e0a08 */
[----:B------:R-:W-:-:S13]  /*9da0*/  ISETP.GE.U32.AND P0, PT, R2, R8, PT ;  /* 0x000000080200720c */ /* 0x000fda0003f06070 */
[----:B------:R-:W-:Y:S02]  /*9db0*/  @P0 IADD3 R2, -R8, R2, RZ ;  /* 0x0000000208020210 */ /* 0x000fe40007ffe1ff */
[----:B------:R-:W-:-:S07]  /*9dc0*/  @!P1 LOP3.LUT R2, RZ, R8, RZ, 0x33, !PT ;  /* 0x00000008ff029212 */ /* 0x000fce00078e33ff */
.L_x_6232:
[----:B------:R-:W-:Y:S05]  /*9dd0*/  BSYNC B0 ;  /* 0x0000000000007941 */ /* 0x000fea0003800000 */
.L_x_6230:
[----:B------:R-:W2:Y:S01]  /*9de0*/  LDG.E.64 R12, desc[UR36][R12.64+-0x10] ;  /* 0xfffff0240c0c7981 */ /* 0x000ea2000c1e1b00 */
[----:B------:R-:W-:Y:S01]  /*9df0*/  MOV R4, R19 ;  /* 0x0000001300047202 */ /* 0x000fe20000000f00 */
[----:B------:R-:W-:Y:S02]  /*9e00*/  IMAD.MOV.U32 R5, RZ, RZ, R20 ;  /* 0x000000ffff057224 */ /* 0x000fe400078e0014 */
[----:B--2---:R-:W-:Y:S02]  /*9e10*/  IMAD R3, R3, R12, RZ ;  /* 0x0000000c03037224 */ /* 0x004fe400078e02ff */
[----:B------:R-:W-:-:S04]  /*9e20*/  IMAD.WIDE.U32 R4, R12, R2, R4 ;  /* 0x000000020c047225 */ /* 0x000fc800078e0004 */
[----:B------:R-:W-:Y:S01]  /*9e30*/  IMAD R3, R13, R2, R3 ;  /* 0x000000020d037224 */ /* 0x000fe200078e0203 */
[----:B------:R-:W-:-:S03]  /*9e40*/  MOV R19, R4 ;  /* 0x0000000400137202 */ /* 0x000fc60000000f00 */
[----:B------:R-:W-:-:S07]  /*9e50*/  IMAD.IADD R20, R5, 0x1, R3 ;  /* 0x0000000105147824 */ /* 0x000fce00078e0203 */
.L_x_6223:
[-C--:B------:R-:W-:Y:S01]  /*9e60*/  IADD3 R2, P0, R40, R19.reuse, RZ ;  /* 0x0000001328027210 */ /* 0x080fe20007f1e0ff */
[----:B------:R-:W-:Y:S01]  /*9e70*/  ULDC.64 UR4, c[0x0][0x248] ;  /* 0x0000920000047ab9 */ /* 0x000fe20000000a00 */
[C---:B------:R-:W-:Y:S02]  /*9e80*/  IADD3 R19, P1, R37.reuse, R19, RZ ;  /* 0x0000001325137210 */ /* 0x040fe40007f3e0ff */
[----:B------:R-:W-:Y:S02]  /*9e90*/  IADD3 R0, P2, R2, 0x1, RZ ;  /* 0x0000000102007810 */ /* 0x000fe40007f5e0ff */
[-C--:B------:R-:W-:Y:S02]  /*9ea0*/  LEA.HI.X.SX32 R3, R40, R20.reuse, 0x1, P0 ;  /* 0x0000001428037211 */ /* 0x080fe400000f0eff */
[----:B------:R-:W-:Y:S02]  /*9eb0*/  ISETP.GE.U32.AND P0, PT, R0, R19, PT ;  /* 0x000000130000720c */ /* 0x000fe40003f06070 */
[----:B------:R-:W-:-:S02]  /*9ec0*/  LEA.HI.X.SX32 R20, R37, R20, 0x1, P1 ;  /* 0x0000001425147211 */ /* 0x000fc400008f0eff */
[----:B------:R-:W-:Y:S02]  /*9ed0*/  IADD3.X R0, RZ, R3, RZ, P2, !PT ;  /* 0x00000003ff007210 */ /* 0x000fe400017fe4ff */
[----:B------:R-:W-:Y:S02]  /*9ee0*/  LEA R16, P1, R2, UR4, 0x2 ;  /* 0x0000000402107c11 */ /* 0x000fe4000f8210ff */
[----:B------:R-:W-:Y:S02]  /*9ef0*/  ISETP.GE.AND.EX P0, PT, R0, R20, PT, P0 ;  /* 0x000000140000720c */ /* 0x000fe40003f06300 */
[----:B------:R-:W-:Y:S02]  /*9f00*/  LEA R23, P2, R19, UR4, 0x2 ;  /* 0x0000000413177c11 */ /* 0x000fe4000f8410ff */
[----:B------:R-:W-:Y:S02]  /*9f10*/  ISETP.LE.OR P0, PT, R37, R40, P0 ;  /* 0x000000282500720c */ /* 0x000fe40000703670 */
[----:B------:R-:W-:-:S02]  /*9f20*/  LEA.HI.X R2, R2, UR5, R3, 0x2, P1 ;  /* 0x0000000502027c11 */ /* 0x000fc400088f1403 */
[----:B------:R-:W-:-:S09]  /*9f30*/  LEA.HI.X R18, R19, UR5, R20, 0x2, P2 ;  /* 0x0000000513127c11 */ /* 0x000fd200090f1414 */
[----:B------:R-:W-:Y:S05]  /*9f40*/  @P0 BRA `(.L_x_6097) ;  /* 0x0000000000800947 */ /* 0x000fea0003800000 */
[----:B------:R-:W-:-:S05]  /*9f50*/  IADD3 R16, P0, R16, 0x4, RZ ;  /* 0x0000000410107810 */ /* 0x000fca0007f1e0ff */
[----:B------:R-:W-:-:S08]  /*9f60*/  IMAD.X R17, RZ, RZ, R2, P0 ;  /* 0x000000ffff117224 */ /* 0x000fd000000e0602 */
.L_x_6235:
        /* <DEDUP_REMOVED lines=16> */
[----:B------:R-:W-:Y:S01]  /*a070*/  MOV R6, UR4 ;  /* 0x0000000400067c02 */ /* 0x000fe20008000f00 */
[----:B------:R-:W-:Y:S01]  /*a080*/  IMAD.U32 R7, RZ, RZ, UR5 ;  /* 0x00000005ff077e24 */ /* 0x000fe2000f8e00ff */
[----:B------:R-:W-:Y:S01]  /*a090*/  MOV R10, UR6 ;  /* 0x00000006000a7c02 */ /* 0x000fe20008000f00 */
[----:B------:R-:W-:Y:S01]  /*a0a0*/  IMAD.U32 R11, RZ, RZ, UR7 ;  /* 0x00000007ff0b7e24 */ /* 0x000fe2000f8e00ff */
[----:B------:R-:W-:Y:S01]  /*a0b0*/  MOV R13, RZ ;  /* 0x000000ff000d7202 */ /* 0x000fe20000000f00 */
[----:B0-----:R-:W-:-:S07]  /*a0c0*/  IMAD.MOV.U32 R12, RZ, RZ, 0x1 ;  /* 0x00000001ff0c7424 */ /* 0x001fce00078e00ff */
[----:B------:R-:W-:-:S07]  /*a0d0*/  LEPC R20, `(.L_x_6234) ;  /* 0x000000001014794e */ /* 0x000fce0000000000 */
[----:B-1----:R-:W-:Y:S05]  /*a0e0*/  CALL.ABS.NOINC R2 ;  /* 0x0000000002007343 */ /* 0x002fea0003c00000 */
.L_x_6234:
[----:B------:R-:W-:Y:S05]  /*a0f0*/  BSYNC B7 ;  /* 0x0000000000077941 */ /* 0x000fea0003800000 */
.L_x_6233:
[----:B------:R-:W-:-:S05]  /*a100*/  IADD3 R16, P0, R16, 0x4, RZ ;  /* 0x0000000410107810 */ /* 0x000fca0007f1e0ff */
[----:B------:R-:W-:Y:S01]  /*a110*/  IMAD.X R17, RZ, RZ, R17, P0 ;  /* 0x000000ffff117224 */ /* 0x000fe200000e0611 */
[----:B------:R-:W-:-:S04]  /*a120*/  ISETP.GE.U32.AND P0, PT, R16, R23, PT ;  /* 0x000000171000720c */ /* 0x000fc80003f06070 */
[----:B------:R-:W-:-:S13]  /*a130*/  ISETP.GE.U32.AND.EX P0, PT, R17, R18, PT, P0 ;  /* 0x000000121100720c */ /* 0x000fda0003f06100 */
[----:B------:R-:W-:Y:S05]  /*a140*/  @!P0 BRA `(.L_x_6235) ;  /* 0xfffffffc00888947 */ /* 0x000fea000383ffff */
.L_x_6097:
[----:B------:R-:W-:Y:S05]  /*a150*/  BSYNC B6 ;  /* 0x0000000000067941 */ /* 0x000fea0003800000 */
.L_x_6051:
[----:B------:R-:W0:Y:S01]  /*a160*/  S2R R5, SR_TID.X ;  /* 0x0000000000057919 */ /* 0x000e220000002100 */
[----:B------:R-:W-:Y:S01]  /*a170*/  BSSY B0, `(.L_x_6236) ;  /* 0x0000016000007945 */ /* 0x000fe20003800000 */
[----:B0-----:R-:W-:Y:S02]  /*a180*/  ISETP.GE.AND P1, PT, R5, R42, PT ;  /* 0x0000002a0500720c */ /* 0x001fe40003f26270 */
[----:B------:R-:W-:-:S11]  /*a190*/  MOV R7, R5 ;  /* 0x0000000500077202 */ /* 0x000fd60000000f00 */
[----:B-----5:R-:W0:Y:S01]  /*a1a0*/  @!P1 S2R R0, SR_CTAID.X ;  /* 0x0000000000009919 */ /* 0x020e220000002500 */
[----:B------:R-:W1:Y:S01]  /*a1b0*/  @!P1 LDC.64 R2, c[0x0][0x258] ;  /* 0x00009600ff029b82 */ /* 0x000e620000000a00 */
[----:B------:R-:W-:-:S05]  /*a1c0*/  @!P1 VIADD R7, R5, 0x80 ;  /* 0x0000008005079836 */ /* 0x000fca0000000000 */
[----:B------:R-:W-:Y:S02]  /*a1d0*/  ISETP.GE.AND P0, PT, R7, R42, PT ;  /* 0x0000002a0700720c */ /* 0x000fe40003f06270 */
[----:B0-----:R-:W-:-:S05]  /*a1e0*/  @!P1 LEA R5, R0, R5, 0x9 ;  /* 0x0000000500059211 */ /* 0x001fca00078e48ff */
[----:B-1----:R-:W-:-:S05]  /*a1f0*/  @!P1 IMAD.WIDE.U32 R2, R5, 0x4, R2 ;  /* 0x0000000405029825 */ /* 0x002fca00078e0002 */
[----:B------:R0:W-:Y:S01]  /*a200*/  @!P1 STG.E desc[UR36][R2.64], RZ ;  /* 0x000000ff02009986 */ /* 0x0001e2000c101924 */
[----:B------:R-:W-:Y:S05]  /*a210*/  @P0 BRA `(.L_x_6237) ;  /* 0x00000000002c0947 */ /* 0x000fea0003800000 */
[----:B------:R-:W0:Y:S01]  /*a220*/  S2R R0, SR_CTAID.X ;  /* 0x0000000000007919 */ /* 0x000e220000002500 */
[----:B------:R-:W1:Y:S01]  /*a230*/  LDC.64 R4, c[0x0][0x258] ;  /* 0x00009600ff047b82 */ /* 0x000e620000000a00 */
[----:B0-----:R-:W-:Y:S01]  /*a240*/  IMAD R3, R0, 0x200, R7 ;  /* 0x0000020000037824 */ /* 0x001fe200078e0207 */
[----:B------:R-:W-:-:S03]  /*a250*/  IADD3 R7, R7, 0x80, RZ ;  /* 0x0000008007077810 */ /* 0x000fc60007ffe0ff */
[----:B-1----:R-:W-:Y:S01]  /*a260*/  IMAD.WIDE.U32 R2, R3, 0x4, R4 ;  /* 0x0000000403027825 */ /* 0x002fe200078e0004 */
[----:B------:R-:W-:-:S04]  /*a270*/  ISETP.GE.AND P0, PT, R7, R42, PT ;  /* 0x0000002a0700720c */ /* 0x000fc80003f06270 */
[----:B------:R1:W-:Y:S09]  /*a280*/  STG.E desc[UR36][R2.64], RZ ;  /* 0x000000ff02007986 */ /* 0x0003f2000c101924 */
[----:B------:R-:W-:Y:S01]  /*a290*/  @!P0 IMAD R9, R0, 0x200, R7 ;  /* 0x0000020000098824 */ /* 0x000fe200078e0207 */
[----:B------:R-:W-:-:S03]  /*a2a0*/  @!P0 IADD3 R7, R7, 0x80, RZ ;  /* 0x0000008007078810 */ /* 0x000fc60007ffe0ff */
[----:B------:R-:W-:-:S05]  /*a2b0*/  @!P0 IMAD.WIDE.U32 R4, R9, 0x4, R4 ;  /* 0x0000000409048825 */ /* 0x000fca00078e0004 */
[----:B------:R1:W-:Y:S02]  /*a2c0*/  @!P0 STG.E desc[UR36][R4.64], RZ ;  /* 0x000000ff04008986 */ /* 0x0003e4000c101924 */
.L_x_6237:
[----:B------:R-:W-:Y:S05]  /*a2d0*/  BSYNC B0 ;  /* 0x0000000000007941 */ /* 0x000fea0003800000 */
.L_x_6236:
[----:B------:R-:W-:-:S13]  /*a2e0*/  ISETP.GE.AND P0, PT, R7, R42, PT ;  /* 0x0000002a0700720c */ /* 0x000fda0003f06270 */
[----:B------:R-:W-:Y:S05]  /*a2f0*/  @P0 EXIT ;  /* 0x000000000000094d */ /* 0x000fea0003800000 */
[----:B------:R-:W2:Y:S01]  /*a300*/  S2R R0, SR_CTAID.X ;  /* 0x0000000000007919 */ /* 0x000ea20000002500 */
[----:B01----:R-:W0:Y:S01]  /*a310*/  LDC.64 R2, c[0x0][0x258] ;  /* 0x00009600ff027b82 */ /* 0x003e220000000a00 */
[----:B--2---:R-:W-:-:S04]  /*a320*/  IMAD R7, R0, 0x200, R7 ;  /* 0x0000020000077824 */ /* 0x004fc800078e0207 */
[----:B0-----:R-:W-:-:S05]  /*a330*/  IMAD.WIDE.U32 R2, R7, 0x4, R2 ;  /* 0x0000000407027825 */ /* 0x001fca00078e0002 */
[----:B------:R-:W-:Y:S01]  /*a340*/  STG.E desc[UR36][R2.64], RZ ;  /* 0x000000ff02007986 */ /* 0x000fe2000c101924 */
[----:B------:R-:W-:Y:S05]  /*a350*/  EXIT ;  /* 0x000000000000794d */ /* 0x000fea0003800000 */
        .weak           $__internal_16_$__cuda_sm20_div_s64
        .type           $__internal_16_$__cuda_sm20_div_s64,@function
        .size           $__internal_16_$__cuda_sm20_div_s64,($__internal_17_$__cuda_sm20_rem_s64 - $__internal_16_$__cuda_sm20_div_s64)
$__internal_16_$__cuda_sm20_div_s64:
        /* <DEDUP_REMOVED lines=15> */
[----:B------:R-:W-:-:S03]  /*a450*/  IMAD.HI.U32 R26, R24, R30, RZ ;  /* 0x0000001e181a7227 */ /* 0x000fc600078e00ff */
[----:B------:R-:W-:-:S05]  /*a460*/  IADD3.X R7, RZ, ~R7, RZ, P0, !PT ;  /* 0x80000007ff077210 */ /* 0x000fca00007fe4ff */
[----:B------:R-:W-:-:S04]  /*a470*/  IMAD.WIDE.U32 R26, P0, R24, R7, R26 ;  /* 0x00000007181a7225 */ /* 0x000fc8000780001a */
[----:B------:R-:W-:-:S04]  /*a480*/  IMAD.HI.U32 R24, R25, R7, RZ ;  /* 0x0000000719187227 */ /* 0x000fc800078e00ff */
[----:B------:R-:W-:Y:S01]  /*a490*/  IMAD.HI.U32 R26, P1, R25, R30, R26 ;  /* 0x0000001e191a7227 */ /* 0x000fe2000782001a */
[----:B------:R-:W-:-:S03]  /*a4a0*/  IADD3.X R27, R24, R25, RZ, P0, !PT ;  /* 0x00000019181b7210 */ /* 0x000fc600007fe4ff */
        /* <DEDUP_REMOVED lines=14> */
[----:B------:R-:W-:Y:S01]  /*a590*/  IMAD.X R6, RZ, RZ, ~R5, P3 ;  /* 0x000000ffff067224 */ /* 0x000fe200018e0e05 */
[----:B------:R-:W-:Y:S01]  /*a5a0*/  IADD3.X R30, R24, R7, RZ, P0, !PT ;  /* 0x00000007181e7210 */ /* 0x000fe200007fe4ff */
[----:B------:R-:W-:-:S03]  /*a5b0*/  IMAD R7, R7, R26, RZ ;  /* 0x0000001a07077224 */ /* 0x000fc600078e02ff */
[----:B------:R-:W-:Y:S02]  /*a5c0*/  SEL R6, R6, R5, !P2 ;  /* 0x0000000506067207 */ /* 0x000fe40005000000 */
[----:B------:R-:W-:Y:S01]  /*a5d0*/  IADD3 R7, P0, R7, R25, RZ ;  /* 0x0000001907077210 */ /* 0x000fe20007f1e0ff */
[----:B------:R-:W-:-:S03]  /*a5e0*/  HFMA2.MMA R25, -RZ, RZ, 0, 0 ;  /* 0x00000000ff197435 */ /* 0x000fc600000001ff */
        /* <DEDUP_REMOVED lines=11> */
[----:B------:R-:W-:Y:S02]  /*a6a0*/  ISETP.GE.U32.AND P0, PT, R24, R22, PT ;  /* 0x000000161800720c */ /* 0x000fe40003f06070 */
[----:B------:R-:W-:-:S05]  /*a6b0*/  IADD3.X R25, RZ, R25, RZ, P1, !PT ;  /* 0x00000019ff197210 */ /* 0x000fca0000ffe4ff */
[----:B------:R-:W-:-:S04]  /*a6c0*/  IMAD R26, R25, R22, R30 ;  /* 0x00000016191a7224 */ /* 0x000fc800078e021e */
[----:B------:R-:W-:Y:S01]  /*a6d0*/  IMAD.X R6, R6, 0x1, ~R26, P2 ;  /* 0x0000000106067824 */ /* 0x000fe200010e0e1a */
[----:B------:R-:W-:-:S04]  /*a6e0*/  IADD3 R26, P2, R24, -R22, RZ ;  /* 0x80000016181a7210 */ /* 0x000fc80007f5e0ff */
[----:B------:R-:W-:-:S04]  /*a6f0*/  ISETP.GE.U32.AND.EX P0, PT, R6, R23, PT, P0 ;  /* 0x000000170600720c */ /* 0x000fc80003f06100 */
[----:B------:R-:W-:-:S04]  /*a700*/  SEL R24, R26, R24, P0 ;  /* 0x000000181a187207 */ /* 0x000fc80000000000 */
[----:B------:R-:W-:Y:S02]  /*a710*/  ISETP.GE.U32.AND P1, PT, R24, R22, PT ;  /* 0x000000161800720c */ /* 0x000fe40003f26070 */
[----:B------:R-:W-:Y:S02]  /*a720*/  IADD3.X R22, R6, ~R23, RZ, P2, !PT ;  /* 0x8000001706167210 */ /* 0x000fe400017fe4ff */
[----:B------:R-:W-:Y:S02]  /*a730*/  LOP3.LUT R24, R3, R5, RZ, 0x3c, !PT ;  /* 0x0000000503187212 */ /* 0x000fe400078e3cff */
        /* <DEDUP_REMOVED lines=8> */
[-C--:B------:R-:W-:Y:S02]  /*a7c0*/  IADD3.X R22, RZ, R6.reuse, RZ, P2, !PT ;  /* 0x00000006ff167210 */ /* 0x080fe400017fe4ff */
[----:B------:R-:W-:Y:S02]  /*a7d0*/  IADD3 R23, P2, RZ, -R7, RZ ;  /* 0x80000007ff177210 */ /* 0x000fe40007f5e0ff */
[----:B------:R-:W-:-:S02]  /*a7e0*/  SEL R6, R22, R6, P1 ;  /* 0x0000000616067207 */ /* 0x000fc40000800000 */
[----:B------:R-:W-:Y:S02]  /*a7f0*/  ISETP.NE.U32.AND P0, PT, R4, RZ, PT ;  /* 0x000000ff0400720c */ /* 0x000fe40003f05070 */
[----:B------:R-:W-:Y:S01]  /*a800*/  ISETP.GE.AND P1, PT, R24, RZ, PT ;  /* 0x000000ff1800720c */ /* 0x000fe20003f26270 */
[----:B------:R-:W-:Y:S01]  /*a810*/  IMAD.X R22, RZ, RZ, ~R6, P2 ;  /* 0x000000ffff167224 */ /* 0x000fe200010e0e06 */
[----:B------:R-:W-:Y:S02]  /*a820*/  ISETP.NE.AND.EX P0, PT, R3, RZ, PT, P0 ;  /* 0x000000ff0300720c */ /* 0x000fe40003f05300 */
[----:B------:R-:W-:Y:S01]  /*a830*/  SEL R4, R23, R7, !P1 ;  /* 0x0000000717047207 */ /* 0x000fe20004800000 */
[----:B------:R-:W-:Y:S01]  /*a840*/  IMAD.MOV.U32 R7, RZ, RZ, 0x0 ;  /* 0x00000000ff077424 */ /* 0x000fe200078e00ff */
[----:B------:R-:W-:Y:S02]  /*a850*/  SEL R3, R22, R6, !P1 ;  /* 0x0000000616037207 */ /* 0x000fe40004800000 */
[----:B------:R-:W-:-:S02]  /*a860*/  MOV R6, R0 ;  /* 0x0000000000067202 */ /* 0x000fc40000000f00 */
[----:B------:R-:W-:Y:S02]  /*a870*/  SEL R4, R4, 0xffffffff, P0 ;  /* 0xffffffff04047807 */ /* 0x000fe40000000000 */
[----:B------:R-:W-:Y:S01]  /*a880*/  SEL R3, R3, 0xffffffff, P0 ;  /* 0xffffffff03037807 */ /* 0x000fe20000000000 */
[----:B------:R-:W-:Y:S06]  /*a890*/  RET.REL.NODEC R6 `(_ZN2at6native27unrolled_elementwise_kernelIZZZNS0_67_GLOBAL__N__bb565c37_34_ValidateCompressedIndicesKernel_cu_33a4b88b42_validate_compressed_sparse_indices_kernelILNS2_8CDimNameE1ENS2_18CUDAKernelLauncherENS2_14EmptyVecKernelENS2_8DummyVecELm0EEEvRKNS_6TensorESA_lllENKUlvE1_clEvENKUlvE_clEvEUliiiiiE_St5arrayIPcLm6EELi4E23TrivialOffsetCalculatorILi5EjESH_ILi1EjENS0_6memory15LoadWithoutCastENSK_16StoreWithoutCastEEEviT_T0_T2_T3_T4_T5_) ;  /* 0xffffff5406d87950 */ /* 0x000fec0003c3ffff */
        .weak           $__internal_17_$__cuda_sm20_rem_s64
        .type           $__internal_17_$__cuda_sm20_rem_s64,@function
        .size           $__internal_17_$__cuda_sm20_rem_s64,(.L_x_32197 - $__internal_17_$__cuda_sm20_rem_s64)
$__internal_17_$__cuda_sm20_rem_s64:
[-C--:B------:R-:W-:Y:S02]  /*a8a0*/  IADD3 R3, P1, RZ, -R8.reuse, RZ ;  /* 0x80000008ff037210 */ /* 0x080fe40007f3e0ff */
[----:B------:R-:W-:Y:S02]  /*a8b0*/  ISETP.GE.AND P0, PT, R9, RZ, PT ;  /* 0x000000ff0900720c */ /* 0x000fe40003f06270 */
[-C--:B------:R-:W-:Y:S02]  /*a8c0*/  IADD3.X R4, RZ, ~R9.reuse, RZ, P1, !PT ;  /* 0x80000009ff047210 */ /* 0x080fe40000ffe4ff */
[----:B------:R-:W-:Y:S02]  /*a8d0*/  SEL R2, R3, R8, !P0 ;  /* 0x0000000803027207 */ /* 0x000fe40004000000 */
[----:B------:R-:W-:-:S04]  /*a8e0*/  SEL R3, R4, R9, !P0 ;  /* 0x0000000904037207 */ /* 0x000fc80004000000 */
[----:B------:R-:W0:Y:S08]  /*a8f0*/  I2F.U64.RP R16, R2 ;  /* 0x0000000200107312 */ /* 0x000e300000309000 */
[----:B0-----:R-:W0:Y:S02]  /*a900*/  MUFU.RCP R16, R16 ;  /* 0x0000001000107308 */ /* 0x001e240000001000 */
[----:B0-----:R-:W-:Y:S01]  /*a910*/  VIADD R4, R16, 0x1ffffffe ;  /* 0x1ffffffe10047836 */ /* 0x001fe20000000000 */
[----:B------:R-:W-:-:S05]  /*a920*/  IADD3 R16, P4, RZ, -R11, RZ ;  /* 0x8000000bff107210 */ /* 0x000fca0007f9e0ff */
[----:B------:R-:W0:Y:S02]  /*a930*/  F2I.U64.TRUNC R4, R4 ;  /* 0x0000000400047311 */ /* 0x000e24000020d800 */
[----:B0-----:R-:W-:-:S04]  /*a940*/  IMAD.WIDE.U32 R6, R4, R2, RZ ;  /* 0x0000000204067225 */ /* 0x001fc800078e00ff */
[----:B------:R-:W-:Y:S01]  /*a950*/  IMAD R7, R4, R3, R7 ;  /* 0x0000000304077224 */ /* 0x000fe200078e0207 */
[----:B------:R-:W-:-:S03]  /*a960*/  IADD3 R17, P0, RZ, -R6, RZ ;  /* 0x80000006ff117210 */ /* 0x000fc60007f1e0ff */
[----:B------:R-:W-:Y:S02]  /*a970*/  IMAD R7, R5, R2, R7 ;  /* 0x0000000205077224 */ /* 0x000fe400078e0207 */
[----:B------:R-:W-:-:S03]  /*a980*/  IMAD.HI.U32 R6, R4, R17, RZ ;  /* 0x0000001104067227 */ /* 0x000fc600078e00ff */
[----:B------:R-:W-:Y:S01]  /*a990*/  IADD3.X R21, RZ, ~R7, RZ, P0, !PT ;  /* 0x80000007ff157210 */ /* 0x000fe200007fe4ff */
[----:B------:R-:W-:-:S04]  /*a9a0*/  IMAD.MOV.U32 R7, RZ, RZ, R4 ;  /* 0x000000ffff077224 */ /* 0x000fc800078e0004 */
        /* <DEDUP_REMOVED lines=9> */
[----:B------:R-:W-:Y:S02]  /*aa40*/  IADD3 R21, P0, RZ, -R4, RZ ;  /* 0x80000004ff157210 */ /* 0x000fe40007f1e0ff */
[----:B------:R-:W-:Y:S01]  /*aa50*/  ISETP.GE.AND P1, PT, R10, RZ, PT ;  /* 0x000000ff0a00720c */ /* 0x000fe20003f26270 */
[----:B------:R-:W-:Y:S02]  /*aa60*/  IMAD R4, R17, R2, R5 ;  /* 0x0000000211047224 */ /* 0x000fe400078e0205 */
[----:B------:R-:W-:Y:S01]  /*aa70*/  IMAD.HI.U32 R6, R7, R21, RZ ;  /* 0x0000001507067227 */ /* 0x000fe200078e00ff */
[----:B------:R-:W-:-:S03]  /*aa80*/  SEL R11, R16, R11, !P1 ;  /* 0x0000000b100b7207 */ /* 0x000fc60004800000 */
[----:B------:R-:W-:-:S04]  /*aa90*/  IMAD.X R4, RZ, RZ, ~R4, P0 ;  /* 0x000000ffff047224 */ /* 0x000fc800000e0e04 */
[----:B------:R-:W-:-:S04]  /*aaa0*/  IMAD.WIDE.U32 R6, P0, R7, R4, R6 ;  /* 0x0000000407067225 */ /* 0x000fc80007800006 */
[C---:B------:R-:W-:Y:S02]  /*aab0*/  IMAD R5, R17.reuse, R4, RZ ;  /* 0x0000000411057224 */ /* 0x040fe400078e02ff */
[----:B------:R-:W-:Y:S01]  /*aac0*/  IMAD.HI.U32 R6, P2, R17, R21, R6 ;  /* 0x0000001511067227 */ /* 0x000fe20007840006 */
[----:B------:R-:W-:-:S03]  /*aad0*/  IADD3.X R7, RZ, ~R10, RZ, P4, !PT ;  /* 0x8000000aff077210 */ /* 0x000fc600027fe4ff */
[----:B------:R-:W-:Y:S01]  /*aae0*/  IMAD.HI.U32 R4, R17, R4, RZ ;  /* 0x0000000411047227 */ /* 0x000fe200078e00ff */
[----:B------:R-:W-:Y:S01]  /*aaf0*/  IADD3 R6, P3, R5, R6, RZ ;  /* 0x0000000605067210 */ /* 0x000fe20007f7e0ff */
[----:B------:R-:W-:Y:S01]  /*ab00*/  HFMA2.MMA R5, -RZ, RZ, 0, 0 ;  /* 0x00000000ff057435 */ /* 0x000fe200000001ff */
[----:B------:R-:W-:Y:S01]  /*ab10*/  SEL R7, R7, R10, !P1 ;  /* 0x0000000a07077207 */ /* 0x000fe20004800000 */
[----:B------:R-:W-:Y:S02]  /*ab20*/  IMAD.X R17, R4, 0x1, R17, P0 ;  /* 0x0000000104117824 */ /* 0x000fe400000e0611 */
[----:B------:R-:W-:-:S03]  /*ab30*/  IMAD.HI.U32 R4, R6, R11, RZ ;  /* 0x0000000b06047227 */ /* 0x000fc600078e00ff */
[----:B------:R-:W-:Y:S01]  /*ab40*/  IADD3.X R10, RZ, RZ, R17, P3, P2 ;  /* 0x000000ffff0a7210 */ /* 0x000fe20001fe4411 */
[----:B------:R-:W-:-:S04]  /*ab50*/  IMAD.WIDE.U32 R4, R6, R7, R4 ;  /* 0x0000000706047225 */ /* 0x000fc800078e0004 */
[C---:B------:R-:W-:Y:S02]  /*ab60*/  IMAD R17, R10.reuse, R7, RZ ;  /* 0x000000070a117224 */ /* 0x040fe400078e02ff */
[----:B------:R-:W-:-:S04]  /*ab70*/  IMAD.HI.U32 R4, P0, R10, R11, R4 ;  /* 0x0000000b0a047227 */ /* 0x000fc80007800004 */
[----:B------:R-:W-:Y:S01]  /*ab80*/  IMAD.HI.U32 R6, R10, R7, RZ ;  /* 0x000000070a067227 */ /* 0x000fe200078e00ff */
[----:B------:R-:W-:-:S03]  /*ab90*/  IADD3 R17, P2, R17, R4, RZ ;  /* 0x0000000411117210 */ /* 0x000fc60007f5e0ff */
[----:B------:R-:W-:Y:S02]  /*aba0*/  IMAD.X R6, RZ, RZ, R6, P0 ;  /* 0x000000ffff067224 */ /* 0x000fe400000e0606 */
[----:B------:R-:W-:-:S03]  /*abb0*/  IMAD.WIDE.U32 R4, R17, R2, RZ ;  /* 0x0000000211047225 */ /* 0x000fc600078e00ff */
        /* <DEDUP_REMOVED lines=19> */
[-C--:B------:R-:W-:Y:S02]  /*acf0*/  IADD3.X R2, RZ, ~R5.reuse, RZ, P2, !PT ;  /* 0x80000005ff027210 */ /* 0x080fe400017fe4ff */
[----:B------:R-:W-:Y:S02]  /*ad00*/  SEL R4, R3, R4, !P1 ;  /* 0x0000000403047207 */ /* 0x000fe40004800000 */
[----:B------:R-:W-:Y:S01]  /*ad10*/  SEL R5, R2, R5, !P1 ;  /* 0x0000000502057207 */ /* 0x000fe20004800000 */
[----:B------:R-:W-:Y:S01]  /*ad20*/  IMAD.MOV.U32 R2, RZ, RZ, R0 ;  /* 0x000000ffff027224 */ /* 0x000fe200078e0000 */
[----:B------:R-:W-:-:S02]  /*ad30*/  MOV R3, 0x0 ;  /* 0x0000000000037802 */ /* 0x000fc40000000f00 */
[----:B------:R-:W-:-:S04]  /*ad40*/  ISETP.NE.AND.EX P0, PT, R9, RZ, PT, P0 ;  /* 0x000000ff0900720c */ /* 0x000fc80003f05300 */
[----:B------:R-:W-:Y:S02]  /*ad50*/  SEL R4, R4, 0xffffffff, P0 ;  /* 0xffffffff04047807 */ /* 0x000fe40000000000 */
[----:B------:R-:W-:Y:S01]  /*ad60*/  SEL R5, R5, 0xffffffff, P0 ;  /* 0xffffffff05057807 */ /* 0x000fe20000000000 */
[----:B------:R-:W-:Y:S06]  /*ad70*/  RET.REL.NODEC R2 `(_ZN2at6native27unrolled_elementwise_kernelIZZZNS0_67_GLOBAL__N__bb565c37_34_ValidateCompressedIndicesKernel_cu_33a4b88b42_validate_compressed_sparse_indices_kernelILNS2_8CDimNameE1ENS2_18CUDAKernelLauncherENS2_14EmptyVecKernelENS2_8DummyVecELm0EEEvRKNS_6TensorESA_lllENKUlvE1_clEvENKUlvE_clEvEUliiiiiE_St5arrayIPcLm6EELi4E23TrivialOffsetCalculatorILi5EjESH_ILi1EjENS0_6memory15LoadWithoutCastENSK_16StoreWithoutCastEEEviT_T0_T2_T3_T4_T5_) ;  /* 0xffffff5002a07950 */ /* 0x000fec0003c3ffff */
.L_x_6238:
        /* <DEDUP_REMOVED lines=16> */
.L_x_32197:


//--------------------- .text._ZN2at6native29vectorized_elementwise_kernelILi2EZZZNS0_67_GLOBAL__N__bb565c37_34_ValidateCompressedIndicesKernel_cu_33a4b88b42_validate_compressed_sparse_indices_kernelILNS2_8CDimNameE1ENS2_18CUDAKernelLauncherENS2_14EmptyVecKernelENS2_8DummyVecELm0EEEvRKNS_6TensorESA_lllENKUlvE1_clEvENKUlvE_clEvEUliiiiiE_St5arrayIPcLm6EEEEviT0_T1_ --------------------------
	.section	.text._ZN2at6native29vectorized_elementwise_kernelILi2EZZZNS0_67_GLOBAL__N__bb565c37_34_ValidateCompressedIndicesKernel_cu_33a4b88b42_validate_compressed_sparse_indices_kernelILNS2_8CDimNameE1ENS2_18CUDAKernelLauncherENS2_14EmptyVecKernelENS2_8DummyVecELm0EEEvRKNS_6TensorESA_lllENKUlvE1_clEvENKUlvE_clEvEUliiiiiE_St5arrayIPcLm6EEEEviT0_T1_,"ax",@progbits
	.align	128
        .global         _ZN2at6native29vectorized_elementwise_kernelILi2EZZZNS0_67_GLOBAL__N__bb565c37_34_ValidateCompressedIndicesKernel_cu_33a4b88b42_validate_compressed_sparse_indices_kernelILNS2_8CDimNameE1ENS2_18CUDAKernelLauncherENS2_14EmptyVecKernelENS2_8DummyVecELm0EEEvRKNS_6TensorESA_lllENKUlvE1_clEvENKUlvE_clEvEUliiiiiE_St5arrayIPcLm6EEEEviT0_T1_
        .type           _ZN2at6native29vectorized_elementwise_kernelILi2EZZZNS0_67_GLOBAL__N__bb565c37_34_ValidateCompressedIndicesKernel_cu_33a4b88b42_validate_compressed_sparse_indices_kernelILNS2_8CDimNameE1ENS2_18CUDAKernelLauncherENS2_14EmptyVecKernelENS2_8DummyVecELm0EEEvRKNS_6TensorESA_lllENKUlvE1_clEvENKUlvE_clEvEUliiiiiE_St5arrayIPcLm6EEEEviT0_T1_,@function
        .size           _ZN2at6native29vectorized_elementwise_kernelILi2EZZZNS0_67_GLOBAL__N__bb565c37_34_ValidateCompressedIndicesKernel_cu_33a4b88b42_validate_compressed_sparse_indices_kernelILNS2_8CDimNameE1ENS2_18CUDAKernelLauncherENS2_14EmptyVecKernelENS2_8DummyVecELm0EEEvRKNS_6TensorESA_lllENKUlvE1_clEvENKUlvE_clEvEUliiiiiE_St5arrayIPcLm6EEEEviT0_T1_,(.L_x_32199 - _ZN2at6native29vectorized_elementwise_kernelILi2EZZZNS0_67_GLOBAL__N__bb565c37_34_ValidateCompressedIndicesKernel_cu_33a4b88b42_validate_compressed_sparse_indices_kernelILNS2_8CDimNameE1ENS2_18CUDAKernelLauncherENS2_14EmptyVecKernelENS2_8DummyVecELm0EEEvRKNS_6TensorESA_lllENKUlvE1_clEvENKUlvE_clEvEUliiiiiE_St5arrayIPcLm6EEEEviT0_T1_)
        .other          _ZN2at6native29vectorized_elementwise_kernelILi2EZZZNS0_67_GLOBAL__N__bb565c37_34_ValidateCompressedIndicesKernel_cu_33a4b88b42_validate_compressed_sparse_indices_kernelILNS2_8CDimNameE1ENS2_18CUDAKernelLauncherENS2_14EmptyVecKernelENS2_8DummyVecELm0EEEvRKNS_6TensorESA_lllENKUlvE1_clEvENKUlvE_clEvEUliiiiiE_St5arrayIPcLm6EEEEviT0_T1_,@"STO_CUDA_ENTRY STV_DEFAULT"
_ZN2at6native29vectorized_elementwise_kernelILi2EZZZNS0_67_GLOBAL__N__bb565c37_34_ValidateCompressedIndicesKernel_cu_33a4b88b42_validate_compressed_sparse_indices_kernelILNS2_8CDimNameE1ENS2_18CUDAKernelLauncherENS2_14EmptyVecKernelENS2_8DummyVecELm0EEEvRKNS_6TensorESA_lllENKUlvE1_clEvENKUlvE_clEvEUliiiiiE_St5arrayIPcLm6EEEEviT0_T1_:
.text._ZN2at6native29vectorized_elementwise_kernelILi2EZZZNS0_67_GLOBAL__N__bb565c37_34_ValidateCompressedIndicesKernel_cu_33a4b88b42_validate_compressed_sparse_indices_kernelILNS2_8CDimNameE1ENS2_18CUDAKernelLauncherENS2_14EmptyVecKernelENS2_8DummyVecELm0EEEvRKNS_6TensorESA_lllENKUlvE1_clEvENKUlvE_clEvEUliiiiiE_St5arrayIPcLm6EEEEviT0_T1_:
        /* <DEDUP_REMOVED lines=15> */
[----:B------:R-:W3:Y:S01]  /*00f0*/  LDC.64 R8, c[0x0][0x278] ;  /* 0x00009e00ff087b82 */ /* 0x000ee20000000a00 */
[----:B-1----:R-:W-:-:S07]  /*0100*/  IMAD.WIDE R2, R59, 0x4, R2 ;  /* 0x000000043b027825 */ /* 0x002fce00078e0202 */
[----:B------:R-:W1:Y:S01]  /*0110*/  LDC.64 R4, c[0x0][0x268] ;  /* 0x00009a00ff047b82 */ /* 0x000e620000000a00 */
[----:B0-----:R-:W-:-:S04]  /*0120*/  IMAD.WIDE.U32 R2, R11, 0x8, R2 ;  /* 0x000000080b027825 */ /* 0x001fc800078e0002 */
[C---:B--2---:R-:W-:Y:S01]  /*0130*/  IMAD.WIDE R6, R59.reuse, 0x4, R6 ;  /* 0x000000043b067825 */ /* 0x044fe200078e0206 */
[----:B------:R-:W2:Y:S03]  /*0140*/  LDG.E.64 R52, desc[UR36][R2.64] ;  /* 0x0000002402347981 */ /* 0x000ea6000c1e1b00 */
[----:B---3--:R-:W-:Y:S01]  /*0150*/  IMAD.WIDE R8, R59, 0x4, R8 ;  /* 0x000000043b087825 */ /* 0x008fe200078e0208 */
[----:B------:R-:W5:Y:S03]  /*0160*/  LDG.E.64 R56, desc[UR36][R2.64+0x400] ;  /* 0x0004002402387981 */ /* 0x000f66000c1e1b00 */
[C---:B------:R-:W-:Y:S01]  /*0170*/  IMAD.WIDE.U32 R6, R11.reuse, 0x8, R6 ;  /* 0x000000080b067825 */ /* 0x040fe200078e0006 */
[----:B------:R-:W5:Y:S03]  /*0180*/  LDG.E.64 R64, desc[UR36][R2.64+0x800] ;  /* 0x0008002402407981 */ /* 0x000f66000c1e1b00 */
[----:B------:R-:W-:Y:S01]  /*0190*/  IMAD.WIDE.U32 R8, R11, 0x8, R8 ;  /* 0x000000080b087825 */ /* 0x000fe200078e0008 */
[----:B------:R-:W5:Y:S01]  /*01a0*/  LDG.E.64 R26, desc[UR36][R6.64] ;  /* 0x00000024061a7981 */ /* 0x000f62000c1e1b00 */
[----:B------:R-:W-:Y:S01]  /*01b0*/  ISETP.LT.U32.AND P1, PT, RZ, UR4, PT ;  /* 0x00000004ff007c0c */ /* 0x000fe2000bf21070 */
[----:B------:R-:W-:Y:S01]  /*01c0*/  ULDC UR4, c[0x0][0x218] ;  /* 0x0000860000047ab9 */ /* 0x000fe20000000800 */
[----:B------:R-:W-:Y:S01]  /*01d0*/  MOV R0, UR5 ;  /* 0x0000000500007c02 */ /* 0x000fe20008000f00 */
[----:B------:R-:W5:Y:S01]  /*01e0*/  LDG.E.64 R38, desc[UR36][R6.64+0x400] ;  /* 0x0004002406267981 */ /* 0x000f62000c1e1b00 */
[----:B------:R-:W-:Y:S01]  /*01f0*/  ISETP.GT.AND P2, PT, R50, -0x1, PT ;  /* 0xffffffff3200780c */ /* 0x000fe20003f44270 */
[----:B-1----:R-:W-:-:S02]  /*0200*/  IMAD.WIDE R4, R59, 0x4, R4 ;  /* 0x000000043b047825 */ /* 0x002fc400078e0204 */
[----:B------:R-:W5:Y:S04]  /*0210*/  LDG.E.64 R24, desc[UR36][R6.64+0x800] ;  /* 0x0008002406187981 */ /* 0x000f68000c1e1b00 */
[----:B------:R-:W5:Y:S04]  /*0220*/  LDG.E.64 R42, desc[UR36][R6.64+0xc00] ;  /* 0x000c0024062a7981 */ /* 0x000f68000c1e1b00 */
[----:B------:R-:W5:Y:S04]  /*0230*/  LDG.E.64 R22, desc[UR36][R8.64] ;  /* 0x0000002408167981 */ /* 0x000f68000c1e1b00 */
[----:B------:R-:W5:Y:S04]  /*0240*/  LDG.E.64 R18, desc[UR36][R8.64+0x400] ;  /* 0x0004002408127981 */ /* 0x000f68000c1e1b00 */
[----:B------:R-:W5:Y:S04]  /*0250*/  LDG.E.64 R16, desc[UR36][R8.64+0x800] ;  /* 0x0008002408107981 */ /* 0x000f68000c1e1b00 */
[----:B------:R-:W5:Y:S04]  /*0260*/  LDG.E.64 R44, desc[UR36][R8.64+0xc00] ;  /* 0x000c0024082c7981 */ /* 0x000f68000c1e1b00 */
[----:B------:R0:W5:Y:S01]  /*0270*/  LDG.E.64 R70, desc[UR36][R2.64+0xc00] ;  /* 0x000c002402467981 */ /* 0x000162000c1e1b00 */
[----:B------:R-:W-:Y:S01]  /*0280*/  ISETP.GT.AND.EX P1, PT, R0, RZ, PT, P1 ;  /* 0x000000ff0000720c */ /* 0x000fe20003f24310 */
[----:B------:R-:W-:Y:S01]  /*0290*/  IMAD.WIDE.U32 R4, R11, 0x8, R4 ;  /* 0x000000080b047825 */ /* 0x000fe200078e0004 */
[----:B------:R-:W-:Y:S01]  /*02a0*/  ISETP.NE.U32.AND P0, PT, RZ, UR6, PT ;  /* 0x00000006ff007c0c */ /* 0x000fe2000bf05070 */
[----:B0-----:R-:W0:Y:S03]  /*02b0*/  LDC.64 R2, c[0x0][0x280] ;  /* 0x0000a000ff027b82 */ /* 0x001e260000000a00 */
[----:B------:R-:W-:Y:S01]  /*02c0*/  ISETP.NE.AND.EX P0, PT, RZ, UR7, PT, P0 ;  /* 0x00000007ff007c0c */ /* 0x000fe2000bf05300 */
[----:B------:R-:W-:Y:S01]  /*02d0*/  BSSY B6, `(.L_x_6240) ;  /* 0x0001307000067945 */ /* 0x000fe20003800000 */
[----:B------:R-:W5:Y:S04]  /*02e0*/  LDG.E.64 R48, desc[UR36][R4.64] ;  /* 0x0000002404307981 */ /* 0x000f68000c1e1b00 */
[----:B------:R-:W5:Y:S04]  /*02f0*/  LDG.E.64 R54, desc[UR36][R4.64+0x400] ;  /* 0x0004002404367981 */ /* 0x000f68000c1e1b00 */
[----:B------:R-:W5:Y:S04]  /*0300*/  LDG.E.64 R62, desc[UR36][R4.64+0x800] ;  /* 0x00080024043e7981 */ /* 0x000f68000c1e1b00 */
[----:B------:R1:W5:Y:S01]  /*0310*/  LDG.E.64 R68, desc[UR36][R4.64+0xc00] ;  /* 0x000c002404447981 */ /* 0x000362000c1e1b00 */
[----:B0-----:R-:W-:-:S04]  /*0320*/  IMAD.WIDE R2, R59, 0x4, R2 ;  /* 0x000000043b027825 */ /* 0x001fc800078e0202 */
[----:B-1----:R-:W-:-:S04]  /*0330*/  IMAD.WIDE.U32 R4, R11, 0x8, R2 ;  /* 0x000000080b047825 */ /* 0x002fc800078e0002 */
[----:B------:R-:W-:Y:S01]  /*0340*/  IMAD.MOV.U32 R2, RZ, RZ, R50 ;  /* 0x000000ffff027224 */ /* 0x000fe200078e0032 */
[----:B--2---:R-:W-:Y:S01]  /*0350*/  ISETP.NE.OR P0, PT, R52, UR4, !P0 ;  /* 0x0000000434007c0c */ /* 0x004fe2000c705670 */
[----:B------:R-:W-:-:S12]  /*0360*/  @P2 BRA P1, `(.L_x_6241) ;  /* 0x0000003800c42947 */ /* 0x000fd80000800000 */
[----:B------:R-:W-:Y:S01]  /*0370*/  ULDC.64 UR38, c[0x4][0x178] ;  /* 0x01005e0000267ab9 */ /* 0x000fe20000000a00 */
[----:B------:R-:W-:Y:S04]  /*0380*/  BSSY B7, `(.L_x_6242) ;  /* 0x0000012000077945 */ /* 0x000fe80003800000 */
[----:B------:R-:W-:Y:S05]  /*0390*/  @!P0 BRA `(.L_x_6243) ;  /* 0x0000000000408947 */ /* 0x000fea0003800000 */
        /* <DEDUP_REMOVED lines=15> */
[----:B-1---5:R-:W-:Y:S05]  /*0490*/  CALL.ABS.NOINC R2 ;  /* 0x0000000002007343 */ /* 0x022fea0003c00000 */
.L_x_6243:
[----:B------:R-:W-:Y:S05]  /*04a0*/  BSYNC B7 ;  /* 0x0000000000077941 */ /* 0x000fea0003800000 */
.L_x_6242:
[----:B------:R-:W-:Y:S01]  /*04b0*/  ULDC.64 UR4, c[0x4][0x158] ;  /* 0x0100560000047ab9 */ /* 0x000fe20000000a00 */
[----:B------:R-:W-:Y:S01]  /*04c0*/  BSSY B7, `(.L_x_6244) ;  /* 0x0000017000077945 */ /* 0x000fe20003800000 */
[----:B------:R-:W-:Y:S01]  /*04d0*/  ISETP.NE.U32.AND P0, PT, RZ, UR4, PT ;  /* 0x00000004ff007c0c */ /* 0x000fe2000bf05070 */
[----:B------:R-:W-:Y:S02]  /*04e0*/  ULDC UR4, c[0x0][0x228] ;  /* 0x00008a0000047ab9 */ /* 0x000fe40000000800 */
[----:B-----5:R-:W-:Y:S02]  /*04f0*/  ISETP.EQ.AND P1, PT, R48, UR4, PT ;  /* 0x0000000430007c0c */ /* 0x020fe4000bf22270 */
        /* <DEDUP_REMOVED lines=19> */
.L_x_6245:
[----:B------:R-:W-:Y:S05]  /*0630*/  BSYNC B7 ;  /* 0x0000000000077941 */ /* 0x000fea0003800000 */
.L_x_6244:
        /* <DEDUP_REMOVED lines=26> */
.L_x_6247:
[----:B------:R-:W-:Y:S05]  /*07e0*/  BSYNC B7 ;  /* 0x0000000000077941 */ /* 0x000fea0003800000 */
.L_x_6246:
[----:B------:R-:W-:Y:S01]  /*07f0*/  IADD3 R7, P1, R26, 0x1, RZ ;  /* 0x000000011a077810 */ /* 0x000fe20007f3e0ff */
[----:B------:R-:W-:Y:S01]  /*0800*/  BSSY B7, `(.L_x_6248) ;  /* 0x000002c000077945 */ /* 0x000fe20003800000 */
[----:B------:R-:W-:Y:S02]  /*0810*/  SHF.R.S32.HI R3, RZ, 0x1f, R26 ;  /* 0x0000001fff037819 */ /* 0x000fe4000001141a */
[----:B------:R-:W-:Y:S02]  /*0820*/  SHF.R.S32.HI R5, RZ, 0x1f, R22 ;  /* 0x0000001fff057819 */ /* 0x000fe40000011416 */
[----:B------:R-:W-:Y:S02]  /*0830*/  ISETP.GE.U32.AND P0, PT, R7, R22, PT ;  /* 0x000000160700720c */ /* 0x000fe40003f06070 */
        /* <DEDUP_REMOVED lines=11> */
.L_x_6252:
[----:B------:R-:W2:Y:S04]  /*08f0*/  LDG.E R0, desc[UR36][R30.64] ;  /* 0x000000241e007981 */ /* 0x000ea8000c1e1900 */
        /* <DEDUP_REMOVED lines=22> */
.L_x_6251:
[----:B------:R-:W-:Y:S05]  /*0a60*/  BSYNC B8 ;  /* 0x0000000000087941 */ /* 0x000fea0003800000 */
.L_x_6250:
[----:B------:R-:W-:-:S05]  /*0a70*/  IADD3 R30, P0, R30, 0x4, RZ ;  /* 0x000000041e1e7810 */ /* 0x000fca0007f1e0ff */
[----:B------:R-:W-:Y:S01]  /*0a80*/  IMAD.X R31, RZ, RZ, R31, P0 ;  /* 0x000000ffff1f7224 */ /* 0x000fe200000e061f */
[----:B------:R-:W-:-:S04]  /*0a90*/  ISETP.GE.U32.AND P0, PT, R30, R29, PT ;  /* 0x0000001d1e00720c */ /* 0x000fc80003f06070 */
[----:B------:R-:W-:-:S13]  /*0aa0*/  ISETP.GE.U32.AND.EX P0, PT, R31, R22, PT, P0 ;  /* 0x000000161f00720c */ /* 0x000fda0003f06100 */
[----:B------:R-:W-:Y:S05]  /*0ab0*/  @!P0 BRA `(.L_x_6252) ;  /* 0xfffffffc008c8947 */ /* 0x000fea000383ffff */
.L_x_6249:
[----:B------:R-:W-:Y:S05]  /*0ac0*/  BSYNC B7 ;  /* 0x0000000000077941 */ /* 0x000fea0003800000 */
.L_x_6248:
[----:B------:R-:W-:Y:S01]  /*0ad0*/  ULDC.64 UR4, c[0x4][0x148] ;  /* 0x0100520000047ab9 */ /* 0x000fe20000000a00 */
[----:B------:R-:W-:Y:S01]  /*0ae0*/  BSSY B7, `(.L_x_6253) ;  /* 0x0000017000077945 */ /* 0x000fe20003800000 */
[----:B------:R-:W-:Y:S01]  /*0af0*/  ISETP.NE.U32.AND P0, PT, RZ, UR4, PT ;  /* 0x00000004ff007c0c */ /* 0x000fe2000bf05070 */
[----:B------:R-:W-:Y:S02]  /*0b00*/  ULDC UR4, c[0x0][0x218] ;  /* 0x0000860000047ab9 */ /* 0x000fe40000000800 */
[----:B------:R-:W-:Y:S02]  /*0b10*/  ISETP.EQ.AND P1, PT, R53, UR4, PT ;  /* 0x0000000435007c0c */ /* 0x000fe4000bf22270 */
        /* <DEDUP_REMOVED lines=19> */
.L_x_6254:
[----:B------:R-:W-:Y:S05]  /*0c50*/  BSYNC B7 ;  /* 0x0000000000077941 */ /* 0x000fea0003800000 */
.L_x_6253:
[----:B------:R-:W-:Y:S01]  /*0c60*/  ULDC UR4, c[0x0][0x228] ;  /* 0x00008a0000047ab9 */ /* 0x000fe20000000800 */
[----:B------:R-:W-:Y:S01]  /*0c70*/  ISETP.NE.AND P6, PT, R28, RZ, PT ;  /* 0x000000ff1c00720c */ /* 0x000fe20003fc5270 */
[----:B------:R-:W-:Y:S01]  /*0c80*/  BSSY B7, `(.L_x_6255) ;  /* 0x0000013000077945 */ /* 0x000fe20003800000 */
[----:B------:R-:W-:-:S13]  /*0c90*/  ISETP.EQ.AND P0, PT, R49, UR4, PT ;  /* 0x0000000431007c0c */ /* 0x000fda000bf02270 */
        /* <DEDUP_REMOVED lines=17> */
.L_x_6256:
[----:B------:R-:W-:Y:S05]  /*0db0*/  BSYNC B7 ;  /* 0x0000000000077941 */ /* 0x000fea0003800000 */
.L_x_6255:
        /* <DEDUP_REMOVED lines=26> */
.L_x_6258:
[----:B------:R-:W-:Y:S05]  /*0f60*/  BSYNC B7 ;  /* 0x0000000000077941 */ /* 0x000fea0003800000 */
.L_x_6257:
[----:B------:R-:W-:Y:S01]  /*0f70*/  IADD3 R4, P1, R27, 0x1, RZ ;  /* 0x000000011b047810 */ /* 0x000fe20007f3e0ff */
[----:B------:R-:W-:Y:S01]  /*0f80*/  BSSY B7, `(.L_x_6259) ;  /* 0x000002d000077945 */ /* 0x000fe20003800000 */
        /* <DEDUP_REMOVED lines=14> */
.L_x_6263:
        /* <DEDUP_REMOVED lines=24> */
.L_x_6262:
[----:B------:R-:W-:Y:S05]  /*11f0*/  BSYNC B8 ;  /* 0x0000000000087941 */ /* 0x000fea0003800000 */
.L_x_6261:
[----:B------:R-:W-:-:S04]  /*1200*/  IADD3 R26, P0, R26, 0x4, RZ ;  /* 0x000000041a1a7810 */ /* 0x000fc80007f1e0ff */
[----:B------:R-:W-:Y:S02]  /*1210*/  IADD3.X R27, RZ, R27, RZ, P0, !PT ;  /* 0x0000001bff1b7210 */ /* 0x000fe400007fe4ff */
[----:B------:R-:W-:-:S04]  /*1220*/  ISETP.GE.U32.AND P0, PT, R26, R29, PT ;  /* 0x0000001d1a00720c */ /* 0x000fc80003f06070 */
[----:B------:R-:W-:-:S13]  /*1230*/  ISETP.GE.U32.AND.EX P0, PT, R27, R30, PT, P0 ;  /* 0x0000001e1b00720c */ /* 0x000fda0003f06100 */
[----:B------:R-:W-:Y:S05]  /*1240*/  @!P0 BRA `(.L_x_6263) ;  /* 0xfffffffc00888947 */ /* 0x000fea000383ffff */
.L_x_6260:
[----:B------:R-:W-:Y:S05]  /*1250*/  BSYNC B7 ;  /* 0x0000000000077941 */ /* 0x000fea0003800000 */
.L_x_6259:
        /* <DEDUP_REMOVED lines=21> */
.L_x_6265:
[----:B------:R-:W-:Y:S05]  /*13b0*/  BSYNC B7 ;  /* 0x0000000000077941 */ /* 0x000fea0003800000 */
.L_x_6264:
        /* <DEDUP_REMOVED lines=21> */
.L_x_6267:
[----:B------:R-:W-:Y:S05]  /*1510*/  BSYNC B7 ;  /* 0x0000000000077941 */ /* 0x000fea0003800000 */
.L_x_6266:
        /* <DEDUP_REMOVED lines=26> */
.L_x_6269:
[----:B------:R-:W-:Y:S05]  /*16c0*/  BSYNC B7 ;  /* 0x0000000000077941 */ /* 0x000fea0003800000 */
.L_x_6268:
        /* <DEDUP_REMOVED lines=16> */
.L_x_6274:
        /* <DEDUP_REMOVED lines=24> */
.L_x_6273:
[----:B------:R-:W-:Y:S05]  /*1950*/  BSYNC B8 ;  /* 0x0000000000087941 */ /* 0x000fea0003800000 */
.L_x_6272:
[----:B------:R-:W-:-:S05]  /*1960*/  IADD3 R26, P0, R26, 0x4, RZ ;  /* 0x000000041a1a7810 */ /* 0x000fca0007f1e0ff */
[----:B------:R-:W-:Y:S01]  /*1970*/  IMAD.X R27, RZ, RZ, R27, P0 ;  /* 0x000000ffff1b7224 */ /* 0x000fe200000e061b */
[----:B------:R-:W-:-:S04]  /*1980*/  ISETP.GE.U32.AND P0, PT, R26, R23, PT ;  /* 0x000000171a00720c */ /* 0x000fc80003f06070 */
[----:B------:R-:W-:-:S13]  /*1990*/  ISETP.GE.U32.AND.EX P0, PT, R27, R18, PT, P0 ;  /* 0x000000121b00720c */ /* 0x000fda0003f06100 */
[----:B------:R-:W-:Y:S05]  /*19a0*/  @!P0 BRA `(.L_x_6274) ;  /* 0xfffffffc00888947 */ /* 0x000fea000383ffff */
.L_x_6271:
[----:B------:R-:W-:Y:S05]  /*19b0*/  BSYNC B7 ;  /* 0x0000000000077941 */ /* 0x000fea0003800000 */
.L_x_6270:
        /* <DEDUP_REMOVED lines=21> */
.L_x_6276:
[----:B------:R-:W-:Y:S05]  /*1b10*/  BSYNC B7 ;  /* 0x0000000000077941 */ /* 0x000fea0003800000 */
.L_x_6275:
        /* <DEDUP_REMOVED lines=21> */
.L_x_6278:
[----:B------:R-:W-:Y:S05]  /*1c70*/  BSYNC B7 ;  /* 0x0000000000077941 */ /* 0x000fea0003800000 */
.L_x_6277:
        /* <DEDUP_REMOVED lines=26> */
.L_x_6280:
[----:B------:R-:W-:Y:S05]  /*1e20*/  BSYNC B7 ;  /* 0x0000000000077941 */ /* 0x000fea0003800000 */
.L_x_6279:
        /* <DEDUP_REMOVED lines=16> */
.L_x_6285:
        /* <DEDUP_REMOVED lines=24> */
.L_x_6284:
[----:B------:R-:W-:Y:S05]  /*20b0*/  BSYNC B8 ;  /* 0x0000000000087941 */ /* 0x000fea0003800000 */
.L_x_6283:
[----:B------:R-:W-:-:S05]  /*20c0*/  IADD3 R18, P0, R18, 0x4, RZ ;  /* 0x0000000412127810 */ /* 0x000fca0007f1e0ff */
[----:B------:R-:W-:Y:S01]  /*20d0*/  IMAD.X R19, RZ, RZ, R19, P0 ;  /* 0x000000ffff137224 */ /* 0x000fe200000e0613 */
[----:B------:R-:W-:-:S04]  /*20e0*/  ISETP.GE.U32.AND P0, PT, R18, R23, PT ;  /* 0x000000171200720c */ /* 0x000fc80003f06070 */
[----:B------:R-:W-:-:S13]  /*20f0*/  ISETP.GE.U32.AND.EX P0, PT, R19, R26, PT, P0 ;  /* 0x0000001a1300720c */ /* 0x000fda0003f06100 */
[----:B------:R-:W-:Y:S05]  /*2100*/  @!P0 BRA `(.L_x_6285) ;  /* 0xfffffffc00888947 */ /* 0x000fea000383ffff */
.L_x_6282:
[----:B------:R-:W-:Y:S05]  /*2110*/  BSYNC B7 ;  /* 0x0000000000077941 */ /* 0x000fea0003800000 */
.L_x_6281:
        /* <DEDUP_REMOVED lines=21> */
.L_x_6287:
[----:B------:R-:W-:Y:S05]  /*2270*/  BSYNC B7 ;  /* 0x0000000000077941 */ /* 0x000fea0003800000 */
.L_x_6286:
        /* <DEDUP_REMOVED lines=21> */
.L_x_6289:
[----:B------:R-:W-:Y:S05]  /*23d0*/  BSYNC B7 ;  /* 0x0000000000077941 */ /* 0x000fea0003800000 */
.L_x_6288:
        /* <DEDUP_REMOVED lines=26> */
.L_x_6291:
[----:B------:R-:W-:Y:S05]  /*2580*/  BSYNC B7 ;  /* 0x0000000000077941 */ /* 0x000fea0003800000 */
.L_x_6290:
        /* <DEDUP_REMOVED lines=16> */
.L_x_6296:
        /* <DEDUP_REMOVED lines=24> */
.L_x_6295:
[----:B------:R-:W-:Y:S05]  /*2810*/  BSYNC B8 ;  /* 0x0000000000087941 */ /* 0x000fea0003800000 */
.L_x_6294:
[----:B------:R-:W-:-:S04]  /*2820*/  IADD3 R18, P0, R18, 0x4, RZ ;  /* 0x0000000412127810 */ /* 0x000fc80007f1e0ff */
[----:B------:R-:W-:Y:S02]  /*2830*/  IADD3.X R19, RZ, R19, RZ, P0, !PT ;  /* 0x00000013ff137210 */ /* 0x000fe400007fe4ff */
[----:B------:R-:W-:-:S04]  /*2840*/  ISETP.GE.U32.AND P0, PT, R18, R23, PT ;  /* 0x000000171200720c */ /* 0x000fc80003f06070 */
[----:B------:R-:W-:-:S13]  /*2850*/  ISETP.GE.U32.AND.EX P0, PT, R19, R16, PT, P0 ;  /* 0x000000101300720c */ /* 0x000fda0003f06100 */
[----:B------:R-:W-:Y:S05]  /*2860*/  @!P0 BRA `(.L_x_6296) ;  /* 0xfffffffc00888947 */ /* 0x000fea000383ffff */
.L_x_6293:
[----:B------:R-:W-:Y:S05]  /*2870*/  BSYNC B7 ;  /* 0x0000000000077941 */ /* 0x000fea0003800000 */
.L_x_6292:
        /* <DEDUP_REMOVED lines=21> */
.L_x_6298:
[----:B------:R-:W-:Y:S05]  /*29d0*/  BSYNC B7 ;  /* 0x0000000000077941 */ /* 0x000fea0003800000 */
.L_x_6297:
        /* <DEDUP_REMOVED lines=21> */
.L_x_6300:
[----:B------:R-:W-:Y:S05]  /*2b30*/  BSYNC B7 ;  /* 0x0000000000077941 */ /* 0x000fea0003800000 */
.L_x_6299:
        /* <DEDUP_REMOVED lines=26> */
.L_x_6302:
[----:B------:R-:W-:Y:S05]  /*2ce0*/  BSYNC B7 ;  /* 0x0000000000077941 */ /* 0x000fea0003800000 */
.L_x_6301:
        /* <DEDUP_REMOVED lines=16> */
.L_x_6307:
        /* <DEDUP_REMOVED lines=24> */
.L_x_6306:
[----:B------:R-:W-:Y:S05]  /*2f70*/  BSYNC B8 ;  /* 0x0000000000087941 */ /* 0x000fea0003800000 */
.L_x_6305:
[----:B------:R-:W-:-:S05]  /*2f80*/  IADD3 R16, P0, R16, 0x4, RZ ;  /* 0x0000000410107810 */ /* 0x000fca0007f1e0ff */
[----:B------:R-:W-:Y:S01]  /*2f90*/  IMAD.X R17, RZ, RZ, R17, P0 ;  /* 0x000000ffff117224 */ /* 0x000fe200000e0611 */
[----:B------:R-:W-:-:S04]  /*2fa0*/  ISETP.GE.U32.AND P0, PT, R16, R19, PT ;  /* 0x000000131000720c */ /* 0x000fc80003f06070 */
[----:B------:R-:W-:-:S13]  /*2fb0*/  ISETP.GE.U32.AND.EX P0, PT, R17, R18, PT, P0 ;  /* 0x000000121100720c */ /* 0x000fda0003f06100 */
[----:B------:R-:W-:Y:S05]  /*2fc0*/  @!P0 BRA `(.L_x_6307) ;  /* 0xfffffffc00888947 */ /* 0x000fea000383ffff */
.L_x_6304:
[----:B------:R-:W-:Y:S05]  /*2fd0*/  BSYNC B7 ;  /* 0x0000000000077941 */ /* 0x000fea0003800000 */
.L_x_6303:
        /* <DEDUP_REMOVED lines=21> */
.L_x_6309:
[----:B------:R-:W-:Y:S05]  /*3130*/  BSYNC B7 ;  /* 0x0000000000077941 */ /* 0x000fea0003800000 */
.L_x_6308:
        /* <DEDUP_REMOVED lines=21> */
.L_x_6311:
[----:B------:R-:W-:Y:S05]  /*3290*/  BSYNC B7 ;  /* 0x0000000000077941 */ /* 0x000fea0003800000 */
.L_x_6310:
        /* <DEDUP_REMOVED lines=26> */
.L_x_6313:
[----:B------:R-:W-:Y:S05]  /*3440*/  BSYNC B7 ;  /* 0x0000000000077941 */ /* 0x000fea0003800000 */
.L_x_6312:
        /* <DEDUP_REMOVED lines=16> */
.L_x_6318:
        /* <DEDUP_REMOVED lines=24> */
.L_x_6317:
[----:B------:R-:W-:Y:S05]  /*36d0*/  BSYNC B8 ;  /* 0x0000000000087941 */ /* 0x000fea0003800000 */
.L_x_6316:
[----:B------:R-:W-:-:S05]  /*36e0*/  IADD3 R16, P0, R16, 0x4, RZ ;  /* 0x0000000410107810 */ /* 0x000fca0007f1e0ff */
[----:B------:R-:W-:Y:S01]  /*36f0*/  IMAD.X R17, RZ, RZ, R17, P0 ;  /* 0x000000ffff117224 */ /* 0x000fe200000e0611 */
[----:B------:R-:W-:-:S04]  /*3700*/  ISETP.GE.U32.AND P0, PT, R16, R19, PT ;  /* 0x000000131000720c */ /* 0x000fc80003f06070 */
[----:B------:R-:W-:-:S13]  /*3710*/  ISETP.GE.U32.AND.EX P0, PT, R17, R44, PT, P0 ;  /* 0x0000002c1100720c */ /* 0x000fda0003f06100 */
[----:B------:R-:W-:Y:S05]  /*3720*/  @!P0 BRA `(.L_x_6318) ;  /* 0xfffffffc00888947 */ /* 0x000fea000383ffff */
.L_x_6315:
[----:B------:R-:W-:Y:S05]  /*3730*/  BSYNC B7 ;  /* 0x0000000000077941 */ /* 0x000fea0003800000 */
.L_x_6314:
        /* <DEDUP_REMOVED lines=21> */
.L_x_6320:
[----:B------:R-:W-:Y:S05]  /*3890*/  BSYNC B7 ;  /* 0x0000000000077941 */ /* 0x000fea0003800000 */
.L_x_6319:
        /* <DEDUP_REMOVED lines=21> */
.L_x_6322:
[----:B------:R-:W-:Y:S05]  /*39f0*/  BSYNC B7 ;  /* 0x0000000000077941 */ /* 0x000fea0003800000 */
.L_x_6321:
        /* <DEDUP_REMOVED lines=26> */
.L_x_6324:
[----:B------:R-:W-:Y:S05]  /*3ba0*/  BSYNC B7 ;  /* 0x0000000000077941 */ /* 0x000fea0003800000 */
.L_x_6323:
[C---:B------:R-:W-:Y:S01]  /*3bb0*/  IADD3 R2, P1, R43.reuse, 0x1, RZ ;  /* 0x000000012b027810 */ /* 0x040fe20007f3e0ff */
[----:B------:R-:W-:Y:S01]  /*3bc0*/  BSSY B7, `(.L_x_6325) ;  /* 0x000002a000077945 */ /* 0x000fe20003800000 */
[----:B------:R-:W-:Y:S02]  /*3bd0*/  SHF.R.S32.HI R0, RZ, 0x1f, R45 ;  /* 0x0000001fff007819 */ /* 0x000fe4000001142d */
[----:B------:R-:W-:Y:S02]  /*3be0*/  ISETP.GE.U32.AND P0, PT, R2, R45, PT ;  /* 0x0000002d0200720c */ /* 0x000fe40003f06070 */
[----:B------:R-:W-:-:S04]  /*3bf0*/  LEA.HI.X.SX32 R3, R43, RZ, 0x1, P1 ;  /* 0x000000ff2b037211 */ /* 0x000fc800008f0eff */
[----:B------:R-:W-:-:S04]  /*3c00*/  ISETP.GE.AND.EX P0, PT, R3, R0, PT, P0 ;  /* 0x000000000300720c */ /* 0x000fc80003f06300 */
[----:B------:R-:W-:-:S13]  /*3c10*/  ISETP.LE.OR P0, PT, R45, R43, P0 ;  /* 0x0000002b2d00720c */ /* 0x000fda0000703670 */
[----:B------:R-:W-:Y:S05]  /*3c20*/  @P0 BRA `(.L_x_6326) ;  /* 0x00000000008c0947 */ /* 0x000fea0003800000 */
[----:B------:R-:W0:Y:S02]  /*3c30*/  LDC.64 R16, c[0x0][0x248] ;  /* 0x00009200ff107b82 */ /* 0x000e240000000a00 */
[----:B0-----:R-:W-:-:S04]  /*3c40*/  IMAD.WIDE R2, R43, 0x4, R16 ;  /* 0x000000042b027825 */ /* 0x001fc800078e0210 */
[----:B------:R-:W-:Y:S01]  /*3c50*/  IMAD.WIDE R16, R45, 0x4, R16 ;  /* 0x000000042d107825 */ /* 0x000fe200078e0210 */
[----:B------:R-:W-:-:S05]  /*3c60*/  IADD3 R18, P0, R2, 0x4, RZ ;  /* 0x0000000402127810 */ /* 0x000fca0007f1e0ff */
[----:B------:R-:W-:-:S08]  /*3c70*/  IMAD.X R19, RZ, RZ, R3, P0 ;  /* 0x000000ffff137224 */ /* 0x000fd000000e0603 */
.L_x_6329:
        /* <DEDUP_REMOVED lines=24> */
.L_x_6328:
[----:B------:R-:W-:Y:S05]  /*3e00*/  BSYNC B8 ;  /* 0x0000000000087941 */ /* 0x000fea0003800000 */
.L_x_6327:
[----:B------:R-:W-:-:S05]  /*3e10*/  IADD3 R18, P0, R18, 0x4, RZ ;  /* 0x0000000412127810 */ /* 0x000fca0007f1e0ff */
[----:B------:R-:W-:Y:S01]  /*3e20*/  IMAD.X R19, RZ, RZ, R19, P0 ;  /* 0x000000ffff137224 */ /* 0x000fe200000e0613 */
[----:B------:R-:W-:-:S04]  /*3e30*/  ISETP.GE.U32.AND P0, PT, R18, R16, PT ;  /* 0x000000101200720c */ /* 0x000fc80003f06070 */
[----:B------:R-:W-:-:S13]  /*3e40*/  ISETP.GE.U32.AND.EX P0, PT, R19, R17, PT, P0 ;  /* 0x000000111300720c */ /* 0x000fda0003f06100 */
[----:B------:R-:W-:Y:S05]  /*3e50*/  @!P0 BRA `(.L_x_6329) ;  /* 0xfffffffc00888947 */ /* 0x000fea000383ffff */
.L_x_6326:
[----:B------:R-:W-:Y:S05]  /*3e60*/  BSYNC B7 ;  /* 0x0000000000077941 */ /* 0x000fea0003800000 */
.L_x_6325:
[----:B------:R-:W-:Y:S05]  /*3e70*/  BRA `(.L_x_6330) ;  /* 0x000000f400307947 */ /* 0x000fea0003800000 */
.L_x_6241:
[----:B------:R0:W5:Y:S01]  /*3e80*/  LDG.E.64 R46, desc[UR36][R4.64] ;  /* 0x00000024042e7981 */ /* 0x000162000c1e1b00 */
[----:B------:R-:W-:-:S03]  /*3e90*/  ULDC.64 UR38, c[0x0][0x240] ;  /* 0x0000900000267ab9 */ /* 0x000fc60000000a00 */
[----:B------:R0:W5:Y:S04]  /*3ea0*/  LDG.E.64 R50, desc[UR36][R4.64+0x400] ;  /* 0x0004002404327981 */ /* 0x000168000c1e1b00 */
[----:B------:R0:W5:Y:S04]  /*3eb0*/  LDG.E.64 R58, desc[UR36][R4.64+0x800] ;  /* 0x00080024043a7981 */ /* 0x000168000c1e1b00 */
[----:B------:R0:W5:Y:S01]  /*3ec0*/  LDG.E.64 R60, desc[UR36][R4.64+0xc00] ;  /* 0x000c0024043c7981 */ /* 0x000162000c1e1b00 */
[----:B------:R-:W-:Y:S04]  /*3ed0*/  BSSY B7, `(.L_x_6331) ;  /* 0x0000012000077945 */ /* 0x000fe80003800000 */
[----:B------:R-:W-:Y:S05]  /*3ee0*/  @!P0 BRA `(.L_x_6332) ;  /* 0x0000000000408947 */ /* 0x000fea0003800000 */
[----:B------:R-:W-:Y:S01]  /*3ef0*/  MOV R0, 0x0 ;  /* 0x0000000000007802 */ /* 0x000fe20000000f00 */
[----:B------:R-:W-:Y:S01]  /*3f00*/  ULDC.64 UR4, c[0x4][0x128] ;  /* 0x01004a0000047ab9 */ /* 0x000fe20000000a00 */
[----:B------:R-:W-:Y:S01]  /*3f10*/  ULDC.64 UR6, c[0x4][0x8] ;  /* 0x0100020000067ab9 */ /* 0x000fe20000000a00 */
[----:B0-----:R-:W-:Y:S01]  /*3f20*/  MOV R4, UR4 ;  /* 0x0000000400047c02 */ /* 0x001fe20008000f00 */
        /* <DEDUP_REMOVED lines=12> */
.L_x_6332:
[----:B------:R-:W-:Y:S05]  /*3ff0*/  BSYNC B7 ;  /* 0x0000000000077941 */ /* 0x000fea0003800000 */
.L_x_6331:
        /* <DEDUP_REMOVED lines=24> */
.L_x_6334:
[----:B------:R-:W-:Y:S05]  /*4180*/  BSYNC B7 ;  /* 0x0000000000077941 */ /* 0x000fea0003800000 */
.L_x_6333:
        /* <DEDUP_REMOVED lines=26> */
.L_x_6336:
[----:B------:R-:W-:Y:S05]  /*4330*/  BSYNC B7 ;  /* 0x0000000000077941 */ /* 0x000fea0003800000 */
.L_x_6335:
[----:B0-----:R-:W0:Y:S01]  /*4340*/  LDC R4, c[0x0][0x230] ;  /* 0x00008c00ff047b82 */ /* 0x001e220000000800 */
[----:B------:R-:W-:Y:S01]  /*4350*/  ISETP.GE.U32.AND P0, PT, R2, 0x3, PT ;  /* 0x000000030200780c */ /* 0x000fe20003f06070 */
[----:B------:R-:W-:Y:S01]  /*4360*/  ULDC.64 UR4, c[0x0][0x228] ;  /* 0x00008a0000047ab9 */ /* 0x000fe20000000a00 */
[----:B------:R-:W-:Y:S01]  /*4370*/  SHF.R.S32.HI R0, RZ, 0x1f, R46 ;  /* 0x0000001fff007819 */ /* 0x000fe2000001142e */
[----:B------:R-:W-:Y:S01]  /*4380*/  IMAD.WIDE.U32 R20, R46, UR4, RZ ;  /* 0x000000042e147c25 */ /* 0x000fe2000f8e00ff */
[----:B------:R-:W-:Y:S02]  /*4390*/  P2R R52, PR, RZ, 0x1 ;  /* 0x00000001ff347803 */ /* 0x000fe40000000000 */
[----:B------:R-:W-:Y:S01]  /*43a0*/  MOV R34, RZ ;  /* 0x000000ff00227202 */ /* 0x000fe20000000f00 */
[----:B------:R-:W-:Y:S02]  /*43b0*/  IMAD R3, R0, UR4, RZ ;  /* 0x0000000400037c24 */ /* 0x000fe4000f8e02ff */
[----:B------:R-:W-:-:S02]  /*43c0*/  IMAD.MOV.U32 R40, RZ, RZ, R2 ;  /* 0x000000ffff287224 */ /* 0x000fc400078e0002 */
[----:B------:R-:W-:-:S04]  /*43d0*/  IMAD R3, R46, UR5, R3 ;  /* 0x000000052e037c24 */ /* 0x000fc8000f8e0203 */
[----:B------:R-:W-:Y:S02]  /*43e0*/  IMAD.IADD R5, R21, 0x1, R3 ;  /* 0x0000000115057824 */ /* 0x000fe400078e0203 */
[----:B------:R-:W-:Y:S01]  /*43f0*/  IMAD.MOV.U32 R21, RZ, RZ, RZ ;  /* 0x000000ffff157224 */ /* 0x000fe200078e00ff */
[----:B0-----:R-:W-:Y:S01]  /*4400*/  LOP3.LUT R67, R4, 0x3, RZ, 0xc0, !PT ;  /* 0x0000000304437812 */ /* 0x001fe200078ec0ff */
[----:B------:R-:W-:Y:S06]  /*4410*/  @!P0 BRA `(.L_x_6337) ;  /* 0x0000000c00488947 */ /* 0x000fec0003800000 */
[----:B------:R-:W-:Y:S01]  /*4420*/  HFMA2.MMA R21, -RZ, RZ, 0, 0 ;  /* 0x00000000ff157435 */ /* 0x000fe200000001ff */
[----:B------:R-:W-:Y:S01]  /*4430*/  BSSY B0, `(.L_x_6337) ;  /* 0x00000d0000007945 */ /* 0x000fe20003800000 */
[----:B------:R-:W-:Y:S02]  /*4440*/  IMAD.IADD R41, R4, 0x1, -R67 ;  /* 0x0000000104297824 */ /* 0x000fe400078e0a43 */
[----:B------:R-:W-:Y:S02]  /*4450*/  IMAD.MOV.U32 R34, RZ, RZ, RZ ;  /* 0x000000ffff227224 */ /* 0x000fe400078e00ff */
[----:B------:R-:W-:-:S07]  /*4460*/  IMAD.MOV.U32 R40, RZ, RZ, R2 ;  /* 0x000000ffff287224 */ /* 0x000fce00078e0002 */
.L_x_6350:
        /* <DEDUP_REMOVED lines=11> */
[----:B------:R-:W-:Y:S05]  /*4520*/  CALL.REL.NOINC `($__internal_18_$__cuda_sm20_div_s64) ;  /* 0x0000023400187944 */ /* 0x000fea0003c00000 */
[----:B------:R-:W-:Y:S01]  /*4530*/  MOV R30, R4 ;  /* 0x00000004001e7202 */ /* 0x000fe20000000f00 */
[----:B------:R-:W-:Y:S01]  /*4540*/  IMAD.MOV.U32 R31, RZ, RZ, R3 ;  /* 0x000000ffff1f7224 */ /* 0x000fe200078e0003 */
[----:B------:R-:W-:Y:S06]  /*4550*/  BRA `(.L_x_6340) ;  /* 0x00000000004c7947 */ /* 0x000fec0003800000 */
.L_x_6339:
        /* <DEDUP_REMOVED lines=19> */
.L_x_6340:
[----:B------:R-:W-:Y:S05]  /*4690*/  BSYNC B1 ;  /* 0x0000000000017941 */ /* 0x000fea0003800000 */
.L_x_6338:
        /* <DEDUP_REMOVED lines=27> */
[----:B------:R-:W-:Y:S05]  /*4850*/  CALL.REL.NOINC `($__internal_18_$__cuda_sm20_div_s64) ;  /* 0x00000230004c7944 */ /* 0x000fea0003c00000 */
[----:B------:R-:W-:Y:S01]  /*4860*/  IMAD.MOV.U32 R14, RZ, RZ, R4 ;  /* 0x000000ffff0e7224 */ /* 0x000fe200078e0004 */
[----:B------:R-:W-:Y:S01]  /*4870*/  MOV R15, R3 ;  /* 0x00000003000f7202 */ /* 0x000fe20000000f00 */
[----:B------:R-:W-:Y:S06]  /*4880*/  BRA `(.L_x_6343) ;  /* 0x00000000004c7947 */ /* 0x000fec0003800000 */
.L_x_6342:
        /* <DEDUP_REMOVED lines=19> */
.L_x_6343:
[----:B------:R-:W-:Y:S05]  /*49c0*/  BSYNC B1 ;  /* 0x0000000000017941 */ /* 0x000fea0003800000 */
.L_x_6341:
        /* <DEDUP_REMOVED lines=29> */
.L_x_6345:
        /* <DEDUP_REMOVED lines=19> */
.L_x_6346:
[----:B------:R-:W-:Y:S05]  /*4cd0*/  BSYNC B1 ;  /* 0x0000000000017941 */ /* 0x000fea0003800000 */
.L_x_6344:
        /* <DEDUP_REMOVED lines=29> */
.L_x_6348:
        /* <DEDUP_REMOVED lines=19> */
.L_x_6349:
[----:B------:R-:W-:Y:S05]  /*4fe0*/  BSYNC B1 ;  /* 0x0000000000017941 */ /* 0x000fea0003800000 */
.L_x_6347:
        /* <DEDUP_REMOVED lines=21> */
.L_x_6337:
        /* <DEDUP_REMOVED lines=14> */
[----:B------:R-:W-:Y:S05]  /*5220*/  CALL.REL.NOINC `($__internal_18_$__cuda_sm20_div_s64) ;  /* 0x0000022400d87944 */ /* 0x000fea0003c00000 */
[----:B------:R-:W-:Y:S02]  /*5230*/  IMAD.MOV.U32 R12, RZ, RZ, R4 ;  /* 0x000000ffff0c7224 */ /* 0x000fe400078e0004 */
[----:B------:R-:W-:Y:S01]  /*5240*/  IMAD.MOV.U32 R13, RZ, RZ, R3 ;  /* 0x000000ffff0d7224 */ /* 0x000fe200078e0003 */
[----:B------:R-:W-:Y:S06]  /*5250*/  BRA `(.L_x_6354) ;  /* 0x00000000004c7947 */ /* 0x000fec0003800000 */
.L_x_6353:
        /* <DEDUP_REMOVED lines=19> */
.L_x_6354:
[----:B------:R-:W-:Y:S05]  /*5390*/  BSYNC B0 ;  /* 0x0000000000007941 */ /* 0x000fea0003800000 */
.L_x_6352:
[----:B------:R-:W-:Y:S01]  /*53a0*/  ULDC.64 UR4, c[0x0][0x240] ;  /* 0x0000900000047ab9 */ /* 0x000fe20000000a00 */
[----:B------:R-:W-:Y:S02]  /*53b0*/  SHF.R.S32.HI R3, RZ, 0x1f, R40 ;  /* 0x0000001fff037819 */ /* 0x000fe40000011428 */
[----:B------:R-:W-:-:S04]  /*53c0*/  LEA R6, P0, R40, UR4, 0x3 ;  /* 0x0000000428067c11 */ /* 0x000fc8000f8018ff */
[----:B------:R-:W-:-:S06]  /*53d0*/  LEA.HI.X R7, R40, UR5, R3, 0x3, P0 ;  /* 0x0000000528077c11 */ /* 0x000fcc00080f1c03 */
        /* <DEDUP_REMOVED lines=29> */
[----:B------:R-:W-:Y:S05]  /*55b0*/  CALL.REL.NOINC `($__internal_18_$__cuda_sm20_div_s64) ;  /* 0x0000022000f47944 */ /* 0x000fea0003c00000 */
[----:B------:R-:W-:Y:S01]  /*55c0*/  IMAD.MOV.U32 R5, RZ, RZ, R3 ;  /* 0x000000ffff057224 */ /* 0x000fe200078e0003 */
[----:B------:R-:W-:Y:S06]  /*55d0*/  BRA `(.L_x_6357) ;  /* 0x00000000004c7947 */ /* 0x000fec0003800000 */
.L_x_6356:
        /* <DEDUP_REMOVED lines=19> */
.L_x_6357:
[----:B------:R-:W-:Y:S05]  /*5710*/  BSYNC B0 ;  /* 0x0000000000007941 */ /* 0x000fea0003800000 */
.L_x_6355:
[----:B------:R-:W-:Y:S01]  /*5720*/  ULDC.64 UR4, c[0x0][0x240] ;  /* 0x0000900000047ab9 */ /* 0x000fe20000000a00 */
[----:B------:R-:W-:Y:S02]  /*5730*/  SHF.R.S32.HI R3, RZ, 0x1f, R40 ;  /* 0x0000001fff037819 */ /* 0x000fe40000011428 */
[----:B------:R-:W-:-:S04]  /*5740*/  LEA R6, P0, R40, UR4, 0x3 ;  /* 0x0000000428067c11 */ /* 0x000fc8000f8018ff */
[----:B------:R-:W-:-:S06]  /*5750*/  LEA.HI.X R7, R40, UR5, R3, 0x3, P0 ;  /* 0x0000000528077c11 */ /* 0x000fcc00080f1c03 */
[----:B------:R-:W2:Y:S01]  /*5760*/  LDG.E.64 R6, desc[UR36][R6.64+-0x8] ;  /* 0xfffff82406067981 */ /* 0x000ea2000c1e1b00 */
[----:B------:R-:W-:Y:S01]  /*5770*/  IADD3 R11, P0, RZ, -R4, RZ ;  /* 0x80000004ff0b7210 */ /* 0x000fe20007f1e0ff */
[----:B------:R-:W-:Y:S01]  /*5780*/  IMAD.MOV.U32 R8, RZ, RZ, R12 ;  /* 0x000000ffff087224 */ /* 0x000fe200078e000c */
[----:B------:R-:W-:Y:S01]  /*5790*/  MOV R9, R13 ;  /* 0x0000000d00097202 */ /* 0x000fe20000000f00 */
[----:B------:R-:W-:Y:S02]  /*57a0*/  IMAD.MOV.U32 R10, RZ, RZ, R21 ;  /* 0x000000ffff0a7224 */ /* 0x000fe400078e0015 */
        /* <DEDUP_REMOVED lines=25> */
[----:B------:R-:W-:Y:S05]  /*5940*/  CALL.REL.NOINC `($__internal_19_$__cuda_sm20_rem_s64) ;  /* 0x0000022400607944 */ /* 0x000fea0003c00000 */
[----:B------:R-:W-:Y:S02]  /*5950*/  IMAD.MOV.U32 R4, RZ, RZ, R3 ;  /* 0x000000ffff047224 */ /* 0x000fe400078e0003 */
[----:B------:R-:W-:Y:S01]  /*5960*/  IMAD.MOV.U32 R5, RZ, RZ, R0 ;  /* 0x000000ffff057224 */ /* 0x000fe200078e0000 */
[----:B------:R-:W-:Y:S06]  /*5970*/  BRA `(.L_x_6360) ;  /* 0x0000000000487947 */ /* 0x000fec0003800000 */
.L_x_6359:
        /* <DEDUP_REMOVED lines=18> */
.L_x_6360:
[----:B------:R-:W-:Y:S05]  /*5aa0*/  BSYNC B0 ;  /* 0x0000000000007941 */ /* 0x000fea0003800000 */
.L_x_6358:
        /* <DEDUP_REMOVED lines=12> */
.L_x_6351:
[-C--:B------:R-:W-:Y:S01]  /*5b70*/  IADD3 R29, P0, R26, R21.reuse, RZ ;  /* 0x000000151a1d7210 */ /* 0x080fe20007f1e0ff */
[----:B------:R-:W-:Y:S01]  /*5b80*/  BSSY B7, `(.L_x_6361) ;  /* 0x000002f000077945 */ /* 0x000fe20003800000 */
        /* <DEDUP_REMOVED lines=16> */
.L_x_6365:
        /* <DEDUP_REMOVED lines=12> */
[----:B------:R-:W-:Y:S01]  /*5d50*/  HFMA2.MMA R13, -RZ, RZ, 0, 0 ;  /* 0x00000000ff0d7435 */ /* 0x000fe200000001ff */
[----:B------:R-:W-:Y:S01]  /*5d60*/  IMAD.U32 R5, RZ, RZ, UR5 ;  /* 0x00000005ff057e24 */ /* 0x000fe2000f8e00ff */
[----:B------:R-:W0:Y:S01]  /*5d70*/  LDC.64 R14, c[0x4][R14] ;  /* 0x010000000e0e7b82 */ /* 0x000e220000000a00 */
[----:B------:R-:W-:Y:S01]  /*5d80*/  ULDC.64 UR4, c[0x4][0x110] ;  /* 0x0100440000047ab9 */ /* 0x000fe20000000a00 */
[----:B------:R-:W-:Y:S01]  /*5d90*/  IMAD.U32 R10, RZ, RZ, UR6 ;  /* 0x00000006ff0a7e24 */ /* 0x000fe2000f8e00ff */
[----:B------:R-:W-:Y:S01]  /*5da0*/  MOV R6, UR4 ;  /* 0x0000000400067c02 */ /* 0x000fe20008000f00 */
[----:B------:R-:W-:Y:S01]  /*5db0*/  IMAD.U32 R7, RZ, RZ, UR5 ;  /* 0x00000005ff077e24 */ /* 0x000fe2000f8e00ff */
[----:B------:R-:W-:Y:S01]  /*5dc0*/  MOV R11, UR7 ;  /* 0x00000007000b7c02 */ /* 0x000fe20008000f00 */
[----:B------:R-:W-:-:S02]  /*5dd0*/  IMAD.MOV.U32 R8, RZ, RZ, 0x2c ;  /* 0x0000002cff087424 */ /* 0x000fc400078e00ff */
[----:B------:R-:W-:-:S07]  /*5de0*/  IMAD.MOV.U32 R12, RZ, RZ, 0x1 ;  /* 0x00000001ff0c7424 */ /* 0x000fce00078e00ff */
[----:B------:R-:W-:-:S07]  /*5df0*/  LEPC R20, `(.L_x_6364) ;  /* 0x000000001014794e */ /* 0x000fce0000000000 */
[----:B0-----:R-:W-:Y:S05]  /*5e00*/  CALL.ABS.NOINC R14 ;  /* 0x000000000e007343 */ /* 0x001fea0003c00000 */
.L_x_6364:
[----:B------:R-:W-:Y:S05]  /*5e10*/  BSYNC B8 ;  /* 0x0000000000087941 */ /* 0x000fea0003800000 */
.L_x_6363:
[----:B------:R-:W-:-:S05]  /*5e20*/  IADD3 R28, P0, R28, 0x4, RZ ;  /* 0x000000041c1c7810 */ /* 0x000fca0007f1e0ff */
[----:B------:R-:W-:Y:S01]  /*5e30*/  IMAD.X R29, RZ, RZ, R29, P0 ;  /* 0x000000ffff1d7224 */ /* 0x000fe200000e061d */
[----:B------:R-:W-:-:S04]  /*5e40*/  ISETP.GE.U32.AND P0, PT, R28, R31, PT ;  /* 0x0000001f1c00720c */ /* 0x000fc80003f06070 */
[----:B------:R-:W-:-:S13]  /*5e50*/  ISETP.GE.U32.AND.EX P0, PT, R29, R34, PT, P0 ;  /* 0x000000221d00720c */ /* 0x000fda0003f06100 */
[----:B------:R-:W-:Y:S05]  /*5e60*/  @!P0 BRA `(.L_x_6365) ;  /* 0xfffffffc00888947 */ /* 0x000fea000383ffff */
.L_x_6362:
[----:B------:R-:W-:Y:S05]  /*5e70*/  BSYNC B7 ;  /* 0x0000000000077941 */ /* 0x000fea0003800000 */
.L_x_6361:
        /* <DEDUP_REMOVED lines=24> */
.L_x_6367:
[----:B------:R-:W-:Y:S05]  /*6000*/  BSYNC B7 ;  /* 0x0000000000077941 */ /* 0x000fea0003800000 */
.L_x_6366:
        /* <DEDUP_REMOVED lines=21> */
.L_x_6369:
[----:B------:R-:W-:Y:S05]  /*6160*/  BSYNC B7 ;  /* 0x0000000000077941 */ /* 0x000fea0003800000 */
.L_x_6368:
        /* <DEDUP_REMOVED lines=26> */
.L_x_6371:
[----:B------:R-:W-:Y:S05]  /*6310*/  BSYNC B7 ;  /* 0x0000000000077941 */ /* 0x000fea0003800000 */
.L_x_6370:
[----:B------:R-:W-:Y:S01]  /*6320*/  ISETP.NE.AND P6, PT, R52, RZ, PT ;  /* 0x000000ff3400720c */ /* 0x000fe20003fc5270 */
[----:B------:R-:W-:Y:S01]  /*6330*/  ULDC.64 UR4, c[0x0][0x228] ;  /* 0x00008a0000047ab9 */ /* 0x000fe20000000a00 */
[----:B------:R-:W-:Y:S01]  /*6340*/  SHF.R.S32.HI R0, RZ, 0x1f, R47 ;  /* 0x0000001fff007819 */ /* 0x000fe2000001142f */
[----:B------:R-:W-:Y:S01]  /*6350*/  IMAD.WIDE.U32 R34, R47, UR4, RZ ;  /* 0x000000042f227c25 */ /* 0x000fe2000f8e00ff */
[----:B------:R-:W-:Y:S02]  /*6360*/  MOV R40, RZ ;  /* 0x000000ff00287202 */ /* 0x000fe40000000f00 */
[----:B------:R-:W-:Y:S01]  /*6370*/  MOV R22, R2 ;  /* 0x0000000200167202 */ /* 0x000fe20000000f00 */
[----:B------:R-:W-:-:S04]  /*6380*/  IMAD R0, R0, UR4, RZ ;  /* 0x0000000400007c24 */ /* 0x000fc8000f8e02ff */
[----:B------:R-:W-:-:S04]  /*6390*/  IMAD R5, R47, UR5, R0 ;  /* 0x000000052f057c24 */ /* 0x000fc8000f8e0200 */
[----:B------:R-:W-:Y:S02]  /*63a0*/  IMAD.IADD R5, R35, 0x1, R5 ;  /* 0x0000000123057824 */ /* 0x000fe400078e0205 */
[----:B------:R-:W-:Y:S01]  /*63b0*/  IMAD.MOV.U32 R35, RZ, RZ, RZ ;  /* 0x000000ffff237224 */ /* 0x000fe200078e00ff */
[----:B------:R-:W-:Y:S06]  /*63c0*/  @!P6 BRA `(.L_x_6372) ;  /* 0x0000000c004ce947 */ /* 0x000fec0003800000 */
[----:B------:R-:W-:Y:S01]  /*63d0*/  ULDC UR4, c[0x0][0x230] ;  /* 0x00008c0000047ab9 */ /* 0x000fe20000000800 */
[----:B------:R-:W-:Y:S01]  /*63e0*/  BSSY B0, `(.L_x_6372) ;  /* 0x00000d1000007945 */ /* 0x000fe20003800000 */
[----:B------:R-:W-:Y:S01]  /*63f0*/  IMAD.MOV.U32 R40, RZ, RZ, RZ ;  /* 0x000000ffff287224 */ /* 0x000fe200078e00ff */
[----:B------:R-:W-:Y:S01]  /*6400*/  MOV R22, R2 ;  /* 0x0000000200167202 */ /* 0x000fe20000000f00 */
[----:B------:R-:W-:Y:S01]  /*6410*/  IMAD.MOV.U32 R35, RZ, RZ, RZ ;  /* 0x000000ffff237224 */ /* 0x000fe200078e00ff */
[----:B------:R-:W-:-:S07]  /*6420*/  IADD3 R26, -R67, UR4, RZ ;  /* 0x00000004431a7c10 */ /* 0x000fce000fffe1ff */
.L_x_6385:
        /* <DEDUP_REMOVED lines=15> */
.L_x_6374:
        /* <DEDUP_REMOVED lines=19> */
.L_x_6375:
[----:B------:R-:W-:Y:S05]  /*6650*/  BSYNC B1 ;  /* 0x0000000000017941 */ /* 0x000fea0003800000 */
.L_x_6373:
        /* <DEDUP_REMOVED lines=31> */
.L_x_6377:
        /* <DEDUP_REMOVED lines=19> */
.L_x_6378:
[----:B------:R-:W-:Y:S05]  /*6980*/  BSYNC B1 ;  /* 0x0000000000017941 */ /* 0x000fea0003800000 */
.L_x_6376:
        /* <DEDUP_REMOVED lines=29> */
.L_x_6380:
        /* <DEDUP_REMOVED lines=19> */
.L_x_6381:
[----:B------:R-:W-:Y:S05]  /*6c90*/  BSYNC B1 ;  /* 0x0000000000017941 */ /* 0x000fea0003800000 */
.L_x_6379:
        /* <DEDUP_REMOVED lines=8> */
[----:B------:R-:W-:Y:S02]  /*6d20*/  IMAD R3, R3, R12, RZ ;  /* 0x0000000c03037224 */ /* 0x000fe400078e02ff */
[----:B------:R-:W-:Y:S02]  /*6d30*/  IMAD.MOV.U32 R12, RZ, RZ, R30 ;  /* 0x000000ffff0c7224 */ /* 0x000fe400078e001e */
[----:B------:R-:W-:Y:S02]  /*6d40*/  IMAD R3, R13, R9, R3 ;  /* 0x000000090d037224 */ /* 0x000fe400078e0203 */
[----:B------:R-:W-:-:S03]  /*6d50*/  IMAD.MOV.U32 R13, RZ, RZ, R34 ;  /* 0x000000ffff0d7224 */ /* 0x000fc600078e0022 */
        /* <DEDUP_REMOVED lines=17> */
.L_x_6383:
        /* <DEDUP_REMOVED lines=19> */
.L_x_6384:
[----:B------:R-:W-:Y:S05]  /*6fa0*/  BSYNC B1 ;  /* 0x0000000000017941 */ /* 0x000fea0003800000 */
.L_x_6382:
        /* <DEDUP_REMOVED lines=21> */
.L_x_6372:
[----:B------:R-:W-:-:S13]  /*7100*/  ISETP.NE.AND P0, PT, R67, RZ, PT ;  /* 0x000000ff4300720c */ /* 0x000fda0003f05270 */
        /* <DEDUP_REMOVED lines=16> */
.L_x_6388:
        /* <DEDUP_REMOVED lines=19> */
.L_x_6389:
[----:B------:R-:W-:Y:S05]  /*7340*/  BSYNC B0 ;  /* 0x0000000000007941 */ /* 0x000fea0003800000 */
.L_x_6387:
[----:B------:R-:W-:Y:S01]  /*7350*/  ULDC.64 UR4, c[0x0][0x240] ;  /* 0x0000900000047ab9 */ /* 0x000fe20000000a00 */
[----:B------:R-:W-:Y:S02]  /*7360*/  SHF.R.S32.HI R3, RZ, 0x1f, R22 ;  /* 0x0000001fff037819 */ /* 0x000fe40000011416 */
[----:B------:R-:W-:-:S04]  /*7370*/  LEA R20, P0, R22, UR4, 0x3 ;  /* 0x0000000416147c11 */ /* 0x000fc8000f8018ff */
[----:B------:R-:W-:-:S05]  /*7380*/  LEA.HI.X R21, R22, UR5, R3, 0x3, P0 ;  /* 0x0000000516157c11 */ /* 0x000fca00080f1c03 */
[----:B------:R-:W2:Y:S01]  /*7390*/  LDG.E.64 R6, desc[UR36][R20.64] ;  /* 0x0000002414067981 */ /* 0x000ea2000c1e1b00 */
[----:B------:R-:W-:Y:S02]  /*73a0*/  IADD3 R9, P0, RZ, -R12, RZ ;  /* 0x8000000cff097210 */ /* 0x000fe40007f1e0ff */
[----:B------:R-:W-:Y:S01]  /*73b0*/  MOV R4, R34 ;  /* 0x0000002200047202 */ /* 0x000fe20000000f00 */
        /* <DEDUP_REMOVED lines=25> */
[----:B------:R-:W-:Y:S05]  /*7550*/  CALL.REL.NOINC `($__internal_18_$__cuda_sm20_div_s64) ;  /* 0x00000204000c7944 */ /* 0x000fea0003c00000 */
[----:B------:R-:W-:Y:S01]  /*7560*/  MOV R5, R3 ;  /* 0x0000000300057202 */ /* 0x000fe20000000f00 */
[----:B------:R-:W-:Y:S06]  /*7570*/  BRA `(.L_x_6392) ;  /* 0x00000000004c7947 */ /* 0x000fec0003800000 */
.L_x_6391:
        /* <DEDUP_REMOVED lines=19> */
.L_x_6392:
[----:B------:R-:W-:Y:S05]  /*76b0*/  BSYNC B0 ;  /* 0x0000000000007941 */ /* 0x000fea0003800000 */
.L_x_6390:
        /* <DEDUP_REMOVED lines=9> */
[----:B------:R-:W-:-:S05]  /*7750*/  IMAD R3, R15, R11, R3 ;  /* 0x0000000b0f037224 */ /* 0x000fca00078e0203 */
[----:B------:R-:W-:-:S05]  /*7760*/  IADD3 R3, R9, R3, RZ ;  /* 0x0000000309037210 */ /* 0x000fca0007ffe0ff */
[----:B--2---:R-:W-:Y:S02]  /*7770*/  IMAD R3, R3, R6, RZ ;  /* 0x0000000603037224 */ /* 0x004fe400078e02ff */
[----:B------:R-:W-:-:S04]  /*7780*/  IMAD.WIDE.U32 R10, R6, R8, R34 ;  /* 0x00000008060a7225 */ /* 0x000fc800078e0022 */
[----:B------:R-:W-:Y:S02]  /*7790*/  IMAD R3, R7, R8, R3 ;  /* 0x0000000807037224 */ /* 0x000fe400078e0203 */
[----:B------:R-:W-:-:S03]  /*77a0*/  IMAD.MOV.U32 R40, RZ, RZ, R10 ;  /* 0x000000ffff287224 */ /* 0x000fc600078e000a */
[----:B------:R-:W-:Y:S01]  /*77b0*/  IADD3 R35, R11, R3, RZ ;  /* 0x000000030b237210 */ /* 0x000fe20007ffe0ff */
        /* <DEDUP_REMOVED lines=13> */
[----:B------:R-:W-:Y:S05]  /*7890*/  CALL.REL.NOINC `($__internal_19_$__cuda_sm20_rem_s64) ;  /* 0x00000204008c7944 */ /* 0x000fea0003c00000 */
[----:B------:R-:W-:Y:S01]  /*78a0*/  IMAD.MOV.U32 R4, RZ, RZ, R3 ;  /* 0x000000ffff047224 */ /* 0x000fe200078e0003 */
[----:B------:R-:W-:Y:S01]  /*78b0*/  MOV R5, R0 ;  /* 0x0000000000057202 */ /* 0x000fe20000000f00 */
[----:B------:R-:W-:Y:S06]  /*78c0*/  BRA `(.L_x_6395) ;  /* 0x0000000000487947 */ /* 0x000fec0003800000 */
.L_x_6394:
        /* <DEDUP_REMOVED lines=18> */
.L_x_6395:
[----:B------:R-:W-:Y:S05]  /*79f0*/  BSYNC B0 ;  /* 0x0000000000007941 */ /* 0x000fea0003800000 */
.L_x_6393:
[----:B------:R-:W2:Y:S01]  /*7a00*/  LDG.E.64 R20, desc[UR36][R20.64+-0x10] ;  /* 0xfffff02414147981 */ /* 0x000ea2000c1e1b00 */
[----:B------:R-:W-:Y:S02]  /*7a10*/  IMAD.MOV.U32 R34, RZ, RZ, R40 ;  /* 0x000000ffff227224 */ /* 0x000fe400078e0028 */
[----:B--2---:R-:W-:Y:S02]  /*7a20*/  IMAD R3, R5, R20, RZ ;  /* 0x0000001405037224 */ /* 0x004fe400078e02ff */
[----:B------:R-:W-:-:S04]  /*7a30*/  IMAD.WIDE.U32 R6, R20, R4, R34 ;  /* 0x0000000414067225 */ /* 0x000fc800078e0022 */
[----:B------:R-:W-:Y:S01]  /*7a40*/  IMAD R3, R21, R4, R3 ;  /* 0x0000000415037224 */ /* 0x000fe200078e0203 */
[----:B------:R-:W-:-:S03]  /*7a50*/  MOV R40, R6 ;  /* 0x0000000600287202 */ /* 0x000fc60000000f00 */
[----:B------:R-:W-:-:S07]  /*7a60*/  IMAD.IADD R35, R7, 0x1, R3 ;  /* 0x0000000107237824 */ /* 0x000fce00078e0203 */
.L_x_6386:
[-C--:B------:R-:W-:Y:S01]  /*7a70*/  IADD3 R3, P0, R27, R40.reuse, RZ ;  /* 0x000000281b037210 */ /* 0x080fe20007f1e0ff */
        /* <DEDUP_REMOVED lines=17> */
.L_x_6400:
        /* <DEDUP_REMOVED lines=24> */
.L_x_6399:
[----:B------:R-:W-:Y:S05]  /*7d10*/  BSYNC B8 ;  /* 0x0000000000087941 */ /* 0x000fea0003800000 */
.L_x_6398:
[----:B------:R-:W-:-:S05]  /*7d20*/  IADD3 R22, P0, R22, 0x4, RZ ;  /* 0x0000000416167810 */ /* 0x000fca0007f1e0ff */
[----:B------:R-:W-:Y:S01]  /*7d30*/  IMAD.X R23, RZ, RZ, R23, P0 ;  /* 0x000000ffff177224 */ /* 0x000fe200000e0617 */
[----:B------:R-:W-:-:S04]  /*7d40*/  ISETP.GE.U32.AND P0, PT, R22, R27, PT ;  /* 0x0000001b1600720c */ /* 0x000fc80003f06070 */
[----:B------:R-:W-:-:S13]  /*7d50*/  ISETP.GE.U32.AND.EX P0, PT, R23, R26, PT, P0 ;  /* 0x0000001a1700720c */ /* 0x000fda0003f06100 */
[----:B------:R-:W-:Y:S05]  /*7d60*/  @!P0 BRA `(.L_x_6400) ;  /* 0xfffffffc00888947 */ /* 0x000fea000383ffff */
.L_x_6397:
[----:B------:R-:W-:Y:S05]  /*7d70*/  BSYNC B7 ;  /* 0x0000000000077941 */ /* 0x000fea0003800000 */
.L_x_6396:
        /* <DEDUP_REMOVED lines=21> */
.L_x_6402:
[----:B------:R-:W-:Y:S05]  /*7ed0*/  BSYNC B7 ;  /* 0x0000000000077941 */ /* 0x000fea0003800000 */
.L_x_6401:
        /* <DEDUP_REMOVED lines=21> */
.L_x_6404:
[----:B------:R-:W-:Y:S05]  /*8030*/  BSYNC B7 ;  /* 0x0000000000077941 */ /* 0x000fea0003800000 */
.L_x_6403:
        /* <DEDUP_REMOVED lines=26> */
.L_x_6406:
[----:B------:R-:W-:Y:S05]  /*81e0*/  BSYNC B7 ;  /* 0x0000000000077941 */ /* 0x000fea0003800000 */
.L_x_6405:
        /* <DEDUP_REMOVED lines=17> */
.L_x_6420:
        /* <DEDUP_REMOVED lines=16> */
.L_x_6409:
        /* <DEDUP_REMOVED lines=19> */
.L_x_6410:
[----:B------:R-:W-:Y:S05]  /*8530*/  BSYNC B1 ;  /* 0x0000000000017941 */ /* 0x000fea0003800000 */
.L_x_6408:
        /* <DEDUP_REMOVED lines=30> */
.L_x_6412:
        /* <DEDUP_REMOVED lines=19> */
.L_x_6413:
[----:B------:R-:W-:Y:S05]  /*8850*/  BSYNC B1 ;  /* 0x0000000000017941 */ /* 0x000fea0003800000 */
.L_x_6411:
        /* <DEDUP_REMOVED lines=29> */
.L_x_6415:
        /* <DEDUP_REMOVED lines=19> */
.L_x_6416:
[----:B------:R-:W-:Y:S05]  /*8b60*/  BSYNC B1 ;  /* 0x0000000000017941 */ /* 0x000fea0003800000 */
.L_x_6414:
        /* <DEDUP_REMOVED lines=28> */
.L_x_6418:
        /* <DEDUP_REMOVED lines=19> */
.L_x_6419:
[----:B------:R-:W-:Y:S05]  /*8e60*/  BSYNC B1 ;  /* 0x0000000000017941 */ /* 0x000fea0003800000 */
.L_x_6417:
        /* <DEDUP_REMOVED lines=20> */
.L_x_6407:
        /* <DEDUP_REMOVED lines=15> */
[----:B------:R-:W-:Y:S01]  /*90a0*/  IMAD.MOV.U32 R14, RZ, RZ, R4 ;  /* 0x000000ffff0e7224 */ /* 0x000fe200078e0004 */
[----:B------:R-:W-:Y:S01]  /*90b0*/  MOV R15, R3 ;  /* 0x00000003000f7202 */ /* 0x000fe20000000f00 */
[----:B------:R-:W-:Y:S06]  /*90c0*/  BRA `(.L_x_6424) ;  /* 0x00000000004c7947 */ /* 0x000fec0003800000 */
.L_x_6423:
        /* <DEDUP_REMOVED lines=19> */
.L_x_6424:
[----:B------:R-:W-:Y:S05]  /*9200*/  BSYNC B0 ;  /* 0x0000000000007941 */ /* 0x000fea0003800000 */
.L_x_6422:
        /* <DEDUP_REMOVED lines=31> */
.L_x_6426:
        /* <DEDUP_REMOVED lines=19> */
.L_x_6427:
[----:B------:R-:W-:Y:S05]  /*9530*/  BSYNC B0 ;  /* 0x0000000000007941 */ /* 0x000fea0003800000 */
.L_x_6425:
        /* <DEDUP_REMOVED lines=30> */
.L_x_6429:
        /* <DEDUP_REMOVED lines=18> */
.L_x_6430:
[----:B------:R-:W-:Y:S05]  /*9840*/  BSYNC B0 ;  /* 0x0000000000007941 */ /* 0x000fea0003800000 */
.L_x_6428:
[----:B------:R-:W2:Y:S01]  /*9850*/  LDG.E.64 R20, desc[UR36][R20.64+-0x10] ;  /* 0xfffff02414147981 */ /* 0x000ea2000c1e1b00 */
[----:B------:R-:W-:Y:S02]  /*9860*/  IMAD.MOV.U32 R31, RZ, RZ, R29 ;  /* 0x000000ffff1f7224 */ /* 0x000fe400078e001d */
[----:B--2---:R-:W-:Y:S02]  /*9870*/  IMAD R3, R5, R20, RZ ;  /* 0x0000001405037224 */ /* 0x004fe400078e02ff */
[----:B------:R-:W-:-:S04]  /*9880*/  IMAD.WIDE.U32 R30, R20, R4, R30 ;  /* 0x00000004141e7225 */ /* 0x000fc800078e001e */
[----:B------:R-:W-:-:S04]  /*9890*/  IMAD R3, R21, R4, R3 ;  /* 0x0000000415037224 */ /* 0x000fc800078e0203 */
[----:B------:R-:W-:-:S07]  /*98a0*/  IMAD.IADD R29, R31, 0x1, R3 ;  /* 0x000000011f1d7824 */ /* 0x000fce00078e0203 */
.L_x_6421:
[-C--:B------:R-:W-:Y:S01]  /*98b0*/  IADD3 R23, P0, R38, R30.reuse, RZ ;  /* 0x0000001e26177210 */ /* 0x080fe20007f1e0ff */
[----:B------:R-:W-:Y:S01]  /*98c0*/  BSSY B7, `(.L_x_6431) ;  /* 0x000002f000077945 */ /* 0x000fe20003800000 */
[----:B------:R-:W-:Y:S02]  /*98d0*/  IADD3 R3, P2, R18, R30, RZ ;  /* 0x0000001e12037210 */ /* 0x000fe40007f5e0ff */
[----:B------:R-:W-:Y:S02]  /*98e0*/  IADD3 R0, P1, R23, 0x1, RZ ;  /* 0x0000000117007810 */ /* 0x000fe40007f3e0ff */
[----:B------:R-:W-:Y:S02]  /*98f0*/  LEA.HI.X.SX32 R4, R38, R29, 0x1, P0 ;  /* 0x0000001d26047211 */ /* 0x000fe400000f0eff */
        /* <DEDUP_REMOVED lines=13> */
.L_x_6435:
        /* <DEDUP_REMOVED lines=24> */
.L_x_6434:
[----:B------:R-:W-:Y:S05]  /*9b50*/  BSYNC B8 ;  /* 0x0000000000087941 */ /* 0x000fea0003800000 */
.L_x_6433:
[----:B------:R-:W-:-:S05]  /*9b60*/  IADD3 R22, P0, R22, 0x4, RZ ;  /* 0x0000000416167810 */ /* 0x000fca0007f1e0ff */
[----:B------:R-:W-:Y:S01]  /*9b70*/  IMAD.X R23, RZ, RZ, R23, P0 ;  /* 0x000000ffff177224 */ /* 0x000fe200000e0617 */
[----:B------:R-:W-:-:S04]  /*9b80*/  ISETP.GE.U32.AND P0, PT, R22, R27, PT ;  /* 0x0000001b1600720c */ /* 0x000fc80003f06070 */
[----:B------:R-:W-:-:S13]  /*9b90*/  ISETP.GE.U32.AND.EX P0, PT, R23, R18, PT, P0 ;  /* 0x000000121700720c */ /* 0x000fda0003f06100 */
[----:B------:R-:W-:Y:S05]  /*9ba0*/  @!P0 BRA `(.L_x_6435) ;  /* 0xfffffffc00888947 */ /* 0x000fea000383ffff */
.L_x_6432:
[----:B------:R-:W-:Y:S05]  /*9bb0*/  BSYNC B7 ;  /* 0x0000000000077941 */ /* 0x000fea0003800000 */
.L_x_6431:
        /* <DEDUP_REMOVED lines=21> */
.L_x_6437:
[----:B------:R-:W-:Y:S05]  /*9d10*/  BSYNC B7 ;  /* 0x0000000000077941 */ /* 0x000fea0003800000 */
.L_x_6436:
        /* <DEDUP_REMOVED lines=21> */
.L_x_6439:
[----:B------:R-:W-:Y:S05]  /*9e70*/  BSYNC B7 ;  /* 0x0000000000077941 */ /* 0x000fea0003800000 */
.L_x_6438:
        /* <DEDUP_REMOVED lines=26> */
.L_x_6441:
[----:B------:R-:W-:Y:S05]  /*a020*/  BSYNC B7 ;  /* 0x0000000000077941 */ /* 0x000fea0003800000 */
.L_x_6440:
[----:B------:R-:W-:Y:S01]  /*a030*/  ISETP.NE.AND P6, PT, R52, RZ, PT ;  /* 0x000000ff3400720c */ /* 0x000fe20003fc5270 */
[----:B------:R-:W-:Y:S01]  /*a040*/  ULDC.64 UR4, c[0x0][0x228] ;  /* 0x00008a0000047ab9 */ /* 0x000fe20000000a00 */
[----:B------:R-:W-:Y:S01]  /*a050*/  SHF.R.S32.HI R0, RZ, 0x1f, R51 ;  /* 0x0000001fff007819 */ /* 0x000fe20000011433 */
[----:B------:R-:W-:-:S04]  /*a060*/  IMAD.WIDE.U32 R4, R51, UR4, RZ ;  /* 0x0000000433047c25 */ /* 0x000fc8000f8e00ff */
[----:B------:R-:W-:Y:S02]  /*a070*/  IMAD R0, R0, UR4, RZ ;  /* 0x0000000400007c24 */ /* 0x000fe4000f8e02ff */
[----:B------:R-:W-:Y:S02]  /*a080*/  IMAD.MOV.U32 R29, RZ, RZ, RZ ;  /* 0x000000ffff1d7224 */ /* 0x000fe400078e00ff */
[----:B------:R-:W-:Y:S02]  /*a090*/  IMAD R51, R51, UR5, R0 ;  /* 0x0000000533337c24 */ /* 0x000fe4000f8e0200 */
[----:B------:R-:W-:Y:S02]  /*a0a0*/  IMAD.MOV.U32 R28, RZ, RZ, R4 ;  /* 0x000000ffff1c7224 */ /* 0x000fe400078e0004 */
[----:B------:R-:W-:Y:S01]  /*a0b0*/  IMAD.MOV.U32 R30, RZ, RZ, RZ ;  /* 0x000000ffff1e7224 */ /* 0x000fe200078e00ff */
[----:B------:R-:W-:Y:S01]  /*a0c0*/  IADD3 R5, R5, R51, RZ ;  /* 0x0000003305057210 */ /* 0x000fe20007ffe0ff */
[----:B------:R-:W-:Y:S01]  /*a0d0*/  IMAD.MOV.U32 R18, RZ, RZ, R2 ;  /* 0x000000ffff127224 */ /* 0x000fe200078e0002 */
[----:B------:R-:W-:Y:S06]  /*a0e0*/  @!P6 BRA `(.L_x_6442) ;  /* 0x0000000c004ce947 */ /* 0x000fec0003800000 */
[----:B------:R-:W-:Y:S01]  /*a0f0*/  ULDC UR4, c[0x0][0x230] ;  /* 0x00008c0000047ab9 */ /* 0x000fe20000000800 */
[----:B------:R-:W-:Y:S01]  /*a100*/  BSSY B0, `(.L_x_6442) ;  /* 0x00000d1000007945 */ /* 0x000fe20003800000 */
[----:B------:R-:W-:Y:S01]  /*a110*/  MOV R29, RZ ;  /* 0x000000ff001d7202 */ /* 0x000fe20000000f00 */
[----:B------:R-:W-:Y:S01]  /*a120*/  IMAD.MOV.U32 R30, RZ, RZ, RZ ;  /* 0x000000ffff1e7224 */ /* 0x000fe200078e00ff */
[----:B------:R-:W-:Y:S01]  /*a130*/  IADD3 R32, -R67, UR4, RZ ;  /* 0x0000000443207c10 */ /* 0x000fe2000fffe1ff */
[----:B------:R-:W-:-:S07]  /*a140*/  IMAD.MOV.U32 R18, RZ, RZ, R2 ;  /* 0x000000ffff127224 */ /* 0x000fce00078e0002 */
.L_x_6455:
        /* <DEDUP_REMOVED lines=16> */
.L_x_6444:
        /* <DEDUP_REMOVED lines=19> */
.L_x_6445:
[----:B------:R-:W-:Y:S05]  /*a380*/  BSYNC B1 ;  /* 0x0000000000017941 */ /* 0x000fea0003800000 */
.L_x_6443:
        /* <DEDUP_REMOVED lines=31> */
.L_x_6447:
        /* <DEDUP_REMOVED lines=19> */
.L_x_6448:
[----:B------:R-:W-:Y:S05]  /*a6b0*/  BSYNC B1 ;  /* 0x0000000000017941 */ /* 0x000fea0003800000 */
.L_x_6446:
        /* <DEDUP_REMOVED lines=29> */
.L_x_6450:
        /* <DEDUP_REMOVED lines=19> */
.L_x_6451:
[----:B------:R-:W-:Y:S05]  /*a9c0*/  BSYNC B1 ;  /* 0x0000000000017941 */ /* 0x000fea0003800000 */
.L_x_6449:
        /* <DEDUP_REMOVED lines=28> */
.L_x_6453:
        /* <DEDUP_REMOVED lines=19> */
.L_x_6454:
[----:B------:R-:W-:Y:S05]  /*acc0*/  BSYNC B1 ;  /* 0x0000000000017941 */ /* 0x000fea0003800000 */
.L_x_6452:
        /* <DEDUP_REMOVED lines=21> */
.L_x_6442:
        /* <DEDUP_REMOVED lines=18> */
.L_x_6458:
        /* <DEDUP_REMOVED lines=19> */
.L_x_6459:
[----:B------:R-:W-:Y:S05]  /*b070*/  BSYNC B0 ;  /* 0x0000000000007941 */ /* 0x000fea0003800000 */
.L_x_6457:
        /* <DEDUP_REMOVED lines=33> */
.L_x_6461:
        /* <DEDUP_REMOVED lines=19> */
.L_x_6462:
[----:B------:R-:W-:Y:S05]  /*b3c0*/  BSYNC B0 ;  /* 0x0000000000007941 */ /* 0x000fea0003800000 */
.L_x_6460:
        /* <DEDUP_REMOVED lines=29> */
[----:B------:R-:W-:Y:S01]  /*b5a0*/  MOV R4, R3 ;  /* 0x0000000300047202 */ /* 0x000fe20000000f00 */
[----:B------:R-:W-:Y:S01]  /*b5b0*/  IMAD.MOV.U32 R5, RZ, RZ, R0 ;  /* 0x000000ffff057224 */ /* 0x000fe200078e0000 */
[----:B------:R-:W-:Y:S06]  /*b5c0*/  BRA `(.L_x_6465) ;  /* 0x0000000000487947 */ /* 0x000fec0003800000 */
.L_x_6464:
        /* <DEDUP_REMOVED lines=18> */
.L_x_6465:
[----:B------:R-:W-:Y:S05]  /*b6f0*/  BSYNC B0 ;  /* 0x0000000000007941 */ /* 0x000fea0003800000 */
.L_x_6463:
        /* <DEDUP_REMOVED lines=8> */
.L_x_6456:
        /* <DEDUP_REMOVED lines=18> */
.L_x_6470:
        /* <DEDUP_REMOVED lines=24> */
.L_x_6469:
[----:B------:R-:W-:Y:S05]  /*ba20*/  BSYNC B8 ;  /* 0x0000000000087941 */ /* 0x000fea0003800000 */
.L_x_6468:
[----:B------:R-:W-:-:S04]  /*ba30*/  IADD3 R18, P0, R18, 0x4, RZ ;  /* 0x0000000412127810 */ /* 0x000fc80007f1e0ff */
[----:B------:R-:W-:Y:S02]  /*ba40*/  IADD3.X R19, RZ, R19, RZ, P0, !PT ;  /* 0x00000013ff137210 */ /* 0x000fe400007fe4ff */
[----:B------:R-:W-:-:S04]  /*ba50*/  ISETP.GE.U32.AND P0, PT, R18, R23, PT ;  /* 0x000000171200720c */ /* 0x000fc80003f06070 */
[----:B------:R-:W-:-:S13]  /*ba60*/  ISETP.GE.U32.AND.EX P0, PT, R19, R30, PT, P0 ;  /* 0x0000001e1300720c */ /* 0x000fda0003f06100 */
[----:B------:R-:W-:Y:S05]  /*ba70*/  @!P0 BRA `(.L_x_6470) ;  /* 0xfffffffc00888947 */ /* 0x000fea000383ffff */
.L_x_6467:
[----:B------:R-:W-:Y:S05]  /*ba80*/  BSYNC B7 ;  /* 0x0000000000077941 */ /* 0x000fea0003800000 */
.L_x_6466:
        /* <DEDUP_REMOVED lines=21> */
.L_x_6472:
[----:B------:R-:W-:Y:S05]  /*bbe0*/  BSYNC B7 ;  /* 0x0000000000077941 */ /* 0x000fea0003800000 */
.L_x_6471:
        /* <DEDUP_REMOVED lines=21> */
.L_x_6474:
[----:B------:R-:W-:Y:S05]  /*bd40*/  BSYNC B7 ;  /* 0x0000000000077941 */ /* 0x000fea0003800000 */
.L_x_6473:
        /* <DEDUP_REMOVED lines=26> */
.L_x_6476:
[----:B------:R-:W-:Y:S05]  /*bef0*/  BSYNC B7 ;  /* 0x0000000000077941 */ /* 0x000fea0003800000 */
.L_x_6475:
[----:B------:R-:W-:Y:S01]  /*bf00*/  ISETP.NE.AND P6, PT, R52, RZ, PT ;  /* 0x000000ff3400720c */ /* 0x000fe20003fc5270 */
[----:B------:R-:W-:Y:S01]  /*bf10*/  ULDC.64 UR4, c[0x0][0x228] ;  /* 0x00008a0000047ab9 */ /* 0x000fe20000000a00 */
[----:B------:R-:W-:Y:S01]  /*bf20*/  SHF.R.S32.HI R0, RZ, 0x1f, R58 ;  /* 0x0000001fff007819 */ /* 0x000fe2000001143a */
[----:B------:R-:W-:Y:S01]  /*bf30*/  IMAD.WIDE.U32 R28, R58, UR4, RZ ;  /* 0x000000043a1c7c25 */ /* 0x000fe2000f8e00ff */
[----:B------:R-:W-:Y:S02]  /*bf40*/  CS2R R26, SRZ ;  /* 0x00000000001a7805 */ /* 0x000fe4000001ff00 */
[----:B------:R-:W-:Y:S01]  /*bf50*/  MOV R30, R2 ;  /* 0x00000002001e7202 */ /* 0x000fe20000000f00 */
[----:B------:R-:W-:-:S04]  /*bf60*/  IMAD R3, R0, UR4, RZ ;  /* 0x0000000400037c24 */ /* 0x000fc8000f8e02ff */
        /* <DEDUP_REMOVED lines=8> */
.L_x_6490:
        /* <DEDUP_REMOVED lines=16> */
.L_x_6479:
        /* <DEDUP_REMOVED lines=19> */
.L_x_6480:
[----:B------:R-:W-:Y:S05]  /*c220*/  BSYNC B1 ;  /* 0x0000000000017941 */ /* 0x000fea0003800000 */
.L_x_6478:
        /* <DEDUP_REMOVED lines=29> */
.L_x_6482:
        /* <DEDUP_REMOVED lines=19> */
.L_x_6483:
[----:B------:R-:W-:Y:S05]  /*c530*/  BSYNC B1 ;  /* 0x0000000000017941 */ /* 0x000fea0003800000 */
.L_x_6481:
        /* <DEDUP_REMOVED lines=29> */
.L_x_6485:
        /* <DEDUP_REMOVED lines=19> */
.L_x_6486:
[----:B------:R-:W-:Y:S05]  /*c840*/  BSYNC B1 ;  /* 0x0000000000017941 */ /* 0x000fea0003800000 */
.L_x_6484:
        /* <DEDUP_REMOVED lines=28> */
.L_x_6488:
        /* <DEDUP_REMOVED lines=19> */
.L_x_6489:
[----:B------:R-:W-:Y:S05]  /*cb40*/  BSYNC B1 ;  /* 0x0000000000017941 */ /* 0x000fea0003800000 */
.L_x_6487:
        /* <DEDUP_REMOVED lines=20> */
.L_x_6477:
        /* <DEDUP_REMOVED lines=18> */
.L_x_6493:
        /* <DEDUP_REMOVED lines=19> */
.L_x_6494:
[----:B------:R-:W-:Y:S05]  /*cee0*/  BSYNC B0 ;  /* 0x0000000000007941 */ /* 0x000fea0003800000 */
.L_x_6492:
        /* <DEDUP_REMOVED lines=28> */
[----:B------:R-:W-:Y:S01]  /*d0b0*/  IMAD.MOV.U32 R5, RZ, RZ, R3 ;  /* 0x000000ffff057224 */ /* 0x000fe200078e0003 */
[----:B------:R-:W-:Y:S06]  /*d0c0*/  BRA `(.L_x_6497) ;  /* 0x00000000004c7947 */ /* 0x000fec0003800000 */
.L_x_6496:
        /* <DEDUP_REMOVED lines=19> */
.L_x_6497:
[----:B------:R-:W-:Y:S05]  /*d200*/  BSYNC B0 ;  /* 0x0000000000007941 */ /* 0x000fea0003800000 */
.L_x_6495:
        /* <DEDUP_REMOVED lines=29> */
.L_x_6499:
        /* <DEDUP_REMOVED lines=18> */
.L_x_6500:
[----:B------:R-:W-:Y:S05]  /*d500*/  BSYNC B0 ;  /* 0x0000000000007941 */ /* 0x000fea0003800000 */
.L_x_6498:
[----:B------:R-:W2:Y:S02]  /*d510*/  LDG.E.64 R20, desc[UR36][R20.64+-0x10] ;  /* 0xfffff02414147981 */ /* 0x000ea4000c1e1b00 */
[----:B--2---:R-:W-:Y:S02]  /*d520*/  IMAD R3, R5, R20, RZ ;  /* 0x0000001405037224 */ /* 0x004fe400078e02ff */
[----:B------:R-:W-:-:S04]  /*d530*/  IMAD.WIDE.U32 R26, R20, R4, R26 ;  /* 0x00000004141a7225 */ /* 0x000fc800078e001a */
[----:B------:R-:W-:-:S04]  /*d540*/  IMAD R3, R21, R4, R3 ;  /* 0x0000000415037224 */ /* 0x000fc800078e0203 */
[----:B------:R-:W-:-:S07]  /*d550*/  IMAD.IADD R27, R27, 0x1, R3 ;  /* 0x000000011b1b7824 */ /* 0x000fce00078e0203 */
.L_x_6491:
        /* <DEDUP_REMOVED lines=18> */
.L_x_6505:
        /* <DEDUP_REMOVED lines=24> */
.L_x_6504:
[----:B------:R-:W-:Y:S05]  /*d800*/  BSYNC B8 ;  /* 0x0000000000087941 */ /* 0x000fea0003800000 */
.L_x_6503:
[----:B------:R-:W-:-:S05]  /*d810*/  IADD3 R18, P0, R18, 0x4, RZ ;  /* 0x0000000412127810 */ /* 0x000fca0007f1e0ff */
[----:B------:R-:W-:Y:S01]  /*d820*/  IMAD.X R19, RZ, RZ, R19, P0 ;  /* 0x000000ffff137224 */ /* 0x000fe200000e0613 */
[----:B------:R-:W-:-:S04]  /*d830*/  ISETP.GE.U32.AND P0, PT, R18, R23, PT ;  /* 0x000000171200720c */ /* 0x000fc80003f06070 */
[----:B------:R-:W-:-:S13]  /*d840*/  ISETP.GE.U32.AND.EX P0, PT, R19, R16, PT, P0 ;  /* 0x000000101300720c */ /* 0x000fda0003f06100 */
[----:B------:R-:W-:Y:S05]  /*d850*/  @!P0 BRA `(.L_x_6505) ;  /* 0xfffffffc00888947 */ /* 0x000fea000383ffff */
.L_x_6502:
[----:B------:R-:W-:Y:S05]  /*d860*/  BSYNC B7 ;  /* 0x0000000000077941 */ /* 0x000fea0003800000 */
.L_x_6501:
        /* <DEDUP_REMOVED lines=21> */
.L_x_6507:
[----:B------:R-:W-:Y:S05]  /*d9c0*/  BSYNC B7 ;  /* 0x0000000000077941 */ /* 0x000fea0003800000 */
.L_x_6506:
        /* <DEDUP_REMOVED lines=21> */
.L_x_6509:
[----:B------:R-:W-:Y:S05]  /*db20*/  BSYNC B7 ;  /* 0x0000000000077941 */ /* 0x000fea0003800000 */
.L_x_6508:
        /* <DEDUP_REMOVED lines=26> */
.L_x_6511:
[----:B------:R-:W-:Y:S05]  /*dcd0*/  BSYNC B7 ;  /* 0x0000000000077941 */ /* 0x000fea0003800000 */
.L_x_6510:
        /* <DEDUP_REMOVED lines=18> */
.L_x_6525:
        /* <DEDUP_REMOVED lines=16> */
.L_x_6514:
        /* <DEDUP_REMOVED lines=19> */
.L_x_6515:
[----:B------:R-:W-:Y:S05]  /*e030*/  BSYNC B1 ;  /* 0x0000000000017941 */ /* 0x000fea0003800000 */
.L_x_6513:
        /* <DEDUP_REMOVED lines=31> */
.L_x_6517:
        /* <DEDUP_REMOVED lines=19> */
.L_x_6518:
[----:B------:R-:W-:Y:S05]  /*e360*/  BSYNC B1 ;  /* 0x0000000000017941 */ /* 0x000fea0003800000 */
.L_x_6516:
        /* <DEDUP_REMOVED lines=29> */
.L_x_6520:
        /* <DEDUP_REMOVED lines=19> */
.L_x_6521:
[----:B------:R-:W-:Y:S05]  /*e670*/  BSYNC B1 ;  /* 0x0000000000017941 */ /* 0x000fea0003800000 */
.L_x_6519:
        /* <DEDUP_REMOVED lines=28> */
.L_x_6523:
        /* <DEDUP_REMOVED lines=19> */
.L_x_6524:
[----:B------:R-:W-:Y:S05]  /*e970*/  BSYNC B1 ;  /* 0x0000000000017941 */ /* 0x000fea0003800000 */
.L_x_6522:
        /* <DEDUP_REMOVED lines=21> */
.L_x_6512:
        /* <DEDUP_REMOVED lines=18> */
.L_x_6528:
        /* <DEDUP_REMOVED lines=19> */
.L_x_6529:
[----:B------:R-:W-:Y:S05]  /*ed20*/  BSYNC B0 ;  /* 0x0000000000007941 */ /* 0x000fea0003800000 */
.L_x_6527:
        /* <DEDUP_REMOVED lines=33> */
.L_x_6531:
        /* <DEDUP_REMOVED lines=19> */
.L_x_6532:
[----:B------:R-:W-:Y:S05]  /*f070*/  BSYNC B0 ;  /* 0x0000000000007941 */ /* 0x000fea0003800000 */
.L_x_6530:
        /* <DEDUP_REMOVED lines=32> */
.L_x_6534:
        /* <DEDUP_REMOVED lines=18> */
.L_x_6535:
[----:B------:R-:W-:Y:S05]  /*f3a0*/  BSYNC B0 ;  /* 0x0000000000007941 */ /* 0x000fea0003800000 */
.L_x_6533:
        /* <DEDUP_REMOVED lines=8> */
.L_x_6526:
        /* <DEDUP_REMOVED lines=18> */
.L_x_6540:
        /* <DEDUP_REMOVED lines=24> */
.L_x_6539:
[----:B------:R-:W-:Y:S05]  /*f6d0*/  BSYNC B8 ;  /* 0x0000000000087941 */ /* 0x000fea0003800000 */
.L_x_6538:
[----:B------:R-:W-:-:S04]  /*f6e0*/  IADD3 R16, P0, R16, 0x4, RZ ;  /* 0x0000000410107810 */ /* 0x000fc80007f1e0ff */
[----:B------:R-:W-:Y:S02]  /*f6f0*/  IADD3.X R17, RZ, R17, RZ, P0, !PT ;  /* 0x00000011ff117210 */ /* 0x000fe400007fe4ff */
[----:B------:R-:W-:-:S04]  /*f700*/  ISETP.GE.U32.AND P0, PT, R16, R19, PT ;  /* 0x000000131000720c */ /* 0x000fc80003f06070 */
[----:B------:R-:W-:-:S13]  /*f710*/  ISETP.GE.U32.AND.EX P0, PT, R17, R26, PT, P0 ;  /* 0x0000001a1100720c */ /* 0x000fda0003f06100 */
[----:B------:R-:W-:Y:S05]  /*f720*/  @!P0 BRA `(.L_x_6540) ;  /* 0xfffffffc00888947 */ /* 0x000fea000383ffff */
.L_x_6537:
[----:B------:R-:W-:Y:S05]  /*f730*/  BSYNC B7 ;  /* 0x0000000000077941 */ /* 0x000fea0003800000 */
.L_x_6536:
        /* <DEDUP_REMOVED lines=21> */
.L_x_6542:
[----:B------:R-:W-:Y:S05]  /*f890*/  BSYNC B7 ;  /* 0x0000000000077941 */ /* 0x000fea0003800000 */
.L_x_6541:
        /* <DEDUP_REMOVED lines=21> */
.L_x_6544:
[----:B------:R-:W-:Y:S05]  /*f9f0*/  BSYNC B7 ;  /* 0x0000000000077941 */ /* 0x000fea0003800000 */
.L_x_6543:
        /* <DEDUP_REMOVED lines=26> */
.L_x_6546:
[----:B------:R-:W-:Y:S05]  /*fba0*/  BSYNC B7 ;  /* 0x0000000000077941 */ /* 0x000fea0003800000 */
.L_x_6545:
[----:B------:R-:W-:Y:S01]  /*fbb0*/  ISETP.NE.AND P6, PT, R52, RZ, PT ;  /* 0x000000ff3400720c */ /* 0x000fe20003fc5270 */
[----:B------:R-:W-:Y:S01]  /*fbc0*/  ULDC.64 UR4, c[0x0][0x228] ;  /* 0x00008a0000047ab9 */ /* 0x000fe20000000a00 */
[----:B------:R-:W-:Y:S01]  /*fbd0*/  SHF.R.S32.HI R0, RZ, 0x1f, R60 ;  /* 0x0000001fff007819 */ /* 0x000fe2000001143c */
[----:B------:R-:W-:Y:S01]  /*fbe0*/  IMAD.WIDE.U32 R4, R60, UR4, RZ ;  /* 0x000000043c047c25 */ /* 0x000fe2000f8e00ff */
[----:B------:R-:W-:-:S03]  /*fbf0*/  MOV R26, R2 ;  /* 0x00000002001a7202 */ /* 0x000fc60000000f00 */
[----:B------:R-:W-:Y:S01]  /*fc00*/  IMAD R3, R0, UR4, RZ ;  /* 0x0000000400037c24 */ /* 0x000fe2000f8e02ff */
[----:B------:R-:W-:Y:S01]  /*fc10*/  MOV R17, R4 ;  /* 0x0000000400117202 */ /* 0x000fe20000000f00 */
[----:B------:R-:W-:Y:S02]  /*fc20*/  IMAD.MOV.U32 R16, RZ, RZ, RZ ;  /* 0x000000ffff107224 */ /* 0x000fe400078e00ff */
[----:B------:R-:W-:Y:S02]  /*fc30*/  IMAD R3, R60, UR5, R3 ;  /* 0x000000053c037c24 */ /* 0x000fe4000f8e0203 */
[----:B------:R-:W-:Y:S02]  /*fc40*/  IMAD.MOV.U32 R15, RZ, RZ, RZ ;  /* 0x000000ffff0f7224 */ /* 0x000fe400078e00ff */
[----:B------:R-:W-:Y:S01]  /*fc50*/  IMAD.IADD R5, R5, 0x1, R3 ;  /* 0x0000000105057824 */ /* 0x000fe200078e0203 */
[----:B------:R-:W-:Y:S06]  /*fc60*/  @!P6 BRA `(.L_x_6547) ;  /* 0x0000000c0048e947 */ /* 0x000fec0003800000 */
[----:B------:R-:W-:Y:S01]  /*fc70*/  ULDC UR4, c[0x0][0x230] ;  /* 0x00008c0000047ab9 */ /* 0x000fe20000000800 */
[----:B------:R-:W-:Y:S01]  /*fc80*/  BSSY B0, `(.L_x_6547) ;  /* 0x00000d0000007945 */ /* 0x000fe20003800000 */
[----:B------:R-:W-:Y:S01]  /*fc90*/  IMAD.MOV.U32 R16, RZ, RZ, RZ ;  /* 0x000000ffff107224 */ /* 0x000fe200078e00ff */
[----:B------:R-:W-:Y:S01]  /*fca0*/  MOV R26, R2 ;  /* 0x00000002001a7202 */ /* 0x000fe20000000f00 */
[----:B------:R-:W-:Y:S01]  /*fcb0*/  IMAD.MOV.U32 R15, RZ, RZ, RZ ;  /* 0x000000ffff0f7224 */ /* 0x000fe200078e00ff */
[----:B------:R-:W-:-:S07]  /*fcc0*/  IADD3 R27, -R67, UR4, RZ ;  /* 0x00000004431b7c10 */ /* 0x000fce000fffe1ff */
.L_x_6560:
        /* <DEDUP_REMOVED lines=16> */
.L_x_6549:
        /* <DEDUP_REMOVED lines=19> */
.L_x_6550:
[----:B------:R-:W-:Y:S05]  /*ff00*/  BSYNC B1 ;  /* 0x0000000000017941 */ /* 0x000fea0003800000 */
.L_x_6548:
[----:B------:R-:W-:Y:S02]  /*ff10*/  ULDC.64 UR4, c[0x0][0x240] ;  /* 0x0000900000047ab9 */ /* 0x000fe40000000a00 */
[----:B------:R-:W-:-:S04]  /*ff20*/  LEA R18, P0, R26, UR4, 0x3 ;  /* 0x000000041a127c11 */ /* 0x000fc8000f8018ff */
[----:B------:R-:W-:Y:S02]  /*ff30*/  LEA.HI.X R19, R26, UR5, R12, 0x3, P0 ;  /* 0x000000051a137c11 */ /* 0x000fe400080f1c0c */
        /* <DEDUP_REMOVED lines=27> */
.L_x_6552:
        /* <DEDUP_REMOVED lines=19> */
.L_x_6553:
[----:B------:R-:W-:Y:S05]  /*10220*/  BSYNC B1 ;  /* 0x0000000000017941 */ /* 0x000fea0003800000 */
.L_x_6551:
        /* <DEDUP_REMOVED lines=29> */
.L_x_6555:
        /* <DEDUP_REMOVED lines=19> */
.L_x_6556:
[----:B------:R-:W-:Y:S05]  /*10530*/  BSYNC B1 ;  /* 0x0000000000017941 */ /* 0x000fea0003800000 */
.L_x_6554:
        /* <DEDUP_REMOVED lines=28> */
.L_x_6558:
        /* <DEDUP_REMOVED lines=19> */
.L_x_6559:
[----:B------:R-:W-:Y:S05]  /*10830*/  BSYNC B1 ;  /* 0x0000000000017941 */ /* 0x000fea0003800000 */
.L_x_6557:
        /* <DEDUP_REMOVED lines=21> */
.L_x_6547:
        /* <DEDUP_REMOVED lines=18> */
.L_x_6563:
        /* <DEDUP_REMOVED lines=19> */
.L_x_6564:
[----:B------:R-:W-:Y:S05]  /*10be0*/  BSYNC B0 ;  /* 0x0000000000007941 */ /* 0x000fea0003800000 */
.L_x_6562:
        /* <DEDUP_REMOVED lines=31> */
.L_x_6566:
        /* <DEDUP_REMOVED lines=19> */
.L_x_6567:
[----:B------:R-:W-:Y:S05]  /*10f10*/  BSYNC B0 ;  /* 0x0000000000007941 */ /* 0x000fea0003800000 */
.L_x_6565:
        /* <DEDUP_REMOVED lines=30> */
.L_x_6569:
        /* <DEDUP_REMOVED lines=18> */
.L_x_6570:
[----:B------:R-:W-:Y:S05]  /*11220*/  BSYNC B0 ;  /* 0x0000000000007941 */ /* 0x000fea0003800000 */
.L_x_6568:
[----:B------:R-:W2:Y:S01]  /*11230*/  LDG.E.64 R12, desc[UR36][R12.64+-0x10] ;  /* 0xfffff0240c0c7981 */ /* 0x000ea2000c1e1b00 */
[----:B------:R-:W-:Y:S02]  /*11240*/  IMAD.MOV.U32 R17, RZ, RZ, R15 ;  /* 0x000000ffff117224 */ /* 0x000fe400078e000f */
[----:B--2---:R-:W-:Y:S02]  /*11250*/  IMAD R3, R5, R12, RZ ;  /* 0x0000000c05037224 */ /* 0x004fe400078e02ff */
[----:B------:R-:W-:-:S04]  /*11260*/  IMAD.WIDE.U32 R16, R12, R4, R16 ;  /* 0x000000040c107225 */ /* 0x000fc800078e0010 */
[----:B------:R-:W-:-:S05]  /*11270*/  IMAD R3, R13, R4, R3 ;  /* 0x000000040d037224 */ /* 0x000fca00078e0203 */
[----:B------:R-:W-:-:S07]  /*11280*/  IADD3 R15, R17, R3, RZ ;  /* 0x00000003110f7210 */ /* 0x000fce0007ffe0ff */
.L_x_6561:
        /* <DEDUP_REMOVED lines=18> */
.L_x_6575:
        /* <DEDUP_REMOVED lines=24> */
.L_x_6574:
[----:B------:R-:W-:Y:S05]  /*11530*/  BSYNC B8 ;  /* 0x0000000000087941 */ /* 0x000fea0003800000 */
.L_x_6573:
[----:B------:R-:W-:-:S04]  /*11540*/  IADD3 R16, P0, R16, 0x4, RZ ;  /* 0x0000000410107810 */ /* 0x000fc80007f1e0ff */
[----:B------:R-:W-:Y:S02]  /*11550*/  IADD3.X R17, RZ, R17, RZ, P0, !PT ;  /* 0x00000011ff117210 */ /* 0x000fe400007fe4ff */
[----:B------:R-:W-:-:S04]  /*11560*/  ISETP.GE.U32.AND P0, PT, R16, R19, PT ;  /* 0x000000131000720c */ /* 0x000fc80003f06070 */
[----:B------:R-:W-:-:S13]  /*11570*/  ISETP.GE.U32.AND.EX P0, PT, R17, R18, PT, P0 ;  /* 0x000000121100720c */ /* 0x000fda0003f06100 */
[----:B------:R-:W-:Y:S05]  /*11580*/  @!P0 BRA `(.L_x_6575) ;  /* 0xfffffffc00888947 */ /* 0x000fea000383ffff */
.L_x_6572:
[----:B------:R-:W-:Y:S05]  /*11590*/  BSYNC B7 ;  /* 0x0000000000077941 */ /* 0x000fea0003800000 */
.L_x_6571:
        /* <DEDUP_REMOVED lines=21> */
.L_x_6577:
[----:B------:R-:W-:Y:S05]  /*116f0*/  BSYNC B7 ;  /* 0x0000000000077941 */ /* 0x000fea0003800000 */
.L_x_6576:
        /* <DEDUP_REMOVED lines=21> */
.L_x_6579:
[----:B------:R-:W-:Y:S05]  /*11850*/  BSYNC B7 ;  /* 0x0000000000077941 */ /* 0x000fea0003800000 */
.L_x_6578:
        /* <DEDUP_REMOVED lines=26> */
.L_x_6581:
[----:B------:R-:W-:Y:S05]  /*11a00*/  BSYNC B7 ;  /* 0x0000000000077941 */ /* 0x000fea0003800000 */
.L_x_6580:
[----:B------:R-:W-:Y:S01]  /*11a10*/  ISETP.NE.AND P6, PT, R52, RZ, PT ;  /* 0x000000ff3400720c */ /* 0x000fe20003fc5270 */
[----:B------:R-:W-:Y:S01]  /*11a20*/  ULDC.64 UR4, c[0x0][0x228] ;  /* 0x00008a0000047ab9 */ /* 0x000fe20000000a00 */
[----:B------:R-:W-:Y:S01]  /*11a30*/  SHF.R.S32.HI R0, RZ, 0x1f, R61 ;  /* 0x0000001fff007819 */ /* 0x000fe2000001143d */
[----:B------:R-:W-:Y:S01]  /*11a40*/  IMAD.WIDE.U32 R24, R61, UR4, RZ ;  /* 0x000000043d187c25 */ /* 0x000fe2000f8e00ff */
[----:B------:R-:W-:-:S03]  /*11a50*/  CS2R R20, SRZ ;  /* 0x0000000000147805 */ /* 0x000fc6000001ff00 */
[----:B------:R-:W-:-:S04]  /*11a60*/  IMAD R0, R0, UR4, RZ ;  /* 0x0000000400007c24 */ /* 0x000fc8000f8e02ff */
        /* <DEDUP_REMOVED lines=8> */
.L_x_6595:
        /* <DEDUP_REMOVED lines=15> */
.L_x_6584:
        /* <DEDUP_REMOVED lines=19> */
.L_x_6585:
[----:B------:R-:W-:Y:S05]  /*11d10*/  BSYNC B1 ;  /* 0x0000000000017941 */ /* 0x000fea0003800000 */
.L_x_6583:
        /* <DEDUP_REMOVED lines=29> */
.L_x_6587:
        /* <DEDUP_REMOVED lines=19> */
.L_x_6588:
[----:B------:R-:W-:Y:S05]  /*12020*/  BSYNC B1 ;  /* 0x0000000000017941 */ /* 0x000fea0003800000 */
.L_x_6586:
        /* <DEDUP_REMOVED lines=29> */
.L_x_6590:
        /* <DEDUP_REMOVED lines=19> */
.L_x_6591:
[----:B------:R-:W-:Y:S05]  /*12330*/  BSYNC B1 ;  /* 0x0000000000017941 */ /* 0x000fea0003800000 */
.L_x_6589:
        /* <DEDUP_REMOVED lines=28> */
.L_x_6593:
        /* <DEDUP_REMOVED lines=19> */
.L_x_6594:
[----:B------:R-:W-:Y:S05]  /*12630*/  BSYNC B1 ;  /* 0x0000000000017941 */ /* 0x000fea0003800000 */
.L_x_6592:
        /* <DEDUP_REMOVED lines=20> */
.L_x_6582:
        /* <DEDUP_REMOVED lines=18> */
.L_x_6598:
        /* <DEDUP_REMOVED lines=19> */
.L_x_6599:
[----:B------:R-:W-:Y:S05]  /*129d0*/  BSYNC B0 ;  /* 0x0000000000007941 */ /* 0x000fea0003800000 */
.L_x_6597:
        /* <DEDUP_REMOVED lines=30> */
.L_x_6601:
        /* <DEDUP_REMOVED lines=19> */
.L_x_6602:
[----:B------:R-:W-:Y:S05]  /*12cf0*/  BSYNC B0 ;  /* 0x0000000000007941 */ /* 0x000fea0003800000 */
.L_x_6600:
        /* <DEDUP_REMOVED lines=25> */
[----:B------:R-:W-:Y:S05]  /*12e90*/  CALL.REL.NOINC `($__internal_19_$__cuda_sm20_rem_s64) ;  /* 0x00000150000c7944 */ /* 0x000fea0003c00000 */
[----:B------:R-:W-:Y:S01]  /*12ea0*/  MOV R2, R3 ;  /* 0x0000000300027202 */ /* 0x000fe20000000f00 */
[----:B------:R-:W-:Y:S01]  /*12eb0*/  IMAD.MOV.U32 R3, RZ, RZ, R0 ;  /* 0x000000ffff037224 */ /* 0x000fe200078e0000 */
[----:B------:R-:W-:Y:S06]  /*12ec0*/  BRA `(.L_x_6605) ;  /* 0x0000000000487947 */ /* 0x000fec0003800000 */
.L_x_6604:
        /* <DEDUP_REMOVED lines=18> */
.L_x_6605:
[----:B------:R-:W-:Y:S05]  /*12ff0*/  BSYNC B0 ;  /* 0x0000000000007941 */ /* 0x000fea0003800000 */
.L_x_6603:
[----:B------:R-:W2:Y:S02]  /*13000*/  LDG.E.64 R12, desc[UR36][R12.64+-0x10] ;  /* 0xfffff0240c0c7981 */ /* 0x000ea4000c1e1b00 */
[----:B--2---:R-:W-:Y:S02]  /*13010*/  IMAD R3, R3, R12, RZ ;  /* 0x0000000c03037224 */ /* 0x004fe400078e02ff */
[----:B------:R-:W-:-:S04]  /*13020*/  IMAD.WIDE.U32 R20, R12, R2, R20 ;  /* 0x000000020c147225 */ /* 0x000fc800078e0014 */
[----:B------:R-:W-:-:S05]  /*13030*/  IMAD R3, R13, R2, R3 ;  /* 0x000000020d037224 */ /* 0x000fca00078e0203 */
[----:B------:R-:W-:-:S07]  /*13040*/  IADD3 R21, R21, R3, RZ ;  /* 0x0000000315157210 */ /* 0x000fce0007ffe0ff */
.L_x_6596:
[-C--:B------:R-:W-:Y:S01]  /*13050*/  IADD3 R2, P0, R43, R20.reuse, RZ ;  /* 0x000000142b027210 */ /* 0x080fe20007f1e0ff */
[----:B------:R-:W-:Y:S01]  /*13060*/  ULDC.64 UR4, c[0x0][0x248] ;  /* 0x0000920000047ab9 */ /* 0x000fe20000000a00 */
[----:B------:R-:W-:Y:S02]  /*13070*/  IADD3 R3, P1, R45, R20, RZ ;  /* 0x000000142d037210 */ /* 0x000fe40007f3e0ff */
[----:B------:R-:W-:Y:S02]  /*13080*/  IADD3 R0, P2, R2, 0x1, RZ ;  /* 0x0000000102007810 */ /* 0x000fe40007f5e0ff */
[----:B------:R-:W-:Y:S02]  /*13090*/  LEA.HI.X.SX32 R5, R43, R21, 0x1, P0 ;  /* 0x000000152b057211 */ /* 0x000fe400000f0eff */
[----:B------:R-:W-:Y:S02]  /*130a0*/  ISETP.GE.U32.AND P0, PT, R0, R3, PT ;  /* 0x000000030000720c */ /* 0x000fe40003f06070 */
[----:B------:R-:W-:Y:S01]  /*130b0*/  LEA.HI.X.SX32 R21, R45, R21, 0x1, P1 ;  /* 0x000000152d157211 */ /* 0x000fe200008f0eff */
[----:B------:R-:W-:Y:S01]  /*130c0*/  IMAD.X R0, RZ, RZ, R5, P2 ;  /* 0x000000ffff007224 */ /* 0x000fe200010e0605 */
[----:B------:R-:W-:-:S02]  /*130d0*/  LEA R16, P1, R2, UR4, 0x2 ;  /* 0x0000000402107c11 */ /* 0x000fc4000f8210ff */
        /* <DEDUP_REMOVED lines=8> */
.L_x_6608:
        /* <DEDUP_REMOVED lines=24> */
.L_x_6607:
[----:B------:R-:W-:Y:S05]  /*132e0*/  BSYNC B7 ;  /* 0x0000000000077941 */ /* 0x000fea0003800000 */
.L_x_6606:
[----:B------:R-:W-:-:S04]  /*132f0*/  IADD3 R16, P0, R16, 0x4, RZ ;  /* 0x0000000410107810 */ /* 0x000fc80007f1e0ff */
[----:B------:R-:W-:Y:S02]  /*13300*/  IADD3.X R17, RZ, R17, RZ, P0, !PT ;  /* 0x00000011ff117210 */ /* 0x000fe400007fe4ff */
[----:B------:R-:W-:-:S04]  /*13310*/  ISETP.GE.U32.AND P0, PT, R16, R19, PT ;  /* 0x000000131000720c */ /* 0x000fc80003f06070 */
[----:B------:R-:W-:-:S13]  /*13320*/  ISETP.GE.U32.AND.EX P0, PT, R17, R18, PT, P0 ;  /* 0x000000121100720c */ /* 0x000fda0003f06100 */
[----:B------:R-:W-:Y:S05]  /*13330*/  @!P0 BRA `(.L_x_6608) ;  /* 0xfffffffc00888947 */ /* 0x000fea000383ffff */
.L_x_6330:
[----:B------:R-:W-:Y:S05]  /*13340*/  BSYNC B6 ;  /* 0x0000000000067941 */ /* 0x000fea0003800000 */
.L_x_6240:
[----:B------:R-:W0:Y:S01]  /*13350*/  S2R R0, SR_CTAID.X ;  /* 0x0000000000007919 */ /* 0x000e220000002500 */
[----:B------:R-:W1:Y:S01]  /*13360*/  LDC.64 R2, c[0x0][0x258] ;  /* 0x00009600ff027b82 */ /* 0x000e620000000a00 */
[----:B------:R-:W2:Y:S01]  /*13370*/  S2R R5, SR_TID.X ;  /* 0x0000000000057919 */ /* 0x000ea20000002100 */
[----:B0-----:R-:W-:-:S04]  /*13380*/  IMAD.SHL.U32 R7, R0, 0x400, RZ ;  /* 0x0000040000077824 */ /* 0x001fc800078e00ff */
[----:B-1----:R-:W-:-:S04]  /*13390*/  IMAD.WIDE.U32 R2, R7, 0x4, R2 ;  /* 0x0000000407027825 */ /* 0x002fc800078e0002 */
[----:B--2---:R-:W-:-:S05]  /*133a0*/  IMAD.WIDE R2, R5, 0x8, R2 ;  /* 0x0000000805027825 */ /* 0x004fca00078e0202 */
[----:B------:R-:W-:Y:S04]  /*133b0*/  STG.E.64 desc[UR36][R2.64], RZ ;  /* 0x000000ff02007986 */ /* 0x000fe8000c101b24 */
[----:B------:R-:W-:Y:S04]  /*133c0*/  STG.E.64 desc[UR36][R2.64+0x400], RZ ;  /* 0x000400ff02007986 */ /* 0x000fe8000c101b24 */
[----:B------:R-:W-:Y:S04]  /*133d0*/  STG.E.64 desc[UR36][R2.64+0x800], RZ ;  /* 0x000800ff02007986 */ /* 0x000fe8000c101b24 */
[----:B------:R-:W-:Y:S01]  /*133e0*/  STG.E.64 desc[UR36][R2.64+0xc00], RZ ;  /* 0x000c00ff02007986 */ /* 0x000fe2000c101b24 */
[----:B------:R-:W-:Y:S05]  /*133f0*/  EXIT ;  /* 0x000000000000794d */ /* 0x000fea0003800000 */
.L_x_6239:
[----:B------:R-:W0:Y:S01]  /*13400*/  S2R R3, SR_TID.X ;  /* 0x0000000000037919 */ /* 0x000e220000002100 */
[----:B------:R-:W-:Y:S01]  /*13410*/  CS2R R18, SRZ ;  /* 0x0000000000127805 */ /* 0x000fe2000001ff00 */
[----:B------:R-:W-:Y:S01]  /*13420*/  IMAD.MOV.U32 R0, RZ, RZ, RZ ;  /* 0x000000ffff007224 */ /* 0x000fe200078e00ff */
[----:B------:R-:W-:Y:S02]  /*13430*/  CS2R R22, SRZ ;  /* 0x0000000000167805 */ /* 0x000fe4000001ff00 */
[----:B------:R-:W-:Y:S02]  /*13440*/  CS2R R30, SRZ ;  /* 0x00000000001e7805 */ /* 0x000fe4000001ff00 */
[----:B------:R-:W-:Y:S01]  /*13450*/  CS2R R52, SRZ ;  /* 0x0000000000347805 */ /* 0x000fe2000001ff00 */
[----:B------:R-:W-:Y:S02]  /*13460*/  IMAD.MOV.U32 R49, RZ, RZ, RZ ;  /* 0x000000ffff317224 */ /* 0x000fe400078e00ff */
[----:B------:R-:W-:Y:S01]  /*13470*/  IMAD.MOV.U32 R42, RZ, RZ, RZ ;  /* 0x000000ffff2a7224 */ /* 0x000fe200078e00ff */
[----:B------:R-:W-:Y:S01]  /*13480*/  CS2R R56, SRZ ;  /* 0x0000000000387805 */ /* 0x000fe2000001ff00 */
[----:B------:R-:W-:Y:S01]  /*13490*/  IMAD.MOV.U32 R55, RZ, RZ, RZ ;  /* 0x000000ffff377224 */ /* 0x000fe200078e00ff */
[----:B------:R-:W-:-:S02]  /*134a0*/  CS2R R62, SRZ ;  /* 0x00000000003e7805 */ /* 0x000fc4000001ff00 */
[----:B------:R-:W-:Y:S01]  /*134b0*/  CS2R R60, SRZ ;  /* 0x00000000003c7805 */ /* 0x000fe2000001ff00 */
[----:B------:R-:W-:Y:S01]  /*134c0*/  IMAD.MOV.U32 R2, RZ, RZ, RZ ;  /* 0x000000ffff027224 */ /* 0x000fe200078e00ff */
[----:B------:R-:W-:Y:S02]  /*134d0*/  CS2R R46, SRZ ;  /* 0x00000000002e7805 */ /* 0x000fe4000001ff00 */
[----:B------:R-:W-:Y:S01]  /*134e0*/  MOV R58, RZ ;  /* 0x000000ff003a7202 */ /* 0x000fe20000000f00 */
[----:B------:R-:W-:Y:S01]  /*134f0*/  HFMA2.MMA R70, -RZ, RZ, 0, 0 ;  /* 0x00000000ff467435 */ /* 0x000fe200000001ff */
[----:B------:R-:W-:Y:S02]  /*13500*/  CS2R R68, SRZ ;  /* 0x0000000000447805 */ /* 0x000fe4000001ff00 */
[----:B------:R-:W-:Y:S01]  /*13510*/  CS2R R64, SRZ ;  /* 0x0000000000407805 */ /* 0x000fe2000001ff00 */
[----:B------:R-:W-:Y:S01]  /*13520*/  IMAD.MOV.U32 R38, RZ, RZ, RZ ;  /* 0x000000ffff267224 */ /* 0x000fe200078e00ff */
[----:B------:R-:W-:Y:S01]  /*13530*/  ULDC.64 UR4, c[0x0][0x228] ;  /* 0x00008a0000047ab9 */ /* 0x000fe20000000a00 */
[----:B0-----:R-:W-:-:S13]  /*13540*/  ISETP.GE.AND P1, PT, R3, R54, PT ;  /* 0x000000360300720c */ /* 0x001fda0003f26270 */
[----:B------:R-:W-:Y:S01]  /*13550*/  @!P1 IMAD.IADD R29, R59, 0x1, R3 ;  /* 0x000000013b1d9824 */ /* 0x000fe200078e0203 */
[----:B------:R-:W-:Y:S01]  /*13560*/  @!P1 IADD3 R3, R3, 0x80, RZ ;  /* 0x0000008003039810 */ /* 0x000fe20007ffe0ff */
[----:B------:R-:W0:Y:S03]  /*13570*/  @!P1 LDC.64 R10, c[0x0][0x278] ;  /* 0x00009e00ff0a9b82 */ /* 0x000e260000000a00 */
[----:B------:R-:W-:-:S05]  /*13580*/  ISETP.GE.AND P0, PT, R3, R54, PT ;  /* 0x000000360300720c */ /* 0x000fca0003f06270 */
[----:B------:R-:W1:Y:S08]  /*13590*/  @!P1 LDC.64 R4, c[0x0][0x260] ;  /* 0x00009800ff049b82 */ /* 0x000e700000000a00 */
[----:B------:R-:W2:Y:S01]  /*135a0*/  @!P1 LDC.64 R6, c[0x0][0x268] ;  /* 0x00009a00ff069b82 */ /* 0x000ea20000000a00 */
[----:B------:R-:W-:Y:S01]  /*135b0*/  @!P0 IMAD.IADD R33, R59, 0x1, R3 ;  /* 0x000000013b218824 */ /* 0x000fe200078e0203 */
[----:B------:R-:W-:-:S04]  /*135c0*/  @!P0 IADD3 R3, R3, 0x80, RZ ;  /* 0x0000008003038810 */ /* 0x000fc80007ffe0ff */
[----:B------:R-:W-:Y:S02]  /*135d0*/  ISETP.GE.AND P2, PT, R3, R54, PT ;  /* 0x000000360300720c */ /* 0x000fe40003f46270 */
[----:B------:R-:W3:Y:S01]  /*135e0*/  @!P1 LDC.64 R8, c[0x0][0x270] ;  /* 0x00009c00ff089b82 */ /* 0x000ee20000000a00 */
[----:B0-----:R-:W-:-:S05]  /*135f0*/  @!P1 IMAD.WIDE.U32 R10, R29, 0x4, R10 ;  /* 0x000000041d0a9825 */ /* 0x001fca00078e000a */
[----:B------:R0:W5:Y:S02]  /*13600*/  @!P1 LDG.E R19, desc[UR36][R10.64] ;  /* 0x000000240a139981 */ /* 0x000164000c1e1900 */
[----:B------:R-:W4:Y:S01]  /*13610*/  @!P1 LDC.64 R12, c[0x0][0x280] ;  /* 0x0000a000ff0c9b82 */ /* 0x000f220000000a00 */
[----:B-1----:R-:W-:-:S07]  /*13620*/  @!P1 IMAD.WIDE.U32 R4, R29, 0x4, R4 ;  /* 0x000000041d049825 */ /* 0x002fce00078e0004 */
[----:B------:R-:W1:Y:S01]  /*13630*/  @!P0 LDC.64 R14, c[0x0][0x260] ;  /* 0x00009800ff0e8b82 */ /* 0x000e620000000a00 */
[----:B------:R-:W-:-:S07]  /*13640*/  @!P2 IMAD.IADD R39, R59, 0x1, R3 ;  /* 0x000000013b27a824 */ /* 0x000fce00078e0203 */
[----:B------:R-:W1:Y:S08]  /*13650*/  @!P0 LDC.64 R16, c[0x0][0x268] ;  /* 0x00009a00ff108b82 */ /* 0x000e700000000a00 */
[----:B------:R-:W1:Y:S08]  /*13660*/  @!P0 LDC.64 R20, c[0x0][0x270] ;  /* 0x00009c00ff148b82 */ /* 0x000e700000000a00 */
[----:B------:R-:W1:Y:S08]  /*13670*/  @!P0 LDC.64 R24, c[0x0][0x278] ;  /* 0x00009e00ff188b82 */ /* 0x000e700000000a00 */
[----:B------:R-:W1:Y:S01]  /*13680*/  @!P0 LDC.64 R26, c[0x0][0x280] ;  /* 0x0000a000ff1a8b82 */ /* 0x000e620000000a00 */
[----:B------:R-:W-:Y:S01]  /*13690*/  @!P2 IADD3 R3, R3, 0x80, RZ ;  /* 0x000000800303a810 */ /* 0x000fe20007ffe0ff */
[----:B--2---:R-:W-:Y:S01]  /*136a0*/  @!P1 IMAD.WIDE.U32 R6, R29, 0x4, R6 ;  /* 0x000000041d069825 */ /* 0x004fe200078e0006 */
[----:B------:R2:W5:Y:S02]  /*136b0*/  @!P1 LDG.E R0, desc[UR36][R4.64] ;  /* 0x0000002404009981 */ /* 0x000564000c1e1900 */
[----:B------:R-:W-:Y:S01]  /*136c0*/  ISETP.GE.AND P3, PT, R3, R54, PT ;  /* 0x000000360300720c */ /* 0x000fe20003f66270 */
[C---:B---3--:R-:W-:Y:S01]  /*136d0*/  @!P1 IMAD.WIDE.U32 R8, R29.reuse, 0x4, R8 ;  /* 0x000000041d089825 */ /* 0x048fe200078e0008 */
[----:B------:R-:W5:Y:S01]  /*136e0*/  @!P1 LDG.E R23, desc[UR36][R6.64] ;  /* 0x0000002406179981 */ /* 0x000f62000c1e1900 */
[----:B0-----:R-:W0:Y:S02]  /*136f0*/  @!P2 LDC.64 R10, c[0x0][0x270] ;  /* 0x00009c00ff0aab82 */ /* 0x001e240000000a00 */
[----:B----4-:R-:W-:Y:S01]  /*13700*/  @!P1 IMAD.WIDE.U32 R12, R29, 0x4, R12 ;  /* 0x000000041d0c9825 */ /* 0x010fe200078e000c */
[----:B------:R3:W5:Y:S03]  /*13710*/  @!P1 LDG.E R30, desc[UR36][R8.64] ;  /* 0x00000024081e9981 */ /* 0x000766000c1e1900 */
[C---:B-1----:R-:W-:Y:S01]  /*13720*/  @!P0 IMAD.WIDE.U32 R14, R33.reuse, 0x4, R14 ;  /* 0x00000004210e8825 */ /* 0x042fe200078e000e */
[----:B------:R-:W5:Y:S01]  /*13730*/  @!P1 LDG.E R22, desc[UR36][R12.64] ;  /* 0x000000240c169981 */ /* 0x000f62000c1e1900 */
[----:B------:R-:W1:Y:S02]  /*13740*/  @!P2 LDC.64 R28, c[0x0][0x260] ;  /* 0x00009800ff1cab82 */ /* 0x000e640000000a00 */
[C---:B------:R-:W-:Y:S01]  /*13750*/  @!P0 IMAD.WIDE.U32 R16, R33.reuse, 0x4, R16 ;  /* 0x0000000421108825 */ /* 0x040fe200078e0010 */
[----:B------:R4:W5:Y:S05]  /*13760*/  @!P0 LDG.E R52, desc[UR36][R14.64] ;  /* 0x000000240e348981 */ /* 0x00096a000c1e1900 */
[----:B--2---:R-:W2:Y:S01]  /*13770*/  @!P2 LDC.64 R4, c[0x0][0x280] ;  /* 0x0000a000ff04ab82 */ /* 0x004ea20000000a00 */
[C---:B------:R-:W-:Y:S01]  /*13780*/  @!P0 IMAD.WIDE.U32 R20, R33.reuse, 0x4, R20 ;  /* 0x0000000421148825 */ /* 0x040fe200078e0014 */
[----:B------:R-:W5:Y:S03]  /*13790*/  @!P0 LDG.E R49, desc[UR36][R16.64] ;  /* 0x0000002410318981 */ /* 0x000f66000c1e1900 */
[C---:B------:R-:W-:Y:S01]  /*137a0*/  @!P0 IMAD.WIDE.U32 R24, R33.reuse, 0x4, R24 ;  /* 0x0000000421188825 */ /* 0x040fe200078e0018 */
[----:B------:R-:W5:Y:S02]  /*137b0*/  @!P0 LDG.E R31, desc[UR36][R20.64] ;  /* 0x00000024141f8981 */ /* 0x000f64000c1e1900 */
[----:B---3--:R-:W3:Y:S01]  /*137c0*/  @!P2 LDC.64 R8, c[0x0][0x268] ;  /* 0x00009a00ff08ab82 */ /* 0x008ee20000000a00 */
[----:B------:R-:W-:Y:S01]  /*137d0*/  @!P0 IMAD.WIDE.U32 R26, R33, 0x4, R26 ;  /* 0x00000004211a8825 */ /* 0x000fe200078e001a */
[----:B------:R3:W5:Y:S03]  /*137e0*/  @!P0 LDG.E R18, desc[UR36][R24.64] ;  /* 0x0000002418128981 */ /* 0x000766000c1e1900 */
[----:B------:R-:W-:-:S03]  /*137f0*/  @!P3 IMAD.IADD R41, R59, 0x1, R3 ;  /* 0x000000013b29b824 */ /* 0x000fc600078e0203 */
[----:B------:R-:W2:Y:S01]  /*13800*/  @!P2 LDC.64 R6, c[0x0][0x278] ;  /* 0x00009e00ff06ab82 */ /* 0x000ea20000000a00 */
[----:B------:R-:W-:Y:S01]  /*13810*/  @!P3 IADD3 R3, R3, 0x80, RZ ;  /* 0x000000800303b810 */ /* 0x000fe20007ffe0ff */
[----:B------:R2:W5:Y:S03]  /*13820*/  @!P0 LDG.E R42, desc[UR36][R26.64] ;  /* 0x000000241a2a8981 */ /* 0x000566000c1e1900 */
[----:B------:R-:W-:Y:S01]  /*13830*/  ISETP.GE.AND P0, PT, R3, R54, PT ;  /* 0x000000360300720c */ /* 0x000fe20003f06270 */
[C---:B0-----:R-:W-:Y:S02]  /*13840*/  @!P2 IMAD.WIDE.U32 R32, R39.reuse, 0x4, R10 ;  /* 0x000000042720a825 */ /* 0x041fe400078e000a */
[----:B------:R-:W0:Y:S02]  /*13850*/  @!P3 LDC.64 R36, c[0x0][0x260] ;  /* 0x00009800ff24bb82 */ /* 0x000e240000000a00 */
[----:B-1----:R-:W-:-:S06]  /*13860*/  @!P2 IMAD.WIDE.U32 R28, R39, 0x4, R28 ;  /* 0x00000004271ca825 */ /* 0x002fcc00078e001c */
[----:B----4-:R-:W1:Y:S01]  /*13870*/  @!P3 LDC.64 R14, c[0x0][0x268] ;  /* 0x00009a00ff0ebb82 */ /* 0x010e620000000a00 */
[----:B---3--:R-:W-:-:S07]  /*13880*/  @!P2 IMAD.WIDE.U32 R24, R39, 0x4, R8 ;  /* 0x000000042718a825 */ /* 0x008fce00078e0008 */
[----:B------:R-:W3:Y:S01]  /*13890*/  @!P3 LDC.64 R12, c[0x0][0x278] ;  /* 0x00009e00ff0cbb82 */ /* 0x000ee20000000a00 */
[C---:B--2---:R-:W-:Y:S01]  /*138a0*/  @!P2 IMAD.WIDE.U32 R34, R39.reuse, 0x4, R6 ;  /* 0x000000042722a825 */ /* 0x044fe200078e0006 */
[----:B------:R-:W-:Y:S01]  /*138b0*/  CS2R R16, SRZ ;  /* 0x0000000000107805 */ /* 0x000fe2000001ff00 */
[----:B------:R1:W5:Y:S05]  /*138c0*/  @!P2 LDG.E R56, desc[UR36][R28.64] ;  /* 0x000000241c38a981 */ /* 0x00036a000c1e1900 */
[----:B------:R-:W2:Y:S01]  /*138d0*/  @!P3 LDC.64 R20, c[0x0][0x270] ;  /* 0x00009c00ff14bb82 */ /* 0x000ea20000000a00 */
[----:B------:R-:W-:Y:S01]  /*138e0*/  @!P2 IMAD.WIDE.U32 R26, R39, 0x4, R4 ;  /* 0x00000004271aa825 */ /* 0x000fe200078e0004 */
[----:B------:R-:W5:Y:S06]  /*138f0*/  @!P2 LDG.E R55, desc[UR36][R24.64] ;  /* 0x000000241837a981 */ /* 0x000f6c000c1e1900 */
[----:B------:R-:W4:Y:S01]  /*13900*/  @!P3 LDC.64 R10, c[0x0][0x280] ;  /* 0x0000a000ff0abb82 */ /* 0x000f220000000a00 */
[----:B------:R-:W-:Y:S01]  /*13910*/  @!P0 IMAD.IADD R39, R59, 0x1, R3 ;  /* 0x000000013b278824 */ /* 0x000fe200078e0203 */
[----:B------:R-:W-:Y:S01]  /*13920*/  @!P0 IADD3 R3, R3, 0x80, RZ ;  /* 0x0000008003038810 */ /* 0x000fe20007ffe0ff */
[----:B------:R1:W5:Y:S03]  /*13930*/  @!P2 LDG.E R16, desc[UR36][R34.64] ;  /* 0x000000242210a981 */ /* 0x000366000c1e1900 */
[-C--:B------:R-:W-:Y:S01]  /*13940*/  ISETP.GE.AND P4, PT, R3, R54.reuse, PT ;  /* 0x000000360300720c */ /* 0x080fe20003f86270 */
[C---:B0-----:R-:W-:Y:S01]  /*13950*/  @!P3 IMAD.WIDE.U32 R36, R41.reuse, 0x4, R36 ;  /* 0x000000042924b825 */ /* 0x041fe200078e0024 */
[----:B------:R-:W0:Y:S01]  /*13960*/  @!P0 LDC.64 R6, c[0x0][0x268] ;  /* 0x00009a00ff068b82 */ /* 0x000e220000000a00 */
[----:B------:R-:W5:Y:S02]  /*13970*/  @!P2 LDG.E R17, desc[UR36][R32.64] ;  /* 0x000000242011a981 */ /* 0x000f64000c1e1900 */
[C---:B-1----:R-:W-:Y:S01]  /*13980*/  @!P3 IMAD.WIDE.U32 R28, R41.reuse, 0x4, R14 ;  /* 0x00000004291cb825 */ /* 0x042fe200078e000e */
[----:B------:R-:W-:Y:S01]  /*13990*/  CS2R R34, SRZ ;  /* 0x0000000000227805 */ /* 0x000fe2000001ff00 */
[----:B------:R-:W5:Y:S02]  /*139a0*/  @!P3 LDG.E R62, desc[UR36][R36.64] ;  /* 0x00000024243eb981 */ /* 0x000f64000c1e1900 */
[C---:B---3--:R-:W-:Y:S01]  /*139b0*/  @!P3 IMAD.WIDE.U32 R24, R41.reuse, 0x4, R12 ;  /* 0x000000042918b825 */ /* 0x048fe200078e000c */
[----:B------:R-:W1:Y:S01]  /*139c0*/  @!P0 LDC.64 R4, c[0x0][0x270] ;  /* 0x00009c00ff048b82 */ /* 0x000e620000000a00 */
[----:B------:R-:W5:Y:S02]  /*139d0*/  @!P3 LDG.E R61, desc[UR36][R28.64] ;  /* 0x000000241c3db981 */ /* 0x000f64000c1e1900 */
[----:B--2---:R-:W-:Y:S01]  /*139e0*/  @!P3 IMAD.WIDE.U32 R20, R41, 0x4, R20 ;  /* 0x000000042914b825 */ /* 0x004fe200078e0014 */
[----:B------:R-:W-:Y:S01]  /*139f0*/  @!P4 IADD3 R43, R59, R3, RZ ;  /* 0x000000033b2bc210 */ /* 0x000fe20007ffe0ff */
[----:B------:R-:W5:Y:S02]  /*13a00*/  @!P3 LDG.E R2, desc[UR36][R24.64] ;  /* 0x000000241802b981 */ /* 0x000f64000c1e1900 */
[----:B------:R-:W-:Y:S01]  /*13a10*/  @!P4 VIADD R3, R3, 0x80 ;  /* 0x000000800303c836 */ /* 0x000fe20000000000 */
[----:B------:R-:W2:Y:S01]  /*13a20*/  @!P0 LDC.64 R12, c[0x0][0x280] ;  /* 0x0000a000ff0c8b82 */ /* 0x000ea20000000a00 */
[----:B----4-:R-:W-:Y:S01]  /*13a30*/  @!P3 IMAD.WIDE.U32 R40, R41, 0x4, R10 ;  /* 0x000000042928b825 */ /* 0x010fe200078e000a */
[----:B------:R-:W5:Y:S04]  /*13a40*/  @!P3 LDG.E R34, desc[UR36][R20.64] ;  /* 0x000000241422b981 */ /* 0x000f68000c1e1900 */
[----:B------:R3:W5:Y:S01]  /*13a50*/  @!P3 LDG.E R53, desc[UR36][R40.64] ;  /* 0x000000242835b981 */ /* 0x000762000c1e1900 */
[----:B------:R-:W-:Y:S01]  /*13a60*/  ISETP.GE.AND P3, PT, R3, R54, PT ;  /* 0x000000360300720c */ /* 0x000fe20003f66270 */
[----:B------:R-:W4:Y:S02]  /*13a70*/  @!P0 LDC.64 R14, c[0x0][0x278] ;  /* 0x00009e00ff0e8b82 */ /* 0x000f240000000a00 */
[----:B------:R0:W5:Y:S06]  /*13a80*/  @!P2 LDG.E R47, desc[UR36][R26.64] ;  /* 0x000000241a2fa981 */ /* 0x00016c000c1e1900 */
[----:B------:R-:W4:Y:S04]  /*13a90*/  @!P4 LDC.64 R44, c[0x0][0x280] ;  /* 0x0000a000ff2ccb82 */ /* 0x000f280000000a00 */
[----:B---3--:R-:W-:Y:S01]  /*13aa0*/  @!P3 IMAD.IADD R41, R59, 0x1, R3 ;  /* 0x000000013b29b824 */ /* 0x008fe200078e0203 */
[----:B------:R-:W-:Y:S01]  /*13ab0*/  @!P3 IADD3 R3, R3, 0x80, RZ ;  /* 0x000000800303b810 */ /* 0x000fe20007ffe0ff */
[----:B-1----:R-:W-:-:S02]  /*13ac0*/  @!P0 IMAD.WIDE.U32 R28, R39, 0x4, R4 ;  /* 0x00000004271c8825 */ /* 0x002fc400078e0004 */
[----:B------:R-:W1:Y:S01]  /*13ad0*/  @!P0 LDC.64 R8, c[0x0][0x260] ;  /* 0x00009800ff088b82 */ /* 0x000e620000000a00 */
[----:B------:R-:W-:Y:S01]  /*13ae0*/  ISETP.GE.AND P2, PT, R3, R54, PT ;  /* 0x000000360300720c */ /* 0x000fe20003f46270 */
[C---:B0-----:R-:W-:Y:S01]  /*13af0*/  @!P0 IMAD.WIDE.U32 R26, R39.reuse, 0x4, R6 ;  /* 0x00000004271a8825 */ /* 0x041fe200078e0006 */
[----:B------:R-:W5:Y:S03]  /*13b00*/  @!P0 LDG.E R38, desc[UR36][R28.64] ;  /* 0x000000241c268981 */ /* 0x000f66000c1e1900 */
[C---:B--2---:R-:W-:Y:S01]  /*13b10*/  @!P0 IMAD.WIDE.U32 R6, R39.reuse, 0x4, R12 ;  /* 0x0000000427068825 */ /* 0x044fe200078e000c */
[----:B------:R0:W5:Y:S01]  /*13b20*/  @!P0 LDG.E R63, desc[UR36][R26.64] ;  /* 0x000000241a3f8981 */ /* 0x000162000c1e1900 */
[----:B------:R-:W2:Y:S02]  /*13b30*/  @!P4 LDC.64 R32, c[0x0][0x270] ;  /* 0x00009c00ff20cb82 */ /* 0x000ea40000000a00 */
[----:B----4-:R-:W-:Y:S01]  /*13b40*/  @!P0 IMAD.WIDE.U32 R4, R39, 0x4, R14 ;  /* 0x0000000427048825 */ /* 0x010fe200078e000e */
[----:B------:R-:W5:Y:S05]  /*13b50*/  @!P0 LDG.E R57, desc[UR36][R6.64] ;  /* 0x0000002406398981 */ /* 0x000f6a000c1e1900 */
[----:B------:R-:W3:Y:S01]  /*13b60*/  @!P4 LDC.64 R36, c[0x0][0x278] ;  /* 0x00009e00ff24cb82 */ /* 0x000ee20000000a00 */
[----:B------:R-:W-:Y:S01]  /*13b70*/  @!P2 IMAD.IADD R3, R59, 0x1, R3 ;  /* 0x000000013b03a824 */ /* 0x000fe200078e0203 */
[----:B------:R-:W5:Y:S06]  /*13b80*/  @!P0 LDG.E R35, desc[UR36][R4.64] ;  /* 0x0000002404238981 */ /* 0x000f6c000c1e1900 */
[----:B------:R-:W4:Y:S08]  /*13b90*/  @!P2 LDC.64 R12, c[0x0][0x280] ;  /* 0x0000a000ff0cab82 */ /* 0x000f300000000a00 */
[----:B------:R-:W3:Y:S08]  /*13ba0*/  @!P2 LDC.64 R14, c[0x0][0x260] ;  /* 0x00009800ff0eab82 */ /* 0x000ef00000000a00 */
[----:B------:R-:W3:Y:S08]  /*13bb0*/  @!P2 LDC.64 R20, c[0x0][0x268] ;  /* 0x00009a00ff14ab82 */ /* 0x000ef00000000a00 */
[----:B------:R-:W3:Y:S08]  /*13bc0*/  @!P2 LDC.64 R24, c[0x0][0x270] ;  /* 0x00009c00ff18ab82 */ /* 0x000ef00000000a00 */
[----:B0-----:R-:W0:Y:S01]  /*13bd0*/  @!P2 LDC.64 R26, c[0x0][0x278] ;  /* 0x00009e00ff1aab82 */ /* 0x001e220000000a00 */
[----:B------:R-:W-:-:S04]  /*13be0*/  @!P4 IMAD.WIDE.U32 R44, R43, 0x4, R44 ;  /* 0x000000042b2cc825 */ /* 0x000fc800078e002c */
[----:B----4-:R-:W-:Y:S01]  /*13bf0*/  @!P2 IMAD.WIDE.U32 R12, R3, 0x4, R12 ;  /* 0x00000004030ca825 */ /* 0x010fe200078e000c */
[----:B------:R4:W5:Y:S02]  /*13c00*/  @!P4 LDG.E R58, desc[UR36][R44.64] ;  /* 0x000000242c3ac981 */ /* 0x000964000c1e1900 */
[----:B------:R-:W0:Y:S01]  /*13c10*/  @!P4 LDC.64 R10, c[0x0][0x268] ;  /* 0x00009a00ff0acb82 */ /* 0x000e220000000a00 */
[----:B-1----:R-:W-:Y:S02]  /*13c20*/  @!P0 IMAD.WIDE.U32 R66, R39, 0x4, R8 ;  /* 0x0000000427428825 */ /* 0x002fe400078e0008 */
[----:B------:R-:W3:Y:S02]  /*13c30*/  @!P2 LDG.E R13, desc[UR36][R12.64] ;  /* 0x000000240c0da981 */ /* 0x000ee4000c1e1900 */
[----:B------:R-:W-:Y:S02]  /*13c40*/  IMAD.MOV.U32 R40, RZ, RZ, RZ ;  /* 0x000000ffff287224 */ /* 0x000fe400078e00ff */
[----:B------:R-:W-:Y:S01]  /*13c50*/  IMAD.MOV.U32 R39, RZ, RZ, RZ ;  /* 0x000000ffff277224 */ /* 0x000fe200078e00ff */
[----:B----4-:R-:W-:Y:S01]  /*13c60*/  CS2R R44, SRZ ;  /* 0x00000000002c7805 */ /* 0x010fe2000001ff00 */
[C---:B--2---:R-:W-:Y:S01]  /*13c70*/  @!P4 IMAD.WIDE.U32 R32, R43.reuse, 0x4, R32 ;  /* 0x000000042b20c825 */ /* 0x044fe200078e0020 */
[----:B------:R-:W1:Y:S01]  /*13c80*/  @!P4 LDC.64 R8, c[0x0][0x260] ;  /* 0x00009800ff08cb82 */ /* 0x000e620000000a00 */
[----:B------:R2:W5:Y:S02]  /*13c90*/  @!P0 LDG.E R64, desc[UR36][R66.64] ;  /* 0x0000002442408981 */ /* 0x000564000c1e1900 */
[----:B---3--:R-:W-:-:S02]  /*13ca0*/  @!P4 IMAD.WIDE.U32 R36, R43, 0x4, R36 ;  /* 0x000000042b24c825 */ /* 0x008fc400078e0024 */
[----:B------:R-:W5:Y:S02]  /*13cb0*/  @!P4 LDG.E R40, desc[UR36][R32.64] ;  /* 0x000000242028c981 */ /* 0x000f64000c1e1900 */
[C---:B------:R-:W-:Y:S01]  /*13cc0*/  @!P2 IMAD.WIDE.U32 R14, R3.reuse, 0x4, R14 ;  /* 0x00000004030ea825 */ /* 0x040fe200078e000e */
[----:B------:R-:W3:Y:S01]  /*13cd0*/  @!P3 LDC.64 R28, c[0x0][0x260] ;  /* 0x00009800ff1cbb82 */ /* 0x000ee20000000a00 */
[----:B------:R-:W5:Y:S02]  /*13ce0*/  @!P4 LDG.E R39, desc[UR36][R36.64] ;  /* 0x000000242427c981 */ /* 0x000f64000c1e1900 */
[C---:B------:R-:W-:Y:S02]  /*13cf0*/  @!P2 IMAD.WIDE.U32 R20, R3.reuse, 0x4, R20 ;  /* 0x000000040314a825 */ /* 0x040fe400078e0014 */
[----:B------:R-:W5:Y:S02]  /*13d00*/  @!P2 LDG.E R70, desc[UR36][R14.64] ;  /* 0x000000240e46a981 */ /* 0x000f64000c1e1900 */
[C---:B------:R-:W-:Y:S01]  /*13d10*/  @!P2 IMAD.WIDE.U32 R24, R3.reuse, 0x4, R24 ;  /* 0x000000040318a825 */ /* 0x040fe200078e0018 */
[----:B------:R-:W4:Y:S01]  /*13d20*/  @!P3 LDC.64 R6, c[0x0][0x268] ;  /* 0x00009a00ff06bb82 */ /* 0x000f220000000a00 */
[----:B------:R-:W5:Y:S02]  /*13d30*/  @!P2 LDG.E R69, desc[UR36][R20.64] ;  /* 0x000000241445a981 */ /* 0x000f64000c1e1900 */
[----:B0-----:R-:W-:-:S02]  /*13d40*/  @!P2 IMAD.WIDE.U32 R26, R3, 0x4, R26 ;  /* 0x00000004031aa825 */ /* 0x001fc400078e001a */
[----:B------:R-:W5:Y:S03]  /*13d50*/  @!P2 LDG.E R46, desc[UR36][R24.64] ;  /* 0x00000024182ea981 */ /* 0x000f66000c1e1900 */
[----:B------:R-:W0:Y:S01]  /*13d60*/  @!P3 LDC.64 R4, c[0x0][0x278] ;  /* 0x00009e00ff04bb82 */ /* 0x000e220000000a00 */
[----:B------:R-:W5:Y:S01]  /*13d70*/  @!P2 LDG.E R45, desc[UR36][R26.64] ;  /* 0x000000241a2da981 */ /* 0x000f62000c1e1900 */
[----:B--2---:R-:W-:Y:S01]  /*13d80*/  CS2R R66, SRZ ;  /* 0x0000000000427805 */ /* 0x004fe2000001ff00 */
[----:B-1----:R-:W-:-:S04]  /*13d90*/  @!P4 IMAD.WIDE.U32 R8, R43, 0x4, R8 ;  /* 0x000000042b08c825 */ /* 0x002fc800078e0008 */
[----:B------:R-:W-:Y:S01]  /*13da0*/  @!P4 IMAD.WIDE.U32 R10, R43, 0x4, R10 ;  /* 0x000000042b0ac825 */ /* 0x000fe200078e000a */
[----:B------:R1:W5:Y:S04]  /*13db0*/  @!P4 LDG.E R66, desc[UR36][R8.64] ;  /* 0x000000240842c981 */ /* 0x000368000c1e1900 */
[----:B------:R2:W5:Y:S01]  /*13dc0*/  @!P4 LDG.E R65, desc[UR36][R10.64] ;  /* 0x000000240a41c981 */ /* 0x000562000c1e1900 */
[----:B-1----:R-:W1:Y:S08]  /*13dd0*/  @!P3 LDC.64 R8, c[0x0][0x270] ;  /* 0x00009c00ff08bb82 */ /* 0x002e700000000a00 */
[----:B--2---:R-:W2:Y:S01]  /*13de0*/  @!P3 LDC.64 R10, c[0x0][0x280] ;  /* 0x0000a000ff0abb82 */ /* 0x004ea20000000a00 */
[----:B------:R-:W-:-:S02]  /*13df0*/  IMAD.MOV.U32 R43, RZ, RZ, RZ ;  /* 0x000000ffff2b7224 */ /* 0x000fc400078e00ff */
[----:B---3--:R-:W-:Y:S01]  /*13e00*/  @!P3 IMAD.WIDE.U32 R28, R41, 0x4, R28 ;  /* 0x00000004291cb825 */ /* 0x008fe200078e001c */
[----:B------:R-:W-:-:S03]  /*13e10*/  ISETP.LT.U32.AND P0, PT, RZ, UR4, PT ;  /* 0x00000004ff007c0c */ /* 0x000fc6000bf01070 */
[C---:B----4-:R-:W-:Y:S01]  /*13e20*/  @!P3 IMAD.WIDE.U32 R6, R41.reuse, 0x4, R6 ;  /* 0x000000042906b825 */ /* 0x050fe200078e0006 */
[----:B------:R3:W5:Y:S03]  /*13e30*/  @!P3 LDG.E R68, desc[UR36][R28.64] ;  /* 0x000000241c44b981 */ /* 0x000766000c1e1900 */
[C---:B0-----:R-:W-:Y:S01]  /*13e40*/  @!P3 IMAD.WIDE.U32 R4, R41.reuse, 0x4, R4 ;  /* 0x000000042904b825 */ /* 0x041fe200078e0004 */
[----:B------:R3:W5:Y:S03]  /*13e50*/  @!P3 LDG.E R67, desc[UR36][R6.64] ;  /* 0x000000240643b981 */ /* 0x000766000c1e1900 */
[----:B------:R-:W-:Y:S01]  /*13e60*/  IMAD.U32 R3, RZ, RZ, UR5 ;  /* 0x00000005ff037e24 */ /* 0x000fe2000f8e00ff */
[----:B------:R3:W5:Y:S01]  /*13e70*/  @!P3 LDG.E R43, desc[UR36][R4.64] ;  /* 0x00000024042bb981 */ /* 0x000762000c1e1900 */
[----:B-1----:R-:W-:-:S04]  /*13e80*/  @!P3 IMAD.WIDE.U32 R8, R41, 0x4, R8 ;  /* 0x000000042908b825 */ /* 0x002fc800078e0008 */
[----:B--2---:R-:W-:Y:S01]  /*13e90*/  @!P3 IMAD.WIDE.U32 R10, R41, 0x4, R10 ;  /* 0x00000004290ab825 */ /* 0x004fe200078e000a */
[----:B------:R3:W5:Y:S01]  /*13ea0*/  @!P3 LDG.E R44, desc[UR36][R8.64] ;  /* 0x00000024082cb981 */ /* 0x000762000c1e1900 */
[----:B------:R-:W-:-:S03]  /*13eb0*/  ISETP.GT.AND.EX P0, PT, R3, RZ, PT, P0 ;  /* 0x000000ff0300720c */ /* 0x000fc60003f04300 */
[----:B------:R3:W5:Y:S01]  /*13ec0*/  @!P3 LDG.E R60, desc[UR36][R10.64] ;  /* 0x000000240a3cb981 */ /* 0x000762000c1e1900 */
[----:B------:R-:W-:Y:S01]  /*13ed0*/  ISETP.GT.AND P3, PT, R50, -0x1, PT ;  /* 0xffffffff3200780c */ /* 0x000fe20003f64270 */
[----:B------:R-:W-:Y:S01]  /*13ee0*/  BSSY B6, `(.L_x_6609) ;  /* 0x000136e000067945 */ /* 0x000fe20003800000 */
[----:B------:R-:W-:Y:S02]  /*13ef0*/  CS2R R50, SRZ ;  /* 0x0000000000327805 */ /* 0x000fe4000001ff00 */
[--C-:B------:R-:W-:Y:S01]  /*13f00*/  @!P2 SHF.R.S32.HI R51, RZ, 0x1f, R13.reuse ;  /* 0x0000001fff33a819 */ /* 0x100fe2000001140d */
[----:B------:R-:W-:-:S08]  /*13f10*/  @!P2 IMAD.MOV.U32 R50, RZ, RZ, R13 ;  /* 0x000000ffff32a224 */ /* 0x000fd000078e000d */
[----:B---3--:R-:W-:Y:S05]  /*13f20*/  @P3 BRA P0, `(.L_x_6610) ;  /* 0x0000003c00b43947 */ /* 0x008fea0000000000 */
        /* <DEDUP_REMOVED lines=25> */
.L_x_6614:
[----:B------:R-:W-:Y:S05]  /*140c0*/  BSYNC B8 ;  /* 0x0000000000087941 */ /* 0x000fea0003800000 */
.L_x_6613:
        /* <DEDUP_REMOVED lines=23> */
.L_x_6616:
[----:B------:R-:W-:Y:S05]  /*14240*/  BSYNC B8 ;  /* 0x0000000000087941 */ /* 0x000fea0003800000 */
.L_x_6615:
        /* <DEDUP_REMOVED lines=26> */
.L_x_6618:
[----:B------:R-:W-:Y:S05]  /*143f0*/  BSYNC B8 ;  /* 0x0000000000087941 */ /* 0x000fea0003800000 */
.L_x_6617:
        /* <DEDUP_REMOVED lines=15> */
.L_x_6621:
        /* <DEDUP_REMOVED lines=24> */
.L_x_6620:
[----:B------:R-:W-:Y:S05]  /*14670*/  BSYNC B8 ;  /* 0x0000000000087941 */ /* 0x000fea0003800000 */
.L_x_6619:
[----:B------:R-:W-:-:S04]  /*14680*/  IADD3 R22, P0, R22, 0x4, RZ ;  /* 0x0000000416167810 */ /* 0x000fc80007f1e0ff */
[----:B------:R-:W-:Y:S02]  /*14690*/  IADD3.X R23, RZ, R23, RZ, P0, !PT ;  /* 0x00000017ff177210 */ /* 0x000fe400007fe4ff */
[----:B------:R-:W-:-:S04]  /*146a0*/  ISETP.GE.U32.AND P0, PT, R22, R25, PT ;  /* 0x000000191600720c */ /* 0x000fc80003f06070 */
[----:B------:R-:W-:-:S13]  /*146b0*/  ISETP.GE.U32.AND.EX P0, PT, R23, R24, PT, P0 ;  /* 0x000000181700720c */ /* 0x000fda0003f06100 */
[----:B------:R-:W-:Y:S05]  /*146c0*/  @!P0 BRA `(.L_x_6621) ;  /* 0xfffffffc00888947 */ /* 0x000fea000383ffff */
.L_x_6612:
[----:B------:R-:W-:Y:S05]  /*146d0*/  BSYNC B7 ;  /* 0x0000000000077941 */ /* 0x000fea0003800000 */
.L_x_6611:
        /* <DEDUP_REMOVED lines=28> */
.L_x_6625:
[----:B------:R-:W-:Y:S05]  /*148a0*/  BSYNC B8 ;  /* 0x0000000000087941 */ /* 0x000fea0003800000 */
.L_x_6624:
        /* <DEDUP_REMOVED lines=23> */
.L_x_6627:
[----:B------:R-:W-:Y:S05]  /*14a20*/  BSYNC B8 ;  /* 0x0000000000087941 */ /* 0x000fea0003800000 */
.L_x_6626:
        /* <DEDUP_REMOVED lines=26> */
.L_x_6629:
[----:B------:R-:W-:Y:S05]  /*14bd0*/  BSYNC B8 ;  /* 0x0000000000087941 */ /* 0x000fea0003800000 */
.L_x_6628:
[----:B------:R-:W-:Y:S02]  /*14be0*/  IADD3 R3, P1, R31, 0x1, RZ ;  /* 0x000000011f037810 */ /* 0x000fe40007f3e0ff */
        /* <DEDUP_REMOVED lines=8> */
[C---:B------:R-:W-:Y:S02]  /*14c70*/  LEA R0, P0, R31.reuse, UR4, 0x2 ;  /* 0x000000041f007c11 */ /* 0x040fe4000f8010ff */
[----:B------:R-:W-:Y:S02]  /*14c80*/  LEA R23, P2, R18, UR4, 0x2 ;  /* 0x0000000412177c11 */ /* 0x000fe4000f8410ff */
[----:B------:R-:W-:Y:S02]  /*14c90*/  IADD3 R0, P1, R0, 0x4, RZ ;  /* 0x0000000400007810 */ /* 0x000fe40007f3e0ff */
[----:B------:R-:W-:Y:S02]  /*14ca0*/  LEA.HI.X R19, R31, UR5, R4, 0x2, P0 ;  /* 0x000000051f137c11 */ /* 0x000fe400080f1404 */
[----:B------:R-:W-:-:S03]  /*14cb0*/  LEA.HI.X R22, R18, UR5, R5, 0x2, P2 ;  /* 0x0000000512167c11 */ /* 0x000fc600090f1405 */
[----:B------:R-:W-:-:S07]  /*14cc0*/  IMAD.X R19, RZ, RZ, R19, P1 ;  /* 0x000000ffff137224 */ /* 0x000fce00008e0613 */
.L_x_6632:
[----:B------:R-:W-:Y:S01]  /*14cd0*/  IMAD.MOV.U32 R18, RZ, RZ, R0 ;  /* 0x000000ffff127224 */ /* 0x000fe200078e0000 */
[----:B------:R-:W-:-:S04]  /*14ce0*/  ULDC.64 UR4, c[0x4][0x178] ;  /* 0x01005e0000047ab9 */ /* 0x000fc80000000a00 */
        /* <DEDUP_REMOVED lines=23> */
.L_x_6631:
[----:B------:R-:W-:Y:S05]  /*14e60*/  BSYNC B8 ;  /* 0x0000000000087941 */ /* 0x000fea0003800000 */
.L_x_6630:
[----:B------:R-:W-:-:S04]  /*14e70*/  IADD3 R0, P0, R18, 0x4, RZ ;  /* 0x0000000412007810 */ /* 0x000fc80007f1e0ff */
[----:B------:R-:W-:Y:S02]  /*14e80*/  IADD3.X R19, RZ, R19, RZ, P0, !PT ;  /* 0x00000013ff137210 */ /* 0x000fe400007fe4ff */
[----:B------:R-:W-:-:S04]  /*14e90*/  ISETP.GE.U32.AND P0, PT, R0, R23, PT ;  /* 0x000000170000720c */ /* 0x000fc80003f06070 */
[----:B------:R-:W-:-:S13]  /*14ea0*/  ISETP.GE.U32.AND.EX P0, PT, R19, R22, PT, P0 ;  /* 0x000000161300720c */ /* 0x000fda0003f06100 */
[----:B------:R-:W-:Y:S05]  /*14eb0*/  @!P0 BRA `(.L_x_6632) ;  /* 0xfffffffc00848947 */ /* 0x000fea000383ffff */
.L_x_6623:
[----:B------:R-:W-:Y:S05]  /*14ec0*/  BSYNC B7 ;  /* 0x0000000000077941 */ /* 0x000fea0003800000 */
.L_x_6622:
        /* <DEDUP_REMOVED lines=28> */
.L_x_6636:
[----:B------:R-:W-:Y:S05]  /*15090*/  BSYNC B8 ;  /* 0x0000000000087941 */ /* 0x000fea0003800000 */
.L_x_6635:
        /* <DEDUP_REMOVED lines=23> */
.L_x_6638:
[----:B------:R-:W-:Y:S05]  /*15210*/  BSYNC B8 ;  /* 0x0000000000087941 */ /* 0x000fea0003800000 */
.L_x_6637:
        /* <DEDUP_REMOVED lines=26> */
.L_x_6640:
[----:B------:R-:W-:Y:S05]  /*153c0*/  BSYNC B8 ;  /* 0x0000000000087941 */ /* 0x000fea0003800000 */
.L_x_6639:
        /* <DEDUP_REMOVED lines=15> */
.L_x_6643:
        /* <DEDUP_REMOVED lines=25> */
.L_x_6642:
[----:B------:R-:W-:Y:S05]  /*15650*/  BSYNC B8 ;  /* 0x0000000000087941 */ /* 0x000fea0003800000 */
.L_x_6641:
[----:B------:R-:W-:-:S04]  /*15660*/  IADD3 R0, P0, R16, 0x4, RZ ;  /* 0x0000000410007810 */ /* 0x000fc80007f1e0ff */
[----:B------:R-:W-:Y:S02]  /*15670*/  IADD3.X R17, RZ, R17, RZ, P0, !PT ;  /* 0x00000011ff117210 */ /* 0x000fe400007fe4ff */
[----:B------:R-:W-:-:S04]  /*15680*/  ISETP.GE.U32.AND P0, PT, R0, R19, PT ;  /* 0x000000130000720c */ /* 0x000fc80003f06070 */
[----:B------:R-:W-:-:S13]  /*15690*/  ISETP.GE.U32.AND.EX P0, PT, R17, R18, PT, P0 ;  /* 0x000000121100720c */ /* 0x000fda0003f06100 */
[----:B------:R-:W-:Y:S05]  /*156a0*/  @!P0 BRA `(.L_x_6643) ;  /* 0xfffffffc00848947 */ /* 0x000fea000383ffff */
.L_x_6634:
[----:B------:R-:W-:Y:S05]  /*156b0*/  BSYNC B7 ;  /* 0x0000000000077941 */ /* 0x000fea0003800000 */
.L_x_6633:
        /* <DEDUP_REMOVED lines=28> */
.L_x_6647:
[----:B------:R-:W-:Y:S05]  /*15880*/  BSYNC B8 ;  /* 0x0000000000087941 */ /* 0x000fea0003800000 */
.L_x_6646:
        /* <DEDUP_REMOVED lines=23> */
.L_x_6649:
[----:B------:R-:W-:Y:S05]  /*15a00*/  BSYNC B8 ;  /* 0x0000000000087941 */ /* 0x000fea0003800000 */
.L_x_6648:
        /* <DEDUP_REMOVED lines=26> */
.L_x_6651:
[----:B------:R-:W-:Y:S05]  /*15bb0*/  BSYNC B8 ;  /* 0x0000000000087941 */ /* 0x000fea0003800000 */
.L_x_6650:
        /* <DEDUP_REMOVED lines=15> */
.L_x_6654:
        /* <DEDUP_REMOVED lines=24> */
.L_x_6653:
[----:B------:R-:W-:Y:S05]  /*15e30*/  BSYNC B8 ;  /* 0x0000000000087941 */ /* 0x000fea0003800000 */
.L_x_6652:
[----:B------:R-:W-:-:S05]  /*15e40*/  IADD3 R16, P0, R16, 0x4, RZ ;  /* 0x0000000410107810 */ /* 0x000fca0007f1e0ff */
[----:B------:R-:W-:Y:S01]  /*15e50*/  IMAD.X R17, RZ, RZ, R17, P0 ;  /* 0x000000ffff117224 */ /* 0x000fe200000e0611 */
[----:B------:R-:W-:-:S04]  /*15e60*/  ISETP.GE.U32.AND P0, PT, R16, R19, PT ;  /* 0x000000131000720c */ /* 0x000fc80003f06070 */
[----:B------:R-:W-:-:S13]  /*15e70*/  ISETP.GE.U32.AND.EX P0, PT, R17, R18, PT, P0 ;  /* 0x000000121100720c */ /* 0x000fda0003f06100 */
[----:B------:R-:W-:Y:S05]  /*15e80*/  @!P0 BRA `(.L_x_6654) ;  /* 0xfffffffc00888947 */ /* 0x000fea000383ffff */
.L_x_6645:
[----:B------:R-:W-:Y:S05]  /*15e90*/  BSYNC B7 ;  /* 0x0000000000077941 */ /* 0x000fea0003800000 */
.L_x_6644:
[----:B------:R-:W0:Y:S01]  /*15ea0*/  S2R R3, SR_TID.X ;  /* 0x0000000000037919 */ /* 0x000e220000002100 */
[----:B------:R-:W-:Y:S01]  /*15eb0*/  BSSY B7, `(.L_x_6655) ;  /* 0x000007c000077945 */ /* 0x000fe20003800000 */
[----:B0-----:R-:W-:-:S04]  /*15ec0*/  IADD3 R3, R3, 0x200, RZ ;  /* 0x0000020003037810 */ /* 0x001fc80007ffe0ff */
        /* <DEDUP_REMOVED lines=25> */
.L_x_6658:
[----:B------:R-:W-:Y:S05]  /*16060*/  BSYNC B8 ;  /* 0x0000000000087941 */ /* 0x000fea0003800000 */
.L_x_6657:
        /* <DEDUP_REMOVED lines=23> */
.L_x_6660:
[----:B------:R-:W-:Y:S05]  /*161e0*/  BSYNC B8 ;  /* 0x0000000000087941 */ /* 0x000fea0003800000 */
.L_x_6659:
        /* <DEDUP_REMOVED lines=26> */
.L_x_6662:
[----:B------:R-:W-:Y:S05]  /*16390*/  BSYNC B8 ;  /* 0x0000000000087941 */ /* 0x000fea0003800000 */
.L_x_6661:
        /* <DEDUP_REMOVED lines=15> */
.L_x_6665:
        /* <DEDUP_REMOVED lines=24> */
.L_x_6664:
[----:B------:R-:W-:Y:S05]  /*16610*/  BSYNC B8 ;  /* 0x0000000000087941 */ /* 0x000fea0003800000 */
.L_x_6663:
[----:B------:R-:W-:-:S05]  /*16620*/  IADD3 R16, P0, R16, 0x4, RZ ;  /* 0x0000000410107810 */ /* 0x000fca0007f1e0ff */
[----:B------:R-:W-:Y:S01]  /*16630*/  IMAD.X R17, RZ, RZ, R17, P0 ;  /* 0x000000ffff117224 */ /* 0x000fe200000e0611 */
[----:B------:R-:W-:-:S04]  /*16640*/  ISETP.GE.U32.AND P0, PT, R16, R19, PT ;  /* 0x000000131000720c */ /* 0x000fc80003f06070 */
[----:B------:R-:W-:-:S13]  /*16650*/  ISETP.GE.U32.AND.EX P0, PT, R17, R18, PT, P0 ;  /* 0x000000121100720c */ /* 0x000fda0003f06100 */
[----:B------:R-:W-:Y:S05]  /*16660*/  @!P0 BRA `(.L_x_6665) ;  /* 0xfffffffc00888947 */ /* 0x000fea000383ffff */
.L_x_6656:
[----:B------:R-:W-:Y:S05]  /*16670*/  BSYNC B7 ;  /* 0x0000000000077941 */ /* 0x000fea0003800000 */
.L_x_6655:
        /* <DEDUP_REMOVED lines=28> */
.L_x_6669:
[----:B------:R-:W-:Y:S05]  /*16840*/  BSYNC B8 ;  /* 0x0000000000087941 */ /* 0x000fea0003800000 */
.L_x_6668:
        /* <DEDUP_REMOVED lines=23> */
.L_x_6671:
[----:B------:R-:W-:Y:S05]  /*169c0*/  BSYNC B8 ;  /* 0x0000000000087941 */ /* 0x000fea0003800000 */
.L_x_6670:
        /* <DEDUP_REMOVED lines=26> */
.L_x_6673:
[----:B------:R-:W-:Y:S05]  /*16b70*/  BSYNC B8 ;  /* 0x0000000000087941 */ /* 0x000fea0003800000 */
.L_x_6672:
        /* <DEDUP_REMOVED lines=15> */
.L_x_6676:
        /* <DEDUP_REMOVED lines=24> */
.L_x_6675:
[----:B------:R-:W-:Y:S05]  /*16df0*/  BSYNC B8 ;  /* 0x0000000000087941 */ /* 0x000fea0003800000 */
.L_x_6674:
[----:B------:R-:W-:-:S04]  /*16e00*/  IADD3 R16, P0, R16, 0x4, RZ ;  /* 0x0000000410107810 */ /* 0x000fc80007f1e0ff */
[----:B------:R-:W-:Y:S02]  /*16e10*/  IADD3.X R17, RZ, R17, RZ, P0, !PT ;  /* 0x00000011ff117210 */ /* 0x000fe400007fe4ff */
[----:B------:R-:W-:-:S04]  /*16e20*/  ISETP.GE.U32.AND P0, PT, R16, R19, PT ;  /* 0x000000131000720c */ /* 0x000fc80003f06070 */
[----:B------:R-:W-:-:S13]  /*16e30*/  ISETP.GE.U32.AND.EX P0, PT, R17, R18, PT, P0 ;  /* 0x000000121100720c */ /* 0x000fda0003f06100 */
[----:B------:R-:W-:Y:S05]  /*16e40*/  @!P0 BRA `(.L_x_6676) ;  /* 0xfffffffc00888947 */ /* 0x000fea000383ffff */
.L_x_6667:
[----:B------:R-:W-:Y:S05]  /*16e50*/  BSYNC B7 ;  /* 0x0000000000077941 */ /* 0x000fea0003800000 */
.L_x_6666:
        /* <DEDUP_REMOVED lines=28> */
.L_x_6680:
[----:B------:R-:W-:Y:S05]  /*17020*/  BSYNC B8 ;  /* 0x0000000000087941 */ /* 0x000fea0003800000 */
.L_x_6679:
        /* <DEDUP_REMOVED lines=23> */
.L_x_6682:
[----:B------:R-:W-:Y:S05]  /*171a0*/  BSYNC B8 ;  /* 0x0000000000087941 */ /* 0x000fea0003800000 */
.L_x_6681:
        /* <DEDUP_REMOVED lines=26> */
.L_x_6684:
[----:B------:R-:W-:Y:S05]  /*17350*/  BSYNC B8 ;  /* 0x0000000000087941 */ /* 0x000fea0003800000 */
.L_x_6683:
        /* <DEDUP_REMOVED lines=15> */
.L_x_6687:
        /* <DEDUP_REMOVED lines=24> */
.L_x_6686:
[----:B------:R-:W-:Y:S05]  /*175d0*/  BSYNC B8 ;  /* 0x0000000000087941 */ /* 0x000fea0003800000 */
.L_x_6685:
[----:B------:R-:W-:-:S05]  /*175e0*/  IADD3 R16, P0, R16, 0x4, RZ ;  /* 0x0000000410107810 */ /* 0x000fca0007f1e0ff */
[----:B------:R-:W-:Y:S01]  /*175f0*/  IMAD.X R17, RZ, RZ, R17, P0 ;  /* 0x000000ffff117224 */ /* 0x000fe200000e0611 */
[----:B------:R-:W-:-:S04]  /*17600*/  ISETP.GE.U32.AND P0, PT, R16, R19, PT ;  /* 0x000000131000720c */ /* 0x000fc80003f06070 */
[----:B------:R-:W-:-:S13]  /*17610*/  ISETP.GE.U32.AND.EX P0, PT, R17, R18, PT, P0 ;  /* 0x000000121100720c */ /* 0x000fda0003f06100 */
[----:B------:R-:W-:Y:S05]  /*17620*/  @!P0 BRA `(.L_x_6687) ;  /* 0xfffffffc00888947 */ /* 0x000fea000383ffff */
.L_x_6678:
[----:B------:R-:W-:Y:S05]  /*17630*/  BSYNC B7 ;  /* 0x0000000000077941 */ /* 0x000fea0003800000 */
.L_x_6677:
        /* <DEDUP_REMOVED lines=28> */
.L_x_6691:
[----:B------:R-:W-:Y:S05]  /*17800*/  BSYNC B8 ;  /* 0x0000000000087941 */ /* 0x000fea0003800000 */
.L_x_6690:
        /* <DEDUP_REMOVED lines=23> */
.L_x_6693:
[----:B------:R-:W-:Y:S05]  /*17980*/  BSYNC B8 ;  /* 0x0000000000087941 */ /* 0x000fea0003800000 */
.L_x_6692:
        /* <DEDUP_REMOVED lines=26> */
.L_x_6695:
[----:B------:R-:W-:Y:S05]  /*17b30*/  BSYNC B8 ;  /* 0x0000000000087941 */ /* 0x000fea0003800000 */
.L_x_6694:
        /* <DEDUP_REMOVED lines=12> */
.L_x_6698:
        /* <DEDUP_REMOVED lines=24> */
.L_x_6697:
[----:B------:R-:W-:Y:S05]  /*17d80*/  BSYNC B8 ;  /* 0x0000000000087941 */ /* 0x000fea0003800000 */
.L_x_6696:
[----:B------:R-:W-:-:S04]  /*17d90*/  IADD3 R16, P0, R16, 0x4, RZ ;  /* 0x0000000410107810 */ /* 0x000fc80007f1e0ff */
[----:B------:R-:W-:Y:S02]  /*17da0*/  IADD3.X R17, RZ, R17, RZ, P0, !PT ;  /* 0x00000011ff117210 */ /* 0x000fe400007fe4ff */
[----:B------:R-:W-:-:S04]  /*17db0*/  ISETP.GE.U32.AND P0, PT, R16, R18, PT ;  /* 0x000000121000720c */ /* 0x000fc80003f06070 */
[----:B------:R-:W-:-:S13]  /*17dc0*/  ISETP.GE.U32.AND.EX P0, PT, R17, R19, PT, P0 ;  /* 0x000000131100720c */ /* 0x000fda0003f06100 */
[----:B------:R-:W-:Y:S05]  /*17dd0*/  @!P0 BRA `(.L_x_6698) ;  /* 0xfffffffc00888947 */ /* 0x000fea000383ffff */
.L_x_6689:
[----:B------:R-:W-:Y:S05]  /*17de0*/  BSYNC B7 ;  /* 0x0000000000077941 */ /* 0x000fea0003800000 */
.L_x_6688:
[----:B------:R-:W-:Y:S05]  /*17df0*/  BRA `(.L_x_6699) ;  /* 0x000000f400f07947 */ /* 0x000fea0003800000 */
.L_x_6610:
        /* <DEDUP_REMOVED lines=25> */
.L_x_6703:
[----:B------:R-:W-:Y:S05]  /*17f90*/  BSYNC B8 ;  /* 0x0000000000087941 */ /* 0x000fea0003800000 */
.L_x_6702:
        /* <DEDUP_REMOVED lines=23> */
.L_x_6705:
[----:B------:R-:W-:Y:S05]  /*18110*/  BSYNC B8 ;  /* 0x0000000000087941 */ /* 0x000fea0003800000 */
.L_x_6704:
        /* <DEDUP_REMOVED lines=26> */
.L_x_6707:
[----:B------:R-:W-:Y:S05]  /*182c0*/  BSYNC B8 ;  /* 0x0000000000087941 */ /* 0x000fea0003800000 */
.L_x_6706:
[----:B------:R-:W0:Y:S01]  /*182d0*/  LDC R33, c[0x0][0x230] ;  /* 0x00008c00ff217b82 */ /* 0x000e220000000800 */
[----:B------:R-:W-:Y:S01]  /*182e0*/  SHF.R.S32.HI R0, RZ, 0x1f, R22 ;  /* 0x0000001fff007819 */ /* 0x000fe20000011416 */
[----:B------:R-:W-:Y:S01]  /*182f0*/  ULDC.64 UR4, c[0x0][0x228] ;  /* 0x00008a0000047ab9 */ /* 0x000fe20000000a00 */
[----:B------:R-:W-:Y:S01]  /*18300*/  CS2R R26, SRZ ;  /* 0x00000000001a7805 */ /* 0x000fe2000001ff00 */
[----:B------:R-:W-:-:S04]  /*18310*/  IMAD.WIDE.U32 R4, R22, UR4, RZ ;  /* 0x0000000416047c25 */ /* 0x000fc8000f8e00ff */
[----:B------:R-:W-:Y:S01]  /*18320*/  IMAD R3, R0, UR4, RZ ;  /* 0x0000000400037c24 */ /* 0x000fe2000f8e02ff */
[----:B------:R-:W-:-:S03]  /*18330*/  MOV R28, R4 ;  /* 0x00000004001c7202 */ /* 0x000fc60000000f00 */
        /* <DEDUP_REMOVED lines=9> */
.L_x_6721:
        /* <DEDUP_REMOVED lines=15> */
.L_x_6710:
        /* <DEDUP_REMOVED lines=19> */
.L_x_6711:
[----:B------:R-:W-:Y:S05]  /*185f0*/  BSYNC B1 ;  /* 0x0000000000017941 */ /* 0x000fea0003800000 */
.L_x_6709:
        /* <DEDUP_REMOVED lines=32> */
.L_x_6713:
        /* <DEDUP_REMOVED lines=19> */
.L_x_6714:
[----:B------:R-:W-:Y:S05]  /*18930*/  BSYNC B1 ;  /* 0x0000000000017941 */ /* 0x000fea0003800000 */
.L_x_6712:
        /* <DEDUP_REMOVED lines=29> */
.L_x_6716:
        /* <DEDUP_REMOVED lines=19> */
.L_x_6717:
[----:B------:R-:W-:Y:S05]  /*18c40*/  BSYNC B1 ;  /* 0x0000000000017941 */ /* 0x000fea0003800000 */
.L_x_6715:
        /* <DEDUP_REMOVED lines=28> */
.L_x_6719:
        /* <DEDUP_REMOVED lines=19> */
.L_x_6720:
[----:B------:R-:W-:Y:S05]  /*18f40*/  BSYNC B1 ;  /* 0x0000000000017941 */ /* 0x000fea0003800000 */
.L_x_6718:
[----:B------:R-:W2:Y:S01]  /*18f50*/  LDG.E.64 R20, desc[UR36][R20.64+-0x18] ;  /* 0xffffe82414147981 */ /* 0x000ea2000c1e1b00 */
[----:B------:R-:W-:Y:S01]  /*18f60*/  IADD3 R7, P0, RZ, -R28, RZ ;  /* 0x8000001cff077210 */ /* 0x000fe20007f1e0ff */
[----:B------:R-:W-:Y:S01]  /*18f70*/  VIADD R33, R33, 0xfffffffc ;  /* 0xfffffffc21217836 */ /* 0x000fe20000000000 */
[----:B------:R-:W-:Y:S01]  /*18f80*/  IADD3 R32, R32, -0x4, RZ ;  /* 0xfffffffc20207810 */ /* 0x000fe20007ffe0ff */
[----:B------:R-:W-:Y:S02]  /*18f90*/  IMAD.MOV.U32 R6, RZ, RZ, R14 ;  /* 0x000000ffff067224 */ /* 0x000fe400078e000e */
[----:B------:R-:W-:Y:S01]  /*18fa0*/  IMAD.X R3, RZ, RZ, ~R5, P0 ;  /* 0x000000ffff037224 */ /* 0x000fe200000e0e05 */
[----:B------:R-:W-:Y:S01]  /*18fb0*/  ISETP.NE.AND P0, PT, R33, RZ, PT ;  /* 0x000000ff2100720c */ /* 0x000fe20003f05270 */
[----:B------:R-:W-:-:S04]  /*18fc0*/  IMAD.WIDE.U32 R22, R12, R7, R22 ;  /* 0x000000070c167225 */ /* 0x000fc800078e0016 */
[----:B------:R-:W-:-:S04]  /*18fd0*/  IMAD R3, R3, R12, RZ ;  /* 0x0000000c03037224 */ /* 0x000fc800078e02ff */
        /* <DEDUP_REMOVED lines=10> */
.L_x_6708:
        /* <DEDUP_REMOVED lines=18> */
.L_x_6724:
        /* <DEDUP_REMOVED lines=19> */
.L_x_6725:
[----:B------:R-:W-:Y:S05]  /*192d0*/  BSYNC B0 ;  /* 0x0000000000007941 */ /* 0x000fea0003800000 */
.L_x_6723:
        /* <DEDUP_REMOVED lines=8> */
[----:B------:R-:W-:Y:S02]  /*19360*/  MOV R29, R5 ;  /* 0x00000005001d7202 */ /* 0x000fe40000000f00 */
[----:B------:R-:W-:Y:S01]  /*19370*/  MOV R5, R27 ;  /* 0x0000001b00057202 */ /* 0x000fe20000000f00 */
        /* <DEDUP_REMOVED lines=28> */
.L_x_6727:
        /* <DEDUP_REMOVED lines=19> */
.L_x_6728:
[----:B------:R-:W-:Y:S05]  /*19670*/  BSYNC B0 ;  /* 0x0000000000007941 */ /* 0x000fea0003800000 */
.L_x_6726:
        /* <DEDUP_REMOVED lines=13> */
[----:B------:R-:W-:Y:S01]  /*19750*/  ISETP.NE.AND P0, PT, R0, 0x2, PT ;  /* 0x000000020000780c */ /* 0x000fe20003f05270 */
        /* <DEDUP_REMOVED lines=24> */
.L_x_6730:
        /* <DEDUP_REMOVED lines=18> */
.L_x_6731:
[----:B------:R-:W-:Y:S05]  /*19a00*/  BSYNC B0 ;  /* 0x0000000000007941 */ /* 0x000fea0003800000 */
.L_x_6729:
        /* <DEDUP_REMOVED lines=12> */
.L_x_6722:
[CC--:B------:R-:W-:Y:S02]  /*19ad0*/  IADD3 R23, P0, R30.reuse, R26.reuse, RZ ;  /* 0x0000001a1e177210 */ /* 0x0c0fe40007f1e0ff */
        /* <DEDUP_REMOVED lines=16> */
.L_x_6734:
        /* <DEDUP_REMOVED lines=24> */
.L_x_6733:
[----:B------:R-:W-:Y:S05]  /*19d60*/  BSYNC B8 ;  /* 0x0000000000087941 */ /* 0x000fea0003800000 */
.L_x_6732:
[----:B------:R-:W-:-:S05]  /*19d70*/  IADD3 R22, P0, R22, 0x4, RZ ;  /* 0x0000000416167810 */ /* 0x000fca0007f1e0ff */
[----:B------:R-:W-:Y:S01]  /*19d80*/  IMAD.X R23, RZ, RZ, R23, P0 ;  /* 0x000000ffff177224 */ /* 0x000fe200000e0617 */
[----:B------:R-:W-:-:S04]  /*19d90*/  ISETP.GE.U32.AND P0, PT, R22, R19, PT ;  /* 0x000000131600720c */ /* 0x000fc80003f06070 */
[----:B------:R-:W-:-:S13]  /*19da0*/  ISETP.GE.U32.AND.EX P0, PT, R23, R24, PT, P0 ;  /* 0x000000181700720c */ /* 0x000fda0003f06100 */
[----:B------:R-:W-:Y:S05]  /*19db0*/  @!P0 BRA `(.L_x_6734) ;  /* 0xfffffffc00888947 */ /* 0x000fea000383ffff */
.L_x_6701:
[----:B------:R-:W-:Y:S05]  /*19dc0*/  BSYNC B7 ;  /* 0x0000000000077941 */ /* 0x000fea0003800000 */
.L_x_6700:
[----:B-----5:R-:W0:Y:S01]  /*19dd0*/  S2R R0, SR_TID.X ;  /* 0x0000000000007919 */ /* 0x020e220000002100 */
        /* <DEDUP_REMOVED lines=27> */
.L_x_6738:
[----:B------:R-:W-:Y:S05]  /*19f90*/  BSYNC B8 ;  /* 0x0000000000087941 */ /* 0x000fea0003800000 */
.L_x_6737:
        /* <DEDUP_REMOVED lines=23> */
.L_x_6740:
[----:B------:R-:W-:Y:S05]  /*1a110*/  BSYNC B8 ;  /* 0x0000000000087941 */ /* 0x000fea0003800000 */
.L_x_6739:
        /* <DEDUP_REMOVED lines=26> */
.L_x_6742:
[----:B------:R-:W-:Y:S05]  /*1a2c0*/  BSYNC B8 ;  /* 0x0000000000087941 */ /* 0x000fea0003800000 */
.L_x_6741:
[----:B------:R-:W0:Y:S01]  /*1a2d0*/  LDC R32, c[0x0][0x230] ;  /* 0x00008c00ff207b82 */ /* 0x000e220000000800 */
[----:B------:R-:W-:Y:S01]  /*1a2e0*/  SHF.R.S32.HI R0, RZ, 0x1f, R42 ;  /* 0x0000001fff007819 */ /* 0x000fe2000001142a */
[----:B------:R-:W-:Y:S01]  /*1a2f0*/  ULDC.64 UR4, c[0x0][0x228] ;  /* 0x00008a0000047ab9 */ /* 0x000fe20000000a00 */
[----:B------:R-:W-:Y:S01]  /*1a300*/  HFMA2.MMA R19, -RZ, RZ, 0, 0 ;  /* 0x00000000ff137435 */ /* 0x000fe200000001ff */
[----:B------:R-:W-:-:S04]  /*1a310*/  IMAD.WIDE.U32 R4, R42, UR4, RZ ;  /* 0x000000042a047c25 */ /* 0x000fc8000f8e00ff */
[----:B------:R-:W-:Y:S01]  /*1a320*/  IMAD R3, R0, UR4, RZ ;  /* 0x0000000400037c24 */ /* 0x000fe2000f8e02ff */
[----:B------:R-:W-:Y:S01]  /*1a330*/  MOV R27, R4 ;  /* 0x00000004001b7202 */ /* 0x000fe20000000f00 */
[----:B------:R-:W-:Y:S02]  /*1a340*/  IMAD.MOV.U32 R26, RZ, RZ, RZ ;  /* 0x000000ffff1a7224 */ /* 0x000fe400078e00ff */
[----:B------:R-:W-:-:S04]  /*1a350*/  IMAD R3, R42, UR5, R3 ;  /* 0x000000052a037c24 */ /* 0x000fc8000f8e0203 */
[----:B------:R-:W-:Y:S02]  /*1a360*/  IMAD.IADD R5, R5, 0x1, R3 ;  /* 0x0000000105057824 */ /* 0x000fe400078e0203 */
[----:B0-----:R-:W-:-:S05]  /*1a370*/  VIADD R30, R32, 0xffffffff ;  /* 0xffffffff201e7836 */ /* 0x001fca0000000000 */
[----:B------:R-:W-:-:S13]  /*1a380*/  ISETP.GE.U32.AND P0, PT, R30, 0x3, PT ;  /* 0x000000031e00780c */ /* 0x000fda0003f06070 */
[----:B------:R-:W-:Y:S05]  /*1a390*/  @!P0 BRA `(.L_x_6743) ;  /* 0x0000000c00408947 */ /* 0x000fea0003800000 */
[C---:B------:R-:W-:Y:S01]  /*1a3a0*/  LOP3.LUT R3, R32.reuse, 0x3, RZ, 0xc0, !PT ;  /* 0x0000000320037812 */ /* 0x040fe200078ec0ff */
[----:B------:R-:W-:Y:S01]  /*1a3b0*/  BSSY B0, `(.L_x_6743) ;  /* 0x00000ce000007945 */ /* 0x000fe20003800000 */
[----:B------:R-:W-:Y:S01]  /*1a3c0*/  IMAD.MOV.U32 R26, RZ, RZ, RZ ;  /* 0x000000ffff1a7224 */ /* 0x000fe200078e00ff */
[----:B------:R-:W-:Y:S02]  /*1a3d0*/  MOV R19, RZ ;  /* 0x000000ff00137202 */ /* 0x000fe40000000f00 */
[----:B------:R-:W-:-:S07]  /*1a3e0*/  IMAD.IADD R32, R32, 0x1, -R3 ;  /* 0x0000000120207824 */ /* 0x000fce00078e0a03 */
.L_x_6756:
        /* <DEDUP_REMOVED lines=15> */
.L_x_6745:
        /* <DEDUP_REMOVED lines=19> */
.L_x_6746:
[----:B------:R-:W-:Y:S05]  /*1a610*/  BSYNC B1 ;  /* 0x0000000000017941 */ /* 0x000fea0003800000 */
.L_x_6744:
        /* <DEDUP_REMOVED lines=32> */
.L_x_6748:
        /* <DEDUP_REMOVED lines=19> */
.L_x_6749:
[----:B------:R-:W-:Y:S05]  /*1a950*/  BSYNC B1 ;  /* 0x0000000000017941 */ /* 0x000fea0003800000 */
.L_x_6747:
        /* <DEDUP_REMOVED lines=29> */
.L_x_6751:
        /* <DEDUP_REMOVED lines=19> */
.L_x_6752:
[----:B------:R-:W-:Y:S05]  /*1ac60*/  BSYNC B1 ;  /* 0x0000000000017941 */ /* 0x000fea0003800000 */
.L_x_6750:
        /* <DEDUP_REMOVED lines=28> */
.L_x_6754:
        /* <DEDUP_REMOVED lines=19> */
.L_x_6755:
[----:B------:R-:W-:Y:S05]  /*1af60*/  BSYNC B1 ;  /* 0x0000000000017941 */ /* 0x000fea0003800000 */
.L_x_6753:
        /* <DEDUP_REMOVED lines=19> */
.L_x_6743:
        /* <DEDUP_REMOVED lines=18> */
.L_x_6759:
        /* <DEDUP_REMOVED lines=19> */
.L_x_6760:
[----:B------:R-:W-:Y:S05]  /*1b2f0*/  BSYNC B0 ;  /* 0x0000000000007941 */ /* 0x000fea0003800000 */
.L_x_6758:
[----:B------:R-:W-:Y:S01]  /*1b300*/  ULDC.64 UR4, c[0x0][0x240] ;  /* 0x0000900000047ab9 */ /* 0x000fe20000000a00 */
[----:B------:R-:W-:Y:S01]  /*1b310*/  SHF.R.S32.HI R3, RZ, 0x1f, R30 ;  /* 0x0000001fff037819 */ /* 0x000fe2000001141e */
[----:B------:R-:W0:Y:S01]  /*1b320*/  LDC R0, c[0x0][0x230] ;  /* 0x00008c00ff007b82 */ /* 0x000e220000000800 */
[----:B------:R-:W-:-:S04]  /*1b330*/  LEA R12, P0, R30, UR4, 0x3 ;  /* 0x000000041e0c7c11 */ /* 0x000fc8000f8018ff */
[----:B------:R-:W-:-:S05]  /*1b340*/  LEA.HI.X R13, R30, UR5, R3, 0x3, P0 ;  /* 0x000000051e0d7c11 */ /* 0x000fca00080f1c03 */
[----:B------:R-:W2:Y:S01]  /*1b350*/  LDG.E.64 R6, desc[UR36][R12.64] ;  /* 0x000000240c067981 */ /* 0x000ea2000c1e1b00 */
[----:B------:R-:W-:Y:S01]  /*1b360*/  IADD3 R9, P0, RZ, -R14, RZ ;  /* 0x8000000eff097210 */ /* 0x000fe20007f1e0ff */
[----:B------:R-:W-:Y:S01]  /*1b370*/  IMAD.MOV.U32 R4, RZ, RZ, R27 ;  /* 0x000000ffff047224 */ /* 0x000fe200078e001b */
[----:B------:R-:W-:Y:S02]  /*1b380*/  MOV R8, R26 ;  /* 0x0000001a00087202 */ /* 0x000fe40000000f00 */
[----:B------:R-:W-:Y:S01]  /*1b390*/  IADD3.X R3, RZ, ~R15, RZ, P0, !PT ;  /* 0x8000000fff037210 */ /* 0x000fe200007fe4ff */
[----:B------:R-:W-:-:S04]  /*1b3a0*/  IMAD.WIDE.U32 R4, R20, R9, R4 ;  /* 0x0000000914047225 */ /* 0x000fc800078e0004 */
[----:B------:R-:W-:Y:S01]  /*1b3b0*/  IMAD R3, R3, R20, RZ ;  /* 0x0000001403037224 */ /* 0x000fe200078e02ff */
[----:B0-----:R-:W-:-:S03]  /*1b3c0*/  LOP3.LUT R0, R0, 0x3, RZ, 0xc0, !PT ;  /* 0x0000000300007812 */ /* 0x001fc600078ec0ff */
[----:B------:R-:W-:Y:S02]  /*1b3d0*/  IMAD R3, R21, R9, R3 ;  /* 0x0000000915037224 */ /* 0x000fe400078e0203 */
[----:B------:R-:W-:Y:S01]  /*1b3e0*/  IMAD.MOV.U32 R9, RZ, RZ, R19 ;  /* 0x000000ffff097224 */ /* 0x000fe200078e0013 */
[----:B------:R-:W-:Y:S01]  /*1b3f0*/  ISETP.NE.AND P0, PT, R0, 0x1, PT ;  /* 0x000000010000780c */ /* 0x000fe20003f05270 */
        /* <DEDUP_REMOVED lines=22> */
.L_x_6762:
        /* <DEDUP_REMOVED lines=19> */
.L_x_6763:
[----:B------:R-:W-:Y:S05]  /*1b690*/  BSYNC B0 ;  /* 0x0000000000007941 */ /* 0x000fea0003800000 */
.L_x_6761:
[----:B------:R-:W2:Y:S01]  /*1b6a0*/  LDG.E.64 R6, desc[UR36][R12.64+-0x8] ;  /* 0xfffff8240c067981 */ /* 0x000ea2000c1e1b00 */
[----:B------:R-:W0:Y:S01]  /*1b6b0*/  LDC R0, c[0x0][0x230] ;  /* 0x00008c00ff007b82 */ /* 0x000e220000000800 */
[----:B------:R-:W-:Y:S01]  /*1b6c0*/  IADD3 R9, P0, RZ, -R4, RZ ;  /* 0x80000004ff097210 */ /* 0x000fe20007f1e0ff */
[----:B------:R-:W-:-:S04]  /*1b6d0*/  IMAD.MOV.U32 R8, RZ, RZ, R26 ;  /* 0x000000ffff087224 */ /* 0x000fc800078e001a */
[----:B------:R-:W-:Y:S02]  /*1b6e0*/  IMAD.X R3, RZ, RZ, ~R5, P0 ;  /* 0x000000ffff037224 */ /* 0x000fe400000e0e05 */
[----:B------:R-:W-:-:S04]  /*1b6f0*/  IMAD.WIDE.U32 R14, R20, R9, R14 ;  /* 0x00000009140e7225 */ /* 0x000fc800078e000e */
[----:B------:R-:W-:-:S04]  /*1b700*/  IMAD R3, R3, R20, RZ ;  /* 0x0000001403037224 */ /* 0x000fc800078e02ff */
[----:B------:R-:W-:Y:S02]  /*1b710*/  IMAD R3, R21, R9, R3 ;  /* 0x0000000915037224 */ /* 0x000fe400078e0203 */
[----:B------:R-:W-:-:S03]  /*1b720*/  IMAD.MOV.U32 R9, RZ, RZ, R19 ;  /* 0x000000ffff097224 */ /* 0x000fc600078e0013 */
[----:B------:R-:W-:Y:S02]  /*1b730*/  IADD3 R3, R15, R3, RZ ;  /* 0x000000030f037210 */ /* 0x000fe40007ffe0ff */
[----:B0-----:R-:W-:-:S04]  /*1b740*/  LOP3.LUT R0, R0, 0x3, RZ, 0xc0, !PT ;  /* 0x0000000300007812 */ /* 0x001fc800078ec0ff */
[----:B------:R-:W-:Y:S01]  /*1b750*/  ISETP.NE.AND P0, PT, R0, 0x2, PT ;  /* 0x000000020000780c */ /* 0x000fe20003f05270 */
[----:B--2---:R-:W-:Y:S02]  /*1b760*/  IMAD R3, R3, R6, RZ ;  /* 0x0000000603037224 */ /* 0x004fe400078e02ff */
[----:B------:R-:W-:-:S04]  /*1b770*/  IMAD.WIDE.U32 R8, R6, R14, R8 ;  /* 0x0000000e06087225 */ /* 0x000fc800078e0008 */
[----:B------:R-:W-:Y:S01]  /*1b780*/  IMAD R3, R7, R14, R3 ;  /* 0x0000000e07037224 */ /* 0x000fe200078e0203 */
[----:B------:R-:W-:-:S03]  /*1b790*/  MOV R26, R8 ;  /* 0x00000008001a7202 */ /* 0x000fc60000000f00 */
        /* <DEDUP_REMOVED lines=18> */
.L_x_6765:
        /* <DEDUP_REMOVED lines=18> */
.L_x_6766:
[----:B------:R-:W-:Y:S05]  /*1b9e0*/  BSYNC B0 ;  /* 0x0000000000007941 */ /* 0x000fea0003800000 */
.L_x_6764:
[----:B------:R-:W2:Y:S01]  /*1b9f0*/  LDG.E.64 R12, desc[UR36][R12.64+-0x10] ;  /* 0xfffff0240c0c7981 */ /* 0x000ea2000c1e1b00 */
[----:B------:R-:W-:Y:S01]  /*1ba00*/  MOV R27, R19 ;  /* 0x00000013001b7202 */ /* 0x000fe20000000f00 */
[----:B--2---:R-:W-:Y:S02]  /*1ba10*/  IMAD R3, R5, R12, RZ ;  /* 0x0000000c05037224 */ /* 0x004fe400078e02ff */
[----:B------:R-:W-:-:S04]  /*1ba20*/  IMAD.WIDE.U32 R26, R12, R4, R26 ;  /* 0x000000040c1a7225 */ /* 0x000fc800078e001a */
[----:B------:R-:W-:-:S04]  /*1ba30*/  IMAD R3, R13, R4, R3 ;  /* 0x000000040d037224 */ /* 0x000fc800078e0203 */
[----:B------:R-:W-:-:S07]  /*1ba40*/  IMAD.IADD R19, R27, 0x1, R3 ;  /* 0x000000011b137824 */ /* 0x000fce00078e0203 */
.L_x_6757:
[-C--:B------:R-:W-:Y:S02]  /*1ba50*/  IADD3 R3, P0, R31, R26.reuse, RZ ;  /* 0x0000001a1f037210 */ /* 0x080fe40007f1e0ff */
        /* <DEDUP_REMOVED lines=16> */
.L_x_6769:
        /* <DEDUP_REMOVED lines=24> */
.L_x_6768:
[----:B------:R-:W-:Y:S05]  /*1bce0*/  BSYNC B8 ;  /* 0x0000000000087941 */ /* 0x000fea0003800000 */
.L_x_6767:
[----:B------:R-:W-:-:S05]  /*1bcf0*/  IADD3 R18, P0, R18, 0x4, RZ ;  /* 0x0000000412127810 */ /* 0x000fca0007f1e0ff */
[----:B------:R-:W-:Y:S01]  /*1bd00*/  IMAD.X R19, RZ, RZ, R19, P0 ;  /* 0x000000ffff137224 */ /* 0x000fe200000e0613 */
[----:B------:R-:W-:-:S04]  /*1bd10*/  ISETP.GE.U32.AND P0, PT, R18, R23, PT ;  /* 0x000000171200720c */ /* 0x000fc80003f06070 */
[----:B------:R-:W-:-:S13]  /*1bd20*/  ISETP.GE.U32.AND.EX P0, PT, R19, R22, PT, P0 ;  /* 0x000000161300720c */ /* 0x000fda0003f06100 */
[----:B------:R-:W-:Y:S05]  /*1bd30*/  @!P0 BRA `(.L_x_6769) ;  /* 0xfffffffc00888947 */ /* 0x000fea000383ffff */
.L_x_6736:
[----:B------:R-:W-:Y:S05]  /*1bd40*/  BSYNC B7 ;  /* 0x0000000000077941 */ /* 0x000fea0003800000 */
.L_x_6735:
        /* <DEDUP_REMOVED lines=28> */
.L_x_6773:
[----:B------:R-:W-:Y:S05]  /*1bf10*/  BSYNC B8 ;  /* 0x0000000000087941 */ /* 0x000fea0003800000 */
.L_x_6772:
        /* <DEDUP_REMOVED lines=23> */
.L_x_6775:
[----:B------:R-:W-:Y:S05]  /*1c090*/  BSYNC B8 ;  /* 0x0000000000087941 */ /* 0x000fea0003800000 */
.L_x_6774:
        /* <DEDUP_REMOVED lines=26> */
.L_x_6777:
[----:B------:R-:W-:Y:S05]  /*1c240*/  BSYNC B8 ;  /* 0x0000000000087941 */ /* 0x000fea0003800000 */
.L_x_6776:
[----:B------:R-:W0:Y:S01]  /*1c250*/  LDC R4, c[0x0][0x230] ;  /* 0x00008c00ff047b82 */ /* 0x000e220000000800 */
[----:B------:R-:W-:Y:S01]  /*1c260*/  SHF.R.S32.HI R0, RZ, 0x1f, R47 ;  /* 0x0000001fff007819 */ /* 0x000fe2000001142f */
[----:B------:R-:W-:Y:S01]  /*1c270*/  ULDC.64 UR4, c[0x0][0x228] ;  /* 0x00008a0000047ab9 */ /* 0x000fe20000000a00 */
[----:B------:R-:W-:Y:S01]  /*1c280*/  CS2R R22, SRZ ;  /* 0x0000000000167805 */ /* 0x000fe2000001ff00 */
[----:B------:R-:W-:-:S04]  /*1c290*/  IMAD.WIDE.U32 R26, R47, UR4, RZ ;  /* 0x000000042f1a7c25 */ /* 0x000fc8000f8e00ff */
[----:B------:R-:W-:-:S04]  /*1c2a0*/  IMAD R0, R0, UR4, RZ ;  /* 0x0000000400007c24 */ /* 0x000fc8000f8e02ff */
        /* <DEDUP_REMOVED lines=9> */
.L_x_6791:
        /* <DEDUP_REMOVED lines=16> */
.L_x_6780:
        /* <DEDUP_REMOVED lines=19> */
.L_x_6781:
[----:B------:R-:W-:Y:S05]  /*1c570*/  BSYNC B1 ;  /* 0x0000000000017941 */ /* 0x000fea0003800000 */
.L_x_6779:
        /* <DEDUP_REMOVED lines=29> */
.L_x_6783:
        /* <DEDUP_REMOVED lines=19> */
.L_x_6784:
[----:B------:R-:W-:Y:S05]  /*1c880*/  BSYNC B1 ;  /* 0x0000000000017941 */ /* 0x000fea0003800000 */
.L_x_6782:
        /* <DEDUP_REMOVED lines=29> */
.L_x_6786:
        /* <DEDUP_REMOVED lines=19> */
.L_x_6787:
[----:B------:R-:W-:Y:S05]  /*1cb90*/  BSYNC B1 ;  /* 0x0000000000017941 */ /* 0x000fea0003800000 */
.L_x_6785:
        /* <DEDUP_REMOVED lines=28> */
.L_x_6789:
        /* <DEDUP_REMOVED lines=19> */
.L_x_6790:
[----:B------:R-:W-:Y:S05]  /*1ce90*/  BSYNC B1 ;  /* 0x0000000000017941 */ /* 0x000fea0003800000 */
.L_x_6788:
[----:B------:R-:W2:Y:S01]  /*1cea0*/  LDG.E.64 R18, desc[UR36][R18.64+-0x18] ;  /* 0xffffe82412127981 */ /* 0x000ea2000c1e1b00 */
[----:B------:R-:W-:Y:S01]  /*1ceb0*/  IADD3 R7, P0, RZ, -R26, RZ ;  /* 0x8000001aff077210 */ /* 0x000fe20007f1e0ff */
[----:B------:R-:W-:Y:S01]  /*1cec0*/  IMAD.MOV.U32 R23, RZ, RZ, R22 ;  /* 0x000000ffff177224 */ /* 0x000fe200078e0016 */
[----:B------:R-:W-:Y:S01]  /*1ced0*/  IADD3 R29, R29, -0x4, RZ ;  /* 0xfffffffc1d1d7810 */ /* 0x000fe20007ffe0ff */
[----:B------:R-:W-:Y:S02]  /*1cee0*/  IMAD.MOV.U32 R22, RZ, RZ, R14 ;  /* 0x000000ffff167224 */ /* 0x000fe400078e000e */
[----:B------:R-:W-:Y:S01]  /*1cef0*/  IMAD.X R3, RZ, RZ, ~R5, P0 ;  /* 0x000000ffff037224 */ /* 0x000fe200000e0e05 */
[----:B------:R-:W-:Y:S01]  /*1cf00*/  ISETP.NE.AND P0, PT, R29, RZ, PT ;  /* 0x000000ff1d00720c */ /* 0x000fe20003f05270 */
[----:B------:R-:W-:-:S04]  /*1cf10*/  IMAD.WIDE.U32 R20, R12, R7, R20 ;  /* 0x000000070c147225 */ /* 0x000fc800078e0014 */
[----:B------:R-:W-:Y:S02]  /*1cf20*/  IMAD R3, R3, R12, RZ ;  /* 0x0000000c03037224 */ /* 0x000fe400078e02ff */
[----:B------:R-:W-:Y:S02]  /*1cf30*/  VIADD R28, R28, 0xfffffffc ;  /* 0xfffffffc1c1c7836 */ /* 0x000fe40000000000 */
[----:B------:R-:W-:-:S04]  /*1cf40*/  IMAD R3, R13, R7, R3 ;  /* 0x000000070d037224 */ /* 0x000fc800078e0203 */
[----:B------:R-:W-:-:S04]  /*1cf50*/  IMAD.IADD R3, R21, 0x1, R3 ;  /* 0x0000000115037824 */ /* 0x000fc800078e0203 */
[----:B--2---:R-:W-:Y:S02]  /*1cf60*/  IMAD R3, R3, R18, RZ ;  /* 0x0000001203037224 */ /* 0x004fe400078e02ff */
[----:B------:R-:W-:-:S04]  /*1cf70*/  IMAD.WIDE.U32 R22, R18, R20, R22 ;  /* 0x0000001412167225 */ /* 0x000fc800078e0016 */
[----:B------:R-:W-:-:S05]  /*1cf80*/  IMAD R3, R19, R20, R3 ;  /* 0x0000001413037224 */ /* 0x000fca00078e0203 */
[----:B------:R-:W-:Y:S01]  /*1cf90*/  IADD3 R23, R23, R3, RZ ;  /* 0x0000000317177210 */ /* 0x000fe20007ffe0ff */
[----:B------:R-:W-:Y:S06]  /*1cfa0*/  @P0 BRA `(.L_x_6791) ;  /* 0xfffffff000e40947 */ /* 0x000fec000383ffff */
[----:B------:R-:W-:Y:S05]  /*1cfb0*/  BSYNC B0 ;  /* 0x0000000000007941 */ /* 0x000fea0003800000 */
.L_x_6778:
        /* <DEDUP_REMOVED lines=18> */
.L_x_6794:
        /* <DEDUP_REMOVED lines=19> */
.L_x_6795:
[----:B------:R-:W-:Y:S05]  /*1d210*/  BSYNC B0 ;  /* 0x0000000000007941 */ /* 0x000fea0003800000 */
.L_x_6793:
        /* <DEDUP_REMOVED lines=30> */
.L_x_6797:
        /* <DEDUP_REMOVED lines=19> */
.L_x_6798:
[----:B------:R-:W-:Y:S05]  /*1d530*/  BSYNC B0 ;  /* 0x0000000000007941 */ /* 0x000fea0003800000 */
.L_x_6796:
        /* <DEDUP_REMOVED lines=26> */
[----:B------:R-:W-:Y:S01]  /*1d6e0*/  IMAD.MOV.U32 R4, RZ, RZ, R3 ;  /* 0x000000ffff047224 */ /* 0x000fe200078e0003 */
[----:B------:R-:W-:Y:S01]  /*1d6f0*/  MOV R5, R0 ;  /* 0x0000000000057202 */ /* 0x000fe20000000f00 */
[----:B------:R-:W-:Y:S06]  /*1d700*/  BRA `(.L_x_6801) ;  /* 0x0000000000487947 */ /* 0x000fec0003800000 */
.L_x_6800:
        /* <DEDUP_REMOVED lines=18> */
.L_x_6801:
[----:B------:R-:W-:Y:S05]  /*1d830*/  BSYNC B0 ;  /* 0x0000000000007941 */ /* 0x000fea0003800000 */
.L_x_6799:
[----:B------:R-:W2:Y:S02]  /*1d840*/  LDG.E.64 R12, desc[UR36][R12.64+-0x10] ;  /* 0xfffff0240c0c7981 */ /* 0x000ea4000c1e1b00 */
[----:B--2---:R-:W-:Y:S02]  /*1d850*/  IMAD R3, R5, R12, RZ ;  /* 0x0000000c05037224 */ /* 0x004fe400078e02ff */
[----:B------:R-:W-:-:S04]  /*1d860*/  IMAD.WIDE.U32 R22, R12, R4, R22 ;  /* 0x000000040c167225 */ /* 0x000fc800078e0016 */
[----:B------:R-:W-:-:S04]  /*1d870*/  IMAD R3, R13, R4, R3 ;  /* 0x000000040d037224 */ /* 0x000fc800078e0203 */
[----:B------:R-:W-:-:S07]  /*1d880*/  IMAD.IADD R23, R23, 0x1, R3 ;  /* 0x0000000117177824 */ /* 0x000fce00078e0203 */
.L_x_6792:
[-C--:B------:R-:W-:Y:S02]  /*1d890*/  IADD3 R3, P0, R17, R22.reuse, RZ ;  /* 0x0000001611037210 */ /* 0x080fe40007f1e0ff */
        /* <DEDUP_REMOVED lines=16> */
.L_x_6804:
        /* <DEDUP_REMOVED lines=24> */
.L_x_6803:
[----:B------:R-:W-:Y:S05]  /*1db20*/  BSYNC B8 ;  /* 0x0000000000087941 */ /* 0x000fea0003800000 */
.L_x_6802:
[----:B------:R-:W-:-:S05]  /*1db30*/  IADD3 R16, P0, R16, 0x4, RZ ;  /* 0x0000000410107810 */ /* 0x000fca0007f1e0ff */
[----:B------:R-:W-:Y:S01]  /*1db40*/  IMAD.X R17, RZ, RZ, R17, P0 ;  /* 0x000000ffff117224 */ /* 0x000fe200000e0611 */
[----:B------:R-:W-:-:S04]  /*1db50*/  ISETP.GE.U32.AND P0, PT, R16, R19, PT ;  /* 0x000000131000720c */ /* 0x000fc80003f06070 */
[----:B------:R-:W-:-:S13]  /*1db60*/  ISETP.GE.U32.AND.EX P0, PT, R17, R18, PT, P0 ;  /* 0x000000121100720c */ /* 0x000fda0003f06100 */
[----:B------:R-:W-:Y:S05]  /*1db70*/  @!P0 BRA `(.L_x_6804) ;  /* 0xfffffffc00888947 */ /* 0x000fea000383ffff */
.L_x_6771:
[----:B------:R-:W-:Y:S05]  /*1db80*/  BSYNC B7 ;  /* 0x0000000000077941 */ /* 0x000fea0003800000 */
.L_x_6770:
        /* <DEDUP_REMOVED lines=28> */
.L_x_6808:
[----:B------:R-:W-:Y:S05]  /*1dd50*/  BSYNC B8 ;  /* 0x0000000000087941 */ /* 0x000fea0003800000 */
.L_x_6807:
        /* <DEDUP_REMOVED lines=23> */
.L_x_6810:
[----:B------:R-:W-:Y:S05]  /*1ded0*/  BSYNC B8 ;  /* 0x0000000000087941 */ /* 0x000fea0003800000 */
.L_x_6809:
        /* <DEDUP_REMOVED lines=26> */
.L_x_6812:
[----:B------:R-:W-:Y:S05]  /*1e080*/  BSYNC B8 ;  /* 0x0000000000087941 */ /* 0x000fea0003800000 */
.L_x_6811:
        /* <DEDUP_REMOVED lines=18> */
.L_x_6826:
        /* <DEDUP_REMOVED lines=16> */
.L_x_6815:
        /* <DEDUP_REMOVED lines=19> */
.L_x_6816:
[----:B------:R-:W-:Y:S05]  /*1e3e0*/  BSYNC B1 ;  /* 0x0000000000017941 */ /* 0x000fea0003800000 */
.L_x_6814:
        /* <DEDUP_REMOVED lines=30> */
.L_x_6818:
        /* <DEDUP_REMOVED lines=19> */
.L_x_6819:
[----:B------:R-:W-:Y:S05]  /*1e700*/  BSYNC B1 ;  /* 0x0000000000017941 */ /* 0x000fea0003800000 */
.L_x_6817:
        /* <DEDUP_REMOVED lines=29> */
.L_x_6821:
        /* <DEDUP_REMOVED lines=19> */
.L_x_6822:
[----:B------:R-:W-:Y:S05]  /*1ea10*/  BSYNC B1 ;  /* 0x0000000000017941 */ /* 0x000fea0003800000 */
.L_x_6820:
        /* <DEDUP_REMOVED lines=28> */
.L_x_6824:
        /* <DEDUP_REMOVED lines=19> */
.L_x_6825:
[----:B------:R-:W-:Y:S05]  /*1ed10*/  BSYNC B1 ;  /* 0x0000000000017941 */ /* 0x000fea0003800000 */
.L_x_6823:
        /* <DEDUP_REMOVED lines=21> */
.L_x_6813:
        /* <DEDUP_REMOVED lines=18> */
.L_x_6829:
        /* <DEDUP_REMOVED lines=19> */
.L_x_6830:
[----:B------:R-:W-:Y:S05]  /*1f0c0*/  BSYNC B0 ;  /* 0x0000000000007941 */ /* 0x000fea0003800000 */
.L_x_6828:
        /* <DEDUP_REMOVED lines=31> */
.L_x_6832:
        /* <DEDUP_REMOVED lines=19> */
.L_x_6833:
[----:B------:R-:W-:Y:S05]  /*1f3f0*/  BSYNC B0 ;  /* 0x0000000000007941 */ /* 0x000fea0003800000 */
.L_x_6831:
        /* <DEDUP_REMOVED lines=30> */
.L_x_6835:
        /* <DEDUP_REMOVED lines=18> */
.L_x_6836:
[----:B------:R-:W-:Y:S05]  /*1f700*/  BSYNC B0 ;  /* 0x0000000000007941 */ /* 0x000fea0003800000 */
.L_x_6834:
[----:B------:R-:W2:Y:S01]  /*1f710*/  LDG.E.64 R12, desc[UR36][R12.64+-0x10] ;  /* 0xfffff0240c0c7981 */ /* 0x000ea2000c1e1b00 */
[----:B------:R-:W-:Y:S02]  /*1f720*/  IMAD.MOV.U32 R17, RZ, RZ, R15 ;  /* 0x000000ffff117224 */ /* 0x000fe400078e000f */
[----:B--2---:R-:W-:Y:S02]  /*1f730*/  IMAD R3, R5, R12, RZ ;  /* 0x0000000c05037224 */ /* 0x004fe400078e02ff */
[----:B------:R-:W-:-:S04]  /*1f740*/  IMAD.WIDE.U32 R16, R12, R4, R16 ;  /* 0x000000040c107225 */ /* 0x000fc800078e0010 */
[----:B------:R-:W-:-:S05]  /*1f750*/  IMAD R3, R13, R4, R3 ;  /* 0x000000040d037224 */ /* 0x000fca00078e0203 */
[----:B------:R-:W-:-:S07]  /*1f760*/  IADD3 R15, R17, R3, RZ ;  /* 0x00000003110f7210 */ /* 0x000fce0007ffe0ff */
.L_x_6827:
        /* <DEDUP_REMOVED lines=17> */
.L_x_6839:
        /* <DEDUP_REMOVED lines=24> */
.L_x_6838:
[----:B------:R-:W-:Y:S05]  /*1fa00*/  BSYNC B8 ;  /* 0x0000000000087941 */ /* 0x000fea0003800000 */
.L_x_6837:
[----:B------:R-:W-:-:S04]  /*1fa10*/  IADD3 R16, P0, R16, 0x4, RZ ;  /* 0x0000000410107810 */ /* 0x000fc80007f1e0ff */
[----:B------:R-:W-:Y:S02]  /*1fa20*/  IADD3.X R17, RZ, R17, RZ, P0, !PT ;  /* 0x00000011ff117210 */ /* 0x000fe400007fe4ff */
[----:B------:R-:W-:-:S04]  /*1fa30*/  ISETP.GE.U32.AND P0, PT, R16, R19, PT ;  /* 0x000000131000720c */ /* 0x000fc80003f06070 */
[----:B------:R-:W-:-:S13]  /*1fa40*/  ISETP.GE.U32.AND.EX P0, PT, R17, R18, PT, P0 ;  /* 0x000000121100720c */ /* 0x000fda0003f06100 */
[----:B------:R-:W-:Y:S05]  /*1fa50*/  @!P0 BRA `(.L_x_6839) ;  /* 0xfffffffc00888947 */ /* 0x000fea000383ffff */
.L_x_6806:
[----:B------:R-:W-:Y:S05]  /*1fa60*/  BSYNC B7 ;  /* 0x0000000000077941 */ /* 0x000fea0003800000 */
.L_x_6805:
        /* <DEDUP_REMOVED lines=28> */
.L_x_6843:
[----:B------:R-:W-:Y:S05]  /*1fc30*/  BSYNC B8 ;  /* 0x0000000000087941 */ /* 0x000fea0003800000 */
.L_x_6842:
        /* <DEDUP_REMOVED lines=23> */
.L_x_6845:
[----:B------:R-:W-:Y:S05]  /*1fdb0*/  BSYNC B8 ;  /* 0x0000000000087941 */ /* 0x000fea0003800000 */
.L_x_6844:
        /* <DEDUP_REMOVED lines=26> */
.L_x_6847:
[----:B------:R-:W-:Y:S05]  /*1ff60*/  BSYNC B8 ;  /* 0x0000000000087941 */ /* 0x000fea0003800000 */
.L_x_6846:
[----:B------:R-:W0:Y:S01]  /*1ff70*/  LDC R27, c[0x0][0x230] ;  /* 0x00008c00ff1b7b82 */ /* 0x000e220000000800 */
[----:B------:R-:W-:Y:S01]  /*1ff80*/  SHF.R.S32.HI R0, RZ, 0x1f, R57 ;  /* 0x0000001fff007819 */ /* 0x000fe20000011439 */
[----:B------:R-:W-:Y:S01]  /*1ff90*/  ULDC.64 UR4, c[0x0][0x228] ;  /* 0x00008a0000047ab9 */ /* 0x000fe20000000a00 */
[----:B------:R-:W-:Y:S01]  /*1ffa0*/  IMAD.MOV.U32 R15, RZ, RZ, RZ ;  /* 0x000000ffff0f7224 */ /* 0x000fe200078e00ff */
[----:B------:R-:W-:Y:S01]  /*1ffb0*/  MOV R2, RZ ;  /* 0x000000ff00027202 */ /* 0x000fe20000000f00 */
[----:B------:R-:W-:-:S04]  /*1ffc0*/  IMAD.WIDE.U32 R24, R57, UR4, RZ ;  /* 0x0000000439187c25 */ /* 0x000fc8000f8e00ff */
[----:B------:R-:W-:-:S04]  /*1ffd0*/  IMAD R0, R0, UR4, RZ ;  /* 0x0000000400007c24 */ /* 0x000fc8000f8e02ff */
[----:B------:R-:W-:-:S04]  /*1ffe0*/  IMAD R5, R57, UR5, R0 ;  /* 0x0000000539057c24 */ /* 0x000fc8000f8e0200 */
        /* <DEDUP_REMOVED lines=9> */
.L_x_6861:
        /* <DEDUP_REMOVED lines=16> */
.L_x_6850:
        /* <DEDUP_REMOVED lines=19> */
.L_x_6851:
[----:B------:R-:W-:Y:S05]  /*202b0*/  BSYNC B1 ;  /* 0x0000000000017941 */ /* 0x000fea0003800000 */
.L_x_6849:
        /* <DEDUP_REMOVED lines=31> */
.L_x_6853:
        /* <DEDUP_REMOVED lines=19> */
.L_x_6854:
[----:B------:R-:W-:Y:S05]  /*205e0*/  BSYNC B1 ;  /* 0x0000000000017941 */ /* 0x000fea0003800000 */
.L_x_6852:
        /* <DEDUP_REMOVED lines=29> */
.L_x_6856:
        /* <DEDUP_REMOVED lines=19> */
.L_x_6857:
[----:B------:R-:W-:Y:S05]  /*208f0*/  BSYNC B1 ;  /* 0x0000000000017941 */ /* 0x000fea0003800000 */
.L_x_6855:
        /* <DEDUP_REMOVED lines=28> */
.L_x_6859:
        /* <DEDUP_REMOVED lines=19> */
.L_x_6860:
[----:B------:R-:W-:Y:S05]  /*20bf0*/  BSYNC B1 ;  /* 0x0000000000017941 */ /* 0x000fea0003800000 */
.L_x_6858:
        /* <DEDUP_REMOVED lines=9> */
[----:B------:R-:W-:-:S04]  /*20c90*/  IMAD R3, R3, R20, RZ ;  /* 0x0000001403037224 */ /* 0x000fc800078e02ff */
[----:B------:R-:W-:-:S05]  /*20ca0*/  IMAD R3, R21, R9, R3 ;  /* 0x0000000915037224 */ /* 0x000fca00078e0203 */
[----:B------:R-:W-:-:S05]  /*20cb0*/  IADD3 R3, R7, R3, RZ ;  /* 0x0000000307037210 */ /* 0x000fca0007ffe0ff */
[----:B--2---:R-:W-:Y:S02]  /*20cc0*/  IMAD R7, R3, R16, RZ ;  /* 0x0000001003077224 */ /* 0x004fe400078e02ff */
[----:B------:R-:W-:Y:S01]  /*20cd0*/  IMAD.MOV.U32 R3, RZ, RZ, R2 ;  /* 0x000000ffff037224 */ /* 0x000fe200078e0002 */
[----:B------:R-:W-:Y:S01]  /*20ce0*/  MOV R2, R12 ;  /* 0x0000000c00027202 */ /* 0x000fe20000000f00 */
[----:B------:R-:W-:-:S04]  /*20cf0*/  IMAD R7, R17, R6, R7 ;  /* 0x0000000611077224 */ /* 0x000fc800078e0207 */
[----:B------:R-:W-:-:S04]  /*20d00*/  IMAD.WIDE.U32 R2, R16, R6, R2 ;  /* 0x0000000610027225 */ /* 0x000fc800078e0002 */
[----:B------:R-:W-:Y:S02]  /*20d10*/  IMAD.MOV.U32 R15, RZ, RZ, R2 ;  /* 0x000000ffff0f7224 */ /* 0x000fe400078e0002 */
[----:B------:R-:W-:Y:S01]  /*20d20*/  IMAD.IADD R2, R3, 0x1, R7 ;  /* 0x0000000103027824 */ /* 0x000fe200078e0207 */
[----:B------:R-:W-:Y:S06]  /*20d30*/  @P0 BRA `(.L_x_6861) ;  /* 0xfffffff000d00947 */ /* 0x000fec000383ffff */
[----:B------:R-:W-:Y:S05]  /*20d40*/  BSYNC B0 ;  /* 0x0000000000007941 */ /* 0x000fea0003800000 */
.L_x_6848:
        /* <DEDUP_REMOVED lines=18> */
.L_x_6864:
        /* <DEDUP_REMOVED lines=19> */
.L_x_6865:
[----:B------:R-:W-:Y:S05]  /*20fa0*/  BSYNC B0 ;  /* 0x0000000000007941 */ /* 0x000fea0003800000 */
.L_x_6863:
        /* <DEDUP_REMOVED lines=13> */
[----:B------:R-:W-:Y:S01]  /*21080*/  IMAD.MOV.U32 R3, RZ, RZ, R2 ;  /* 0x000000ffff037224 */ /* 0x000fe200078e0002 */
[----:B------:R-:W-:Y:S01]  /*21090*/  MOV R2, R15 ;  /* 0x0000000f00027202 */ /* 0x000fe20000000f00 */
[----:B------:R-:W-:-:S04]  /*210a0*/  IMAD R5, R7, R4, R5 ;  /* 0x0000000407057224 */ /* 0x000fc800078e0205 */
[----:B------:R-:W-:-:S04]  /*210b0*/  IMAD.WIDE.U32 R2, R6, R4, R2 ;  /* 0x0000000406027225 */ /* 0x000fc800078e0002 */
        /* <DEDUP_REMOVED lines=16> */
.L_x_6867:
        /* <DEDUP_REMOVED lines=19> */
.L_x_6868:
[----:B------:R-:W-:Y:S05]  /*212f0*/  BSYNC B0 ;  /* 0x0000000000007941 */ /* 0x000fea0003800000 */
.L_x_6866:
        /* <DEDUP_REMOVED lines=32> */
.L_x_6870:
        /* <DEDUP_REMOVED lines=18> */
.L_x_6871:
[----:B------:R-:W-:Y:S05]  /*21620*/  BSYNC B0 ;  /* 0x0000000000007941 */ /* 0x000fea0003800000 */
.L_x_6869:
        /* <DEDUP_REMOVED lines=8> */
.L_x_6862:
        /* <DEDUP_REMOVED lines=17> */
.L_x_6874:
        /* <DEDUP_REMOVED lines=24> */
.L_x_6873:
[----:B------:R-:W-:Y:S05]  /*21940*/  BSYNC B8 ;  /* 0x0000000000087941 */ /* 0x000fea0003800000 */
.L_x_6872:
[----:B------:R-:W-:-:S05]  /*21950*/  IADD3 R16, P0, R16, 0x4, RZ ;  /* 0x0000000410107810 */ /* 0x000fca0007f1e0ff */
[----:B------:R-:W-:Y:S01]  /*21960*/  IMAD.X R17, RZ, RZ, R17, P0 ;  /* 0x000000ffff117224 */ /* 0x000fe200000e0611 */
[----:B------:R-:W-:-:S04]  /*21970*/  ISETP.GE.U32.AND P0, PT, R16, R19, PT ;  /* 0x000000131000720c */ /* 0x000fc80003f06070 */
[----:B------:R-:W-:-:S13]  /*21980*/  ISETP.GE.U32.AND.EX P0, PT, R17, R18, PT, P0 ;  /* 0x000000121100720c */ /* 0x000fda0003f06100 */
[----:B------:R-:W-:Y:S05]  /*21990*/  @!P0 BRA `(.L_x_6874) ;  /* 0xfffffffc00888947 */ /* 0x000fea000383ffff */
.L_x_6841:
[----:B------:R-:W-:Y:S05]  /*219a0*/  BSYNC B7 ;  /* 0x0000000000077941 */ /* 0x000fea0003800000 */
.L_x_6840:
        /* <DEDUP_REMOVED lines=28> */
.L_x_6878:
[----:B------:R-:W-:Y:S05]  /*21b70*/  BSYNC B8 ;  /* 0x0000000000087941 */ /* 0x000fea0003800000 */
.L_x_6877:
        /* <DEDUP_REMOVED lines=23> */
.L_x_6880:
[----:B------:R-:W-:Y:S05]  /*21cf0*/  BSYNC B8 ;  /* 0x0000000000087941 */ /* 0x000fea0003800000 */
.L_x_6879:
        /* <DEDUP_REMOVED lines=26> */
.L_x_6882:
[----:B------:R-:W-:Y:S05]  /*21ea0*/  BSYNC B8 ;  /* 0x0000000000087941 */ /* 0x000fea0003800000 */
.L_x_6881:
[----:B------:R-:W0:Y:S01]  /*21eb0*/  LDC R27, c[0x0][0x230] ;  /* 0x00008c00ff1b7b82 */ /* 0x000e220000000800 */
[----:B------:R-:W-:Y:S01]  /*21ec0*/  SHF.R.S32.HI R0, RZ, 0x1f, R58 ;  /* 0x0000001fff007819 */ /* 0x000fe2000001143a */
[----:B------:R-:W-:Y:S01]  /*21ed0*/  ULDC.64 UR4, c[0x0][0x228] ;  /* 0x00008a0000047ab9 */ /* 0x000fe20000000a00 */
[----:B------:R-:W-:Y:S01]  /*21ee0*/  MOV R2, RZ ;  /* 0x000000ff00027202 */ /* 0x000fe20000000f00 */
[----:B------:R-:W-:-:S04]  /*21ef0*/  IMAD.WIDE.U32 R24, R58, UR4, RZ ;  /* 0x000000043a187c25 */ /* 0x000fc8000f8e00ff */
[----:B------:R-:W-:Y:S02]  /*21f00*/  IMAD R3, R0, UR4, RZ ;  /* 0x0000000400037c24 */ /* 0x000fe4000f8e02ff */
[----:B------:R-:W-:Y:S02]  /*21f10*/  IMAD.MOV.U32 R15, RZ, RZ, RZ ;  /* 0x000000ffff0f7224 */ /* 0x000fe400078e00ff */
[----:B------:R-:W-:-:S04]  /*21f20*/  IMAD R3, R58, UR5, R3 ;  /* 0x000000053a037c24 */ /* 0x000fc8000f8e0203 */
[----:B------:R-:W-:Y:S02]  /*21f30*/  IMAD.IADD R5, R25, 0x1, R3 ;  /* 0x0000000119057824 */ /* 0x000fe400078e0203 */
[C---:B0-----:R-:W-:Y:S01]  /*21f40*/  VIADD R26, R27.reuse, 0xffffffff ;  /* 0xffffffff1b1a7836 */ /* 0x041fe20000000000 */
[----:B------:R-:W-:-:S04]  /*21f50*/  LOP3.LUT R28, R27, 0x3, RZ, 0xc0, !PT ;  /* 0x000000031b1c7812 */ /* 0x000fc800078ec0ff */
[----:B------:R-:W-:-:S13]  /*21f60*/  ISETP.GE.U32.AND P0, PT, R26, 0x3, PT ;  /* 0x000000031a00780c */ /* 0x000fda0003f06070 */
[----:B------:R-:W-:Y:S05]  /*21f70*/  @!P0 BRA `(.L_x_6883) ;  /* 0x0000000c003c8947 */ /* 0x000fea0003800000 */
[----:B------:R-:W-:Y:S01]  /*21f80*/  HFMA2.MMA R2, -RZ, RZ, 0, 0 ;  /* 0x00000000ff027435 */ /* 0x000fe200000001ff */
[----:B------:R-:W-:Y:S01]  /*21f90*/  BSSY B0, `(.L_x_6883) ;  /* 0x00000cd000007945 */ /* 0x000fe20003800000 */
[----:B------:R-:W-:Y:S02]  /*21fa0*/  IMAD.IADD R27, R27, 0x1, -R28 ;  /* 0x000000011b1b7824 */ /* 0x000fe400078e0a1c */
[----:B------:R-:W-:-:S07]  /*21fb0*/  IMAD.MOV.U32 R15, RZ, RZ, RZ ;  /* 0x000000ffff0f7224 */ /* 0x000fce00078e00ff */
.L_x_6896:
        /* <DEDUP_REMOVED lines=16> */
.L_x_6885:
        /* <DEDUP_REMOVED lines=19> */
.L_x_6886:
[----:B------:R-:W-:Y:S05]  /*221f0*/  BSYNC B1 ;  /* 0x0000000000017941 */ /* 0x000fea0003800000 */
.L_x_6884:
        /* <DEDUP_REMOVED lines=9> */
[----:B------:R-:W-:Y:S01]  /*22290*/  IADD3.X R3, RZ, ~R19, RZ, P0, !PT ;  /* 0x80000013ff037210 */ /* 0x000fe200007fe4ff */
        /* <DEDUP_REMOVED lines=20> */
.L_x_6888:
        /* <DEDUP_REMOVED lines=19> */
.L_x_6889:
[----:B------:R-:W-:Y:S05]  /*22510*/  BSYNC B1 ;  /* 0x0000000000017941 */ /* 0x000fea0003800000 */
.L_x_6887:
        /* <DEDUP_REMOVED lines=29> */
.L_x_6891:
        /* <DEDUP_REMOVED lines=19> */
.L_x_6892:
[----:B------:R-:W-:Y:S05]  /*22820*/  BSYNC B1 ;  /* 0x0000000000017941 */ /* 0x000fea0003800000 */
.L_x_6890:
        /* <DEDUP_REMOVED lines=28> */
.L_x_6894:
        /* <DEDUP_REMOVED lines=19> */
.L_x_6895:
[----:B------:R-:W-:Y:S05]  /*22b20*/  BSYNC B1 ;  /* 0x0000000000017941 */ /* 0x000fea0003800000 */
.L_x_6893:
        /* <DEDUP_REMOVED lines=20> */
.L_x_6883:
        /* <DEDUP_REMOVED lines=18> */
.L_x_6899:
        /* <DEDUP_REMOVED lines=19> */
.L_x_6900:
[----:B------:R-:W-:Y:S05]  /*22ec0*/  BSYNC B0 ;  /* 0x0000000000007941 */ /* 0x000fea0003800000 */
.L_x_6898:
        /* <DEDUP_REMOVED lines=31> */
.L_x_6902:
        /* <DEDUP_REMOVED lines=19> */
.L_x_6903:
[----:B------:R-:W-:Y:S05]  /*231f0*/  BSYNC B0 ;  /* 0x0000000000007941 */ /* 0x000fea0003800000 */
.L_x_6901:
        /* <DEDUP_REMOVED lines=30> */
.L_x_6905:
        /* <DEDUP_REMOVED lines=18> */
.L_x_6906:
[----:B------:R-:W-:Y:S05]  /*23500*/  BSYNC B0 ;  /* 0x0000000000007941 */ /* 0x000fea0003800000 */
.L_x_6904:
[----:B------:R-:W2:Y:S01]  /*23510*/  LDG.E.64 R12, desc[UR36][R12.64+-0x10] ;  /* 0xfffff0240c0c7981 */ /* 0x000ea2000c1e1b00 */
[----:B------:R-:W-:Y:S02]  /*23520*/  IMAD.MOV.U32 R3, RZ, RZ, R15 ;  /* 0x000000ffff037224 */ /* 0x000fe400078e000f */
[----:B--2---:R-:W-:Y:S02]  /*23530*/  IMAD R5, R5, R12, RZ ;  /* 0x0000000c05057224 */ /* 0x004fe400078e02ff */
[----:B------:R-:W-:-:S04]  /*23540*/  IMAD.WIDE.U32 R2, R12, R4, R2 ;  /* 0x000000040c027225 */ /* 0x000fc800078e0002 */
[----:B------:R-:W-:-:S05]  /*23550*/  IMAD R5, R13, R4, R5 ;  /* 0x000000040d057224 */ /* 0x000fca00078e0205 */
[----:B------:R-:W-:-:S07]  /*23560*/  IADD3 R15, R3, R5, RZ ;  /* 0x00000005030f7210 */ /* 0x000fce0007ffe0ff */
.L_x_6897:
[CC--:B------:R-:W-:Y:S02]  /*23570*/  IADD3 R17, P0, R40.reuse, R2.reuse, RZ ;  /* 0x0000000228117210 */ /* 0x0c0fe40007f1e0ff */
        /* <DEDUP_REMOVED lines=16> */
.L_x_6909:
        /* <DEDUP_REMOVED lines=24> */
.L_x_6908:
[----:B------:R-:W-:Y:S05]  /*23800*/  BSYNC B8 ;  /* 0x0000000000087941 */ /* 0x000fea0003800000 */
.L_x_6907:
[----:B------:R-:W-:-:S04]  /*23810*/  IADD3 R16, P0, R16, 0x4, RZ ;  /* 0x0000000410107810 */ /* 0x000fc80007f1e0ff */
[----:B------:R-:W-:Y:S02]  /*23820*/  IADD3.X R17, RZ, R17, RZ, P0, !PT ;  /* 0x00000011ff117210 */ /* 0x000fe400007fe4ff */
[----:B------:R-:W-:-:S04]  /*23830*/  ISETP.GE.U32.AND P0, PT, R16, R19, PT ;  /* 0x000000131000720c */ /* 0x000fc80003f06070 */
[----:B------:R-:W-:-:S13]  /*23840*/  ISETP.GE.U32.AND.EX P0, PT, R17, R18, PT, P0 ;  /* 0x000000121100720c */ /* 0x000fda0003f06100 */
[----:B------:R-:W-:Y:S05]  /*23850*/  @!P0 BRA `(.L_x_6909) ;  /* 0xfffffffc00888947 */ /* 0x000fea000383ffff */
.L_x_6876:
[----:B------:R-:W-:Y:S05]  /*23860*/  BSYNC B7 ;  /* 0x0000000000077941 */ /* 0x000fea0003800000 */
.L_x_6875:
        /* <DEDUP_REMOVED lines=20> */
[----:B------:R-:W-:Y:S01]  /*239b0*/  IMAD.U32 R6, RZ, RZ, UR4 ;  /* 0x00000004ff067e24 */ /* 0x000fe2000f8e00ff */
[----:B------:R-:W-:Y:S01]  /*239c0*/  MOV R10, UR6 ;  /* 0x00000006000a7c02 */ /* 0x000fe20008000f00 */
[----:B------:R-:W-:Y:S01]  /*239d0*/  IMAD.U32 R7, RZ, RZ, UR5 ;  /* 0x00000005ff077e24 */ /* 0x000fe2000f8e00ff */
[----:B------:R-:W-:Y:S01]  /*239e0*/  MOV R13, RZ ;  /* 0x000000ff000d7202 */ /* 0x000fe20000000f00 */
[----:B------:R-:W-:-:S02]  /*239f0*/  IMAD.U32 R11, RZ, RZ, UR7 ;  /* 0x00000007ff0b7e24 */ /* 0x000fc4000f8e00ff */
[----:B0-----:R-:W-:-:S07]  /*23a00*/  IMAD.MOV.U32 R12, RZ, RZ, 0x1 ;  /* 0x00000001ff0c7424 */ /* 0x001fce00078e00ff */
[----:B------:R-:W-:-:S07]  /*23a10*/  LEPC R20, `(.L_x_6913) ;  /* 0x000000001014794e */ /* 0x000fce0000000000 */
[----:B-1----:R-:W-:Y:S05]  /*23a20*/  CALL.ABS.NOINC R2 ;  /* 0x0000000002007343 */ /* 0x002fea0003c00000 */
.L_x_6913:
[----:B------:R-:W-:Y:S05]  /*23a30*/  BSYNC B8 ;  /* 0x0000000000087941 */ /* 0x000fea0003800000 */
.L_x_6912:
        /* <DEDUP_REMOVED lines=17> */
[----:B------:R-:W-:Y:S01]  /*23b50*/  IMAD.U32 R10, RZ, RZ, UR6 ;  /* 0x00000006ff0a7e24 */ /* 0x000fe2000f8e00ff */
[----:B------:R-:W-:Y:S01]  /*23b60*/  MOV R11, UR7 ;  /* 0x00000007000b7c02 */ /* 0x000fe20008000f00 */
[----:B------:R-:W-:-:S02]  /*23b70*/  IMAD.MOV.U32 R8, RZ, RZ, 0x2c ;  /* 0x0000002cff087424 */ /* 0x000fc400078e00ff */
[----:B0-----:R-:W-:-:S07]  /*23b80*/  IMAD.MOV.U32 R13, RZ, RZ, RZ ;  /* 0x000000ffff0d7224 */ /* 0x001fce00078e00ff */
[----:B------:R-:W-:-:S07]  /*23b90*/  LEPC R20, `(.L_x_6915) ;  /* 0x000000001014794e */ /* 0x000fce0000000000 */
[----:B-1----:R-:W-:Y:S05]  /*23ba0*/  CALL.ABS.NOINC R2 ;  /* 0x0000000002007343 */ /* 0x002fea0003c00000 */
.L_x_6915:
[----:B------:R-:W-:Y:S05]  /*23bb0*/  BSYNC B8 ;  /* 0x0000000000087941 */ /* 0x000fea0003800000 */
.L_x_6914:
        /* <DEDUP_REMOVED lines=26> */
.L_x_6917:
[----:B------:R-:W-:Y:S05]  /*23d60*/  BSYNC B8 ;  /* 0x0000000000087941 */ /* 0x000fea0003800000 */
.L_x_6916:
        /* <DEDUP_REMOVED lines=15> */
[----:B------:R-:W-:Y:S01]  /*23e60*/  IADD3 R27, -R28, R27, RZ ;  /* 0x0000001b1c1b7210 */ /* 0x000fe20007ffe1ff */
[----:B------:R-:W-:-:S08]  /*23e70*/  IMAD.MOV.U32 R2, RZ, RZ, RZ ;  /* 0x000000ffff027224 */ /* 0x000fd000078e00ff */
.L_x_6931:
        /* <DEDUP_REMOVED lines=13> */
[----:B------:R-:W-:Y:S01]  /*23f50*/  MOV R18, R4 ;  /* 0x0000000400127202 */ /* 0x000fe20000000f00 */
[----:B------:R-:W-:Y:S01]  /*23f60*/  IMAD.MOV.U32 R19, RZ, RZ, R3 ;  /* 0x000000ffff137224 */ /* 0x000fe200078e0003 */
[----:B------:R-:W-:Y:S06]  /*23f70*/  BRA `(.L_x_6921) ;  /* 0x00000000004c7947 */ /* 0x000fec0003800000 */
.L_x_6920:
[----:B------:R-:W0:Y:S01]  /*23f80*/  I2F.U32.RP R0, R22 ;  /* 0x0000001600007306 */ /* 0x000e220000209000 */
[----:B------:R-:W-:Y:S01]  /*23f90*/  IMAD.MOV R3, RZ, RZ, -R22 ;  /* 0x000000ffff037224 */ /* 0x000fe200078e0a16 */
[----:B------:R-:W-:Y:S01]  /*23fa0*/  ISETP.NE.U32.AND P2, PT, R22, RZ, PT ;  /* 0x000000ff1600720c */ /* 0x000fe20003f45070 */
[----:B------:R-:W-:-:S05]  /*23fb0*/  IMAD.MOV.U32 R19, RZ, RZ, RZ ;  /* 0x000000ffff137224 */ /* 0x000fca00078e00ff */
[----:B0-----:R-:W0:Y:S02]  /*23fc0*/  MUFU.RCP R0, R0 ;  /* 0x0000000000007308 */ /* 0x001e240000001000 */
[----:B0-----:R-:W-:-:S06]  /*23fd0*/  IADD3 R6, R0, 0xffffffe, RZ ;  /* 0x0ffffffe00067810 */ /* 0x001fcc0007ffe0ff */
        /* <DEDUP_REMOVED lines=11> */
[----:B------:R-:W-:Y:S02]  /*24090*/  @P1 IADD3 R18, R18, 0x1, RZ ;  /* 0x0000000112121810 */ /* 0x000fe40007ffe0ff */
[----:B------:R-:W-:-:S07]  /*240a0*/  @!P2 LOP3.LUT R18, RZ, R22, RZ, 0x33, !PT ;  /* 0x00000016ff12a212 */ /* 0x000fce00078e33ff */
.L_x_6921:
[----:B------:R-:W-:Y:S05]  /*240b0*/  BSYNC B1 ;  /* 0x0000000000017941 */ /* 0x000fea0003800000 */
.L_x_6919:
[----:B------:R-:W-:Y:S02]  /*240c0*/  ULDC.64 UR4, c[0x0][0x240] ;  /* 0x0000900000047ab9 */ /* 0x000fe40000000a00 */
[----:B------:R-:W-:-:S04]  /*240d0*/  LEA R16, P0, R26, UR4, 0x3 ;  /* 0x000000041a107c11 */ /* 0x000fc8000f8018ff */
[----:B------:R-:W-:Y:S02]  /*240e0*/  LEA.HI.X R17, R26, UR5, R12, 0x3, P0 ;  /* 0x000000051a117c11 */ /* 0x000fe400080f1c0c */
        /* <DEDUP_REMOVED lines=21> */
[----:B------:R-:W-:Y:S02]  /*24240*/  MOV R3, R13 ;  /* 0x0000000d00037202 */ /* 0x000fe40000000f00 */
[----:B------:R-:W-:-:S07]  /*24250*/  MOV R0, 0x24270 ;  /* 0x0002427000007802 */ /* 0x000fce0000000f00 */
[----:B------:R-:W-:Y:S05]  /*24260*/  CALL.REL.NOINC `($__internal_18_$__cuda_sm20_div_s64) ;  /* 0x0000003400c87944 */ /* 0x000fea0003c00000 */
[----:B------:R-:W-:Y:S01]  /*24270*/  IMAD.MOV.U32 R22, RZ, RZ, R4 ;  /* 0x000000ffff167224 */ /* 0x000fe200078e0004 */
[----:B------:R-:W-:Y:S01]  /*24280*/  MOV R23, R3 ;  /* 0x0000000300177202 */ /* 0x000fe20000000f00 */
[----:B------:R-:W-:Y:S06]  /*24290*/  BRA `(.L_x_6924) ;  /* 0x00000000004c7947 */ /* 0x000fec0003800000 */
.L_x_6923:
        /* <DEDUP_REMOVED lines=19> */
.L_x_6924:
[----:B------:R-:W-:Y:S05]  /*243d0*/  BSYNC B1 ;  /* 0x0000000000017941 */ /* 0x000fea0003800000 */
.L_x_6922:
        /* <DEDUP_REMOVED lines=9> */
[----:B------:R-:W-:-:S05]  /*24470*/  IMAD R3, R13, R9, R3 ;  /* 0x000000090d037224 */ /* 0x000fca00078e0203 */
[----:B------:R-:W-:Y:S02]  /*24480*/  IADD3 R3, R7, R3, RZ ;  /* 0x0000000307037210 */ /* 0x000fe40007ffe0ff */
        /* <DEDUP_REMOVED lines=9> */
[----:B------:R-:W-:Y:S01]  /*24520*/  MOV R6, R22 ;  /* 0x0000001600067202 */ /* 0x000fe20000000f00 */
        /* <DEDUP_REMOVED lines=8> */
.L_x_6926:
        /* <DEDUP_REMOVED lines=19> */
.L_x_6927:
[----:B------:R-:W-:Y:S05]  /*246e0*/  BSYNC B1 ;  /* 0x0000000000017941 */ /* 0x000fea0003800000 */
.L_x_6925:
[----:B------:R-:W2:Y:S04]  /*246f0*/  LDG.E.64 R20, desc[UR36][R20.64+-0x18] ;  /* 0xffffe82414147981 */ /* 0x000ea8000c1e1b00 */
[----:B------:R-:W3:Y:S01]  /*24700*/  LDG.E.64 R4, desc[UR36][R16.64+-0x10] ;  /* 0xfffff02410047981 */ /* 0x000ee2000c1e1b00 */
[----:B------:R-:W-:Y:S01]  /*24710*/  IADD3 R9, P0, RZ, -R14, RZ ;  /* 0x8000000eff097210 */ /* 0x000fe20007f1e0ff */
[----:B------:R-:W-:Y:S01]  /*24720*/  IMAD.MOV.U32 R6, RZ, RZ, R22 ;  /* 0x000000ffff067224 */ /* 0x000fe200078e0016 */
[----:B------:R-:W-:Y:S01]  /*24730*/  MOV R7, R23 ;  /* 0x0000001700077202 */ /* 0x000fe20000000f00 */
[----:B------:R-:W-:Y:S01]  /*24740*/  BSSY B1, `(.L_x_6928) ;  /* 0x000002a000017945 */ /* 0x000fe20003800000 */
[----:B------:R-:W-:Y:S02]  /*24750*/  IADD3.X R3, RZ, ~R15, RZ, P0, !PT ;  /* 0x8000000fff037210 */ /* 0x000fe400007fe4ff */
[----:B------:R-:W-:Y:S01]  /*24760*/  MOV R13, R2 ;  /* 0x00000002000d7202 */ /* 0x000fe20000000f00 */
        /* <DEDUP_REMOVED lines=20> */
.L_x_6929:
        /* <DEDUP_REMOVED lines=14> */
[----:B------:R-:W-:Y:S01]  /*24990*/  @P0 IADD3 R3, -R20, R3, RZ ;  /* 0x0000000314030210 */ /* 0x000fe20007ffe1ff */
[----:B------:R-:W-:-:S03]  /*249a0*/  @P0 VIADD R24, R24, 0x1 ;  /* 0x0000000118180836 */ /* 0x000fc60000000000 */
[----:B------:R-:W-:-:S13]  /*249b0*/  ISETP.GE.U32.AND P1, PT, R3, R20, PT ;  /* 0x000000140300720c */ /* 0x000fda0003f26070 */
[----:B------:R-:W-:Y:S02]  /*249c0*/  @P1 IADD3 R24, R24, 0x1, RZ ;  /* 0x0000000118181810 */ /* 0x000fe40007ffe0ff */
[----:B------:R-:W-:-:S07]  /*249d0*/  @!P2 LOP3.LUT R24, RZ, R20, RZ, 0x33, !PT ;  /* 0x00000014ff18a212 */ /* 0x000fce00078e33ff */
.L_x_6930:
[----:B------:R-:W-:Y:S05]  /*249e0*/  BSYNC B1 ;  /* 0x0000000000017941 */ /* 0x000fea0003800000 */
.L_x_6928:
[----:B------:R-:W2:Y:S01]  /*249f0*/  LDG.E.64 R16, desc[UR36][R16.64+-0x18] ;  /* 0xffffe82410107981 */ /* 0x000ea2000c1e1b00 */
[----:B------:R-:W-:Y:S01]  /*24a00*/  IADD3 R9, P0, RZ, -R24, RZ ;  /* 0x80000018ff097210 */ /* 0x000fe20007f1e0ff */
[----:B------:R-:W-:Y:S01]  /*24a10*/  IMAD.MOV.U32 R6, RZ, RZ, R14 ;  /* 0x000000ffff067224 */ /* 0x000fe200078e000e */
[----:B------:R-:W-:Y:S02]  /*24a20*/  MOV R7, R15 ;  /* 0x0000000f00077202 */ /* 0x000fe40000000f00 */
[----:B------:R-:W-:Y:S02]  /*24a30*/  IADD3.X R3, RZ, ~R5, RZ, P0, !PT ;  /* 0x80000005ff037210 */ /* 0x000fe400007fe4ff */
[----:B------:R-:W-:Y:S01]  /*24a40*/  IADD3 R27, R27, -0x4, RZ ;  /* 0xfffffffc1b1b7810 */ /* 0x000fe20007ffe0ff */
[----:B------:R-:W-:Y:S01]  /*24a50*/  IMAD.WIDE.U32 R6, R20, R9, R6 ;  /* 0x0000000914067225 */ /* 0x000fe200078e0006 */
[----:B------:R-:W-:Y:S02]  /*24a60*/  IADD3 R26, R26, -0x4, RZ ;  /* 0xfffffffc1a1a7810 */ /* 0x000fe40007ffe0ff */
[----:B------:R-:W-:Y:S01]  /*24a70*/  ISETP.NE.AND P0, PT, R27, RZ, PT ;  /* 0x000000ff1b00720c */ /* 0x000fe20003f05270 */
        /* <DEDUP_REMOVED lines=11> */
.L_x_6918:
        /* <DEDUP_REMOVED lines=18> */
.L_x_6934:
        /* <DEDUP_REMOVED lines=19> */
.L_x_6935:
[----:B------:R-:W-:Y:S05]  /*24d80*/  BSYNC B0 ;  /* 0x0000000000007941 */ /* 0x000fea0003800000 */
.L_x_6933:
        /* <DEDUP_REMOVED lines=10> */
[----:B------:R-:W-:-:S05]  /*24e30*/  IMAD R3, R19, R9, R3 ;  /* 0x0000000913037224 */ /* 0x000fca00078e0203 */
[----:B------:R-:W-:-:S05]  /*24e40*/  IADD3 R3, R5, R3, RZ ;  /* 0x0000000305037210 */ /* 0x000fca0007ffe0ff */
        /* <DEDUP_REMOVED lines=16> */
[----:B------:R-:W-:Y:S05]  /*24f50*/  CALL.REL.NOINC `($__internal_18_$__cuda_sm20_div_s64) ;  /* 0x00000028008c7944 */ /* 0x000fea0003c00000 */
[----:B------:R-:W-:Y:S01]  /*24f60*/  IMAD.MOV.U32 R5, RZ, RZ, R3 ;  /* 0x000000ffff057224 */ /* 0x000fe200078e0003 */
[----:B------:R-:W-:Y:S06]  /*24f70*/  BRA `(.L_x_6938) ;  /* 0x00000000004c7947 */ /* 0x000fec0003800000 */
.L_x_6937:
        /* <DEDUP_REMOVED lines=19> */
.L_x_6938:
[----:B------:R-:W-:Y:S05]  /*250b0*/  BSYNC B0 ;  /* 0x0000000000007941 */ /* 0x000fea0003800000 */
.L_x_6936:
[----:B------:R-:W2:Y:S01]  /*250c0*/  LDG.E.64 R6, desc[UR36][R12.64+-0x8] ;  /* 0xfffff8240c067981 */ /* 0x000ea2000c1e1b00 */
[----:B------:R-:W-:Y:S01]  /*250d0*/  IADD3 R11, P0, RZ, -R4, RZ ;  /* 0x80000004ff0b7210 */ /* 0x000fe20007f1e0ff */
[----:B------:R-:W-:Y:S01]  /*250e0*/  IMAD.MOV.U32 R8, RZ, RZ, R20 ;  /* 0x000000ffff087224 */ /* 0x000fe200078e0014 */
[----:B------:R-:W-:Y:S02]  /*250f0*/  MOV R9, R21 ;  /* 0x0000001500097202 */ /* 0x000fe40000000f00 */
[----:B------:R-:W-:Y:S02]  /*25100*/  IADD3.X R3, RZ, ~R5, RZ, P0, !PT ;  /* 0x80000005ff037210 */ /* 0x000fe400007fe4ff */
        /* <DEDUP_REMOVED lines=22> */
[----:B------:R-:W-:Y:S01]  /*25270*/  MOV R4, R3 ;  /* 0x0000000300047202 */ /* 0x000fe20000000f00 */
[----:B------:R-:W-:Y:S01]  /*25280*/  IMAD.MOV.U32 R5, RZ, RZ, R0 ;  /* 0x000000ffff057224 */ /* 0x000fe200078e0000 */
[----:B------:R-:W-:Y:S06]  /*25290*/  BRA `(.L_x_6941) ;  /* 0x0000000000487947 */ /* 0x000fec0003800000 */
.L_x_6940:
[----:B------:R-:W0:Y:S01]  /*252a0*/  I2F.U32.RP R0, R16 ;  /* 0x0000001000007306 */ /* 0x000e220000209000 */
[----:B------:R-:W-:Y:S01]  /*252b0*/  IMAD.MOV R3, RZ, RZ, -R16 ;  /* 0x000000ffff037224 */ /* 0x000fe200078e0a10 */
[----:B------:R-:W-:Y:S02]  /*252c0*/  ISETP.NE.U32.AND P1, PT, R16, RZ, PT ;  /* 0x000000ff1000720c */ /* 0x000fe40003f25070 */
[----:B------:R-:W-:-:S04]  /*252d0*/  MOV R5, RZ ;  /* 0x000000ff00057202 */ /* 0x000fc80000000f00 */
        /* <DEDUP_REMOVED lines=14> */
.L_x_6941:
[----:B------:R-:W-:Y:S05]  /*253c0*/  BSYNC B0 ;  /* 0x0000000000007941 */ /* 0x000fea0003800000 */
.L_x_6939:
[----:B------:R-:W2:Y:S01]  /*253d0*/  LDG.E.64 R12, desc[UR36][R12.64+-0x10] ;  /* 0xfffff0240c0c7981 */ /* 0x000ea2000c1e1b00 */
[----:B------:R-:W-:Y:S02]  /*253e0*/  IMAD.MOV.U32 R3, RZ, RZ, R15 ;  /* 0x000000ffff037224 */ /* 0x000fe400078e000f */
[----:B--2---:R-:W-:Y:S02]  /*253f0*/  IMAD R5, R5, R12, RZ ;  /* 0x0000000c05057224 */ /* 0x004fe400078e02ff */
[----:B------:R-:W-:-:S04]  /*25400*/  IMAD.WIDE.U32 R2, R12, R4, R2 ;  /* 0x000000040c027225 */ /* 0x000fc800078e0002 */
[----:B------:R-:W-:-:S05]  /*25410*/  IMAD R5, R13, R4, R5 ;  /* 0x000000040d057224 */ /* 0x000fca00078e0205 */
[----:B------:R-:W-:-:S07]  /*25420*/  IADD3 R15, R3, R5, RZ ;  /* 0x00000005030f7210 */ /* 0x000fce0007ffe0ff */
.L_x_6932:
        /* <DEDUP_REMOVED lines=17> */
.L_x_6944:
        /* <DEDUP_REMOVED lines=24> */
.L_x_6943:
[----:B------:R-:W-:Y:S05]  /*256c0*/  BSYNC B8 ;  /* 0x0000000000087941 */ /* 0x000fea0003800000 */
.L_x_6942:
[----:B------:R-:W-:-:S04]  /*256d0*/  IADD3 R16, P0, R16, 0x4, RZ ;  /* 0x0000000410107810 */ /* 0x000fc80007f1e0ff */
[----:B------:R-:W-:Y:S02]  /*256e0*/  IADD3.X R17, RZ, R17, RZ, P0, !PT ;  /* 0x00000011ff117210 */ /* 0x000fe400007fe4ff */
[----:B------:R-:W-:-:S04]  /*256f0*/  ISETP.GE.U32.AND P0, PT, R16, R19, PT ;  /* 0x000000131000720c */ /* 0x000fc80003f06070 */
[----:B------:R-:W-:-:S13]  /*25700*/  ISETP.GE.U32.AND.EX P0, PT, R17, R18, PT, P0 ;  /* 0x000000121100720c */ /* 0x000fda0003f06100 */
[----:B------:R-:W-:Y:S05]  /*25710*/  @!P0 BRA `(.L_x_6944) ;  /* 0xfffffffc00888947 */ /* 0x000fea000383ffff */
.L_x_6911:
[----:B------:R-:W-:Y:S05]  /*25720*/  BSYNC B7 ;  /* 0x0000000000077941 */ /* 0x000fea0003800000 */
.L_x_6910:
        /* <DEDUP_REMOVED lines=27> */
.L_x_6946:
[----:B------:R-:W-:Y:S05]  /*258e0*/  BSYNC B7 ;  /* 0x0000000000077941 */ /* 0x000fea0003800000 */
.L_x_6945:
        /* <DEDUP_REMOVED lines=23> */
.L_x_6948:
[----:B------:R-:W-:Y:S05]  /*25a60*/  BSYNC B7 ;  /* 0x0000000000077941 */ /* 0x000fea0003800000 */
.L_x_6947:
        /* <DEDUP_REMOVED lines=26> */
.L_x_6950:
[----:B------:R-:W-:Y:S05]  /*25c10*/  BSYNC B7 ;  /* 0x0000000000077941 */ /* 0x000fea0003800000 */
.L_x_6949:
[----:B------:R-:W0:Y:S01]  /*25c20*/  LDC R27, c[0x0][0x230] ;  /* 0x00008c00ff1b7b82 */ /* 0x000e220000000800 */
[----:B------:R-:W-:Y:S01]  /*25c30*/  ULDC.64 UR4, c[0x0][0x228] ;  /* 0x00008a0000047ab9 */ /* 0x000fe20000000a00 */
[----:B------:R-:W-:Y:S01]  /*25c40*/  MOV R2, RZ ;  /* 0x000000ff00027202 */ /* 0x000fe20000000f00 */
[----:B------:R-:W-:Y:S02]  /*25c50*/  IMAD R3, R51, UR4, RZ ;  /* 0x0000000433037c24 */ /* 0x000fe4000f8e02ff */
[----:B------:R-:W-:-:S04]  /*25c60*/  IMAD.WIDE.U32 R24, R50, UR4, RZ ;  /* 0x0000000432187c25 */ /* 0x000fc8000f8e00ff */
[----:B------:R-:W-:Y:S02]  /*25c70*/  IMAD R3, R50, UR5, R3 ;  /* 0x0000000532037c24 */ /* 0x000fe4000f8e0203 */
[----:B------:R-:W-:Y:S02]  /*25c80*/  IMAD.MOV.U32 R15, RZ, RZ, RZ ;  /* 0x000000ffff0f7224 */ /* 0x000fe400078e00ff */
        /* <DEDUP_REMOVED lines=8> */
[----:B------:R-:W-:Y:S01]  /*25d10*/  IADD3 R27, -R30, R27, RZ ;  /* 0x0000001b1e1b7210 */ /* 0x000fe20007ffe1ff */
[----:B------:R-:W-:-:S08]  /*25d20*/  IMAD.MOV.U32 R2, RZ, RZ, RZ ;  /* 0x000000ffff027224 */ /* 0x000fd000078e00ff */
.L_x_6964:
        /* <DEDUP_REMOVED lines=15> */
.L_x_6953:
        /* <DEDUP_REMOVED lines=19> */
.L_x_6954:
[----:B------:R-:W-:Y:S05]  /*25f50*/  BSYNC B1 ;  /* 0x0000000000017941 */ /* 0x000fea0003800000 */
.L_x_6952:
        /* <DEDUP_REMOVED lines=30> */
.L_x_6956:
        /* <DEDUP_REMOVED lines=19> */
.L_x_6957:
[----:B------:R-:W-:Y:S05]  /*26270*/  BSYNC B1 ;  /* 0x0000000000017941 */ /* 0x000fea0003800000 */
.L_x_6955:
        /* <DEDUP_REMOVED lines=29> */
.L_x_6959:
        /* <DEDUP_REMOVED lines=19> */
.L_x_6960:
[----:B------:R-:W-:Y:S05]  /*26580*/  BSYNC B1 ;  /* 0x0000000000017941 */ /* 0x000fea0003800000 */
.L_x_6958:
        /* <DEDUP_REMOVED lines=28> */
.L_x_6962:
        /* <DEDUP_REMOVED lines=19> */
.L_x_6963:
[----:B------:R-:W-:Y:S05]  /*26880*/  BSYNC B1 ;  /* 0x0000000000017941 */ /* 0x000fea0003800000 */
.L_x_6961:
        /* <DEDUP_REMOVED lines=20> */
.L_x_6951:
        /* <DEDUP_REMOVED lines=18> */
.L_x_6967:
        /* <DEDUP_REMOVED lines=19> */
.L_x_6968:
[----:B------:R-:W-:Y:S05]  /*26c20*/  BSYNC B0 ;  /* 0x0000000000007941 */ /* 0x000fea0003800000 */
.L_x_6966:
        /* <DEDUP_REMOVED lines=31> */
.L_x_6970:
        /* <DEDUP_REMOVED lines=19> */
.L_x_6971:
[----:B------:R-:W-:Y:S05]  /*26f50*/  BSYNC B0 ;  /* 0x0000000000007941 */ /* 0x000fea0003800000 */
.L_x_6969:
        /* <DEDUP_REMOVED lines=30> */
.L_x_6973:
        /* <DEDUP_REMOVED lines=18> */
.L_x_6974:
[----:B------:R-:W-:Y:S05]  /*27260*/  BSYNC B0 ;  /* 0x0000000000007941 */ /* 0x000fea0003800000 */
.L_x_6972:
[----:B------:R-:W2:Y:S01]  /*27270*/  LDG.E.64 R12, desc[UR36][R12.64+-0x10] ;  /* 0xfffff0240c0c7981 */ /* 0x000ea2000c1e1b00 */
[----:B------:R-:W-:Y:S02]  /*27280*/  IMAD.MOV.U32 R3, RZ, RZ, R15 ;  /* 0x000000ffff037224 */ /* 0x000fe400078e000f */
[----:B--2---:R-:W-:Y:S02]  /*27290*/  IMAD R5, R5, R12, RZ ;  /* 0x0000000c05057224 */ /* 0x004fe400078e02ff */
[----:B------:R-:W-:-:S04]  /*272a0*/  IMAD.WIDE.U32 R2, R12, R4, R2 ;  /* 0x000000040c027225 */ /* 0x000fc800078e0002 */
[----:B------:R-:W-:-:S05]  /*272b0*/  IMAD R5, R13, R4, R5 ;  /* 0x000000040d057224 */ /* 0x000fca00078e0205 */
[----:B------:R-:W-:-:S07]  /*272c0*/  IADD3 R15, R3, R5, RZ ;  /* 0x00000005030f7210 */ /* 0x000fce0007ffe0ff */
.L_x_6965:
[-C--:B------:R-:W-:Y:S01]  /*272d0*/  IADD3 R4, P0, R46, R2.reuse, RZ ;  /* 0x000000022e047210 */ /* 0x080fe20007f1e0ff */
[----:B------:R-:W-:Y:S01]  /*272e0*/  ULDC.64 UR4, c[0x0][0x248] ;  /* 0x0000920000047ab9 */ /* 0x000fe20000000a00 */
[C---:B------:R-:W-:Y:S02]  /*272f0*/  IADD3 R3, P1, R45.reuse, R2, RZ ;  /* 0x000000022d037210 */ /* 0x040fe40007f3e0ff */
        /* <DEDUP_REMOVED lines=12> */
[----:B------:R-:W-:-:S04]  /*273c0*/  IADD3 R16, P0, R16, 0x4, RZ ;  /* 0x0000000410107810 */ /* 0x000fc80007f1e0ff */
[----:B------:R-:W-:-:S09]  /*273d0*/  IADD3.X R17, RZ, R4, RZ, P0, !PT ;  /* 0x00000004ff117210 */ /* 0x000fd200007fe4ff */
.L_x_6977:
        /* <DEDUP_REMOVED lines=24> */
.L_x_6976:
[----:B------:R-:W-:Y:S05]  /*27560*/  BSYNC B7 ;  /* 0x0000000000077941 */ /* 0x000fea0003800000 */
.L_x_6975:
[----:B------:R-:W-:-:S04]  /*27570*/  IADD3 R16, P0, R16, 0x4, RZ ;  /* 0x0000000410107810 */ /* 0x000fc80007f1e0ff */
[----:B------:R-:W-:Y:S02]  /*27580*/  IADD3.X R17, RZ, R17, RZ, P0, !PT ;  /* 0x00000011ff117210 */ /* 0x000fe400007fe4ff */
[----:B------:R-:W-:-:S04]  /*27590*/  ISETP.GE.U32.AND P0, PT, R16, R19, PT ;  /* 0x000000131000720c */ /* 0x000fc80003f06070 */
[----:B------:R-:W-:-:S13]  /*275a0*/  ISETP.GE.U32.AND.EX P0, PT, R17, R18, PT, P0 ;  /* 0x000000121100720c */ /* 0x000fda0003f06100 */
[----:B------:R-:W-:Y:S05]  /*275b0*/  @!P0 BRA `(.L_x_6977) ;  /* 0xfffffffc00888947 */ /* 0x000fea000383ffff */
.L_x_6699:
[----:B------:R-:W-:Y:S05]  /*275c0*/  BSYNC B6 ;  /* 0x0000000000067941 */ /* 0x000fea0003800000 */
.L_x_6609:
[----:B-----5:R-:W0:Y:S01]  /*275d0*/  S2R R0, SR_TID.X ;  /* 0x0000000000007919 */ /* 0x020e220000002100 */
[----:B------:R-:W-:Y:S04]  /*275e0*/  BSSY B0, `(.L_x_6978) ;  /* 0x0000033000007945 */ /* 0x000fe80003800000 */
[----:B------:R-:W-:Y:S01]  /*275f0*/  BSSY B1, `(.L_x_6979) ;  /* 0x000002b000017945 */ /* 0x000fe20003800000 */
[----:B0-----:R-:W-:-:S13]  /*27600*/  ISETP.GE.AND P0, PT, R0, R54, PT ;  /* 0x000000360000720c */ /* 0x001fda0003f06270 */
[----:B------:R-:W0:Y:S01]  /*27610*/  @!P0 LDC.64 R2, c[0x0][0x258] ;  /* 0x00009600ff028b82 */ /* 0x000e220000000a00 */
[----:B------:R-:W-:Y:S01]  /*27620*/  @!P0 IMAD.IADD R5, R59, 0x1, R0 ;  /* 0x000000013b058824 */ /* 0x000fe200078e0200 */
[----:B------:R-:W-:-:S03]  /*27630*/  @!P0 IADD3 R0, R0, 0x80, RZ ;  /* 0x0000008000008810 */ /* 0x000fc60007ffe0ff */
[----:B0-----:R-:W-:-:S05]  /*27640*/  @!P0 IMAD.WIDE.U32 R2, R5, 0x4, R2 ;  /* 0x0000000405028825 */ /* 0x001fca00078e0002 */
[----:B------:R0:W-:Y:S01]  /*27650*/  @!P0 STG.E desc[UR36][R2.64], RZ ;  /* 0x000000ff02008986 */ /* 0x0001e2000c101924 */
[----:B------:R-:W-:-:S13]  /*27660*/  ISETP.GE.AND P0, PT, R0, R54, PT ;  /* 0x000000360000720c */ /* 0x000fda0003f06270 */
[----:B0-----:R-:W-:Y:S05]  /*27670*/  @P0 BRA `(.L_x_6980) ;  /* 0x0000000000300947 */ /* 0x001fea0003800000 */
[----:B------:R-:W0:Y:S01]  /*27680*/  LDC.64 R2, c[0x0][0x258] ;  /* 0x00009600ff027b82 */ /* 0x000e220000000a00 */
[----:B------:R-:W-:Y:S01]  /*27690*/  IMAD.IADD R5, R59, 0x1, R0 ;  /* 0x000000013b057824 */ /* 0x000fe200078e0200 */
[----:B------:R-:W-:-:S04]  /*276a0*/  IADD3 R0, R0, 0x80, RZ ;  /* 0x0000008000007810 */ /* 0x000fc80007ffe0ff */
[----:B------:R-:W-:Y:S01]  /*276b0*/  ISETP.GE.AND P0, PT, R0, R54, PT ;  /* 0x000000360000720c */ /* 0x000fe20003f06270 */
[----:B0-----:R-:W-:-:S05]  /*276c0*/  IMAD.WIDE.U32 R2, R5, 0x4, R2 ;  /* 0x0000000405027825 */ /* 0x001fca00078e0002 */
[----:B------:R0:W-:Y:S07]  /*276d0*/  STG.E desc[UR36][R2.64], RZ ;  /* 0x000000ff02007986 */ /* 0x0001ee000c101924 */
[----:B------:R-:W-:Y:S05]  /*276e0*/  @P0 BRA `(.L_x_6981) ;  /* 0x0000000000300947 */ /* 0x000fea0003800000 */
[----:B0-----:R-:W0:Y:S01]  /*276f0*/  LDC.64 R2, c[0x0][0x258] ;  /* 0x00009600ff027b82 */ /* 0x001e220000000a00 */
[----:B------:R-:W-:Y:S01]  /*27700*/  IMAD.IADD R5, R59, 0x1, R0 ;  /* 0x000000013b057824 */ /* 0x000fe200078e0200 */
[----:B------:R-:W-:-:S03]  /*27710*/  IADD3 R0, R0, 0x80, RZ ;  /* 0x0000008000007810 */ /* 0x000fc60007ffe0ff */
[----:B0-----:R-:W-:-:S05]  /*27720*/  IMAD.WIDE.U32 R2, R5, 0x4, R2 ;  /* 0x0000000405027825 */ /* 0x001fca00078e0002 */
[----:B------:R0:W-:Y:S02]  /*27730*/  STG.E desc[UR36][R2.64], RZ ;  /* 0x000000ff02007986 */ /* 0x0001e4000c101924 */
.L_x_6980:
[----:B------:R-:W-:-:S13]  /*27740*/  ISETP.GE.AND P0, PT, R0, R54, PT ;  /* 0x000000360000720c */ /* 0x000fda0003f06270 */
[----:B------:R-:W-:Y:S05]  /*27750*/  @P0 BRA `(.L_x_6982) ;  /* 0x0000000000300947 */ /* 0x000fea0003800000 */
[----:B0-----:R-:W0:Y:S01]  /*27760*/  LDC.64 R2, c[0x0][0x258] ;  /* 0x00009600ff027b82 */ /* 0x001e220000000a00 */
[----:B------:R-:W-:Y:S01]  /*27770*/  IMAD.IADD R5, R59, 0x1, R0 ;  /* 0x000000013b057824 */ /* 0x000fe200078e0200 */
[----:B------:R-:W-:-:S03]  /*27780*/  IADD3 R0, R0, 0x80, RZ ;  /* 0x0000008000007810 */ /* 0x000fc60007ffe0ff */
[----:B0-----:R-:W-:-:S05]  /*27790*/  IMAD.WIDE.U32 R2, R5, 0x4, R2 ;  /* 0x0000000405027825 */ /* 0x001fca00078e0002 */
[----:B------:R1:W-:Y:S02]  /*277a0*/  STG.E desc[UR36][R2.64], RZ ;  /* 0x000000ff02007986 */ /* 0x0003e4000c101924 */
.L_x_6981:
[----:B------:R-:W-:-:S13]  /*277b0*/  ISETP.GE.AND P0, PT, R0, R54, PT ;  /* 0x000000360000720c */ /* 0x000fda0003f06270 */
[----:B------:R-:W-:Y:S05]  /*277c0*/  @P0 BRA `(.L_x_6983) ;  /* 0x0000000000340947 */ /* 0x000fea0003800000 */
[----:B01----:R-:W0:Y:S01]  /*277d0*/  LDC.64 R2, c[0x0][0x258] ;  /* 0x00009600ff027b82 */ /* 0x003e220000000a00 */
[----:B------:R-:W-:Y:S01]  /*277e0*/  IMAD.IADD R5, R59, 0x1, R0 ;  /* 0x000000013b057824 */ /* 0x000fe200078e0200 */
[----:B------:R-:W-:-:S03]  /*277f0*/  IADD3 R0, R0, 0x80, RZ ;  /* 0x0000008000007810 */ /* 0x000fc60007ffe0ff */
[----:B0-----:R-:W-:-:S05]  /*27800*/  IMAD.WIDE.U32 R2, R5, 0x4, R2 ;  /* 0x0000000405027825 */ /* 0x001fca00078e0002 */
[----:B------:R1:W-:Y:S02]  /*27810*/  STG.E desc[UR36][R2.64], RZ ;  /* 0x000000ff02007986 */ /* 0x0003e4000c101924 */
.L_x_6982:
[----:B------:R-:W-:-:S13]  /*27820*/  ISETP.GE.AND P0, PT, R0, R54, PT ;  /* 0x000000360000720c */ /* 0x000fda0003f06270 */
[----:B------:R-:W-:Y:S05]  /*27830*/  @P0 BREAK B1 ;  /* 0x0000000000010942 */ /* 0x000fea0003800000 */
[----:B------:R-:W-:Y:S05]  /*27840*/  @P0 BRA `(.L_x_6984) ;  /* 0x0000000000300947 */ /* 0x000fea0003800000 */
[----:B01----:R-:W0:Y:S01]  /*27850*/  LDC.64 R2, c[0x0][0x258] ;  /* 0x00009600ff027b82 */ /* 0x003e220000000a00 */
[----:B------:R-:W-:Y:S01]  /*27860*/  IMAD.IADD R5, R59, 0x1, R0 ;  /* 0x000000013b057824 */ /* 0x000fe200078e0200 */
[----:B------:R-:W-:-:S03]  /*27870*/  IADD3 R0, R0, 0x80, RZ ;  /* 0x0000008000007810 */ /* 0x000fc60007ffe0ff */
[----:B0-----:R-:W-:-:S05]  /*27880*/  IMAD.WIDE.U32 R2, R5, 0x4, R2 ;  /* 0x0000000405027825 */ /* 0x001fca00078e0002 */
[----:B------:R2:W-:Y:S02]  /*27890*/  STG.E desc[UR36][R2.64], RZ ;  /* 0x000000ff02007986 */ /* 0x0005e4000c101924 */
.L_x_6983:
[----:B------:R-:W-:Y:S05]  /*278a0*/  BSYNC B1 ;  /* 0x0000000000017941 */ /* 0x000fea0003800000 */
.L_x_6979:
[----:B------:R-:W-:-:S13]  /*278b0*/  ISETP.GE.AND P0, PT, R0, R54, PT ;  /* 0x000000360000720c */ /* 0x000fda0003f06270 */
[----:B012---:R-:W0:Y:S01]  /*278c0*/  @!P0 LDC.64 R2, c[0x0][0x258] ;  /* 0x00009600ff028b82 */ /* 0x007e220000000a00 */
[----:B------:R-:W-:Y:S01]  /*278d0*/  @!P0 IMAD.IADD R5, R59, 0x1, R0 ;  /* 0x000000013b058824 */ /* 0x000fe200078e0200 */
[----:B------:R-:W-:-:S03]  /*278e0*/  @!P0 IADD3 R0, R0, 0x80, RZ ;  /* 0x0000008000008810 */ /* 0x000fc60007ffe0ff */
[----:B0-----:R-:W-:-:S05]  /*278f0*/  @!P0 IMAD.WIDE.U32 R2, R5, 0x4, R2 ;  /* 0x0000000405028825 */ /* 0x001fca00078e0002 */
[----:B------:R2:W-:Y:S02]  /*27900*/  @!P0 STG.E desc[UR36][R2.64], RZ ;  /* 0x000000ff02008986 */ /* 0x0005e4000c101924 */
.L_x_6984:
[----:B------:R-:W-:Y:S05]  /*27910*/  BSYNC B0 ;  /* 0x0000000000007941 */ /* 0x000fea0003800000 */
.L_x_6978:
[----:B------:R-:W-:-:S13]  /*27920*/  ISETP.GE.AND P0, PT, R0, R54, PT ;  /* 0x000000360000720c */ /* 0x000fda0003f06270 */
[----:B------:R-:W-:Y:S05]  /*27930*/  @P0 EXIT ;  /* 0x000000000000094d */ /* 0x000fea0003800000 */
[----:B012---:R-:W0:Y:S01]  /*27940*/  LDC.64 R2, c[0x0][0x258] ;  /* 0x00009600ff027b82 */ /* 0x007e220000000a00 */
[----:B------:R-:W-:-:S04]  /*27950*/  IMAD.IADD R59, R59, 0x1, R0 ;  /* 0x000000013b3b7824 */ /* 0x000fc800078e0200 */
[----:B0-----:R-:W-:-:S05]  /*27960*/  IMAD.WIDE.U32 R2, R59, 0x4, R2 ;  /* 0x000000043b027825 */ /* 0x001fca00078e0002 */
[----:B------:R-:W-:Y:S01]  /*27970*/  STG.E desc[UR36][R2.64], RZ ;  /* 0x000000ff02007986 */ /* 0x000fe2000c101924 */
[----:B------:R-:W-:Y:S05]  /*27980*/  EXIT ;  /* 0x000000000000794d */ /* 0x000fea0003800000 */
        .weak           $__internal_18_$__cuda_sm20_div_s64
        .type           $__internal_18_$__cuda_sm20_div_s64,@function
        .size           $__internal_18_$__cuda_sm20_div_s64,($__internal_19_$__cuda_sm20_rem_s64 - $__internal_18_$__cuda_sm20_div_s64)
$__internal_18_$__cuda_sm20_div_s64:
        /* <DEDUP_REMOVED lines=34> */
[----:B------:R-:W-:Y:S02]  /*27bb0*/  ISETP.GE.AND P1, PT, R5, RZ, PT ;  /* 0x000000ff0500720c */ /* 0x000fe40003f26270 */
[----:B------:R-:W-:-:S04]  /*27bc0*/  IADD3 R8, P2, RZ, -R6, RZ ;  /* 0x80000006ff087210 */ /* 0x000fc80007f5e0ff */
[----:B------:R-:W-:Y:S01]  /*27bd0*/  SEL R8, R8, R6, !P1 ;  /* 0x0000000608087207 */ /* 0x000fe20004800000 */
[----:B------:R-:W-:Y:S01]  /*27be0*/  IMAD.X R6, RZ, RZ, ~R5, P2 ;  /* 0x000000ffff067224 */ /* 0x000fe200010e0e05 */
[----:B------:R-:W-:Y:S02]  /*27bf0*/  IADD3 R7, P2, R36, R37, RZ ;  /* 0x0000002524077210 */ /* 0x000fe40007f5e0ff */
[----:B------:R-:W-:Y:S02]  /*27c00*/  MOV R37, RZ ;  /* 0x000000ff00257202 */ /* 0x000fe40000000f00 */
[----:B------:R-:W-:Y:S01]  /*27c10*/  SEL R6, R6, R5, !P1 ;  /* 0x0000000506067207 */ /* 0x000fe20004800000 */
[----:B------:R-:W-:Y:S01]  /*27c20*/  IMAD.HI.U32 R36, R7, R8, RZ ;  /* 0x0000000807247227 */ /* 0x000fe200078e00ff */
[----:B------:R-:W-:-:S03]  /*27c30*/  IADD3.X R9, RZ, RZ, R9, P2, P0 ;  /* 0x000000ffff097210 */ /* 0x000fc600017e0409 */
[----:B------:R-:W-:-:S04]  /*27c40*/  IMAD.WIDE.U32 R36, R7, R6, R36 ;  /* 0x0000000607247225 */ /* 0x000fc800078e0024 */
[C---:B------:R-:W-:Y:S02]  /*27c50*/  IMAD R7, R9.reuse, R6, RZ ;  /* 0x0000000609077224 */ /* 0x040fe400078e02ff */
[----:B------:R-:W-:-:S04]  /*27c60*/  IMAD.HI.U32 R36, P0, R9, R8, R36 ;  /* 0x0000000809247227 */ /* 0x000fc80007800024 */
[----:B------:R-:W-:Y:S01]  /*27c70*/  IMAD.HI.U32 R9, R9, R6, RZ ;  /* 0x0000000609097227 */ /* 0x000fe200078e00ff */
[----:B------:R-:W-:-:S03]  /*27c80*/  IADD3 R7, P1, R7, R36, RZ ;  /* 0x0000002407077210 */ /* 0x000fc60007f3e0ff */
[----:B------:R-:W-:Y:S02]  /*27c90*/  IMAD.X R9, RZ, RZ, R9, P0 ;  /* 0x000000ffff097224 */ /* 0x000fe400000e0609 */
[----:B------:R-:W-:-:S03]  /*27ca0*/  IMAD.WIDE.U32 R36, R7, R10, RZ ;  /* 0x0000000a07247225 */ /* 0x000fc600078e00ff */
[----:B------:R-:W-:Y:S02]  /*27cb0*/  IADD3.X R9, RZ, R9, RZ, P1, !PT ;  /* 0x00000009ff097210 */ /* 0x000fe40000ffe4ff */
[----:B------:R-:W-:Y:S01]  /*27cc0*/  IADD3 R8, P0, -R36, R8, RZ ;  /* 0x0000000824087210 */ /* 0x000fe20007f1e1ff */
[----:B------:R-:W-:-:S03]  /*27cd0*/  IMAD R36, R7, R11, R37 ;  /* 0x0000000b07247224 */ /* 0x000fc600078e0225 */
[-C--:B------:R-:W-:Y:S01]  /*27ce0*/  ISETP.GE.U32.AND P1, PT, R8, R10.reuse, PT ;  /* 0x0000000a0800720c */ /* 0x080fe20003f26070 */
[----:B------:R-:W-:-:S04]  /*27cf0*/  IMAD R36, R9, R10, R36 ;  /* 0x0000000a09247224 */ /* 0x000fc800078e0224 */
[----:B------:R-:W-:Y:S01]  /*27d00*/  IMAD.X R6, R6, 0x1, ~R36, P0 ;  /* 0x0000000106067824 */ /* 0x000fe200000e0e24 */
[----:B------:R-:W-:-:S04]  /*27d10*/  IADD3 R36, P2, R8, -R10, RZ ;  /* 0x8000000a08247210 */ /* 0x000fc80007f5e0ff */
[----:B------:R-:W-:-:S04]  /*27d20*/  ISETP.GE.U32.AND.EX P1, PT, R6, R11, PT, P1 ;  /* 0x0000000b0600720c */ /* 0x000fc80003f26110 */
[----:B------:R-:W-:-:S04]  /*27d30*/  SEL R8, R36, R8, P1 ;  /* 0x0000000824087207 */ /* 0x000fc80000800000 */
[----:B------:R-:W-:Y:S02]  /*27d40*/  ISETP.GE.U32.AND P0, PT, R8, R10, PT ;  /* 0x0000000a0800720c */ /* 0x000fe40003f06070 */
[----:B------:R-:W-:Y:S02]  /*27d50*/  IADD3.X R8, R6, ~R11, RZ, P2, !PT ;  /* 0x8000000b06087210 */ /* 0x000fe400017fe4ff */
[----:B------:R-:W-:Y:S02]  /*27d60*/  IADD3 R10, P2, R7, 0x1, RZ ;  /* 0x00000001070a7810 */ /* 0x000fe40007f5e0ff */
[----:B------:R-:W-:Y:S02]  /*27d70*/  SEL R8, R8, R6, P1 ;  /* 0x0000000608087207 */ /* 0x000fe40000800000 */
[----:B------:R-:W-:Y:S01]  /*27d80*/  SEL R7, R10, R7, P1 ;  /* 0x000000070a077207 */ /* 0x000fe20000800000 */
[----:B------:R-:W-:Y:S01]  /*27d90*/  IMAD.X R6, RZ, RZ, R9, P2 ;  /* 0x000000ffff067224 */ /* 0x000fe200010e0609 */
[----:B------:R-:W-:-:S04]  /*27da0*/  ISETP.GE.U32.AND.EX P0, PT, R8, R11, PT, P0 ;  /* 0x0000000b0800720c */ /* 0x000fc80003f06100 */
[----:B------:R-:W-:Y:S02]  /*27db0*/  SEL R6, R6, R9, P1 ;  /* 0x0000000906067207 */ /* 0x000fe40000800000 */
[----:B------:R-:W-:-:S04]  /*27dc0*/  IADD3 R8, P1, R7, 0x1, RZ ;  /* 0x0000000107087810 */ /* 0x000fc80007f3e0ff */
[-C--:B------:R-:W-:Y:S02]  /*27dd0*/  IADD3.X R9, RZ, R6.reuse, RZ, P1, !PT ;  /* 0x00000006ff097210 */ /* 0x080fe40000ffe4ff */
[----:B------:R-:W-:Y:S02]  /*27de0*/  SEL R7, R8, R7, P0 ;  /* 0x0000000708077207 */ /* 0x000fe40000000000 */
[----:B------:R-:W-:Y:S02]  /*27df0*/  SEL R6, R9, R6, P0 ;  /* 0x0000000609067207 */ /* 0x000fe40000000000 */
[----:B------:R-:W-:Y:S02]  /*27e00*/  LOP3.LUT R8, R3, R5, RZ, 0x3c, !PT ;  /* 0x0000000503087212 */ /* 0x000fe400078e3cff */
[----:B------:R-:W-:Y:S02]  /*27e10*/  IADD3 R9, P2, RZ, -R7, RZ ;  /* 0x80000007ff097210 */ /* 0x000fe40007f5e0ff */
[----:B------:R-:W-:-:S02]  /*27e20*/  ISETP.GE.AND P1, PT, R8, RZ, PT ;  /* 0x000000ff0800720c */ /* 0x000fc40003f26270 */
[----:B------:R-:W-:Y:S01]  /*27e30*/  ISETP.NE.U32.AND P0, PT, R4, RZ, PT ;  /* 0x000000ff0400720c */ /* 0x000fe20003f05070 */
[----:B------:R-:W-:Y:S01]  /*27e40*/  IMAD.X R8, RZ, RZ, ~R6, P2 ;  /* 0x000000ffff087224 */ /* 0x000fe200010e0e06 */
[----:B------:R-:W-:Y:S01]  /*27e50*/  SEL R4, R9, R7, !P1 ;  /* 0x0000000709047207 */ /* 0x000fe20004800000 */
[----:B------:R-:W-:Y:S01]  /*27e60*/  IMAD.MOV.U32 R7, RZ, RZ, 0x0 ;  /* 0x00000000ff077424 */ /* 0x000fe200078e00ff */
[----:B------:R-:W-:Y:S02]  /*27e70*/  ISETP.NE.AND.EX P0, PT, R3, RZ, PT, P0 ;  /* 0x000000ff0300720c */ /* 0x000fe40003f05300 */
[----:B------:R-:W-:Y:S02]  /*27e80*/  SEL R3, R8, R6, !P1 ;  /* 0x0000000608037207 */ /* 0x000fe40004800000 */
[----:B------:R-:W-:Y:S02]  /*27e90*/  MOV R6, R0 ;  /* 0x0000000000067202 */ /* 0x000fe40000000f00 */
[----:B------:R-:W-:-:S02]  /*27ea0*/  SEL R4, R4, 0xffffffff, P0 ;  /* 0xffffffff04047807 */ /* 0x000fc40000000000 */
[----:B------:R-:W-:Y:S01]  /*27eb0*/  SEL R3, R3, 0xffffffff, P0 ;  /* 0xffffffff03037807 */ /* 0x000fe20000000000 */
[----:B------:R-:W-:Y:S06]  /*27ec0*/  RET.REL.NODEC R6 `(_ZN2at6native29vectorized_elementwise_kernelILi2EZZZNS0_67_GLOBAL__N__bb565c37_34_ValidateCompressedIndicesKernel_cu_33a4b88b42_validate_compressed_sparse_indices_kernelILNS2_8CDimNameE1ENS2_18CUDAKernelLauncherENS2_14EmptyVecKernelENS2_8DummyVecELm0EEEvRKNS_6TensorESA_lllENKUlvE1_clEvENKUlvE_clEvEUliiiiiE_St5arrayIPcLm6EEEEviT0_T1_) ;  /* 0xfffffd80064c7950 */ /* 0x000fec0003c3ffff */
        .weak           $__internal_19_$__cuda_sm20_rem_s64
        .type           $__internal_19_$__cuda_sm20_rem_s64,@function
        .size           $__internal_19_$__cuda_sm20_rem_s64,(.L_x_32199 - $__internal_19_$__cuda_sm20_rem_s64)
$__internal_19_$__cuda_sm20_rem_s64:
        /* <DEDUP_REMOVED lines=34> */
[----:B------:R-:W-:Y:S01]  /*280f0*/  IMAD R37, R6, R7, RZ ;  /* 0x0000000706257224 */ /* 0x000fe200078e02ff */
[----:B------:R-:W-:Y:S01]  /*28100*/  IADD3.X R28, R28, R6, RZ, P2, !PT ;  /* 0x000000061c1c7210 */ /* 0x000fe200017fe4ff */
[----:B------:R-:W-:-:S04]  /*28110*/  IMAD.HI.U32 R9, P2, R6, R36, R8 ;  /* 0x0000002406097227 */ /* 0x000fc80007840008 */
[----:B------:R-:W-:Y:S01]  /*28120*/  IMAD.X R7, RZ, RZ, ~R10, P0 ;  /* 0x000000ffff077224 */ /* 0x000fe200000e0e0a */
[----:B------:R-:W-:-:S04]  /*28130*/  IADD3 R9, P0, R37, R9, RZ ;  /* 0x0000000925097210 */ /* 0x000fc80007f1e0ff */
[----:B------:R-:W-:Y:S01]  /*28140*/  SEL R10, R7, R10, !P1 ;  /* 0x0000000a070a7207 */ /* 0x000fe20004800000 */
[----:B------:R-:W-:Y:S01]  /*28150*/  HFMA2.MMA R7, -RZ, RZ, 0, 0 ;  /* 0x00000000ff077435 */ /* 0x000fe200000001ff */
[----:B------:R-:W-:Y:S01]  /*28160*/  IMAD.HI.U32 R6, R9, R11, RZ ;  /* 0x0000000b09067227 */ /* 0x000fe200078e00ff */
[----:B------:R-:W-:-:S06]  /*28170*/  IADD3.X R8, RZ, RZ, R28, P0, P2 ;  /* 0x000000ffff087210 */ /* 0x000fcc00007e441c */
        /* <DEDUP_REMOVED lines=26> */
[----:B------:R-:W-:Y:S02]  /*28320*/  IADD3.X R4, RZ, ~R6, RZ, P2, !PT ;  /* 0x80000006ff047210 */ /* 0x000fe400017fe4ff */
[----:B------:R-:W-:Y:S02]  /*28330*/  ISETP.NE.AND.EX P0, PT, R0, RZ, PT, P0 ;  /* 0x000000ff0000720c */ /* 0x000fe40003f05300 */
[----:B------:R-:W-:-:S02]  /*28340*/  SEL R3, R5, R7, !P1 ;  /* 0x0000000705037207 */ /* 0x000fc40004800000 */
[----:B------:R-:W-:Y:S01]  /*28350*/  SEL R0, R4, R6, !P1 ;  /* 0x0000000604007207 */ /* 0x000fe20004800000 */
[----:B------:R-:W-:Y:S01]  /*28360*/  IMAD.MOV.U32 R4, RZ, RZ, R14 ;  /* 0x000000ffff047224 */ /* 0x000fe200078e000e */
[----:B------:R-:W-:Y:S02]  /*28370*/  MOV R5, 0x0 ;  /* 0x0000000000057802 */ /* 0x000fe40000000f00 */
[----:B------:R-:W-:Y:S02]  /*28380*/  SEL R3, R3, 0xffffffff, P0 ;  /* 0xffffffff03037807 */ /* 0x000fe40000000000 */
[----:B------:R-:W-:Y:S01]  /*28390*/  SEL R0, R0, 0xffffffff, P0 ;  /* 0xffffffff00007807 */ /* 0x000fe20000000000 */
[----:B------:R-:W-:Y:S06]  /*283a0*/  RET.REL.NODEC R4 `(_ZN2at6native29vectorized_elementwise_kernelILi2EZZZNS0_67_GLOBAL__N__bb565c37_34_ValidateCompressedIndicesKernel_cu_33a4b88b42_validate_compressed_sparse_indices_kernelILNS2_8CDimNameE1ENS2_18CUDAKernelLauncherENS2_14EmptyVecKernelENS2_8DummyVecELm0EEEvRKNS_6TensorESA_lllENKUlvE1_clEvENKUlvE_clEvEUliiiiiE_St5arrayIPcLm6EEEEviT0_T1_) ;  /* 0xfffffd7c04147950 */ /* 0x000fec0003c3ffff */
.L_x_6985:
        /* <DEDUP_REMOVED lines=13> */
.L_x_32199:


//--------------------- .text._ZN2at6native29vectorized_elementwise_kernelILi4EZZZNS0_67_GLOBAL__N__bb565c37_34_ValidateCompressedIndicesKernel_cu_33a4b88b42_validate_compressed_sparse_indices_kernelILNS2_8CDimNameE1ENS2_18CUDAKernelLauncherENS2_14EmptyVecKernelENS2_8DummyVecELm0EEEvRKNS_6TensorESA_lllENKUlvE1_clEvENKUlvE_clEvEUliiiiiE_St5arrayIPcLm6EEEEviT0_T1_ --------------------------
	.section	.text._ZN2at6native29vectorized_elementwise_kernelILi4EZZZNS0_67_GLOBAL__N__bb565c37_34_ValidateCompressedIndicesKernel_cu_33a4b88b42_validate_compressed_sparse_indices_kernelILNS2_8CDimNameE1ENS2_18CUDAKernelLauncherENS2_14EmptyVecKernelENS2_8DummyVecELm0EEEvRKNS_6TensorESA_lllENKUlvE1_clEvENKUlvE_clEvEUliiiiiE_St5arrayIPcLm6EEEEviT0_T1_,"ax",@progbits
	.align	128
        .global         _ZN2at6native29vectorized_elementwise_kernelILi4EZZZNS0_67_GLOBAL__N__bb565c37_34_ValidateCompressedIndicesKernel_cu_33a4b88b42_validate_compressed_sparse_indices_kernelILNS2_8CDimNameE1ENS2_18CUDAKernelLauncherENS2_14EmptyVecKernelENS2_8DummyVecELm0EEEvRKNS_6TensorESA_lllENKUlvE1_clEvENKUlvE_clEvEUliiiiiE_St5arrayIPcLm6EEEEviT0_T1_
        .type           _ZN2at6native29vectorized_elementwise_kernelILi4EZZZNS0_67_GLOBAL__N__bb565c37_34_ValidateCompressedIndicesKernel_cu_33a4b88b42_validate_compressed_sparse_indices_kernelILNS2_8CDimNameE1ENS2_18CUDAKernelLauncherENS2_14EmptyVecKernelENS2_8DummyVecELm0EEEvRKNS_6TensorESA_lllENKUlvE1_clEvENKUlvE_clEvEUliiiiiE_St5arrayIPcLm6EEEEviT0_T1_,@function
        .size           _ZN2at6native29vectorized_elementwise_kernelILi4EZZZNS0_67_GLOBAL__N__bb565c37_34_ValidateCompressedIndicesKernel_cu_33a4b88b42_validate_compressed_sparse_indices_kernelILNS2_8CDimNameE1ENS2_18CUDAKernelLauncherENS2_14EmptyVecKernelENS2_8DummyVecELm0EEEvRKNS_6TensorESA_lllENKUlvE1_clEvENKUlvE_clEvEUliiiiiE_St5arrayIPcLm6EEEEviT0_T1_,(.L_x_32201 - _ZN2at6native29vectorized_elementwise_kernelILi4EZZZNS0_67_GLOBAL__N__bb565c37_34_ValidateCompressedIndicesKernel_cu_33a4b88b42_validate_compressed_sparse_indices_kernelILNS2_8CDimNameE1ENS2_18CUDAKernelLauncherENS2_14EmptyVecKernelENS2_8DummyVecELm0EEEvRKNS_6TensorESA_lllENKUlvE1_clEvENKUlvE_clEvEUliiiiiE_St5arrayIPcLm6EEEEviT0_T1_)
        .other          _ZN2at6native29vectorized_elementwise_kernelILi4EZZZNS0_67_GLOBAL__N__bb565c37_34_ValidateCompressedIndicesKernel_cu_33a4b88b42_validate_compressed_sparse_indices_kernelILNS2_8CDimNameE1ENS2_18CUDAKernelLauncherENS2_14EmptyVecKernelENS2_8DummyVecELm0EEEvRKNS_6TensorESA_lllENKUlvE1_clEvENKUlvE_clEvEUliiiiiE_St5arrayIPcLm6EEEEviT0_T1_,@"STO_CUDA_ENTRY STV_DEFAULT"
_ZN2at6native29vectorized_elementwise_kernelILi4EZZZNS0_67_GLOBAL__N__bb565c37_34_ValidateCompressedIndicesKernel_cu_33a4b88b42_validate_compressed_sparse_indices_kernelILNS2_8CDimNameE1ENS2_18CUDAKernelLauncherENS2_14EmptyVecKernelENS2_8DummyVecELm0EEEvRKNS_6TensorESA_lllENKUlvE1_clEvENKUlvE_clEvEUliiiiiE_St5arrayIPcLm6EEEEviT0_T1_:
.text._ZN2at6native29vectorized_elementwise_kernelILi4EZZZNS0_67_GLOBAL__N__bb565c37_34_ValidateCompressedIndicesKernel_cu_33a4b88b42_validate_compressed_sparse_indices_kernelILNS2_8CDimNameE1ENS2_18CUDAKernelLauncherENS2_14EmptyVecKernelENS2_8DummyVecELm0EEEvRKNS_6TensorESA_lllENKUlvE1_clEvENKUlvE_clEvEUliiiiiE_St5arrayIPcLm6EEEEviT0_T1_:
        /* <DEDUP_REMOVED lines=18> */
[----:B0-----:R-:W-:-:S07]  /*0120*/  IMAD.WIDE.U32 R2, R13, 0x10, R2 ;  /* 0x000000100d027825 */ /* 0x001fce00078e0002 */
[----:B------:R-:W0:Y:S01]  /*0130*/  LDC.64 R10, c[0x0][0x280] ;  /* 0x0000a000ff0a7b82 */ /* 0x000e220000000a00 */
[C---:B--2---:R-:W-:Y:S01]  /*0140*/  IMAD.WIDE R6, R61.reuse, 0x4, R6 ;  /* 0x000000043d067825 */ /* 0x044fe200078e0206 */
[----:B------:R-:W2:Y:S03]  /*0150*/  LDG.E.128 R56, desc[UR36][R2.64] ;  /* 0x0000002402387981 */ /* 0x000ea6000c1e1d00 */
[----:B---3--:R-:W-:Y:S01]  /*0160*/  IMAD.WIDE R8, R61, 0x4, R8 ;  /* 0x000000043d087825 */ /* 0x008fe200078e0208 */
[----:B------:R-:W-:Y:S01]  /*0170*/  ISETP.LT.U32.AND P1, PT, RZ, UR4, PT ;  /* 0x00000004ff007c0c */ /* 0x000fe2000bf21070 */
[----:B------:R0:W5:Y:S01]  /*0180*/  LDG.E.128 R68, desc[UR36][R2.64+0x800] ;  /* 0x0008002402447981 */ /* 0x000162000c1e1d00 */
[----:B------:R-:W-:Y:S01]  /*0190*/  MOV R0, UR5 ;  /* 0x0000000500007c02 */ /* 0x000fe20008000f00 */
[----:B------:R-:W-:Y:S01]  /*01a0*/  IMAD.WIDE.U32 R6, R13, 0x10, R6 ;  /* 0x000000100d067825 */ /* 0x000fe200078e0006 */
[----:B------:R-:W-:Y:S01]  /*01b0*/  ISETP.GT.AND P2, PT, R50, -0x1, PT ;  /* 0xffffffff3200780c */ /* 0x000fe20003f44270 */
[----:B------:R-:W-:-:S02]  /*01c0*/  ULDC UR4, c[0x0][0x218] ;  /* 0x0000860000047ab9 */ /* 0x000fc40000000800 */
[----:B------:R-:W-:Y:S01]  /*01d0*/  IMAD.WIDE.U32 R8, R13, 0x10, R8 ;  /* 0x000000100d087825 */ /* 0x000fe200078e0008 */
[----:B------:R-:W5:Y:S01]  /*01e0*/  LDG.E.128 R28, desc[UR36][R6.64] ;  /* 0x00000024061c7981 */ /* 0x000f62000c1e1d00 */
[----:B------:R-:W-:Y:S02]  /*01f0*/  ISETP.NE.U32.AND P0, PT, RZ, UR6, PT ;  /* 0x00000006ff007c0c */ /* 0x000fe4000bf05070 */
[----:B-1----:R-:W-:Y:S01]  /*0200*/  IMAD.WIDE R4, R61, 0x4, R4 ;  /* 0x000000043d047825 */ /* 0x002fe200078e0204 */
[----:B------:R-:W5:Y:S04]  /*0210*/  LDG.E.128 R24, desc[UR36][R6.64+0x800] ;  /* 0x0008002406187981 */ /* 0x000f68000c1e1d00 */
[----:B------:R-:W5:Y:S04]  /*0220*/  LDG.E.128 R16, desc[UR36][R8.64] ;  /* 0x0000002408107981 */ /* 0x000f68000c1e1d00 */
[----:B------:R-:W5:Y:S01]  /*0230*/  LDG.E.128 R44, desc[UR36][R8.64+0x800] ;  /* 0x00080024082c7981 */ /* 0x000f62000c1e1d00 */
[----:B------:R-:W-:Y:S01]  /*0240*/  ISETP.GT.AND.EX P1, PT, R0, RZ, PT, P1 ;  /* 0x000000ff0000720c */ /* 0x000fe20003f24310 */
[----:B------:R-:W-:Y:S01]  /*0250*/  IMAD.WIDE.U32 R4, R13, 0x10, R4 ;  /* 0x000000100d047825 */ /* 0x000fe200078e0004 */
[----:B------:R-:W-:-:S03]  /*0260*/  ISETP.NE.AND.EX P0, PT, RZ, UR7, PT, P0 ;  /* 0x00000007ff007c0c */ /* 0x000fc6000bf05300 */
[----:B0-----:R-:W-:Y:S01]  /*0270*/  IMAD.WIDE R2, R61, 0x4, R10 ;  /* 0x000000043d027825 */ /* 0x001fe200078e020a */
[----:B------:R-:W-:Y:S01]  /*0280*/  BSSY B6, `(.L_x_6987) ;  /* 0x00012f3000067945 */ /* 0x000fe20003800000 */
[----:B------:R-:W5:Y:S04]  /*0290*/  LDG.E.128 R52, desc[UR36][R4.64] ;  /* 0x0000002404347981 */ /* 0x000f68000c1e1d00 */
[----:B------:R0:W5:Y:S02]  /*02a0*/  LDG.E.128 R64, desc[UR36][R4.64+0x800] ;  /* 0x0008002404407981 */ /* 0x000164000c1e1d00 */
[----:B0-----:R-:W-:-:S04]  /*02b0*/  IMAD.WIDE.U32 R4, R13, 0x10, R2 ;  /* 0x000000100d047825 */ /* 0x001fc800078e0002 */
        /* <DEDUP_REMOVED lines=22> */
.L_x_6990:
[----:B------:R-:W-:Y:S05]  /*0420*/  BSYNC B7 ;  /* 0x0000000000077941 */ /* 0x000fea0003800000 */
.L_x_6989:
        /* <DEDUP_REMOVED lines=24> */
.L_x_6992:
[----:B------:R-:W-:Y:S05]  /*05b0*/  BSYNC B7 ;  /* 0x0000000000077941 */ /* 0x000fea0003800000 */
.L_x_6991:
        /* <DEDUP_REMOVED lines=26> */
.L_x_6994:
[----:B------:R-:W-:Y:S05]  /*0760*/  BSYNC B7 ;  /* 0x0000000000077941 */ /* 0x000fea0003800000 */
.L_x_6993:
        /* <DEDUP_REMOVED lines=16> */
.L_x_6999:
        /* <DEDUP_REMOVED lines=23> */
.L_x_6998:
[----:B------:R-:W-:Y:S05]  /*09e0*/  BSYNC B8 ;  /* 0x0000000000087941 */ /* 0x000fea0003800000 */
.L_x_6997:
[----:B------:R-:W-:-:S05]  /*09f0*/  IADD3 R32, P0, R32, 0x4, RZ ;  /* 0x0000000420207810 */ /* 0x000fca0007f1e0ff */
[----:B------:R-:W-:Y:S01]  /*0a00*/  IMAD.X R33, RZ, RZ, R33, P0 ;  /* 0x000000ffff217224 */ /* 0x000fe200000e0621 */
[----:B------:R-:W-:-:S04]  /*0a10*/  ISETP.GE.U32.AND P0, PT, R32, R23, PT ;  /* 0x000000172000720c */ /* 0x000fc80003f06070 */
[----:B------:R-:W-:-:S13]  /*0a20*/  ISETP.GE.U32.AND.EX P0, PT, R33, R16, PT, P0 ;  /* 0x000000102100720c */ /* 0x000fda0003f06100 */
[----:B------:R-:W-:Y:S05]  /*0a30*/  @!P0 BRA `(.L_x_6999) ;  /* 0xfffffffc008c8947 */ /* 0x000fea000383ffff */
.L_x_6996:
[----:B------:R-:W-:Y:S05]  /*0a40*/  BSYNC B7 ;  /* 0x0000000000077941 */ /* 0x000fea0003800000 */
.L_x_6995:
        /* <DEDUP_REMOVED lines=24> */
.L_x_7001:
[----:B------:R-:W-:Y:S05]  /*0bd0*/  BSYNC B7 ;  /* 0x0000000000077941 */ /* 0x000fea0003800000 */
.L_x_7000:
        /* <DEDUP_REMOVED lines=21> */
.L_x_7003:
[----:B------:R-:W-:Y:S05]  /*0d30*/  BSYNC B7 ;  /* 0x0000000000077941 */ /* 0x000fea0003800000 */
.L_x_7002:
        /* <DEDUP_REMOVED lines=26> */
.L_x_7005:
[----:B------:R-:W-:Y:S05]  /*0ee0*/  BSYNC B7 ;  /* 0x0000000000077941 */ /* 0x000fea0003800000 */
.L_x_7004:
        /* <DEDUP_REMOVED lines=16> */
.L_x_7010:
        /* <DEDUP_REMOVED lines=24> */
.L_x_7009:
[----:B------:R-:W-:Y:S05]  /*1170*/  BSYNC B8 ;  /* 0x0000000000087941 */ /* 0x000fea0003800000 */
.L_x_7008:
[----:B------:R-:W-:-:S04]  /*1180*/  IADD3 R28, P0, R28, 0x4, RZ ;  /* 0x000000041c1c7810 */ /* 0x000fc80007f1e0ff */
[----:B------:R-:W-:Y:S02]  /*1190*/  IADD3.X R29, RZ, R29, RZ, P0, !PT ;  /* 0x0000001dff1d7210 */ /* 0x000fe400007fe4ff */
[----:B------:R-:W-:-:S04]  /*11a0*/  ISETP.GE.U32.AND P0, PT, R28, R23, PT ;  /* 0x000000171c00720c */ /* 0x000fc80003f06070 */
[----:B------:R-:W-:-:S13]  /*11b0*/  ISETP.GE.U32.AND.EX P0, PT, R29, R32, PT, P0 ;  /* 0x000000201d00720c */ /* 0x000fda0003f06100 */
[----:B------:R-:W-:Y:S05]  /*11c0*/  @!P0 BRA `(.L_x_7010) ;  /* 0xfffffffc00888947 */ /* 0x000fea000383ffff */
.L_x_7007:
[----:B------:R-:W-:Y:S05]  /*11d0*/  BSYNC B7 ;  /* 0x0000000000077941 */ /* 0x000fea0003800000 */
.L_x_7006:
        /* <DEDUP_REMOVED lines=21> */
.L_x_7012:
[----:B------:R-:W-:Y:S05]  /*1330*/  BSYNC B7 ;  /* 0x0000000000077941 */ /* 0x000fea0003800000 */
.L_x_7011:
        /* <DEDUP_REMOVED lines=21> */
.L_x_7014:
[----:B------:R-:W-:Y:S05]  /*1490*/  BSYNC B7 ;  /* 0x0000000000077941 */ /* 0x000fea0003800000 */
.L_x_7013:
        /* <DEDUP_REMOVED lines=26> */
.L_x_7016:
[----:B------:R-:W-:Y:S05]  /*1640*/  BSYNC B7 ;  /* 0x0000000000077941 */ /* 0x000fea0003800000 */
.L_x_7015:
        /* <DEDUP_REMOVED lines=16> */
.L_x_7021:
        /* <DEDUP_REMOVED lines=24> */
.L_x_7020:
[----:B------:R-:W-:Y:S05]  /*18d0*/  BSYNC B8 ;  /* 0x0000000000087941 */ /* 0x000fea0003800000 */
.L_x_7019:
[----:B------:R-:W-:-:S05]  /*18e0*/  IADD3 R28, P0, R28, 0x4, RZ ;  /* 0x000000041c1c7810 */ /* 0x000fca0007f1e0ff */
[----:B------:R-:W-:Y:S01]  /*18f0*/  IMAD.X R29, RZ, RZ, R29, P0 ;  /* 0x000000ffff1d7224 */ /* 0x000fe200000e061d */
[----:B------:R-:W-:-:S04]  /*1900*/  ISETP.GE.U32.AND P0, PT, R28, R17, PT ;  /* 0x000000111c00720c */ /* 0x000fc80003f06070 */
[----:B------:R-:W-:-:S13]  /*1910*/  ISETP.GE.U32.AND.EX P0, PT, R29, R18, PT, P0 ;  /* 0x000000121d00720c */ /* 0x000fda0003f06100 */
[----:B------:R-:W-:Y:S05]  /*1920*/  @!P0 BRA `(.L_x_7021) ;  /* 0xfffffffc00888947 */ /* 0x000fea000383ffff */
.L_x_7018:
[----:B------:R-:W-:Y:S05]  /*1930*/  BSYNC B7 ;  /* 0x0000000000077941 */ /* 0x000fea0003800000 */
.L_x_7017:
        /* <DEDUP_REMOVED lines=21> */
.L_x_7023:
[----:B------:R-:W-:Y:S05]  /*1a90*/  BSYNC B7 ;  /* 0x0000000000077941 */ /* 0x000fea0003800000 */
.L_x_7022:
        /* <DEDUP_REMOVED lines=21> */
.L_x_7025:
[----:B------:R-:W-:Y:S05]  /*1bf0*/  BSYNC B7 ;  /* 0x0000000000077941 */ /* 0x000fea0003800000 */
.L_x_7024:
        /* <DEDUP_REMOVED lines=26> */
.L_x_7027:
[----:B------:R-:W-:Y:S05]  /*1da0*/  BSYNC B7 ;  /* 0x0000000000077941 */ /* 0x000fea0003800000 */
.L_x_7026:
        /* <DEDUP_REMOVED lines=16> */
.L_x_7032:
        /* <DEDUP_REMOVED lines=24> */
.L_x_7031:
[----:B------:R-:W-:Y:S05]  /*2030*/  BSYNC B8 ;  /* 0x0000000000087941 */ /* 0x000fea0003800000 */
.L_x_7030:
[----:B------:R-:W-:-:S05]  /*2040*/  IADD3 R18, P0, R18, 0x4, RZ ;  /* 0x0000000412127810 */ /* 0x000fca0007f1e0ff */
[----:B------:R-:W-:Y:S01]  /*2050*/  IMAD.X R19, RZ, RZ, R19, P0 ;  /* 0x000000ffff137224 */ /* 0x000fe200000e0613 */
[----:B------:R-:W-:-:S04]  /*2060*/  ISETP.GE.U32.AND P0, PT, R18, R17, PT ;  /* 0x000000111200720c */ /* 0x000fc80003f06070 */
[----:B------:R-:W-:-:S13]  /*2070*/  ISETP.GE.U32.AND.EX P0, PT, R19, R28, PT, P0 ;  /* 0x0000001c1300720c */ /* 0x000fda0003f06100 */
[----:B------:R-:W-:Y:S05]  /*2080*/  @!P0 BRA `(.L_x_7032) ;  /* 0xfffffffc00888947 */ /* 0x000fea000383ffff */
.L_x_7029:
[----:B------:R-:W-:Y:S05]  /*2090*/  BSYNC B7 ;  /* 0x0000000000077941 */ /* 0x000fea0003800000 */
.L_x_7028:
        /* <DEDUP_REMOVED lines=21> */
.L_x_7034:
[----:B------:R-:W-:Y:S05]  /*21f0*/  BSYNC B7 ;  /* 0x0000000000077941 */ /* 0x000fea0003800000 */
.L_x_7033:
        /* <DEDUP_REMOVED lines=21> */
.L_x_7036:
[----:B------:R-:W-:Y:S05]  /*2350*/  BSYNC B7 ;  /* 0x0000000000077941 */ /* 0x000fea0003800000 */
.L_x_7035:
        /* <DEDUP_REMOVED lines=26> */
.L_x_7038:
[----:B------:R-:W-:Y:S05]  /*2500*/  BSYNC B7 ;  /* 0x0000000000077941 */ /* 0x000fea0003800000 */
.L_x_7037:
        /* <DEDUP_REMOVED lines=16> */
.L_x_7043:
        /* <DEDUP_REMOVED lines=24> */
.L_x_7042:
[----:B------:R-:W-:Y:S05]  /*2790*/  BSYNC B8 ;  /* 0x0000000000087941 */ /* 0x000fea0003800000 */
.L_x_7041:
[----:B------:R-:W-:-:S04]  /*27a0*/  IADD3 R18, P0, R18, 0x4, RZ ;  /* 0x0000000412127810 */ /* 0x000fc80007f1e0ff */
[----:B------:R-:W-:Y:S02]  /*27b0*/  IADD3.X R19, RZ, R19, RZ, P0, !PT ;  /* 0x00000013ff137210 */ /* 0x000fe400007fe4ff */
[----:B------:R-:W-:-:S04]  /*27c0*/  ISETP.GE.U32.AND P0, PT, R18, R17, PT ;  /* 0x000000111200720c */ /* 0x000fc80003f06070 */
[----:B------:R-:W-:-:S13]  /*27d0*/  ISETP.GE.U32.AND.EX P0, PT, R19, R44, PT, P0 ;  /* 0x0000002c1300720c */ /* 0x000fda0003f06100 */
[----:B------:R-:W-:Y:S05]  /*27e0*/  @!P0 BRA `(.L_x_7043) ;  /* 0xfffffffc00888947 */ /* 0x000fea000383ffff */
.L_x_7040:
[----:B------:R-:W-:Y:S05]  /*27f0*/  BSYNC B7 ;  /* 0x0000000000077941 */ /* 0x000fea0003800000 */
.L_x_7039:
        /* <DEDUP_REMOVED lines=21> */
.L_x_7045:
[----:B------:R-:W-:Y:S05]  /*2950*/  BSYNC B7 ;  /* 0x0000000000077941 */ /* 0x000fea0003800000 */
.L_x_7044:
        /* <DEDUP_REMOVED lines=21> */
.L_x_7047:
[----:B------:R-:W-:Y:S05]  /*2ab0*/  BSYNC B7 ;  /* 0x0000000000077941 */ /* 0x000fea0003800000 */
.L_x_7046:
        /* <DEDUP_REMOVED lines=26> */
.L_x_7049:
[----:B------:R-:W-:Y:S05]  /*2c60*/  BSYNC B7 ;  /* 0x0000000000077941 */ /* 0x000fea0003800000 */
.L_x_7048:
        /* <DEDUP_REMOVED lines=16> */
.L_x_7054:
        /* <DEDUP_REMOVED lines=24> */
.L_x_7053:
[----:B------:R-:W-:Y:S05]  /*2ef0*/  BSYNC B8 ;  /* 0x0000000000087941 */ /* 0x000fea0003800000 */
.L_x_7052:
[----:B------:R-:W-:-:S05]  /*2f00*/  IADD3 R18, P0, R18, 0x4, RZ ;  /* 0x0000000412127810 */ /* 0x000fca0007f1e0ff */
[----:B------:R-:W-:Y:S01]  /*2f10*/  IMAD.X R19, RZ, RZ, R19, P0 ;  /* 0x000000ffff137224 */ /* 0x000fe200000e0613 */
[----:B------:R-:W-:-:S04]  /*2f20*/  ISETP.GE.U32.AND P0, PT, R18, R17, PT ;  /* 0x000000111200720c */ /* 0x000fc80003f06070 */
[----:B------:R-:W-:-:S13]  /*2f30*/  ISETP.GE.U32.AND.EX P0, PT, R19, R24, PT, P0 ;  /* 0x000000181300720c */ /* 0x000fda0003f06100 */
[----:B------:R-:W-:Y:S05]  /*2f40*/  @!P0 BRA `(.L_x_7054) ;  /* 0xfffffffc00888947 */ /* 0x000fea000383ffff */
.L_x_7051:
[----:B------:R-:W-:Y:S05]  /*2f50*/  BSYNC B7 ;  /* 0x0000000000077941 */ /* 0x000fea0003800000 */
.L_x_7050:
        /* <DEDUP_REMOVED lines=21> */
.L_x_7056:
[----:B------:R-:W-:Y:S05]  /*30b0*/  BSYNC B7 ;  /* 0x0000000000077941 */ /* 0x000fea0003800000 */
.L_x_7055:
        /* <DEDUP_REMOVED lines=21> */
.L_x_7058:
[----:B------:R-:W-:Y:S05]  /*3210*/  BSYNC B7 ;  /* 0x0000000000077941 */ /* 0x000fea0003800000 */
.L_x_7057:
        /* <DEDUP_REMOVED lines=26> */
.L_x_7060:
[----:B------:R-:W-:Y:S05]  /*33c0*/  BSYNC B7 ;  /* 0x0000000000077941 */ /* 0x000fea0003800000 */
.L_x_7059:
        /* <DEDUP_REMOVED lines=16> */
.L_x_7065:
        /* <DEDUP_REMOVED lines=24> */
.L_x_7064:
[----:B------:R-:W-:Y:S05]  /*3650*/  BSYNC B8 ;  /* 0x0000000000087941 */ /* 0x000fea0003800000 */
.L_x_7063:
[----:B------:R-:W-:-:S05]  /*3660*/  IADD3 R18, P0, R18, 0x4, RZ ;  /* 0x0000000412127810 */ /* 0x000fca0007f1e0ff */
[----:B------:R-:W-:Y:S01]  /*3670*/  IMAD.X R19, RZ, RZ, R19, P0 ;  /* 0x000000ffff137224 */ /* 0x000fe200000e0613 */
[----:B------:R-:W-:-:S04]  /*3680*/  ISETP.GE.U32.AND P0, PT, R18, R17, PT ;  /* 0x000000111200720c */ /* 0x000fc80003f06070 */
[----:B------:R-:W-:-:S13]  /*3690*/  ISETP.GE.U32.AND.EX P0, PT, R19, R46, PT, P0 ;  /* 0x0000002e1300720c */ /* 0x000fda0003f06100 */
[----:B------:R-:W-:Y:S05]  /*36a0*/  @!P0 BRA `(.L_x_7065) ;  /* 0xfffffffc00888947 */ /* 0x000fea000383ffff */
.L_x_7062:
[----:B------:R-:W-:Y:S05]  /*36b0*/  BSYNC B7 ;  /* 0x0000000000077941 */ /* 0x000fea0003800000 */
.L_x_7061:
        /* <DEDUP_REMOVED lines=21> */
.L_x_7067:
[----:B------:R-:W-:Y:S05]  /*3810*/  BSYNC B7 ;  /* 0x0000000000077941 */ /* 0x000fea0003800000 */
.L_x_7066:
        /* <DEDUP_REMOVED lines=21> */
.L_x_7069:
[----:B------:R-:W-:Y:S05]  /*3970*/  BSYNC B7 ;  /* 0x0000000000077941 */ /* 0x000fea0003800000 */
.L_x_7068:
        /* <DEDUP_REMOVED lines=26> */
.L_x_7071:
[----:B------:R-:W-:Y:S05]  /*3b20*/  BSYNC B7 ;  /* 0x0000000000077941 */ /* 0x000fea0003800000 */
.L_x_7070:
        /* <DEDUP_REMOVED lines=13> */
.L_x_7076:
        /* <DEDUP_REMOVED lines=24> */
.L_x_7075:
[----:B------:R-:W-:Y:S05]  /*3d80*/  BSYNC B8 ;  /* 0x0000000000087941 */ /* 0x000fea0003800000 */
.L_x_7074:
[----:B------:R-:W-:-:S05]  /*3d90*/  IADD3 R18, P0, R18, 0x4, RZ ;  /* 0x0000000412127810 */ /* 0x000fca0007f1e0ff */
[----:B------:R-:W-:Y:S01]  /*3da0*/  IMAD.X R19, RZ, RZ, R19, P0 ;  /* 0x000000ffff137224 */ /* 0x000fe200000e0613 */
[----:B------:R-:W-:-:S04]  /*3db0*/  ISETP.GE.U32.AND P0, PT, R18, R16, PT ;  /* 0x000000101200720c */ /* 0x000fc80003f06070 */
[----:B------:R-:W-:-:S13]  /*3dc0*/  ISETP.GE.U32.AND.EX P0, PT, R19, R17, PT, P0 ;  /* 0x000000111300720c */ /* 0x000fda0003f06100 */
[----:B------:R-:W-:Y:S05]  /*3dd0*/  @!P0 BRA `(.L_x_7076) ;  /* 0xfffffffc00888947 */ /* 0x000fea000383ffff */
.L_x_7073:
[----:B------:R-:W-:Y:S05]  /*3de0*/  BSYNC B7 ;  /* 0x0000000000077941 */ /* 0x000fea0003800000 */
.L_x_7072:
[----:B------:R-:W-:Y:S05]  /*3df0*/  BRA `(.L_x_7077) ;  /* 0x000000f000ec7947 */ /* 0x000fea0003800000 */
.L_x_6988:
[----:B------:R0:W5:Y:S01]  /*3e00*/  LDG.E.128 R48, desc[UR36][R4.64] ;  /* 0x0000002404307981 */ /* 0x000162000c1e1d00 */
[----:B------:R-:W-:-:S03]  /*3e10*/  ULDC.64 UR38, c[0x0][0x240] ;  /* 0x0000900000267ab9 */ /* 0x000fc60000000a00 */
[----:B------:R0:W5:Y:S01]  /*3e20*/  LDG.E.128 R60, desc[UR36][R4.64+0x800] ;  /* 0x00080024043c7981 */ /* 0x000162000c1e1d00 */
        /* <DEDUP_REMOVED lines=18> */
.L_x_7079:
[----:B------:R-:W-:Y:S05]  /*3f50*/  BSYNC B7 ;  /* 0x0000000000077941 */ /* 0x000fea0003800000 */
.L_x_7078:
        /* <DEDUP_REMOVED lines=24> */
.L_x_7081:
[----:B------:R-:W-:Y:S05]  /*40e0*/  BSYNC B7 ;  /* 0x0000000000077941 */ /* 0x000fea0003800000 */
.L_x_7080:
        /* <DEDUP_REMOVED lines=26> */
.L_x_7083:
[----:B------:R-:W-:Y:S05]  /*4290*/  BSYNC B7 ;  /* 0x0000000000077941 */ /* 0x000fea0003800000 */
.L_x_7082:
        /* <DEDUP_REMOVED lines=19> */
.L_x_7097:
        /* <DEDUP_REMOVED lines=11> */
[----:B------:R-:W-:Y:S05]  /*4480*/  CALL.REL.NOINC `($__internal_20_$__cuda_sm20_div_s64) ;  /* 0x0000023000cc7944 */ /* 0x000fea0003c00000 */
[----:B------:R-:W-:Y:S01]  /*4490*/  MOV R32, R4 ;  /* 0x0000000400207202 */ /* 0x000fe20000000f00 */
[----:B------:R-:W-:Y:S01]  /*44a0*/  IMAD.MOV.U32 R33, RZ, RZ, R3 ;  /* 0x000000ffff217224 */ /* 0x000fe200078e0003 */
[----:B------:R-:W-:Y:S06]  /*44b0*/  BRA `(.L_x_7087) ;  /* 0x00000000004c7947 */ /* 0x000fec0003800000 */
.L_x_7086:
        /* <DEDUP_REMOVED lines=19> */
.L_x_7087:
[----:B------:R-:W-:Y:S05]  /*45f0*/  BSYNC B1 ;  /* 0x0000000000017941 */ /* 0x000fea0003800000 */
.L_x_7085:
        /* <DEDUP_REMOVED lines=27> */
[----:B------:R-:W-:Y:S05]  /*47b0*/  CALL.REL.NOINC `($__internal_20_$__cuda_sm20_div_s64) ;  /* 0x0000023000007944 */ /* 0x000fea0003c00000 */
[----:B------:R-:W-:Y:S01]  /*47c0*/  IMAD.MOV.U32 R20, RZ, RZ, R4 ;  /* 0x000000ffff147224 */ /* 0x000fe200078e0004 */
[----:B------:R-:W-:Y:S01]  /*47d0*/  MOV R21, R3 ;  /* 0x0000000300157202 */ /* 0x000fe20000000f00 */
[----:B------:R-:W-:Y:S06]  /*47e0*/  BRA `(.L_x_7090) ;  /* 0x00000000004c7947 */ /* 0x000fec0003800000 */
.L_x_7089:
        /* <DEDUP_REMOVED lines=19> */
.L_x_7090:
[----:B------:R-:W-:Y:S05]  /*4920*/  BSYNC B1 ;  /* 0x0000000000017941 */ /* 0x000fea0003800000 */
.L_x_7088:
        /* <DEDUP_REMOVED lines=29> */
.L_x_7092:
        /* <DEDUP_REMOVED lines=19> */
.L_x_7093:
[----:B------:R-:W-:Y:S05]  /*4c30*/  BSYNC B1 ;  /* 0x0000000000017941 */ /* 0x000fea0003800000 */
.L_x_7091:
        /* <DEDUP_REMOVED lines=29> */
.L_x_7095:
        /* <DEDUP_REMOVED lines=19> */
.L_x_7096:
[----:B------:R-:W-:Y:S05]  /*4f40*/  BSYNC B1 ;  /* 0x0000000000017941 */ /* 0x000fea0003800000 */
.L_x_7094:
        /* <DEDUP_REMOVED lines=21> */
.L_x_7084:
        /* <DEDUP_REMOVED lines=14> */
[----:B------:R-:W-:Y:S05]  /*5180*/  CALL.REL.NOINC `($__internal_20_$__cuda_sm20_div_s64) ;  /* 0x00000224008c7944 */ /* 0x000fea0003c00000 */
[----:B------:R-:W-:Y:S02]  /*5190*/  IMAD.MOV.U32 R12, RZ, RZ, R4 ;  /* 0x000000ffff0c7224 */ /* 0x000fe400078e0004 */
[----:B------:R-:W-:Y:S01]  /*51a0*/  IMAD.MOV.U32 R13, RZ, RZ, R3 ;  /* 0x000000ffff0d7224 */ /* 0x000fe200078e0003 */
[----:B------:R-:W-:Y:S06]  /*51b0*/  BRA `(.L_x_7101) ;  /* 0x00000000004c7947 */ /* 0x000fec0003800000 */
.L_x_7100:
        /* <DEDUP_REMOVED lines=19> */
.L_x_7101:
[----:B------:R-:W-:Y:S05]  /*52f0*/  BSYNC B0 ;  /* 0x0000000000007941 */ /* 0x000fea0003800000 */
.L_x_7099:
        /* <DEDUP_REMOVED lines=33> */
[----:B------:R-:W-:Y:S05]  /*5510*/  CALL.REL.NOINC `($__internal_20_$__cuda_sm20_div_s64) ;  /* 0x0000022000a87944 */ /* 0x000fea0003c00000 */
[----:B------:R-:W-:Y:S01]  /*5520*/  IMAD.MOV.U32 R5, RZ, RZ, R3 ;  /* 0x000000ffff057224 */ /* 0x000fe200078e0003 */
[----:B------:R-:W-:Y:S06]  /*5530*/  BRA `(.L_x_7104) ;  /* 0x00000000004c7947 */ /* 0x000fec0003800000 */
.L_x_7103:
        /* <DEDUP_REMOVED lines=19> */
.L_x_7104:
[----:B------:R-:W-:Y:S05]  /*5670*/  BSYNC B0 ;  /* 0x0000000000007941 */ /* 0x000fea0003800000 */
.L_x_7102:
        /* <DEDUP_REMOVED lines=8> */
[----:B------:R-:W-:Y:S01]  /*5700*/  IMAD.MOV.U32 R12, RZ, RZ, R23 ;  /* 0x000000ffff0c7224 */ /* 0x000fe200078e0017 */
[----:B------:R-:W-:Y:S01]  /*5710*/  MOV R13, R36 ;  /* 0x00000024000d7202 */ /* 0x000fe20000000f00 */
        /* <DEDUP_REMOVED lines=24> */
[----:B------:R-:W-:Y:S05]  /*58a0*/  CALL.REL.NOINC `($__internal_21_$__cuda_sm20_rem_s64) ;  /* 0x0000022400147944 */ /* 0x000fea0003c00000 */
[----:B------:R-:W-:Y:S02]  /*58b0*/  IMAD.MOV.U32 R4, RZ, RZ, R0 ;  /* 0x000000ffff047224 */ /* 0x000fe400078e0000 */
[----:B------:R-:W-:Y:S01]  /*58c0*/  IMAD.MOV.U32 R5, RZ, RZ, R3 ;  /* 0x000000ffff057224 */ /* 0x000fe200078e0003 */
[----:B------:R-:W-:Y:S06]  /*58d0*/  BRA `(.L_x_7107) ;  /* 0x0000000000487947 */ /* 0x000fec0003800000 */
.L_x_7106:
        /* <DEDUP_REMOVED lines=18> */
.L_x_7107:
[----:B------:R-:W-:Y:S05]  /*5a00*/  BSYNC B0 ;  /* 0x0000000000007941 */ /* 0x000fea0003800000 */
.L_x_7105:
        /* <DEDUP_REMOVED lines=12> */
.L_x_7098:
        /* <DEDUP_REMOVED lines=18> */
.L_x_7112:
        /* <DEDUP_REMOVED lines=24> */
.L_x_7111:
[----:B------:R-:W-:Y:S05]  /*5d70*/  BSYNC B8 ;  /* 0x0000000000087941 */ /* 0x000fea0003800000 */
.L_x_7110:
[----:B------:R-:W-:-:S05]  /*5d80*/  IADD3 R22, P0, R22, 0x4, RZ ;  /* 0x0000000416167810 */ /* 0x000fca0007f1e0ff */
[----:B------:R-:W-:Y:S01]  /*5d90*/  IMAD.X R23, RZ, RZ, R23, P0 ;  /* 0x000000ffff177224 */ /* 0x000fe200000e0617 */
[----:B------:R-:W-:-:S04]  /*5da0*/  ISETP.GE.U32.AND P0, PT, R22, R33, PT ;  /* 0x000000211600720c */ /* 0x000fc80003f06070 */
[----:B------:R-:W-:-:S13]  /*5db0*/  ISETP.GE.U32.AND.EX P0, PT, R23, R36, PT, P0 ;  /* 0x000000241700720c */ /* 0x000fda0003f06100 */
[----:B------:R-:W-:Y:S05]  /*5dc0*/  @!P0 BRA `(.L_x_7112) ;  /* 0xfffffffc00888947 */ /* 0x000fea000383ffff */
.L_x_7109:
[----:B------:R-:W-:Y:S05]  /*5dd0*/  BSYNC B7 ;  /* 0x0000000000077941 */ /* 0x000fea0003800000 */
.L_x_7108:
        /* <DEDUP_REMOVED lines=24> */
.L_x_7114:
[----:B------:R-:W-:Y:S05]  /*5f60*/  BSYNC B7 ;  /* 0x0000000000077941 */ /* 0x000fea0003800000 */
.L_x_7113:
        /* <DEDUP_REMOVED lines=21> */
.L_x_7116:
[----:B------:R-:W-:Y:S05]  /*60c0*/  BSYNC B7 ;  /* 0x0000000000077941 */ /* 0x000fea0003800000 */
.L_x_7115:
        /* <DEDUP_REMOVED lines=26> */
.L_x_7118:
[----:B------:R-:W-:Y:S05]  /*6270*/  BSYNC B7 ;  /* 0x0000000000077941 */ /* 0x000fea0003800000 */
.L_x_7117:
        /* <DEDUP_REMOVED lines=17> */
.L_x_7132:
        /* <DEDUP_REMOVED lines=15> */
.L_x_7121:
        /* <DEDUP_REMOVED lines=19> */
.L_x_7122:
[----:B------:R-:W-:Y:S05]  /*65b0*/  BSYNC B1 ;  /* 0x0000000000017941 */ /* 0x000fea0003800000 */
.L_x_7120:
        /* <DEDUP_REMOVED lines=31> */
.L_x_7124:
        /* <DEDUP_REMOVED lines=19> */
.L_x_7125:
[----:B------:R-:W-:Y:S05]  /*68e0*/  BSYNC B1 ;  /* 0x0000000000017941 */ /* 0x000fea0003800000 */
.L_x_7123:
        /* <DEDUP_REMOVED lines=29> */
.L_x_7127:
        /* <DEDUP_REMOVED lines=19> */
.L_x_7128:
[----:B------:R-:W-:Y:S05]  /*6bf0*/  BSYNC B1 ;  /* 0x0000000000017941 */ /* 0x000fea0003800000 */
.L_x_7126:
        /* <DEDUP_REMOVED lines=29> */
.L_x_7130:
        /* <DEDUP_REMOVED lines=19> */
.L_x_7131:
[----:B------:R-:W-:Y:S05]  /*6f00*/  BSYNC B1 ;  /* 0x0000000000017941 */ /* 0x000fea0003800000 */
.L_x_7129:
        /* <DEDUP_REMOVED lines=20> */
.L_x_7119:
        /* <DEDUP_REMOVED lines=17> */
.L_x_7135:
        /* <DEDUP_REMOVED lines=19> */
.L_x_7136:
[----:B------:R-:W-:Y:S05]  /*7290*/  BSYNC B0 ;  /* 0x0000000000007941 */ /* 0x000fea0003800000 */
.L_x_7134:
[----:B------:R-:W-:Y:S01]  /*72a0*/  ULDC.64 UR4, c[0x0][0x240] ;  /* 0x0000900000047ab9 */ /* 0x000fe20000000a00 */
[----:B------:R-:W-:Y:S02]  /*72b0*/  SHF.R.S32.HI R3, RZ, 0x1f, R16 ;  /* 0x0000001fff037819 */ /* 0x000fe40000011410 */
        /* <DEDUP_REMOVED lines=32> */
.L_x_7138:
        /* <DEDUP_REMOVED lines=19> */
.L_x_7139:
[----:B------:R-:W-:Y:S05]  /*75f0*/  BSYNC B0 ;  /* 0x0000000000007941 */ /* 0x000fea0003800000 */
.L_x_7137:
        /* <DEDUP_REMOVED lines=28> */
[----:B------:R-:W-:Y:S05]  /*77c0*/  CALL.REL.NOINC `($__internal_21_$__cuda_sm20_rem_s64) ;  /* 0x00000204004c7944 */ /* 0x000fea0003c00000 */
[----:B------:R-:W-:Y:S01]  /*77d0*/  IMAD.MOV.U32 R4, RZ, RZ, R0 ;  /* 0x000000ffff047224 */ /* 0x000fe200078e0000 */
[----:B------:R-:W-:Y:S01]  /*77e0*/  MOV R5, R3 ;  /* 0x0000000300057202 */ /* 0x000fe20000000f00 */
[----:B------:R-:W-:Y:S06]  /*77f0*/  BRA `(.L_x_7142) ;  /* 0x0000000000487947 */ /* 0x000fec0003800000 */
.L_x_7141:
        /* <DEDUP_REMOVED lines=18> */
.L_x_7142:
[----:B------:R-:W-:Y:S05]  /*7920*/  BSYNC B0 ;  /* 0x0000000000007941 */ /* 0x000fea0003800000 */
.L_x_7140:
[----:B------:R-:W2:Y:S01]  /*7930*/  LDG.E.64 R14, desc[UR36][R14.64+-0x10] ;  /* 0xfffff0240e0e7981 */ /* 0x000ea2000c1e1b00 */
[----:B------:R-:W-:Y:S02]  /*7940*/  IMAD.MOV.U32 R37, RZ, RZ, R35 ;  /* 0x000000ffff257224 */ /* 0x000fe400078e0023 */
[----:B--2---:R-:W-:Y:S02]  /*7950*/  IMAD R3, R5, R14, RZ ;  /* 0x0000000e05037224 */ /* 0x004fe400078e02ff */
[----:B------:R-:W-:-:S04]  /*7960*/  IMAD.WIDE.U32 R36, R14, R4, R36 ;  /* 0x000000040e247225 */ /* 0x000fc800078e0024 */
[----:B------:R-:W-:-:S05]  /*7970*/  IMAD R3, R15, R4, R3 ;  /* 0x000000040f037224 */ /* 0x000fca00078e0203 */
[----:B------:R-:W-:-:S07]  /*7980*/  IADD3 R35, R37, R3, RZ ;  /* 0x0000000325237210 */ /* 0x000fce0007ffe0ff */
.L_x_7133:
        /* <DEDUP_REMOVED lines=18> */
.L_x_7147:
        /* <DEDUP_REMOVED lines=24> */
.L_x_7146:
[----:B------:R-:W-:Y:S05]  /*7c30*/  BSYNC B8 ;  /* 0x0000000000087941 */ /* 0x000fea0003800000 */
.L_x_7145:
[----:B------:R-:W-:-:S04]  /*7c40*/  IADD3 R16, P0, R16, 0x4, RZ ;  /* 0x0000000410107810 */ /* 0x000fc80007f1e0ff */
[----:B------:R-:W-:Y:S02]  /*7c50*/  IADD3.X R17, RZ, R17, RZ, P0, !PT ;  /* 0x00000011ff117210 */ /* 0x000fe400007fe4ff */
[----:B------:R-:W-:-:S04]  /*7c60*/  ISETP.GE.U32.AND P0, PT, R16, R23, PT ;  /* 0x000000171000720c */ /* 0x000fc80003f06070 */
[----:B------:R-:W-:-:S13]  /*7c70*/  ISETP.GE.U32.AND.EX P0, PT, R17, R22, PT, P0 ;  /* 0x000000161100720c */ /* 0x000fda0003f06100 */
[----:B------:R-:W-:Y:S05]  /*7c80*/  @!P0 BRA `(.L_x_7147) ;  /* 0xfffffffc00888947 */ /* 0x000fea000383ffff */
.L_x_7144:
[----:B------:R-:W-:Y:S05]  /*7c90*/  BSYNC B7 ;  /* 0x0000000000077941 */ /* 0x000fea0003800000 */
.L_x_7143:
        /* <DEDUP_REMOVED lines=21> */
.L_x_7149:
[----:B------:R-:W-:Y:S05]  /*7df0*/  BSYNC B7 ;  /* 0x0000000000077941 */ /* 0x000fea0003800000 */
.L_x_7148:
        /* <DEDUP_REMOVED lines=21> */
.L_x_7151:
[----:B------:R-:W-:Y:S05]  /*7f50*/  BSYNC B7 ;  /* 0x0000000000077941 */ /* 0x000fea0003800000 */
.L_x_7150:
        /* <DEDUP_REMOVED lines=26> */
.L_x_7153:
[----:B------:R-:W-:Y:S05]  /*8100*/  BSYNC B7 ;  /* 0x0000000000077941 */ /* 0x000fea0003800000 */
.L_x_7152:
[----:B------:R-:W-:Y:S01]  /*8110*/  ISETP.NE.AND P6, PT, R56, RZ, PT ;  /* 0x000000ff3800720c */ /* 0x000fe20003fc5270 */
[----:B------:R-:W-:Y:S01]  /*8120*/  ULDC.64 UR4, c[0x0][0x228] ;  /* 0x00008a0000047ab9 */ /* 0x000fe20000000a00 */
[----:B------:R-:W-:Y:S01]  /*8130*/  SHF.R.S32.HI R0, RZ, 0x1f, R50 ;  /* 0x0000001fff007819 */ /* 0x000fe20000011432 */
[----:B------:R-:W-:-:S04]  /*8140*/  IMAD.WIDE.U32 R22, R50, UR4, RZ ;  /* 0x0000000432167c25 */ /* 0x000fc8000f8e00ff */
[----:B------:R-:W-:Y:S02]  /*8150*/  IMAD R3, R0, UR4, RZ ;  /* 0x0000000400037c24 */ /* 0x000fe4000f8e02ff */
[----:B------:R-:W-:Y:S02]  /*8160*/  IMAD.MOV.U32 R28, RZ, RZ, RZ ;  /* 0x000000ffff1c7224 */ /* 0x000fe400078e00ff */
[----:B------:R-:W-:Y:S02]  /*8170*/  IMAD R3, R50, UR5, R3 ;  /* 0x0000000532037c24 */ /* 0x000fe4000f8e0203 */
[----:B------:R-:W-:-:S03]  /*8180*/  IMAD.MOV.U32 R32, RZ, RZ, R2 ;  /* 0x000000ffff207224 */ /* 0x000fc600078e0002 */
[----:B------:R-:W-:Y:S01]  /*8190*/  IADD3 R5, R23, R3, RZ ;  /* 0x0000000317057210 */ /* 0x000fe20007ffe0ff */
[----:B------:R-:W-:Y:S01]  /*81a0*/  IMAD.MOV.U32 R23, RZ, RZ, RZ ;  /* 0x000000ffff177224 */ /* 0x000fe200078e00ff */
[----:B------:R-:W-:Y:S06]  /*81b0*/  @!P6 BRA `(.L_x_7154) ;  /* 0x0000000c0044e947 */ /* 0x000fec0003800000 */
[----:B------:R-:W-:Y:S01]  /*81c0*/  ULDC UR4, c[0x0][0x230] ;  /* 0x00008c0000047ab9 */ /* 0x000fe20000000800 */
[----:B------:R-:W-:Y:S01]  /*81d0*/  BSSY B0, `(.L_x_7154) ;  /* 0x00000cf000007945 */ /* 0x000fe20003800000 */
[----:B------:R-:W-:Y:S01]  /*81e0*/  MOV R28, RZ ;  /* 0x000000ff001c7202 */ /* 0x000fe20000000f00 */
[----:B------:R-:W-:Y:S01]  /*81f0*/  IMAD.MOV.U32 R23, RZ, RZ, RZ ;  /* 0x000000ffff177224 */ /* 0x000fe200078e00ff */
[----:B------:R-:W-:Y:S01]  /*8200*/  IADD3 R33, -R73, UR4, RZ ;  /* 0x0000000449217c10 */ /* 0x000fe2000fffe1ff */
[----:B------:R-:W-:-:S07]  /*8210*/  IMAD.MOV.U32 R32, RZ, RZ, R2 ;  /* 0x000000ffff207224 */ /* 0x000fce00078e0002 */
.L_x_7167:
        /* <DEDUP_REMOVED lines=16> */
.L_x_7156:
        /* <DEDUP_REMOVED lines=19> */
.L_x_7157:
[----:B------:R-:W-:Y:S05]  /*8450*/  BSYNC B1 ;  /* 0x0000000000017941 */ /* 0x000fea0003800000 */
.L_x_7155:
        /* <DEDUP_REMOVED lines=30> */
.L_x_7159:
        /* <DEDUP_REMOVED lines=19> */
.L_x_7160:
[----:B------:R-:W-:Y:S05]  /*8770*/  BSYNC B1 ;  /* 0x0000000000017941 */ /* 0x000fea0003800000 */
.L_x_7158:
        /* <DEDUP_REMOVED lines=29> */
.L_x_7162:
        /* <DEDUP_REMOVED lines=19> */
.L_x_7163:
[----:B------:R-:W-:Y:S05]  /*8a80*/  BSYNC B1 ;  /* 0x0000000000017941 */ /* 0x000fea0003800000 */
.L_x_7161:
        /* <DEDUP_REMOVED lines=28> */
.L_x_7165:
        /* <DEDUP_REMOVED lines=19> */
.L_x_7166:
[----:B------:R-:W-:Y:S05]  /*8d80*/  BSYNC B1 ;  /* 0x0000000000017941 */ /* 0x000fea0003800000 */
.L_x_7164:
        /* <DEDUP_REMOVED lines=20> */
.L_x_7154:
        /* <DEDUP_REMOVED lines=18> */
.L_x_7170:
        /* <DEDUP_REMOVED lines=19> */
.L_x_7171:
[----:B------:R-:W-:Y:S05]  /*9120*/  BSYNC B0 ;  /* 0x0000000000007941 */ /* 0x000fea0003800000 */
.L_x_7169:
        /* <DEDUP_REMOVED lines=28> */
[----:B------:R-:W-:Y:S05]  /*92f0*/  CALL.REL.NOINC `($__internal_20_$__cuda_sm20_div_s64) ;  /* 0x000001e400307944 */ /* 0x000fea0003c00000 */
[----:B------:R-:W-:Y:S01]  /*9300*/  IMAD.MOV.U32 R5, RZ, RZ, R3 ;  /* 0x000000ffff057224 */ /* 0x000fe200078e0003 */
[----:B------:R-:W-:Y:S06]  /*9310*/  BRA `(.L_x_7174) ;  /* 0x00000000004c7947 */ /* 0x000fec0003800000 */
.L_x_7173:
        /* <DEDUP_REMOVED lines=19> */
.L_x_7174:
[----:B------:R-:W-:Y:S05]  /*9450*/  BSYNC B0 ;  /* 0x0000000000007941 */ /* 0x000fea0003800000 */
.L_x_7172:
        /* <DEDUP_REMOVED lines=27> */
[----:B------:R-:W-:Y:S01]  /*9610*/  MOV R4, R0 ;  /* 0x0000000000047202 */ /* 0x000fe20000000f00 */
[----:B------:R-:W-:Y:S01]  /*9620*/  IMAD.MOV.U32 R5, RZ, RZ, R3 ;  /* 0x000000ffff057224 */ /* 0x000fe200078e0003 */
[----:B------:R-:W-:Y:S06]  /*9630*/  BRA `(.L_x_7177) ;  /* 0x0000000000487947 */ /* 0x000fec0003800000 */
.L_x_7176:
        /* <DEDUP_REMOVED lines=18> */
.L_x_7177:
[----:B------:R-:W-:Y:S05]  /*9760*/  BSYNC B0 ;  /* 0x0000000000007941 */ /* 0x000fea0003800000 */
.L_x_7175:
[----:B------:R-:W2:Y:S01]  /*9770*/  LDG.E.64 R14, desc[UR36][R14.64+-0x10] ;  /* 0xfffff0240e0e7981 */ /* 0x000ea2000c1e1b00 */
[----:B------:R-:W-:Y:S01]  /*9780*/  MOV R29, R23 ;  /* 0x00000017001d7202 */ /* 0x000fe20000000f00 */
[----:B--2---:R-:W-:Y:S02]  /*9790*/  IMAD R3, R5, R14, RZ ;  /* 0x0000000e05037224 */ /* 0x004fe400078e02ff */
[----:B------:R-:W-:-:S04]  /*97a0*/  IMAD.WIDE.U32 R28, R14, R4, R28 ;  /* 0x000000040e1c7225 */ /* 0x000fc800078e001c */
[----:B------:R-:W-:-:S04]  /*97b0*/  IMAD R3, R15, R4, R3 ;  /* 0x000000040f037224 */ /* 0x000fc800078e0203 */
[----:B------:R-:W-:-:S07]  /*97c0*/  IMAD.IADD R23, R29, 0x1, R3 ;  /* 0x000000011d177824 */ /* 0x000fce00078e0203 */
.L_x_7168:
        /* <DEDUP_REMOVED lines=18> */
.L_x_7182:
        /* <DEDUP_REMOVED lines=24> */
.L_x_7181:
[----:B------:R-:W-:Y:S05]  /*9a70*/  BSYNC B8 ;  /* 0x0000000000087941 */ /* 0x000fea0003800000 */
.L_x_7180:
[----:B------:R-:W-:-:S05]  /*9a80*/  IADD3 R16, P0, R16, 0x4, RZ ;  /* 0x0000000410107810 */ /* 0x000fca0007f1e0ff */
[----:B------:R-:W-:Y:S01]  /*9a90*/  IMAD.X R17, RZ, RZ, R17, P0 ;  /* 0x000000ffff117224 */ /* 0x000fe200000e0611 */
[----:B------:R-:W-:-:S04]  /*9aa0*/  ISETP.GE.U32.AND P0, PT, R16, R29, PT ;  /* 0x0000001d1000720c */ /* 0x000fc80003f06070 */
[----:B------:R-:W-:-:S13]  /*9ab0*/  ISETP.GE.U32.AND.EX P0, PT, R17, R18, PT, P0 ;  /* 0x000000121100720c */ /* 0x000fda0003f06100 */
[----:B------:R-:W-:Y:S05]  /*9ac0*/  @!P0 BRA `(.L_x_7182) ;  /* 0xfffffffc00888947 */ /* 0x000fea000383ffff */
.L_x_7179:
[----:B------:R-:W-:Y:S05]  /*9ad0*/  BSYNC B7 ;  /* 0x0000000000077941 */ /* 0x000fea0003800000 */
.L_x_7178:
        /* <DEDUP_REMOVED lines=21> */
.L_x_7184:
[----:B------:R-:W-:Y:S05]  /*9c30*/  BSYNC B7 ;  /* 0x0000000000077941 */ /* 0x000fea0003800000 */
.L_x_7183:
        /* <DEDUP_REMOVED lines=21> */
.L_x_7186:
[----:B------:R-:W-:Y:S05]  /*9d90*/  BSYNC B7 ;  /* 0x0000000000077941 */ /* 0x000fea0003800000 */
.L_x_7185:
        /* <DEDUP_REMOVED lines=26> */
.L_x_7188:
[----:B------:R-:W-:Y:S05]  /*9f40*/  BSYNC B7 ;  /* 0x0000000000077941 */ /* 0x000fea0003800000 */
.L_x_7187:
[----:B------:R-:W-:Y:S01]  /*9f50*/  ISETP.NE.AND P6, PT, R56, RZ, PT ;  /* 0x000000ff3800720c */ /* 0x000fe20003fc5270 */
[----:B------:R-:W-:Y:S01]  /*9f60*/  ULDC.64 UR4, c[0x0][0x228] ;  /* 0x00008a0000047ab9 */ /* 0x000fe20000000a00 */
[----:B------:R-:W-:Y:S01]  /*9f70*/  SHF.R.S32.HI R0, RZ, 0x1f, R51 ;  /* 0x0000001fff007819 */ /* 0x000fe20000011433 */
[C---:B------:R-:W-:Y:S01]  /*9f80*/  IMAD.WIDE.U32 R4, R51.reuse, UR4, RZ ;  /* 0x0000000433047c25 */ /* 0x040fe2000f8e00ff */
[----:B------:R-:W-:Y:S01]  /*9f90*/  HFMA2.MMA R28, -RZ, RZ, 0, 0 ;  /* 0x00000000ff1c7435 */ /* 0x000fe200000001ff */
[----:B------:R-:W-:Y:S02]  /*9fa0*/  MOV R23, RZ ;  /* 0x000000ff00177202 */ /* 0x000fe40000000f00 */
[----:B------:R-:W-:Y:S02]  /*9fb0*/  IMAD R0, R0, UR4, RZ ;  /* 0x0000000400007c24 */ /* 0x000fe4000f8e02ff */
[----:B------:R-:W-:Y:S02]  /*9fc0*/  IMAD.MOV.U32 R22, RZ, RZ, R4 ;  /* 0x000000ffff167224 */ /* 0x000fe400078e0004 */
[----:B------:R-:W-:-:S02]  /*9fd0*/  IMAD R51, R51, UR5, R0 ;  /* 0x0000000533337c24 */ /* 0x000fc4000f8e0200 */
[----:B------:R-:W-:Y:S02]  /*9fe0*/  IMAD.MOV.U32 R18, RZ, RZ, R2 ;  /* 0x000000ffff127224 */ /* 0x000fe400078e0002 */
[----:B------:R-:W-:Y:S01]  /*9ff0*/  IMAD.IADD R5, R5, 0x1, R51 ;  /* 0x0000000105057824 */ /* 0x000fe200078e0233 */
[----:B------:R-:W-:Y:S06]  /*a000*/  @!P6 BRA `(.L_x_7189) ;  /* 0x0000000c004ce947 */ /* 0x000fec0003800000 */
[----:B------:R-:W-:Y:S01]  /*a010*/  ULDC UR4, c[0x0][0x230] ;  /* 0x00008c0000047ab9 */ /* 0x000fe20000000800 */
[----:B------:R-:W-:Y:S01]  /*a020*/  BSSY B0, `(.L_x_7189) ;  /* 0x00000d1000007945 */ /* 0x000fe20003800000 */
[----:B------:R-:W-:Y:S01]  /*a030*/  IMAD.MOV.U32 R23, RZ, RZ, RZ ;  /* 0x000000ffff177224 */ /* 0x000fe200078e00ff */
[----:B------:R-:W-:Y:S01]  /*a040*/  MOV R28, RZ ;  /* 0x000000ff001c7202 */ /* 0x000fe20000000f00 */
[----:B------:R-:W-:Y:S01]  /*a050*/  IMAD.MOV.U32 R18, RZ, RZ, R2 ;  /* 0x000000ffff127224 */ /* 0x000fe200078e0002 */
[----:B------:R-:W-:-:S07]  /*a060*/  IADD3 R30, -R73, UR4, RZ ;  /* 0x00000004491e7c10 */ /* 0x000fce000fffe1ff */
.L_x_7202:
        /* <DEDUP_REMOVED lines=13> */
[----:B------:R-:W-:Y:S01]  /*a140*/  IMAD.MOV.U32 R12, RZ, RZ, R4 ;  /* 0x000000ffff0c7224 */ /* 0x000fe200078e0004 */
[----:B------:R-:W-:Y:S01]  /*a150*/  MOV R13, R3 ;  /* 0x00000003000d7202 */ /* 0x000fe20000000f00 */
[----:B------:R-:W-:Y:S06]  /*a160*/  BRA `(.L_x_7192) ;  /* 0x00000000004c7947 */ /* 0x000fec0003800000 */
.L_x_7191:
        /* <DEDUP_REMOVED lines=19> */
.L_x_7192:
[----:B------:R-:W-:Y:S05]  /*a2a0*/  BSYNC B1 ;  /* 0x0000000000017941 */ /* 0x000fea0003800000 */
.L_x_7190:
        /* <DEDUP_REMOVED lines=31> */
.L_x_7194:
        /* <DEDUP_REMOVED lines=19> */
.L_x_7195:
[----:B------:R-:W-:Y:S05]  /*a5d0*/  BSYNC B1 ;  /* 0x0000000000017941 */ /* 0x000fea0003800000 */
.L_x_7193:
        /* <DEDUP_REMOVED lines=29> */
.L_x_7197:
        /* <DEDUP_REMOVED lines=19> */
.L_x_7198:
[----:B------:R-:W-:Y:S05]  /*a8e0*/  BSYNC B1 ;  /* 0x0000000000017941 */ /* 0x000fea0003800000 */
.L_x_7196:
        /* <DEDUP_REMOVED lines=28> */
.L_x_7200:
        /* <DEDUP_REMOVED lines=19> */
.L_x_7201:
[----:B------:R-:W-:Y:S05]  /*abe0*/  BSYNC B1 ;  /* 0x0000000000017941 */ /* 0x000fea0003800000 */
.L_x_7199:
        /* <DEDUP_REMOVED lines=21> */
.L_x_7189:
        /* <DEDUP_REMOVED lines=18> */
.L_x_7205:
        /* <DEDUP_REMOVED lines=19> */
.L_x_7206:
[----:B------:R-:W-:Y:S05]  /*af90*/  BSYNC B0 ;  /* 0x0000000000007941 */ /* 0x000fea0003800000 */
.L_x_7204:
        /* <DEDUP_REMOVED lines=33> */
.L_x_7208:
        /* <DEDUP_REMOVED lines=19> */
.L_x_7209:
[----:B------:R-:W-:Y:S05]  /*b2e0*/  BSYNC B0 ;  /* 0x0000000000007941 */ /* 0x000fea0003800000 */
.L_x_7207:
[----:B------:R-:W2:Y:S01]  /*b2f0*/  LDG.E.64 R6, desc[UR36][R14.64+-0x8] ;  /* 0xfffff8240e067981 */ /* 0x000ea2000c1e1b00 */
[----:B------:R-:W-:Y:S01]  /*b300*/  IADD3 R21, P0, RZ, -R4, RZ ;  /* 0x80000004ff157210 */ /* 0x000fe20007f1e0ff */
[----:B------:R-:W-:Y:S01]  /*b310*/  IMAD.MOV.U32 R9, RZ, RZ, R13 ;  /* 0x000000ffff097224 */ /* 0x000fe200078e000d */
[----:B------:R-:W-:-:S03]  /*b320*/  MOV R8, R12 ;  /* 0x0000000c00087202 */ /* 0x000fc60000000f00 */
[----:B------:R-:W-:Y:S01]  /*b330*/  IMAD.X R3, RZ, RZ, ~R5, P0 ;  /* 0x000000ffff037224 */ /* 0x000fe200000e0e05 */
[----:B------:R-:W-:Y:S01]  /*b340*/  ISETP.NE.AND P0, PT, R73, 0x2, PT ;  /* 0x000000024900780c */ /* 0x000fe20003f05270 */
[----:B------:R-:W-:-:S04]  /*b350*/  IMAD.WIDE.U32 R8, R10, R21, R8 ;  /* 0x000000150a087225 */ /* 0x000fc800078e0008 */
[----:B------:R-:W-:Y:S01]  /*b360*/  IMAD R3, R3, R10, RZ ;  /* 0x0000000a03037224 */ /* 0x000fe200078e02ff */
[----:B------:R-:W-:-:S03]  /*b370*/  MOV R10, R23 ;  /* 0x00000017000a7202 */ /* 0x000fc60000000f00 */
        /* <DEDUP_REMOVED lines=23> */
.L_x_7211:
        /* <DEDUP_REMOVED lines=18> */
.L_x_7212:
[----:B------:R-:W-:Y:S05]  /*b610*/  BSYNC B0 ;  /* 0x0000000000007941 */ /* 0x000fea0003800000 */
.L_x_7210:
        /* <DEDUP_REMOVED lines=8> */
.L_x_7203:
[-C--:B------:R-:W-:Y:S01]  /*b6a0*/  IADD3 R17, P0, R31, R23.reuse, RZ ;  /* 0x000000171f117210 */ /* 0x080fe20007f1e0ff */
[----:B------:R-:W-:Y:S01]  /*b6b0*/  BSSY B7, `(.L_x_7213) ;  /* 0x000002f000077945 */ /* 0x000fe20003800000 */
        /* <DEDUP_REMOVED lines=16> */
.L_x_7217:
        /* <DEDUP_REMOVED lines=24> */
.L_x_7216:
[----:B------:R-:W-:Y:S05]  /*b940*/  BSYNC B8 ;  /* 0x0000000000087941 */ /* 0x000fea0003800000 */
.L_x_7215:
[----:B------:R-:W-:-:S05]  /*b950*/  IADD3 R16, P0, R16, 0x4, RZ ;  /* 0x0000000410107810 */ /* 0x000fca0007f1e0ff */
[----:B------:R-:W-:Y:S01]  /*b960*/  IMAD.X R17, RZ, RZ, R17, P0 ;  /* 0x000000ffff117224 */ /* 0x000fe200000e0611 */
[----:B------:R-:W-:-:S04]  /*b970*/  ISETP.GE.U32.AND P0, PT, R16, R19, PT ;  /* 0x000000131000720c */ /* 0x000fc80003f06070 */
[----:B------:R-:W-:-:S13]  /*b980*/  ISETP.GE.U32.AND.EX P0, PT, R17, R28, PT, P0 ;  /* 0x0000001c1100720c */ /* 0x000fda0003f06100 */
[----:B------:R-:W-:Y:S05]  /*b990*/  @!P0 BRA `(.L_x_7217) ;  /* 0xfffffffc00888947 */ /* 0x000fea000383ffff */
.L_x_7214:
[----:B------:R-:W-:Y:S05]  /*b9a0*/  BSYNC B7 ;  /* 0x0000000000077941 */ /* 0x000fea0003800000 */
.L_x_7213:
        /* <DEDUP_REMOVED lines=21> */
.L_x_7219:
[----:B------:R-:W-:Y:S05]  /*bb00*/  BSYNC B7 ;  /* 0x0000000000077941 */ /* 0x000fea0003800000 */
.L_x_7218:
        /* <DEDUP_REMOVED lines=21> */
.L_x_7221:
[----:B------:R-:W-:Y:S05]  /*bc60*/  BSYNC B7 ;  /* 0x0000000000077941 */ /* 0x000fea0003800000 */
.L_x_7220:
        /* <DEDUP_REMOVED lines=26> */
.L_x_7223:
[----:B------:R-:W-:Y:S05]  /*be10*/  BSYNC B7 ;  /* 0x0000000000077941 */ /* 0x000fea0003800000 */
.L_x_7222:
[----:B------:R-:W-:Y:S01]  /*be20*/  ISETP.NE.AND P6, PT, R56, RZ, PT ;  /* 0x000000ff3800720c */ /* 0x000fe20003fc5270 */
[----:B------:R-:W-:Y:S01]  /*be30*/  ULDC.64 UR4, c[0x0][0x228] ;  /* 0x00008a0000047ab9 */ /* 0x000fe20000000a00 */
[----:B------:R-:W-:Y:S01]  /*be40*/  SHF.R.S32.HI R0, RZ, 0x1f, R60 ;  /* 0x0000001fff007819 */ /* 0x000fe2000001143c */
[----:B------:R-:W-:Y:S01]  /*be50*/  IMAD.WIDE.U32 R22, R60, UR4, RZ ;  /* 0x000000043c167c25 */ /* 0x000fe2000f8e00ff */
[----:B------:R-:W-:-:S03]  /*be60*/  CS2R R20, SRZ ;  /* 0x0000000000147805 */ /* 0x000fc6000001ff00 */
[----:B------:R-:W-:Y:S02]  /*be70*/  IMAD R3, R0, UR4, RZ ;  /* 0x0000000400037c24 */ /* 0x000fe4000f8e02ff */
[----:B------:R-:W-:Y:S02]  /*be80*/  IMAD.MOV.U32 R28, RZ, RZ, R2 ;  /* 0x000000ffff1c7224 */ /* 0x000fe400078e0002 */
[----:B------:R-:W-:-:S04]  /*be90*/  IMAD R3, R60, UR5, R3 ;  /* 0x000000053c037c24 */ /* 0x000fc8000f8e0203 */
[----:B------:R-:W-:Y:S01]  /*bea0*/  IMAD.IADD R5, R23, 0x1, R3 ;  /* 0x0000000117057824 */ /* 0x000fe200078e0203 */
[----:B------:R-:W-:Y:S06]  /*beb0*/  @!P6 BRA `(.L_x_7224) ;  /* 0x0000000c003ce947 */ /* 0x000fec0003800000 */
[----:B------:R-:W-:Y:S01]  /*bec0*/  ULDC UR4, c[0x0][0x230] ;  /* 0x00008c0000047ab9 */ /* 0x000fe20000000800 */
[----:B------:R-:W-:Y:S01]  /*bed0*/  BSSY B0, `(.L_x_7224) ;  /* 0x00000cd000007945 */ /* 0x000fe20003800000 */
[----:B------:R-:W-:Y:S02]  /*bee0*/  CS2R R20, SRZ ;  /* 0x0000000000147805 */ /* 0x000fe4000001ff00 */
[----:B------:R-:W-:Y:S02]  /*bef0*/  MOV R28, R2 ;  /* 0x00000002001c7202 */ /* 0x000fe40000000f00 */
[----:B------:R-:W-:-:S07]  /*bf00*/  IADD3 R29, -R73, UR4, RZ ;  /* 0x00000004491d7c10 */ /* 0x000fce000fffe1ff */
.L_x_7237:
        /* <DEDUP_REMOVED lines=16> */
.L_x_7226:
        /* <DEDUP_REMOVED lines=19> */
.L_x_7227:
[----:B------:R-:W-:Y:S05]  /*c140*/  BSYNC B1 ;  /* 0x0000000000017941 */ /* 0x000fea0003800000 */
.L_x_7225:
        /* <DEDUP_REMOVED lines=29> */
.L_x_7229:
        /* <DEDUP_REMOVED lines=19> */
.L_x_7230:
[----:B------:R-:W-:Y:S05]  /*c450*/  BSYNC B1 ;  /* 0x0000000000017941 */ /* 0x000fea0003800000 */
.L_x_7228:
        /* <DEDUP_REMOVED lines=29> */
.L_x_7232:
        /* <DEDUP_REMOVED lines=19> */
.L_x_7233:
[----:B------:R-:W-:Y:S05]  /*c760*/  BSYNC B1 ;  /* 0x0000000000017941 */ /* 0x000fea0003800000 */
.L_x_7231:
        /* <DEDUP_REMOVED lines=28> */
.L_x_7235:
        /* <DEDUP_REMOVED lines=19> */
.L_x_7236:
[----:B------:R-:W-:Y:S05]  /*ca60*/  BSYNC B1 ;  /* 0x0000000000017941 */ /* 0x000fea0003800000 */
.L_x_7234:
        /* <DEDUP_REMOVED lines=20> */
.L_x_7224:
        /* <DEDUP_REMOVED lines=18> */
.L_x_7240:
        /* <DEDUP_REMOVED lines=19> */
.L_x_7241:
[----:B------:R-:W-:Y:S05]  /*ce00*/  BSYNC B0 ;  /* 0x0000000000007941 */ /* 0x000fea0003800000 */
.L_x_7239:
        /* <DEDUP_REMOVED lines=30> */
.L_x_7243:
        /* <DEDUP_REMOVED lines=19> */
.L_x_7244:
[----:B------:R-:W-:Y:S05]  /*d120*/  BSYNC B0 ;  /* 0x0000000000007941 */ /* 0x000fea0003800000 */
.L_x_7242:
        /* <DEDUP_REMOVED lines=29> */
.L_x_7246:
        /* <DEDUP_REMOVED lines=18> */
.L_x_7247:
[----:B------:R-:W-:Y:S05]  /*d420*/  BSYNC B0 ;  /* 0x0000000000007941 */ /* 0x000fea0003800000 */
.L_x_7245:
[----:B------:R-:W2:Y:S02]  /*d430*/  LDG.E.64 R16, desc[UR36][R16.64+-0x10] ;  /* 0xfffff02410107981 */ /* 0x000ea4000c1e1b00 */
[----:B--2---:R-:W-:Y:S02]  /*d440*/  IMAD R3, R5, R16, RZ ;  /* 0x0000001005037224 */ /* 0x004fe400078e02ff */
[----:B------:R-:W-:-:S04]  /*d450*/  IMAD.WIDE.U32 R20, R16, R4, R20 ;  /* 0x0000000410147225 */ /* 0x000fc800078e0014 */
[----:B------:R-:W-:-:S04]  /*d460*/  IMAD R3, R17, R4, R3 ;  /* 0x0000000411037224 */ /* 0x000fc800078e0203 */
[----:B------:R-:W-:-:S07]  /*d470*/  IMAD.IADD R21, R21, 0x1, R3 ;  /* 0x0000000115157824 */ /* 0x000fce00078e0203 */
.L_x_7238:
        /* <DEDUP_REMOVED lines=18> */
.L_x_7252:
        /* <DEDUP_REMOVED lines=24> */
.L_x_7251:
[----:B------:R-:W-:Y:S05]  /*d720*/  BSYNC B8 ;  /* 0x0000000000087941 */ /* 0x000fea0003800000 */
.L_x_7250:
[----:B------:R-:W-:-:S05]  /*d730*/  IADD3 R16, P0, R16, 0x4, RZ ;  /* 0x0000000410107810 */ /* 0x000fca0007f1e0ff */
[----:B------:R-:W-:Y:S01]  /*d740*/  IMAD.X R17, RZ, RZ, R17, P0 ;  /* 0x000000ffff117224 */ /* 0x000fe200000e0611 */
[----:B------:R-:W-:-:S04]  /*d750*/  ISETP.GE.U32.AND P0, PT, R16, R19, PT ;  /* 0x000000131000720c */ /* 0x000fc80003f06070 */
[----:B------:R-:W-:-:S13]  /*d760*/  ISETP.GE.U32.AND.EX P0, PT, R17, R18, PT, P0 ;  /* 0x000000121100720c */ /* 0x000fda0003f06100 */
[----:B------:R-:W-:Y:S05]  /*d770*/  @!P0 BRA `(.L_x_7252) ;  /* 0xfffffffc00888947 */ /* 0x000fea000383ffff */
.L_x_7249:
[----:B------:R-:W-:Y:S05]  /*d780*/  BSYNC B7 ;  /* 0x0000000000077941 */ /* 0x000fea0003800000 */
.L_x_7248:
        /* <DEDUP_REMOVED lines=21> */
.L_x_7254:
[----:B------:R-:W-:Y:S05]  /*d8e0*/  BSYNC B7 ;  /* 0x0000000000077941 */ /* 0x000fea0003800000 */
.L_x_7253:
        /* <DEDUP_REMOVED lines=21> */
.L_x_7256:
[----:B------:R-:W-:Y:S05]  /*da40*/  BSYNC B7 ;  /* 0x0000000000077941 */ /* 0x000fea0003800000 */
.L_x_7255:
        /* <DEDUP_REMOVED lines=26> */
.L_x_7258:
[----:B------:R-:W-:Y:S05]  /*dbf0*/  BSYNC B7 ;  /* 0x0000000000077941 */ /* 0x000fea0003800000 */
.L_x_7257:
[----:B------:R-:W-:Y:S01]  /*dc00*/  ISETP.NE.AND P6, PT, R56, RZ, PT ;  /* 0x000000ff3800720c */ /* 0x000fe20003fc5270 */
[----:B------:R-:W-:Y:S01]  /*dc10*/  ULDC.64 UR4, c[0x0][0x228] ;  /* 0x00008a0000047ab9 */ /* 0x000fe20000000a00 */
[----:B------:R-:W-:Y:S01]  /*dc20*/  SHF.R.S32.HI R0, RZ, 0x1f, R61 ;  /* 0x0000001fff007819 */ /* 0x000fe2000001143d */
[----:B------:R-:W-:Y:S01]  /*dc30*/  IMAD.WIDE.U32 R22, R61, UR4, RZ ;  /* 0x000000043d167c25 */ /* 0x000fe2000f8e00ff */
[----:B------:R-:W-:-:S03]  /*dc40*/  CS2R R20, SRZ ;  /* 0x0000000000147805 */ /* 0x000fc6000001ff00 */
[----:B------:R-:W-:Y:S02]  /*dc50*/  IMAD R0, R0, UR4, RZ ;  /* 0x0000000400007c24 */ /* 0x000fe4000f8e02ff */
[----:B------:R-:W-:Y:S02]  /*dc60*/  IMAD.MOV.U32 R24, RZ, RZ, R2 ;  /* 0x000000ffff187224 */ /* 0x000fe400078e0002 */
[----:B------:R-:W-:-:S05]  /*dc70*/  IMAD R5, R61, UR5, R0 ;  /* 0x000000053d057c24 */ /* 0x000fca000f8e0200 */
[----:B------:R-:W-:Y:S01]  /*dc80*/  IADD3 R5, R23, R5, RZ ;  /* 0x0000000517057210 */ /* 0x000fe20007ffe0ff */
[----:B------:R-:W-:Y:S06]  /*dc90*/  @!P6 BRA `(.L_x_7259) ;  /* 0x0000000c003ce947 */ /* 0x000fec0003800000 */
[----:B------:R-:W-:Y:S01]  /*dca0*/  ULDC UR4, c[0x0][0x230] ;  /* 0x00008c0000047ab9 */ /* 0x000fe20000000800 */
[----:B------:R-:W-:Y:S01]  /*dcb0*/  BSSY B0, `(.L_x_7259) ;  /* 0x00000cd000007945 */ /* 0x000fe20003800000 */
[----:B------:R-:W-:Y:S01]  /*dcc0*/  CS2R R20, SRZ ;  /* 0x0000000000147805 */ /* 0x000fe2000001ff00 */
[----:B------:R-:W-:Y:S01]  /*dcd0*/  IMAD.MOV.U32 R24, RZ, RZ, R2 ;  /* 0x000000ffff187224 */ /* 0x000fe200078e0002 */
[----:B------:R-:W-:-:S07]  /*dce0*/  IADD3 R28, -R73, UR4, RZ ;  /* 0x00000004491c7c10 */ /* 0x000fce000fffe1ff */
.L_x_7272:
        /* <DEDUP_REMOVED lines=16> */
.L_x_7261:
        /* <DEDUP_REMOVED lines=19> */
.L_x_7262:
[----:B------:R-:W-:Y:S05]  /*df20*/  BSYNC B1 ;  /* 0x0000000000017941 */ /* 0x000fea0003800000 */
.L_x_7260:
        /* <DEDUP_REMOVED lines=29> */
.L_x_7264:
        /* <DEDUP_REMOVED lines=19> */
.L_x_7265:
[----:B------:R-:W-:Y:S05]  /*e230*/  BSYNC B1 ;  /* 0x0000000000017941 */ /* 0x000fea0003800000 */
.L_x_7263:
        /* <DEDUP_REMOVED lines=29> */
.L_x_7267:
        /* <DEDUP_REMOVED lines=19> */
.L_x_7268:
[----:B------:R-:W-:Y:S05]  /*e540*/  BSYNC B1 ;  /* 0x0000000000017941 */ /* 0x000fea0003800000 */
.L_x_7266:
        /* <DEDUP_REMOVED lines=28> */
.L_x_7270:
        /* <DEDUP_REMOVED lines=19> */
.L_x_7271:
[----:B------:R-:W-:Y:S05]  /*e840*/  BSYNC B1 ;  /* 0x0000000000017941 */ /* 0x000fea0003800000 */
.L_x_7269:
        /* <DEDUP_REMOVED lines=20> */
.L_x_7259:
        /* <DEDUP_REMOVED lines=18> */
.L_x_7275:
        /* <DEDUP_REMOVED lines=19> */
.L_x_7276:
[----:B------:R-:W-:Y:S05]  /*ebe0*/  BSYNC B0 ;  /* 0x0000000000007941 */ /* 0x000fea0003800000 */
.L_x_7274:
        /* <DEDUP_REMOVED lines=29> */
[----:B------:R-:W-:Y:S06]  /*edc0*/  BRA `(.L_x_7279) ;  /* 0x00000000004c7947 */ /* 0x000fec0003800000 */
.L_x_7278:
        /* <DEDUP_REMOVED lines=19> */
.L_x_7279:
[----:B------:R-:W-:Y:S05]  /*ef00*/  BSYNC B0 ;  /* 0x0000000000007941 */ /* 0x000fea0003800000 */
.L_x_7277:
        /* <DEDUP_REMOVED lines=29> */
.L_x_7281:
        /* <DEDUP_REMOVED lines=18> */
.L_x_7282:
[----:B------:R-:W-:Y:S05]  /*f200*/  BSYNC B0 ;  /* 0x0000000000007941 */ /* 0x000fea0003800000 */
.L_x_7280:
[----:B------:R-:W2:Y:S02]  /*f210*/  LDG.E.64 R16, desc[UR36][R16.64+-0x10] ;  /* 0xfffff02410107981 */ /* 0x000ea4000c1e1b00 */
[----:B--2---:R-:W-:Y:S02]  /*f220*/  IMAD R3, R5, R16, RZ ;  /* 0x0000001005037224 */ /* 0x004fe400078e02ff */
[----:B------:R-:W-:-:S04]  /*f230*/  IMAD.WIDE.U32 R20, R16, R4, R20 ;  /* 0x0000000410147225 */ /* 0x000fc800078e0014 */
[----:B------:R-:W-:-:S05]  /*f240*/  IMAD R3, R17, R4, R3 ;  /* 0x0000000411037224 */ /* 0x000fca00078e0203 */
[----:B------:R-:W-:-:S07]  /*f250*/  IADD3 R21, R21, R3, RZ ;  /* 0x0000000315157210 */ /* 0x000fce0007ffe0ff */
.L_x_7273:
        /* <DEDUP_REMOVED lines=18> */
.L_x_7287:
        /* <DEDUP_REMOVED lines=24> */
.L_x_7286:
[----:B------:R-:W-:Y:S05]  /*f500*/  BSYNC B8 ;  /* 0x0000000000087941 */ /* 0x000fea0003800000 */
.L_x_7285:
[----:B------:R-:W-:-:S04]  /*f510*/  IADD3 R16, P0, R16, 0x4, RZ ;  /* 0x0000000410107810 */ /* 0x000fc80007f1e0ff */
[----:B------:R-:W-:Y:S02]  /*f520*/  IADD3.X R17, RZ, R17, RZ, P0, !PT ;  /* 0x00000011ff117210 */ /* 0x000fe400007fe4ff */
[----:B------:R-:W-:-:S04]  /*f530*/  ISETP.GE.U32.AND P0, PT, R16, R19, PT ;  /* 0x000000131000720c */ /* 0x000fc80003f06070 */
[----:B------:R-:W-:-:S13]  /*f540*/  ISETP.GE.U32.AND.EX P0, PT, R17, R18, PT, P0 ;  /* 0x000000121100720c */ /* 0x000fda0003f06100 */
[----:B------:R-:W-:Y:S05]  /*f550*/  @!P0 BRA `(.L_x_7287) ;  /* 0xfffffffc00888947 */ /* 0x000fea000383ffff */
.L_x_7284:
[----:B------:R-:W-:Y:S05]  /*f560*/  BSYNC B7 ;  /* 0x0000000000077941 */ /* 0x000fea0003800000 */
.L_x_7283:
        /* <DEDUP_REMOVED lines=21> */
.L_x_7289:
[----:B------:R-:W-:Y:S05]  /*f6c0*/  BSYNC B7 ;  /* 0x0000000000077941 */ /* 0x000fea0003800000 */
.L_x_7288:
        /* <DEDUP_REMOVED lines=21> */
.L_x_7291:
[----:B------:R-:W-:Y:S05]  /*f820*/  BSYNC B7 ;  /* 0x0000000000077941 */ /* 0x000fea0003800000 */
.L_x_7290:
        /* <DEDUP_REMOVED lines=26> */
.L_x_7293:
[----:B------:R-:W-:Y:S05]  /*f9d0*/  BSYNC B7 ;  /* 0x0000000000077941 */ /* 0x000fea0003800000 */
.L_x_7292:
        /* <DEDUP_REMOVED lines=15> */
.L_x_7307:
        /* <DEDUP_REMOVED lines=16> */
.L_x_7296:
        /* <DEDUP_REMOVED lines=19> */
.L_x_7297:
[----:B------:R-:W-:Y:S05]  /*fd00*/  BSYNC B1 ;  /* 0x0000000000017941 */ /* 0x000fea0003800000 */
.L_x_7295:
[----:B------:R-:W-:Y:S02]  /*fd10*/  ULDC.64 UR4, c[0x0][0x240] ;  /* 0x0000900000047ab9 */ /* 0x000fe40000000a00 */
[----:B------:R-:W-:-:S04]  /*fd20*/  LEA R12, P0, R24, UR4, 0x3 ;  /* 0x00000004180c7c11 */ /* 0x000fc8000f8018ff */
[----:B------:R-:W-:Y:S02]  /*fd30*/  LEA.HI.X R13, R24, UR5, R10, 0x3, P0 ;  /* 0x00000005180d7c11 */ /* 0x000fe400080f1c0a */
[----:B------:R-:W2:Y:S04]  /*fd40*/  LDG.E.64 R10, desc[UR36][R18.64+-0x8] ;  /* 0xfffff824120a7981 */ /* 0x000ea8000c1e1b00 */
[----:B------:R-:W3:Y:S01]  /*fd50*/  LDG.E.64 R6, desc[UR36][R12.64] ;  /* 0x000000240c067981 */ /* 0x000ee2000c1e1b00 */
[----:B------:R-:W-:Y:S01]  /*fd60*/  IADD3 R9, P0, RZ, -R16, RZ ;  /* 0x80000010ff097210 */ /* 0x000fe20007f1e0ff */
[----:B------:R-:W-:Y:S01]  /*fd70*/  IMAD.MOV.U32 R4, RZ, RZ, R22 ;  /* 0x000000ffff047224 */ /* 0x000fe200078e0016 */
[-C--:B------:R-:W-:Y:S01]  /*fd80*/  LOP3.LUT R15, R15, R14.reuse, RZ, 0x3c, !PT ;  /* 0x0000000e0f0f7212 */ /* 0x080fe200078e3cff */
[----:B------:R-:W-:Y:S01]  /*fd90*/  BSSY B1, `(.L_x_7298) ;  /* 0x000002b000017945 */ /* 0x000fe20003800000 */
[----:B------:R-:W-:Y:S01]  /*fda0*/  IADD3.X R3, RZ, ~R17, RZ, P0, !PT ;  /* 0x80000011ff037210 */ /* 0x000fe200007fe4ff */
[----:B------:R-:W-:Y:S01]  /*fdb0*/  IMAD.WIDE.U32 R4, R20, R9, R4 ;  /* 0x0000000914047225 */ /* 0x000fe200078e0004 */
[----:B------:R-:W-:-:S03]  /*fdc0*/  LOP3.LUT R14, R15, R14, RZ, 0x3c, !PT ;  /* 0x0000000e0f0e7212 */ /* 0x000fc600078e3cff */
[----:B------:R-:W-:Y:S01]  /*fdd0*/  IMAD R3, R3, R20, RZ ;  /* 0x0000001403037224 */ /* 0x000fe200078e02ff */
[----:B------:R-:W-:-:S03]  /*fde0*/  LOP3.LUT R15, R15, R14, RZ, 0x3c, !PT ;  /* 0x0000000e0f0f7212 */ /* 0x000fc600078e3cff */
        /* <DEDUP_REMOVED lines=18> */
.L_x_7299:
        /* <DEDUP_REMOVED lines=19> */
.L_x_7300:
[----:B------:R-:W-:Y:S05]  /*10040*/  BSYNC B1 ;  /* 0x0000000000017941 */ /* 0x000fea0003800000 */
.L_x_7298:
        /* <DEDUP_REMOVED lines=29> */
.L_x_7302:
        /* <DEDUP_REMOVED lines=19> */
.L_x_7303:
[----:B------:R-:W-:Y:S05]  /*10350*/  BSYNC B1 ;  /* 0x0000000000017941 */ /* 0x000fea0003800000 */
.L_x_7301:
        /* <DEDUP_REMOVED lines=28> */
.L_x_7305:
        /* <DEDUP_REMOVED lines=19> */
.L_x_7306:
[----:B------:R-:W-:Y:S05]  /*10650*/  BSYNC B1 ;  /* 0x0000000000017941 */ /* 0x000fea0003800000 */
.L_x_7304:
        /* <DEDUP_REMOVED lines=21> */
.L_x_7294:
        /* <DEDUP_REMOVED lines=18> */
.L_x_7310:
        /* <DEDUP_REMOVED lines=19> */
.L_x_7311:
[----:B------:R-:W-:Y:S05]  /*10a00*/  BSYNC B0 ;  /* 0x0000000000007941 */ /* 0x000fea0003800000 */
.L_x_7309:
        /* <DEDUP_REMOVED lines=33> */
.L_x_7313:
        /* <DEDUP_REMOVED lines=19> */
.L_x_7314:
[----:B------:R-:W-:Y:S05]  /*10d50*/  BSYNC B0 ;  /* 0x0000000000007941 */ /* 0x000fea0003800000 */
.L_x_7312:
        /* <DEDUP_REMOVED lines=32> */
.L_x_7316:
        /* <DEDUP_REMOVED lines=18> */
.L_x_7317:
[----:B------:R-:W-:Y:S05]  /*11080*/  BSYNC B0 ;  /* 0x0000000000007941 */ /* 0x000fea0003800000 */
.L_x_7315:
        /* <DEDUP_REMOVED lines=8> */
.L_x_7308:
        /* <DEDUP_REMOVED lines=18> */
.L_x_7322:
        /* <DEDUP_REMOVED lines=24> */
.L_x_7321:
[----:B------:R-:W-:Y:S05]  /*113b0*/  BSYNC B8 ;  /* 0x0000000000087941 */ /* 0x000fea0003800000 */
.L_x_7320:
[----:B------:R-:W-:-:S04]  /*113c0*/  IADD3 R16, P0, R16, 0x4, RZ ;  /* 0x0000000410107810 */ /* 0x000fc80007f1e0ff */
[----:B------:R-:W-:Y:S02]  /*113d0*/  IADD3.X R17, RZ, R17, RZ, P0, !PT ;  /* 0x00000011ff117210 */ /* 0x000fe400007fe4ff */
[----:B------:R-:W-:-:S04]  /*113e0*/  ISETP.GE.U32.AND P0, PT, R16, R19, PT ;  /* 0x000000131000720c */ /* 0x000fc80003f06070 */
[----:B------:R-:W-:-:S13]  /*113f0*/  ISETP.GE.U32.AND.EX P0, PT, R17, R18, PT, P0 ;  /* 0x000000121100720c */ /* 0x000fda0003f06100 */
[----:B------:R-:W-:Y:S05]  /*11400*/  @!P0 BRA `(.L_x_7322) ;  /* 0xfffffffc00888947 */ /* 0x000fea000383ffff */
.L_x_7319:
[----:B------:R-:W-:Y:S05]  /*11410*/  BSYNC B7 ;  /* 0x0000000000077941 */ /* 0x000fea0003800000 */
.L_x_7318:
        /* <DEDUP_REMOVED lines=21> */
.L_x_7324:
[----:B------:R-:W-:Y:S05]  /*11570*/  BSYNC B7 ;  /* 0x0000000000077941 */ /* 0x000fea0003800000 */
.L_x_7323:
        /* <DEDUP_REMOVED lines=21> */
.L_x_7326:
[----:B------:R-:W-:Y:S05]  /*116d0*/  BSYNC B7 ;  /* 0x0000000000077941 */ /* 0x000fea0003800000 */
.L_x_7325:
        /* <DEDUP_REMOVED lines=26> */
.L_x_7328:
[----:B------:R-:W-:Y:S05]  /*11880*/  BSYNC B7 ;  /* 0x0000000000077941 */ /* 0x000fea0003800000 */
.L_x_7327:
        /* <DEDUP_REMOVED lines=14> */
.L_x_7342:
        /* <DEDUP_REMOVED lines=15> */
.L_x_7331:
        /* <DEDUP_REMOVED lines=19> */
.L_x_7332:
[----:B------:R-:W-:Y:S05]  /*11b90*/  BSYNC B1 ;  /* 0x0000000000017941 */ /* 0x000fea0003800000 */
.L_x_7330:
        /* <DEDUP_REMOVED lines=29> */
.L_x_7334:
        /* <DEDUP_REMOVED lines=19> */
.L_x_7335:
[----:B------:R-:W-:Y:S05]  /*11ea0*/  BSYNC B1 ;  /* 0x0000000000017941 */ /* 0x000fea0003800000 */
.L_x_7333:
        /* <DEDUP_REMOVED lines=29> */
.L_x_7337:
        /* <DEDUP_REMOVED lines=19> */
.L_x_7338:
[----:B------:R-:W-:Y:S05]  /*121b0*/  BSYNC B1 ;  /* 0x0000000000017941 */ /* 0x000fea0003800000 */
.L_x_7336:
        /* <DEDUP_REMOVED lines=28> */
.L_x_7340:
        /* <DEDUP_REMOVED lines=19> */
.L_x_7341:
[----:B------:R-:W-:Y:S05]  /*124b0*/  BSYNC B1 ;  /* 0x0000000000017941 */ /* 0x000fea0003800000 */
.L_x_7339:
        /* <DEDUP_REMOVED lines=20> */
.L_x_7329:
        /* <DEDUP_REMOVED lines=18> */
.L_x_7345:
        /* <DEDUP_REMOVED lines=19> */
.L_x_7346:
[----:B------:R-:W-:Y:S05]  /*12850*/  BSYNC B0 ;  /* 0x0000000000007941 */ /* 0x000fea0003800000 */
.L_x_7344:
        /* <DEDUP_REMOVED lines=30> */
.L_x_7348:
        /* <DEDUP_REMOVED lines=19> */
.L_x_7349:
[----:B------:R-:W-:Y:S05]  /*12b70*/  BSYNC B0 ;  /* 0x0000000000007941 */ /* 0x000fea0003800000 */
.L_x_7347:
        /* <DEDUP_REMOVED lines=25> */
[----:B------:R-:W-:Y:S05]  /*12d10*/  CALL.REL.NOINC `($__internal_21_$__cuda_sm20_rem_s64) ;  /* 0x0000014c00f87944 */ /* 0x000fea0003c00000 */
[----:B------:R-:W-:Y:S01]  /*12d20*/  MOV R2, R0 ;  /* 0x0000000000027202 */ /* 0x000fe20000000f00 */
[----:B------:R-:W-:Y:S06]  /*12d30*/  BRA `(.L_x_7352) ;  /* 0x0000000000487947 */ /* 0x000fec0003800000 */
.L_x_7351:
        /* <DEDUP_REMOVED lines=18> */
.L_x_7352:
[----:B------:R-:W-:Y:S05]  /*12e60*/  BSYNC B0 ;  /* 0x0000000000007941 */ /* 0x000fea0003800000 */
.L_x_7350:
[----:B------:R-:W2:Y:S02]  /*12e70*/  LDG.E.64 R10, desc[UR36][R10.64+-0x10] ;  /* 0xfffff0240a0a7981 */ /* 0x000ea4000c1e1b00 */
[----:B--2---:R-:W-:Y:S02]  /*12e80*/  IMAD R3, R3, R10, RZ ;  /* 0x0000000a03037224 */ /* 0x004fe400078e02ff */
[----:B------:R-:W-:-:S04]  /*12e90*/  IMAD.WIDE.U32 R18, R10, R2, R18 ;  /* 0x000000020a127225 */ /* 0x000fc800078e0012 */
[----:B------:R-:W-:-:S04]  /*12ea0*/  IMAD R3, R11, R2, R3 ;  /* 0x000000020b037224 */ /* 0x000fc800078e0203 */
[----:B------:R-:W-:-:S07]  /*12eb0*/  IMAD.IADD R19, R19, 0x1, R3 ;  /* 0x0000000113137824 */ /* 0x000fce00078e0203 */
.L_x_7343:
[-C--:B------:R-:W-:Y:S01]  /*12ec0*/  IADD3 R2, P0, R27, R18.reuse, RZ ;  /* 0x000000121b027210 */ /* 0x080fe20007f1e0ff */
[----:B------:R-:W-:Y:S01]  /*12ed0*/  ULDC.64 UR4, c[0x0][0x248] ;  /* 0x0000920000047ab9 */ /* 0x000fe20000000a00 */
[----:B------:R-:W-:Y:S02]  /*12ee0*/  IADD3 R3, P1, R47, R18, RZ ;  /* 0x000000122f037210 */ /* 0x000fe40007f3e0ff */
[----:B------:R-:W-:Y:S02]  /*12ef0*/  IADD3 R0, P2, R2, 0x1, RZ ;  /* 0x0000000102007810 */ /* 0x000fe40007f5e0ff */
[----:B------:R-:W-:Y:S02]  /*12f00*/  LEA.HI.X.SX32 R5, R27, R19, 0x1, P0 ;  /* 0x000000131b057211 */ /* 0x000fe400000f0eff */
        /* <DEDUP_REMOVED lines=12> */
.L_x_7355:
        /* <DEDUP_REMOVED lines=24> */
.L_x_7354:
[----:B------:R-:W-:Y:S05]  /*13150*/  BSYNC B7 ;  /* 0x0000000000077941 */ /* 0x000fea0003800000 */
.L_x_7353:
[----:B------:R-:W-:-:S05]  /*13160*/  IADD3 R16, P0, R16, 0x4, RZ ;  /* 0x0000000410107810 */ /* 0x000fca0007f1e0ff */
[----:B------:R-:W-:Y:S01]  /*13170*/  IMAD.X R17, RZ, RZ, R17, P0 ;  /* 0x000000ffff117224 */ /* 0x000fe200000e0611 */
[----:B------:R-:W-:-:S04]  /*13180*/  ISETP.GE.U32.AND P0, PT, R16, R23, PT ;  /* 0x000000171000720c */ /* 0x000fc80003f06070 */
[----:B------:R-:W-:-:S13]  /*13190*/  ISETP.GE.U32.AND.EX P0, PT, R17, R18, PT, P0 ;  /* 0x000000121100720c */ /* 0x000fda0003f06100 */
[----:B------:R-:W-:Y:S05]  /*131a0*/  @!P0 BRA `(.L_x_7355) ;  /* 0xfffffffc00888947 */ /* 0x000fea000383ffff */
.L_x_7077:
[----:B------:R-:W-:Y:S05]  /*131b0*/  BSYNC B6 ;  /* 0x0000000000067941 */ /* 0x000fea0003800000 */
.L_x_6987:
[----:B------:R-:W0:Y:S01]  /*131c0*/  S2R R0, SR_CTAID.X ;  /* 0x0000000000007919 */ /* 0x000e220000002500 */
[----:B------:R-:W1:Y:S01]  /*131d0*/  LDC.64 R2, c[0x0][0x258] ;  /* 0x00009600ff027b82 */ /* 0x000e620000000a00 */
[----:B------:R-:W2:Y:S01]  /*131e0*/  S2R R5, SR_TID.X ;  /* 0x0000000000057919 */ /* 0x000ea20000002100 */
[----:B0-----:R-:W-:-:S05]  /*131f0*/  SHF.L.U32 R7, R0, 0xa, RZ ;  /* 0x0000000a00077819 */ /* 0x001fca00000006ff */
[----:B-1----:R-:W-:-:S04]  /*13200*/  IMAD.WIDE.U32 R2, R7, 0x4, R2 ;  /* 0x0000000407027825 */ /* 0x002fc800078e0002 */
[----:B--2---:R-:W-:-:S05]  /*13210*/  IMAD.WIDE R2, R5, 0x10, R2 ;  /* 0x0000001005027825 */ /* 0x004fca00078e0202 */
[----:B------:R-:W-:Y:S04]  /*13220*/  STG.E.128 desc[UR36][R2.64], RZ ;  /* 0x000000ff02007986 */ /* 0x000fe8000c101d24 */
[----:B------:R-:W-:Y:S01]  /*13230*/  STG.E.128 desc[UR36][R2.64+0x800], RZ ;  /* 0x000800ff02007986 */ /* 0x000fe2000c101d24 */
[----:B------:R-:W-:Y:S05]  /*13240*/  EXIT ;  /* 0x000000000000794d */ /* 0x000fea0003800000 */
.L_x_6986:
[----:B------:R-:W0:Y:S01]  /*13250*/  S2R R3, SR_TID.X ;  /* 0x0000000000037919 */ /* 0x000e220000002100 */
[----:B------:R-:W-:Y:S01]  /*13260*/  CS2R R18, SRZ ;  /* 0x0000000000127805 */ /* 0x000fe2000001ff00 */
[----:B------:R-:W-:Y:S01]  /*13270*/  IMAD.MOV.U32 R28, RZ, RZ, RZ ;  /* 0x000000ffff1c7224 */ /* 0x000fe200078e00ff */
[----:B------:R-:W-:Y:S01]  /*13280*/  CS2R R54, SRZ ;  /* 0x0000000000367805 */ /* 0x000fe2000001ff00 */
[----:B------:R-:W-:Y:S01]  /*13290*/  IMAD.MOV.U32 R53, RZ, RZ, RZ ;  /* 0x000000ffff357224 */ /* 0x000fe200078e00ff */
[----:B------:R-:W-:Y:S01]  /*132a0*/  CS2R R22, SRZ ;  /* 0x0000000000167805 */ /* 0x000fe2000001ff00 */
[----:B------:R-:W-:Y:S01]  /*132b0*/  IMAD.MOV.U32 R44, RZ, RZ, RZ ;  /* 0x000000ffff2c7224 */ /* 0x000fe200078e00ff */
[----:B------:R-:W-:Y:S02]  /*132c0*/  MOV R0, RZ ;  /* 0x000000ff00007202 */ /* 0x000fe40000000f00 */
[----:B------:R-:W-:Y:S01]  /*132d0*/  CS2R R58, SRZ ;  /* 0x00000000003a7805 */ /* 0x000fe2000001ff00 */
[----:B------:R-:W-:Y:S01]  /*132e0*/  IMAD.MOV.U32 R57, RZ, RZ, RZ ;  /* 0x000000ffff397224 */ /* 0x000fe200078e00ff */
[----:B------:R-:W-:-:S02]  /*132f0*/  CS2R R64, SRZ ;  /* 0x0000000000407805 */ /* 0x000fc4000001ff00 */
[----:B------:R-:W-:Y:S01]  /*13300*/  CS2R R62, SRZ ;  /* 0x00000000003e7805 */ /* 0x000fe2000001ff00 */
[----:B------:R-:W-:Y:S01]  /*13310*/  IMAD.MOV.U32 R2, RZ, RZ, RZ ;  /* 0x000000ffff027224 */ /* 0x000fe200078e00ff */
[----:B------:R-:W-:Y:S02]  /*13320*/  CS2R R66, SRZ ;  /* 0x0000000000427805 */ /* 0x000fe4000001ff00 */
[----:B------:R-:W-:Y:S01]  /*13330*/  CS2R R48, SRZ ;  /* 0x0000000000307805 */ /* 0x000fe2000001ff00 */
[----:B------:R-:W-:Y:S01]  /*13340*/  IMAD.MOV.U32 R60, RZ, RZ, RZ ;  /* 0x000000ffff3c7224 */ /* 0x000fe200078e00ff */
[----:B------:R-:W-:Y:S02]  /*13350*/  CS2R R70, SRZ ;  /* 0x0000000000467805 */ /* 0x000fe4000001ff00 */
[----:B------:R-:W-:Y:S01]  /*13360*/  CS2R R46, SRZ ;  /* 0x00000000002e7805 */ /* 0x000fe2000001ff00 */
[----:B------:R-:W-:Y:S01]  /*13370*/  IMAD.MOV.U32 R72, RZ, RZ, RZ ;  /* 0x000000ffff487224 */ /* 0x000fe200078e00ff */
[----:B------:R-:W-:Y:S01]  /*13380*/  CS2R R68, SRZ ;  /* 0x0000000000447805 */ /* 0x000fe2000001ff00 */
[----:B------:R-:W-:Y:S01]  /*13390*/  ULDC.64 UR4, c[0x0][0x228] ;  /* 0x00008a0000047ab9 */ /* 0x000fe20000000a00 */
[----:B0-----:R-:W-:-:S13]  /*133a0*/  ISETP.GE.AND P1, PT, R3, R56, PT ;  /* 0x000000380300720c */ /* 0x001fda0003f26270 */
[----:B------:R-:W-:Y:S01]  /*133b0*/  @!P1 IMAD.IADD R29, R61, 0x1, R3 ;  /* 0x000000013d1d9824 */ /* 0x000fe200078e0203 */
[----:B------:R-:W0:Y:S01]  /*133c0*/  @!P1 LDC.64 R10, c[0x0][0x278] ;  /* 0x00009e00ff0a9b82 */ /* 0x000e220000000a00 */
[----:B------:R-:W-:-:S05]  /*133d0*/  @!P1 VIADD R3, R3, 0x80 ;  /* 0x0000008003039836 */ /* 0x000fca0000000000 */
[----:B------:R-:W-:Y:S02]  /*133e0*/  ISETP.GE.AND P0, PT, R3, R56, PT ;  /* 0x000000380300720c */ /* 0x000fe40003f06270 */
[----:B------:R-:W1:Y:S08]  /*133f0*/  @!P1 LDC.64 R8, c[0x0][0x270] ;  /* 0x00009c00ff089b82 */ /* 0x000e700000000a00 */
[----:B------:R-:W2:Y:S03]  /*13400*/  @!P1 LDC.64 R4, c[0x0][0x260] ;  /* 0x00009800ff049b82 */ /* 0x000ea60000000a00 */
[----:B------:R-:W-:Y:S01]  /*13410*/  @!P0 IMAD.IADD R33, R61, 0x1, R3 ;  /* 0x000000013d218824 */ /* 0x000fe200078e0203 */
[----:B------:R-:W-:-:S04]  /*13420*/  @!P0 IADD3 R3, R3, 0x80, RZ ;  /* 0x0000008003038810 */ /* 0x000fc80007ffe0ff */
[----:B------:R-:W-:Y:S01]  /*13430*/  ISETP.GE.AND P2, PT, R3, R56, PT ;  /* 0x000000380300720c */ /* 0x000fe20003f46270 */
[----:B------:R-:W3:Y:S01]  /*13440*/  @!P1 LDC.64 R6, c[0x0][0x268] ;  /* 0x00009a00ff069b82 */ /* 0x000ee20000000a00 */
[----:B0-----:R-:W-:-:S05]  /*13450*/  @!P1 IMAD.WIDE.U32 R10, R29, 0x4, R10 ;  /* 0x000000041d0a9825 */ /* 0x001fca00078e000a */
[----:B------:R0:W5:Y:S01]  /*13460*/  @!P1 LDG.E R19, desc[UR36][R10.64] ;  /* 0x000000240a139981 */ /* 0x000162000c1e1900 */
[----:B-1----:R-:W-:Y:S01]  /*13470*/  @!P1 IMAD.WIDE.U32 R8, R29, 0x4, R8 ;  /* 0x000000041d089825 */ /* 0x002fe200078e0008 */
[----:B------:R-:W1:Y:S08]  /*13480*/  @!P1 LDC.64 R12, c[0x0][0x280] ;  /* 0x0000a000ff0c9b82 */ /* 0x000e700000000a00 */
[----:B------:R-:W4:Y:S01]  /*13490*/  @!P0 LDC.64 R14, c[0x0][0x260] ;  /* 0x00009800ff0e8b82 */ /* 0x000f220000000a00 */
[----:B------:R-:W-:Y:S01]  /*134a0*/  @!P2 IADD3 R39, R61, R3, RZ ;  /* 0x000000033d27a210 */ /* 0x000fe20007ffe0ff */
[----:B------:R-:W-:Y:S01]  /*134b0*/  @!P2 VIADD R3, R3, 0x80 ;  /* 0x000000800303a836 */ /* 0x000fe20000000000 */
[----:B------:R4:W5:Y:S01]  /*134c0*/  @!P1 LDG.E R28, desc[UR36][R8.64] ;  /* 0x00000024081c9981 */ /* 0x000962000c1e1900 */
[----:B--2---:R-:W-:-:S04]  /*134d0*/  @!P1 IMAD.WIDE.U32 R4, R29, 0x4, R4 ;  /* 0x000000041d049825 */ /* 0x004fc800078e0004 */
[----:B------:R-:W2:Y:S08]  /*134e0*/  @!P0 LDC.64 R16, c[0x0][0x268] ;  /* 0x00009a00ff108b82 */ /* 0x000eb00000000a00 */
[----:B------:R-:W2:Y:S08]  /*134f0*/  @!P0 LDC.64 R20, c[0x0][0x270] ;  /* 0x00009c00ff148b82 */ /* 0x000eb00000000a00 */
[----:B------:R-:W2:Y:S08]  /*13500*/  @!P0 LDC.64 R24, c[0x0][0x278] ;  /* 0x00009e00ff188b82 */ /* 0x000eb00000000a00 */
[----:B------:R-:W2:Y:S01]  /*13510*/  @!P0 LDC.64 R26, c[0x0][0x280] ;  /* 0x0000a000ff1a8b82 */ /* 0x000ea20000000a00 */
[----:B------:R-:W-:Y:S01]  /*13520*/  ISETP.GE.AND P3, PT, R3, R56, PT ;  /* 0x000000380300720c */ /* 0x000fe20003f66270 */
[C---:B---3--:R-:W-:Y:S01]  /*13530*/  @!P1 IMAD.WIDE.U32 R6, R29.reuse, 0x4, R6 ;  /* 0x000000041d069825 */ /* 0x048fe200078e0006 */
[----:B------:R-:W5:Y:S05]  /*13540*/  @!P1 LDG.E R0, desc[UR36][R4.64] ;  /* 0x0000002404009981 */ /* 0x000f6a000c1e1900 */
[----:B0-----:R-:W0:Y:S01]  /*13550*/  @!P2 LDC.64 R10, c[0x0][0x270] ;  /* 0x00009c00ff0aab82 */ /* 0x001e220000000a00 */
[----:B-1----:R-:W-:Y:S01]  /*13560*/  @!P1 IMAD.WIDE.U32 R12, R29, 0x4, R12 ;  /* 0x000000041d0c9825 */ /* 0x002fe200078e000c */
[----:B------:R1:W5:Y:S03]  /*13570*/  @!P1 LDG.E R23, desc[UR36][R6.64] ;  /* 0x0000002406179981 */ /* 0x000366000c1e1900 */
[----:B------:R-:W-:Y:S01]  /*13580*/  IMAD.MOV.U32 R29, RZ, RZ, RZ ;  /* 0x000000ffff1d7224 */ /* 0x000fe200078e00ff */
[----:B------:R-:W-:Y:S01]  /*13590*/  @!P3 IADD3 R43, R61, R3, RZ ;  /* 0x000000033d2bb210 */ /* 0x000fe20007ffe0ff */
[C---:B----4-:R-:W-:Y:S01]  /*135a0*/  @!P0 IMAD.WIDE.U32 R14, R33.reuse, 0x4, R14 ;  /* 0x00000004210e8825 */ /* 0x050fe200078e000e */
[----:B------:R-:W3:Y:S01]  /*135b0*/  @!P2 LDC.64 R8, c[0x0][0x268] ;  /* 0x00009a00ff08ab82 */ /* 0x000ee20000000a00 */
[----:B------:R-:W5:Y:S02]  /*135c0*/  @!P1 LDG.E R22, desc[UR36][R12.64] ;  /* 0x000000240c169981 */ /* 0x000f64000c1e1900 */
[----:B--2---:R-:W-:-:S02]  /*135d0*/  @!P0 IMAD.WIDE.U32 R16, R33, 0x4, R16 ;  /* 0x0000000421108825 */ /* 0x004fc400078e0010 */
[----:B------:R2:W5:Y:S02]  /*135e0*/  @!P0 LDG.E R54, desc[UR36][R14.64] ;  /* 0x000000240e368981 */ /* 0x000564000c1e1900 */
[C---:B------:R-:W-:Y:S01]  /*135f0*/  @!P0 IMAD.WIDE.U32 R20, R33.reuse, 0x4, R20 ;  /* 0x0000000421148825 */ /* 0x040fe200078e0014 */
[----:B------:R-:W4:Y:S01]  /*13600*/  @!P2 LDC.64 R30, c[0x0][0x260] ;  /* 0x00009800ff1eab82 */ /* 0x000f220000000a00 */
[----:B------:R-:W5:Y:S02]  /*13610*/  @!P0 LDG.E R53, desc[UR36][R16.64] ;  /* 0x0000002410358981 */ /* 0x000f64000c1e1900 */
[C---:B------:R-:W-:Y:S02]  /*13620*/  @!P0 IMAD.WIDE.U32 R24, R33.reuse, 0x4, R24 ;  /* 0x0000000421188825 */ /* 0x040fe400078e0018 */
[----:B------:R2:W5:Y:S02]  /*13630*/  @!P0 LDG.E R29, desc[UR36][R20.64] ;  /* 0x00000024141d8981 */ /* 0x000564000c1e1900 */
[----:B------:R-:W-:Y:S01]  /*13640*/  @!P0 IMAD.WIDE.U32 R26, R33, 0x4, R26 ;  /* 0x00000004211a8825 */ /* 0x000fe200078e001a */
[----:B-1----:R-:W1:Y:S01]  /*13650*/  @!P2 LDC.64 R6, c[0x0][0x278] ;  /* 0x00009e00ff06ab82 */ /* 0x002e620000000a00 */
[----:B------:R3:W5:Y:S02]  /*13660*/  @!P0 LDG.E R18, desc[UR36][R24.64] ;  /* 0x0000002418128981 */ /* 0x000764000c1e1900 */
[----:B------:R-:W-:-:S02]  /*13670*/  @!P3 VIADD R3, R3, 0x80 ;  /* 0x000000800303b836 */ /* 0x000fc40000000000 */
[----:B------:R-:W5:Y:S03]  /*13680*/  @!P0 LDG.E R44, desc[UR36][R26.64] ;  /* 0x000000241a2c8981 */ /* 0x000f66000c1e1900 */
[----:B------:R-:W-:Y:S01]  /*13690*/  ISETP.GE.AND P0, PT, R3, R56, PT ;  /* 0x000000380300720c */ /* 0x000fe20003f06270 */
[----:B------:R-:W1:Y:S01]  /*136a0*/  @!P3 LDC.64 R36, c[0x0][0x260] ;  /* 0x00009800ff24bb82 */ /* 0x000e620000000a00 */
[----:B0-----:R-:W-:-:S07]  /*136b0*/  @!P2 IMAD.WIDE.U32 R32, R39, 0x4, R10 ;  /* 0x000000042720a825 */ /* 0x001fce00078e000a */
[----:B--2---:R-:W0:Y:S08]  /*136c0*/  @!P3 LDC.64 R14, c[0x0][0x268] ;  /* 0x00009a00ff0ebb82 */ /* 0x004e300000000a00 */
[----:B------:R-:W2:Y:S01]  /*136d0*/  @!P3 LDC.64 R20, c[0x0][0x270] ;  /* 0x00009c00ff14bb82 */ /* 0x000ea20000000a00 */
[----:B------:R-:W-:-:S07]  /*136e0*/  @!P0 IADD3 R45, R61, R3, RZ ;  /* 0x000000033d2d8210 */ /* 0x000fce0007ffe0ff */
[----:B------:R-:W2:Y:S01]  /*136f0*/  @!P3 LDC.64 R12, c[0x0][0x278] ;  /* 0x00009e00ff0cbb82 */ /* 0x000ea20000000a00 */
[----:B------:R-:W-:-:S07]  /*13700*/  @!P0 VIADD R3, R3, 0x80 ;  /* 0x0000008003038836 */ /* 0x000fce0000000000 */
[----:B------:R-:W2:Y:S01]  /*13710*/  @!P3 LDC.64 R10, c[0x0][0x280] ;  /* 0x0000a000ff0abb82 */ /* 0x000ea20000000a00 */
[----:B------:R-:W-:Y:S01]  /*13720*/  ISETP.GE.AND P4, PT, R3, R56, PT ;  /* 0x000000380300720c */ /* 0x000fe20003f86270 */
[----:B---3--:R-:W-:Y:S01]  /*13730*/  @!P2 IMAD.WIDE.U32 R24, R39, 0x4, R8 ;  /* 0x000000042718a825 */ /* 0x008fe200078e0008 */
[----:B------:R-:W-:-:S03]  /*13740*/  CS2R R16, SRZ ;  /* 0x0000000000107805 */ /* 0x000fc6000001ff00 */
[C---:B----4-:R-:W-:Y:S01]  /*13750*/  @!P2 IMAD.WIDE.U32 R30, R39.reuse, 0x4, R30 ;  /* 0x00000004271ea825 */ /* 0x050fe200078e001e */
[----:B------:R-:W5:Y:S01]  /*13760*/  @!P2 LDG.E R57, desc[UR36][R24.64] ;  /* 0x000000241839a981 */ /* 0x000f62000c1e1900 */
[----:B------:R-:W3:Y:S02]  /*13770*/  @!P0 LDC.64 R8, c[0x0][0x260] ;  /* 0x00009800ff088b82 */ /* 0x000ee40000000a00 */
[----:B-1----:R-:W-:Y:S01]  /*13780*/  @!P2 IMAD.WIDE.U32 R34, R39, 0x4, R6 ;  /* 0x000000042722a825 */ /* 0x002fe200078e0006 */
[----:B------:R0:W5:Y:S05]  /*13790*/  @!P2 LDG.E R58, desc[UR36][R30.64] ;  /* 0x000000241e3aa981 */ /* 0x00016a000c1e1900 */
[----:B------:R-:W1:Y:S01]  /*137a0*/  @!P2 LDC.64 R4, c[0x0][0x280] ;  /* 0x0000a000ff04ab82 */ /* 0x000e620000000a00 */
[----:B------:R4:W5:Y:S01]  /*137b0*/  @!P2 LDG.E R17, desc[UR36][R32.64] ;  /* 0x000000242011a981 */ /* 0x000962000c1e1900 */
[----:B------:R-:W-:-:S03]  /*137c0*/  @!P3 IMAD.WIDE.U32 R36, R43, 0x4, R36 ;  /* 0x000000042b24b825 */ /* 0x000fc600078e0024 */
[----:B------:R4:W5:Y:S01]  /*137d0*/  @!P2 LDG.E R16, desc[UR36][R34.64] ;  /* 0x000000242210a981 */ /* 0x000962000c1e1900 */
[C---:B0-----:R-:W-:Y:S02]  /*137e0*/  @!P3 IMAD.WIDE.U32 R30, R43.reuse, 0x4, R14 ;  /* 0x000000042b1eb825 */ /* 0x041fe400078e000e */
[----:B------:R-:W0:Y:S01]  /*137f0*/  @!P0 LDC.64 R6, c[0x0][0x268] ;  /* 0x00009a00ff068b82 */ /* 0x000e220000000a00 */
[----:B------:R3:W5:Y:S01]  /*13800*/  @!P3 LDG.E R64, desc[UR36][R36.64] ;  /* 0x000000242440b981 */ /* 0x000762000c1e1900 */
[C---:B--2---:R-:W-:Y:S01]  /*13810*/  @!P3 IMAD.WIDE.U32 R20, R43.reuse, 0x4, R20 ;  /* 0x000000042b14b825 */ /* 0x044fe200078e0014 */
[----:B----4-:R-:W-:Y:S02]  /*13820*/  CS2R R32, SRZ ;  /* 0x0000000000207805 */ /* 0x010fe4000001ff00 */
[----:B------:R-:W5:Y:S01]  /*13830*/  @!P3 LDG.E R63, desc[UR36][R30.64] ;  /* 0x000000241e3fb981 */ /* 0x000f62000c1e1900 */
[C---:B------:R-:W-:Y:S02]  /*13840*/  @!P3 IMAD.WIDE.U32 R24, R43.reuse, 0x4, R12 ;  /* 0x000000042b18b825 */ /* 0x040fe400078e000c */
[----:B------:R-:W2:Y:S01]  /*13850*/  @!P0 LDC.64 R12, c[0x0][0x280] ;  /* 0x0000a000ff0c8b82 */ /* 0x000ea20000000a00 */
[----:B------:R-:W5:Y:S01]  /*13860*/  @!P3 LDG.E R32, desc[UR36][R20.64] ;  /* 0x000000241420b981 */ /* 0x000f62000c1e1900 */
[----:B------:R-:W-:-:S03]  /*13870*/  @!P3 IMAD.WIDE.U32 R42, R43, 0x4, R10 ;  /* 0x000000042b2ab825 */ /* 0x000fc600078e000a */
[----:B------:R-:W5:Y:S01]  /*13880*/  @!P3 LDG.E R2, desc[UR36][R24.64] ;  /* 0x000000241802b981 */ /* 0x000f62000c1e1900 */
[----:B------:R-:W-:Y:S02]  /*13890*/  @!P4 IMAD.IADD R35, R61, 0x1, R3 ;  /* 0x000000013d23c824 */ /* 0x000fe400078e0203 */
[----:B------:R-:W-:Y:S01]  /*138a0*/  @!P4 VIADD R3, R3, 0x80 ;  /* 0x000000800303c836 */ /* 0x000fe20000000000 */
[----:B------:R-:W5:Y:S01]  /*138b0*/  @!P3 LDG.E R55, desc[UR36][R42.64] ;  /* 0x000000242a37b981 */ /* 0x000f62000c1e1900 */
[----:B---3--:R-:W-:Y:S01]  /*138c0*/  @!P0 IMAD.WIDE.U32 R36, R45, 0x4, R8 ;  /* 0x000000042d248825 */ /* 0x008fe200078e0008 */
[----:B------:R-:W3:Y:S02]  /*138d0*/  @!P0 LDC.64 R14, c[0x0][0x278] ;  /* 0x00009e00ff0e8b82 */ /* 0x000ee40000000a00 */
[-C--:B------:R-:W-:Y:S01]  /*138e0*/  ISETP.GE.AND P3, PT, R3, R56.reuse, PT ;  /* 0x000000380300720c */ /* 0x080fe20003f66270 */
[----:B-1----:R-:W-:Y:S01]  /*138f0*/  @!P2 IMAD.WIDE.U32 R26, R39, 0x4, R4 ;  /* 0x00000004271aa825 */ /* 0x002fe200078e0004 */
[----:B------:R1:W5:Y:S04]  /*13900*/  @!P0 LDG.E R66, desc[UR36][R36.64] ;  /* 0x0000002424428981 */ /* 0x000368000c1e1900 */
[----:B------:R-:W4:Y:S01]  /*13910*/  @!P0 LDC.64 R4, c[0x0][0x270] ;  /* 0x00009c00ff048b82 */ /* 0x000f220000000a00 */
[----:B------:R0:W5:Y:S06]  /*13920*/  @!P2 LDG.E R49, desc[UR36][R26.64] ;  /* 0x000000241a31a981 */ /* 0x00016c000c1e1900 */
[----:B-1----:R-:W-:Y:S01]  /*13930*/  @!P3 IADD3 R37, R61, R3, RZ ;  /* 0x000000033d25b210 */ /* 0x002fe20007ffe0ff */
[----:B------:R-:W-:Y:S01]  /*13940*/  @!P3 VIADD R3, R3, 0x80 ;  /* 0x000000800303b836 */ /* 0x000fe20000000000 */
[----:B------:R-:W1:Y:S04]  /*13950*/  @!P4 LDC.64 R8, c[0x0][0x260] ;  /* 0x00009800ff08cb82 */ /* 0x000e680000000a00 */
[----:B------:R-:W-:Y:S01]  /*13960*/  ISETP.GE.AND P2, PT, R3, R56, PT ;  /* 0x000000380300720c */ /* 0x000fe20003f46270 */
[----:B0-----:R-:W-:-:S03]  /*13970*/  @!P0 IMAD.WIDE.U32 R26, R45, 0x4, R6 ;  /* 0x000000042d1a8825 */ /* 0x001fc600078e0006 */
[----:B------:R-:W0:Y:S01]  /*13980*/  @!P4 LDC.64 R10, c[0x0][0x268] ;  /* 0x00009a00ff0acb82 */ /* 0x000e220000000a00 */
[C---:B--2---:R-:W-:Y:S01]  /*13990*/  @!P0 IMAD.WIDE.U32 R6, R45.reuse, 0x4, R12 ;  /* 0x000000042d068825 */ /* 0x044fe200078e000c */
[----:B------:R2:W5:Y:S06]  /*139a0*/  @!P0 LDG.E R65, desc[UR36][R26.64] ;  /* 0x000000241a418981 */ /* 0x00056c000c1e1900 */
[----:B------:R-:W2:Y:S01]  /*139b0*/  @!P4 LDC.64 R38, c[0x0][0x270] ;  /* 0x00009c00ff26cb82 */ /* 0x000ea20000000a00 */
[----:B----4-:R-:W-:-:S07]  /*139c0*/  @!P0 IMAD.WIDE.U32 R30, R45, 0x4, R4 ;  /* 0x000000042d1e8825 */ /* 0x010fce00078e0004 */
[----:B------:R-:W4:Y:S01]  /*139d0*/  @!P4 LDC.64 R40, c[0x0][0x278] ;  /* 0x00009e00ff28cb82 */ /* 0x000f220000000a00 */
[----:B---3--:R-:W-:-:S07]  /*139e0*/  @!P0 IMAD.WIDE.U32 R4, R45, 0x4, R14 ;  /* 0x000000042d048825 */ /* 0x008fce00078e000e */
[----:B------:R-:W3:Y:S08]  /*139f0*/  @!P4 LDC.64 R42, c[0x0][0x280] ;  /* 0x0000a000ff2acb82 */ /* 0x000ef00000000a00 */
[----:B------:R-:W3:Y:S08]  /*13a00*/  @!P2 LDC.64 R20, c[0x0][0x268] ;  /* 0x00009a00ff14ab82 */ /* 0x000ef00000000a00 */
[----:B------:R-:W3:Y:S01]  /*13a10*/  @!P2 LDC.64 R24, c[0x0][0x270] ;  /* 0x00009c00ff18ab82 */ /* 0x000ee20000000a00 */
[----:B------:R-:W-:Y:S01]  /*13a20*/  @!P2 IADD3 R3, R61, R3, RZ ;  /* 0x000000033d03a210 */ /* 0x000fe20007ffe0ff */
[C---:B-1----:R-:W-:Y:S01]  /*13a30*/  @!P4 IMAD.WIDE.U32 R8, R35.reuse, 0x4, R8 ;  /* 0x000000042308c825 */ /* 0x042fe200078e0008 */
[----:B------:R-:W-:Y:S01]  /*13a40*/  HFMA2.MMA R34, -RZ, RZ, 0, 0 ;  /* 0x00000000ff227435 */ /* 0x000fe200000001ff */
[----:B------:R-:W5:Y:S04]  /*13a50*/  @!P0 LDG.E R33, desc[UR36][R4.64] ;  /* 0x0000002404218981 */ /* 0x000f68000c1e1900 */
[----:B------:R-:W1:Y:S01]  /*13a60*/  @!P2 LDC.64 R12, c[0x0][0x280] ;  /* 0x0000a000ff0cab82 */ /* 0x000e620000000a00 */
[C---:B0-----:R-:W-:Y:S01]  /*13a70*/  @!P4 IMAD.WIDE.U32 R10, R35.reuse, 0x4, R10 ;  /* 0x00000004230ac825 */ /* 0x041fe200078e000a */
[----:B------:R0:W5:Y:S06]  /*13a80*/  @!P0 LDG.E R59, desc[UR36][R6.64] ;  /* 0x00000024063b8981 */ /* 0x00016c000c1e1900 */
[----:B------:R-:W3:Y:S08]  /*13a90*/  @!P2 LDC.64 R14, c[0x0][0x260] ;  /* 0x00009800ff0eab82 */ /* 0x000ef00000000a00 */
[----:B--2---:R-:W2:Y:S01]  /*13aa0*/  @!P2 LDC.64 R26, c[0x0][0x278] ;  /* 0x00009e00ff1aab82 */ /* 0x004ea20000000a00 */
[C---:B------:R-:W-:Y:S01]  /*13ab0*/  @!P4 IMAD.WIDE.U32 R38, R35.reuse, 0x4, R38 ;  /* 0x000000042326c825 */ /* 0x040fe200078e0026 */
[----:B------:R3:W5:Y:S03]  /*13ac0*/  @!P0 LDG.E R34, desc[UR36][R30.64] ;  /* 0x000000241e228981 */ /* 0x000766000c1e1900 */
[----:B----4-:R-:W-:Y:S01]  /*13ad0*/  @!P4 IMAD.WIDE.U32 R40, R35, 0x4, R40 ;  /* 0x000000042328c825 */ /* 0x010fe200078e0028 */
[----:B------:R4:W5:Y:S02]  /*13ae0*/  @!P4 LDG.E R68, desc[UR36][R8.64] ;  /* 0x000000240844c981 */ /* 0x000964000c1e1900 */
[----:B0-----:R-:W0:Y:S01]  /*13af0*/  @!P3 LDC.64 R6, c[0x0][0x268] ;  /* 0x00009a00ff06bb82 */ /* 0x001e220000000a00 */
[----:B-1----:R-:W-:Y:S01]  /*13b00*/  @!P2 IMAD.WIDE.U32 R12, R3, 0x4, R12 ;  /* 0x00000004030ca825 */ /* 0x002fe200078e000c */
[----:B------:R1:W5:Y:S03]  /*13b10*/  @!P4 LDG.E R67, desc[UR36][R10.64] ;  /* 0x000000240a43c981 */ /* 0x000366000c1e1900 */
[----:B---3--:R-:W-:Y:S01]  /*13b20*/  @!P4 IMAD.WIDE.U32 R42, R35, 0x4, R42 ;  /* 0x00000004232ac825 */ /* 0x008fe200078e002a */
[----:B------:R-:W-:Y:S01]  /*13b30*/  MOV R35, RZ ;  /* 0x000000ff00237202 */ /* 0x000fe20000000f00 */
[----:B------:R-:W3:Y:S01]  /*13b40*/  @!P2 LDG.E R13, desc[UR36][R12.64] ;  /* 0x000000240c0da981 */ /* 0x000ee2000c1e1900 */
[----:B------:R-:W0:Y:S01]  /*13b50*/  @!P3 LDC.64 R30, c[0x0][0x260] ;  /* 0x00009800ff1ebb82 */ /* 0x000e220000000a00 */
[----:B------:R-:W-:-:S02]  /*13b60*/  IMAD.MOV.U32 R36, RZ, RZ, RZ ;  /* 0x000000ffff247224 */ /* 0x000fc400078e00ff */
[C---:B------:R-:W-:Y:S01]  /*13b70*/  @!P2 IMAD.WIDE.U32 R14, R3.reuse, 0x4, R14 ;  /* 0x00000004030ea825 */ /* 0x040fe200078e000e */
[----:B------:R0:W5:Y:S03]  /*13b80*/  @!P4 LDG.E R35, desc[UR36][R40.64] ;  /* 0x000000242823c981 */ /* 0x000166000c1e1900 */
[C---:B------:R-:W-:Y:S01]  /*13b90*/  @!P2 IMAD.WIDE.U32 R20, R3.reuse, 0x4, R20 ;  /* 0x000000040314a825 */ /* 0x040fe200078e0014 */
[----:B------:R0:W5:Y:S01]  /*13ba0*/  @!P4 LDG.E R36, desc[UR36][R38.64] ;  /* 0x000000242624c981 */ /* 0x000162000c1e1900 */
[----:B----4-:R-:W4:Y:S02]  /*13bb0*/  @!P3 LDC.64 R8, c[0x0][0x270] ;  /* 0x00009c00ff08bb82 */ /* 0x010f240000000a00 */
[C---:B------:R-:W-:Y:S01]  /*13bc0*/  @!P2 IMAD.WIDE.U32 R24, R3.reuse, 0x4, R24 ;  /* 0x000000040318a825 */ /* 0x040fe200078e0018 */
[----:B------:R0:W5:Y:S03]  /*13bd0*/  @!P4 LDG.E R60, desc[UR36][R42.64] ;  /* 0x000000242a3cc981 */ /* 0x000166000c1e1900 */
[----:B--2---:R-:W-:Y:S01]  /*13be0*/  @!P2 IMAD.WIDE.U32 R26, R3, 0x4, R26 ;  /* 0x00000004031aa825 */ /* 0x004fe200078e001a */
[----:B------:R2:W5:Y:S01]  /*13bf0*/  @!P2 LDG.E R72, desc[UR36][R14.64] ;  /* 0x000000240e48a981 */ /* 0x000562000c1e1900 */
[----:B------:R-:W2:Y:S03]  /*13c00*/  @!P3 LDC.64 R4, c[0x0][0x278] ;  /* 0x00009e00ff04bb82 */ /* 0x000ea60000000a00 */
[----:B------:R0:W5:Y:S04]  /*13c10*/  @!P2 LDG.E R71, desc[UR36][R20.64] ;  /* 0x000000241447a981 */ /* 0x000168000c1e1900 */
[----:B------:R0:W5:Y:S01]  /*13c20*/  @!P2 LDG.E R48, desc[UR36][R24.64] ;  /* 0x000000241830a981 */ /* 0x000162000c1e1900 */
[----:B-1----:R-:W1:Y:S03]  /*13c30*/  @!P3 LDC.64 R10, c[0x0][0x280] ;  /* 0x0000a000ff0abb82 */ /* 0x002e660000000a00 */
[----:B------:R0:W5:Y:S01]  /*13c40*/  @!P2 LDG.E R47, desc[UR36][R26.64] ;  /* 0x000000241a2fa981 */ /* 0x000162000c1e1900 */
[----:B------:R-:W-:-:S02]  /*13c50*/  IMAD.MOV.U32 R45, RZ, RZ, RZ ;  /* 0x000000ffff2d7224 */ /* 0x000fc400078e00ff */
[----:B0-----:R-:W-:Y:S01]  /*13c60*/  @!P3 IMAD.WIDE.U32 R30, R37, 0x4, R30 ;  /* 0x00000004251eb825 */ /* 0x001fe200078e001e */
[----:B------:R-:W-:-:S03]  /*13c70*/  ISETP.LT.U32.AND P0, PT, RZ, UR4, PT ;  /* 0x00000004ff007c0c */ /* 0x000fc6000bf01070 */
[C---:B------:R-:W-:Y:S01]  /*13c80*/  @!P3 IMAD.WIDE.U32 R6, R37.reuse, 0x4, R6 ;  /* 0x000000042506b825 */ /* 0x040fe200078e0006 */
[----:B------:R0:W5:Y:S03]  /*13c90*/  @!P3 LDG.E R70, desc[UR36][R30.64] ;  /* 0x000000241e46b981 */ /* 0x000166000c1e1900 */
[C---:B----4-:R-:W-:Y:S01]  /*13ca0*/  @!P3 IMAD.WIDE.U32 R8, R37.reuse, 0x4, R8 ;  /* 0x000000042508b825 */ /* 0x050fe200078e0008 */
[----:B------:R0:W5:Y:S03]  /*13cb0*/  @!P3 LDG.E R69, desc[UR36][R6.64] ;  /* 0x000000240645b981 */ /* 0x000166000c1e1900 */
[C---:B--2---:R-:W-:Y:S01]  /*13cc0*/  @!P3 IMAD.WIDE.U32 R4, R37.reuse, 0x4, R4 ;  /* 0x000000042504b825 */ /* 0x044fe200078e0004 */
[----:B------:R0:W5:Y:S03]  /*13cd0*/  @!P3 LDG.E R46, desc[UR36][R8.64] ;  /* 0x00000024082eb981 */ /* 0x000166000c1e1900 */
[----:B------:R-:W-:Y:S01]  /*13ce0*/  IMAD.U32 R3, RZ, RZ, UR5 ;  /* 0x00000005ff037e24 */ /* 0x000fe2000f8e00ff */
[----:B------:R0:W5:Y:S01]  /*13cf0*/  @!P3 LDG.E R45, desc[UR36][R4.64] ;  /* 0x00000024042db981 */ /* 0x000162000c1e1900 */
[----:B-1----:R-:W-:-:S03]  /*13d00*/  @!P3 IMAD.WIDE.U32 R10, R37, 0x4, R10 ;  /* 0x00000004250ab825 */ /* 0x002fc600078e000a */
[----:B------:R-:W-:Y:S02]  /*13d10*/  ISETP.GT.AND.EX P0, PT, R3, RZ, PT, P0 ;  /* 0x000000ff0300720c */ /* 0x000fe40003f04300 */
[----:B------:R0:W5:Y:S01]  /*13d20*/  @!P3 LDG.E R62, desc[UR36][R10.64] ;  /* 0x000000240a3eb981 */ /* 0x000162000c1e1900 */
[----:B------:R-:W-:Y:S01]  /*13d30*/  ISETP.GT.AND P3, PT, R50, -0x1, PT ;  /* 0xffffffff3200780c */ /* 0x000fe20003f64270 */
[----:B------:R-:W-:Y:S01]  /*13d40*/  BSSY B6, `(.L_x_7356) ;  /* 0x000136b000067945 */ /* 0x000fe20003800000 */
[----:B------:R-:W-:Y:S02]  /*13d50*/  CS2R R50, SRZ ;  /* 0x0000000000327805 */ /* 0x000fe4000001ff00 */
[----:B---3--:R-:W-:Y:S02]  /*13d60*/  @!P2 SHF.R.S32.HI R51, RZ, 0x1f, R13 ;  /* 0x0000001fff33a819 */ /* 0x008fe4000001140d */
[----:B------:R-:W-:-:S07]  /*13d70*/  @!P2 MOV R50, R13 ;  /* 0x0000000d0032a202 */ /* 0x000fce0000000f00 */
[----:B0-----:R-:W-:Y:S05]  /*13d80*/  @P3 BRA P0, `(.L_x_7357) ;  /* 0x0000003c00b43947 */ /* 0x001fea0000000000 */
        /* <DEDUP_REMOVED lines=25> */
.L_x_7361:
[----:B------:R-:W-:Y:S05]  /*13f20*/  BSYNC B8 ;  /* 0x0000000000087941 */ /* 0x000fea0003800000 */
.L_x_7360:
        /* <DEDUP_REMOVED lines=23> */
.L_x_7363:
[----:B------:R-:W-:Y:S05]  /*140a0*/  BSYNC B8 ;  /* 0x0000000000087941 */ /* 0x000fea0003800000 */
.L_x_7362:
        /* <DEDUP_REMOVED lines=26> */
.L_x_7365:
[----:B------:R-:W-:Y:S05]  /*14250*/  BSYNC B8 ;  /* 0x0000000000087941 */ /* 0x000fea0003800000 */
.L_x_7364:
        /* <DEDUP_REMOVED lines=15> */
.L_x_7368:
        /* <DEDUP_REMOVED lines=24> */
.L_x_7367:
[----:B------:R-:W-:Y:S05]  /*144d0*/  BSYNC B8 ;  /* 0x0000000000087941 */ /* 0x000fea0003800000 */
.L_x_7366:
[----:B------:R-:W-:-:S05]  /*144e0*/  IADD3 R22, P0, R22, 0x4, RZ ;  /* 0x0000000416167810 */ /* 0x000fca0007f1e0ff */
[----:B------:R-:W-:Y:S01]  /*144f0*/  IMAD.X R23, RZ, RZ, R23, P0 ;  /* 0x000000ffff177224 */ /* 0x000fe200000e0617 */
[----:B------:R-:W-:-:S04]  /*14500*/  ISETP.GE.U32.AND P0, PT, R22, R25, PT ;  /* 0x000000191600720c */ /* 0x000fc80003f06070 */
[----:B------:R-:W-:-:S13]  /*14510*/  ISETP.GE.U32.AND.EX P0, PT, R23, R24, PT, P0 ;  /* 0x000000181700720c */ /* 0x000fda0003f06100 */
[----:B------:R-:W-:Y:S05]  /*14520*/  @!P0 BRA `(.L_x_7368) ;  /* 0xfffffffc00888947 */ /* 0x000fea000383ffff */
.L_x_7359:
[----:B------:R-:W-:Y:S05]  /*14530*/  BSYNC B7 ;  /* 0x0000000000077941 */ /* 0x000fea0003800000 */
.L_x_7358:
        /* <DEDUP_REMOVED lines=28> */
.L_x_7372:
[----:B------:R-:W-:Y:S05]  /*14700*/  BSYNC B8 ;  /* 0x0000000000087941 */ /* 0x000fea0003800000 */
.L_x_7371:
        /* <DEDUP_REMOVED lines=23> */
.L_x_7374:
[----:B------:R-:W-:Y:S05]  /*14880*/  BSYNC B8 ;  /* 0x0000000000087941 */ /* 0x000fea0003800000 */
.L_x_7373:
        /* <DEDUP_REMOVED lines=26> */
.L_x_7376:
[----:B------:R-:W-:Y:S05]  /*14a30*/  BSYNC B8 ;  /* 0x0000000000087941 */ /* 0x000fea0003800000 */
.L_x_7375:
        /* <DEDUP_REMOVED lines=15> */
.L_x_7379:
[----:B------:R-:W-:Y:S01]  /*14b30*/  MOV R18, R0 ;  /* 0x0000000000127202 */ /* 0x000fe20000000f00 */
        /* <DEDUP_REMOVED lines=24> */
.L_x_7378:
[----:B------:R-:W-:Y:S05]  /*14cc0*/  BSYNC B8 ;  /* 0x0000000000087941 */ /* 0x000fea0003800000 */
.L_x_7377:
[----:B------:R-:W-:-:S05]  /*14cd0*/  IADD3 R0, P0, R18, 0x4, RZ ;  /* 0x0000000412007810 */ /* 0x000fca0007f1e0ff */
[----:B------:R-:W-:Y:S01]  /*14ce0*/  IMAD.X R19, RZ, RZ, R19, P0 ;  /* 0x000000ffff137224 */ /* 0x000fe200000e0613 */
[----:B------:R-:W-:-:S04]  /*14cf0*/  ISETP.GE.U32.AND P0, PT, R0, R23, PT ;  /* 0x000000170000720c */ /* 0x000fc80003f06070 */
[----:B------:R-:W-:-:S13]  /*14d00*/  ISETP.GE.U32.AND.EX P0, PT, R19, R22, PT, P0 ;  /* 0x000000161300720c */ /* 0x000fda0003f06100 */
[----:B------:R-:W-:Y:S05]  /*14d10*/  @!P0 BRA `(.L_x_7379) ;  /* 0xfffffffc00848947 */ /* 0x000fea000383ffff */
.L_x_7370:
[----:B------:R-:W-:Y:S05]  /*14d20*/  BSYNC B7 ;  /* 0x0000000000077941 */ /* 0x000fea0003800000 */
.L_x_7369:
        /* <DEDUP_REMOVED lines=28> */
.L_x_7383:
[----:B------:R-:W-:Y:S05]  /*14ef0*/  BSYNC B8 ;  /* 0x0000000000087941 */ /* 0x000fea0003800000 */
.L_x_7382:
        /* <DEDUP_REMOVED lines=23> */
.L_x_7385:
[----:B------:R-:W-:Y:S05]  /*15070*/  BSYNC B8 ;  /* 0x0000000000087941 */ /* 0x000fea0003800000 */
.L_x_7384:
        /* <DEDUP_REMOVED lines=26> */
.L_x_7387:
[----:B------:R-:W-:Y:S05]  /*15220*/  BSYNC B8 ;  /* 0x0000000000087941 */ /* 0x000fea0003800000 */
.L_x_7386:
        /* <DEDUP_REMOVED lines=15> */
.L_x_7390:
        /* <DEDUP_REMOVED lines=25> */
.L_x_7389:
[----:B------:R-:W-:Y:S05]  /*154b0*/  BSYNC B8 ;  /* 0x0000000000087941 */ /* 0x000fea0003800000 */
.L_x_7388:
[----:B------:R-:W-:-:S05]  /*154c0*/  IADD3 R0, P0, R16, 0x4, RZ ;  /* 0x0000000410007810 */ /* 0x000fca0007f1e0ff */
[----:B------:R-:W-:Y:S01]  /*154d0*/  IMAD.X R17, RZ, RZ, R17, P0 ;  /* 0x000000ffff117224 */ /* 0x000fe200000e0611 */
[----:B------:R-:W-:-:S04]  /*154e0*/  ISETP.GE.U32.AND P0, PT, R0, R19, PT ;  /* 0x000000130000720c */ /* 0x000fc80003f06070 */
[----:B------:R-:W-:-:S13]  /*154f0*/  ISETP.GE.U32.AND.EX P0, PT, R17, R18, PT, P0 ;  /* 0x000000121100720c */ /* 0x000fda0003f06100 */
[----:B------:R-:W-:Y:S05]  /*15500*/  @!P0 BRA `(.L_x_7390) ;  /* 0xfffffffc00848947 */ /* 0x000fea000383ffff */
.L_x_7381:
[----:B------:R-:W-:Y:S05]  /*15510*/  BSYNC B7 ;  /* 0x0000000000077941 */ /* 0x000fea0003800000 */
.L_x_7380:
        /* <DEDUP_REMOVED lines=28> */
.L_x_7394:
[----:B------:R-:W-:Y:S05]  /*156e0*/  BSYNC B8 ;  /* 0x0000000000087941 */ /* 0x000fea0003800000 */
.L_x_7393:
        /* <DEDUP_REMOVED lines=23> */
.L_x_7396:
[----:B------:R-:W-:Y:S05]  /*15860*/  BSYNC B8 ;  /* 0x0000000000087941 */ /* 0x000fea0003800000 */
.L_x_7395:
        /* <DEDUP_REMOVED lines=26> */
.L_x_7398:
[----:B------:R-:W-:Y:S05]  /*15a10*/  BSYNC B8 ;  /* 0x0000000000087941 */ /* 0x000fea0003800000 */
.L_x_7397:
        /* <DEDUP_REMOVED lines=15> */
.L_x_7401:
        /* <DEDUP_REMOVED lines=24> */
.L_x_7400:
[----:B------:R-:W-:Y:S05]  /*15c90*/  BSYNC B8 ;  /* 0x0000000000087941 */ /* 0x000fea0003800000 */
.L_x_7399:
[----:B------:R-:W-:-:S04]  /*15ca0*/  IADD3 R16, P0, R16, 0x4, RZ ;  /* 0x0000000410107810 */ /* 0x000fc80007f1e0ff */
[----:B------:R-:W-:Y:S02]  /*15cb0*/  IADD3.X R17, RZ, R17, RZ, P0, !PT ;  /* 0x00000011ff117210 */ /* 0x000fe400007fe4ff */
[----:B------:R-:W-:-:S04]  /*15cc0*/  ISETP.GE.U32.AND P0, PT, R16, R19, PT ;  /* 0x000000131000720c */ /* 0x000fc80003f06070 */
[----:B------:R-:W-:-:S13]  /*15cd0*/  ISETP.GE.U32.AND.EX P0, PT, R17, R18, PT, P0 ;  /* 0x000000121100720c */ /* 0x000fda0003f06100 */
[----:B------:R-:W-:Y:S05]  /*15ce0*/  @!P0 BRA `(.L_x_7401) ;  /* 0xfffffffc00888947 */ /* 0x000fea000383ffff */
.L_x_7392:
[----:B------:R-:W-:Y:S05]  /*15cf0*/  BSYNC B7 ;  /* 0x0000000000077941 */ /* 0x000fea0003800000 */
.L_x_7391:
        /* <DEDUP_REMOVED lines=28> */
.L_x_7405:
[----:B------:R-:W-:Y:S05]  /*15ec0*/  BSYNC B8 ;  /* 0x0000000000087941 */ /* 0x000fea0003800000 */
.L_x_7404:
        /* <DEDUP_REMOVED lines=23> */
.L_x_7407:
[----:B------:R-:W-:Y:S05]  /*16040*/  BSYNC B8 ;  /* 0x0000000000087941 */ /* 0x000fea0003800000 */
.L_x_7406:
        /* <DEDUP_REMOVED lines=26> */
.L_x_7409:
[----:B------:R-:W-:Y:S05]  /*161f0*/  BSYNC B8 ;  /* 0x0000000000087941 */ /* 0x000fea0003800000 */
.L_x_7408:
        /* <DEDUP_REMOVED lines=15> */
.L_x_7412:
        /* <DEDUP_REMOVED lines=24> */
.L_x_7411:
[----:B------:R-:W-:Y:S05]  /*16470*/  BSYNC B8 ;  /* 0x0000000000087941 */ /* 0x000fea0003800000 */
.L_x_7410:
[----:B------:R-:W-:-:S05]  /*16480*/  IADD3 R16, P0, R16, 0x4, RZ ;  /* 0x0000000410107810 */ /* 0x000fca0007f1e0ff */
[----:B------:R-:W-:Y:S01]  /*16490*/  IMAD.X R17, RZ, RZ, R17, P0 ;  /* 0x000000ffff117224 */ /* 0x000fe200000e0611 */
[----:B------:R-:W-:-:S04]  /*164a0*/  ISETP.GE.U32.AND P0, PT, R16, R19, PT ;  /* 0x000000131000720c */ /* 0x000fc80003f06070 */
[----:B------:R-:W-:-:S13]  /*164b0*/  ISETP.GE.U32.AND.EX P0, PT, R17, R18, PT, P0 ;  /* 0x000000121100720c */ /* 0x000fda0003f06100 */
[----:B------:R-:W-:Y:S05]  /*164c0*/  @!P0 BRA `(.L_x_7412) ;  /* 0xfffffffc00888947 */ /* 0x000fea000383ffff */
.L_x_7403:
[----:B------:R-:W-:Y:S05]  /*164d0*/  BSYNC B7 ;  /* 0x0000000000077941 */ /* 0x000fea0003800000 */
.L_x_7402:
        /* <DEDUP_REMOVED lines=28> */
.L_x_7416:
[----:B------:R-:W-:Y:S05]  /*166a0*/  BSYNC B8 ;  /* 0x0000000000087941 */ /* 0x000fea0003800000 */
.L_x_7415:
        /* <DEDUP_REMOVED lines=23> */
.L_x_7418:
[----:B------:R-:W-:Y:S05]  /*16820*/  BSYNC B8 ;  /* 0x0000000000087941 */ /* 0x000fea0003800000 */
.L_x_7417:
        /* <DEDUP_REMOVED lines=26> */
.L_x_7420:
[----:B------:R-:W-:Y:S05]  /*169d0*/  BSYNC B8 ;  /* 0x0000000000087941 */ /* 0x000fea0003800000 */
.L_x_7419:
        /* <DEDUP_REMOVED lines=15> */
.L_x_7423:
        /* <DEDUP_REMOVED lines=24> */
.L_x_7422:
[----:B------:R-:W-:Y:S05]  /*16c50*/  BSYNC B8 ;  /* 0x0000000000087941 */ /* 0x000fea0003800000 */
.L_x_7421:
[----:B------:R-:W-:-:S05]  /*16c60*/  IADD3 R16, P0, R16, 0x4, RZ ;  /* 0x0000000410107810 */ /* 0x000fca0007f1e0ff */
[----:B------:R-:W-:Y:S01]  /*16c70*/  IMAD.X R17, RZ, RZ, R17, P0 ;  /* 0x000000ffff117224 */ /* 0x000fe200000e0611 */
[----:B------:R-:W-:-:S04]  /*16c80*/  ISETP.GE.U32.AND P0, PT, R16, R19, PT ;  /* 0x000000131000720c */ /* 0x000fc80003f06070 */
[----:B------:R-:W-:-:S13]  /*16c90*/  ISETP.GE.U32.AND.EX P0, PT, R17, R18, PT, P0 ;  /* 0x000000121100720c */ /* 0x000fda0003f06100 */
[----:B------:R-:W-:Y:S05]  /*16ca0*/  @!P0 BRA `(.L_x_7423) ;  /* 0xfffffffc00888947 */ /* 0x000fea000383ffff */
.L_x_7414:
[----:B------:R-:W-:Y:S05]  /*16cb0*/  BSYNC B7 ;  /* 0x0000000000077941 */ /* 0x000fea0003800000 */
.L_x_7413:
        /* <DEDUP_REMOVED lines=28> */
.L_x_7427:
[----:B------:R-:W-:Y:S05]  /*16e80*/  BSYNC B8 ;  /* 0x0000000000087941 */ /* 0x000fea0003800000 */
.L_x_7426:
        /* <DEDUP_REMOVED lines=23> */
.L_x_7429:
[----:B------:R-:W-:Y:S05]  /*17000*/  BSYNC B8 ;  /* 0x0000000000087941 */ /* 0x000fea0003800000 */
.L_x_7428:
        /* <DEDUP_REMOVED lines=26> */
.L_x_7431:
[----:B------:R-:W-:Y:S05]  /*171b0*/  BSYNC B8 ;  /* 0x0000000000087941 */ /* 0x000fea0003800000 */
.L_x_7430:
        /* <DEDUP_REMOVED lines=15> */
.L_x_7434:
        /* <DEDUP_REMOVED lines=24> */
.L_x_7433:
[----:B------:R-:W-:Y:S05]  /*17430*/  BSYNC B8 ;  /* 0x0000000000087941 */ /* 0x000fea0003800000 */
.L_x_7432:
[----:B------:R-:W-:-:S04]  /*17440*/  IADD3 R16, P0, R16, 0x4, RZ ;  /* 0x0000000410107810 */ /* 0x000fc80007f1e0ff */
[----:B------:R-:W-:Y:S02]  /*17450*/  IADD3.X R17, RZ, R17, RZ, P0, !PT ;  /* 0x00000011ff117210 */ /* 0x000fe400007fe4ff */
[----:B------:R-:W-:-:S04]  /*17460*/  ISETP.GE.U32.AND P0, PT, R16, R19, PT ;  /* 0x000000131000720c */ /* 0x000fc80003f06070 */
[----:B------:R-:W-:-:S13]  /*17470*/  ISETP.GE.U32.AND.EX P0, PT, R17, R18, PT, P0 ;  /* 0x000000121100720c */ /* 0x000fda0003f06100 */
[----:B------:R-:W-:Y:S05]  /*17480*/  @!P0 BRA `(.L_x_7434) ;  /* 0xfffffffc00888947 */ /* 0x000fea000383ffff */
.L_x_7425:
[----:B------:R-:W-:Y:S05]  /*17490*/  BSYNC B7 ;  /* 0x0000000000077941 */ /* 0x000fea0003800000 */
.L_x_7424:
        /* <DEDUP_REMOVED lines=28> */
.L_x_7438:
[----:B------:R-:W-:Y:S05]  /*17660*/  BSYNC B8 ;  /* 0x0000000000087941 */ /* 0x000fea0003800000 */
.L_x_7437:
        /* <DEDUP_REMOVED lines=23> */
.L_x_7440:
[----:B------:R-:W-:Y:S05]  /*177e0*/  BSYNC B8 ;  /* 0x0000000000087941 */ /* 0x000fea0003800000 */
.L_x_7439:
        /* <DEDUP_REMOVED lines=26> */
.L_x_7442:
[----:B------:R-:W-:Y:S05]  /*17990*/  BSYNC B8 ;  /* 0x0000000000087941 */ /* 0x000fea0003800000 */
.L_x_7441:
        /* <DEDUP_REMOVED lines=12> */
.L_x_7445:
        /* <DEDUP_REMOVED lines=24> */
.L_x_7444:
[----:B------:R-:W-:Y:S05]  /*17be0*/  BSYNC B8 ;  /* 0x0000000000087941 */ /* 0x000fea0003800000 */
.L_x_7443:
[----:B------:R-:W-:-:S05]  /*17bf0*/  IADD3 R16, P0, R16, 0x4, RZ ;  /* 0x0000000410107810 */ /* 0x000fca0007f1e0ff */
[----:B------:R-:W-:Y:S01]  /*17c00*/  IMAD.X R17, RZ, RZ, R17, P0 ;  /* 0x000000ffff117224 */ /* 0x000fe200000e0611 */
[----:B------:R-:W-:-:S04]  /*17c10*/  ISETP.GE.U32.AND P0, PT, R16, R18, PT ;  /* 0x000000121000720c */ /* 0x000fc80003f06070 */
[----:B------:R-:W-:-:S13]  /*17c20*/  ISETP.GE.U32.AND.EX P0, PT, R17, R19, PT, P0 ;  /* 0x000000131100720c */ /* 0x000fda0003f06100 */
[----:B------:R-:W-:Y:S05]  /*17c30*/  @!P0 BRA `(.L_x_7445) ;  /* 0xfffffffc00888947 */ /* 0x000fea000383ffff */
.L_x_7436:
[----:B------:R-:W-:Y:S05]  /*17c40*/  BSYNC B7 ;  /* 0x0000000000077941 */ /* 0x000fea0003800000 */
.L_x_7435:
[----:B------:R-:W-:Y:S05]  /*17c50*/  BRA `(.L_x_7446) ;  /* 0x000000f400e47947 */ /* 0x000fea0003800000 */
.L_x_7357:
        /* <DEDUP_REMOVED lines=25> */
.L_x_7450:
[----:B------:R-:W-:Y:S05]  /*17df0*/  BSYNC B8 ;  /* 0x0000000000087941 */ /* 0x000fea0003800000 */
.L_x_7449:
        /* <DEDUP_REMOVED lines=23> */
.L_x_7452:
[----:B------:R-:W-:Y:S05]  /*17f70*/  BSYNC B8 ;  /* 0x0000000000087941 */ /* 0x000fea0003800000 */
.L_x_7451:
        /* <DEDUP_REMOVED lines=26> */
.L_x_7454:
[----:B------:R-:W-:Y:S05]  /*18120*/  BSYNC B8 ;  /* 0x0000000000087941 */ /* 0x000fea0003800000 */
.L_x_7453:
[----:B------:R-:W0:Y:S01]  /*18130*/  LDC R31, c[0x0][0x230] ;  /* 0x00008c00ff1f7b82 */ /* 0x000e220000000800 */
[----:B------:R-:W-:Y:S01]  /*18140*/  SHF.R.S32.HI R0, RZ, 0x1f, R22 ;  /* 0x0000001fff007819 */ /* 0x000fe20000011416 */
[----:B------:R-:W-:Y:S01]  /*18150*/  ULDC.64 UR4, c[0x0][0x228] ;  /* 0x00008a0000047ab9 */ /* 0x000fe20000000a00 */
[----:B------:R-:W-:Y:S01]  /*18160*/  CS2R R24, SRZ ;  /* 0x0000000000187805 */ /* 0x000fe2000001ff00 */
[----:B------:R-:W-:-:S04]  /*18170*/  IMAD.WIDE.U32 R4, R22, UR4, RZ ;  /* 0x0000000416047c25 */ /* 0x000fc8000f8e00ff */
[----:B------:R-:W-:Y:S02]  /*18180*/  IMAD R3, R0, UR4, RZ ;  /* 0x0000000400037c24 */ /* 0x000fe4000f8e02ff */
[----:B------:R-:W-:Y:S02]  /*18190*/  IMAD.MOV.U32 R26, RZ, RZ, R4 ;  /* 0x000000ffff1a7224 */ /* 0x000fe400078e0004 */
[----:B------:R-:W-:-:S04]  /*181a0*/  IMAD R3, R22, UR5, R3 ;  /* 0x0000000516037c24 */ /* 0x000fc8000f8e0203 */
[----:B------:R-:W-:Y:S01]  /*181b0*/  IMAD.IADD R5, R5, 0x1, R3 ;  /* 0x0000000105057824 */ /* 0x000fe200078e0203 */
[----:B0-----:R-:W-:-:S04]  /*181c0*/  IADD3 R30, R31, -0x1, RZ ;  /* 0xffffffff1f1e7810 */ /* 0x001fc80007ffe0ff */
[----:B------:R-:W-:-:S13]  /*181d0*/  ISETP.GE.U32.AND P0, PT, R30, 0x3, PT ;  /* 0x000000031e00780c */ /* 0x000fda0003f06070 */
[----:B------:R-:W-:Y:S05]  /*181e0*/  @!P0 BRA `(.L_x_7455) ;  /* 0x0000000c003c8947 */ /* 0x000fea0003800000 */
[----:B------:R-:W-:Y:S01]  /*181f0*/  LOP3.LUT R0, R31, 0x3, RZ, 0xc0, !PT ;  /* 0x000000031f007812 */ /* 0x000fe200078ec0ff */
[----:B------:R-:W-:Y:S01]  /*18200*/  BSSY B0, `(.L_x_7455) ;  /* 0x00000cd000007945 */ /* 0x000fe20003800000 */
[----:B------:R-:W-:Y:S02]  /*18210*/  CS2R R24, SRZ ;  /* 0x0000000000187805 */ /* 0x000fe4000001ff00 */
[----:B------:R-:W-:-:S07]  /*18220*/  IADD3 R31, -R0, R31, RZ ;  /* 0x0000001f001f7210 */ /* 0x000fce0007ffe1ff */
.L_x_7468:
        /* <DEDUP_REMOVED lines=15> */
.L_x_7457:
        /* <DEDUP_REMOVED lines=19> */
.L_x_7458:
[----:B------:R-:W-:Y:S05]  /*18450*/  BSYNC B1 ;  /* 0x0000000000017941 */ /* 0x000fea0003800000 */
.L_x_7456:
        /* <DEDUP_REMOVED lines=32> */
.L_x_7460:
        /* <DEDUP_REMOVED lines=19> */
.L_x_7461:
[----:B------:R-:W-:Y:S05]  /*18790*/  BSYNC B1 ;  /* 0x0000000000017941 */ /* 0x000fea0003800000 */
.L_x_7459:
        /* <DEDUP_REMOVED lines=29> */
.L_x_7463:
        /* <DEDUP_REMOVED lines=19> */
.L_x_7464:
[----:B------:R-:W-:Y:S05]  /*18aa0*/  BSYNC B1 ;  /* 0x0000000000017941 */ /* 0x000fea0003800000 */
.L_x_7462:
        /* <DEDUP_REMOVED lines=28> */
.L_x_7466:
        /* <DEDUP_REMOVED lines=19> */
.L_x_7467:
[----:B------:R-:W-:Y:S05]  /*18da0*/  BSYNC B1 ;  /* 0x0000000000017941 */ /* 0x000fea0003800000 */
.L_x_7465:
        /* <DEDUP_REMOVED lines=19> */
.L_x_7455:
        /* <DEDUP_REMOVED lines=18> */
.L_x_7471:
        /* <DEDUP_REMOVED lines=19> */
.L_x_7472:
[----:B------:R-:W-:Y:S05]  /*19130*/  BSYNC B0 ;  /* 0x0000000000007941 */ /* 0x000fea0003800000 */
.L_x_7470:
        /* <DEDUP_REMOVED lines=8> */
[----:B------:R-:W-:Y:S01]  /*191c0*/  MOV R4, R24 ;  /* 0x0000001800047202 */ /* 0x000fe20000000f00 */
[----:B------:R-:W-:Y:S01]  /*191d0*/  IMAD.MOV.U32 R5, RZ, RZ, R25 ;  /* 0x000000ffff057224 */ /* 0x000fe200078e0019 */
        /* <DEDUP_REMOVED lines=28> */
.L_x_7474:
        /* <DEDUP_REMOVED lines=19> */
.L_x_7475:
[----:B------:R-:W-:Y:S05]  /*194d0*/  BSYNC B0 ;  /* 0x0000000000007941 */ /* 0x000fea0003800000 */
.L_x_7473:
[----:B------:R-:W-:Y:S01]  /*194e0*/  ULDC.64 UR4, c[0x0][0x240] ;  /* 0x0000900000047ab9 */ /* 0x000fe20000000a00 */
[----:B------:R-:W-:Y:S01]  /*194f0*/  SHF.R.S32.HI R3, RZ, 0x1f, R30 ;  /* 0x0000001fff037819 */ /* 0x000fe2000001141e */
[----:B------:R-:W0:Y:S01]  /*19500*/  LDC R0, c[0x0][0x230] ;  /* 0x00008c00ff007b82 */ /* 0x000e220000000800 */
[----:B------:R-:W-:-:S04]  /*19510*/  LEA R6, P0, R30, UR4, 0x3 ;  /* 0x000000041e067c11 */ /* 0x000fc8000f8018ff */
[----:B------:R-:W-:-:S06]  /*19520*/  LEA.HI.X R7, R30, UR5, R3, 0x3, P0 ;  /* 0x000000051e077c11 */ /* 0x000fcc00080f1c03 */
        /* <DEDUP_REMOVED lines=8> */
[----:B------:R-:W-:Y:S01]  /*195b0*/  ISETP.NE.AND P0, PT, R0, 0x2, PT ;  /* 0x000000020000780c */ /* 0x000fe20003f05270 */
        /* <DEDUP_REMOVED lines=24> */
.L_x_7477:
        /* <DEDUP_REMOVED lines=18> */
.L_x_7478:
[----:B------:R-:W-:Y:S05]  /*19860*/  BSYNC B0 ;  /* 0x0000000000007941 */ /* 0x000fea0003800000 */
.L_x_7476:
        /* <DEDUP_REMOVED lines=12> */
.L_x_7469:
        /* <DEDUP_REMOVED lines=17> */
.L_x_7481:
        /* <DEDUP_REMOVED lines=24> */
.L_x_7480:
[----:B------:R-:W-:Y:S05]  /*19bc0*/  BSYNC B8 ;  /* 0x0000000000087941 */ /* 0x000fea0003800000 */
.L_x_7479:
[----:B------:R-:W-:-:S04]  /*19bd0*/  IADD3 R22, P0, R22, 0x4, RZ ;  /* 0x0000000416167810 */ /* 0x000fc80007f1e0ff */
[----:B------:R-:W-:Y:S02]  /*19be0*/  IADD3.X R23, RZ, R23, RZ, P0, !PT ;  /* 0x00000017ff177210 */ /* 0x000fe400007fe4ff */
[----:B------:R-:W-:-:S04]  /*19bf0*/  ISETP.GE.U32.AND P0, PT, R22, R19, PT ;  /* 0x000000131600720c */ /* 0x000fc80003f06070 */
[----:B------:R-:W-:-:S13]  /*19c00*/  ISETP.GE.U32.AND.EX P0, PT, R23, R24, PT, P0 ;  /* 0x000000181700720c */ /* 0x000fda0003f06100 */
[----:B------:R-:W-:Y:S05]  /*19c10*/  @!P0 BRA `(.L_x_7481) ;  /* 0xfffffffc00888947 */ /* 0x000fea000383ffff */
.L_x_7448:
[----:B------:R-:W-:Y:S05]  /*19c20*/  BSYNC B7 ;  /* 0x0000000000077941 */ /* 0x000fea0003800000 */
.L_x_7447:
[----:B-----5:R-:W0:Y:S01]  /*19c30*/  S2R R0, SR_TID.X ;  /* 0x0000000000007919 */ /* 0x020e220000002100 */
        /* <DEDUP_REMOVED lines=27> */
.L_x_7485:
[----:B------:R-:W-:Y:S05]  /*19df0*/  BSYNC B8 ;  /* 0x0000000000087941 */ /* 0x000fea0003800000 */
.L_x_7484:
        /* <DEDUP_REMOVED lines=23> */
.L_x_7487:
[----:B------:R-:W-:Y:S05]  /*19f70*/  BSYNC B8 ;  /* 0x0000000000087941 */ /* 0x000fea0003800000 */
.L_x_7486:
        /* <DEDUP_REMOVED lines=26> */
.L_x_7489:
[----:B------:R-:W-:Y:S05]  /*1a120*/  BSYNC B8 ;  /* 0x0000000000087941 */ /* 0x000fea0003800000 */
.L_x_7488:
[----:B------:R-:W0:Y:S01]  /*1a130*/  LDC R30, c[0x0][0x230] ;  /* 0x00008c00ff1e7b82 */ /* 0x000e220000000800 */
[----:B------:R-:W-:Y:S01]  /*1a140*/  SHF.R.S32.HI R0, RZ, 0x1f, R44 ;  /* 0x0000001fff007819 */ /* 0x000fe2000001142c */
[----:B------:R-:W-:Y:S01]  /*1a150*/  ULDC.64 UR4, c[0x0][0x228] ;  /* 0x00008a0000047ab9 */ /* 0x000fe20000000a00 */
[----:B------:R-:W-:Y:S01]  /*1a160*/  MOV R24, RZ ;  /* 0x000000ff00187202 */ /* 0x000fe20000000f00 */
[----:B------:R-:W-:-:S04]  /*1a170*/  IMAD.WIDE.U32 R4, R44, UR4, RZ ;  /* 0x000000042c047c25 */ /* 0x000fc8000f8e00ff */
[----:B------:R-:W-:Y:S02]  /*1a180*/  IMAD R3, R0, UR4, RZ ;  /* 0x0000000400037c24 */ /* 0x000fe4000f8e02ff */
[----:B------:R-:W-:Y:S02]  /*1a190*/  IMAD.MOV.U32 R25, RZ, RZ, R4 ;  /* 0x000000ffff197224 */ /* 0x000fe400078e0004 */
[----:B------:R-:W-:Y:S02]  /*1a1a0*/  IMAD R3, R44, UR5, R3 ;  /* 0x000000052c037c24 */ /* 0x000fe4000f8e0203 */
[----:B------:R-:W-:Y:S02]  /*1a1b0*/  IMAD.MOV.U32 R19, RZ, RZ, RZ ;  /* 0x000000ffff137224 */ /* 0x000fe400078e00ff */
        /* <DEDUP_REMOVED lines=9> */
.L_x_7503:
        /* <DEDUP_REMOVED lines=15> */
.L_x_7492:
        /* <DEDUP_REMOVED lines=19> */
.L_x_7493:
[----:B------:R-:W-:Y:S05]  /*1a470*/  BSYNC B1 ;  /* 0x0000000000017941 */ /* 0x000fea0003800000 */
.L_x_7491:
[----:B------:R-:W-:Y:S01]  /*1a480*/  ULDC.64 UR4, c[0x0][0x240] ;  /* 0x0000900000047ab9 */ /* 0x000fe20000000a00 */
[----:B------:R-:W2:Y:S01]  /*1a490*/  LDG.E.64 R20, desc[UR36][R10.64+-0x8] ;  /* 0xfffff8240a147981 */ /* 0x000ea2000c1e1b00 */
[----:B------:R-:W-:Y:S02]  /*1a4a0*/  SHF.R.S32.HI R3, RZ, 0x1f, R28 ;  /* 0x0000001fff037819 */ /* 0x000fe4000001141c */
        /* <DEDUP_REMOVED lines=29> */
.L_x_7495:
        /* <DEDUP_REMOVED lines=19> */
.L_x_7496:
[----:B------:R-:W-:Y:S05]  /*1a7b0*/  BSYNC B1 ;  /* 0x0000000000017941 */ /* 0x000fea0003800000 */
.L_x_7494:
        /* <DEDUP_REMOVED lines=29> */
.L_x_7498:
        /* <DEDUP_REMOVED lines=19> */
.L_x_7499:
[----:B------:R-:W-:Y:S05]  /*1aac0*/  BSYNC B1 ;  /* 0x0000000000017941 */ /* 0x000fea0003800000 */
.L_x_7497:
        /* <DEDUP_REMOVED lines=28> */
.L_x_7501:
        /* <DEDUP_REMOVED lines=19> */
.L_x_7502:
[----:B------:R-:W-:Y:S05]  /*1adc0*/  BSYNC B1 ;  /* 0x0000000000017941 */ /* 0x000fea0003800000 */
.L_x_7500:
[----:B------:R-:W2:Y:S01]  /*1add0*/  LDG.E.64 R14, desc[UR36][R14.64+-0x18] ;  /* 0xffffe8240e0e7981 */ /* 0x000ea2000c1e1b00 */
[----:B------:R-:W-:Y:S01]  /*1ade0*/  IADD3 R7, P0, RZ, -R25, RZ ;  /* 0x80000019ff077210 */ /* 0x000fe20007f1e0ff */
[----:B------:R-:W-:Y:S01]  /*1adf0*/  IMAD.MOV.U32 R6, RZ, RZ, R12 ;  /* 0x000000ffff067224 */ /* 0x000fe200078e000c */
[----:B------:R-:W-:Y:S01]  /*1ae00*/  IADD3 R30, R30, -0x4, RZ ;  /* 0xfffffffc1e1e7810 */ /* 0x000fe20007ffe0ff */
[----:B------:R-:W-:Y:S02]  /*1ae10*/  VIADD R28, R28, 0xfffffffc ;  /* 0xfffffffc1c1c7836 */ /* 0x000fe40000000000 */
[----:B------:R-:W-:Y:S01]  /*1ae20*/  IMAD.X R3, RZ, RZ, ~R5, P0 ;  /* 0x000000ffff037224 */ /* 0x000fe200000e0e05 */
[----:B------:R-:W-:Y:S01]  /*1ae30*/  ISETP.NE.AND P0, PT, R30, RZ, PT ;  /* 0x000000ff1e00720c */ /* 0x000fe20003f05270 */
[----:B------:R-:W-:-:S04]  /*1ae40*/  IMAD.WIDE.U32 R20, R10, R7, R20 ;  /* 0x000000070a147225 */ /* 0x000fc800078e0014 */
[----:B------:R-:W-:-:S04]  /*1ae50*/  IMAD R3, R3, R10, RZ ;  /* 0x0000000a03037224 */ /* 0x000fc800078e02ff */
        /* <DEDUP_REMOVED lines=10> */
.L_x_7490:
        /* <DEDUP_REMOVED lines=18> */
.L_x_7506:
        /* <DEDUP_REMOVED lines=19> */
.L_x_7507:
[----:B------:R-:W-:Y:S05]  /*1b150*/  BSYNC B0 ;  /* 0x0000000000007941 */ /* 0x000fea0003800000 */
.L_x_7505:
[----:B------:R-:W-:Y:S01]  /*1b160*/  ULDC.64 UR4, c[0x0][0x240] ;  /* 0x0000900000047ab9 */ /* 0x000fe20000000a00 */
[----:B------:R-:W-:Y:S01]  /*1b170*/  SHF.R.S32.HI R3, RZ, 0x1f, R28 ;  /* 0x0000001fff037819 */ /* 0x000fe2000001141c */
[----:B------:R-:W0:Y:S01]  /*1b180*/  LDC R0, c[0x0][0x230] ;  /* 0x00008c00ff007b82 */ /* 0x000e220000000800 */
[----:B------:R-:W-:-:S04]  /*1b190*/  LEA R10, P0, R28, UR4, 0x3 ;  /* 0x000000041c0a7c11 */ /* 0x000fc8000f8018ff */
[----:B------:R-:W-:-:S05]  /*1b1a0*/  LEA.HI.X R11, R28, UR5, R3, 0x3, P0 ;  /* 0x000000051c0b7c11 */ /* 0x000fca00080f1c03 */
[----:B------:R-:W2:Y:S01]  /*1b1b0*/  LDG.E.64 R6, desc[UR36][R10.64] ;  /* 0x000000240a067981 */ /* 0x000ea2000c1e1b00 */
[----:B------:R-:W-:Y:S01]  /*1b1c0*/  IADD3 R9, P0, RZ, -R12, RZ ;  /* 0x8000000cff097210 */ /* 0x000fe20007f1e0ff */
[----:B------:R-:W-:Y:S02]  /*1b1d0*/  IMAD.MOV.U32 R4, RZ, RZ, R25 ;  /* 0x000000ffff047224 */ /* 0x000fe400078e0019 */
[----:B------:R-:W-:Y:S02]  /*1b1e0*/  IMAD.MOV.U32 R8, RZ, RZ, R24 ;  /* 0x000000ffff087224 */ /* 0x000fe400078e0018 */
        /* <DEDUP_REMOVED lines=29> */
.L_x_7509:
        /* <DEDUP_REMOVED lines=19> */
.L_x_7510:
[----:B------:R-:W-:Y:S05]  /*1b4f0*/  BSYNC B0 ;  /* 0x0000000000007941 */ /* 0x000fea0003800000 */
.L_x_7508:
[----:B------:R-:W2:Y:S01]  /*1b500*/  LDG.E.64 R6, desc[UR36][R10.64+-0x8] ;  /* 0xfffff8240a067981 */ /* 0x000ea2000c1e1b00 */
[----:B------:R-:W0:Y:S01]  /*1b510*/  LDC R0, c[0x0][0x230] ;  /* 0x00008c00ff007b82 */ /* 0x000e220000000800 */
[----:B------:R-:W-:Y:S01]  /*1b520*/  IADD3 R9, P0, RZ, -R4, RZ ;  /* 0x80000004ff097210 */ /* 0x000fe20007f1e0ff */
[----:B------:R-:W-:-:S03]  /*1b530*/  IMAD.MOV.U32 R8, RZ, RZ, R24 ;  /* 0x000000ffff087224 */ /* 0x000fc600078e0018 */
[----:B------:R-:W-:Y:S01]  /*1b540*/  IADD3.X R3, RZ, ~R5, RZ, P0, !PT ;  /* 0x80000005ff037210 */ /* 0x000fe200007fe4ff */
[----:B------:R-:W-:-:S04]  /*1b550*/  IMAD.WIDE.U32 R12, R14, R9, R12 ;  /* 0x000000090e0c7225 */ /* 0x000fc800078e000c */
[----:B------:R-:W-:-:S04]  /*1b560*/  IMAD R3, R3, R14, RZ ;  /* 0x0000000e03037224 */ /* 0x000fc800078e02ff */
[----:B------:R-:W-:Y:S01]  /*1b570*/  IMAD R3, R15, R9, R3 ;  /* 0x000000090f037224 */ /* 0x000fe200078e0203 */
[----:B------:R-:W-:-:S03]  /*1b580*/  MOV R9, R19 ;  /* 0x0000001300097202 */ /* 0x000fc60000000f00 */
[----:B------:R-:W-:Y:S01]  /*1b590*/  IMAD.IADD R3, R13, 0x1, R3 ;  /* 0x000000010d037824 */ /* 0x000fe200078e0203 */
[----:B0-----:R-:W-:-:S04]  /*1b5a0*/  LOP3.LUT R0, R0, 0x3, RZ, 0xc0, !PT ;  /* 0x0000000300007812 */ /* 0x001fc800078ec0ff */
        /* <DEDUP_REMOVED lines=23> */
.L_x_7512:
        /* <DEDUP_REMOVED lines=18> */
.L_x_7513:
[----:B------:R-:W-:Y:S05]  /*1b840*/  BSYNC B0 ;  /* 0x0000000000007941 */ /* 0x000fea0003800000 */
.L_x_7511:
[----:B------:R-:W2:Y:S01]  /*1b850*/  LDG.E.64 R10, desc[UR36][R10.64+-0x10] ;  /* 0xfffff0240a0a7981 */ /* 0x000ea2000c1e1b00 */
[----:B------:R-:W-:Y:S02]  /*1b860*/  IMAD.MOV.U32 R25, RZ, RZ, R19 ;  /* 0x000000ffff197224 */ /* 0x000fe400078e0013 */
[----:B--2---:R-:W-:Y:S02]  /*1b870*/  IMAD R3, R5, R10, RZ ;  /* 0x0000000a05037224 */ /* 0x004fe400078e02ff */
[----:B------:R-:W-:-:S04]  /*1b880*/  IMAD.WIDE.U32 R24, R10, R4, R24 ;  /* 0x000000040a187225 */ /* 0x000fc800078e0018 */
[----:B------:R-:W-:-:S04]  /*1b890*/  IMAD R3, R11, R4, R3 ;  /* 0x000000040b037224 */ /* 0x000fc800078e0203 */
[----:B------:R-:W-:-:S07]  /*1b8a0*/  IMAD.IADD R19, R25, 0x1, R3 ;  /* 0x0000000119137824 */ /* 0x000fce00078e0203 */
.L_x_7504:
        /* <DEDUP_REMOVED lines=17> */
.L_x_7516:
        /* <DEDUP_REMOVED lines=24> */
.L_x_7515:
[----:B------:R-:W-:Y:S05]  /*1bb40*/  BSYNC B8 ;  /* 0x0000000000087941 */ /* 0x000fea0003800000 */
.L_x_7514:
[----:B------:R-:W-:-:S05]  /*1bb50*/  IADD3 R18, P0, R18, 0x4, RZ ;  /* 0x0000000412127810 */ /* 0x000fca0007f1e0ff */
[----:B------:R-:W-:Y:S01]  /*1bb60*/  IMAD.X R19, RZ, RZ, R19, P0 ;  /* 0x000000ffff137224 */ /* 0x000fe200000e0613 */
[----:B------:R-:W-:-:S04]  /*1bb70*/  ISETP.GE.U32.AND P0, PT, R18, R23, PT ;  /* 0x000000171200720c */ /* 0x000fc80003f06070 */
[----:B------:R-:W-:-:S13]  /*1bb80*/  ISETP.GE.U32.AND.EX P0, PT, R19, R22, PT, P0 ;  /* 0x000000161300720c */ /* 0x000fda0003f06100 */
[----:B------:R-:W-:Y:S05]  /*1bb90*/  @!P0 BRA `(.L_x_7516) ;  /* 0xfffffffc00888947 */ /* 0x000fea000383ffff */
.L_x_7483:
[----:B------:R-:W-:Y:S05]  /*1bba0*/  BSYNC B7 ;  /* 0x0000000000077941 */ /* 0x000fea0003800000 */
.L_x_7482:
        /* <DEDUP_REMOVED lines=28> */
.L_x_7520:
[----:B------:R-:W-:Y:S05]  /*1bd70*/  BSYNC B8 ;  /* 0x0000000000087941 */ /* 0x000fea0003800000 */
.L_x_7519:
        /* <DEDUP_REMOVED lines=23> */
.L_x_7522:
[----:B------:R-:W-:Y:S05]  /*1bef0*/  BSYNC B8 ;  /* 0x0000000000087941 */ /* 0x000fea0003800000 */
.L_x_7521:
        /* <DEDUP_REMOVED lines=26> */
.L_x_7524:
[----:B------:R-:W-:Y:S05]  /*1c0a0*/  BSYNC B8 ;  /* 0x0000000000087941 */ /* 0x000fea0003800000 */
.L_x_7523:
[----:B------:R-:W0:Y:S01]  /*1c0b0*/  LDC R4, c[0x0][0x230] ;  /* 0x00008c00ff047b82 */ /* 0x000e220000000800 */
[----:B------:R-:W-:Y:S01]  /*1c0c0*/  SHF.R.S32.HI R0, RZ, 0x1f, R49 ;  /* 0x0000001fff007819 */ /* 0x000fe20000011431 */
[----:B------:R-:W-:Y:S01]  /*1c0d0*/  ULDC.64 UR4, c[0x0][0x228] ;  /* 0x00008a0000047ab9 */ /* 0x000fe20000000a00 */
[----:B------:R-:W-:Y:S01]  /*1c0e0*/  CS2R R20, SRZ ;  /* 0x0000000000147805 */ /* 0x000fe2000001ff00 */
[----:B------:R-:W-:-:S04]  /*1c0f0*/  IMAD.WIDE.U32 R24, R49, UR4, RZ ;  /* 0x0000000431187c25 */ /* 0x000fc8000f8e00ff */
[----:B------:R-:W-:-:S04]  /*1c100*/  IMAD R0, R0, UR4, RZ ;  /* 0x0000000400007c24 */ /* 0x000fc8000f8e02ff */
[----:B------:R-:W-:-:S05]  /*1c110*/  IMAD R5, R49, UR5, R0 ;  /* 0x0000000531057c24 */ /* 0x000fca000f8e0200 */
        /* <DEDUP_REMOVED lines=8> */
.L_x_7538:
        /* <DEDUP_REMOVED lines=16> */
.L_x_7527:
        /* <DEDUP_REMOVED lines=19> */
.L_x_7528:
[----:B------:R-:W-:Y:S05]  /*1c3d0*/  BSYNC B1 ;  /* 0x0000000000017941 */ /* 0x000fea0003800000 */
.L_x_7526:
        /* <DEDUP_REMOVED lines=29> */
.L_x_7530:
        /* <DEDUP_REMOVED lines=19> */
.L_x_7531:
[----:B------:R-:W-:Y:S05]  /*1c6e0*/  BSYNC B1 ;  /* 0x0000000000017941 */ /* 0x000fea0003800000 */
.L_x_7529:
        /* <DEDUP_REMOVED lines=29> */
.L_x_7533:
        /* <DEDUP_REMOVED lines=19> */
.L_x_7534:
[----:B------:R-:W-:Y:S05]  /*1c9f0*/  BSYNC B1 ;  /* 0x0000000000017941 */ /* 0x000fea0003800000 */
.L_x_7532:
        /* <DEDUP_REMOVED lines=28> */
.L_x_7536:
        /* <DEDUP_REMOVED lines=19> */
.L_x_7537:
[----:B------:R-:W-:Y:S05]  /*1ccf0*/  BSYNC B1 ;  /* 0x0000000000017941 */ /* 0x000fea0003800000 */
.L_x_7535:
[----:B------:R-:W2:Y:S01]  /*1cd00*/  LDG.E.64 R14, desc[UR36][R14.64+-0x18] ;  /* 0xffffe8240e0e7981 */ /* 0x000ea2000c1e1b00 */
[----:B------:R-:W-:Y:S01]  /*1cd10*/  IADD3 R7, P0, RZ, -R24, RZ ;  /* 0x80000018ff077210 */ /* 0x000fe20007f1e0ff */
[----:B------:R-:W-:Y:S02]  /*1cd20*/  VIADD R27, R27, 0xfffffffc ;  /* 0xfffffffc1b1b7836 */ /* 0x000fe40000000000 */
[----:B------:R-:W-:Y:S01]  /*1cd30*/  IMAD.MOV.U32 R21, RZ, RZ, R20 ;  /* 0x000000ffff157224 */ /* 0x000fe200078e0014 */
[----:B------:R-:W-:Y:S01]  /*1cd40*/  MOV R20, R12 ;  /* 0x0000000c00147202 */ /* 0x000fe20000000f00 */
[----:B------:R-:W-:Y:S01]  /*1cd50*/  IMAD.X R3, RZ, RZ, ~R5, P0 ;  /* 0x000000ffff037224 */ /* 0x000fe200000e0e05 */
[----:B------:R-:W-:Y:S01]  /*1cd60*/  ISETP.NE.AND P0, PT, R27, RZ, PT ;  /* 0x000000ff1b00720c */ /* 0x000fe20003f05270 */
[----:B------:R-:W-:-:S04]  /*1cd70*/  IMAD.WIDE.U32 R18, R10, R7, R18 ;  /* 0x000000070a127225 */ /* 0x000fc800078e0012 */
[----:B------:R-:W-:Y:S02]  /*1cd80*/  IMAD R3, R3, R10, RZ ;  /* 0x0000000a03037224 */ /* 0x000fe400078e02ff */
[----:B------:R-:W-:Y:S02]  /*1cd90*/  VIADD R26, R26, 0xfffffffc ;  /* 0xfffffffc1a1a7836 */ /* 0x000fe40000000000 */
[----:B------:R-:W-:-:S05]  /*1cda0*/  IMAD R3, R11, R7, R3 ;  /* 0x000000070b037224 */ /* 0x000fca00078e0203 */
[----:B------:R-:W-:-:S05]  /*1cdb0*/  IADD3 R3, R19, R3, RZ ;  /* 0x0000000313037210 */ /* 0x000fca0007ffe0ff */
[----:B--2---:R-:W-:Y:S02]  /*1cdc0*/  IMAD R3, R3, R14, RZ ;  /* 0x0000000e03037224 */ /* 0x004fe400078e02ff */
[----:B------:R-:W-:-:S04]  /*1cdd0*/  IMAD.WIDE.U32 R20, R14, R18, R20 ;  /* 0x000000120e147225 */ /* 0x000fc800078e0014 */
[----:B------:R-:W-:-:S04]  /*1cde0*/  IMAD R3, R15, R18, R3 ;  /* 0x000000120f037224 */ /* 0x000fc800078e0203 */
[----:B------:R-:W-:Y:S01]  /*1cdf0*/  IMAD.IADD R21, R21, 0x1, R3 ;  /* 0x0000000115157824 */ /* 0x000fe200078e0203 */
[----:B------:R-:W-:Y:S06]  /*1ce00*/  @P0 BRA `(.L_x_7538) ;  /* 0xfffffff000e40947 */ /* 0x000fec000383ffff */
[----:B------:R-:W-:Y:S05]  /*1ce10*/  BSYNC B0 ;  /* 0x0000000000007941 */ /* 0x000fea0003800000 */
.L_x_7525:
        /* <DEDUP_REMOVED lines=18> */
.L_x_7541:
        /* <DEDUP_REMOVED lines=19> */
.L_x_7542:
[----:B------:R-:W-:Y:S05]  /*1d070*/  BSYNC B0 ;  /* 0x0000000000007941 */ /* 0x000fea0003800000 */
.L_x_7540:
        /* <DEDUP_REMOVED lines=30> */
.L_x_7544:
        /* <DEDUP_REMOVED lines=19> */
.L_x_7545:
[----:B------:R-:W-:Y:S05]  /*1d390*/  BSYNC B0 ;  /* 0x0000000000007941 */ /* 0x000fea0003800000 */
.L_x_7543:
        /* <DEDUP_REMOVED lines=29> */
.L_x_7547:
        /* <DEDUP_REMOVED lines=18> */
.L_x_7548:
[----:B------:R-:W-:Y:S05]  /*1d690*/  BSYNC B0 ;  /* 0x0000000000007941 */ /* 0x000fea0003800000 */
.L_x_7546:
[----:B------:R-:W2:Y:S02]  /*1d6a0*/  LDG.E.64 R10, desc[UR36][R10.64+-0x10] ;  /* 0xfffff0240a0a7981 */ /* 0x000ea4000c1e1b00 */
[----:B--2---:R-:W-:Y:S02]  /*1d6b0*/  IMAD R3, R5, R10, RZ ;  /* 0x0000000a05037224 */ /* 0x004fe400078e02ff */
[----:B------:R-:W-:-:S04]  /*1d6c0*/  IMAD.WIDE.U32 R20, R10, R4, R20 ;  /* 0x000000040a147225 */ /* 0x000fc800078e0014 */
[----:B------:R-:W-:-:S05]  /*1d6d0*/  IMAD R3, R11, R4, R3 ;  /* 0x000000040b037224 */ /* 0x000fca00078e0203 */
[----:B------:R-:W-:-:S07]  /*1d6e0*/  IADD3 R21, R21, R3, RZ ;  /* 0x0000000315157210 */ /* 0x000fce0007ffe0ff */
.L_x_7539:
        /* <DEDUP_REMOVED lines=17> */
.L_x_7551:
        /* <DEDUP_REMOVED lines=24> */
.L_x_7550:
[----:B------:R-:W-:Y:S05]  /*1d980*/  BSYNC B8 ;  /* 0x0000000000087941 */ /* 0x000fea0003800000 */
.L_x_7549:
[----:B------:R-:W-:-:S04]  /*1d990*/  IADD3 R16, P0, R16, 0x4, RZ ;  /* 0x0000000410107810 */ /* 0x000fc80007f1e0ff */
[----:B------:R-:W-:Y:S02]  /*1d9a0*/  IADD3.X R17, RZ, R17, RZ, P0, !PT ;  /* 0x00000011ff117210 */ /* 0x000fe400007fe4ff */
[----:B------:R-:W-:-:S04]  /*1d9b0*/  ISETP.GE.U32.AND P0, PT, R16, R19, PT ;  /* 0x000000131000720c */ /* 0x000fc80003f06070 */
[----:B------:R-:W-:-:S13]  /*1d9c0*/  ISETP.GE.U32.AND.EX P0, PT, R17, R18, PT, P0 ;  /* 0x000000121100720c */ /* 0x000fda0003f06100 */
[----:B------:R-:W-:Y:S05]  /*1d9d0*/  @!P0 BRA `(.L_x_7551) ;  /* 0xfffffffc00888947 */ /* 0x000fea000383ffff */
.L_x_7518:
[----:B------:R-:W-:Y:S05]  /*1d9e0*/  BSYNC B7 ;  /* 0x0000000000077941 */ /* 0x000fea0003800000 */
.L_x_7517:
        /* <DEDUP_REMOVED lines=28> */
.L_x_7555:
[----:B------:R-:W-:Y:S05]  /*1dbb0*/  BSYNC B8 ;  /* 0x0000000000087941 */ /* 0x000fea0003800000 */
.L_x_7554:
        /* <DEDUP_REMOVED lines=23> */
.L_x_7557:
[----:B------:R-:W-:Y:S05]  /*1dd30*/  BSYNC B8 ;  /* 0x0000000000087941 */ /* 0x000fea0003800000 */
.L_x_7556:
        /* <DEDUP_REMOVED lines=26> */
.L_x_7559:
[----:B------:R-:W-:Y:S05]  /*1dee0*/  BSYNC B8 ;  /* 0x0000000000087941 */ /* 0x000fea0003800000 */
.L_x_7558:
[----:B------:R-:W0:Y:S01]  /*1def0*/  LDC R4, c[0x0][0x230] ;  /* 0x00008c00ff047b82 */ /* 0x000e220000000800 */
[----:B------:R-:W-:Y:S01]  /*1df00*/  SHF.R.S32.HI R0, RZ, 0x1f, R55 ;  /* 0x0000001fff007819 */ /* 0x000fe20000011437 */
[----:B------:R-:W-:Y:S01]  /*1df10*/  ULDC.64 UR4, c[0x0][0x228] ;  /* 0x00008a0000047ab9 */ /* 0x000fe20000000a00 */
[----:B------:R-:W-:Y:S01]  /*1df20*/  CS2R R14, SRZ ;  /* 0x00000000000e7805 */ /* 0x000fe2000001ff00 */
        /* <DEDUP_REMOVED lines=8> */
[----:B------:R-:W-:Y:S01]  /*1dfb0*/  BSSY B0, `(.L_x_7560) ;  /* 0x00000d0000007945 */ /* 0x000fe20003800000 */
[----:B------:R-:W-:Y:S01]  /*1dfc0*/  IMAD.IADD R25, R4, 0x1, -R27 ;  /* 0x0000000104197824 */ /* 0x000fe200078e0a1b */
[----:B------:R-:W-:-:S07]  /*1dfd0*/  CS2R R14, SRZ ;  /* 0x00000000000e7805 */ /* 0x000fce000001ff00 */
.L_x_7573:
        /* <DEDUP_REMOVED lines=16> */
.L_x_7562:
        /* <DEDUP_REMOVED lines=19> */
.L_x_7563:
[----:B------:R-:W-:Y:S05]  /*1e210*/  BSYNC B1 ;  /* 0x0000000000017941 */ /* 0x000fea0003800000 */
.L_x_7561:
        /* <DEDUP_REMOVED lines=8> */
[----:B------:R-:W-:Y:S02]  /*1e2a0*/  BSSY B1, `(.L_x_7564) ;  /* 0x000002b000017945 */ /* 0x000fe40003800000 */
[----:B------:R-:W-:Y:S01]  /*1e2b0*/  IMAD.X R3, RZ, RZ, ~R17, P0 ;  /* 0x000000ffff037224 */ /* 0x000fe200000e0e11 */
[----:B------:R-:W-:Y:S01]  /*1e2c0*/  LOP3.LUT R14, R15, R14, RZ, 0x3c, !PT ;  /* 0x0000000e0f0e7212 */ /* 0x000fe200078e3cff */
[----:B------:R-:W-:-:S03]  /*1e2d0*/  IMAD.WIDE.U32 R4, R20, R9, R4 ;  /* 0x0000000914047225 */ /* 0x000fc600078e0004 */
[----:B------:R-:W-:Y:S01]  /*1e2e0*/  LOP3.LUT R15, R15, R14, RZ, 0x3c, !PT ;  /* 0x0000000e0f0f7212 */ /* 0x000fe200078e3cff */
        /* <DEDUP_REMOVED lines=19> */
.L_x_7565:
        /* <DEDUP_REMOVED lines=19> */
.L_x_7566:
[----:B------:R-:W-:Y:S05]  /*1e550*/  BSYNC B1 ;  /* 0x0000000000017941 */ /* 0x000fea0003800000 */
.L_x_7564:
        /* <DEDUP_REMOVED lines=29> */
.L_x_7568:
        /* <DEDUP_REMOVED lines=19> */
.L_x_7569:
[----:B------:R-:W-:Y:S05]  /*1e860*/  BSYNC B1 ;  /* 0x0000000000017941 */ /* 0x000fea0003800000 */
.L_x_7567:
        /* <DEDUP_REMOVED lines=28> */
.L_x_7571:
        /* <DEDUP_REMOVED lines=19> */
.L_x_7572:
[----:B------:R-:W-:Y:S05]  /*1eb60*/  BSYNC B1 ;  /* 0x0000000000017941 */ /* 0x000fea0003800000 */
.L_x_7570:
        /* <DEDUP_REMOVED lines=21> */
.L_x_7560:
        /* <DEDUP_REMOVED lines=18> */
.L_x_7576:
        /* <DEDUP_REMOVED lines=19> */
.L_x_7577:
[----:B------:R-:W-:Y:S05]  /*1ef10*/  BSYNC B0 ;  /* 0x0000000000007941 */ /* 0x000fea0003800000 */
.L_x_7575:
        /* <DEDUP_REMOVED lines=33> */
.L_x_7579:
        /* <DEDUP_REMOVED lines=19> */
.L_x_7580:
[----:B------:R-:W-:Y:S05]  /*1f260*/  BSYNC B0 ;  /* 0x0000000000007941 */ /* 0x000fea0003800000 */
.L_x_7578:
        /* <DEDUP_REMOVED lines=32> */
.L_x_7582:
        /* <DEDUP_REMOVED lines=18> */
.L_x_7583:
[----:B------:R-:W-:Y:S05]  /*1f590*/  BSYNC B0 ;  /* 0x0000000000007941 */ /* 0x000fea0003800000 */
.L_x_7581:
        /* <DEDUP_REMOVED lines=8> */
.L_x_7574:
        /* <DEDUP_REMOVED lines=17> */
.L_x_7586:
        /* <DEDUP_REMOVED lines=24> */
.L_x_7585:
[----:B------:R-:W-:Y:S05]  /*1f8b0*/  BSYNC B8 ;  /* 0x0000000000087941 */ /* 0x000fea0003800000 */
.L_x_7584:
[----:B------:R-:W-:-:S05]  /*1f8c0*/  IADD3 R16, P0, R16, 0x4, RZ ;  /* 0x0000000410107810 */ /* 0x000fca0007f1e0ff */
[----:B------:R-:W-:Y:S01]  /*1f8d0*/  IMAD.X R17, RZ, RZ, R17, P0 ;  /* 0x000000ffff117224 */ /* 0x000fe200000e0611 */
[----:B------:R-:W-:-:S04]  /*1f8e0*/  ISETP.GE.U32.AND P0, PT, R16, R19, PT ;  /* 0x000000131000720c */ /* 0x000fc80003f06070 */
[----:B------:R-:W-:-:S13]  /*1f8f0*/  ISETP.GE.U32.AND.EX P0, PT, R17, R18, PT, P0 ;  /* 0x000000121100720c */ /* 0x000fda0003f06100 */
[----:B------:R-:W-:Y:S05]  /*1f900*/  @!P0 BRA `(.L_x_7586) ;  /* 0xfffffffc00888947 */ /* 0x000fea000383ffff */
.L_x_7553:
[----:B------:R-:W-:Y:S05]  /*1f910*/  BSYNC B7 ;  /* 0x0000000000077941 */ /* 0x000fea0003800000 */
.L_x_7552:
        /* <DEDUP_REMOVED lines=28> */
.L_x_7590:
[----:B------:R-:W-:Y:S05]  /*1fae0*/  BSYNC B8 ;  /* 0x0000000000087941 */ /* 0x000fea0003800000 */
.L_x_7589:
        /* <DEDUP_REMOVED lines=23> */
.L_x_7592:
[----:B------:R-:W-:Y:S05]  /*1fc60*/  BSYNC B8 ;  /* 0x0000000000087941 */ /* 0x000fea0003800000 */
.L_x_7591:
        /* <DEDUP_REMOVED lines=26> */
.L_x_7594:
[----:B------:R-:W-:Y:S05]  /*1fe10*/  BSYNC B8 ;  /* 0x0000000000087941 */ /* 0x000fea0003800000 */
.L_x_7593:
        /* <DEDUP_REMOVED lines=17> */
.L_x_7608:
        /* <DEDUP_REMOVED lines=16> */
.L_x_7597:
        /* <DEDUP_REMOVED lines=19> */
.L_x_7598:
[----:B------:R-:W-:Y:S05]  /*20160*/  BSYNC B1 ;  /* 0x0000000000017941 */ /* 0x000fea0003800000 */
.L_x_7596:
        /* <DEDUP_REMOVED lines=30> */
.L_x_7600:
        /* <DEDUP_REMOVED lines=19> */
.L_x_7601:
[----:B------:R-:W-:Y:S05]  /*20480*/  BSYNC B1 ;  /* 0x0000000000017941 */ /* 0x000fea0003800000 */
.L_x_7599:
        /* <DEDUP_REMOVED lines=29> */
.L_x_7603:
        /* <DEDUP_REMOVED lines=19> */
.L_x_7604:
[----:B------:R-:W-:Y:S05]  /*20790*/  BSYNC B1 ;  /* 0x0000000000017941 */ /* 0x000fea0003800000 */
.L_x_7602:
        /* <DEDUP_REMOVED lines=28> */
.L_x_7606:
        /* <DEDUP_REMOVED lines=19> */
.L_x_7607:
[----:B------:R-:W-:Y:S05]  /*20a90*/  BSYNC B1 ;  /* 0x0000000000017941 */ /* 0x000fea0003800000 */
.L_x_7605:
        /* <DEDUP_REMOVED lines=20> */
.L_x_7595:
        /* <DEDUP_REMOVED lines=18> */
.L_x_7611:
        /* <DEDUP_REMOVED lines=19> */
.L_x_7612:
[----:B------:R-:W-:Y:S05]  /*20e30*/  BSYNC B0 ;  /* 0x0000000000007941 */ /* 0x000fea0003800000 */
.L_x_7610:
        /* <DEDUP_REMOVED lines=31> */
.L_x_7614:
        /* <DEDUP_REMOVED lines=19> */
.L_x_7615:
[----:B------:R-:W-:Y:S05]  /*21160*/  BSYNC B0 ;  /* 0x0000000000007941 */ /* 0x000fea0003800000 */
.L_x_7613:
        /* <DEDUP_REMOVED lines=30> */
.L_x_7617:
        /* <DEDUP_REMOVED lines=18> */
.L_x_7618:
[----:B------:R-:W-:Y:S05]  /*21470*/  BSYNC B0 ;  /* 0x0000000000007941 */ /* 0x000fea0003800000 */
.L_x_7616:
[----:B------:R-:W2:Y:S01]  /*21480*/  LDG.E.64 R10, desc[UR36][R10.64+-0x10] ;  /* 0xfffff0240a0a7981 */ /* 0x000ea2000c1e1b00 */
[----:B------:R-:W-:Y:S02]  /*21490*/  IMAD.MOV.U32 R15, RZ, RZ, R2 ;  /* 0x000000ffff0f7224 */ /* 0x000fe400078e0002 */
[----:B--2---:R-:W-:Y:S02]  /*214a0*/  IMAD R3, R5, R10, RZ ;  /* 0x0000000a05037224 */ /* 0x004fe400078e02ff */
[----:B------:R-:W-:-:S04]  /*214b0*/  IMAD.WIDE.U32 R14, R10, R4, R14 ;  /* 0x000000040a0e7225 */ /* 0x000fc800078e000e */
[----:B------:R-:W-:-:S05]  /*214c0*/  IMAD R3, R11, R4, R3 ;  /* 0x000000040b037224 */ /* 0x000fca00078e0203 */
[----:B------:R-:W-:-:S07]  /*214d0*/  IADD3 R2, R15, R3, RZ ;  /* 0x000000030f027210 */ /* 0x000fce0007ffe0ff */
.L_x_7609:
        /* <DEDUP_REMOVED lines=17> */
.L_x_7621:
        /* <DEDUP_REMOVED lines=24> */
.L_x_7620:
[----:B------:R-:W-:Y:S05]  /*21770*/  BSYNC B8 ;  /* 0x0000000000087941 */ /* 0x000fea0003800000 */
.L_x_7619:
[----:B------:R-:W-:-:S04]  /*21780*/  IADD3 R16, P0, R16, 0x4, RZ ;  /* 0x0000000410107810 */ /* 0x000fc80007f1e0ff */
[----:B------:R-:W-:Y:S02]  /*21790*/  IADD3.X R17, RZ, R17, RZ, P0, !PT ;  /* 0x00000011ff117210 */ /* 0x000fe400007fe4ff */
[----:B------:R-:W-:-:S04]  /*217a0*/  ISETP.GE.U32.AND P0, PT, R16, R19, PT ;  /* 0x000000131000720c */ /* 0x000fc80003f06070 */
[----:B------:R-:W-:-:S13]  /*217b0*/  ISETP.GE.U32.AND.EX P0, PT, R17, R18, PT, P0 ;  /* 0x000000121100720c */ /* 0x000fda0003f06100 */
[----:B------:R-:W-:Y:S05]  /*217c0*/  @!P0 BRA `(.L_x_7621) ;  /* 0xfffffffc00888947 */ /* 0x000fea000383ffff */
.L_x_7588:
[----:B------:R-:W-:Y:S05]  /*217d0*/  BSYNC B7 ;  /* 0x0000000000077941 */ /* 0x000fea0003800000 */
.L_x_7587:
        /* <DEDUP_REMOVED lines=28> */
.L_x_7625:
[----:B------:R-:W-:Y:S05]  /*219a0*/  BSYNC B8 ;  /* 0x0000000000087941 */ /* 0x000fea0003800000 */
.L_x_7624:
        /* <DEDUP_REMOVED lines=23> */
.L_x_7627:
[----:B------:R-:W-:Y:S05]  /*21b20*/  BSYNC B8 ;  /* 0x0000000000087941 */ /* 0x000fea0003800000 */
.L_x_7626:
        /* <DEDUP_REMOVED lines=26> */
.L_x_7629:
[----:B------:R-:W-:Y:S05]  /*21cd0*/  BSYNC B8 ;  /* 0x0000000000087941 */ /* 0x000fea0003800000 */
.L_x_7628:
        /* <DEDUP_REMOVED lines=17> */
.L_x_7643:
        /* <DEDUP_REMOVED lines=16> */
.L_x_7632:
        /* <DEDUP_REMOVED lines=19> */
.L_x_7633:
[----:B------:R-:W-:Y:S05]  /*22020*/  BSYNC B1 ;  /* 0x0000000000017941 */ /* 0x000fea0003800000 */
.L_x_7631:
        /* <DEDUP_REMOVED lines=30> */
.L_x_7635:
        /* <DEDUP_REMOVED lines=19> */
.L_x_7636:
[----:B------:R-:W-:Y:S05]  /*22340*/  BSYNC B1 ;  /* 0x0000000000017941 */ /* 0x000fea0003800000 */
.L_x_7634:
        /* <DEDUP_REMOVED lines=29> */
.L_x_7638:
        /* <DEDUP_REMOVED lines=19> */
.L_x_7639:
[----:B------:R-:W-:Y:S05]  /*22650*/  BSYNC B1 ;  /* 0x0000000000017941 */ /* 0x000fea0003800000 */
.L_x_7637:
        /* <DEDUP_REMOVED lines=28> */
.L_x_7641:
        /* <DEDUP_REMOVED lines=19> */
.L_x_7642:
[----:B------:R-:W-:Y:S05]  /*22950*/  BSYNC B1 ;  /* 0x0000000000017941 */ /* 0x000fea0003800000 */
.L_x_7640:
        /* <DEDUP_REMOVED lines=20> */
.L_x_7630:
        /* <DEDUP_REMOVED lines=18> */
.L_x_7646:
        /* <DEDUP_REMOVED lines=19> */
.L_x_7647:
[----:B------:R-:W-:Y:S05]  /*22cf0*/  BSYNC B0 ;  /* 0x0000000000007941 */ /* 0x000fea0003800000 */
.L_x_7645:
        /* <DEDUP_REMOVED lines=31> */
.L_x_7649:
        /* <DEDUP_REMOVED lines=19> */
.L_x_7650:
[----:B------:R-:W-:Y:S05]  /*23020*/  BSYNC B0 ;  /* 0x0000000000007941 */ /* 0x000fea0003800000 */
.L_x_7648:
        /* <DEDUP_REMOVED lines=30> */
.L_x_7652:
        /* <DEDUP_REMOVED lines=18> */
.L_x_7653:
[----:B------:R-:W-:Y:S05]  /*23330*/  BSYNC B0 ;  /* 0x0000000000007941 */ /* 0x000fea0003800000 */
.L_x_7651:
[----:B------:R-:W2:Y:S01]  /*23340*/  LDG.E.64 R10, desc[UR36][R10.64+-0x10] ;  /* 0xfffff0240a0a7981 */ /* 0x000ea2000c1e1b00 */
[----:B------:R-:W-:Y:S02]  /*23350*/  IMAD.MOV.U32 R15, RZ, RZ, R2 ;  /* 0x000000ffff0f7224 */ /* 0x000fe400078e0002 */
[----:B--2---:R-:W-:Y:S02]  /*23360*/  IMAD R3, R5, R10, RZ ;  /* 0x0000000a05037224 */ /* 0x004fe400078e02ff */
[----:B------:R-:W-:-:S04]  /*23370*/  IMAD.WIDE.U32 R14, R10, R4, R14 ;  /* 0x000000040a0e7225 */ /* 0x000fc800078e000e */
[----:B------:R-:W-:-:S04]  /*23380*/  IMAD R3, R11, R4, R3 ;  /* 0x000000040b037224 */ /* 0x000fc800078e0203 */
[----:B------:R-:W-:-:S07]  /*23390*/  IMAD.IADD R2, R15, 0x1, R3 ;  /* 0x000000010f027824 */ /* 0x000fce00078e0203 */
.L_x_7644:
        /* <DEDUP_REMOVED lines=17> */
.L_x_7656:
        /* <DEDUP_REMOVED lines=24> */
.L_x_7655:
[----:B------:R-:W-:Y:S05]  /*23630*/  BSYNC B8 ;  /* 0x0000000000087941 */ /* 0x000fea0003800000 */
.L_x_7654:
[----:B------:R-:W-:-:S05]  /*23640*/  IADD3 R16, P0, R16, 0x4, RZ ;  /* 0x0000000410107810 */ /* 0x000fca0007f1e0ff */
[----:B------:R-:W-:Y:S01]  /*23650*/  IMAD.X R17, RZ, RZ, R17, P0 ;  /* 0x000000ffff117224 */ /* 0x000fe200000e0611 */
[----:B------:R-:W-:-:S04]  /*23660*/  ISETP.GE.U32.AND P0, PT, R16, R19, PT ;  /* 0x000000131000720c */ /* 0x000fc80003f06070 */
[----:B------:R-:W-:-:S13]  /*23670*/  ISETP.GE.U32.AND.EX P0, PT, R17, R18, PT, P0 ;  /* 0x000000121100720c */ /* 0x000fda0003f06100 */
[----:B------:R-:W-:Y:S05]  /*23680*/  @!P0 BRA `(.L_x_7656) ;  /* 0xfffffffc00888947 */ /* 0x000fea000383ffff */
.L_x_7623:
[----:B------:R-:W-:Y:S05]  /*23690*/  BSYNC B7 ;  /* 0x0000000000077941 */ /* 0x000fea0003800000 */
.L_x_7622:
        /* <DEDUP_REMOVED lines=28> */
.L_x_7660:
[----:B------:R-:W-:Y:S05]  /*23860*/  BSYNC B8 ;  /* 0x0000000000087941 */ /* 0x000fea0003800000 */
.L_x_7659:
        /* <DEDUP_REMOVED lines=23> */
.L_x_7662:
[----:B------:R-:W-:Y:S05]  /*239e0*/  BSYNC B8 ;  /* 0x0000000000087941 */ /* 0x000fea0003800000 */
.L_x_7661:
        /* <DEDUP_REMOVED lines=26> */
.L_x_7664:
[----:B------:R-:W-:Y:S05]  /*23b90*/  BSYNC B8 ;  /* 0x0000000000087941 */ /* 0x000fea0003800000 */
.L_x_7663:
[----:B------:R-:W0:Y:S01]  /*23ba0*/  LDC R25, c[0x0][0x230] ;  /* 0x00008c00ff197b82 */ /* 0x000e220000000800 */
[----:B------:R-:W-:Y:S01]  /*23bb0*/  SHF.R.S32.HI R0, RZ, 0x1f, R62 ;  /* 0x0000001fff007819 */ /* 0x000fe2000001143e */
[----:B------:R-:W-:Y:S01]  /*23bc0*/  ULDC.64 UR4, c[0x0][0x228] ;  /* 0x00008a0000047ab9 */ /* 0x000fe20000000a00 */
[----:B------:R-:W-:Y:S02]  /*23bd0*/  IMAD.MOV.U32 R14, RZ, RZ, RZ ;  /* 0x000000ffff0e7224 */ /* 0x000fe400078e00ff */
[----:B------:R-:W-:-:S04]  /*23be0*/  IMAD.WIDE.U32 R22, R62, UR4, RZ ;  /* 0x000000043e167c25 */ /* 0x000fc8000f8e00ff */
[----:B------:R-:W-:Y:S02]  /*23bf0*/  IMAD R3, R0, UR4, RZ ;  /* 0x0000000400037c24 */ /* 0x000fe4000f8e02ff */
[----:B------:R-:W-:Y:S02]  /*23c00*/  IMAD.MOV.U32 R2, RZ, RZ, RZ ;  /* 0x000000ffff027224 */ /* 0x000fe400078e00ff */
[----:B------:R-:W-:-:S05]  /*23c10*/  IMAD R3, R62, UR5, R3 ;  /* 0x000000053e037c24 */ /* 0x000fca000f8e0203 */
        /* <DEDUP_REMOVED lines=9> */
.L_x_7678:
        /* <DEDUP_REMOVED lines=16> */
.L_x_7667:
        /* <DEDUP_REMOVED lines=19> */
.L_x_7668:
[----:B------:R-:W-:Y:S05]  /*23ee0*/  BSYNC B1 ;  /* 0x0000000000017941 */ /* 0x000fea0003800000 */
.L_x_7666:
        /* <DEDUP_REMOVED lines=8> */
[----:B------:R-:W-:-:S02]  /*23f70*/  IMAD.MOV.U32 R15, RZ, RZ, R2 ;  /* 0x000000ffff0f7224 */ /* 0x000fc400078e0002 */
[----:B------:R-:W-:Y:S02]  /*23f80*/  IMAD.X R3, RZ, RZ, ~R17, P0 ;  /* 0x000000ffff037224 */ /* 0x000fe400000e0e11 */
        /* <DEDUP_REMOVED lines=20> */
.L_x_7670:
        /* <DEDUP_REMOVED lines=19> */
.L_x_7671:
[----:B------:R-:W-:Y:S05]  /*24200*/  BSYNC B1 ;  /* 0x0000000000017941 */ /* 0x000fea0003800000 */
.L_x_7669:
        /* <DEDUP_REMOVED lines=25> */
[----:B------:R-:W-:Y:S05]  /*243a0*/  CALL.REL.NOINC `($__internal_20_$__cuda_sm20_div_s64) ;  /* 0x0000003400047944 */ /* 0x000fea0003c00000 */
[----:B------:R-:W-:Y:S01]  /*243b0*/  MOV R14, R4 ;  /* 0x00000004000e7202 */ /* 0x000fe20000000f00 */
[----:B------:R-:W-:Y:S01]  /*243c0*/  IMAD.MOV.U32 R15, RZ, RZ, R3 ;  /* 0x000000ffff0f7224 */ /* 0x000fe200078e0003 */
[----:B------:R-:W-:Y:S06]  /*243d0*/  BRA `(.L_x_7674) ;  /* 0x00000000004c7947 */ /* 0x000fec0003800000 */
.L_x_7673:
        /* <DEDUP_REMOVED lines=19> */
.L_x_7674:
[----:B------:R-:W-:Y:S05]  /*24510*/  BSYNC B1 ;  /* 0x0000000000017941 */ /* 0x000fea0003800000 */
.L_x_7672:
        /* <DEDUP_REMOVED lines=28> */
.L_x_7676:
        /* <DEDUP_REMOVED lines=19> */
.L_x_7677:
[----:B------:R-:W-:Y:S05]  /*24810*/  BSYNC B1 ;  /* 0x0000000000017941 */ /* 0x000fea0003800000 */
.L_x_7675:
        /* <DEDUP_REMOVED lines=20> */
.L_x_7665:
        /* <DEDUP_REMOVED lines=18> */
.L_x_7681:
        /* <DEDUP_REMOVED lines=19> */
.L_x_7682:
[----:B------:R-:W-:Y:S05]  /*24bb0*/  BSYNC B0 ;  /* 0x0000000000007941 */ /* 0x000fea0003800000 */
.L_x_7680:
[----:B------:R-:W-:Y:S02]  /*24bc0*/  ULDC.64 UR4, c[0x0][0x240] ;  /* 0x0000900000047ab9 */ /* 0x000fe40000000a00 */
[----:B------:R-:W-:-:S04]  /*24bd0*/  LEA R10, P0, R24, UR4, 0x3 ;  /* 0x00000004180a7c11 */ /* 0x000fc8000f8018ff */
[----:B------:R-:W-:-:S05]  /*24be0*/  LEA.HI.X R11, R24, UR5, R11, 0x3, P0 ;  /* 0x00000005180b7c11 */ /* 0x000fca00080f1c0b */
[----:B------:R-:W2:Y:S01]  /*24bf0*/  LDG.E.64 R6, desc[UR36][R10.64] ;  /* 0x000000240a067981 */ /* 0x000ea2000c1e1b00 */
[----:B------:R-:W-:Y:S01]  /*24c00*/  IADD3 R9, P0, RZ, -R18, RZ ;  /* 0x80000012ff097210 */ /* 0x000fe20007f1e0ff */
[----:B------:R-:W-:Y:S02]  /*24c10*/  IMAD.MOV.U32 R4, RZ, RZ, R22 ;  /* 0x000000ffff047224 */ /* 0x000fe400078e0016 */
[----:B------:R-:W-:Y:S01]  /*24c20*/  IMAD.MOV.U32 R15, RZ, RZ, R2 ;  /* 0x000000ffff0f7224 */ /* 0x000fe200078e0002 */
[----:B------:R-:W-:Y:S01]  /*24c30*/  IADD3.X R3, RZ, ~R19, RZ, P0, !PT ;  /* 0x80000013ff037210 */ /* 0x000fe200007fe4ff */
[----:B------:R-:W-:Y:S01]  /*24c40*/  IMAD.WIDE.U32 R4, R16, R9, R4 ;  /* 0x0000000910047225 */ /* 0x000fe200078e0004 */
[----:B------:R-:W-:-:S03]  /*24c50*/  ISETP.NE.AND P0, PT, R26, 0x1, PT ;  /* 0x000000011a00780c */ /* 0x000fc60003f05270 */
[----:B------:R-:W-:-:S04]  /*24c60*/  IMAD R3, R3, R16, RZ ;  /* 0x0000001003037224 */ /* 0x000fc800078e02ff */
[----:B------:R-:W-:-:S05]  /*24c70*/  IMAD R3, R17, R9, R3 ;  /* 0x0000000911037224 */ /* 0x000fca00078e0203 */
[----:B------:R-:W-:-:S05]  /*24c80*/  IADD3 R3, R5, R3, RZ ;  /* 0x0000000305037210 */ /* 0x000fca0007ffe0ff */
        /* <DEDUP_REMOVED lines=15> */
[----:B------:R-:W-:Y:S05]  /*24d80*/  CALL.REL.NOINC `($__internal_20_$__cuda_sm20_div_s64) ;  /* 0x00000028008c7944 */ /* 0x000fea0003c00000 */
[----:B------:R-:W-:Y:S01]  /*24d90*/  IMAD.MOV.U32 R5, RZ, RZ, R3 ;  /* 0x000000ffff057224 */ /* 0x000fe200078e0003 */
[----:B------:R-:W-:Y:S06]  /*24da0*/  BRA `(.L_x_7685) ;  /* 0x00000000004c7947 */ /* 0x000fec0003800000 */
.L_x_7684:
        /* <DEDUP_REMOVED lines=19> */
.L_x_7685:
[----:B------:R-:W-:Y:S05]  /*24ee0*/  BSYNC B0 ;  /* 0x0000000000007941 */ /* 0x000fea0003800000 */
.L_x_7683:
        /* <DEDUP_REMOVED lines=27> */
[----:B------:R-:W-:Y:S01]  /*250a0*/  MOV R4, R0 ;  /* 0x0000000000047202 */ /* 0x000fe20000000f00 */
[----:B------:R-:W-:Y:S01]  /*250b0*/  IMAD.MOV.U32 R5, RZ, RZ, R3 ;  /* 0x000000ffff057224 */ /* 0x000fe200078e0003 */
[----:B------:R-:W-:Y:S06]  /*250c0*/  BRA `(.L_x_7688) ;  /* 0x0000000000487947 */ /* 0x000fec0003800000 */
.L_x_7687:
        /* <DEDUP_REMOVED lines=18> */
.L_x_7688:
[----:B------:R-:W-:Y:S05]  /*251f0*/  BSYNC B0 ;  /* 0x0000000000007941 */ /* 0x000fea0003800000 */
.L_x_7686:
[----:B------:R-:W2:Y:S01]  /*25200*/  LDG.E.64 R10, desc[UR36][R10.64+-0x10] ;  /* 0xfffff0240a0a7981 */ /* 0x000ea2000c1e1b00 */
[----:B------:R-:W-:Y:S02]  /*25210*/  IMAD.MOV.U32 R15, RZ, RZ, R2 ;  /* 0x000000ffff0f7224 */ /* 0x000fe400078e0002 */
[----:B--2---:R-:W-:Y:S02]  /*25220*/  IMAD R3, R5, R10, RZ ;  /* 0x0000000a05037224 */ /* 0x004fe400078e02ff */
[----:B------:R-:W-:-:S04]  /*25230*/  IMAD.WIDE.U32 R14, R10, R4, R14 ;  /* 0x000000040a0e7225 */ /* 0x000fc800078e000e */
[----:B------:R-:W-:-:S05]  /*25240*/  IMAD R3, R11, R4, R3 ;  /* 0x000000040b037224 */ /* 0x000fca00078e0203 */
[----:B------:R-:W-:-:S07]  /*25250*/  IADD3 R2, R15, R3, RZ ;  /* 0x000000030f027210 */ /* 0x000fce0007ffe0ff */
.L_x_7679:
        /* <DEDUP_REMOVED lines=17> */
.L_x_7691:
        /* <DEDUP_REMOVED lines=24> */
.L_x_7690:
[----:B------:R-:W-:Y:S05]  /*254f0*/  BSYNC B8 ;  /* 0x0000000000087941 */ /* 0x000fea0003800000 */
.L_x_7689:
[----:B------:R-:W-:-:S04]  /*25500*/  IADD3 R16, P0, R16, 0x4, RZ ;  /* 0x0000000410107810 */ /* 0x000fc80007f1e0ff */
[----:B------:R-:W-:Y:S02]  /*25510*/  IADD3.X R17, RZ, R17, RZ, P0, !PT ;  /* 0x00000011ff117210 */ /* 0x000fe400007fe4ff */
[----:B------:R-:W-:-:S04]  /*25520*/  ISETP.GE.U32.AND P0, PT, R16, R19, PT ;  /* 0x000000131000720c */ /* 0x000fc80003f06070 */
[----:B------:R-:W-:-:S13]  /*25530*/  ISETP.GE.U32.AND.EX P0, PT, R17, R18, PT, P0 ;  /* 0x000000121100720c */ /* 0x000fda0003f06100 */
[----:B------:R-:W-:Y:S05]  /*25540*/  @!P0 BRA `(.L_x_7691) ;  /* 0xfffffffc00888947 */ /* 0x000fea000383ffff */
.L_x_7658:
[----:B------:R-:W-:Y:S05]  /*25550*/  BSYNC B7 ;  /* 0x0000000000077941 */ /* 0x000fea0003800000 */
.L_x_7657:
        /* <DEDUP_REMOVED lines=27> */
.L_x_7693:
[----:B------:R-:W-:Y:S05]  /*25710*/  BSYNC B7 ;  /* 0x0000000000077941 */ /* 0x000fea0003800000 */
.L_x_7692:
        /* <DEDUP_REMOVED lines=23> */
.L_x_7695:
[----:B------:R-:W-:Y:S05]  /*25890*/  BSYNC B7 ;  /* 0x0000000000077941 */ /* 0x000fea0003800000 */
.L_x_7694:
        /* <DEDUP_REMOVED lines=26> */
.L_x_7697:
[----:B------:R-:W-:Y:S05]  /*25a40*/  BSYNC B7 ;  /* 0x0000000000077941 */ /* 0x000fea0003800000 */
.L_x_7696:
        /* <DEDUP_REMOVED lines=17> */
.L_x_7711:
        /* <DEDUP_REMOVED lines=15> */
.L_x_7700:
        /* <DEDUP_REMOVED lines=19> */
.L_x_7701:
[----:B------:R-:W-:Y:S05]  /*25d80*/  BSYNC B1 ;  /* 0x0000000000017941 */ /* 0x000fea0003800000 */
.L_x_7699:
        /* <DEDUP_REMOVED lines=26> */
[----:B------:R-:W-:Y:S05]  /*25f30*/  CALL.REL.NOINC `($__internal_20_$__cuda_sm20_div_s64) ;  /* 0x0000001800207944 */ /* 0x000fea0003c00000 */
[----:B------:R-:W-:Y:S01]  /*25f40*/  IMAD.MOV.U32 R20, RZ, RZ, R4 ;  /* 0x000000ffff147224 */ /* 0x000fe200078e0004 */
[----:B------:R-:W-:Y:S01]  /*25f50*/  MOV R21, R3 ;  /* 0x0000000300157202 */ /* 0x000fe20000000f00 */
[----:B------:R-:W-:Y:S06]  /*25f60*/  BRA `(.L_x_7704) ;  /* 0x00000000004c7947 */ /* 0x000fec0003800000 */
.L_x_7703:
        /* <DEDUP_REMOVED lines=19> */
.L_x_7704:
[----:B------:R-:W-:Y:S05]  /*260a0*/  BSYNC B1 ;  /* 0x0000000000017941 */ /* 0x000fea0003800000 */
.L_x_7702:
        /* <DEDUP_REMOVED lines=29> */
.L_x_7706:
        /* <DEDUP_REMOVED lines=19> */
.L_x_7707:
[----:B------:R-:W-:Y:S05]  /*263b0*/  BSYNC B1 ;  /* 0x0000000000017941 */ /* 0x000fea0003800000 */
.L_x_7705:
        /* <DEDUP_REMOVED lines=28> */
.L_x_7709:
        /* <DEDUP_REMOVED lines=19> */
.L_x_7710:
[----:B------:R-:W-:Y:S05]  /*266b0*/  BSYNC B1 ;  /* 0x0000000000017941 */ /* 0x000fea0003800000 */
.L_x_7708:
        /* <DEDUP_REMOVED lines=20> */
.L_x_7698:
        /* <DEDUP_REMOVED lines=18> */
.L_x_7714:
        /* <DEDUP_REMOVED lines=19> */
.L_x_7715:
[----:B------:R-:W-:Y:S05]  /*26a50*/  BSYNC B0 ;  /* 0x0000000000007941 */ /* 0x000fea0003800000 */
.L_x_7713:
        /* <DEDUP_REMOVED lines=31> */
.L_x_7717:
        /* <DEDUP_REMOVED lines=19> */
.L_x_7718:
[----:B------:R-:W-:Y:S05]  /*26d80*/  BSYNC B0 ;  /* 0x0000000000007941 */ /* 0x000fea0003800000 */
.L_x_7716:
        /* <DEDUP_REMOVED lines=30> */
.L_x_7720:
        /* <DEDUP_REMOVED lines=18> */
.L_x_7721:
[----:B------:R-:W-:Y:S05]  /*27090*/  BSYNC B0 ;  /* 0x0000000000007941 */ /* 0x000fea0003800000 */
.L_x_7719:
[----:B------:R-:W2:Y:S01]  /*270a0*/  LDG.E.64 R10, desc[UR36][R10.64+-0x10] ;  /* 0xfffff0240a0a7981 */ /* 0x000ea2000c1e1b00 */
[----:B------:R-:W-:Y:S02]  /*270b0*/  IMAD.MOV.U32 R15, RZ, RZ, R2 ;  /* 0x000000ffff0f7224 */ /* 0x000fe400078e0002 */
[----:B--2---:R-:W-:Y:S02]  /*270c0*/  IMAD R3, R5, R10, RZ ;  /* 0x0000000a05037224 */ /* 0x004fe400078e02ff */
[----:B------:R-:W-:-:S04]  /*270d0*/  IMAD.WIDE.U32 R14, R10, R4, R14 ;  /* 0x000000040a0e7225 */ /* 0x000fc800078e000e */
[----:B------:R-:W-:-:S05]  /*270e0*/  IMAD R3, R11, R4, R3 ;  /* 0x000000040b037224 */ /* 0x000fca00078e0203 */
[----:B------:R-:W-:-:S07]  /*270f0*/  IADD3 R2, R15, R3, RZ ;  /* 0x000000030f027210 */ /* 0x000fce0007ffe0ff */
.L_x_7712:
[-C--:B------:R-:W-:Y:S01]  /*27100*/  IADD3 R4, P0, R48, R14.reuse, RZ ;  /* 0x0000000e30047210 */ /* 0x080fe20007f1e0ff */
[----:B------:R-:W-:Y:S01]  /*27110*/  ULDC.64 UR4, c[0x0][0x248] ;  /* 0x0000920000047ab9 */ /* 0x000fe20000000a00 */
[C---:B------:R-:W-:Y:S02]  /*27120*/  IADD3 R3, P1, R47.reuse, R14, RZ ;  /* 0x0000000e2f037210 */ /* 0x040fe40007f3e0ff */
[----:B------:R-:W-:Y:S02]  /*27130*/  IADD3 R0, P2, R4, 0x1, RZ ;  /* 0x0000000104007810 */ /* 0x000fe40007f5e0ff */
[-C--:B------:R-:W-:Y:S02]  /*27140*/  LEA.HI.X.SX32 R5, R48, R2.reuse, 0x1, P0 ;  /* 0x0000000230057211 */ /* 0x080fe400000f0eff */
        /* <DEDUP_REMOVED lines=12> */
.L_x_7724:
        /* <DEDUP_REMOVED lines=24> */
.L_x_7723:
[----:B------:R-:W-:Y:S05]  /*27390*/  BSYNC B7 ;  /* 0x0000000000077941 */ /* 0x000fea0003800000 */
.L_x_7722:
[----:B------:R-:W-:-:S04]  /*273a0*/  IADD3 R16, P0, R16, 0x4, RZ ;  /* 0x0000000410107810 */ /* 0x000fc80007f1e0ff */
[----:B------:R-:W-:Y:S02]  /*273b0*/  IADD3.X R17, RZ, R17, RZ, P0, !PT ;  /* 0x00000011ff117210 */ /* 0x000fe400007fe4ff */
[----:B------:R-:W-:-:S04]  /*273c0*/  ISETP.GE.U32.AND P0, PT, R16, R19, PT ;  /* 0x000000131000720c */ /* 0x000fc80003f06070 */
[----:B------:R-:W-:-:S13]  /*273d0*/  ISETP.GE.U32.AND.EX P0, PT, R17, R18, PT, P0 ;  /* 0x000000121100720c */ /* 0x000fda0003f06100 */
[----:B------:R-:W-:Y:S05]  /*273e0*/  @!P0 BRA `(.L_x_7724) ;  /* 0xfffffffc00888947 */ /* 0x000fea000383ffff */
.L_x_7446:
[----:B------:R-:W-:Y:S05]  /*273f0*/  BSYNC B6 ;  /* 0x0000000000067941 */ /* 0x000fea0003800000 */
.L_x_7356:
        /* <DEDUP_REMOVED lines=23> */
.L_x_7727:
[----:B------:R-:W-:-:S13]  /*27570*/  ISETP.GE.AND P0, PT, R0, R56, PT ;  /* 0x000000380000720c */ /* 0x000fda0003f06270 */
[----:B------:R-:W-:Y:S05]  /*27580*/  @P0 BRA `(.L_x_7729) ;  /* 0x0000000000300947 */ /* 0x000fea0003800000 */
[----:B0-----:R-:W0:Y:S01]  /*27590*/  LDC.64 R2, c[0x0][0x258] ;  /* 0x00009600ff027b82 */ /* 0x001e220000000a00 */
[----:B------:R-:W-:Y:S01]  /*275a0*/  IMAD.IADD R5, R61, 0x1, R0 ;  /* 0x000000013d057824 */ /* 0x000fe200078e0200 */
[----:B------:R-:W-:-:S03]  /*275b0*/  IADD3 R0, R0, 0x80, RZ ;  /* 0x0000008000007810 */ /* 0x000fc60007ffe0ff */
[----:B0-----:R-:W-:-:S05]  /*275c0*/  IMAD.WIDE.U32 R2, R5, 0x4, R2 ;  /* 0x0000000405027825 */ /* 0x001fca00078e0002 */
[----:B------:R1:W-:Y:S02]  /*275d0*/  STG.E desc[UR36][R2.64], RZ ;  /* 0x000000ff02007986 */ /* 0x0003e4000c101924 */
.L_x_7728:
[----:B------:R-:W-:-:S13]  /*275e0*/  ISETP.GE.AND P0, PT, R0, R56, PT ;  /* 0x000000380000720c */ /* 0x000fda0003f06270 */
[----:B------:R-:W-:Y:S05]  /*275f0*/  @P0 BRA `(.L_x_7730) ;  /* 0x0000000000340947 */ /* 0x000fea0003800000 */
[----:B01----:R-:W0:Y:S01]  /*27600*/  LDC.64 R2, c[0x0][0x258] ;  /* 0x00009600ff027b82 */ /* 0x003e220000000a00 */
[----:B------:R-:W-:Y:S01]  /*27610*/  IMAD.IADD R5, R61, 0x1, R0 ;  /* 0x000000013d057824 */ /* 0x000fe200078e0200 */
[----:B------:R-:W-:-:S03]  /*27620*/  IADD3 R0, R0, 0x80, RZ ;  /* 0x0000008000007810 */ /* 0x000fc60007ffe0ff */
[----:B0-----:R-:W-:-:S05]  /*27630*/  IMAD.WIDE.U32 R2, R5, 0x4, R2 ;  /* 0x0000000405027825 */ /* 0x001fca00078e0002 */
[----:B------:R1:W-:Y:S02]  /*27640*/  STG.E desc[UR36][R2.64], RZ ;  /* 0x000000ff02007986 */ /* 0x0003e4000c101924 */
.L_x_7729:
        /* <DEDUP_REMOVED lines=8> */
.L_x_7730:
[----:B------:R-:W-:Y:S05]  /*276d0*/  BSYNC B1 ;  /* 0x0000000000017941 */ /* 0x000fea0003800000 */
.L_x_7726:
[----:B------:R-:W-:-:S13]  /*276e0*/  ISETP.GE.AND P0, PT, R0, R56, PT ;  /* 0x000000380000720c */ /* 0x000fda0003f06270 */
[----:B012---:R-:W0:Y:S01]  /*276f0*/  @!P0 LDC.64 R2, c[0x0][0x258] ;  /* 0x00009600ff028b82 */ /* 0x007e220000000a00 */
[----:B------:R-:W-:Y:S01]  /*27700*/  @!P0 IMAD.IADD R5, R61, 0x1, R0 ;  /* 0x000000013d058824 */ /* 0x000fe200078e0200 */
[----:B------:R-:W-:-:S03]  /*27710*/  @!P0 IADD3 R0, R0, 0x80, RZ ;  /* 0x0000008000008810 */ /* 0x000fc60007ffe0ff */
[----:B0-----:R-:W-:-:S05]  /*27720*/  @!P0 IMAD.WIDE.U32 R2, R5, 0x4, R2 ;  /* 0x0000000405028825 */ /* 0x001fca00078e0002 */
[----:B------:R2:W-:Y:S02]  /*27730*/  @!P0 STG.E desc[UR36][R2.64], RZ ;  /* 0x000000ff02008986 */ /* 0x0005e4000c101924 */
.L_x_7731:
[----:B------:R-:W-:Y:S05]  /*27740*/  BSYNC B0 ;  /* 0x0000000000007941 */ /* 0x000fea0003800000 */
.L_x_7725:
[----:B------:R-:W-:-:S13]  /*27750*/  ISETP.GE.AND P0, PT, R0, R56, PT ;  /* 0x000000380000720c */ /* 0x000fda0003f06270 */
[----:B------:R-:W-:Y:S05]  /*27760*/  @P0 EXIT ;  /* 0x000000000000094d */ /* 0x000fea0003800000 */
[----:B012---:R-:W0:Y:S01]  /*27770*/  LDC.64 R2, c[0x0][0x258] ;  /* 0x00009600ff027b82 */ /* 0x007e220000000a00 */
[----:B------:R-:W-:-:S04]  /*27780*/  IMAD.IADD R61, R61, 0x1, R0 ;  /* 0x000000013d3d7824 */ /* 0x000fc800078e0200 */
[----:B0-----:R-:W-:-:S05]  /*27790*/  IMAD.WIDE.U32 R2, R61, 0x4, R2 ;  /* 0x000000043d027825 */ /* 0x001fca00078e0002 */
[----:B------:R-:W-:Y:S01]  /*277a0*/  STG.E desc[UR36][R2.64], RZ ;  /* 0x000000ff02007986 */ /* 0x000fe2000c101924 */
[----:B------:R-:W-:Y:S05]  /*277b0*/  EXIT ;  /* 0x000000000000794d */ /* 0x000fea0003800000 */
        .weak           $__internal_20_$__cuda_sm20_div_s64
        .type           $__internal_20_$__cuda_sm20_div_s64,@function
        .size           $__internal_20_$__cuda_sm20_div_s64,($__internal_21_$__cuda_sm20_rem_s64 - $__internal_20_$__cuda_sm20_div_s64)
$__internal_20_$__cuda_sm20_div_s64:
        /* <DEDUP_REMOVED lines=35> */
[-C--:B------:R-:W-:Y:S02]  /*279f0*/  IADD3 R7, P2, RZ, -R6.reuse, RZ ;  /* 0x80000006ff077210 */ /* 0x080fe40007f5e0ff */
[----:B------:R-:W-:Y:S02]  /*27a00*/  MOV R9, RZ ;  /* 0x000000ff00097202 */ /* 0x000fe40000000f00 */
[----:B------:R-:W-:Y:S01]  /*27a10*/  SEL R40, R7, R6, !P1 ;  /* 0x0000000607287207 */ /* 0x000fe20004800000 */
[----:B------:R-:W-:Y:S01]  /*27a20*/  IMAD.X R6, RZ, RZ, ~R5, P2 ;  /* 0x000000ffff067224 */ /* 0x000fe200010e0e05 */
[----:B------:R-:W-:-:S04]  /*27a30*/  IADD3 R7, P2, R8, R41, RZ ;  /* 0x0000002908077210 */ /* 0x000fc80007f5e0ff */
[----:B------:R-:W-:Y:S01]  /*27a40*/  SEL R6, R6, R5, !P1 ;  /* 0x0000000506067207 */ /* 0x000fe20004800000 */
        /* <DEDUP_REMOVED lines=8> */
[----:B------:R-:W-:-:S03]  /*27ad0*/  IMAD.WIDE.U32 R8, R7, R38, RZ ;  /* 0x0000002607087225 */ /* 0x000fc600078e00ff */
[----:B------:R-:W-:Y:S01]  /*27ae0*/  IADD3 R8, P0, -R8, R40, RZ ;  /* 0x0000002808087210 */ /* 0x000fe20007f1e1ff */
[----:B------:R-:W-:Y:S01]  /*27af0*/  IMAD R40, R7, R39, R9 ;  /* 0x0000002707287224 */ /* 0x000fe200078e0209 */
[----:B------:R-:W-:Y:S02]  /*27b00*/  IADD3.X R9, RZ, R41, RZ, P1, !PT ;  /* 0x00000029ff097210 */ /* 0x000fe40000ffe4ff */
[----:B------:R-:W-:-:S03]  /*27b10*/  ISETP.GE.U32.AND P1, PT, R8, R38, PT ;  /* 0x000000260800720c */ /* 0x000fc60003f26070 */
        /* <DEDUP_REMOVED lines=29> */
[----:B------:R-:W-:Y:S06]  /*27cf0*/  RET.REL.NODEC R6 `(_ZN2at6native29vectorized_elementwise_kernelILi4EZZZNS0_67_GLOBAL__N__bb565c37_34_ValidateCompressedIndicesKernel_cu_33a4b88b42_validate_compressed_sparse_indices_kernelILNS2_8CDimNameE1ENS2_18CUDAKernelLauncherENS2_14EmptyVecKernelENS2_8DummyVecELm0EEEvRKNS_6TensorESA_lllENKUlvE1_clEvENKUlvE_clEvEUliiiiiE_St5arrayIPcLm6EEEEviT0_T1_) ;  /* 0xfffffd8006c07950 */ /* 0x000fec0003c3ffff */
        .weak           $__internal_21_$__cuda_sm20_rem_s64
        .type           $__internal_21_$__cuda_sm20_rem_s64,@function
        .size           $__internal_21_$__cuda_sm20_rem_s64,(.L_x_32201 - $__internal_21_$__cuda_sm20_rem_s64)
$__internal_21_$__cuda_sm20_rem_s64:
        /* <DEDUP_REMOVED lines=40> */
[----:B------:R-:W-:Y:S01]  /*27f80*/  HFMA2.MMA R7, -RZ, RZ, 0, 0 ;  /* 0x00000000ff077435 */ /* 0x000fe200000001ff */
[----:B------:R-:W-:Y:S01]  /*27f90*/  IMAD.HI.U32 R6, R37, R13, RZ ;  /* 0x0000000d25067227 */ /* 0x000fe200078e00ff */
[----:B------:R-:W-:-:S05]  /*27fa0*/  IADD3.X R9, RZ, RZ, R41, P0, P2 ;  /* 0x000000ffff097210 */ /* 0x000fca00007e4429 */
[-C--:B------:R-:W-:Y:S02]  /*27fb0*/  IMAD R12, R9, R8.reuse, RZ ;  /* 0x00000008090c7224 */ /* 0x080fe400078e02ff */
[----:B------:R-:W-:-:S04]  /*27fc0*/  IMAD.WIDE.U32 R6, R37, R8, R6 ;  /* 0x0000000825067225 */ /* 0x000fc800078e0006 */
        /* <DEDUP_REMOVED lines=22> */
[----:B------:R-:W-:Y:S02]  /*28130*/  IADD3 R5, P2, RZ, -R4, RZ ;  /* 0x80000004ff057210 */ /* 0x000fe40007f5e0ff */
[----:B------:R-:W-:Y:S02]  /*28140*/  ISETP.NE.U32.AND P0, PT, R3, RZ, PT ;  /* 0x000000ff0300720c */ /* 0x000fe40003f05070 */
[----:B------:R-:W-:Y:S02]  /*28150*/  IADD3.X R3, RZ, ~R6, RZ, P2, !PT ;  /* 0x80000006ff037210 */ /* 0x000fe400017fe4ff */
[----:B------:R-:W-:Y:S02]  /*28160*/  ISETP.NE.AND.EX P0, PT, R0, RZ, PT, P0 ;  /* 0x000000ff0000720c */ /* 0x000fe40003f05300 */
[----:B------:R-:W-:Y:S01]  /*28170*/  SEL R0, R5, R4, !P1 ;  /* 0x0000000405007207 */ /* 0x000fe20004800000 */
[----:B------:R-:W-:Y:S01]  /*28180*/  IMAD.MOV.U32 R4, RZ, RZ, R22 ;  /* 0x000000ffff047224 */ /* 0x000fe200078e0016 */
[----:B------:R-:W-:-:S02]  /*28190*/  MOV R5, 0x0 ;  /* 0x0000000000057802 */ /* 0x000fc40000000f00 */
[----:B------:R-:W-:Y:S02]  /*281a0*/  SEL R3, R3, R6, !P1 ;  /* 0x0000000603037207 */ /* 0x000fe40004800000 */
[----:B------:R-:W-:Y:S02]  /*281b0*/  SEL R0, R0, 0xffffffff, P0 ;  /* 0xffffffff00007807 */ /* 0x000fe40000000000 */
[----:B------:R-:W-:Y:S01]  /*281c0*/  SEL R3, R3, 0xffffffff, P0 ;  /* 0xffffffff03037807 */ /* 0x000fe20000000000 */
[----:B------:R-:W-:Y:S06]  /*281d0*/  RET.REL.NODEC R4 `(_ZN2at6native29vectorized_elementwise_kernelILi4EZZZNS0_67_GLOBAL__N__bb565c37_34_ValidateCompressedIndicesKernel_cu_33a4b88b42_validate_compressed_sparse_indices_kernelILNS2_8CDimNameE1ENS2_18CUDAKernelLauncherENS2_14EmptyVecKernelENS2_8DummyVecELm0EEEvRKNS_6TensorESA_lllENKUlvE1_clEvENKUlvE_clEvEUliiiiiE_St5arrayIPcLm6EEEEviT0_T1_) ;  /* 0xfffffd7c04887950 */ /* 0x000fec0003c3ffff */
.L_x_7732:
        /* <DEDUP_REMOVED lines=10> */
.L_x_32201:


//--------------------- .text._ZN2at6native29vectorized_elementwise_kernelILi8EZZZNS0_67_GLOBAL__N__bb565c37_34_ValidateCompressedIndicesKernel_cu_33a4b88b42_validate_compressed_sparse_indices_kernelILNS2_8CDimNameE1ENS2_18CUDAKernelLauncherENS2_14EmptyVecKernelENS2_8DummyVecELm0EEEvRKNS_6TensorESA_lllENKUlvE1_clEvENKUlvE_clEvEUliiiiiE_St5arrayIPcLm6EEEEviT0_T1_ --------------------------
	.section	.text._ZN2at6native29vectorized_elementwise_kernelILi8EZZZNS0_67_GLOBAL__N__bb565c37_34_ValidateCompressedIndicesKernel_cu_33a4b88b42_validate_compressed_sparse_indices_kernelILNS2_8CDimNameE1ENS2_18CUDAKernelLauncherENS2_14EmptyVecKernelENS2_8DummyVecELm0EEEvRKNS_6TensorESA_lllENKUlvE1_clEvENKUlvE_clEvEUliiiiiE_St5arrayIPcLm6EEEEviT0_T1_,"ax",@progbits
	.align	128
        .global         _ZN2at6native29vectorized_elementwise_kernelILi8EZZZNS0_67_GLOBAL__N__bb565c37_34_ValidateCompressedIndicesKernel_cu_33a4b88b42_validate_compressed_sparse_indices_kernelILNS2_8CDimNameE1ENS2_18CUDAKernelLauncherENS2_14EmptyVecKernelENS2_8DummyVecELm0EEEvRKNS_6TensorESA_lllENKUlvE1_clEvENKUlvE_clEvEUliiiiiE_St5arrayIPcLm6EEEEviT0_T1_
        .type           _ZN2at6native29vectorized_elementwise_kernelILi8EZZZNS0_67_GLOBAL__N__bb565c37_34_ValidateCompressedIndicesKernel_cu_33a4b88b42_validate_compressed_sparse_indices_kernelILNS2_8CDimNameE1ENS2_18CUDAKernelLauncherENS2_14EmptyVecKernelENS2_8DummyVecELm0EEEvRKNS_6TensorESA_lllENKUlvE1_clEvENKUlvE_clEvEUliiiiiE_St5arrayIPcLm6EEEEviT0_T1_,@function
        .size           _ZN2at6native29vectorized_elementwise_kernelILi8EZZZNS0_67_GLOBAL__N__bb565c37_34_ValidateCompressedIndicesKernel_cu_33a4b88b42_validate_compressed_sparse_indices_kernelILNS2_8CDimNameE1ENS2_18CUDAKernelLauncherENS2_14EmptyVecKernelENS2_8DummyVecELm0EEEvRKNS_6TensorESA_lllENKUlvE1_clEvENKUlvE_clEvEUliiiiiE_St5arrayIPcLm6EEEEviT0_T1_,(.L_x_32203 - _ZN2at6native29vectorized_elementwise_kernelILi8EZZZNS0_67_GLOBAL__N__bb565c37_34_ValidateCompressedIndicesKernel_cu_33a4b88b42_validate_compressed_sparse_indices_kernelILNS2_8CDimNameE1ENS2_18CUDAKernelLauncherENS2_14EmptyVecKernelENS2_8DummyVecELm0EEEvRKNS_6TensorESA_lllENKUlvE1_clEvENKUlvE_clEvEUliiiiiE_St5arrayIPcLm6EEEEviT0_T1_)
        .other          _ZN2at6native29vectorized_elementwise_kernelILi8EZZZNS0_67_GLOBAL__N__bb565c37_34_ValidateCompressedIndicesKernel_cu_33a4b88b42_validate_compressed_sparse_indices_kernelILNS2_8CDimNameE1ENS2_18CUDAKernelLauncherENS2_14EmptyVecKernelENS2_8DummyVecELm0EEEvRKNS_6TensorESA_lllENKUlvE1_clEvENKUlvE_clEvEUliiiiiE_St5arrayIPcLm6EEEEviT0_T1_,@"STO_CUDA_ENTRY STV_DEFAULT"
_ZN2at6native29vectorized_elementwise_kernelILi8EZZZNS0_67_GLOBAL__N__bb565c37_34_ValidateCompressedIndicesKernel_cu_33a4b88b42_validate_compressed_sparse_indices_kernelILNS2_8CDimNameE1ENS2_18CUDAKernelLauncherENS2_14EmptyVecKernelENS2_8DummyVecELm0EEEvRKNS_6TensorESA_lllENKUlvE1_clEvENKUlvE_clEvEUliiiiiE_St5arrayIPcLm6EEEEviT0_T1_:
.text._ZN2at6native29vectorized_elementwise_kernelILi8EZZZNS0_67_GLOBAL__N__bb565c37_34_ValidateCompressedIndicesKernel_cu_33a4b88b42_validate_compressed_sparse_indices_kernelILNS2_8CDimNameE1ENS2_18CUDAKernelLauncherENS2_14EmptyVecKernelENS2_8DummyVecELm0EEEvRKNS_6TensorESA_lllENKUlvE1_clEvENKUlvE_clEvEUliiiiiE_St5arrayIPcLm6EEEEviT0_T1_:
        /* <DEDUP_REMOVED lines=66> */
.L_x_7737:
[----:B------:R-:W-:Y:S05]  /*0420*/  BSYNC B7 ;  /* 0x0000000000077941 */ /* 0x000fea0003800000 */
.L_x_7736:
        /* <DEDUP_REMOVED lines=24> */
.L_x_7739:
[----:B------:R-:W-:Y:S05]  /*05b0*/  BSYNC B7 ;  /* 0x0000000000077941 */ /* 0x000fea0003800000 */
.L_x_7738:
        /* <DEDUP_REMOVED lines=26> */
.L_x_7741:
[----:B------:R-:W-:Y:S05]  /*0760*/  BSYNC B7 ;  /* 0x0000000000077941 */ /* 0x000fea0003800000 */
.L_x_7740:
        /* <DEDUP_REMOVED lines=16> */
.L_x_7746:
        /* <DEDUP_REMOVED lines=23> */
.L_x_7745:
[----:B------:R-:W-:Y:S05]  /*09e0*/  BSYNC B8 ;  /* 0x0000000000087941 */ /* 0x000fea0003800000 */
.L_x_7744:
[----:B------:R-:W-:-:S05]  /*09f0*/  IADD3 R32, P0, R32, 0x4, RZ ;  /* 0x0000000420207810 */ /* 0x000fca0007f1e0ff */
[----:B------:R-:W-:Y:S01]  /*0a00*/  IMAD.X R33, RZ, RZ, R33, P0 ;  /* 0x000000ffff217224 */ /* 0x000fe200000e0621 */
[----:B------:R-:W-:-:S04]  /*0a10*/  ISETP.GE.U32.AND P0, PT, R32, R23, PT ;  /* 0x000000172000720c */ /* 0x000fc80003f06070 */
[----:B------:R-:W-:-:S13]  /*0a20*/  ISETP.GE.U32.AND.EX P0, PT, R33, R16, PT, P0 ;  /* 0x000000102100720c */ /* 0x000fda0003f06100 */
[----:B------:R-:W-:Y:S05]  /*0a30*/  @!P0 BRA `(.L_x_7746) ;  /* 0xfffffffc008c8947 */ /* 0x000fea000383ffff */
.L_x_7743:
[----:B------:R-:W-:Y:S05]  /*0a40*/  BSYNC B7 ;  /* 0x0000000000077941 */ /* 0x000fea0003800000 */
.L_x_7742:
        /* <DEDUP_REMOVED lines=24> */
.L_x_7748:
[----:B------:R-:W-:Y:S05]  /*0bd0*/  BSYNC B7 ;  /* 0x0000000000077941 */ /* 0x000fea0003800000 */
.L_x_7747:
        /* <DEDUP_REMOVED lines=21> */
.L_x_7750:
[----:B------:R-:W-:Y:S05]  /*0d30*/  BSYNC B7 ;  /* 0x0000000000077941 */ /* 0x000fea0003800000 */
.L_x_7749:
        /* <DEDUP_REMOVED lines=26> */
.L_x_7752:
[----:B------:R-:W-:Y:S05]  /*0ee0*/  BSYNC B7 ;  /* 0x0000000000077941 */ /* 0x000fea0003800000 */
.L_x_7751:
        /* <DEDUP_REMOVED lines=16> */
.L_x_7757:
        /* <DEDUP_REMOVED lines=24> */
.L_x_7756:
[----:B------:R-:W-:Y:S05]  /*1170*/  BSYNC B8 ;  /* 0x0000000000087941 */ /* 0x000fea0003800000 */
.L_x_7755:
[----:B------:R-:W-:-:S04]  /*1180*/  IADD3 R28, P0, R28, 0x4, RZ ;  /* 0x000000041c1c7810 */ /* 0x000fc80007f1e0ff */
[----:B------:R-:W-:Y:S02]  /*1190*/  IADD3.X R29, RZ, R29, RZ, P0, !PT ;  /* 0x0000001dff1d7210 */ /* 0x000fe400007fe4ff */
[----:B------:R-:W-:-:S04]  /*11a0*/  ISETP.GE.U32.AND P0, PT, R28, R23, PT ;  /* 0x000000171c00720c */ /* 0x000fc80003f06070 */
[----:B------:R-:W-:-:S13]  /*11b0*/  ISETP.GE.U32.AND.EX P0, PT, R29, R32, PT, P0 ;  /* 0x000000201d00720c */ /* 0x000fda0003f06100 */
[----:B------:R-:W-:Y:S05]  /*11c0*/  @!P0 BRA `(.L_x_7757) ;  /* 0xfffffffc00888947 */ /* 0x000fea000383ffff */
.L_x_7754:
[----:B------:R-:W-:Y:S05]  /*11d0*/  BSYNC B7 ;  /* 0x0000000000077941 */ /* 0x000fea0003800000 */
.L_x_7753:
        /* <DEDUP_REMOVED lines=21> */
.L_x_7759:
[----:B------:R-:W-:Y:S05]  /*1330*/  BSYNC B7 ;  /* 0x0000000000077941 */ /* 0x000fea0003800000 */
.L_x_7758:
        /* <DEDUP_REMOVED lines=21> */
.L_x_7761:
[----:B------:R-:W-:Y:S05]  /*1490*/  BSYNC B7 ;  /* 0x0000000000077941 */ /* 0x000fea0003800000 */
.L_x_7760:
        /* <DEDUP_REMOVED lines=26> */
.L_x_7763:
[----:B------:R-:W-:Y:S05]  /*1640*/  BSYNC B7 ;  /* 0x0000000000077941 */ /* 0x000fea0003800000 */
.L_x_7762:
        /* <DEDUP_REMOVED lines=16> */
.L_x_7768:
        /* <DEDUP_REMOVED lines=24> */
.L_x_7767:
[----:B------:R-:W-:Y:S05]  /*18d0*/  BSYNC B8 ;  /* 0x0000000000087941 */ /* 0x000fea0003800000 */
.L_x_7766:
[----:B------:R-:W-:-:S05]  /*18e0*/  IADD3 R28, P0, R28, 0x4, RZ ;  /* 0x000000041c1c7810 */ /* 0x000fca0007f1e0ff */
[----:B------:R-:W-:Y:S01]  /*18f0*/  IMAD.X R29, RZ, RZ, R29, P0 ;  /* 0x000000ffff1d7224 */ /* 0x000fe200000e061d */
[----:B------:R-:W-:-:S04]  /*1900*/  ISETP.GE.U32.AND P0, PT, R28, R17, PT ;  /* 0x000000111c00720c */ /* 0x000fc80003f06070 */
[----:B------:R-:W-:-:S13]  /*1910*/  ISETP.GE.U32.AND.EX P0, PT, R29, R18, PT, P0 ;  /* 0x000000121d00720c */ /* 0x000fda0003f06100 */
[----:B------:R-:W-:Y:S05]  /*1920*/  @!P0 BRA `(.L_x_7768) ;  /* 0xfffffffc00888947 */ /* 0x000fea000383ffff */
.L_x_7765:
[----:B------:R-:W-:Y:S05]  /*1930*/  BSYNC B7 ;  /* 0x0000000000077941 */ /* 0x000fea0003800000 */
.L_x_7764:
        /* <DEDUP_REMOVED lines=21> */
.L_x_7770:
[----:B------:R-:W-:Y:S05]  /*1a90*/  BSYNC B7 ;  /* 0x0000000000077941 */ /* 0x000fea0003800000 */
.L_x_7769:
        /* <DEDUP_REMOVED lines=21> */
.L_x_7772:
[----:B------:R-:W-:Y:S05]  /*1bf0*/  BSYNC B7 ;  /* 0x0000000000077941 */ /* 0x000fea0003800000 */
.L_x_7771:
        /* <DEDUP_REMOVED lines=26> */
.L_x_7774:
[----:B------:R-:W-:Y:S05]  /*1da0*/  BSYNC B7 ;  /* 0x0000000000077941 */ /* 0x000fea0003800000 */
.L_x_7773:
        /* <DEDUP_REMOVED lines=16> */
.L_x_7779:
        /* <DEDUP_REMOVED lines=24> */
.L_x_7778:
[----:B------:R-:W-:Y:S05]  /*2030*/  BSYNC B8 ;  /* 0x0000000000087941 */ /* 0x000fea0003800000 */
.L_x_7777:
[----:B------:R-:W-:-:S05]  /*2040*/  IADD3 R18, P0, R18, 0x4, RZ ;  /* 0x0000000412127810 */ /* 0x000fca0007f1e0ff */
[----:B------:R-:W-:Y:S01]  /*2050*/  IMAD.X R19, RZ, RZ, R19, P0 ;  /* 0x000000ffff137224 */ /* 0x000fe200000e0613 */
[----:B------:R-:W-:-:S04]  /*2060*/  ISETP.GE.U32.AND P0, PT, R18, R17, PT ;  /* 0x000000111200720c */ /* 0x000fc80003f06070 */
[----:B------:R-:W-:-:S13]  /*2070*/  ISETP.GE.U32.AND.EX P0, PT, R19, R28, PT, P0 ;  /* 0x0000001c1300720c */ /* 0x000fda0003f06100 */
[----:B------:R-:W-:Y:S05]  /*2080*/  @!P0 BRA `(.L_x_7779) ;  /* 0xfffffffc00888947 */ /* 0x000fea000383ffff */
.L_x_7776:
[----:B------:R-:W-:Y:S05]  /*2090*/  BSYNC B7 ;  /* 0x0000000000077941 */ /* 0x000fea0003800000 */
.L_x_7775:
        /* <DEDUP_REMOVED lines=21> */
.L_x_7781:
[----:B------:R-:W-:Y:S05]  /*21f0*/  BSYNC B7 ;  /* 0x0000000000077941 */ /* 0x000fea0003800000 */
.L_x_7780:
        /* <DEDUP_REMOVED lines=21> */
.L_x_7783:
[----:B------:R-:W-:Y:S05]  /*2350*/  BSYNC B7 ;  /* 0x0000000000077941 */ /* 0x000fea0003800000 */
.L_x_7782:
        /* <DEDUP_REMOVED lines=26> */
.L_x_7785:
[----:B------:R-:W-:Y:S05]  /*2500*/  BSYNC B7 ;  /* 0x0000000000077941 */ /* 0x000fea0003800000 */
.L_x_7784:
        /* <DEDUP_REMOVED lines=16> */
.L_x_7790:
        /* <DEDUP_REMOVED lines=24> */
.L_x_7789:
[----:B------:R-:W-:Y:S05]  /*2790*/  BSYNC B8 ;  /* 0x0000000000087941 */ /* 0x000fea0003800000 */
.L_x_7788:
[----:B------:R-:W-:-:S04]  /*27a0*/  IADD3 R18, P0, R18, 0x4, RZ ;  /* 0x0000000412127810 */ /* 0x000fc80007f1e0ff */
[----:B------:R-:W-:Y:S02]  /*27b0*/  IADD3.X R19, RZ, R19, RZ, P0, !PT ;  /* 0x00000013ff137210 */ /* 0x000fe400007fe4ff */
[----:B------:R-:W-:-:S04]  /*27c0*/  ISETP.GE.U32.AND P0, PT, R18, R17, PT ;  /* 0x000000111200720c */ /* 0x000fc80003f06070 */
[----:B------:R-:W-:-:S13]  /*27d0*/  ISETP.GE.U32.AND.EX P0, PT, R19, R44, PT, P0 ;  /* 0x0000002c1300720c */ /* 0x000fda0003f06100 */
[----:B------:R-:W-:Y:S05]  /*27e0*/  @!P0 BRA `(.L_x_7790) ;  /* 0xfffffffc00888947 */ /* 0x000fea000383ffff */
.L_x_7787:
[----:B------:R-:W-:Y:S05]  /*27f0*/  BSYNC B7 ;  /* 0x0000000000077941 */ /* 0x000fea0003800000 */
.L_x_7786:
        /* <DEDUP_REMOVED lines=21> */
.L_x_7792:
[----:B------:R-:W-:Y:S05]  /*2950*/  BSYNC B7 ;  /* 0x0000000000077941 */ /* 0x000fea0003800000 */
.L_x_7791:
        /* <DEDUP_REMOVED lines=21> */
.L_x_7794:
[----:B------:R-:W-:Y:S05]  /*2ab0*/  BSYNC B7 ;  /* 0x0000000000077941 */ /* 0x000fea0003800000 */
.L_x_7793:
        /* <DEDUP_REMOVED lines=26> */
.L_x_7796:
[----:B------:R-:W-:Y:S05]  /*2c60*/  BSYNC B7 ;  /* 0x0000000000077941 */ /* 0x000fea0003800000 */
.L_x_7795:
        /* <DEDUP_REMOVED lines=16> */
.L_x_7801:
        /* <DEDUP_REMOVED lines=24> */
.L_x_7800:
[----:B------:R-:W-:Y:S05]  /*2ef0*/  BSYNC B8 ;  /* 0x0000000000087941 */ /* 0x000fea0003800000 */
.L_x_7799:
[----:B------:R-:W-:-:S05]  /*2f00*/  IADD3 R18, P0, R18, 0x4, RZ ;  /* 0x0000000412127810 */ /* 0x000fca0007f1e0ff */
[----:B------:R-:W-:Y:S01]  /*2f10*/  IMAD.X R19, RZ, RZ, R19, P0 ;  /* 0x000000ffff137224 */ /* 0x000fe200000e0613 */
[----:B------:R-:W-:-:S04]  /*2f20*/  ISETP.GE.U32.AND P0, PT, R18, R17, PT ;  /* 0x000000111200720c */ /* 0x000fc80003f06070 */
[----:B------:R-:W-:-:S13]  /*2f30*/  ISETP.GE.U32.AND.EX P0, PT, R19, R24, PT, P0 ;  /* 0x000000181300720c */ /* 0x000fda0003f06100 */
[----:B------:R-:W-:Y:S05]  /*2f40*/  @!P0 BRA `(.L_x_7801) ;  /* 0xfffffffc00888947 */ /* 0x000fea000383ffff */
.L_x_7798:
[----:B------:R-:W-:Y:S05]  /*2f50*/  BSYNC B7 ;  /* 0x0000000000077941 */ /* 0x000fea0003800000 */
.L_x_7797:
        /* <DEDUP_REMOVED lines=21> */
.L_x_7803:
[----:B------:R-:W-:Y:S05]  /*30b0*/  BSYNC B7 ;  /* 0x0000000000077941 */ /* 0x000fea0003800000 */
.L_x_7802:
        /* <DEDUP_REMOVED lines=21> */
.L_x_7805:
[----:B------:R-:W-:Y:S05]  /*3210*/  BSYNC B7 ;  /* 0x0000000000077941 */ /* 0x000fea0003800000 */
.L_x_7804:
        /* <DEDUP_REMOVED lines=26> */
.L_x_7807:
[----:B------:R-:W-:Y:S05]  /*33c0*/  BSYNC B7 ;  /* 0x0000000000077941 */ /* 0x000fea0003800000 */
.L_x_7806:
        /* <DEDUP_REMOVED lines=16> */
.L_x_7812:
        /* <DEDUP_REMOVED lines=24> */
.L_x_7811:
[----:B------:R-:W-:Y:S05]  /*3650*/  BSYNC B8 ;  /* 0x0000000000087941 */ /* 0x000fea0003800000 */
.L_x_7810:
[----:B------:R-:W-:-:S05]  /*3660*/  IADD3 R18, P0, R18, 0x4, RZ ;  /* 0x0000000412127810 */ /* 0x000fca0007f1e0ff */
[----:B------:R-:W-:Y:S01]  /*3670*/  IMAD.X R19, RZ, RZ, R19, P0 ;  /* 0x000000ffff137224 */ /* 0x000fe200000e0613 */
[----:B------:R-:W-:-:S04]  /*3680*/  ISETP.GE.U32.AND P0, PT, R18, R17, PT ;  /* 0x000000111200720c */ /* 0x000fc80003f06070 */
[----:B------:R-:W-:-:S13]  /*3690*/  ISETP.GE.U32.AND.EX P0, PT, R19, R46, PT, P0 ;  /* 0x0000002e1300720c */ /* 0x000fda0003f06100 */
[----:B------:R-:W-:Y:S05]  /*36a0*/  @!P0 BRA `(.L_x_7812) ;  /* 0xfffffffc00888947 */ /* 0x000fea000383ffff */
.L_x_7809:
[----:B------:R-:W-:Y:S05]  /*36b0*/  BSYNC B7 ;  /* 0x0000000000077941 */ /* 0x000fea0003800000 */
.L_x_7808:
        /* <DEDUP_REMOVED lines=21> */
.L_x_7814:
[----:B------:R-:W-:Y:S05]  /*3810*/  BSYNC B7 ;  /* 0x0000000000077941 */ /* 0x000fea0003800000 */
.L_x_7813:
        /* <DEDUP_REMOVED lines=21> */
.L_x_7816:
[----:B------:R-:W-:Y:S05]  /*3970*/  BSYNC B7 ;  /* 0x0000000000077941 */ /* 0x000fea0003800000 */
.L_x_7815:
        /* <DEDUP_REMOVED lines=26> */
.L_x_7818:
[----:B------:R-:W-:Y:S05]  /*3b20*/  BSYNC B7 ;  /* 0x0000000000077941 */ /* 0x000fea0003800000 */
.L_x_7817:
        /* <DEDUP_REMOVED lines=13> */
.L_x_7823:
        /* <DEDUP_REMOVED lines=24> */
.L_x_7822:
[----:B------:R-:W-:Y:S05]  /*3d80*/  BSYNC B8 ;  /* 0x0000000000087941 */ /* 0x000fea0003800000 */
.L_x_7821:
[----:B------:R-:W-:-:S05]  /*3d90*/  IADD3 R18, P0, R18, 0x4, RZ ;  /* 0x0000000412127810 */ /* 0x000fca0007f1e0ff */
[----:B------:R-:W-:Y:S01]  /*3da0*/  IMAD.X R19, RZ, RZ, R19, P0 ;  /* 0x000000ffff137224 */ /* 0x000fe200000e0613 */
[----:B------:R-:W-:-:S04]  /*3db0*/  ISETP.GE.U32.AND P0, PT, R18, R16, PT ;  /* 0x000000101200720c */ /* 0x000fc80003f06070 */
[----:B------:R-:W-:-:S13]  /*3dc0*/  ISETP.GE.U32.AND.EX P0, PT, R19, R17, PT, P0 ;  /* 0x000000111300720c */ /* 0x000fda0003f06100 */
[----:B------:R-:W-:Y:S05]  /*3dd0*/  @!P0 BRA `(.L_x_7823) ;  /* 0xfffffffc00888947 */ /* 0x000fea000383ffff */
.L_x_7820:
[----:B------:R-:W-:Y:S05]  /*3de0*/  BSYNC B7 ;  /* 0x0000000000077941 */ /* 0x000fea0003800000 */
.L_x_7819:
[----:B------:R-:W-:Y:S05]  /*3df0*/  BRA `(.L_x_7824) ;  /* 0x000000f000ec7947 */ /* 0x000fea0003800000 */
.L_x_7735:
        /* <DEDUP_REMOVED lines=21> */
.L_x_7826:
[----:B------:R-:W-:Y:S05]  /*3f50*/  BSYNC B7 ;  /* 0x0000000000077941 */ /* 0x000fea0003800000 */
.L_x_7825:
        /* <DEDUP_REMOVED lines=24> */
.L_x_7828:
[----:B------:R-:W-:Y:S05]  /*40e0*/  BSYNC B7 ;  /* 0x0000000000077941 */ /* 0x000fea0003800000 */
.L_x_7827:
        /* <DEDUP_REMOVED lines=26> */
.L_x_7830:
[----:B------:R-:W-:Y:S05]  /*4290*/  BSYNC B7 ;  /* 0x0000000000077941 */ /* 0x000fea0003800000 */
.L_x_7829:
        /* <DEDUP_REMOVED lines=19> */
.L_x_7844:
        /* <DEDUP_REMOVED lines=11> */
[----:B------:R-:W-:Y:S05]  /*4480*/  CALL.REL.NOINC `($__internal_22_$__cuda_sm20_div_s64) ;  /* 0x0000023000cc7944 */ /* 0x000fea0003c00000 */
[----:B------:R-:W-:Y:S01]  /*4490*/  MOV R32, R4 ;  /* 0x0000000400207202 */ /* 0x000fe20000000f00 */
[----:B------:R-:W-:Y:S01]  /*44a0*/  IMAD.MOV.U32 R33, RZ, RZ, R3 ;  /* 0x000000ffff217224 */ /* 0x000fe200078e0003 */
[----:B------:R-:W-:Y:S06]  /*44b0*/  BRA `(.L_x_7834) ;  /* 0x00000000004c7947 */ /* 0x000fec0003800000 */
.L_x_7833:
        /* <DEDUP_REMOVED lines=19> */
.L_x_7834:
[----:B------:R-:W-:Y:S05]  /*45f0*/  BSYNC B1 ;  /* 0x0000000000017941 */ /* 0x000fea0003800000 */
.L_x_7832:
        /* <DEDUP_REMOVED lines=27> */
[----:B------:R-:W-:Y:S05]  /*47b0*/  CALL.REL.NOINC `($__internal_22_$__cuda_sm20_div_s64) ;  /* 0x0000023000007944 */ /* 0x000fea0003c00000 */
[----:B------:R-:W-:Y:S01]  /*47c0*/  IMAD.MOV.U32 R20, RZ, RZ, R4 ;  /* 0x000000ffff147224 */ /* 0x000fe200078e0004 */
[----:B------:R-:W-:Y:S01]  /*47d0*/  MOV R21, R3 ;  /* 0x0000000300157202 */ /* 0x000fe20000000f00 */
[----:B------:R-:W-:Y:S06]  /*47e0*/  BRA `(.L_x_7837) ;  /* 0x00000000004c7947 */ /* 0x000fec0003800000 */
.L_x_7836:
        /* <DEDUP_REMOVED lines=19> */
.L_x_7837:
[----:B------:R-:W-:Y:S05]  /*4920*/  BSYNC B1 ;  /* 0x0000000000017941 */ /* 0x000fea0003800000 */
.L_x_7835:
        /* <DEDUP_REMOVED lines=29> */
.L_x_7839:
        /* <DEDUP_REMOVED lines=19> */
.L_x_7840:
[----:B------:R-:W-:Y:S05]  /*4c30*/  BSYNC B1 ;  /* 0x0000000000017941 */ /* 0x000fea0003800000 */
.L_x_7838:
        /* <DEDUP_REMOVED lines=29> */
.L_x_7842:
        /* <DEDUP_REMOVED lines=19> */
.L_x_7843:
[----:B------:R-:W-:Y:S05]  /*4f40*/  BSYNC B1 ;  /* 0x0000000000017941 */ /* 0x000fea0003800000 */
.L_x_7841:
        /* <DEDUP_REMOVED lines=21> */
.L_x_7831:
        /* <DEDUP_REMOVED lines=14> */
[----:B------:R-:W-:Y:S05]  /*5180*/  CALL.REL.NOINC `($__internal_22_$__cuda_sm20_div_s64) ;  /* 0x00000224008c7944 */ /* 0x000fea0003c00000 */
[----:B------:R-:W-:Y:S02]  /*5190*/  IMAD.MOV.U32 R12, RZ, RZ, R4 ;  /* 0x000000ffff0c7224 */ /* 0x000fe400078e0004 */
[----:B------:R-:W-:Y:S01]  /*51a0*/  IMAD.MOV.U32 R13, RZ, RZ, R3 ;  /* 0x000000ffff0d7224 */ /* 0x000fe200078e0003 */
[----:B------:R-:W-:Y:S06]  /*51b0*/  BRA `(.L_x_7848) ;  /* 0x00000000004c7947 */ /* 0x000fec0003800000 */
.L_x_7847:
        /* <DEDUP_REMOVED lines=19> */
.L_x_7848:
[----:B------:R-:W-:Y:S05]  /*52f0*/  BSYNC B0 ;  /* 0x0000000000007941 */ /* 0x000fea0003800000 */
.L_x_7846:
        /* <DEDUP_REMOVED lines=33> */
[----:B------:R-:W-:Y:S05]  /*5510*/  CALL.REL.NOINC `($__internal_22_$__cuda_sm20_div_s64) ;  /* 0x0000022000a87944 */ /* 0x000fea0003c00000 */
[----:B------:R-:W-:Y:S01]  /*5520*/  IMAD.MOV.U32 R5, RZ, RZ, R3 ;  /* 0x000000ffff057224 */ /* 0x000fe200078e0003 */
[----:B------:R-:W-:Y:S06]  /*5530*/  BRA `(.L_x_7851) ;  /* 0x00000000004c7947 */ /* 0x000fec0003800000 */
.L_x_7850:
        /* <DEDUP_REMOVED lines=19> */
.L_x_7851:
[----:B------:R-:W-:Y:S05]  /*5670*/  BSYNC B0 ;  /* 0x0000000000007941 */ /* 0x000fea0003800000 */
.L_x_7849:
        /* <DEDUP_REMOVED lines=34> */
[----:B------:R-:W-:Y:S05]  /*58a0*/  CALL.REL.NOINC `($__internal_23_$__cuda_sm20_rem_s64) ;  /* 0x0000022400147944 */ /* 0x000fea0003c00000 */
[----:B------:R-:W-:Y:S02]  /*58b0*/  IMAD.MOV.U32 R4, RZ, RZ, R0 ;  /* 0x000000ffff047224 */ /* 0x000fe400078e0000 */
[----:B------:R-:W-:Y:S01]  /*58c0*/  IMAD.MOV.U32 R5, RZ, RZ, R3 ;  /* 0x000000ffff057224 */ /* 0x000fe200078e0003 */
[----:B------:R-:W-:Y:S06]  /*58d0*/  BRA `(.L_x_7854) ;  /* 0x0000000000487947 */ /* 0x000fec0003800000 */
.L_x_7853:
        /* <DEDUP_REMOVED lines=18> */
.L_x_7854:
[----:B------:R-:W-:Y:S05]  /*5a00*/  BSYNC B0 ;  /* 0x0000000000007941 */ /* 0x000fea0003800000 */
.L_x_7852:
        /* <DEDUP_REMOVED lines=12> */
.L_x_7845:
        /* <DEDUP_REMOVED lines=18> */
.L_x_7859:
        /* <DEDUP_REMOVED lines=24> */
.L_x_7858:
[----:B------:R-:W-:Y:S05]  /*5d70*/  BSYNC B8 ;  /* 0x0000000000087941 */ /* 0x000fea0003800000 */
.L_x_7857:
[----:B------:R-:W-:-:S05]  /*5d80*/  IADD3 R22, P0, R22, 0x4, RZ ;  /* 0x0000000416167810 */ /* 0x000fca0007f1e0ff */
[----:B------:R-:W-:Y:S01]  /*5d90*/  IMAD.X R23, RZ, RZ, R23, P0 ;  /* 0x000000ffff177224 */ /* 0x000fe200000e0617 */
[----:B------:R-:W-:-:S04]  /*5da0*/  ISETP.GE.U32.AND P0, PT, R22, R33, PT ;  /* 0x000000211600720c */ /* 0x000fc80003f06070 */
[----:B------:R-:W-:-:S13]  /*5db0*/  ISETP.GE.U32.AND.EX P0, PT, R23, R36, PT, P0 ;  /* 0x000000241700720c */ /* 0x000fda0003f06100 */
[----:B------:R-:W-:Y:S05]  /*5dc0*/  @!P0 BRA `(.L_x_7859) ;  /* 0xfffffffc00888947 */ /* 0x000fea000383ffff */
.L_x_7856:
[----:B------:R-:W-:Y:S05]  /*5dd0*/  BSYNC B7 ;  /* 0x0000000000077941 */ /* 0x000fea0003800000 */
.L_x_7855:
        /* <DEDUP_REMOVED lines=24> */
.L_x_7861:
[----:B------:R-:W-:Y:S05]  /*5f60*/  BSYNC B7 ;  /* 0x0000000000077941 */ /* 0x000fea0003800000 */
.L_x_7860:
        /* <DEDUP_REMOVED lines=21> */
.L_x_7863:
[----:B------:R-:W-:Y:S05]  /*60c0*/  BSYNC B7 ;  /* 0x0000000000077941 */ /* 0x000fea0003800000 */
.L_x_7862:
        /* <DEDUP_REMOVED lines=26> */
.L_x_7865:
[----:B------:R-:W-:Y:S05]  /*6270*/  BSYNC B7 ;  /* 0x0000000000077941 */ /* 0x000fea0003800000 */
.L_x_7864:
        /* <DEDUP_REMOVED lines=17> */
.L_x_7879:
        /* <DEDUP_REMOVED lines=15> */
.L_x_7868:
        /* <DEDUP_REMOVED lines=19> */
.L_x_7869:
[----:B------:R-:W-:Y:S05]  /*65b0*/  BSYNC B1 ;  /* 0x0000000000017941 */ /* 0x000fea0003800000 */
.L_x_7867:
        /* <DEDUP_REMOVED lines=31> */
.L_x_7871:
        /* <DEDUP_REMOVED lines=19> */
.L_x_7872:
[----:B------:R-:W-:Y:S05]  /*68e0*/  BSYNC B1 ;  /* 0x0000000000017941 */ /* 0x000fea0003800000 */
.L_x_7870:
        /* <DEDUP_REMOVED lines=29> */
.L_x_7874:
        /* <DEDUP_REMOVED lines=19> */
.L_x_7875:
[----:B------:R-:W-:Y:S05]  /*6bf0*/  BSYNC B1 ;  /* 0x0000000000017941 */ /* 0x000fea0003800000 */
.L_x_7873:
        /* <DEDUP_REMOVED lines=29> */
.L_x_7877:
        /* <DEDUP_REMOVED lines=19> */
.L_x_7878:
[----:B------:R-:W-:Y:S05]  /*6f00*/  BSYNC B1 ;  /* 0x0000000000017941 */ /* 0x000fea0003800000 */
.L_x_7876:
        /* <DEDUP_REMOVED lines=20> */
.L_x_7866:
        /* <DEDUP_REMOVED lines=17> */
.L_x_7882:
        /* <DEDUP_REMOVED lines=19> */
.L_x_7883:
[----:B------:R-:W-:Y:S05]  /*7290*/  BSYNC B0 ;  /* 0x0000000000007941 */ /* 0x000fea0003800000 */
.L_x_7881:
        /* <DEDUP_REMOVED lines=34> */
.L_x_7885:
        /* <DEDUP_REMOVED lines=19> */
.L_x_7886:
[----:B------:R-:W-:Y:S05]  /*75f0*/  BSYNC B0 ;  /* 0x0000000000007941 */ /* 0x000fea0003800000 */
.L_x_7884:
        /* <DEDUP_REMOVED lines=28> */
[----:B------:R-:W-:Y:S05]  /*77c0*/  CALL.REL.NOINC `($__internal_23_$__cuda_sm20_rem_s64) ;  /* 0x00000204004c7944 */ /* 0x000fea0003c00000 */
[----:B------:R-:W-:Y:S01]  /*77d0*/  IMAD.MOV.U32 R4, RZ, RZ, R0 ;  /* 0x000000ffff047224 */ /* 0x000fe200078e0000 */
[----:B------:R-:W-:Y:S01]  /*77e0*/  MOV R5, R3 ;  /* 0x0000000300057202 */ /* 0x000fe20000000f00 */
[----:B------:R-:W-:Y:S06]  /*77f0*/  BRA `(.L_x_7889) ;  /* 0x0000000000487947 */ /* 0x000fec0003800000 */
.L_x_7888:
        /* <DEDUP_REMOVED lines=18> */
.L_x_7889:
[----:B------:R-:W-:Y:S05]  /*7920*/  BSYNC B0 ;  /* 0x0000000000007941 */ /* 0x000fea0003800000 */
.L_x_7887:
[----:B------:R-:W2:Y:S01]  /*7930*/  LDG.E.64 R14, desc[UR36][R14.64+-0x10] ;  /* 0xfffff0240e0e7981 */ /* 0x000ea2000c1e1b00 */
[----:B------:R-:W-:Y:S02]  /*7940*/  IMAD.MOV.U32 R37, RZ, RZ, R35 ;  /* 0x000000ffff257224 */ /* 0x000fe400078e0023 */
[----:B--2---:R-:W-:Y:S02]  /*7950*/  IMAD R3, R5, R14, RZ ;  /* 0x0000000e05037224 */ /* 0x004fe400078e02ff */
[----:B------:R-:W-:-:S04]  /*7960*/  IMAD.WIDE.U32 R36, R14, R4, R36 ;  /* 0x000000040e247225 */ /* 0x000fc800078e0024 */
[----:B------:R-:W-:-:S05]  /*7970*/  IMAD R3, R15, R4, R3 ;  /* 0x000000040f037224 */ /* 0x000fca00078e0203 */
[----:B------:R-:W-:-:S07]  /*7980*/  IADD3 R35, R37, R3, RZ ;  /* 0x0000000325237210 */ /* 0x000fce0007ffe0ff */
.L_x_7880:
        /* <DEDUP_REMOVED lines=18> */
.L_x_7894:
        /* <DEDUP_REMOVED lines=24> */
.L_x_7893:
[----:B------:R-:W-:Y:S05]  /*7c30*/  BSYNC B8 ;  /* 0x0000000000087941 */ /* 0x000fea0003800000 */
.L_x_7892:
[----:B------:R-:W-:-:S04]  /*7c40*/  IADD3 R16, P0, R16, 0x4, RZ ;  /* 0x0000000410107810 */ /* 0x000fc80007f1e0ff */
[----:B------:R-:W-:Y:S02]  /*7c50*/  IADD3.X R17, RZ, R17, RZ, P0, !PT ;  /* 0x00000011ff117210 */ /* 0x000fe400007fe4ff */
[----:B------:R-:W-:-:S04]  /*7c60*/  ISETP.GE.U32.AND P0, PT, R16, R23, PT ;  /* 0x000000171000720c */ /* 0x000fc80003f06070 */
[----:B------:R-:W-:-:S13]  /*7c70*/  ISETP.GE.U32.AND.EX P0, PT, R17, R22, PT, P0 ;  /* 0x000000161100720c */ /* 0x000fda0003f06100 */
[----:B------:R-:W-:Y:S05]  /*7c80*/  @!P0 BRA `(.L_x_7894) ;  /* 0xfffffffc00888947 */ /* 0x000fea000383ffff */
.L_x_7891:
[----:B------:R-:W-:Y:S05]  /*7c90*/  BSYNC B7 ;  /* 0x0000000000077941 */ /* 0x000fea0003800000 */
.L_x_7890:
        /* <DEDUP_REMOVED lines=21> */
.L_x_7896:
[----:B------:R-:W-:Y:S05]  /*7df0*/  BSYNC B7 ;  /* 0x0000000000077941 */ /* 0x000fea0003800000 */
.L_x_7895:
        /* <DEDUP_REMOVED lines=21> */
.L_x_7898:
[----:B------:R-:W-:Y:S05]  /*7f50*/  BSYNC B7 ;  /* 0x0000000000077941 */ /* 0x000fea0003800000 */
.L_x_7897:
        /* <DEDUP_REMOVED lines=26> */
.L_x_7900:
[----:B------:R-:W-:Y:S05]  /*8100*/  BSYNC B7 ;  /* 0x0000000000077941 */ /* 0x000fea0003800000 */
.L_x_7899:
        /* <DEDUP_REMOVED lines=17> */
.L_x_7914:
        /* <DEDUP_REMOVED lines=16> */
.L_x_7903:
        /* <DEDUP_REMOVED lines=19> */
.L_x_7904:
[----:B------:R-:W-:Y:S05]  /*8450*/  BSYNC B1 ;  /* 0x0000000000017941 */ /* 0x000fea0003800000 */
.L_x_7902:
        /* <DEDUP_REMOVED lines=30> */
.L_x_7906:
        /* <DEDUP_REMOVED lines=19> */
.L_x_7907:
[----:B------:R-:W-:Y:S05]  /*8770*/  BSYNC B1 ;  /* 0x0000000000017941 */ /* 0x000fea0003800000 */
.L_x_7905:
        /* <DEDUP_REMOVED lines=29> */
.L_x_7909:
        /* <DEDUP_REMOVED lines=19> */
.L_x_7910:
[----:B------:R-:W-:Y:S05]  /*8a80*/  BSYNC B1 ;  /* 0x0000000000017941 */ /* 0x000fea0003800000 */
.L_x_7908:
        /* <DEDUP_REMOVED lines=28> */
.L_x_7912:
        /* <DEDUP_REMOVED lines=19> */
.L_x_7913:
[----:B------:R-:W-:Y:S05]  /*8d80*/  BSYNC B1 ;  /* 0x0000000000017941 */ /* 0x000fea0003800000 */
.L_x_7911:
        /* <DEDUP_REMOVED lines=20> */
.L_x_7901:
        /* <DEDUP_REMOVED lines=18> */
.L_x_7917:
        /* <DEDUP_REMOVED lines=19> */
.L_x_7918:
[----:B------:R-:W-:Y:S05]  /*9120*/  BSYNC B0 ;  /* 0x0000000000007941 */ /* 0x000fea0003800000 */
.L_x_7916:
        /* <DEDUP_REMOVED lines=28> */
[----:B------:R-:W-:Y:S05]  /*92f0*/  CALL.REL.NOINC `($__internal_22_$__cuda_sm20_div_s64) ;  /* 0x000001e400307944 */ /* 0x000fea0003c00000 */
[----:B------:R-:W-:Y:S01]  /*9300*/  IMAD.MOV.U32 R5, RZ, RZ, R3 ;  /* 0x000000ffff057224 */ /* 0x000fe200078e0003 */
[----:B------:R-:W-:Y:S06]  /*9310*/  BRA `(.L_x_7921) ;  /* 0x00000000004c7947 */ /* 0x000fec0003800000 */
.L_x_7920:
        /* <DEDUP_REMOVED lines=19> */
.L_x_7921:
[----:B------:R-:W-:Y:S05]  /*9450*/  BSYNC B0 ;  /* 0x0000000000007941 */ /* 0x000fea0003800000 */
.L_x_7919:
        /* <DEDUP_REMOVED lines=27> */
[----:B------:R-:W-:Y:S01]  /*9610*/  MOV R4, R0 ;  /* 0x0000000000047202 */ /* 0x000fe20000000f00 */
[----:B------:R-:W-:Y:S01]  /*9620*/  IMAD.MOV.U32 R5, RZ, RZ, R3 ;  /* 0x000000ffff057224 */ /* 0x000fe200078e0003 */
[----:B------:R-:W-:Y:S06]  /*9630*/  BRA `(.L_x_7924) ;  /* 0x0000000000487947 */ /* 0x000fec0003800000 */
.L_x_7923:
        /* <DEDUP_REMOVED lines=18> */
.L_x_7924:
[----:B------:R-:W-:Y:S05]  /*9760*/  BSYNC B0 ;  /* 0x0000000000007941 */ /* 0x000fea0003800000 */
.L_x_7922:
[----:B------:R-:W2:Y:S01]  /*9770*/  LDG.E.64 R14, desc[UR36][R14.64+-0x10] ;  /* 0xfffff0240e0e7981 */ /* 0x000ea2000c1e1b00 */
[----:B------:R-:W-:Y:S01]  /*9780*/  MOV R29, R23 ;  /* 0x00000017001d7202 */ /* 0x000fe20000000f00 */
[----:B--2---:R-:W-:Y:S02]  /*9790*/  IMAD R3, R5, R14, RZ ;  /* 0x0000000e05037224 */ /* 0x004fe400078e02ff */
[----:B------:R-:W-:-:S04]  /*97a0*/  IMAD.WIDE.U32 R28, R14, R4, R28 ;  /* 0x000000040e1c7225 */ /* 0x000fc800078e001c */
[----:B------:R-:W-:-:S04]  /*97b0*/  IMAD R3, R15, R4, R3 ;  /* 0x000000040f037224 */ /* 0x000fc800078e0203 */
[----:B------:R-:W-:-:S07]  /*97c0*/  IMAD.IADD R23, R29, 0x1, R3 ;  /* 0x000000011d177824 */ /* 0x000fce00078e0203 */
.L_x_7915:
        /* <DEDUP_REMOVED lines=18> */
.L_x_7929:
        /* <DEDUP_REMOVED lines=24> */
.L_x_7928:
[----:B------:R-:W-:Y:S05]  /*9a70*/  BSYNC B8 ;  /* 0x0000000000087941 */ /* 0x000fea0003800000 */
.L_x_7927:
[----:B------:R-:W-:-:S05]  /*9a80*/  IADD3 R16, P0, R16, 0x4, RZ ;  /* 0x0000000410107810 */ /* 0x000fca0007f1e0ff */
[----:B------:R-:W-:Y:S01]  /*9a90*/  IMAD.X R17, RZ, RZ, R17, P0 ;  /* 0x000000ffff117224 */ /* 0x000fe200000e0611 */
[----:B------:R-:W-:-:S04]  /*9aa0*/  ISETP.GE.U32.AND P0, PT, R16, R29, PT ;  /* 0x0000001d1000720c */ /* 0x000fc80003f06070 */
[----:B------:R-:W-:-:S13]  /*9ab0*/  ISETP.GE.U32.AND.EX P0, PT, R17, R18, PT, P0 ;  /* 0x000000121100720c */ /* 0x000fda0003f06100 */
[----:B------:R-:W-:Y:S05]  /*9ac0*/  @!P0 BRA `(.L_x_7929) ;  /* 0xfffffffc00888947 */ /* 0x000fea000383ffff */
.L_x_7926:
[----:B------:R-:W-:Y:S05]  /*9ad0*/  BSYNC B7 ;  /* 0x0000000000077941 */ /* 0x000fea0003800000 */
.L_x_7925:
        /* <DEDUP_REMOVED lines=21> */
.L_x_7931:
[----:B------:R-:W-:Y:S05]  /*9c30*/  BSYNC B7 ;  /* 0x0000000000077941 */ /* 0x000fea0003800000 */
.L_x_7930:
        /* <DEDUP_REMOVED lines=21> */
.L_x_7933:
[----:B------:R-:W-:Y:S05]  /*9d90*/  BSYNC B7 ;  /* 0x0000000000077941 */ /* 0x000fea0003800000 */
.L_x_7932:
        /* <DEDUP_REMOVED lines=26> */
.L_x_7935:
[----:B------:R-:W-:Y:S05]  /*9f40*/  BSYNC B7 ;  /* 0x0000000000077941 */ /* 0x000fea0003800000 */
.L_x_7934:
        /* <DEDUP_REMOVED lines=18> */
.L_x_7949:
        /* <DEDUP_REMOVED lines=13> */
[----:B------:R-:W-:Y:S01]  /*a140*/  IMAD.MOV.U32 R12, RZ, RZ, R4 ;  /* 0x000000ffff0c7224 */ /* 0x000fe200078e0004 */
[----:B------:R-:W-:Y:S01]  /*a150*/  MOV R13, R3 ;  /* 0x00000003000d7202 */ /* 0x000fe20000000f00 */
[----:B------:R-:W-:Y:S06]  /*a160*/  BRA `(.L_x_7939) ;  /* 0x00000000004c7947 */ /* 0x000fec0003800000 */
.L_x_7938:
        /* <DEDUP_REMOVED lines=19> */
.L_x_7939:
[----:B------:R-:W-:Y:S05]  /*a2a0*/  BSYNC B1 ;  /* 0x0000000000017941 */ /* 0x000fea0003800000 */
.L_x_7937:
        /* <DEDUP_REMOVED lines=31> */
.L_x_7941:
        /* <DEDUP_REMOVED lines=19> */
.L_x_7942:
[----:B------:R-:W-:Y:S05]  /*a5d0*/  BSYNC B1 ;  /* 0x0000000000017941 */ /* 0x000fea0003800000 */
.L_x_7940:
        /* <DEDUP_REMOVED lines=29> */
.L_x_7944:
        /* <DEDUP_REMOVED lines=19> */
.L_x_7945:
[----:B------:R-:W-:Y:S05]  /*a8e0*/  BSYNC B1 ;  /* 0x0000000000017941 */ /* 0x000fea0003800000 */
.L_x_7943:
        /* <DEDUP_REMOVED lines=28> */
.L_x_7947:
        /* <DEDUP_REMOVED lines=19> */
.L_x_7948:
[----:B------:R-:W-:Y:S05]  /*abe0*/  BSYNC B1 ;  /* 0x0000000000017941 */ /* 0x000fea0003800000 */
.L_x_7946:
        /* <DEDUP_REMOVED lines=21> */
.L_x_7936:
        /* <DEDUP_REMOVED lines=18> */
.L_x_7952:
        /* <DEDUP_REMOVED lines=19> */
.L_x_7953:
[----:B------:R-:W-:Y:S05]  /*af90*/  BSYNC B0 ;  /* 0x0000000000007941 */ /* 0x000fea0003800000 */
.L_x_7951:
        /* <DEDUP_REMOVED lines=33> */
.L_x_7955:
        /* <DEDUP_REMOVED lines=19> */
.L_x_7956:
[----:B------:R-:W-:Y:S05]  /*b2e0*/  BSYNC B0 ;  /* 0x0000000000007941 */ /* 0x000fea0003800000 */
.L_x_7954:
        /* <DEDUP_REMOVED lines=32> */
.L_x_7958:
        /* <DEDUP_REMOVED lines=18> */
.L_x_7959:
[----:B------:R-:W-:Y:S05]  /*b610*/  BSYNC B0 ;  /* 0x0000000000007941 */ /* 0x000fea0003800000 */
.L_x_7957:
        /* <DEDUP_REMOVED lines=8> */
.L_x_7950:
        /* <DEDUP_REMOVED lines=18> */
.L_x_7964:
        /* <DEDUP_REMOVED lines=24> */
.L_x_7963:
[----:B------:R-:W-:Y:S05]  /*b940*/  BSYNC B8 ;  /* 0x0000000000087941 */ /* 0x000fea0003800000 */
.L_x_7962:
[----:B------:R-:W-:-:S05]  /*b950*/  IADD3 R16, P0, R16, 0x4, RZ ;  /* 0x0000000410107810 */ /* 0x000fca0007f1e0ff */
[----:B------:R-:W-:Y:S01]  /*b960*/  IMAD.X R17, RZ, RZ, R17, P0 ;  /* 0x000000ffff117224 */ /* 0x000fe200000e0611 */
[----:B------:R-:W-:-:S04]  /*b970*/  ISETP.GE.U32.AND P0, PT, R16, R19, PT ;  /* 0x000000131000720c */ /* 0x000fc80003f06070 */
[----:B------:R-:W-:-:S13]  /*b980*/  ISETP.GE.U32.AND.EX P0, PT, R17, R28, PT, P0 ;  /* 0x0000001c1100720c */ /* 0x000fda0003f06100 */
[----:B------:R-:W-:Y:S05]  /*b990*/  @!P0 BRA `(.L_x_7964) ;  /* 0xfffffffc00888947 */ /* 0x000fea000383ffff */
.L_x_7961:
[----:B------:R-:W-:Y:S05]  /*b9a0*/  BSYNC B7 ;  /* 0x0000000000077941 */ /* 0x000fea0003800000 */
.L_x_7960:
        /* <DEDUP_REMOVED lines=21> */
.L_x_7966:
[----:B------:R-:W-:Y:S05]  /*bb00*/  BSYNC B7 ;  /* 0x0000000000077941 */ /* 0x000fea0003800000 */
.L_x_7965:
        /* <DEDUP_REMOVED lines=21> */
.L_x_7968:
[----:B------:R-:W-:Y:S05]  /*bc60*/  BSYNC B7 ;  /* 0x0000000000077941 */ /* 0x000fea0003800000 */
.L_x_7967:
        /* <DEDUP_REMOVED lines=26> */
.L_x_7970:
[----:B------:R-:W-:Y:S05]  /*be10*/  BSYNC B7 ;  /* 0x0000000000077941 */ /* 0x000fea0003800000 */
.L_x_7969:
        /* <DEDUP_REMOVED lines=15> */
.L_x_7984:
        /* <DEDUP_REMOVED lines=16> */
.L_x_7973:
        /* <DEDUP_REMOVED lines=19> */
.L_x_7974:
[----:B------:R-:W-:Y:S05]  /*c140*/  BSYNC B1 ;  /* 0x0000000000017941 */ /* 0x000fea0003800000 */
.L_x_7972:
        /* <DEDUP_REMOVED lines=29> */
.L_x_7976:
        /* <DEDUP_REMOVED lines=19> */
.L_x_7977:
[----:B------:R-:W-:Y:S05]  /*c450*/  BSYNC B1 ;  /* 0x0000000000017941 */ /* 0x000fea0003800000 */
.L_x_7975:
        /* <DEDUP_REMOVED lines=29> */
.L_x_7979:
        /* <DEDUP_REMOVED lines=19> */
.L_x_7980:
[----:B------:R-:W-:Y:S05]  /*c760*/  BSYNC B1 ;  /* 0x0000000000017941 */ /* 0x000fea0003800000 */
.L_x_7978:
        /* <DEDUP_REMOVED lines=28> */
.L_x_7982:
        /* <DEDUP_REMOVED lines=19> */
.L_x_7983:
[----:B------:R-:W-:Y:S05]  /*ca60*/  BSYNC B1 ;  /* 0x0000000000017941 */ /* 0x000fea0003800000 */
.L_x_7981:
        /* <DEDUP_REMOVED lines=20> */
.L_x_7971:
        /* <DEDUP_REMOVED lines=18> */
.L_x_7987:
        /* <DEDUP_REMOVED lines=19> */
.L_x_7988:
[----:B------:R-:W-:Y:S05]  /*ce00*/  BSYNC B0 ;  /* 0x0000000000007941 */ /* 0x000fea0003800000 */
.L_x_7986:
        /* <DEDUP_REMOVED lines=30> */
.L_x_7990:
        /* <DEDUP_REMOVED lines=19> */
.L_x_7991:
[----:B------:R-:W-:Y:S05]  /*d120*/  BSYNC B0 ;  /* 0x0000000000007941 */ /* 0x000fea0003800000 */
.L_x_7989:
        /* <DEDUP_REMOVED lines=29> */
.L_x_7993:
        /* <DEDUP_REMOVED lines=18> */
.L_x_7994:
[----:B------:R-:W-:Y:S05]  /*d420*/  BSYNC B0 ;  /* 0x0000000000007941 */ /* 0x000fea0003800000 */
.L_x_7992:
[----:B------:R-:W2:Y:S02]  /*d430*/  LDG.E.64 R16, desc[UR36][R16.64+-0x10] ;  /* 0xfffff02410107981 */ /* 0x000ea4000c1e1b00 */
[----:B--2---:R-:W-:Y:S02]  /*d440*/  IMAD R3, R5, R16, RZ ;  /* 0x0000001005037224 */ /* 0x004fe400078e02ff */
[----:B------:R-:W-:-:S04]  /*d450*/  IMAD.WIDE.U32 R20, R16, R4, R20 ;  /* 0x0000000410147225 */ /* 0x000fc800078e0014 */
[----:B------:R-:W-:-:S04]  /*d460*/  IMAD R3, R17, R4, R3 ;  /* 0x0000000411037224 */ /* 0x000fc800078e0203 */
[----:B------:R-:W-:-:S07]  /*d470*/  IMAD.IADD R21, R21, 0x1, R3 ;  /* 0x0000000115157824 */ /* 0x000fce00078e0203 */
.L_x_7985:
        /* <DEDUP_REMOVED lines=18> */
.L_x_7999:
        /* <DEDUP_REMOVED lines=24> */
.L_x_7998:
[----:B------:R-:W-:Y:S05]  /*d720*/  BSYNC B8 ;  /* 0x0000000000087941 */ /* 0x000fea0003800000 */
.L_x_7997:
[----:B------:R-:W-:-:S05]  /*d730*/  IADD3 R16, P0, R16, 0x4, RZ ;  /* 0x0000000410107810 */ /* 0x000fca0007f1e0ff */
[----:B------:R-:W-:Y:S01]  /*d740*/  IMAD.X R17, RZ, RZ, R17, P0 ;  /* 0x000000ffff117224 */ /* 0x000fe200000e0611 */
[----:B------:R-:W-:-:S04]  /*d750*/  ISETP.GE.U32.AND P0, PT, R16, R19, PT ;  /* 0x000000131000720c */ /* 0x000fc80003f06070 */
[----:B------:R-:W-:-:S13]  /*d760*/  ISETP.GE.U32.AND.EX P0, PT, R17, R18, PT, P0 ;  /* 0x000000121100720c */ /* 0x000fda0003f06100 */
[----:B------:R-:W-:Y:S05]  /*d770*/  @!P0 BRA `(.L_x_7999) ;  /* 0xfffffffc00888947 */ /* 0x000fea000383ffff */
.L_x_7996:
[----:B------:R-:W-:Y:S05]  /*d780*/  BSYNC B7 ;  /* 0x0000000000077941 */ /* 0x000fea0003800000 */
.L_x_7995:
        /* <DEDUP_REMOVED lines=21> */
.L_x_8001:
[----:B------:R-:W-:Y:S05]  /*d8e0*/  BSYNC B7 ;  /* 0x0000000000077941 */ /* 0x000fea0003800000 */
.L_x_8000:
        /* <DEDUP_REMOVED lines=21> */
.L_x_8003:
[----:B------:R-:W-:Y:S05]  /*da40*/  BSYNC B7 ;  /* 0x0000000000077941 */ /* 0x000fea0003800000 */
.L_x_8002:
        /* <DEDUP_REMOVED lines=26> */
.L_x_8005:
[----:B------:R-:W-:Y:S05]  /*dbf0*/  BSYNC B7 ;  /* 0x0000000000077941 */ /* 0x000fea0003800000 */
.L_x_8004:
        /* <DEDUP_REMOVED lines=15> */
.L_x_8019:
        /* <DEDUP_REMOVED lines=16> */
.L_x_8008:
        /* <DEDUP_REMOVED lines=19> */
.L_x_8009:
[----:B------:R-:W-:Y:S05]  /*df20*/  BSYNC B1 ;  /* 0x0000000000017941 */ /* 0x000fea0003800000 */
.L_x_8007:
        /* <DEDUP_REMOVED lines=29> */
.L_x_8011:
        /* <DEDUP_REMOVED lines=19> */
.L_x_8012:
[----:B------:R-:W-:Y:S05]  /*e230*/  BSYNC B1 ;  /* 0x0000000000017941 */ /* 0x000fea0003800000 */
.L_x_8010:
        /* <DEDUP_REMOVED lines=29> */
.L_x_8014:
        /* <DEDUP_REMOVED lines=19> */
.L_x_8015:
[----:B------:R-:W-:Y:S05]  /*e540*/  BSYNC B1 ;  /* 0x0000000000017941 */ /* 0x000fea0003800000 */
.L_x_8013:
        /* <DEDUP_REMOVED lines=28> */
.L_x_8017:
        /* <DEDUP_REMOVED lines=19> */
.L_x_8018:
[----:B------:R-:W-:Y:S05]  /*e840*/  BSYNC B1 ;  /* 0x0000000000017941 */ /* 0x000fea0003800000 */
.L_x_8016:
        /* <DEDUP_REMOVED lines=20> */
.L_x_8006:
        /* <DEDUP_REMOVED lines=18> */
.L_x_8022:
        /* <DEDUP_REMOVED lines=19> */
.L_x_8023:
[----:B------:R-:W-:Y:S05]  /*ebe0*/  BSYNC B0 ;  /* 0x0000000000007941 */ /* 0x000fea0003800000 */
.L_x_8021:
        /* <DEDUP_REMOVED lines=29> */
[----:B------:R-:W-:Y:S06]  /*edc0*/  BRA `(.L_x_8026) ;  /* 0x00000000004c7947 */ /* 0x000fec0003800000 */
.L_x_8025:
        /* <DEDUP_REMOVED lines=19> */
.L_x_8026:
[----:B------:R-:W-:Y:S05]  /*ef00*/  BSYNC B0 ;  /* 0x0000000000007941 */ /* 0x000fea0003800000 */
.L_x_8024:
        /* <DEDUP_REMOVED lines=29> */
.L_x_8028:
        /* <DEDUP_REMOVED lines=18> */
.L_x_8029:
[----:B------:R-:W-:Y:S05]  /*f200*/  BSYNC B0 ;  /* 0x0000000000007941 */ /* 0x000fea0003800000 */
.L_x_8027:
[----:B------:R-:W2:Y:S02]  /*f210*/  LDG.E.64 R16, desc[UR36][R16.64+-0x10] ;  /* 0xfffff02410107981 */ /* 0x000ea4000c1e1b00 */
[----:B--2---:R-:W-:Y:S02]  /*f220*/  IMAD R3, R5, R16, RZ ;  /* 0x0000001005037224 */ /* 0x004fe400078e02ff */
[----:B------:R-:W-:-:S04]  /*f230*/  IMAD.WIDE.U32 R20, R16, R4, R20 ;  /* 0x0000000410147225 */ /* 0x000fc800078e0014 */
[----:B------:R-:W-:-:S05]  /*f240*/  IMAD R3, R17, R4, R3 ;  /* 0x0000000411037224 */ /* 0x000fca00078e0203 */
[----:B------:R-:W-:-:S07]  /*f250*/  IADD3 R21, R21, R3, RZ ;  /* 0x0000000315157210 */ /* 0x000fce0007ffe0ff */
.L_x_8020:
        /* <DEDUP_REMOVED lines=18> */
.L_x_8034:
        /* <DEDUP_REMOVED lines=24> */
.L_x_8033:
[----:B------:R-:W-:Y:S05]  /*f500*/  BSYNC B8 ;  /* 0x0000000000087941 */ /* 0x000fea0003800000 */
.L_x_8032:
[----:B------:R-:W-:-:S04]  /*f510*/  IADD3 R16, P0, R16, 0x4, RZ ;  /* 0x0000000410107810 */ /* 0x000fc80007f1e0ff */
[----:B------:R-:W-:Y:S02]  /*f520*/  IADD3.X R17, RZ, R17, RZ, P0, !PT ;  /* 0x00000011ff117210 */ /* 0x000fe400007fe4ff */
[----:B------:R-:W-:-:S04]  /*f530*/  ISETP.GE.U32.AND P0, PT, R16, R19, PT ;  /* 0x000000131000720c */ /* 0x000fc80003f06070 */
[----:B------:R-:W-:-:S13]  /*f540*/  ISETP.GE.U32.AND.EX P0, PT, R17, R18, PT, P0 ;  /* 0x000000121100720c */ /* 0x000fda0003f06100 */
[----:B------:R-:W-:Y:S05]  /*f550*/  @!P0 BRA `(.L_x_8034) ;  /* 0xfffffffc00888947 */ /* 0x000fea000383ffff */
.L_x_8031:
[----:B------:R-:W-:Y:S05]  /*f560*/  BSYNC B7 ;  /* 0x0000000000077941 */ /* 0x000fea0003800000 */
.L_x_8030:
        /* <DEDUP_REMOVED lines=21> */
.L_x_8036:
[----:B------:R-:W-:Y:S05]  /*f6c0*/  BSYNC B7 ;  /* 0x0000000000077941 */ /* 0x000fea0003800000 */
.L_x_8035:
        /* <DEDUP_REMOVED lines=21> */
.L_x_8038:
[----:B------:R-:W-:Y:S05]  /*f820*/  BSYNC B7 ;  /* 0x0000000000077941 */ /* 0x000fea0003800000 */
.L_x_8037:
        /* <DEDUP_REMOVED lines=26> */
.L_x_8040:
[----:B------:R-:W-:Y:S05]  /*f9d0*/  BSYNC B7 ;  /* 0x0000000000077941 */ /* 0x000fea0003800000 */
.L_x_8039:
        /* <DEDUP_REMOVED lines=15> */
.L_x_8054:
        /* <DEDUP_REMOVED lines=16> */
.L_x_8043:
        /* <DEDUP_REMOVED lines=19> */
.L_x_8044:
[----:B------:R-:W-:Y:S05]  /*fd00*/  BSYNC B1 ;  /* 0x0000000000017941 */ /* 0x000fea0003800000 */
.L_x_8042:
        /* <DEDUP_REMOVED lines=32> */
.L_x_8046:
        /* <DEDUP_REMOVED lines=19> */
.L_x_8047:
[----:B------:R-:W-:Y:S05]  /*10040*/  BSYNC B1 ;  /* 0x0000000000017941 */ /* 0x000fea0003800000 */
.L_x_8045:
        /* <DEDUP_REMOVED lines=29> */
.L_x_8049:
        /* <DEDUP_REMOVED lines=19> */
.L_x_8050:
[----:B------:R-:W-:Y:S05]  /*10350*/  BSYNC B1 ;  /* 0x0000000000017941 */ /* 0x000fea0003800000 */
.L_x_8048:
        /* <DEDUP_REMOVED lines=28> */
.L_x_8052:
        /* <DEDUP_REMOVED lines=19> */
.L_x_8053:
[----:B------:R-:W-:Y:S05]  /*10650*/  BSYNC B1 ;  /* 0x0000000000017941 */ /* 0x000fea0003800000 */
.L_x_8051:
        /* <DEDUP_REMOVED lines=21> */
.L_x_8041:
        /* <DEDUP_REMOVED lines=18> */
.L_x_8057:
        /* <DEDUP_REMOVED lines=19> */
.L_x_8058:
[----:B------:R-:W-:Y:S05]  /*10a00*/  BSYNC B0 ;  /* 0x0000000000007941 */ /* 0x000fea0003800000 */
.L_x_8056:
        /* <DEDUP_REMOVED lines=33> */
.L_x_8060:
        /* <DEDUP_REMOVED lines=19> */
.L_x_8061:
[----:B------:R-:W-:Y:S05]  /*10d50*/  BSYNC B0 ;  /* 0x0000000000007941 */ /* 0x000fea0003800000 */
.L_x_8059:
        /* <DEDUP_REMOVED lines=32> */
.L_x_8063:
        /* <DEDUP_REMOVED lines=18> */
.L_x_8064:
[----:B------:R-:W-:Y:S05]  /*11080*/  BSYNC B0 ;  /* 0x0000000000007941 */ /* 0x000fea0003800000 */
.L_x_8062:
        /* <DEDUP_REMOVED lines=8> */
.L_x_8055:
        /* <DEDUP_REMOVED lines=18> */
.L_x_8069:
        /* <DEDUP_REMOVED lines=24> */
.L_x_8068:
[----:B------:R-:W-:Y:S05]  /*113b0*/  BSYNC B8 ;  /* 0x0000000000087941 */ /* 0x000fea0003800000 */
.L_x_8067:
[----:B------:R-:W-:-:S04]  /*113c0*/  IADD3 R16, P0, R16, 0x4, RZ ;  /* 0x0000000410107810 */ /* 0x000fc80007f1e0ff */
[----:B------:R-:W-:Y:S02]  /*113d0*/  IADD3.X R17, RZ, R17, RZ, P0, !PT ;  /* 0x00000011ff117210 */ /* 0x000fe400007fe4ff */
[----:B------:R-:W-:-:S04]  /*113e0*/  ISETP.GE.U32.AND P0, PT, R16, R19, PT ;  /* 0x000000131000720c */ /* 0x000fc80003f06070 */
[----:B------:R-:W-:-:S13]  /*113f0*/  ISETP.GE.U32.AND.EX P0, PT, R17, R18, PT, P0 ;  /* 0x000000121100720c */ /* 0x000fda0003f06100 */
[----:B------:R-:W-:Y:S05]  /*11400*/  @!P0 BRA `(.L_x_8069) ;  /* 0xfffffffc00888947 */ /* 0x000fea000383ffff */
.L_x_8066:
[----:B------:R-:W-:Y:S05]  /*11410*/  BSYNC B7 ;  /* 0x0000000000077941 */ /* 0x000fea0003800000 */
.L_x_8065:
        /* <DEDUP_REMOVED lines=21> */
.L_x_8071:
[----:B------:R-:W-:Y:S05]  /*11570*/  BSYNC B7 ;  /* 0x0000000000077941 */ /* 0x000fea0003800000 */
.L_x_8070:
        /* <DEDUP_REMOVED lines=21> */
.L_x_8073:
[----:B------:R-:W-:Y:S05]  /*116d0*/  BSYNC B7 ;  /* 0x0000000000077941 */ /* 0x000fea0003800000 */
.L_x_8072:
        /* <DEDUP_REMOVED lines=26> */
.L_x_8075:
[----:B------:R-:W-:Y:S05]  /*11880*/  BSYNC B7 ;  /* 0x0000000000077941 */ /* 0x000fea0003800000 */
.L_x_8074:
        /* <DEDUP_REMOVED lines=14> */
.L_x_8089:
        /* <DEDUP_REMOVED lines=15> */
.L_x_8078:
        /* <DEDUP_REMOVED lines=19> */
.L_x_8079:
[----:B------:R-:W-:Y:S05]  /*11b90*/  BSYNC B1 ;  /* 0x0000000000017941 */ /* 0x000fea0003800000 */
.L_x_8077:
        /* <DEDUP_REMOVED lines=29> */
.L_x_8081:
        /* <DEDUP_REMOVED lines=19> */
.L_x_8082:
[----:B------:R-:W-:Y:S05]  /*11ea0*/  BSYNC B1 ;  /* 0x0000000000017941 */ /* 0x000fea0003800000 */
.L_x_8080:
        /* <DEDUP_REMOVED lines=29> */
.L_x_8084:
        /* <DEDUP_REMOVED lines=19> */
.L_x_8085:
[----:B------:R-:W-:Y:S05]  /*121b0*/  BSYNC B1 ;  /* 0x0000000000017941 */ /* 0x000fea0003800000 */
.L_x_8083:
        /* <DEDUP_REMOVED lines=28> */
.L_x_8087:
        /* <DEDUP_REMOVED lines=19> */
.L_x_8088:
[----:B------:R-:W-:Y:S05]  /*124b0*/  BSYNC B1 ;  /* 0x0000000000017941 */ /* 0x000fea0003800000 */
.L_x_8086:
        /* <DEDUP_REMOVED lines=20> */
.L_x_8076:
        /* <DEDUP_REMOVED lines=18> */
.L_x_8092:
        /* <DEDUP_REMOVED lines=19> */
.L_x_8093:
[----:B------:R-:W-:Y:S05]  /*12850*/  BSYNC B0 ;  /* 0x0000000000007941 */ /* 0x000fea0003800000 */
.L_x_8091:
        /* <DEDUP_REMOVED lines=30> */
.L_x_8095:
        /* <DEDUP_REMOVED lines=19> */
.L_x_8096:
[----:B------:R-:W-:Y:S05]  /*12b70*/  BSYNC B0 ;  /* 0x0000000000007941 */ /* 0x000fea0003800000 */
.L_x_8094:
        /* <DEDUP_REMOVED lines=25> */
[----:B------:R-:W-:Y:S05]  /*12d10*/  CALL.REL.NOINC `($__internal_23_$__cuda_sm20_rem_s64) ;  /* 0x0000014c00f87944 */ /* 0x000fea0003c00000 */
[----:B------:R-:W-:Y:S01]  /*12d20*/  MOV R2, R0 ;  /* 0x0000000000027202 */ /* 0x000fe20000000f00 */
[----:B------:R-:W-:Y:S06]  /*12d30*/  BRA `(.L_x_8099) ;  /* 0x0000000000487947 */ /* 0x000fec0003800000 */
.L_x_8098:
        /* <DEDUP_REMOVED lines=18> */
.L_x_8099:
[----:B------:R-:W-:Y:S05]  /*12e60*/  BSYNC B0 ;  /* 0x0000000000007941 */ /* 0x000fea0003800000 */
.L_x_8097:
[----:B------:R-:W2:Y:S02]  /*12e70*/  LDG.E.64 R10, desc[UR36][R10.64+-0x10] ;  /* 0xfffff0240a0a7981 */ /* 0x000ea4000c1e1b00 */
[----:B--2---:R-:W-:Y:S02]  /*12e80*/  IMAD R3, R3, R10, RZ ;  /* 0x0000000a03037224 */ /* 0x004fe400078e02ff */
[----:B------:R-:W-:-:S04]  /*12e90*/  IMAD.WIDE.U32 R18, R10, R2, R18 ;  /* 0x000000020a127225 */ /* 0x000fc800078e0012 */
[----:B------:R-:W-:-:S04]  /*12ea0*/  IMAD R3, R11, R2, R3 ;  /* 0x000000020b037224 */ /* 0x000fc800078e0203 */
[----:B------:R-:W-:-:S07]  /*12eb0*/  IMAD.IADD R19, R19, 0x1, R3 ;  /* 0x0000000113137824 */ /* 0x000fce00078e0203 */
.L_x_8090:
        /* <DEDUP_REMOVED lines=17> */
.L_x_8102:
        /* <DEDUP_REMOVED lines=24> */
.L_x_8101:
[----:B------:R-:W-:Y:S05]  /*13150*/  BSYNC B7 ;  /* 0x0000000000077941 */ /* 0x000fea0003800000 */
.L_x_8100:
[----:B------:R-:W-:-:S05]  /*13160*/  IADD3 R16, P0, R16, 0x4, RZ ;  /* 0x0000000410107810 */ /* 0x000fca0007f1e0ff */
[----:B------:R-:W-:Y:S01]  /*13170*/  IMAD.X R17, RZ, RZ, R17, P0 ;  /* 0x000000ffff117224 */ /* 0x000fe200000e0611 */
[----:B------:R-:W-:-:S04]  /*13180*/  ISETP.GE.U32.AND P0, PT, R16, R23, PT ;  /* 0x000000171000720c */ /* 0x000fc80003f06070 */
[----:B------:R-:W-:-:S13]  /*13190*/  ISETP.GE.U32.AND.EX P0, PT, R17, R18, PT, P0 ;  /* 0x000000121100720c */ /* 0x000fda0003f06100 */
[----:B------:R-:W-:Y:S05]  /*131a0*/  @!P0 BRA `(.L_x_8102) ;  /* 0xfffffffc00888947 */ /* 0x000fea000383ffff */
.L_x_7824:
[----:B------:R-:W-:Y:S05]  /*131b0*/  BSYNC B6 ;  /* 0x0000000000067941 */ /* 0x000fea0003800000 */
.L_x_7734:
        /* <DEDUP_REMOVED lines=9> */
.L_x_7733:
        /* <DEDUP_REMOVED lines=205> */
.L_x_8108:
[----:B------:R-:W-:Y:S05]  /*13f20*/  BSYNC B8 ;  /* 0x0000000000087941 */ /* 0x000fea0003800000 */
.L_x_8107:
        /* <DEDUP_REMOVED lines=23> */
.L_x_8110:
[----:B------:R-:W-:Y:S05]  /*140a0*/  BSYNC B8 ;  /* 0x0000000000087941 */ /* 0x000fea0003800000 */
.L_x_8109:
        /* <DEDUP_REMOVED lines=26> */
.L_x_8112:
[----:B------:R-:W-:Y:S05]  /*14250*/  BSYNC B8 ;  /* 0x0000000000087941 */ /* 0x000fea0003800000 */
.L_x_8111:
        /* <DEDUP_REMOVED lines=15> */
.L_x_8115:
        /* <DEDUP_REMOVED lines=24> */
.L_x_8114:
[----:B------:R-:W-:Y:S05]  /*144d0*/  BSYNC B8 ;  /* 0x0000000000087941 */ /* 0x000fea0003800000 */
.L_x_8113:
[----:B------:R-:W-:-:S05]  /*144e0*/  IADD3 R22, P0, R22, 0x4, RZ ;  /* 0x0000000416167810 */ /* 0x000fca0007f1e0ff */
[----:B------:R-:W-:Y:S01]  /*144f0*/  IMAD.X R23, RZ, RZ, R23, P0 ;  /* 0x000000ffff177224 */ /* 0x000fe200000e0617 */
[----:B------:R-:W-:-:S04]  /*14500*/  ISETP.GE.U32.AND P0, PT, R22, R25, PT ;  /* 0x000000191600720c */ /* 0x000fc80003f06070 */
[----:B------:R-:W-:-:S13]  /*14510*/  ISETP.GE.U32.AND.EX P0, PT, R23, R24, PT, P0 ;  /* 0x000000181700720c */ /* 0x000fda0003f06100 */
[----:B------:R-:W-:Y:S05]  /*14520*/  @!P0 BRA `(.L_x_8115) ;  /* 0xfffffffc00888947 */ /* 0x000fea000383ffff */
.L_x_8106:
[----:B------:R-:W-:Y:S05]  /*14530*/  BSYNC B7 ;  /* 0x0000000000077941 */ /* 0x000fea0003800000 */
.L_x_8105:
        /* <DEDUP_REMOVED lines=28> */
.L_x_8119:
[----:B------:R-:W-:Y:S05]  /*14700*/  BSYNC B8 ;  /* 0x0000000000087941 */ /* 0x000fea0003800000 */
.L_x_8118:
        /* <DEDUP_REMOVED lines=23> */
.L_x_8121:
[----:B------:R-:W-:Y:S05]  /*14880*/  BSYNC B8 ;  /* 0x0000000000087941 */ /* 0x000fea0003800000 */
.L_x_8120:
        /* <DEDUP_REMOVED lines=26> */
.L_x_8123:
[----:B------:R-:W-:Y:S05]  /*14a30*/  BSYNC B8 ;  /* 0x0000000000087941 */ /* 0x000fea0003800000 */
.L_x_8122:
        /* <DEDUP_REMOVED lines=15> */
.L_x_8126:
        /* <DEDUP_REMOVED lines=25> */
.L_x_8125:
[----:B------:R-:W-:Y:S05]  /*14cc0*/  BSYNC B8 ;  /* 0x0000000000087941 */ /* 0x000fea0003800000 */
.L_x_8124:
[----:B------:R-:W-:-:S05]  /*14cd0*/  IADD3 R0, P0, R18, 0x4, RZ ;  /* 0x0000000412007810 */ /* 0x000fca0007f1e0ff */
[----:B------:R-:W-:Y:S01]  /*14ce0*/  IMAD.X R19, RZ, RZ, R19, P0 ;  /* 0x000000ffff137224 */ /* 0x000fe200000e0613 */
[----:B------:R-:W-:-:S04]  /*14cf0*/  ISETP.GE.U32.AND P0, PT, R0, R23, PT ;  /* 0x000000170000720c */ /* 0x000fc80003f06070 */
[----:B------:R-:W-:-:S13]  /*14d00*/  ISETP.GE.U32.AND.EX P0, PT, R19, R22, PT, P0 ;  /* 0x000000161300720c */ /* 0x000fda0003f06100 */
[----:B------:R-:W-:Y:S05]  /*14d10*/  @!P0 BRA `(.L_x_8126) ;  /* 0xfffffffc00848947 */ /* 0x000fea000383ffff */
.L_x_8117:
[----:B------:R-:W-:Y:S05]  /*14d20*/  BSYNC B7 ;  /* 0x0000000000077941 */ /* 0x000fea0003800000 */
.L_x_8116:
        /* <DEDUP_REMOVED lines=28> */
.L_x_8130:
[----:B------:R-:W-:Y:S05]  /*14ef0*/  BSYNC B8 ;  /* 0x0000000000087941 */ /* 0x000fea0003800000 */
.L_x_8129:
        /* <DEDUP_REMOVED lines=23> */
.L_x_8132:
[----:B------:R-:W-:Y:S05]  /*15070*/  BSYNC B8 ;  /* 0x0000000000087941 */ /* 0x000fea0003800000 */
.L_x_8131:
        /* <DEDUP_REMOVED lines=26> */
.L_x_8134:
[----:B------:R-:W-:Y:S05]  /*15220*/  BSYNC B8 ;  /* 0x0000000000087941 */ /* 0x000fea0003800000 */
.L_x_8133:
        /* <DEDUP_REMOVED lines=15> */
.L_x_8137:
        /* <DEDUP_REMOVED lines=25> */
.L_x_8136:
[----:B------:R-:W-:Y:S05]  /*154b0*/  BSYNC B8 ;  /* 0x0000000000087941 */ /* 0x000fea0003800000 */
.L_x_8135:
[----:B------:R-:W-:-:S05]  /*154c0*/  IADD3 R0, P0, R16, 0x4, RZ ;  /* 0x0000000410007810 */ /* 0x000fca0007f1e0ff */
[----:B------:R-:W-:Y:S01]  /*154d0*/  IMAD.X R17, RZ, RZ, R17, P0 ;  /* 0x000000ffff117224 */ /* 0x000fe200000e0611 */
[----:B------:R-:W-:-:S04]  /*154e0*/  ISETP.GE.U32.AND P0, PT, R0, R19, PT ;  /* 0x000000130000720c */ /* 0x000fc80003f06070 */
[----:B------:R-:W-:-:S13]  /*154f0*/  ISETP.GE.U32.AND.EX P0, PT, R17, R18, PT, P0 ;  /* 0x000000121100720c */ /* 0x000fda0003f06100 */
[----:B------:R-:W-:Y:S05]  /*15500*/  @!P0 BRA `(.L_x_8137) ;  /* 0xfffffffc00848947 */ /* 0x000fea000383ffff */
.L_x_8128:
[----:B------:R-:W-:Y:S05]  /*15510*/  BSYNC B7 ;  /* 0x0000000000077941 */ /* 0x000fea0003800000 */
.L_x_8127:
        /* <DEDUP_REMOVED lines=28> */
.L_x_8141:
[----:B------:R-:W-:Y:S05]  /*156e0*/  BSYNC B8 ;  /* 0x0000000000087941 */ /* 0x000fea0003800000 */
.L_x_8140:
        /* <DEDUP_REMOVED lines=23> */
.L_x_8143:
[----:B------:R-:W-:Y:S05]  /*15860*/  BSYNC B8 ;  /* 0x0000000000087941 */ /* 0x000fea0003800000 */
.L_x_8142:
        /* <DEDUP_REMOVED lines=26> */
.L_x_8145:
[----:B------:R-:W-:Y:S05]  /*15a10*/  BSYNC B8 ;  /* 0x0000000000087941 */ /* 0x000fea0003800000 */
.L_x_8144:
        /* <DEDUP_REMOVED lines=15> */
.L_x_8148:
        /* <DEDUP_REMOVED lines=24> */
.L_x_8147:
[----:B------:R-:W-:Y:S05]  /*15c90*/  BSYNC B8 ;  /* 0x0000000000087941 */ /* 0x000fea0003800000 */
.L_x_8146:
[----:B------:R-:W-:-:S04]  /*15ca0*/  IADD3 R16, P0, R16, 0x4, RZ ;  /* 0x0000000410107810 */ /* 0x000fc80007f1e0ff */
[----:B------:R-:W-:Y:S02]  /*15cb0*/  IADD3.X R17, RZ, R17, RZ, P0, !PT ;  /* 0x00000011ff117210 */ /* 0x000fe400007fe4ff */
[----:B------:R-:W-:-:S04]  /*15cc0*/  ISETP.GE.U32.AND P0, PT, R16, R19, PT ;  /* 0x000000131000720c */ /* 0x000fc80003f06070 */
[----:B------:R-:W-:-:S13]  /*15cd0*/  ISETP.GE.U32.AND.EX P0, PT, R17, R18, PT, P0 ;  /* 0x000000121100720c */ /* 0x000fda0003f06100 */
[----:B------:R-:W-:Y:S05]  /*15ce0*/  @!P0 BRA `(.L_x_8148) ;  /* 0xfffffffc00888947 */ /* 0x000fea000383ffff */
.L_x_8139:
[----:B------:R-:W-:Y:S05]  /*15cf0*/  BSYNC B7 ;  /* 0x0000000000077941 */ /* 0x000fea0003800000 */
.L_x_8138:
        /* <DEDUP_REMOVED lines=28> */
.L_x_8152:
[----:B------:R-:W-:Y:S05]  /*15ec0*/  BSYNC B8 ;  /* 0x0000000000087941 */ /* 0x000fea0003800000 */
.L_x_8151:
        /* <DEDUP_REMOVED lines=23> */
.L_x_8154:
[----:B------:R-:W-:Y:S05]  /*16040*/  BSYNC B8 ;  /* 0x0000000000087941 */ /* 0x000fea0003800000 */
.L_x_8153:
        /* <DEDUP_REMOVED lines=26> */
.L_x_8156:
[----:B------:R-:W-:Y:S05]  /*161f0*/  BSYNC B8 ;  /* 0x0000000000087941 */ /* 0x000fea0003800000 */
.L_x_8155:
        /* <DEDUP_REMOVED lines=15> */
.L_x_8159:
        /* <DEDUP_REMOVED lines=24> */
.L_x_8158:
[----:B------:R-:W-:Y:S05]  /*16470*/  BSYNC B8 ;  /* 0x0000000000087941 */ /* 0x000fea0003800000 */
.L_x_8157:
[----:B------:R-:W-:-:S05]  /*16480*/  IADD3 R16, P0, R16, 0x4, RZ ;  /* 0x0000000410107810 */ /* 0x000fca0007f1e0ff */
[----:B------:R-:W-:Y:S01]  /*16490*/  IMAD.X R17, RZ, RZ, R17, P0 ;  /* 0x000000ffff117224 */ /* 0x000fe200000e0611 */
[----:B------:R-:W-:-:S04]  /*164a0*/  ISETP.GE.U32.AND P0, PT, R16, R19, PT ;  /* 0x000000131000720c */ /* 0x000fc80003f06070 */
[----:B------:R-:W-:-:S13]  /*164b0*/  ISETP.GE.U32.AND.EX P0, PT, R17, R18, PT, P0 ;  /* 0x000000121100720c */ /* 0x000fda0003f06100 */
[----:B------:R-:W-:Y:S05]  /*164c0*/  @!P0 BRA `(.L_x_8159) ;  /* 0xfffffffc00888947 */ /* 0x000fea000383ffff */
.L_x_8150:
[----:B------:R-:W-:Y:S05]  /*164d0*/  BSYNC B7 ;  /* 0x0000000000077941 */ /* 0x000fea0003800000 */
.L_x_8149:
        /* <DEDUP_REMOVED lines=28> */
.L_x_8163:
[----:B------:R-:W-:Y:S05]  /*166a0*/  BSYNC B8 ;  /* 0x0000000000087941 */ /* 0x000fea0003800000 */
.L_x_8162:
        /* <DEDUP_REMOVED lines=23> */
.L_x_8165:
[----:B------:R-:W-:Y:S05]  /*16820*/  BSYNC B8 ;  /* 0x0000000000087941 */ /* 0x000fea0003800000 */
.L_x_8164:
        /* <DEDUP_REMOVED lines=26> */
.L_x_8167:
[----:B------:R-:W-:Y:S05]  /*169d0*/  BSYNC B8 ;  /* 0x0000000000087941 */ /* 0x000fea0003800000 */
.L_x_8166:
        /* <DEDUP_REMOVED lines=15> */
.L_x_8170:
        /* <DEDUP_REMOVED lines=24> */
.L_x_8169:
[----:B------:R-:W-:Y:S05]  /*16c50*/  BSYNC B8 ;  /* 0x0000000000087941 */ /* 0x000fea0003800000 */
.L_x_8168:
[----:B------:R-:W-:-:S05]  /*16c60*/  IADD3 R16, P0, R16, 0x4, RZ ;  /* 0x0000000410107810 */ /* 0x000fca0007f1e0ff */
[----:B------:R-:W-:Y:S01]  /*16c70*/  IMAD.X R17, RZ, RZ, R17, P0 ;  /* 0x000000ffff117224 */ /* 0x000fe200000e0611 */
[----:B------:R-:W-:-:S04]  /*16c80*/  ISETP.GE.U32.AND P0, PT, R16, R19, PT ;  /* 0x000000131000720c */ /* 0x000fc80003f06070 */
[----:B------:R-:W-:-:S13]  /*16c90*/  ISETP.GE.U32.AND.EX P0, PT, R17, R18, PT, P0 ;  /* 0x000000121100720c */ /* 0x000fda0003f06100 */
[----:B------:R-:W-:Y:S05]  /*16ca0*/  @!P0 BRA `(.L_x_8170) ;  /* 0xfffffffc00888947 */ /* 0x000fea000383ffff */
.L_x_8161:
[----:B------:R-:W-:Y:S05]  /*16cb0*/  BSYNC B7 ;  /* 0x0000000000077941 */ /* 0x000fea0003800000 */
.L_x_8160:
        /* <DEDUP_REMOVED lines=28> */
.L_x_8174:
[----:B------:R-:W-:Y:S05]  /*16e80*/  BSYNC B8 ;  /* 0x0000000000087941 */ /* 0x000fea0003800000 */
.L_x_8173:
        /* <DEDUP_REMOVED lines=23> */
.L_x_8176:
[----:B------:R-:W-:Y:S05]  /*17000*/  BSYNC B8 ;  /* 0x0000000000087941 */ /* 0x000fea0003800000 */
.L_x_8175:
        /* <DEDUP_REMOVED lines=26> */
.L_x_8178:
[----:B------:R-:W-:Y:S05]  /*171b0*/  BSYNC B8 ;  /* 0x0000000000087941 */ /* 0x000fea0003800000 */
.L_x_8177:
        /* <DEDUP_REMOVED lines=15> */
.L_x_8181:
        /* <DEDUP_REMOVED lines=24> */
.L_x_8180:
[----:B------:R-:W-:Y:S05]  /*17430*/  BSYNC B8 ;  /* 0x0000000000087941 */ /* 0x000fea0003800000 */
.L_x_8179:
[----:B------:R-:W-:-:S04]  /*17440*/  IADD3 R16, P0, R16, 0x4, RZ ;  /* 0x0000000410107810 */ /* 0x000fc80007f1e0ff */
[----:B------:R-:W-:Y:S02]  /*17450*/  IADD3.X R17, RZ, R17, RZ, P0, !PT ;  /* 0x00000011ff117210 */ /* 0x000fe400007fe4ff */
[----:B------:R-:W-:-:S04]  /*17460*/  ISETP.GE.U32.AND P0, PT, R16, R19, PT ;  /* 0x000000131000720c */ /* 0x000fc80003f06070 */
[----:B------:R-:W-:-:S13]  /*17470*/  ISETP.GE.U32.AND.EX P0, PT, R17, R18, PT, P0 ;  /* 0x000000121100720c */ /* 0x000fda0003f06100 */
[----:B------:R-:W-:Y:S05]  /*17480*/  @!P0 BRA `(.L_x_8181) ;  /* 0xfffffffc00888947 */ /* 0x000fea000383ffff */
.L_x_8172:
[----:B------:R-:W-:Y:S05]  /*17490*/  BSYNC B7 ;  /* 0x0000000000077941 */ /* 0x000fea0003800000 */
.L_x_8171:
        /* <DEDUP_REMOVED lines=28> */
.L_x_8185:
[----:B------:R-:W-:Y:S05]  /*17660*/  BSYNC B8 ;  /* 0x0000000000087941 */ /* 0x000fea0003800000 */
.L_x_8184:
        /* <DEDUP_REMOVED lines=23> */
.L_x_8187:
[----:B------:R-:W-:Y:S05]  /*177e0*/  BSYNC B8 ;  /* 0x0000000000087941 */ /* 0x000fea0003800000 */
.L_x_8186:
        /* <DEDUP_REMOVED lines=26> */
.L_x_8189:
[----:B------:R-:W-:Y:S05]  /*17990*/  BSYNC B8 ;  /* 0x0000000000087941 */ /* 0x000fea0003800000 */
.L_x_8188:
        /* <DEDUP_REMOVED lines=12> */
.L_x_8192:
        /* <DEDUP_REMOVED lines=24> */
.L_x_8191:
[----:B------:R-:W-:Y:S05]  /*17be0*/  BSYNC B8 ;  /* 0x0000000000087941 */ /* 0x000fea0003800000 */
.L_x_8190:
[----:B------:R-:W-:-:S05]  /*17bf0*/  IADD3 R16, P0, R16, 0x4, RZ ;  /* 0x0000000410107810 */ /* 0x000fca0007f1e0ff */
[----:B------:R-:W-:Y:S01]  /*17c00*/  IMAD.X R17, RZ, RZ, R17, P0 ;  /* 0x000000ffff117224 */ /* 0x000fe200000e0611 */
[----:B------:R-:W-:-:S04]  /*17c10*/  ISETP.GE.U32.AND P0, PT, R16, R18, PT ;  /* 0x000000121000720c */ /* 0x000fc80003f06070 */
[----:B------:R-:W-:-:S13]  /*17c20*/  ISETP.GE.U32.AND.EX P0, PT, R17, R19, PT, P0 ;  /* 0x000000131100720c */ /* 0x000fda0003f06100 */
[----:B------:R-:W-:Y:S05]  /*17c30*/  @!P0 BRA `(.L_x_8192) ;  /* 0xfffffffc00888947 */ /* 0x000fea000383ffff */
.L_x_8183:
[----:B------:R-:W-:Y:S05]  /*17c40*/  BSYNC B7 ;  /* 0x0000000000077941 */ /* 0x000fea0003800000 */
.L_x_8182:
[----:B------:R-:W-:Y:S05]  /*17c50*/  BRA `(.L_x_8193) ;  /* 0x000000f400e47947 */ /* 0x000fea0003800000 */
.L_x_8104:
        /* <DEDUP_REMOVED lines=25> */
.L_x_8197:
[----:B------:R-:W-:Y:S05]  /*17df0*/  BSYNC B8 ;  /* 0x0000000000087941 */ /* 0x000fea0003800000 */
.L_x_8196:
        /* <DEDUP_REMOVED lines=23> */
.L_x_8199:
[----:B------:R-:W-:Y:S05]  /*17f70*/  BSYNC B8 ;  /* 0x0000000000087941 */ /* 0x000fea0003800000 */
.L_x_8198:
        /* <DEDUP_REMOVED lines=26> */
.L_x_8201:
[----:B------:R-:W-:Y:S05]  /*18120*/  BSYNC B8 ;  /* 0x0000000000087941 */ /* 0x000fea0003800000 */
.L_x_8200:
        /* <DEDUP_REMOVED lines=16> */
.L_x_8215:
        /* <DEDUP_REMOVED lines=15> */
.L_x_8204:
        /* <DEDUP_REMOVED lines=19> */
.L_x_8205:
[----:B------:R-:W-:Y:S05]  /*18450*/  BSYNC B1 ;  /* 0x0000000000017941 */ /* 0x000fea0003800000 */
.L_x_8203:
        /* <DEDUP_REMOVED lines=32> */
.L_x_8207:
        /* <DEDUP_REMOVED lines=19> */
.L_x_8208:
[----:B------:R-:W-:Y:S05]  /*18790*/  BSYNC B1 ;  /* 0x0000000000017941 */ /* 0x000fea0003800000 */
.L_x_8206:
        /* <DEDUP_REMOVED lines=29> */
.L_x_8210:
        /* <DEDUP_REMOVED lines=19> */
.L_x_8211:
[----:B------:R-:W-:Y:S05]  /*18aa0*/  BSYNC B1 ;  /* 0x0000000000017941 */ /* 0x000fea0003800000 */
.L_x_8209:
        /* <DEDUP_REMOVED lines=28> */
.L_x_8213:
        /* <DEDUP_REMOVED lines=19> */
.L_x_8214:
[----:B------:R-:W-:Y:S05]  /*18da0*/  BSYNC B1 ;  /* 0x0000000000017941 */ /* 0x000fea0003800000 */
.L_x_8212:
        /* <DEDUP_REMOVED lines=19> */
.L_x_8202:
        /* <DEDUP_REMOVED lines=18> */
.L_x_8218:
        /* <DEDUP_REMOVED lines=19> */
.L_x_8219:
[----:B------:R-:W-:Y:S05]  /*19130*/  BSYNC B0 ;  /* 0x0000000000007941 */ /* 0x000fea0003800000 */
.L_x_8217:
        /* <DEDUP_REMOVED lines=38> */
.L_x_8221:
        /* <DEDUP_REMOVED lines=19> */
.L_x_8222:
[----:B------:R-:W-:Y:S05]  /*194d0*/  BSYNC B0 ;  /* 0x0000000000007941 */ /* 0x000fea0003800000 */
.L_x_8220:
        /* <DEDUP_REMOVED lines=38> */
.L_x_8224:
        /* <DEDUP_REMOVED lines=18> */
.L_x_8225:
[----:B------:R-:W-:Y:S05]  /*19860*/  BSYNC B0 ;  /* 0x0000000000007941 */ /* 0x000fea0003800000 */
.L_x_8223:
        /* <DEDUP_REMOVED lines=12> */
.L_x_8216:
        /* <DEDUP_REMOVED lines=17> */
.L_x_8228:
        /* <DEDUP_REMOVED lines=24> */
.L_x_8227:
[----:B------:R-:W-:Y:S05]  /*19bc0*/  BSYNC B8 ;  /* 0x0000000000087941 */ /* 0x000fea0003800000 */
.L_x_8226:
[----:B------:R-:W-:-:S04]  /*19bd0*/  IADD3 R22, P0, R22, 0x4, RZ ;  /* 0x0000000416167810 */ /* 0x000fc80007f1e0ff */
[----:B------:R-:W-:Y:S02]  /*19be0*/  IADD3.X R23, RZ, R23, RZ, P0, !PT ;  /* 0x00000017ff177210 */ /* 0x000fe400007fe4ff */
[----:B------:R-:W-:-:S04]  /*19bf0*/  ISETP.GE.U32.AND P0, PT, R22, R19, PT ;  /* 0x000000131600720c */ /* 0x000fc80003f06070 */
[----:B------:R-:W-:-:S13]  /*19c00*/  ISETP.GE.U32.AND.EX P0, PT, R23, R24, PT, P0 ;  /* 0x000000181700720c */ /* 0x000fda0003f06100 */
[----:B------:R-:W-:Y:S05]  /*19c10*/  @!P0 BRA `(.L_x_8228) ;  /* 0xfffffffc00888947 */ /* 0x000fea000383ffff */
.L_x_8195:
[----:B------:R-:W-:Y:S05]  /*19c20*/  BSYNC B7 ;  /* 0x0000000000077941 */ /* 0x000fea0003800000 */
.L_x_8194:
        /* <DEDUP_REMOVED lines=28> */
.L_x_8232:
[----:B------:R-:W-:Y:S05]  /*19df0*/  BSYNC B8 ;  /* 0x0000000000087941 */ /* 0x000fea0003800000 */
.L_x_8231:
        /* <DEDUP_REMOVED lines=23> */
.L_x_8234:
[----:B------:R-:W-:Y:S05]  /*19f70*/  BSYNC B8 ;  /* 0x0000000000087941 */ /* 0x000fea0003800000 */
.L_x_8233:
        /* <DEDUP_REMOVED lines=26> */
.L_x_8236:
[----:B------:R-:W-:Y:S05]  /*1a120*/  BSYNC B8 ;  /* 0x0000000000087941 */ /* 0x000fea0003800000 */
.L_x_8235:
        /* <DEDUP_REMOVED lines=18> */
.L_x_8250:
        /* <DEDUP_REMOVED lines=15> */
.L_x_8239:
        /* <DEDUP_REMOVED lines=19> */
.L_x_8240:
[----:B------:R-:W-:Y:S05]  /*1a470*/  BSYNC B1 ;  /* 0x0000000000017941 */ /* 0x000fea0003800000 */
.L_x_8238:
        /* <DEDUP_REMOVED lines=32> */
.L_x_8242:
        /* <DEDUP_REMOVED lines=19> */
.L_x_8243:
[----:B------:R-:W-:Y:S05]  /*1a7b0*/  BSYNC B1 ;  /* 0x0000000000017941 */ /* 0x000fea0003800000 */
.L_x_8241:
        /* <DEDUP_REMOVED lines=29> */
.L_x_8245:
        /* <DEDUP_REMOVED lines=19> */
.L_x_8246:
[----:B------:R-:W-:Y:S05]  /*1aac0*/  BSYNC B1 ;  /* 0x0000000000017941 */ /* 0x000fea0003800000 */
.L_x_8244:
        /* <DEDUP_REMOVED lines=28> */
.L_x_8248:
        /* <DEDUP_REMOVED lines=19> */
.L_x_8249:
[----:B------:R-:W-:Y:S05]  /*1adc0*/  BSYNC B1 ;  /* 0x0000000000017941 */ /* 0x000fea0003800000 */
.L_x_8247:
        /* <DEDUP_REMOVED lines=19> */
.L_x_8237:
        /* <DEDUP_REMOVED lines=18> */
.L_x_8253:
        /* <DEDUP_REMOVED lines=19> */
.L_x_8254:
[----:B------:R-:W-:Y:S05]  /*1b150*/  BSYNC B0 ;  /* 0x0000000000007941 */ /* 0x000fea0003800000 */
.L_x_8252:
        /* <DEDUP_REMOVED lines=38> */
.L_x_8256:
        /* <DEDUP_REMOVED lines=19> */
.L_x_8257:
[----:B------:R-:W-:Y:S05]  /*1b4f0*/  BSYNC B0 ;  /* 0x0000000000007941 */ /* 0x000fea0003800000 */
.L_x_8255:
        /* <DEDUP_REMOVED lines=34> */
.L_x_8259:
        /* <DEDUP_REMOVED lines=18> */
.L_x_8260:
[----:B------:R-:W-:Y:S05]  /*1b840*/  BSYNC B0 ;  /* 0x0000000000007941 */ /* 0x000fea0003800000 */
.L_x_8258:
[----:B------:R-:W2:Y:S01]  /*1b850*/  LDG.E.64 R10, desc[UR36][R10.64+-0x10] ;  /* 0xfffff0240a0a7981 */ /* 0x000ea2000c1e1b00 */
[----:B------:R-:W-:Y:S02]  /*1b860*/  IMAD.MOV.U32 R25, RZ, RZ, R19 ;  /* 0x000000ffff197224 */ /* 0x000fe400078e0013 */
[----:B--2---:R-:W-:Y:S02]  /*1b870*/  IMAD R3, R5, R10, RZ ;  /* 0x0000000a05037224 */ /* 0x004fe400078e02ff */
[----:B------:R-:W-:-:S04]  /*1b880*/  IMAD.WIDE.U32 R24, R10, R4, R24 ;  /* 0x000000040a187225 */ /* 0x000fc800078e0018 */
[----:B------:R-:W-:-:S04]  /*1b890*/  IMAD R3, R11, R4, R3 ;  /* 0x000000040b037224 */ /* 0x000fc800078e0203 */
[----:B------:R-:W-:-:S07]  /*1b8a0*/  IMAD.IADD R19, R25, 0x1, R3 ;  /* 0x0000000119137824 */ /* 0x000fce00078e0203 */
.L_x_8251:
        /* <DEDUP_REMOVED lines=17> */
.L_x_8263:
        /* <DEDUP_REMOVED lines=24> */
.L_x_8262:
[----:B------:R-:W-:Y:S05]  /*1bb40*/  BSYNC B8 ;  /* 0x0000000000087941 */ /* 0x000fea0003800000 */
.L_x_8261:
[----:B------:R-:W-:-:S05]  /*1bb50*/  IADD3 R18, P0, R18, 0x4, RZ ;  /* 0x0000000412127810 */ /* 0x000fca0007f1e0ff */
[----:B------:R-:W-:Y:S01]  /*1bb60*/  IMAD.X R19, RZ, RZ, R19, P0 ;  /* 0x000000ffff137224 */ /* 0x000fe200000e0613 */
[----:B------:R-:W-:-:S04]  /*1bb70*/  ISETP.GE.U32.AND P0, PT, R18, R23, PT ;  /* 0x000000171200720c */ /* 0x000fc80003f06070 */
[----:B------:R-:W-:-:S13]  /*1bb80*/  ISETP.GE.U32.AND.EX P0, PT, R19, R22, PT, P0 ;  /* 0x000000161300720c */ /* 0x000fda0003f06100 */
[----:B------:R-:W-:Y:S05]  /*1bb90*/  @!P0 BRA `(.L_x_8263) ;  /* 0xfffffffc00888947 */ /* 0x000fea000383ffff */
.L_x_8230:
[----:B------:R-:W-:Y:S05]  /*1bba0*/  BSYNC B7 ;  /* 0x0000000000077941 */ /* 0x000fea0003800000 */
.L_x_8229:
        /* <DEDUP_REMOVED lines=28> */
.L_x_8267:
[----:B------:R-:W-:Y:S05]  /*1bd70*/  BSYNC B8 ;  /* 0x0000000000087941 */ /* 0x000fea0003800000 */
.L_x_8266:
        /* <DEDUP_REMOVED lines=23> */
.L_x_8269:
[----:B------:R-:W-:Y:S05]  /*1bef0*/  BSYNC B8 ;  /* 0x0000000000087941 */ /* 0x000fea0003800000 */
.L_x_8268:
        /* <DEDUP_REMOVED lines=26> */
.L_x_8271:
[----:B------:R-:W-:Y:S05]  /*1c0a0*/  BSYNC B8 ;  /* 0x0000000000087941 */ /* 0x000fea0003800000 */
.L_x_8270:
        /* <DEDUP_REMOVED lines=15> */
.L_x_8285:
        /* <DEDUP_REMOVED lines=16> */
.L_x_8274:
        /* <DEDUP_REMOVED lines=19> */
.L_x_8275:
[----:B------:R-:W-:Y:S05]  /*1c3d0*/  BSYNC B1 ;  /* 0x0000000000017941 */ /* 0x000fea0003800000 */
.L_x_8273:
        /* <DEDUP_REMOVED lines=29> */
.L_x_8277:
        /* <DEDUP_REMOVED lines=19> */
.L_x_8278:
[----:B------:R-:W-:Y:S05]  /*1c6e0*/  BSYNC B1 ;  /* 0x0000000000017941 */ /* 0x000fea0003800000 */
.L_x_8276:
        /* <DEDUP_REMOVED lines=29> */
.L_x_8280:
        /* <DEDUP_REMOVED lines=19> */
.L_x_8281:
[----:B------:R-:W-:Y:S05]  /*1c9f0*/  BSYNC B1 ;  /* 0x0000000000017941 */ /* 0x000fea0003800000 */
.L_x_8279:
        /* <DEDUP_REMOVED lines=28> */
.L_x_8283:
        /* <DEDUP_REMOVED lines=19> */
.L_x_8284:
[----:B------:R-:W-:Y:S05]  /*1ccf0*/  BSYNC B1 ;  /* 0x0000000000017941 */ /* 0x000fea0003800000 */
.L_x_8282:
        /* <DEDUP_REMOVED lines=18> */
.L_x_8272:
        /* <DEDUP_REMOVED lines=18> */
.L_x_8288:
        /* <DEDUP_REMOVED lines=19> */
.L_x_8289:
[----:B------:R-:W-:Y:S05]  /*1d070*/  BSYNC B0 ;  /* 0x0000000000007941 */ /* 0x000fea0003800000 */
.L_x_8287:
        /* <DEDUP_REMOVED lines=30> */
.L_x_8291:
        /* <DEDUP_REMOVED lines=19> */
.L_x_8292:
[----:B------:R-:W-:Y:S05]  /*1d390*/  BSYNC B0 ;  /* 0x0000000000007941 */ /* 0x000fea0003800000 */
.L_x_8290:
        /* <DEDUP_REMOVED lines=29> */
.L_x_8294:
        /* <DEDUP_REMOVED lines=18> */
.L_x_8295:
[----:B------:R-:W-:Y:S05]  /*1d690*/  BSYNC B0 ;  /* 0x0000000000007941 */ /* 0x000fea0003800000 */
.L_x_8293:
[----:B------:R-:W2:Y:S02]  /*1d6a0*/  LDG.E.64 R10, desc[UR36][R10.64+-0x10] ;  /* 0xfffff0240a0a7981 */ /* 0x000ea4000c1e1b00 */
[----:B--2---:R-:W-:Y:S02]  /*1d6b0*/  IMAD R3, R5, R10, RZ ;  /* 0x0000000a05037224 */ /* 0x004fe400078e02ff */
[----:B------:R-:W-:-:S04]  /*1d6c0*/  IMAD.WIDE.U32 R20, R10, R4, R20 ;  /* 0x000000040a147225 */ /* 0x000fc800078e0014 */
[----:B------:R-:W-:-:S05]  /*1d6d0*/  IMAD R3, R11, R4, R3 ;  /* 0x000000040b037224 */ /* 0x000fca00078e0203 */
[----:B------:R-:W-:-:S07]  /*1d6e0*/  IADD3 R21, R21, R3, RZ ;  /* 0x0000000315157210 */ /* 0x000fce0007ffe0ff */
.L_x_8286:
        /* <DEDUP_REMOVED lines=17> */
.L_x_8298:
        /* <DEDUP_REMOVED lines=24> */
.L_x_8297:
[----:B------:R-:W-:Y:S05]  /*1d980*/  BSYNC B8 ;  /* 0x0000000000087941 */ /* 0x000fea0003800000 */
.L_x_8296:
[----:B------:R-:W-:-:S04]  /*1d990*/  IADD3 R16, P0, R16, 0x4, RZ ;  /* 0x0000000410107810 */ /* 0x000fc80007f1e0ff */
[----:B------:R-:W-:Y:S02]  /*1d9a0*/  IADD3.X R17, RZ, R17, RZ, P0, !PT ;  /* 0x00000011ff117210 */ /* 0x000fe400007fe4ff */
[----:B------:R-:W-:-:S04]  /*1d9b0*/  ISETP.GE.U32.AND P0, PT, R16, R19, PT ;  /* 0x000000131000720c */ /* 0x000fc80003f06070 */
[----:B------:R-:W-:-:S13]  /*1d9c0*/  ISETP.GE.U32.AND.EX P0, PT, R17, R18, PT, P0 ;  /* 0x000000121100720c */ /* 0x000fda0003f06100 */
[----:B------:R-:W-:Y:S05]  /*1d9d0*/  @!P0 BRA `(.L_x_8298) ;  /* 0xfffffffc00888947 */ /* 0x000fea000383ffff */
.L_x_8265:
[----:B------:R-:W-:Y:S05]  /*1d9e0*/  BSYNC B7 ;  /* 0x0000000000077941 */ /* 0x000fea0003800000 */
.L_x_8264:
        /* <DEDUP_REMOVED lines=28> */
.L_x_8302:
[----:B------:R-:W-:Y:S05]  /*1dbb0*/  BSYNC B8 ;  /* 0x0000000000087941 */ /* 0x000fea0003800000 */
.L_x_8301:
        /* <DEDUP_REMOVED lines=23> */
.L_x_8304:
[----:B------:R-:W-:Y:S05]  /*1dd30*/  BSYNC B8 ;  /* 0x0000000000087941 */ /* 0x000fea0003800000 */
.L_x_8303:
        /* <DEDUP_REMOVED lines=26> */
.L_x_8306:
[----:B------:R-:W-:Y:S05]  /*1dee0*/  BSYNC B8 ;  /* 0x0000000000087941 */ /* 0x000fea0003800000 */
.L_x_8305:
        /* <DEDUP_REMOVED lines=15> */
.L_x_8320:
        /* <DEDUP_REMOVED lines=16> */
.L_x_8309:
        /* <DEDUP_REMOVED lines=19> */
.L_x_8310:
[----:B------:R-:W-:Y:S05]  /*1e210*/  BSYNC B1 ;  /* 0x0000000000017941 */ /* 0x000fea0003800000 */
.L_x_8308:
        /* <DEDUP_REMOVED lines=32> */
.L_x_8312:
        /* <DEDUP_REMOVED lines=19> */
.L_x_8313:
[----:B------:R-:W-:Y:S05]  /*1e550*/  BSYNC B1 ;  /* 0x0000000000017941 */ /* 0x000fea0003800000 */
.L_x_8311:
        /* <DEDUP_REMOVED lines=29> */
.L_x_8315:
        /* <DEDUP_REMOVED lines=19> */
.L_x_8316:
[----:B------:R-:W-:Y:S05]  /*1e860*/  BSYNC B1 ;  /* 0x0000000000017941 */ /* 0x000fea0003800000 */
.L_x_8314:
        /* <DEDUP_REMOVED lines=28> */
.L_x_8318:
        /* <DEDUP_REMOVED lines=19> */
.L_x_8319:
[----:B------:R-:W-:Y:S05]  /*1eb60*/  BSYNC B1 ;  /* 0x0000000000017941 */ /* 0x000fea0003800000 */
.L_x_8317:
        /* <DEDUP_REMOVED lines=21> */
.L_x_8307:
        /* <DEDUP_REMOVED lines=18> */
.L_x_8323:
        /* <DEDUP_REMOVED lines=19> */
.L_x_8324:
[----:B------:R-:W-:Y:S05]  /*1ef10*/  BSYNC B0 ;  /* 0x0000000000007941 */ /* 0x000fea0003800000 */
.L_x_8322:
        /* <DEDUP_REMOVED lines=33> */
.L_x_8326:
        /* <DEDUP_REMOVED lines=19> */
.L_x_8327:
[----:B------:R-:W-:Y:S05]  /*1f260*/  BSYNC B0 ;  /* 0x0000000000007941 */ /* 0x000fea0003800000 */
.L_x_8325:
        /* <DEDUP_REMOVED lines=32> */
.L_x_8329:
        /* <DEDUP_REMOVED lines=18> */
.L_x_8330:
[----:B------:R-:W-:Y:S05]  /*1f590*/  BSYNC B0 ;  /* 0x0000000000007941 */ /* 0x000fea0003800000 */
.L_x_8328:
        /* <DEDUP_REMOVED lines=8> */
.L_x_8321:
        /* <DEDUP_REMOVED lines=17> */
.L_x_8333:
        /* <DEDUP_REMOVED lines=24> */
.L_x_8332:
[----:B------:R-:W-:Y:S05]  /*1f8b0*/  BSYNC B8 ;  /* 0x0000000000087941 */ /* 0x000fea0003800000 */
.L_x_8331:
[----:B------:R-:W-:-:S05]  /*1f8c0*/  IADD3 R16, P0, R16, 0x4, RZ ;  /* 0x0000000410107810 */ /* 0x000fca0007f1e0ff */
[----:B------:R-:W-:Y:S01]  /*1f8d0*/  IMAD.X R17, RZ, RZ, R17, P0 ;  /* 0x000000ffff117224 */ /* 0x000fe200000e0611 */
[----:B------:R-:W-:-:S04]  /*1f8e0*/  ISETP.GE.U32.AND P0, PT, R16, R19, PT ;  /* 0x000000131000720c */ /* 0x000fc80003f06070 */
[----:B------:R-:W-:-:S13]  /*1f8f0*/  ISETP.GE.U32.AND.EX P0, PT, R17, R18, PT, P0 ;  /* 0x000000121100720c */ /* 0x000fda0003f06100 */
[----:B------:R-:W-:Y:S05]  /*1f900*/  @!P0 BRA `(.L_x_8333) ;  /* 0xfffffffc00888947 */ /* 0x000fea000383ffff */
.L_x_8300:
[----:B------:R-:W-:Y:S05]  /*1f910*/  BSYNC B7 ;  /* 0x0000000000077941 */ /* 0x000fea0003800000 */
.L_x_8299:
        /* <DEDUP_REMOVED lines=28> */
.L_x_8337:
[----:B------:R-:W-:Y:S05]  /*1fae0*/  BSYNC B8 ;  /* 0x0000000000087941 */ /* 0x000fea0003800000 */
.L_x_8336:
        /* <DEDUP_REMOVED lines=23> */
.L_x_8339:
[----:B------:R-:W-:Y:S05]  /*1fc60*/  BSYNC B8 ;  /* 0x0000000000087941 */ /* 0x000fea0003800000 */
.L_x_8338:
        /* <DEDUP_REMOVED lines=26> */
.L_x_8341:
[----:B------:R-:W-:Y:S05]  /*1fe10*/  BSYNC B8 ;  /* 0x0000000000087941 */ /* 0x000fea0003800000 */
.L_x_8340:
        /* <DEDUP_REMOVED lines=17> */
.L_x_8355:
        /* <DEDUP_REMOVED lines=16> */
.L_x_8344:
        /* <DEDUP_REMOVED lines=19> */
.L_x_8345:
[----:B------:R-:W-:Y:S05]  /*20160*/  BSYNC B1 ;  /* 0x0000000000017941 */ /* 0x000fea0003800000 */
.L_x_8343:
        /* <DEDUP_REMOVED lines=30> */
.L_x_8347:
        /* <DEDUP_REMOVED lines=19> */
.L_x_8348:
[----:B------:R-:W-:Y:S05]  /*20480*/  BSYNC B1 ;  /* 0x0000000000017941 */ /* 0x000fea0003800000 */
.L_x_8346:
        /* <DEDUP_REMOVED lines=29> */
.L_x_8350:
        /* <DEDUP_REMOVED lines=19> */
.L_x_8351:
[----:B------:R-:W-:Y:S05]  /*20790*/  BSYNC B1 ;  /* 0x0000000000017941 */ /* 0x000fea0003800000 */
.L_x_8349:
        /* <DEDUP_REMOVED lines=28> */
.L_x_8353:
        /* <DEDUP_REMOVED lines=19> */
.L_x_8354:
[----:B------:R-:W-:Y:S05]  /*20a90*/  BSYNC B1 ;  /* 0x0000000000017941 */ /* 0x000fea0003800000 */
.L_x_8352:
        /* <DEDUP_REMOVED lines=20> */
.L_x_8342:
        /* <DEDUP_REMOVED lines=18> */
.L_x_8358:
        /* <DEDUP_REMOVED lines=19> */
.L_x_8359:
[----:B------:R-:W-:Y:S05]  /*20e30*/  BSYNC B0 ;  /* 0x0000000000007941 */ /* 0x000fea0003800000 */
.L_x_8357:
        /* <DEDUP_REMOVED lines=31> */
.L_x_8361:
        /* <DEDUP_REMOVED lines=19> */
.L_x_8362:
[----:B------:R-:W-:Y:S05]  /*21160*/  BSYNC B0 ;  /* 0x0000000000007941 */ /* 0x000fea0003800000 */
.L_x_8360:
        /* <DEDUP_REMOVED lines=30> */
.L_x_8364:
        /* <DEDUP_REMOVED lines=18> */
.L_x_8365:
[----:B------:R-:W-:Y:S05]  /*21470*/  BSYNC B0 ;  /* 0x0000000000007941 */ /* 0x000fea0003800000 */
.L_x_8363:
[----:B------:R-:W2:Y:S01]  /*21480*/  LDG.E.64 R10, desc[UR36][R10.64+-0x10] ;  /* 0xfffff0240a0a7981 */ /* 0x000ea2000c1e1b00 */
[----:B------:R-:W-:Y:S02]  /*21490*/  IMAD.MOV.U32 R15, RZ, RZ, R2 ;  /* 0x000000ffff0f7224 */ /* 0x000fe400078e0002 */
[----:B--2---:R-:W-:Y:S02]  /*214a0*/  IMAD R3, R5, R10, RZ ;  /* 0x0000000a05037224 */ /* 0x004fe400078e02ff */
[----:B------:R-:W-:-:S04]  /*214b0*/  IMAD.WIDE.U32 R14, R10, R4, R14 ;  /* 0x000000040a0e7225 */ /* 0x000fc800078e000e */
[----:B------:R-:W-:-:S05]  /*214c0*/  IMAD R3, R11, R4, R3 ;  /* 0x000000040b037224 */ /* 0x000fca00078e0203 */
[----:B------:R-:W-:-:S07]  /*214d0*/  IADD3 R2, R15, R3, RZ ;  /* 0x000000030f027210 */ /* 0x000fce0007ffe0ff */
.L_x_8356:
        /* <DEDUP_REMOVED lines=17> */
.L_x_8368:
        /* <DEDUP_REMOVED lines=24> */
.L_x_8367:
[----:B------:R-:W-:Y:S05]  /*21770*/  BSYNC B8 ;  /* 0x0000000000087941 */ /* 0x000fea0003800000 */
.L_x_8366:
[----:B------:R-:W-:-:S04]  /*21780*/  IADD3 R16, P0, R16, 0x4, RZ ;  /* 0x0000000410107810 */ /* 0x000fc80007f1e0ff */
[----:B------:R-:W-:Y:S02]  /*21790*/  IADD3.X R17, RZ, R17, RZ, P0, !PT ;  /* 0x00000011ff117210 */ /* 0x000fe400007fe4ff */
[----:B------:R-:W-:-:S04]  /*217a0*/  ISETP.GE.U32.AND P0, PT, R16, R19, PT ;  /* 0x000000131000720c */ /* 0x000fc80003f06070 */
[----:B------:R-:W-:-:S13]  /*217b0*/  ISETP.GE.U32.AND.EX P0, PT, R17, R18, PT, P0 ;  /* 0x000000121100720c */ /* 0x000fda0003f06100 */
[----:B------:R-:W-:Y:S05]  /*217c0*/  @!P0 BRA `(.L_x_8368) ;  /* 0xfffffffc00888947 */ /* 0x000fea000383ffff */
.L_x_8335:
[----:B------:R-:W-:Y:S05]  /*217d0*/  BSYNC B7 ;  /* 0x0000000000077941 */ /* 0x000fea0003800000 */
.L_x_8334:
        /* <DEDUP_REMOVED lines=28> */
.L_x_8372:
[----:B------:R-:W-:Y:S05]  /*219a0*/  BSYNC B8 ;  /* 0x0000000000087941 */ /* 0x000fea0003800000 */
.L_x_8371:
        /* <DEDUP_REMOVED lines=23> */
.L_x_8374:
[----:B------:R-:W-:Y:S05]  /*21b20*/  BSYNC B8 ;  /* 0x0000000000087941 */ /* 0x000fea0003800000 */
.L_x_8373:
        /* <DEDUP_REMOVED lines=26> */
.L_x_8376:
[----:B------:R-:W-:Y:S05]  /*21cd0*/  BSYNC B8 ;  /* 0x0000000000087941 */ /* 0x000fea0003800000 */
.L_x_8375:
        /* <DEDUP_REMOVED lines=17> */
.L_x_8390:
        /* <DEDUP_REMOVED lines=16> */
.L_x_8379:
        /* <DEDUP_REMOVED lines=19> */
.L_x_8380:
[----:B------:R-:W-:Y:S05]  /*22020*/  BSYNC B1 ;  /* 0x0000000000017941 */ /* 0x000fea0003800000 */
.L_x_8378:
        /* <DEDUP_REMOVED lines=30> */
.L_x_8382:
        /* <DEDUP_REMOVED lines=19> */
.L_x_8383:
[----:B------:R-:W-:Y:S05]  /*22340*/  BSYNC B1 ;  /* 0x0000000000017941 */ /* 0x000fea0003800000 */
.L_x_8381:
        /* <DEDUP_REMOVED lines=29> */
.L_x_8385:
        /* <DEDUP_REMOVED lines=19> */
.L_x_8386:
[----:B------:R-:W-:Y:S05]  /*22650*/  BSYNC B1 ;  /* 0x0000000000017941 */ /* 0x000fea0003800000 */
.L_x_8384:
        /* <DEDUP_REMOVED lines=28> */
.L_x_8388:
        /* <DEDUP_REMOVED lines=19> */
.L_x_8389:
[----:B------:R-:W-:Y:S05]  /*22950*/  BSYNC B1 ;  /* 0x0000000000017941 */ /* 0x000fea0003800000 */
.L_x_8387:
        /* <DEDUP_REMOVED lines=20> */
.L_x_8377:
        /* <DEDUP_REMOVED lines=18> */
.L_x_8393:
        /* <DEDUP_REMOVED lines=19> */
.L_x_8394:
[----:B------:R-:W-:Y:S05]  /*22cf0*/  BSYNC B0 ;  /* 0x0000000000007941 */ /* 0x000fea0003800000 */
.L_x_8392:
        /* <DEDUP_REMOVED lines=31> */
.L_x_8396:
        /* <DEDUP_REMOVED lines=19> */
.L_x_8397:
[----:B------:R-:W-:Y:S05]  /*23020*/  BSYNC B0 ;  /* 0x0000000000007941 */ /* 0x000fea0003800000 */
.L_x_8395:
        /* <DEDUP_REMOVED lines=30> */
.L_x_8399:
        /* <DEDUP_REMOVED lines=18> */
.L_x_8400:
[----:B------:R-:W-:Y:S05]  /*23330*/  BSYNC B0 ;  /* 0x0000000000007941 */ /* 0x000fea0003800000 */
.L_x_8398:
[----:B------:R-:W2:Y:S01]  /*23340*/  LDG.E.64 R10, desc[UR36][R10.64+-0x10] ;  /* 0xfffff0240a0a7981 */ /* 0x000ea2000c1e1b00 */
[----:B------:R-:W-:Y:S02]  /*23350*/  IMAD.MOV.U32 R15, RZ, RZ, R2 ;  /* 0x000000ffff0f7224 */ /* 0x000fe400078e0002 */
[----:B--2---:R-:W-:Y:S02]  /*23360*/  IMAD R3, R5, R10, RZ ;  /* 0x0000000a05037224 */ /* 0x004fe400078e02ff */
[----:B------:R-:W-:-:S04]  /*23370*/  IMAD.WIDE.U32 R14, R10, R4, R14 ;  /* 0x000000040a0e7225 */ /* 0x000fc800078e000e */
[----:B------:R-:W-:-:S04]  /*23380*/  IMAD R3, R11, R4, R3 ;  /* 0x000000040b037224 */ /* 0x000fc800078e0203 */
[----:B------:R-:W-:-:S07]  /*23390*/  IMAD.IADD R2, R15, 0x1, R3 ;  /* 0x000000010f027824 */ /* 0x000fce00078e0203 */
.L_x_8391:
        /* <DEDUP_REMOVED lines=17> */
.L_x_8403:
        /* <DEDUP_REMOVED lines=24> */
.L_x_8402:
[----:B------:R-:W-:Y:S05]  /*23630*/  BSYNC B8 ;  /* 0x0000000000087941 */ /* 0x000fea0003800000 */
.L_x_8401:
[----:B------:R-:W-:-:S05]  /*23640*/  IADD3 R16, P0, R16, 0x4, RZ ;  /* 0x0000000410107810 */ /* 0x000fca0007f1e0ff */
[----:B------:R-:W-:Y:S01]  /*23650*/  IMAD.X R17, RZ, RZ, R17, P0 ;  /* 0x000000ffff117224 */ /* 0x000fe200000e0611 */
[----:B------:R-:W-:-:S04]  /*23660*/  ISETP.GE.U32.AND P0, PT, R16, R19, PT ;  /* 0x000000131000720c */ /* 0x000fc80003f06070 */
[----:B------:R-:W-:-:S13]  /*23670*/  ISETP.GE.U32.AND.EX P0, PT, R17, R18, PT, P0 ;  /* 0x000000121100720c */ /* 0x000fda0003f06100 */
[----:B------:R-:W-:Y:S05]  /*23680*/  @!P0 BRA `(.L_x_8403) ;  /* 0xfffffffc00888947 */ /* 0x000fea000383ffff */
.L_x_8370:
[----:B------:R-:W-:Y:S05]  /*23690*/  BSYNC B7 ;  /* 0x0000000000077941 */ /* 0x000fea0003800000 */
.L_x_8369:
        /* <DEDUP_REMOVED lines=28> */
.L_x_8407:
[----:B------:R-:W-:Y:S05]  /*23860*/  BSYNC B8 ;  /* 0x0000000000087941 */ /* 0x000fea0003800000 */
.L_x_8406:
        /* <DEDUP_REMOVED lines=23> */
.L_x_8409:
[----:B------:R-:W-:Y:S05]  /*239e0*/  BSYNC B8 ;  /* 0x0000000000087941 */ /* 0x000fea0003800000 */
.L_x_8408:
        /* <DEDUP_REMOVED lines=26> */
.L_x_8411:
[----:B------:R-:W-:Y:S05]  /*23b90*/  BSYNC B8 ;  /* 0x0000000000087941 */ /* 0x000fea0003800000 */
.L_x_8410:
        /* <DEDUP_REMOVED lines=17> */
.L_x_8425:
        /* <DEDUP_REMOVED lines=16> */
.L_x_8414:
        /* <DEDUP_REMOVED lines=19> */
.L_x_8415:
[----:B------:R-:W-:Y:S05]  /*23ee0*/  BSYNC B1 ;  /* 0x0000000000017941 */ /* 0x000fea0003800000 */
.L_x_8413:
        /* <DEDUP_REMOVED lines=30> */
.L_x_8417:
        /* <DEDUP_REMOVED lines=19> */
.L_x_8418:
[----:B------:R-:W-:Y:S05]  /*24200*/  BSYNC B1 ;  /* 0x0000000000017941 */ /* 0x000fea0003800000 */
.L_x_8416:
        /* <DEDUP_REMOVED lines=25> */
[----:B------:R-:W-:Y:S05]  /*243a0*/  CALL.REL.NOINC `($__internal_22_$__cuda_sm20_div_s64) ;  /* 0x0000003400047944 */ /* 0x000fea0003c00000 */
[----:B------:R-:W-:Y:S01]  /*243b0*/  MOV R14, R4 ;  /* 0x00000004000e7202 */ /* 0x000fe20000000f00 */
[----:B------:R-:W-:Y:S01]  /*243c0*/  IMAD.MOV.U32 R15, RZ, RZ, R3 ;  /* 0x000000ffff0f7224 */ /* 0x000fe200078e0003 */
[----:B------:R-:W-:Y:S06]  /*243d0*/  BRA `(.L_x_8421) ;  /* 0x00000000004c7947 */ /* 0x000fec0003800000 */
.L_x_8420:
        /* <DEDUP_REMOVED lines=19> */
.L_x_8421:
[----:B------:R-:W-:Y:S05]  /*24510*/  BSYNC B1 ;  /* 0x0000000000017941 */ /* 0x000fea0003800000 */
.L_x_8419:
        /* <DEDUP_REMOVED lines=28> */
.L_x_8423:
        /* <DEDUP_REMOVED lines=19> */
.L_x_8424:
[----:B------:R-:W-:Y:S05]  /*24810*/  BSYNC B1 ;  /* 0x0000000000017941 */ /* 0x000fea0003800000 */
.L_x_8422:
        /* <DEDUP_REMOVED lines=20> */
.L_x_8412:
        /* <DEDUP_REMOVED lines=18> */
.L_x_8428:
        /* <DEDUP_REMOVED lines=19> */
.L_x_8429:
[----:B------:R-:W-:Y:S05]  /*24bb0*/  BSYNC B0 ;  /* 0x0000000000007941 */ /* 0x000fea0003800000 */
.L_x_8427:
        /* <DEDUP_REMOVED lines=28> */
[----:B------:R-:W-:Y:S05]  /*24d80*/  CALL.REL.NOINC `($__internal_22_$__cuda_sm20_div_s64) ;  /* 0x00000028008c7944 */ /* 0x000fea0003c00000 */
[----:B------:R-:W-:Y:S01]  /*24d90*/  IMAD.MOV.U32 R5, RZ, RZ, R3 ;  /* 0x000000ffff057224 */ /* 0x000fe200078e0003 */
[----:B------:R-:W-:Y:S06]  /*24da0*/  BRA `(.L_x_8432) ;  /* 0x00000000004c7947 */ /* 0x000fec0003800000 */
.L_x_8431:
        /* <DEDUP_REMOVED lines=19> */
.L_x_8432:
[----:B------:R-:W-:Y:S05]  /*24ee0*/  BSYNC B0 ;  /* 0x0000000000007941 */ /* 0x000fea0003800000 */
.L_x_8430:
        /* <DEDUP_REMOVED lines=27> */
[----:B------:R-:W-:Y:S01]  /*250a0*/  MOV R4, R0 ;  /* 0x0000000000047202 */ /* 0x000fe20000000f00 */
[----:B------:R-:W-:Y:S01]  /*250b0*/  IMAD.MOV.U32 R5, RZ, RZ, R3 ;  /* 0x000000ffff057224 */ /* 0x000fe200078e0003 */
[----:B------:R-:W-:Y:S06]  /*250c0*/  BRA `(.L_x_8435) ;  /* 0x0000000000487947 */ /* 0x000fec0003800000 */
.L_x_8434:
        /* <DEDUP_REMOVED lines=18> */
.L_x_8435:
[----:B------:R-:W-:Y:S05]  /*251f0*/  BSYNC B0 ;  /* 0x0000000000007941 */ /* 0x000fea0003800000 */
.L_x_8433:
[----:B------:R-:W2:Y:S01]  /*25200*/  LDG.E.64 R10, desc[UR36][R10.64+-0x10] ;  /* 0xfffff0240a0a7981 */ /* 0x000ea2000c1e1b00 */
[----:B------:R-:W-:Y:S02]  /*25210*/  IMAD.MOV.U32 R15, RZ, RZ, R2 ;  /* 0x000000ffff0f7224 */ /* 0x000fe400078e0002 */
[----:B--2---:R-:W-:Y:S02]  /*25220*/  IMAD R3, R5, R10, RZ ;  /* 0x0000000a05037224 */ /* 0x004fe400078e02ff */
[----:B------:R-:W-:-:S04]  /*25230*/  IMAD.WIDE.U32 R14, R10, R4, R14 ;  /* 0x000000040a0e7225 */ /* 0x000fc800078e000e */
[----:B------:R-:W-:-:S05]  /*25240*/  IMAD R3, R11, R4, R3 ;  /* 0x000000040b037224 */ /* 0x000fca00078e0203 */
[----:B------:R-:W-:-:S07]  /*25250*/  IADD3 R2, R15, R3, RZ ;  /* 0x000000030f027210 */ /* 0x000fce0007ffe0ff */
.L_x_8426:
        /* <DEDUP_REMOVED lines=17> */
.L_x_8438:
        /* <DEDUP_REMOVED lines=24> */
.L_x_8437:
[----:B------:R-:W-:Y:S05]  /*254f0*/  BSYNC B8 ;  /* 0x0000000000087941 */ /* 0x000fea0003800000 */
.L_x_8436:
[----:B------:R-:W-:-:S04]  /*25500*/  IADD3 R16, P0, R16, 0x4, RZ ;  /* 0x0000000410107810 */ /* 0x000fc80007f1e0ff */
[----:B------:R-:W-:Y:S02]  /*25510*/  IADD3.X R17, RZ, R17, RZ, P0, !PT ;  /* 0x00000011ff117210 */ /* 0x000fe400007fe4ff */
[----:B------:R-:W-:-:S04]  /*25520*/  ISETP.GE.U32.AND P0, PT, R16, R19, PT ;  /* 0x000000131000720c */ /* 0x000fc80003f06070 */
[----:B------:R-:W-:-:S13]  /*25530*/  ISETP.GE.U32.AND.EX P0, PT, R17, R18, PT, P0 ;  /* 0x000000121100720c */ /* 0x000fda0003f06100 */
[----:B------:R-:W-:Y:S05]  /*25540*/  @!P0 BRA `(.L_x_8438) ;  /* 0xfffffffc00888947 */ /* 0x000fea000383ffff */
.L_x_8405:
[----:B------:R-:W-:Y:S05]  /*25550*/  BSYNC B7 ;  /* 0x0000000000077941 */ /* 0x000fea0003800000 */
.L_x_8404:
        /* <DEDUP_REMOVED lines=27> */
.L_x_8440:
[----:B------:R-:W-:Y:S05]  /*25710*/  BSYNC B7 ;  /* 0x0000000000077941 */ /* 0x000fea0003800000 */
.L_x_8439:
        /* <DEDUP_REMOVED lines=23> */
.L_x_8442:
[----:B------:R-:W-:Y:S05]  /*25890*/  BSYNC B7 ;  /* 0x0000000000077941 */ /* 0x000fea0003800000 */
.L_x_8441:
        /* <DEDUP_REMOVED lines=26> */
.L_x_8444:
[----:B------:R-:W-:Y:S05]  /*25a40*/  BSYNC B7 ;  /* 0x0000000000077941 */ /* 0x000fea0003800000 */
.L_x_8443:
        /* <DEDUP_REMOVED lines=17> */
.L_x_8458:
        /* <DEDUP_REMOVED lines=15> */
.L_x_8447:
        /* <DEDUP_REMOVED lines=19> */
.L_x_8448:
[----:B------:R-:W-:Y:S05]  /*25d80*/  BSYNC B1 ;  /* 0x0000000000017941 */ /* 0x000fea0003800000 */
.L_x_8446:
        /* <DEDUP_REMOVED lines=26> */
[----:B------:R-:W-:Y:S05]  /*25f30*/  CALL.REL.NOINC `($__internal_22_$__cuda_sm20_div_s64) ;  /* 0x0000001800207944 */ /* 0x000fea0003c00000 */
[----:B------:R-:W-:Y:S01]  /*25f40*/  IMAD.MOV.U32 R20, RZ, RZ, R4 ;  /* 0x000000ffff147224 */ /* 0x000fe200078e0004 */
[----:B------:R-:W-:Y:S01]  /*25f50*/  MOV R21, R3 ;  /* 0x0000000300157202 */ /* 0x000fe20000000f00 */
[----:B------:R-:W-:Y:S06]  /*25f60*/  BRA `(.L_x_8451) ;  /* 0x00000000004c7947 */ /* 0x000fec0003800000 */
.L_x_8450:
        /* <DEDUP_REMOVED lines=19> */
.L_x_8451:
[----:B------:R-:W-:Y:S05]  /*260a0*/  BSYNC B1 ;  /* 0x0000000000017941 */ /* 0x000fea0003800000 */
.L_x_8449:
        /* <DEDUP_REMOVED lines=29> */
.L_x_8453:
        /* <DEDUP_REMOVED lines=19> */
.L_x_8454:
[----:B------:R-:W-:Y:S05]  /*263b0*/  BSYNC B1 ;  /* 0x0000000000017941 */ /* 0x000fea0003800000 */
.L_x_8452:
        /* <DEDUP_REMOVED lines=28> */
.L_x_8456:
        /* <DEDUP_REMOVED lines=19> */
.L_x_8457:
[----:B------:R-:W-:Y:S05]  /*266b0*/  BSYNC B1 ;  /* 0x0000000000017941 */ /* 0x000fea0003800000 */
.L_x_8455:
        /* <DEDUP_REMOVED lines=20> */
.L_x_8445:
        /* <DEDUP_REMOVED lines=18> */
.L_x_8461:
        /* <DEDUP_REMOVED lines=19> */
.L_x_8462:
[----:B------:R-:W-:Y:S05]  /*26a50*/  BSYNC B0 ;  /* 0x0000000000007941 */ /* 0x000fea0003800000 */
.L_x_8460:
        /* <DEDUP_REMOVED lines=31> */
.L_x_8464:
        /* <DEDUP_REMOVED lines=19> */
.L_x_8465:
[----:B------:R-:W-:Y:S05]  /*26d80*/  BSYNC B0 ;  /* 0x0000000000007941 */ /* 0x000fea0003800000 */
.L_x_8463:
        /* <DEDUP_REMOVED lines=30> */
.L_x_8467:
        /* <DEDUP_REMOVED lines=18> */
.L_x_8468:
[----:B------:R-:W-:Y:S05]  /*27090*/  BSYNC B0 ;  /* 0x0000000000007941 */ /* 0x000fea0003800000 */
.L_x_8466:
[----:B------:R-:W2:Y:S01]  /*270a0*/  LDG.E.64 R10, desc[UR36][R10.64+-0x10] ;  /* 0xfffff0240a0a7981 */ /* 0x000ea2000c1e1b00 */
[----:B------:R-:W-:Y:S02]  /*270b0*/  IMAD.MOV.U32 R15, RZ, RZ, R2 ;  /* 0x000000ffff0f7224 */ /* 0x000fe400078e0002 */
[----:B--2---:R-:W-:Y:S02]  /*270c0*/  IMAD R3, R5, R10, RZ ;  /* 0x0000000a05037224 */ /* 0x004fe400078e02ff */
[----:B------:R-:W-:-:S04]  /*270d0*/  IMAD.WIDE.U32 R14, R10, R4, R14 ;  /* 0x000000040a0e7225 */ /* 0x000fc800078e000e */
[----:B------:R-:W-:-:S05]  /*270e0*/  IMAD R3, R11, R4, R3 ;  /* 0x000000040b037224 */ /* 0x000fca00078e0203 */
[----:B------:R-:W-:-:S07]  /*270f0*/  IADD3 R2, R15, R3, RZ ;  /* 0x000000030f027210 */ /* 0x000fce0007ffe0ff */
.L_x_8459:
        /* <DEDUP_REMOVED lines=17> */
.L_x_8471:
        /* <DEDUP_REMOVED lines=24> */
.L_x_8470:
[----:B------:R-:W-:Y:S05]  /*27390*/  BSYNC B7 ;  /* 0x0000000000077941 */ /* 0x000fea0003800000 */
.L_x_8469:
[----:B------:R-:W-:-:S04]  /*273a0*/  IADD3 R16, P0, R16, 0x4, RZ ;  /* 0x0000000410107810 */ /* 0x000fc80007f1e0ff */
[----:B------:R-:W-:Y:S02]  /*273b0*/  IADD3.X R17, RZ, R17, RZ, P0, !PT ;  /* 0x00000011ff117210 */ /* 0x000fe400007fe4ff */
[----:B------:R-:W-:-:S04]  /*273c0*/  ISETP.GE.U32.AND P0, PT, R16, R19, PT ;  /* 0x000000131000720c */ /* 0x000fc80003f06070 */
[----:B------:R-:W-:-:S13]  /*273d0*/  ISETP.GE.U32.AND.EX P0, PT, R17, R18, PT, P0 ;  /* 0x000000121100720c */ /* 0x000fda0003f06100 */
[----:B------:R-:W-:Y:S05]  /*273e0*/  @!P0 BRA `(.L_x_8471) ;  /* 0xfffffffc00888947 */ /* 0x000fea000383ffff */
.L_x_8193:
[----:B------:R-:W-:Y:S05]  /*273f0*/  BSYNC B6 ;  /* 0x0000000000067941 */ /* 0x000fea0003800000 */
.L_x_8103:
        /* <DEDUP_REMOVED lines=23> */
.L_x_8474:
[----:B------:R-:W-:-:S13]  /*27570*/  ISETP.GE.AND P0, PT, R0, R56, PT ;  /* 0x000000380000720c */ /* 0x000fda0003f06270 */
[----:B------:R-:W-:Y:S05]  /*27580*/  @P0 BRA `(.L_x_8476) ;  /* 0x0000000000300947 */ /* 0x000fea0003800000 */
[----:B0-----:R-:W0:Y:S01]  /*27590*/  LDC.64 R2, c[0x0][0x258] ;  /* 0x00009600ff027b82 */ /* 0x001e220000000a00 */
[----:B------:R-:W-:Y:S01]  /*275a0*/  IMAD.IADD R5, R61, 0x1, R0 ;  /* 0x000000013d057824 */ /* 0x000fe200078e0200 */
[----:B------:R-:W-:-:S03]  /*275b0*/  IADD3 R0, R0, 0x80, RZ ;  /* 0x0000008000007810 */ /* 0x000fc60007ffe0ff */
[----:B0-----:R-:W-:-:S05]  /*275c0*/  IMAD.WIDE.U32 R2, R5, 0x4, R2 ;  /* 0x0000000405027825 */ /* 0x001fca00078e0002 */
[----:B------:R1:W-:Y:S02]  /*275d0*/  STG.E desc[UR36][R2.64], RZ ;  /* 0x000000ff02007986 */ /* 0x0003e4000c101924 */
.L_x_8475:
[----:B------:R-:W-:-:S13]  /*275e0*/  ISETP.GE.AND P0, PT, R0, R56, PT ;  /* 0x000000380000720c */ /* 0x000fda0003f06270 */
[----:B------:R-:W-:Y:S05]  /*275f0*/  @P0 BRA `(.L_x_8477) ;  /* 0x0000000000340947 */ /* 0x000fea0003800000 */
[----:B01----:R-:W0:Y:S01]  /*27600*/  LDC.64 R2, c[0x0][0x258] ;  /* 0x00009600ff027b82 */ /* 0x003e220000000a00 */
[----:B------:R-:W-:Y:S01]  /*27610*/  IMAD.IADD R5, R61, 0x1, R0 ;  /* 0x000000013d057824 */ /* 0x000fe200078e0200 */
[----:B------:R-:W-:-:S03]  /*27620*/  IADD3 R0, R0, 0x80, RZ ;  /* 0x0000008000007810 */ /* 0x000fc60007ffe0ff */
[----:B0-----:R-:W-:-:S05]  /*27630*/  IMAD.WIDE.U32 R2, R5, 0x4, R2 ;  /* 0x0000000405027825 */ /* 0x001fca00078e0002 */
[----:B------:R1:W-:Y:S02]  /*27640*/  STG.E desc[UR36][R2.64], RZ ;  /* 0x000000ff02007986 */ /* 0x0003e4000c101924 */
.L_x_8476:
        /* <DEDUP_REMOVED lines=8> */
.L_x_8477:
[----:B------:R-:W-:Y:S05]  /*276d0*/  BSYNC B1 ;  /* 0x0000000000017941 */ /* 0x000fea0003800000 */
.L_x_8473:
[----:B------:R-:W-:-:S13]  /*276e0*/  ISETP.GE.AND P0, PT, R0, R56, PT ;  /* 0x000000380000720c */ /* 0x000fda0003f06270 */
[----:B012---:R-:W0:Y:S01]  /*276f0*/  @!P0 LDC.64 R2, c[0x0][0x258] ;  /* 0x00009600ff028b82 */ /* 0x007e220000000a00 */
[----:B------:R-:W-:Y:S01]  /*27700*/  @!P0 IMAD.IADD R5, R61, 0x1, R0 ;  /* 0x000000013d058824 */ /* 0x000fe200078e0200 */
[----:B------:R-:W-:-:S03]  /*27710*/  @!P0 IADD3 R0, R0, 0x80, RZ ;  /* 0x0000008000008810 */ /* 0x000fc60007ffe0ff */
[----:B0-----:R-:W-:-:S05]  /*27720*/  @!P0 IMAD.WIDE.U32 R2, R5, 0x4, R2 ;  /* 0x0000000405028825 */ /* 0x001fca00078e0002 */
[----:B------:R2:W-:Y:S02]  /*27730*/  @!P0 STG.E desc[UR36][R2.64], RZ ;  /* 0x000000ff02008986 */ /* 0x0005e4000c101924 */
.L_x_8478:
[----:B------:R-:W-:Y:S05]  /*27740*/  BSYNC B0 ;  /* 0x0000000000007941 */ /* 0x000fea0003800000 */
.L_x_8472:
[----:B------:R-:W-:-:S13]  /*27750*/  ISETP.GE.AND P0, PT, R0, R56, PT ;  /* 0x000000380000720c */ /* 0x000fda0003f06270 */
[----:B------:R-:W-:Y:S05]  /*27760*/  @P0 EXIT ;  /* 0x000000000000094d */ /* 0x000fea0003800000 */
[----:B012---:R-:W0:Y:S01]  /*27770*/  LDC.64 R2, c[0x0][0x258] ;  /* 0x00009600ff027b82 */ /* 0x007e220000000a00 */
[----:B------:R-:W-:-:S04]  /*27780*/  IMAD.IADD R61, R61, 0x1, R0 ;  /* 0x000000013d3d7824 */ /* 0x000fc800078e0200 */
[----:B0-----:R-:W-:-:S05]  /*27790*/  IMAD.WIDE.U32 R2, R61, 0x4, R2 ;  /* 0x000000043d027825 */ /* 0x001fca00078e0002 */
[----:B------:R-:W-:Y:S01]  /*277a0*/  STG.E desc[UR36][R2.64], RZ ;  /* 0x000000ff02007986 */ /* 0x000fe2000c101924 */
[----:B------:R-:W-:Y:S05]  /*277b0*/  EXIT ;  /* 0x000000000000794d */ /* 0x000fea0003800000 */
        .weak           $__internal_22_$__cuda_sm20_div_s64
        .type           $__internal_22_$__cuda_sm20_div_s64,@function
        .size           $__internal_22_$__cuda_sm20_div_s64,($__internal_23_$__cuda_sm20_rem_s64 - $__internal_22_$__cuda_sm20_div_s64)
$__internal_22_$__cuda_sm20_div_s64:
        /* <DEDUP_REMOVED lines=83> */
[----:B------:R-:W-:Y:S06]  /*27cf0*/  RET.REL.NODEC R6 `(_ZN2at6native29vectorized_elementwise_kernelILi8EZZZNS0_67_GLOBAL__N__bb565c37_34_ValidateCompressedIndicesKernel_cu_33a4b88b42_validate_compressed_sparse_indices_kernelILNS2_8CDimNameE1ENS2_18CUDAKernelLauncherENS2_14EmptyVecKernelENS2_8DummyVecELm0EEEvRKNS_6TensorESA_lllENKUlvE1_clEvENKUlvE_clEvEUliiiiiE_St5arrayIPcLm6EEEEviT0_T1_) ;  /* 0xfffffd8006c07950 */ /* 0x000fec0003c3ffff */
        .weak           $__internal_23_$__cuda_sm20_rem_s64
        .type           $__internal_23_$__cuda_sm20_rem_s64,@function
        .size           $__internal_23_$__cuda_sm20_rem_s64,(.L_x_32203 - $__internal_23_$__cuda_sm20_rem_s64)
$__internal_23_$__cuda_sm20_rem_s64:
        /* <DEDUP_REMOVED lines=77> */
[----:B------:R-:W-:Y:S06]  /*281d0*/  RET.REL.NODEC R4 `(_ZN2at6native29vectorized_elementwise_kernelILi8EZZZNS0_67_GLOBAL__N__bb565c37_34_ValidateCompressedIndicesKernel_cu_33a4b88b42_validate_compressed_sparse_indices_kernelILNS2_8CDimNameE1ENS2_18CUDAKernelLauncherENS2_14EmptyVecKernelENS2_8DummyVecELm0EEEvRKNS_6TensorESA_lllENKUlvE1_clEvENKUlvE_clEvEUliiiiiE_St5arrayIPcLm6EEEEviT0_T1_) ;  /* 0xfffffd7c04887950 */ /* 0x000fec0003c3ffff */
.L_x_8479:
        /* <DEDUP_REMOVED lines=10> */
.L_x_32203:


//--------------------- .text._ZN2at6native18elementwise_kernelILi128ELi4EZNS0_15gpu_kernel_implIZZZNS0_67_GLOBAL__N__bb565c37_34_ValidateCompressedIndicesKernel_cu_33a4b88b42_validate_compressed_sparse_indices_kernelILNS3_8CDimNameE1ENS3_18CUDAKernelLauncherENS3_14EmptyVecKernelENS3_8DummyVecELm0EEEvRKNS_6TensorESB_lllENKUlvE0_clEvENKUlvE0_clEvEUllE_EEvRNS_18TensorIteratorBaseERKT_EUliE_EEviT1_ --------------------------
	.section	.text._ZN2at6native18elementwise_kernelILi128ELi4EZNS0_15gpu_kernel_implIZZZNS0_67_GLOBAL__N__bb565c37_34_ValidateCompressedIndicesKernel_cu_33a4b88b42_validate_compressed_sparse_indices_kernelILNS3_8CDimNameE1ENS3_18CUDAKernelLauncherENS3_14EmptyVecKernelENS3_8DummyVecELm0EEEvRKNS_6TensorESB_lllENKUlvE0_clEvENKUlvE0_clEvEUllE_EEvRNS_18TensorIteratorBaseERKT_EUliE_EEviT1_,"ax",@progbits
	.align	128
        .global         _ZN2at6native18elementwise_kernelILi128ELi4EZNS0_15gpu_kernel_implIZZZNS0_67_GLOBAL__N__bb565c37_34_ValidateCompressedIndicesKernel_cu_33a4b88b42_validate_compressed_sparse_indices_kernelILNS3_8CDimNameE1ENS3_18CUDAKernelLauncherENS3_14EmptyVecKernelENS3_8DummyVecELm0EEEvRKNS_6TensorESB_lllENKUlvE0_clEvENKUlvE0_clEvEUllE_EEvRNS_18TensorIteratorBaseERKT_EUliE_EEviT1_
        .type           _ZN2at6native18elementwise_kernelILi128ELi4EZNS0_15gpu_kernel_implIZZZNS0_67_GLOBAL__N__bb565c37_34_ValidateCompressedIndicesKernel_cu_33a4b88b42_validate_compressed_sparse_indices_kernelILNS3_8CDimNameE1ENS3_18CUDAKernelLauncherENS3_14EmptyVecKernelENS3_8DummyVecELm0EEEvRKNS_6TensorESB_lllENKUlvE0_clEvENKUlvE0_clEvEUllE_EEvRNS_18TensorIteratorBaseERKT_EUliE_EEviT1_,@function
        .size           _ZN2at6native18elementwise_kernelILi128ELi4EZNS0_15gpu_kernel_implIZZZNS0_67_GLOBAL__N__bb565c37_34_ValidateCompressedIndicesKernel_cu_33a4b88b42_validate_compressed_sparse_indices_kernelILNS3_8CDimNameE1ENS3_18CUDAKernelLauncherENS3_14EmptyVecKernelENS3_8DummyVecELm0EEEvRKNS_6TensorESB_lllENKUlvE0_clEvENKUlvE0_clEvEUllE_EEvRNS_18TensorIteratorBaseERKT_EUliE_EEviT1_,(.L_x_32270 - _ZN2at6native18elementwise_kernelILi128ELi4EZNS0_15gpu_kernel_implIZZZNS0_67_GLOBAL__N__bb565c37_34_ValidateCompressedIndicesKernel_cu_33a4b88b42_validate_compressed_sparse_indices_kernelILNS3_8CDimNameE1ENS3_18CUDAKernelLauncherENS3_14EmptyVecKernelENS3_8DummyVecELm0EEEvRKNS_6TensorESB_lllENKUlvE0_clEvENKUlvE0_clEvEUllE_EEvRNS_18TensorIteratorBaseERKT_EUliE_EEviT1_)
        .other          _ZN2at6native18elementwise_kernelILi128ELi4EZNS0_15gpu_kernel_implIZZZNS0_67_GLOBAL__N__bb565c37_34_ValidateCompressedIndicesKernel_cu_33a4b88b42_validate_compressed_sparse_indices_kernelILNS3_8CDimNameE1ENS3_18CUDAKernelLauncherENS3_14EmptyVecKernelENS3_8DummyVecELm0EEEvRKNS_6TensorESB_lllENKUlvE0_clEvENKUlvE0_clEvEUllE_EEvRNS_18TensorIteratorBaseERKT_EUliE_EEviT1_,@"STO_CUDA_ENTRY STV_DEFAULT"
_ZN2at6native18elementwise_kernelILi128ELi4EZNS0_15gpu_kernel_implIZZZNS0_67_GLOBAL__N__bb565c37_34_ValidateCompressedIndicesKernel_cu_33a4b88b42_validate_compressed_sparse_indices_kernelILNS3_8CDimNameE1ENS3_18CUDAKernelLauncherENS3_14EmptyVecKernelENS3_8DummyVecELm0EEEvRKNS_6TensorESB_lllENKUlvE0_clEvENKUlvE0_clEvEUllE_EEvRNS_18TensorIteratorBaseERKT_EUliE_EEviT1_:
.text._ZN2at6native18elementwise_kernelILi128ELi4EZNS0_15gpu_kernel_implIZZZNS0_67_GLOBAL__N__bb565c37_34_ValidateCompressedIndicesKernel_cu_33a4b88b42_validate_compressed_sparse_indices_kernelILNS3_8CDimNameE1ENS3_18CUDAKernelLauncherENS3_14EmptyVecKernelENS3_8DummyVecELm0EEEvRKNS_6TensorESB_lllENKUlvE0_clEvENKUlvE0_clEvEUllE_EEvRNS_18TensorIteratorBaseERKT_EUliE_EEviT1_:
        /* <DEDUP_REMOVED lines=11> */
[----:B------:R-:W-:Y:S01]  /*00b0*/  IMAD.MOV.U32 R16, RZ, RZ, RZ ;  /* 0x000000ffff107224 */ /* 0x000fe200078e00ff */
[----:B0-----:R-:W-:-:S13]  /*00c0*/  ISETP.NE.AND P0, PT, R6, RZ, PT ;  /* 0x000000ff0600720c */ /* 0x001fda0003f05270 */
[----:B------:R-:W-:Y:S05]  /*00d0*/  @!P0 BRA `(.L_x_8482) ;  /* 0x0000001000b08947 */ /* 0x000fea0003800000 */
[----:B------:R-:W-:Y:S01]  /*00e0*/  MOV R3, R19 ;  /* 0x0000001300037202 */ /* 0x000fe20000000f00 */
[----:B------:R-:W-:Y:S01]  /*00f0*/  IMAD.MOV.U32 R2, RZ, RZ, RZ ;  /* 0x000000ffff027224 */ /* 0x000fe200078e00ff */
[----:B------:R-:W-:Y:S01]  /*0100*/  ULDC.64 UR4, c[0x0][0x220] ;  /* 0x0000880000047ab9 */ /* 0x000fe20000000a00 */
[----:B------:R-:W-:Y:S02]  /*0110*/  ISETP.NE.AND P0, PT, R6, 0x1, PT ;  /* 0x000000010600780c */ /* 0x000fe40003f05270 */
[----:B------:R-:W-:Y:S01]  /*0120*/  IMAD.HI.U32 R2, R19, UR4, R2 ;  /* 0x0000000413027c27 */ /* 0x000fe2000f8e0002 */
[----:B------:R-:W-:-:S04]  /*0130*/  ULDC UR4, c[0x0][0x21c] ;  /* 0x0000870000047ab9 */ /* 0x000fc80000000800 */
[----:B------:R-:W-:-:S05]  /*0140*/  SHF.R.U32.HI R3, RZ, UR5, R2 ;  /* 0x00000005ff037c19 */ /* 0x000fca0008011602 */
[----:B------:R-:W-:-:S04]  /*0150*/  IMAD.MOV R0, RZ, RZ, -R3 ;  /* 0x000000ffff007224 */ /* 0x000fc800078e0a03 */
[----:B------:R-:W-:Y:S01]  /*0160*/  IMAD R19, R0, UR4, R19 ;  /* 0x0000000400137c24 */ /* 0x000fe2000f8e0213 */
[----:B------:R-:W-:-:S03]  /*0170*/  ULDC.64 UR4, c[0x0][0x348] ;  /* 0x0000d20000047ab9 */ /* 0x000fc60000000a00 */
        /* <DEDUP_REMOVED lines=8> */
[----:B------:R-:W-:-:S05]  /*0200*/  SHF.R.U32.HI R5, RZ, UR5, R4 ;  /* 0x00000005ff057c19 */ /* 0x000fca0008011604 */
[----:B------:R-:W-:-:S04]  /*0210*/  IMAD.MOV R2, RZ, RZ, -R5 ;  /* 0x000000ffff027224 */ /* 0x000fc800078e0a05 */
[----:B------:R-:W-:Y:S01]  /*0220*/  IMAD R3, R2, UR6, R3 ;  /* 0x0000000602037c24 */ /* 0x000fe2000f8e0203 */
[----:B------:R-:W-:-:S03]  /*0230*/  ULDC.64 UR6, c[0x0][0x350] ;  /* 0x0000d40000067ab9 */ /* 0x000fc60000000a00 */
[C---:B------:R-:W-:Y:S02]  /*0240*/  IMAD R16, R3.reuse, UR6, RZ ;  /* 0x0000000603107c24 */ /* 0x040fe4000f8e02ff */
[----:B------:R-:W-:Y:S02]  /*0250*/  IMAD R0, R3, UR7, R0 ;  /* 0x0000000703007c24 */ /* 0x000fe4000f8e0200 */
[----:B------:R-:W-:Y:S01]  /*0260*/  IMAD R16, R19, UR4, R16 ;  /* 0x0000000413107c24 */ /* 0x000fe2000f8e0210 */
[----:B------:R-:W-:Y:S06]  /*0270*/  @!P0 BRA `(.L_x_8482) ;  /* 0x0000001000488947 */ /* 0x000fec0003800000 */
[----:B------:R-:W-:Y:S01]  /*0280*/  IMAD.MOV.U32 R4, RZ, RZ, RZ ;  /* 0x000000ffff047224 */ /* 0x000fe200078e00ff */
[----:B------:R-:W-:Y:S01]  /*0290*/  ULDC.64 UR4, c[0x0][0x238] ;  /* 0x00008e0000047ab9 */ /* 0x000fe20000000a00 */
[----:B------:R-:W-:Y:S02]  /*02a0*/  ISETP.NE.AND P0, PT, R6, 0x3, PT ;  /* 0x000000030600780c */ /* 0x000fe40003f05270 */
[----:B------:R-:W-:Y:S01]  /*02b0*/  IMAD.HI.U32 R2, R5, UR4, R4 ;  /* 0x0000000405027c27 */ /* 0x000fe2000f8e0004 */
[----:B------:R-:W-:-:S04]  /*02c0*/  ULDC UR4, c[0x0][0x234] ;  /* 0x00008d0000047ab9 */ /* 0x000fc80000000800 */
[----:B------:R-:W-:-:S04]  /*02d0*/  SHF.R.U32.HI R3, RZ, UR5, R2 ;  /* 0x00000005ff037c19 */ /* 0x000fc80008011602 */
[----:B------:R-:W-:-:S05]  /*02e0*/  IADD3 R4, -R3, RZ, RZ ;  /* 0x000000ff03047210 */ /* 0x000fca0007ffe1ff */
[----:B------:R-:W-:Y:S01]  /*02f0*/  IMAD R5, R4, UR4, R5 ;  /* 0x0000000404057c24 */ /* 0x000fe2000f8e0205 */
[----:B------:R-:W-:-:S03]  /*0300*/  ULDC.64 UR4, c[0x0][0x358] ;  /* 0x0000d60000047ab9 */ /* 0x000fc60000000a00 */
        /* <DEDUP_REMOVED lines=11> */
[----:B------:R-:W-:-:S04]  /*03c0*/  IMAD R3, R2, UR6, R3 ;  /* 0x0000000602037c24 */ /* 0x000fc8000f8e0203 */
[C---:B------:R-:W-:Y:S02]  /*03d0*/  IMAD R16, R3.reuse, UR4, R16 ;  /* 0x0000000403107c24 */ /* 0x040fe4000f8e0210 */
[----:B------:R-:W-:Y:S01]  /*03e0*/  IMAD R0, R3, UR5, R0 ;  /* 0x0000000503007c24 */ /* 0x000fe2000f8e0200 */
[----:B------:R-:W-:Y:S06]  /*03f0*/  @!P0 BRA `(.L_x_8482) ;  /* 0x0000000c00e88947 */ /* 0x000fec0003800000 */
        /* <DEDUP_REMOVED lines=72> */
[----:B------:R-:W-:Y:S01]  /*0880*/  MOV R4, RZ ;  /* 0x000000ff00047202 */ /* 0x000fe20000000f00 */
[----:B------:R-:W-:Y:S01]  /*0890*/  ULDC.64 UR4, c[0x0][0x298] ;  /* 0x0000a60000047ab9 */ /* 0x000fe20000000a00 */
[----:B------:R-:W-:-:S03]  /*08a0*/  ISETP.NE.AND P0, PT, R6, 0xb, PT ;  /* 0x0000000b0600780c */ /* 0x000fc60003f05270 */
        /* <DEDUP_REMOVED lines=166> */
[----:B------:R-:W-:-:S03]  /*1310*/  ULDC.64 UR4, c[0x0][0x340] ;  /* 0x0000d00000047ab9 */ /* 0x000fc60000000a00 */
[----:B------:R-:W-:Y:S01]  /*1320*/  IMAD.HI.U32 R2, R5, UR4, R4 ;  /* 0x0000000405027c27 */ /* 0x000fe2000f8e0004 */
[----:B------:R-:W-:-:S04]  /*1330*/  ULDC UR4, c[0x0][0x33c] ;  /* 0x0000cf0000047ab9 */ /* 0x000fc80000000800 */
[----:B------:R-:W-:-:S05]  /*1340*/  SHF.R.U32.HI R2, RZ, UR5, R2 ;  /* 0x00000005ff027c19 */ /* 0x000fca0008011602 */
[----:B------:R-:W-:-:S04]  /*1350*/  IMAD.MOV R3, RZ, RZ, -R2 ;  /* 0x000000ffff037224 */ /* 0x000fc800078e0a02 */
[----:B------:R-:W-:Y:S01]  /*1360*/  IMAD R5, R3, UR4, R5 ;  /* 0x0000000403057c24 */ /* 0x000fe2000f8e0205 */
[----:B------:R-:W-:-:S03]  /*1370*/  ULDC.64 UR4, c[0x0][0x408] ;  /* 0x0001020000047ab9 */ /* 0x000fc60000000a00 */
[C---:B------:R-:W-:Y:S02]  /*1380*/  IMAD R16, R5.reuse, UR4, R16 ;  /* 0x0000000405107c24 */ /* 0x040fe4000f8e0210 */
[----:B------:R-:W-:-:S07]  /*1390*/  IMAD R0, R5, UR5, R0 ;  /* 0x0000000505007c24 */ /* 0x000fce000f8e0200 */
.L_x_8482:
[----:B------:R-:W0:Y:S01]  /*13a0*/  LDC.U8 R3, c[0x0][0x439] ;  /* 0x00010e40ff037b82 */ /* 0x000e220000000000 */
[----:B------:R-:W-:Y:S01]  /*13b0*/  ULDC.64 UR6, c[0x0][0x418] ;  /* 0x0001060000067ab9 */ /* 0x000fe20000000a00 */
[----:B------:R-:W-:Y:S01]  /*13c0*/  ULDC.64 UR4, c[0x0][0x410] ;  /* 0x0001040000047ab9 */ /* 0x000fe20000000a00 */
[----:B------:R-:W-:Y:S02]  /*13d0*/  IADD3 R4, P2, R0, UR6, RZ ;  /* 0x0000000600047c10 */ /* 0x000fe4000ff5e0ff */
[----:B------:R-:W-:-:S03]  /*13e0*/  IADD3 R16, P1, R16, UR4, RZ ;  /* 0x0000000410107c10 */ /* 0x000fc6000ff3e0ff */
[----:B------:R-:W-:Y:S01]  /*13f0*/  IMAD.X R5, RZ, RZ, UR7, P2 ;  /* 0x00000007ff057e24 */ /* 0x000fe200090e06ff */
        /* <DEDUP_REMOVED lines=15> */
.L_x_8486:
[----:B------:R0:W5:Y:S01]  /*14f0*/  LDG.E.U8 R2, desc[UR36][R4.64] ;  /* 0x0000002404027981 */ /* 0x000162000c1e1100 */
[----:B------:R-:W-:Y:S01]  /*1500*/  IMAD.MOV.U32 R3, RZ, RZ, RZ ;  /* 0x000000ffff037224 */ /* 0x000fe200078e00ff */
[----:B------:R-:W-:Y:S06]  /*1510*/  BRA `(.L_x_8488) ;  /* 0x0000000c00487947 */ /* 0x000fec0003800000 */
.L_x_8485:
        /* <DEDUP_REMOVED lines=8> */
.L_x_8490:
[----:B------:R-:W2:Y:S02]  /*15a0*/  LDG.E R2, desc[UR36][R4.64] ;  /* 0x0000002404027981 */ /* 0x000ea4000c1e1900 */
[----:B--2---:R-:W-:Y:S01]  /*15b0*/  SHF.R.S32.HI R3, RZ, 0x1f, R2 ;  /* 0x0000001fff037819 */ /* 0x004fe20000011402 */
[----:B------:R-:W-:Y:S06]  /*15c0*/  BRA `(.L_x_8488) ;  /* 0x0000000c001c7947 */ /* 0x000fec0003800000 */
.L_x_8489:
[----:B------:R-:W2:Y:S02]  /*15d0*/  LDG.E.S16 R2, desc[UR36][R4.64] ;  /* 0x0000002404027981 */ /* 0x000ea4000c1e1700 */
[----:B--2---:R-:W-:Y:S01]  /*15e0*/  SHF.R.S32.HI R3, RZ, 0x1f, R2 ;  /* 0x0000001fff037819 */ /* 0x004fe20000011402 */
[----:B------:R-:W-:Y:S06]  /*15f0*/  BRA `(.L_x_8488) ;  /* 0x0000000c00107947 */ /* 0x000fec0003800000 */
.L_x_8484:
[----:B------:R-:W-:-:S13]  /*1600*/  ISETP.GT.AND P0, PT, R2, 0x6, PT ;  /* 0x000000060200780c */ /* 0x000fda0003f04270 */
[----:B------:R-:W-:Y:S05]  /*1610*/  @P0 BRA `(.L_x_8491) ;  /* 0x00000000002c0947 */ /* 0x000fea0003800000 */
[----:B------:R-:W-:-:S13]  /*1620*/  ISETP.NE.AND P0, PT, R2, 0x5, PT ;  /* 0x000000050200780c */ /* 0x000fda0003f05270 */
[----:B------:R-:W-:Y:S05]  /*1630*/  @!P0 BRA `(.L_x_8492) ;  /* 0x0000000000148947 */ /* 0x000fea0003800000 */
[----:B------:R-:W-:-:S13]  /*1640*/  ISETP.NE.AND P0, PT, R2, 0x6, PT ;  /* 0x000000060200780c */ /* 0x000fda0003f05270 */
[----:B------:R-:W-:Y:S05]  /*1650*/  @P0 BRA `(.L_x_8487) ;  /* 0x0000000800a00947 */ /* 0x000fea0003800000 */
[----:B------:R-:W2:Y:S02]  /*1660*/  LDG.E R2, desc[UR36][R4.64] ;  /* 0x0000002404027981 */ /* 0x000ea4000c1e1900 */
[----:B--2---:R-:W0:Y:S01]  /*1670*/  F2I.S64.TRUNC R2, R2 ;  /* 0x0000000200027311 */ /* 0x004e22000020d900 */
[----:B------:R-:W-:Y:S05]  /*1680*/  BRA `(.L_x_8488) ;  /* 0x0000000800ec7947 */ /* 0x000fea0003800000 */
.L_x_8492:
[----:B------:R-:W2:Y:S02]  /*1690*/  LDG.E.U16 R4, desc[UR36][R4.64] ;  /* 0x0000002404047981 */ /* 0x000ea4000c1e1500 */
[----:B--2---:R-:W-:-:S06]  /*16a0*/  HADD2.F32 R2, -RZ, R4.H0_H0 ;  /* 0x20000004ff027230 */ /* 0x004fcc0000004100 */
[----:B------:R-:W0:Y:S01]  /*16b0*/  F2I.S64.TRUNC R2, R2 ;  /* 0x0000000200027311 */ /* 0x000e22000020d900 */
[----:B------:R-:W-:Y:S05]  /*16c0*/  BRA `(.L_x_8488) ;  /* 0x0000000800dc7947 */ /* 0x000fea0003800000 */
.L_x_8491:
[----:B------:R-:W-:-:S13]  /*16d0*/  ISETP.NE.AND P0, PT, R2, 0x7, PT ;  /* 0x000000070200780c */ /* 0x000fda0003f05270 */
[----:B------:R-:W-:Y:S05]  /*16e0*/  @!P0 BRA `(.L_x_8493) ;  /* 0x00000000002c8947 */ /* 0x000fea0003800000 */
[----:B------:R-:W-:-:S13]  /*16f0*/  ISETP.NE.AND P0, PT, R2, 0x8, PT ;  /* 0x000000080200780c */ /* 0x000fda0003f05270 */
[----:B------:R-:W-:Y:S05]  /*1700*/  @!P0 BRA `(.L_x_8494) ;  /* 0x0000000000148947 */ /* 0x000fea0003800000 */
[----:B------:R-:W-:-:S13]  /*1710*/  ISETP.NE.AND P0, PT, R2, 0x9, PT ;  /* 0x000000090200780c */ /* 0x000fda0003f05270 */
[----:B------:R-:W-:Y:S05]  /*1720*/  @P0 BRA `(.L_x_8487) ;  /* 0x00000008006c0947 */ /* 0x000fea0003800000 */
[----:B------:R-:W2:Y:S02]  /*1730*/  LDG.E R2, desc[UR36][R4.64] ;  /* 0x0000002404027981 */ /* 0x000ea4000c1e1900 */
[----:B--2---:R-:W0:Y:S01]  /*1740*/  F2I.S64.TRUNC R2, R2 ;  /* 0x0000000200027311 */ /* 0x004e22000020d900 */
[----:B------:R-:W-:Y:S05]  /*1750*/  BRA `(.L_x_8488) ;  /* 0x0000000800b87947 */ /* 0x000fea0003800000 */
.L_x_8494:
[----:B------:R-:W2:Y:S02]  /*1760*/  LDG.E.U16 R4, desc[UR36][R4.64] ;  /* 0x0000002404047981 */ /* 0x000ea4000c1e1500 */
[----:B--2---:R-:W-:-:S06]  /*1770*/  HADD2.F32 R2, -RZ, R4.H0_H0 ;  /* 0x20000004ff027230 */ /* 0x004fcc0000004100 */
[----:B------:R-:W0:Y:S01]  /*1780*/  F2I.S64.TRUNC R2, R2 ;  /* 0x0000000200027311 */ /* 0x000e22000020d900 */
[----:B------:R-:W-:Y:S05]  /*1790*/  BRA `(.L_x_8488) ;  /* 0x0000000800a87947 */ /* 0x000fea0003800000 */
.L_x_8493:
[----:B------:R-:W2:Y:S02]  /*17a0*/  LDG.E.64 R2, desc[UR36][R4.64] ;  /* 0x0000002404027981 */ /* 0x000ea4000c1e1b00 */
[----:B--2---:R-:W0:Y:S01]  /*17b0*/  F2I.S64.F64.TRUNC R2, R2 ;  /* 0x0000000200027311 */ /* 0x004e22000030d900 */
[----:B------:R-:W-:Y:S05]  /*17c0*/  BRA `(.L_x_8488) ;  /* 0x00000008009c7947 */ /* 0x000fea0003800000 */
.L_x_8483:
        /* <DEDUP_REMOVED lines=13> */
.L_x_8497:
[----:B------:R-:W2:Y:S02]  /*18a0*/  LDG.E.64 R2, desc[UR36][R4.64] ;  /* 0x0000002404027981 */ /* 0x000ea4000c1e1b00 */
[----:B--2---:R-:W0:Y:S01]  /*18b0*/  F2I.S64.F64.TRUNC R2, R2 ;  /* 0x0000000200027311 */ /* 0x004e22000030d900 */
[----:B------:R-:W-:Y:S05]  /*18c0*/  BRA `(.L_x_8488) ;  /* 0x00000008005c7947 */ /* 0x000fea0003800000 */
.L_x_8496:
        /* <DEDUP_REMOVED lines=14> */
[C---:B------:R-:W-:Y:S02]  /*19b0*/  ISETP.GT.U32.AND P0, PT, R3.reuse, 0x4, PT ;  /* 0x000000040300780c */ /* 0x040fe40003f04070 */
[----:B------:R-:W-:-:S04]  /*19c0*/  IADD3 R3, R3, -0x4, RZ ;  /* 0xfffffffc03037810 */ /* 0x000fc80007ffe0ff */
        /* <DEDUP_REMOVED lines=8> */
[----:B------:R-:W-:-:S06]  /*1a50*/  LOP3.LUT R3, R3, 0x80000000, R0, 0xf8, !PT ;  /* 0x8000000003037812 */ /* 0x000fcc00078ef800 */
[----:B------:R-:W0:Y:S01]  /*1a60*/  F2I.S64.TRUNC R2, R3 ;  /* 0x0000000300027311 */ /* 0x000e22000020d900 */
[----:B------:R-:W-:Y:S05]  /*1a70*/  BRA `(.L_x_8488) ;  /* 0x0000000400f07947 */ /* 0x000fea0003800000 */
.L_x_8499:
[----:B------:R-:W2:Y:S02]  /*1a80*/  LDG.E.U8 R3, desc[UR36][R4.64] ;  /* 0x0000002404037981 */ /* 0x000ea4000c1e1100 */
[----:B--2---:R-:W-:-:S05]  /*1a90*/  IMAD.SHL.U32 R0, R3, 0x2000000, RZ ;  /* 0x0200000003007824 */ /* 0x004fca00078e00ff */
[----:B------:R-:W-:-:S13]  /*1aa0*/  ISETP.GE.U32.AND P0, PT, R0, 0x8000000, PT ;  /* 0x080000000000780c */ /* 0x000fda0003f06070 */
[C---:B------:R-:W-:Y:S01]  /*1ab0*/  @!P0 IMAD.SHL.U32 R0, R3.reuse, 0x100, RZ ;  /* 0x0000010003008824 */ /* 0x040fe200078e00ff */
[C---:B------:R-:W-:Y:S01]  /*1ac0*/  @P0 SHF.L.U32 R2, R3.reuse, 0x15, RZ ;  /* 0x0000001503020819 */ /* 0x040fe200000006ff */
[----:B------:R-:W-:-:S03]  /*1ad0*/  IMAD.SHL.U32 R3, R3, 0x1000000, RZ ;  /* 0x0100000003037824 */ /* 0x000fc600078e00ff */
[----:B------:R-:W-:Y:S02]  /*1ae0*/  @!P0 LOP3.LUT R0, R0, 0x7f00, RZ, 0xc0, !PT ;  /* 0x00007f0000008812 */ /* 0x000fe400078ec0ff */
[----:B------:R-:W-:Y:S02]  /*1af0*/  @P0 LOP3.LUT R2, R2, 0x70000000, RZ, 0xfc, !PT ;  /* 0x7000000002020812 */ /* 0x000fe400078efcff */
[----:B------:R-:W-:-:S03]  /*1b00*/  @!P0 LOP3.LUT R0, R0, 0x3f000000, RZ, 0xfc, !PT ;  /* 0x3f00000000008812 */ /* 0x000fc600078efcff */
[----:B------:R-:W-:Y:S02]  /*1b10*/  @P0 FMUL.FTZ R2, R2, 1.9259299443872358531e-34 ;  /* 0x0780000002020820 */ /* 0x000fe40000410000 */
[----:B------:R-:W-:-:S05]  /*1b20*/  @!P0 FADD.FTZ R2, R0, -0.5 ;  /* 0xbf00000000028421 */ /* 0x000fca0000010000 */
[----:B------:R-:W-:-:S06]  /*1b30*/  LOP3.LUT R2, R2, 0x80000000, R3, 0xf8, !PT ;  /* 0x8000000002027812 */ /* 0x000fcc00078ef803 */
[----:B------:R-:W0:Y:S01]  /*1b40*/  F2I.S64.TRUNC R2, R2 ;  /* 0x0000000200027311 */ /* 0x000e22000020d900 */
[----:B------:R-:W-:Y:S05]  /*1b50*/  BRA `(.L_x_8488) ;  /* 0x0000000400b87947 */ /* 0x000fea0003800000 */
.L_x_8498:
[----:B------:R-:W2:Y:S02]  /*1b60*/  LDG.E.U16 R2, desc[UR36][R4.64] ;  /* 0x0000002404027981 */ /* 0x000ea4000c1e1500 */
[----:B--2---:R-:W-:-:S06]  /*1b70*/  IMAD.U32 R2, R2, 0x10000, RZ ;  /* 0x0001000002027824 */ /* 0x004fcc00078e00ff */
[----:B------:R-:W0:Y:S01]  /*1b80*/  F2I.S64.TRUNC R2, R2 ;  /* 0x0000000200027311 */ /* 0x000e22000020d900 */
[----:B------:R-:W-:Y:S05]  /*1b90*/  BRA `(.L_x_8488) ;  /* 0x0000000400a87947 */ /* 0x000fea0003800000 */
.L_x_8495:
        /* <DEDUP_REMOVED lines=11> */
.L_x_8502:
        /* <DEDUP_REMOVED lines=21> */
.L_x_8506:
[----:B------:R-:W-:Y:S05]  /*1da0*/  BSYNC B1 ;  /* 0x0000000000017941 */ /* 0x000fea0003800000 */
.L_x_8505:
[----:B------:R-:W-:Y:S01]  /*1db0*/  IMAD.SHL.U32 R2, R2, 0x100000, RZ ;  /* 0x0010000002027824 */ /* 0x000fe200078e00ff */
[----:B------:R-:W-:-:S04]  /*1dc0*/  LEA R3, R0, 0x3b800000, 0x17 ;  /* 0x3b80000000037811 */ /* 0x000fc800078eb8ff */
[----:B------:R-:W-:-:S07]  /*1dd0*/  LOP3.LUT R2, R3, R2, R4, 0xfe, !PT ;  /* 0x0000000203027212 */ /* 0x000fce00078efe04 */
.L_x_8504:
[----:B------:R-:W-:Y:S05]  /*1de0*/  BSYNC B0 ;  /* 0x0000000000007941 */ /* 0x000fea0003800000 */
.L_x_8503:
[----:B------:R-:W1:Y:S01]  /*1df0*/  F2I.S64.TRUNC R2, R2 ;  /* 0x0000000200027311 */ /* 0x000e62000020d900 */
[----:B------:R-:W-:Y:S05]  /*1e00*/  BRA `(.L_x_8488) ;  /* 0x00000004000c7947 */ /* 0x000fea0003800000 */
.L_x_8501:
        /* <DEDUP_REMOVED lines=21> */
.L_x_8510:
[----:B------:R-:W-:Y:S05]  /*1f60*/  BSYNC B1 ;  /* 0x0000000000017941 */ /* 0x000fea0003800000 */
.L_x_8509:
[----:B------:R-:W-:Y:S01]  /*1f70*/  IMAD.SHL.U32 R2, R2, 0x200000, RZ ;  /* 0x0020000002027824 */ /* 0x000fe200078e00ff */
[----:B------:R-:W-:-:S04]  /*1f80*/  LEA R3, R0, 0x37800000, 0x17 ;  /* 0x3780000000037811 */ /* 0x000fc800078eb8ff */
[----:B------:R-:W-:-:S07]  /*1f90*/  LOP3.LUT R2, R3, R2, R4, 0xfe, !PT ;  /* 0x0000000203027212 */ /* 0x000fce00078efe04 */
.L_x_8508:
[----:B------:R-:W-:Y:S05]  /*1fa0*/  BSYNC B0 ;  /* 0x0000000000007941 */ /* 0x000fea0003800000 */
.L_x_8507:
[----:B------:R-:W2:Y:S01]  /*1fb0*/  F2I.S64.TRUNC R2, R2 ;  /* 0x0000000200027311 */ /* 0x000ea2000020d900 */
[----:B------:R-:W-:Y:S05]  /*1fc0*/  BRA `(.L_x_8488) ;  /* 0x00000000009c7947 */ /* 0x000fea0003800000 */
.L_x_8500:
        /* <DEDUP_REMOVED lines=8> */
[----:B------:R-:W-:Y:S01]  /*2050*/  HFMA2.MMA R2, -RZ, RZ, 3.814697265625e-06, 0 ;  /* 0x00400000ff027435 */ /* 0x000fe200000001ff */
[----:B--2---:R-:W-:-:S13]  /*2060*/  ISETP.NE.AND P0, PT, R4, RZ, PT ;  /* 0x000000ff0400720c */ /* 0x004fda0003f05270 */
[----:B------:R-:W-:Y:S05]  /*2070*/  @!P0 BRA `(.L_x_8514) ;  /* 0x00000000000c8947 */ /* 0x000fea0003800000 */
[----:B------:R-:W-:-:S13]  /*2080*/  ISETP.NE.AND P0, PT, R4, 0xff, PT ;  /* 0x000000ff0400780c */ /* 0x000fda0003f05270 */
[----:B------:R-:W-:Y:S02]  /*2090*/  @!P0 IMAD.MOV.U32 R2, RZ, RZ, 0x7f800001 ;  /* 0x7f800001ff028424 */ /* 0x000fe400078e00ff */
[----:B------:R-:W-:-:S07]  /*20a0*/  @P0 IMAD.SHL.U32 R2, R4, 0x800000, RZ ;  /* 0x0080000004020824 */ /* 0x000fce00078e00ff */
.L_x_8514:
[----:B------:R-:W-:Y:S05]  /*20b0*/  BSYNC B0 ;  /* 0x0000000000007941 */ /* 0x000fea0003800000 */
.L_x_8513:
[----:B------:R-:W4:Y:S01]  /*20c0*/  F2I.S64.TRUNC R2, R2 ;  /* 0x0000000200027311 */ /* 0x000f22000020d900 */
[----:B------:R-:W-:Y:S05]  /*20d0*/  BRA `(.L_x_8488) ;  /* 0x0000000000587947 */ /* 0x000fea0003800000 */
.L_x_8487:
[----:B------:R-:W-:Y:S01]  /*20e0*/  MOV R2, 0x0 ;  /* 0x0000000000027802 */ /* 0x000fe20000000f00 */
[----:B------:R-:W-:Y:S01]  /*20f0*/  ULDC.64 UR4, c[0x4][0x118] ;  /* 0x0100460000047ab9 */ /* 0x000fe20000000a00 */
[----:B------:R-:W-:Y:S01]  /*2100*/  ULDC.64 UR6, c[0x4][0x20] ;  /* 0x0100080000067ab9 */ /* 0x000fe20000000a00 */
[----:B------:R-:W-:Y:S01]  /*2110*/  IMAD.U32 R4, RZ, RZ, UR4 ;  /* 0x00000004ff047e24 */ /* 0x000fe2000f8e00ff */
[----:B------:R-:W-:Y:S01]  /*2120*/  HFMA2.MMA R12, -RZ, RZ, 0, 5.9604644775390625e-08 ;  /* 0x00000001ff0c7435 */ /* 0x000fe200000001ff */
[----:B------:R-:W-:Y:S01]  /*2130*/  IMAD.U32 R5, RZ, RZ, UR5 ;  /* 0x00000005ff057e24 */ /* 0x000fe2000f8e00ff */
[----:B------:R-:W0:Y:S01]  /*2140*/  LDC.64 R2, c[0x4][R2] ;  /* 0x0100000002027b82 */ /* 0x000e220000000a00 */
[----:B------:R-:W-:Y:S01]  /*2150*/  ULDC.64 UR4, c[0x4][0x120] ;  /* 0x0100480000047ab9 */ /* 0x000fe20000000a00 */
        /* <DEDUP_REMOVED lines=8> */
.L_x_8515:
[----:B------:R-:W-:Y:S01]  /*21e0*/  CS2R R2, SRZ ;  /* 0x0000000000027805 */ /* 0x000fe2000001ff00 */
[----:B------:R-:W-:Y:S06]  /*21f0*/  BRA `(.L_x_8488) ;  /* 0x0000000000107947 */ /* 0x000fec0003800000 */
.L_x_8512:
[----:B------:R0:W5:Y:S01]  /*2200*/  LDG.E.64 R2, desc[UR36][R4.64] ;  /* 0x0000002404027981 */ /* 0x000162000c1e1b00 */
[----:B------:R-:W-:Y:S05]  /*2210*/  BRA `(.L_x_8488) ;  /* 0x0000000000087947 */ /* 0x000fea0003800000 */
.L_x_8511:
[----:B------:R3:W5:Y:S01]  /*2220*/  LDG.E R2, desc[UR36][R4.64] ;  /* 0x0000002404027981 */ /* 0x000762000c1e1900 */
[----:B------:R-:W-:-:S07]  /*2230*/  IMAD.MOV.U32 R3, RZ, RZ, RZ ;  /* 0x000000ffff037224 */ /* 0x000fce00078e00ff */
.L_x_8488:
[----:B------:R-:W-:Y:S01]  /*2240*/  ULDC.64 UR4, c[0x0][0x428] ;  /* 0x00010a0000047ab9 */ /* 0x000fe20000000a00 */
[----:B------:R-:W-:Y:S01]  /*2250*/  ULDC.64 UR6, c[0x0][0x420] ;  /* 0x0001080000067ab9 */ /* 0x000fe20000000a00 */
[C---:B012-45:R-:W-:Y:S01]  /*2260*/  ISETP.GE.U32.AND P1, PT, R2.reuse, UR4, PT ;  /* 0x0000000402007c0c */ /* 0x077fe2000bf26070 */
[----:B------:R-:W-:Y:S01]  /*2270*/  ULDC.64 UR8, c[0x4][0x138] ;  /* 0x01004e0000087ab9 */ /* 0x000fe20000000a00 */
[----:B------:R-:W-:Y:S01]  /*2280*/  ISETP.GE.U32.AND P0, PT, R2, UR6, PT ;  /* 0x0000000602007c0c */ /* 0x000fe2000bf06070 */
[----:B------:R-:W-:Y:S01]  /*2290*/  BSSY B6, `(.L_x_8516) ;  /* 0x0000016000067945 */ /* 0x000fe20003800000 */
[----:B------:R-:W-:Y:S02]  /*22a0*/  ISETP.NE.U32.AND P2, PT, RZ, UR8, PT ;  /* 0x00000008ff007c0c */ /* 0x000fe4000bf45070 */
[----:B------:R-:W-:Y:S02]  /*22b0*/  ISETP.GE.AND.EX P1, PT, R3, UR5, PT, P1 ;  /* 0x0000000503007c0c */ /* 0x000fe4000bf26310 */
[----:B------:R-:W-:-:S02]  /*22c0*/  ISETP.NE.AND.EX P2, PT, RZ, UR9, PT, P2 ;  /* 0x00000009ff007c0c */ /* 0x000fc4000bf45320 */
[----:B------:R-:W-:-:S13]  /*22d0*/  ISETP.GE.AND.EX P0, PT, R3, UR7, !P1, P0 ;  /* 0x0000000703007c0c */ /* 0x000fda000cf06300 */
[----:B------:R-:W-:Y:S05]  /*22e0*/  @P0 BRA P2, `(.L_x_8517) ;  /* 0x0000000000400947 */ /* 0x000fea0001000000 */
[----:B------:R-:W-:Y:S01]  /*22f0*/  MOV R2, 0x0 ;  /* 0x0000000000027802 */ /* 0x000fe20000000f00 */
[----:B------:R-:W-:Y:S01]  /*2300*/  ULDC.64 UR4, c[0x4][0x128] ;  /* 0x01004a0000047ab9 */ /* 0x000fe20000000a00 */
[----:B------:R-:W-:Y:S01]  /*2310*/  ULDC.64 UR6, c[0x4][0x8] ;  /* 0x0100020000067ab9 */ /* 0x000fe20000000a00 */
[----:B---3--:R-:W-:Y:S01]  /*2320*/  IMAD.U32 R4, RZ, RZ, UR4 ;  /* 0x00000004ff047e24 */ /* 0x008fe2000f8e00ff */
        /* <DEDUP_REMOVED lines=12> */
.L_x_8517:
[----:B------:R-:W-:Y:S05]  /*23f0*/  BSYNC B6 ;  /* 0x0000000000067941 */ /* 0x000fea0003800000 */
.L_x_8516:
        /* <DEDUP_REMOVED lines=14> */
.L_x_8521:
[----:B------:R0:W-:Y:S01]  /*24e0*/  STG.E.U8 desc[UR36][R16.64], RZ ;  /* 0x000000ff10007986 */ /* 0x0001e2000c101124 */
[----:B------:R-:W-:Y:S05]  /*24f0*/  BRA `(.L_x_8523) ;  /* 0x00000004008c7947 */ /* 0x000fea0003800000 */
.L_x_8520:
        /* <DEDUP_REMOVED lines=8> */
.L_x_8525:
[----:B------:R0:W-:Y:S01]  /*2580*/  STG.E desc[UR36][R16.64], RZ ;  /* 0x000000ff10007986 */ /* 0x0001e2000c101924 */
[----:B------:R-:W-:Y:S05]  /*2590*/  BRA `(.L_x_8523) ;  /* 0x0000000400647947 */ /* 0x000fea0003800000 */
.L_x_8524:
[----:B------:R0:W-:Y:S01]  /*25a0*/  STG.E.U16 desc[UR36][R16.64], RZ ;  /* 0x000000ff10007986 */ /* 0x0001e2000c101524 */
[----:B------:R-:W-:Y:S05]  /*25b0*/  BRA `(.L_x_8523) ;  /* 0x00000004005c7947 */ /* 0x000fea0003800000 */
.L_x_8519:
        /* <DEDUP_REMOVED lines=8> */
.L_x_8527:
[----:B------:R0:W-:Y:S01]  /*2640*/  STG.E.U16 desc[UR36][R16.64], RZ ;  /* 0x000000ff10007986 */ /* 0x0001e2000c101524 */
[----:B------:R-:W-:Y:S05]  /*2650*/  BRA `(.L_x_8523) ;  /* 0x0000000400347947 */ /* 0x000fea0003800000 */
.L_x_8526:
        /* <DEDUP_REMOVED lines=8> */
.L_x_8529:
[----:B------:R0:W-:Y:S01]  /*26e0*/  STG.E desc[UR36][R16.64], RZ ;  /* 0x000000ff10007986 */ /* 0x0001e2000c101924 */
[----:B------:R-:W-:Y:S05]  /*26f0*/  BRA `(.L_x_8523) ;  /* 0x00000004000c7947 */ /* 0x000fea0003800000 */
.L_x_8528:
[----:B------:R0:W-:Y:S01]  /*2700*/  STG.E.64 desc[UR36][R16.64], RZ ;  /* 0x000000ff10007986 */ /* 0x0001e2000c101b24 */
[----:B------:R-:W-:Y:S05]  /*2710*/  BRA `(.L_x_8523) ;  /* 0x0000000400047947 */ /* 0x000fea0003800000 */
.L_x_8518:
        /* <DEDUP_REMOVED lines=10> */
.L_x_8532:
[----:B------:R0:W-:Y:S01]  /*27c0*/  STG.E.128 desc[UR36][R16.64], RZ ;  /* 0x000000ff10007986 */ /* 0x0001e2000c101d24 */
[----:B------:R-:W-:Y:S05]  /*27d0*/  BRA `(.L_x_8523) ;  /* 0x0000000000d47947 */ /* 0x000fea0003800000 */
.L_x_8531:
        /* <DEDUP_REMOVED lines=8> */
.L_x_8534:
[----:B------:R0:W-:Y:S01]  /*2860*/  STG.E.U8 desc[UR36][R16.64], RZ ;  /* 0x000000ff10007986 */ /* 0x0001e2000c101124 */
[----:B------:R-:W-:Y:S05]  /*2870*/  BRA `(.L_x_8523) ;  /* 0x0000000000ac7947 */ /* 0x000fea0003800000 */
.L_x_8533:
[----:B------:R0:W-:Y:S01]  /*2880*/  STG.E.U16 desc[UR36][R16.64], RZ ;  /* 0x000000ff10007986 */ /* 0x0001e2000c101524 */
[----:B------:R-:W-:Y:S05]  /*2890*/  BRA `(.L_x_8523) ;  /* 0x0000000000a47947 */ /* 0x000fea0003800000 */
.L_x_8530:
        /* <DEDUP_REMOVED lines=10> */
.L_x_8537:
[----:B------:R1:W-:Y:S01]  /*2940*/  STG.E.U8 desc[UR36][R16.64], RZ ;  /* 0x000000ff10007986 */ /* 0x0003e2000c101124 */
[----:B------:R-:W-:Y:S05]  /*2950*/  BRA `(.L_x_8523) ;  /* 0x0000000000747947 */ /* 0x000fea0003800000 */
.L_x_8536:
[----:B------:R0:W-:Y:S01]  /*2960*/  STG.E.U8 desc[UR36][R16.64], RZ ;  /* 0x000000ff10007986 */ /* 0x0001e2000c101124 */
[----:B------:R-:W-:Y:S05]  /*2970*/  BRA `(.L_x_8523) ;  /* 0x00000000006c7947 */ /* 0x000fea0003800000 */
.L_x_8535:
[----:B------:R-:W-:-:S13]  /*2980*/  ISETP.NE.AND P0, PT, R0, 0x1c, PT ;  /* 0x0000001c0000780c */ /* 0x000fda0003f05270 */
[----:B------:R-:W-:Y:S05]  /*2990*/  @!P0 BRA `(.L_x_8538) ;  /* 0x0000000000608947 */ /* 0x000fea0003800000 */
[----:B------:R-:W-:-:S13]  /*29a0*/  ISETP.NE.AND P0, PT, R0, 0x1d, PT ;  /* 0x0000001d0000780c */ /* 0x000fda0003f05270 */
[----:B------:R-:W-:Y:S05]  /*29b0*/  @!P0 BRA `(.L_x_8539) ;  /* 0x0000000000508947 */ /* 0x000fea0003800000 */
[----:B------:R-:W-:-:S13]  /*29c0*/  ISETP.NE.AND P0, PT, R0, 0x2c, PT ;  /* 0x0000002c0000780c */ /* 0x000fda0003f05270 */
[----:B------:R4:W-:Y:S01]  /*29d0*/  @!P0 STG.E.U8 desc[UR36][R16.64], RZ ;  /* 0x000000ff10008986 */ /* 0x0009e2000c101124 */
[----:B------:R-:W-:Y:S05]  /*29e0*/  @!P0 BRA `(.L_x_8523) ;  /* 0x0000000000508947 */ /* 0x000fea0003800000 */
.L_x_8522:
[----:B------:R-:W-:Y:S01]  /*29f0*/  MOV R2, 0x0 ;  /* 0x0000000000027802 */ /* 0x000fe20000000f00 */
[----:B------:R-:W-:Y:S01]  /*2a00*/  ULDC.64 UR4, c[0x4][0x118] ;  /* 0x0100460000047ab9 */ /* 0x000fe20000000a00 */
[----:B------:R-:W-:Y:S01]  /*2a10*/  ULDC.64 UR6, c[0x4][0x120] ;  /* 0x0100480000067ab9 */ /* 0x000fe20000000a00 */
[----:B---3--:R-:W-:Y:S01]  /*2a20*/  IMAD.U32 R4, RZ, RZ, UR4 ;  /* 0x00000004ff047e24 */ /* 0x008fe2000f8e00ff */
[----:B------:R-:W-:Y:S01]  /*2a30*/  HFMA2.MMA R13, -RZ, RZ, 0, 0 ;  /* 0x00000000ff0d7435 */ /* 0x000fe200000001ff */
        /* <DEDUP_REMOVED lines=8> */
[----:B------:R-:W-:-:S07]  /*2ac0*/  IMAD.MOV.U32 R12, RZ, RZ, 0x1 ;  /* 0x00000001ff0c7424 */ /* 0x000fce00078e00ff */
[----:B------:R-:W-:-:S07]  /*2ad0*/  LEPC R20, `(.L_x_8540) ;  /* 0x000000001014794e */ /* 0x000fce0000000000 */
[----:B0---4-:R-:W-:Y:S05]  /*2ae0*/  CALL.ABS.NOINC R2 ;  /* 0x0000000002007343 */ /* 0x011fea0003c00000 */
.L_x_8540:
[----:B------:R-:W-:Y:S05]  /*2af0*/  BRA `(.L_x_8523) ;  /* 0x00000000000c7947 */ /* 0x000fea0003800000 */
.L_x_8539:
[----:B------:R0:W-:Y:S01]  /*2b00*/  STG.E.64 desc[UR36][R16.64], RZ ;  /* 0x000000ff10007986 */ /* 0x0001e2000c101b24 */
[----:B------:R-:W-:Y:S05]  /*2b10*/  BRA `(.L_x_8523) ;  /* 0x0000000000047947 */ /* 0x000fea0003800000 */
.L_x_8538:
[----:B------:R0:W-:Y:S02]  /*2b20*/  STG.E desc[UR36][R16.64], RZ ;  /* 0x000000ff10007986 */ /* 0x0001e4000c101924 */
.L_x_8523:
[----:B------:R-:W-:-:S04]  /*2b30*/  IMAD R18, R18, 0x200, R23 ;  /* 0x0000020012127824 */ /* 0x000fc800078e0217 */
[----:B------:R-:W-:-:S07]  /*2b40*/  VIADD R19, R18, 0x80 ;  /* 0x0000008012137836 */ /* 0x000fce0000000000 */
.L_x_8481:
[----:B------:R-:W-:Y:S05]  /*2b50*/  BSYNC B7 ;  /* 0x0000000000077941 */ /* 0x000fea0003800000 */
.L_x_8480:
[----:B------:R-:W-:Y:S01]  /*2b60*/  ULDC UR4, c[0x0][0x210] ;  /* 0x0000840000047ab9 */ /* 0x000fe20000000800 */
[----:B------:R-:W-:Y:S01]  /*2b70*/  BSSY B7, `(.L_x_8541) ;  /* 0x00002ac000077945 */ /* 0x000fe20003800000 */
[----:B------:R-:W-:-:S13]  /*2b80*/  ISETP.GE.AND P0, PT, R19, UR4, PT ;  /* 0x0000000413007c0c */ /* 0x000fda000bf06270 */
[----:B------:R-:W-:Y:S05]  /*2b90*/  @P0 BRA `(.L_x_8542) ;  /* 0x0000002800a40947 */ /* 0x000fea0003800000 */
[----:B------:R-:W5:Y:S01]  /*2ba0*/  LDC R6, c[0x0][0x218] ;  /* 0x00008600ff067b82 */ /* 0x000f620000000800 */
[----:B------:R-:W-:Y:S02]  /*2bb0*/  IMAD.MOV.U32 R0, RZ, RZ, RZ ;  /* 0x000000ffff007224 */ /* 0x000fe400078e00ff */
[----:B012-4-:R-:W-:Y:S01]  /*2bc0*/  IMAD.MOV.U32 R16, RZ, RZ, RZ ;  /* 0x000000ffff107224 */ /* 0x017fe200078e00ff */
[----:B-----5:R-:W-:-:S13]  /*2bd0*/  ISETP.NE.AND P0, PT, R6, RZ, PT ;  /* 0x000000ff0600720c */ /* 0x020fda0003f05270 */
[----:B------:R-:W-:Y:S05]  /*2be0*/  @!P0 BRA `(.L_x_8543) ;  /* 0x0000001000a88947 */ /* 0x000fea0003800000 */
        /* <DEDUP_REMOVED lines=16> */
[----:B---3--:R-:W-:-:S05]  /*2cf0*/  IMAD.HI.U32 R4, R3, UR7, R2 ;  /* 0x0000000703047c27 */ /* 0x008fca000f8e0002 */
        /* <DEDUP_REMOVED lines=281> */
.L_x_8543:
[----:B------:R-:W0:Y:S01]  /*3e90*/  LDC.U8 R3, c[0x0][0x439] ;  /* 0x00010e40ff037b82 */ /* 0x000e220000000000 */
[----:B------:R-:W-:Y:S01]  /*3ea0*/  ULDC.64 UR6, c[0x0][0x418] ;  /* 0x0001060000067ab9 */ /* 0x000fe20000000a00 */
[----:B------:R-:W-:Y:S01]  /*3eb0*/  ULDC.64 UR4, c[0x0][0x410] ;  /* 0x0001040000047ab9 */ /* 0x000fe20000000a00 */
[----:B---3--:R-:W-:Y:S02]  /*3ec0*/  IADD3 R4, P1, R0, UR6, RZ ;  /* 0x0000000600047c10 */ /* 0x008fe4000ff3e0ff */
        /* <DEDUP_REMOVED lines=17> */
.L_x_8547:
[----:B------:R0:W5:Y:S01]  /*3fe0*/  LDG.E.U8 R2, desc[UR36][R4.64] ;  /* 0x0000002404027981 */ /* 0x000162000c1e1100 */
[----:B------:R-:W-:Y:S01]  /*3ff0*/  IMAD.MOV.U32 R3, RZ, RZ, RZ ;  /* 0x000000ffff037224 */ /* 0x000fe200078e00ff */
[----:B------:R-:W-:Y:S06]  /*4000*/  BRA `(.L_x_8549) ;  /* 0x0000000c00487947 */ /* 0x000fec0003800000 */
.L_x_8546:
        /* <DEDUP_REMOVED lines=8> */
.L_x_8551:
[----:B------:R-:W2:Y:S02]  /*4090*/  LDG.E R2, desc[UR36][R4.64] ;  /* 0x0000002404027981 */ /* 0x000ea4000c1e1900 */
[----:B--2---:R-:W-:Y:S01]  /*40a0*/  SHF.R.S32.HI R3, RZ, 0x1f, R2 ;  /* 0x0000001fff037819 */ /* 0x004fe20000011402 */
[----:B------:R-:W-:Y:S06]  /*40b0*/  BRA `(.L_x_8549) ;  /* 0x0000000c001c7947 */ /* 0x000fec0003800000 */
.L_x_8550:
[----:B------:R-:W2:Y:S02]  /*40c0*/  LDG.E.S16 R2, desc[UR36][R4.64] ;  /* 0x0000002404027981 */ /* 0x000ea4000c1e1700 */
[----:B--2---:R-:W-:Y:S01]  /*40d0*/  SHF.R.S32.HI R3, RZ, 0x1f, R2 ;  /* 0x0000001fff037819 */ /* 0x004fe20000011402 */
[----:B------:R-:W-:Y:S06]  /*40e0*/  BRA `(.L_x_8549) ;  /* 0x0000000c00107947 */ /* 0x000fec0003800000 */
.L_x_8545:
        /* <DEDUP_REMOVED lines=9> */
.L_x_8553:
[----:B------:R-:W2:Y:S02]  /*4180*/  LDG.E.U16 R4, desc[UR36][R4.64] ;  /* 0x0000002404047981 */ /* 0x000ea4000c1e1500 */
[----:B--2---:R-:W-:-:S06]  /*4190*/  HADD2.F32 R2, -RZ, R4.H0_H0 ;  /* 0x20000004ff027230 */ /* 0x004fcc0000004100 */
[----:B------:R-:W0:Y:S01]  /*41a0*/  F2I.S64.TRUNC R2, R2 ;  /* 0x0000000200027311 */ /* 0x000e22000020d900 */
[----:B------:R-:W-:Y:S05]  /*41b0*/  BRA `(.L_x_8549) ;  /* 0x0000000800dc7947 */ /* 0x000fea0003800000 */
.L_x_8552:
[----:B------:R-:W-:-:S13]  /*41c0*/  ISETP.NE.AND P0, PT, R2, 0x7, PT ;  /* 0x000000070200780c */ /* 0x000fda0003f05270 */
[----:B------:R-:W-:Y:S05]  /*41d0*/  @!P0 BRA `(.L_x_8554) ;  /* 0x00000000002c8947 */ /* 0x000fea0003800000 */
[----:B------:R-:W-:-:S13]  /*41e0*/  ISETP.NE.AND P0, PT, R2, 0x8, PT ;  /* 0x000000080200780c */ /* 0x000fda0003f05270 */
[----:B------:R-:W-:Y:S05]  /*41f0*/  @!P0 BRA `(.L_x_8555) ;  /* 0x0000000000148947 */ /* 0x000fea0003800000 */
[----:B------:R-:W-:-:S13]  /*4200*/  ISETP.NE.AND P0, PT, R2, 0x9, PT ;  /* 0x000000090200780c */ /* 0x000fda0003f05270 */
[----:B------:R-:W-:Y:S05]  /*4210*/  @P0 BRA `(.L_x_8548) ;  /* 0x00000008006c0947 */ /* 0x000fea0003800000 */
[----:B------:R-:W2:Y:S02]  /*4220*/  LDG.E R2, desc[UR36][R4.64] ;  /* 0x0000002404027981 */ /* 0x000ea4000c1e1900 */
[----:B--2---:R-:W2:Y:S01]  /*4230*/  F2I.S64.TRUNC R2, R2 ;  /* 0x0000000200027311 */ /* 0x004ea2000020d900 */
[----:B------:R-:W-:Y:S05]  /*4240*/  BRA `(.L_x_8549) ;  /* 0x0000000800b87947 */ /* 0x000fea0003800000 */
.L_x_8555:
[----:B------:R-:W2:Y:S02]  /*4250*/  LDG.E.U16 R4, desc[UR36][R4.64] ;  /* 0x0000002404047981 */ /* 0x000ea4000c1e1500 */
[----:B--2---:R-:W-:-:S06]  /*4260*/  HADD2.F32 R2, -RZ, R4.H0_H0 ;  /* 0x20000004ff027230 */ /* 0x004fcc0000004100 */
[----:B------:R-:W3:Y:S01]  /*4270*/  F2I.S64.TRUNC R2, R2 ;  /* 0x0000000200027311 */ /* 0x000ee2000020d900 */
[----:B------:R-:W-:Y:S05]  /*4280*/  BRA `(.L_x_8549) ;  /* 0x0000000800a87947 */ /* 0x000fea0003800000 */
.L_x_8554:
[----:B------:R-:W2:Y:S02]  /*4290*/  LDG.E.64 R2, desc[UR36][R4.64] ;  /* 0x0000002404027981 */ /* 0x000ea4000c1e1b00 */
[----:B--2---:R-:W4:Y:S01]  /*42a0*/  F2I.S64.F64.TRUNC R2, R2 ;  /* 0x0000000200027311 */ /* 0x004f22000030d900 */
[----:B------:R-:W-:Y:S05]  /*42b0*/  BRA `(.L_x_8549) ;  /* 0x00000008009c7947 */ /* 0x000fea0003800000 */
.L_x_8544:
        /* <DEDUP_REMOVED lines=13> */
.L_x_8558:
[----:B------:R-:W2:Y:S02]  /*4390*/  LDG.E.64 R2, desc[UR36][R4.64] ;  /* 0x0000002404027981 */ /* 0x000ea4000c1e1b00 */
[----:B--2---:R-:W0:Y:S01]  /*43a0*/  F2I.S64.F64.TRUNC R2, R2 ;  /* 0x0000000200027311 */ /* 0x004e22000030d900 */
[----:B------:R-:W-:Y:S05]  /*43b0*/  BRA `(.L_x_8549) ;  /* 0x00000008005c7947 */ /* 0x000fea0003800000 */
.L_x_8557:
        /* <DEDUP_REMOVED lines=27> */
.L_x_8560:
        /* <DEDUP_REMOVED lines=14> */
.L_x_8559:
[----:B------:R-:W2:Y:S02]  /*4650*/  LDG.E.U16 R2, desc[UR36][R4.64] ;  /* 0x0000002404027981 */ /* 0x000ea4000c1e1500 */
[----:B--2---:R-:W-:-:S06]  /*4660*/  IMAD.U32 R2, R2, 0x10000, RZ ;  /* 0x0001000002027824 */ /* 0x004fcc00078e00ff */
[----:B------:R-:W0:Y:S01]  /*4670*/  F2I.S64.TRUNC R2, R2 ;  /* 0x0000000200027311 */ /* 0x000e22000020d900 */
[----:B------:R-:W-:Y:S05]  /*4680*/  BRA `(.L_x_8549) ;  /* 0x0000000400a87947 */ /* 0x000fea0003800000 */
.L_x_8556:
        /* <DEDUP_REMOVED lines=11> */
.L_x_8563:
        /* <DEDUP_REMOVED lines=21> */
.L_x_8567:
[----:B------:R-:W-:Y:S05]  /*4890*/  BSYNC B1 ;  /* 0x0000000000017941 */ /* 0x000fea0003800000 */
.L_x_8566:
[----:B------:R-:W-:Y:S01]  /*48a0*/  IMAD.SHL.U32 R2, R2, 0x100000, RZ ;  /* 0x0010000002027824 */ /* 0x000fe200078e00ff */
[----:B------:R-:W-:-:S04]  /*48b0*/  LEA R3, R0, 0x3b800000, 0x17 ;  /* 0x3b80000000037811 */ /* 0x000fc800078eb8ff */
[----:B------:R-:W-:-:S07]  /*48c0*/  LOP3.LUT R2, R3, R2, R4, 0xfe, !PT ;  /* 0x0000000203027212 */ /* 0x000fce00078efe04 */
.L_x_8565:
[----:B------:R-:W-:Y:S05]  /*48d0*/  BSYNC B0 ;  /* 0x0000000000007941 */ /* 0x000fea0003800000 */
.L_x_8564:
[----:B------:R-:W0:Y:S01]  /*48e0*/  F2I.S64.TRUNC R2, R2 ;  /* 0x0000000200027311 */ /* 0x000e22000020d900 */
[----:B------:R-:W-:Y:S05]  /*48f0*/  BRA `(.L_x_8549) ;  /* 0x00000004000c7947 */ /* 0x000fea0003800000 */
.L_x_8562:
        /* <DEDUP_REMOVED lines=21> */
.L_x_8571:
[----:B------:R-:W-:Y:S05]  /*4a50*/  BSYNC B1 ;  /* 0x0000000000017941 */ /* 0x000fea0003800000 */
.L_x_8570:
[----:B------:R-:W-:Y:S01]  /*4a60*/  IMAD.SHL.U32 R2, R2, 0x200000, RZ ;  /* 0x0020000002027824 */ /* 0x000fe200078e00ff */
[----:B------:R-:W-:-:S04]  /*4a70*/  LEA R3, R0, 0x37800000, 0x17 ;  /* 0x3780000000037811 */ /* 0x000fc800078eb8ff */
[----:B------:R-:W-:-:S07]  /*4a80*/  LOP3.LUT R2, R3, R2, R4, 0xfe, !PT ;  /* 0x0000000203027212 */ /* 0x000fce00078efe04 */
.L_x_8569:
[----:B------:R-:W-:Y:S05]  /*4a90*/  BSYNC B0 ;  /* 0x0000000000007941 */ /* 0x000fea0003800000 */
.L_x_8568:
[----:B------:R-:W0:Y:S01]  /*4aa0*/  F2I.S64.TRUNC R2, R2 ;  /* 0x0000000200027311 */ /* 0x000e22000020d900 */
[----:B------:R-:W-:Y:S05]  /*4ab0*/  BRA `(.L_x_8549) ;  /* 0x00000000009c7947 */ /* 0x000fea0003800000 */
.L_x_8561:
        /* <DEDUP_REMOVED lines=14> */
.L_x_8575:
[----:B------:R-:W-:Y:S05]  /*4ba0*/  BSYNC B0 ;  /* 0x0000000000007941 */ /* 0x000fea0003800000 */
.L_x_8574:
[----:B------:R-:W0:Y:S01]  /*4bb0*/  F2I.S64.TRUNC R2, R2 ;  /* 0x0000000200027311 */ /* 0x000e22000020d900 */
[----:B------:R-:W-:Y:S05]  /*4bc0*/  BRA `(.L_x_8549) ;  /* 0x0000000000587947 */ /* 0x000fea0003800000 */
.L_x_8548:
        /* <DEDUP_REMOVED lines=16> */
.L_x_8576:
[----:B------:R-:W-:Y:S01]  /*4cd0*/  CS2R R2, SRZ ;  /* 0x0000000000027805 */ /* 0x000fe2000001ff00 */
[----:B------:R-:W-:Y:S06]  /*4ce0*/  BRA `(.L_x_8549) ;  /* 0x0000000000107947 */ /* 0x000fec0003800000 */
.L_x_8573:
[----:B------:R0:W5:Y:S01]  /*4cf0*/  LDG.E.64 R2, desc[UR36][R4.64] ;  /* 0x0000002404027981 */ /* 0x000162000c1e1b00 */
[----:B------:R-:W-:Y:S05]  /*4d00*/  BRA `(.L_x_8549) ;  /* 0x0000000000087947 */ /* 0x000fea0003800000 */
.L_x_8572:
[----:B------:R0:W5:Y:S01]  /*4d10*/  LDG.E R2, desc[UR36][R4.64] ;  /* 0x0000002404027981 */ /* 0x000162000c1e1900 */
[----:B------:R-:W-:-:S07]  /*4d20*/  IMAD.MOV.U32 R3, RZ, RZ, RZ ;  /* 0x000000ffff037224 */ /* 0x000fce00078e00ff */
.L_x_8549:
        /* <DEDUP_REMOVED lines=14> */
[----:B-1----:R-:W-:Y:S01]  /*4e10*/  IMAD.U32 R4, RZ, RZ, UR4 ;  /* 0x00000004ff047e24 */ /* 0x002fe2000f8e00ff */
        /* <DEDUP_REMOVED lines=12> */
.L_x_8578:
[----:B------:R-:W-:Y:S05]  /*4ee0*/  BSYNC B6 ;  /* 0x0000000000067941 */ /* 0x000fea0003800000 */
.L_x_8577:
        /* <DEDUP_REMOVED lines=14> */
.L_x_8582:
[----:B------:R0:W-:Y:S01]  /*4fd0*/  STG.E.U8 desc[UR36][R16.64], RZ ;  /* 0x000000ff10007986 */ /* 0x0001e2000c101124 */
[----:B------:R-:W-:Y:S05]  /*4fe0*/  BRA `(.L_x_8584) ;  /* 0x00000004008c7947 */ /* 0x000fea0003800000 */
.L_x_8581:
        /* <DEDUP_REMOVED lines=8> */
.L_x_8586:
[----:B------:R0:W-:Y:S01]  /*5070*/  STG.E desc[UR36][R16.64], RZ ;  /* 0x000000ff10007986 */ /* 0x0001e2000c101924 */
[----:B------:R-:W-:Y:S05]  /*5080*/  BRA `(.L_x_8584) ;  /* 0x0000000400647947 */ /* 0x000fea0003800000 */
.L_x_8585:
[----:B------:R0:W-:Y:S01]  /*5090*/  STG.E.U16 desc[UR36][R16.64], RZ ;  /* 0x000000ff10007986 */ /* 0x0001e2000c101524 */
[----:B------:R-:W-:Y:S05]  /*50a0*/  BRA `(.L_x_8584) ;  /* 0x00000004005c7947 */ /* 0x000fea0003800000 */
.L_x_8580:
        /* <DEDUP_REMOVED lines=8> */
.L_x_8588:
[----:B------:R0:W-:Y:S01]  /*5130*/  STG.E.U16 desc[UR36][R16.64], RZ ;  /* 0x000000ff10007986 */ /* 0x0001e2000c101524 */
[----:B------:R-:W-:Y:S05]  /*5140*/  BRA `(.L_x_8584) ;  /* 0x0000000400347947 */ /* 0x000fea0003800000 */
.L_x_8587:
        /* <DEDUP_REMOVED lines=8> */
.L_x_8590:
[----:B------:R0:W-:Y:S01]  /*51d0*/  STG.E desc[UR36][R16.64], RZ ;  /* 0x000000ff10007986 */ /* 0x0001e2000c101924 */
[----:B------:R-:W-:Y:S05]  /*51e0*/  BRA `(.L_x_8584) ;  /* 0x00000004000c7947 */ /* 0x000fea0003800000 */
.L_x_8589:
[----:B------:R0:W-:Y:S01]  /*51f0*/  STG.E.64 desc[UR36][R16.64], RZ ;  /* 0x000000ff10007986 */ /* 0x0001e2000c101b24 */
[----:B------:R-:W-:Y:S05]  /*5200*/  BRA `(.L_x_8584) ;  /* 0x0000000400047947 */ /* 0x000fea0003800000 */
.L_x_8579:
        /* <DEDUP_REMOVED lines=10> */
.L_x_8593:
[----:B------:R0:W-:Y:S01]  /*52b0*/  STG.E.128 desc[UR36][R16.64], RZ ;  /* 0x000000ff10007986 */ /* 0x0001e2000c101d24 */
[----:B------:R-:W-:Y:S05]  /*52c0*/  BRA `(.L_x_8584) ;  /* 0x0000000000d47947 */ /* 0x000fea0003800000 */
.L_x_8592:
        /* <DEDUP_REMOVED lines=8> */
.L_x_8595:
[----:B------:R3:W-:Y:S01]  /*5350*/  STG.E.U8 desc[UR36][R16.64], RZ ;  /* 0x000000ff10007986 */ /* 0x0007e2000c101124 */
[----:B------:R-:W-:Y:S05]  /*5360*/  BRA `(.L_x_8584) ;  /* 0x0000000000ac7947 */ /* 0x000fea0003800000 */
.L_x_8594:
[----:B------:R0:W-:Y:S01]  /*5370*/  STG.E.U16 desc[UR36][R16.64], RZ ;  /* 0x000000ff10007986 */ /* 0x0001e2000c101524 */
[----:B------:R-:W-:Y:S05]  /*5380*/  BRA `(.L_x_8584) ;  /* 0x0000000000a47947 */ /* 0x000fea0003800000 */
.L_x_8591:
        /* <DEDUP_REMOVED lines=10> */
.L_x_8598:
[----:B------:R0:W-:Y:S01]  /*5430*/  STG.E.U8 desc[UR36][R16.64], RZ ;  /* 0x000000ff10007986 */ /* 0x0001e2000c101124 */
[----:B------:R-:W-:Y:S05]  /*5440*/  BRA `(.L_x_8584) ;  /* 0x0000000000747947 */ /* 0x000fea0003800000 */
.L_x_8597:
[----:B------:R0:W-:Y:S01]  /*5450*/  STG.E.U8 desc[UR36][R16.64], RZ ;  /* 0x000000ff10007986 */ /* 0x0001e2000c101124 */
[----:B------:R-:W-:Y:S05]  /*5460*/  BRA `(.L_x_8584) ;  /* 0x00000000006c7947 */ /* 0x000fea0003800000 */
.L_x_8596:
[----:B------:R-:W-:-:S13]  /*5470*/  ISETP.NE.AND P0, PT, R0, 0x1c, PT ;  /* 0x0000001c0000780c */ /* 0x000fda0003f05270 */
[----:B------:R-:W-:Y:S05]  /*5480*/  @!P0 BRA `(.L_x_8599) ;  /* 0x0000000000608947 */ /* 0x000fea0003800000 */
[----:B------:R-:W-:-:S13]  /*5490*/  ISETP.NE.AND P0, PT, R0, 0x1d, PT ;  /* 0x0000001d0000780c */ /* 0x000fda0003f05270 */
[----:B------:R-:W-:Y:S05]  /*54a0*/  @!P0 BRA `(.L_x_8600) ;  /* 0x0000000000508947 */ /* 0x000fea0003800000 */
[----:B------:R-:W-:-:S13]  /*54b0*/  ISETP.NE.AND P0, PT, R0, 0x2c, PT ;  /* 0x0000002c0000780c */ /* 0x000fda0003f05270 */
[----:B------:R0:W-:Y:S01]  /*54c0*/  @!P0 STG.E.U8 desc[UR36][R16.64], RZ ;  /* 0x000000ff10008986 */ /* 0x0001e2000c101124 */
[----:B------:R-:W-:Y:S05]  /*54d0*/  @!P0 BRA `(.L_x_8584) ;  /* 0x0000000000508947 */ /* 0x000fea0003800000 */
.L_x_8583:
[----:B------:R-:W-:Y:S01]  /*54e0*/  MOV R0, 0x0 ;  /* 0x0000000000007802 */ /* 0x000fe20000000f00 */
[----:B------:R-:W-:Y:S01]  /*54f0*/  ULDC.64 UR4, c[0x4][0x118] ;  /* 0x0100460000047ab9 */ /* 0x000fe20000000a00 */
[----:B------:R-:W-:Y:S01]  /*5500*/  ULDC.64 UR6, c[0x4][0x28] ;  /* 0x01000a0000067ab9 */ /* 0x000fe20000000a00 */
[----:B-1----:R-:W-:Y:S01]  /*5510*/  IMAD.U32 R4, RZ, RZ, UR4 ;  /* 0x00000004ff047e24 */ /* 0x002fe2000f8e00ff */
[----:B------:R1:W2:Y:S01]  /*5520*/  LDC.64 R2, c[0x4][R0] ;  /* 0x0100000000027b82 */ /* 0x0002a20000000a00 */
        /* <DEDUP_REMOVED lines=8> */
[----:B-1----:R-:W-:-:S07]  /*55b0*/  IMAD.MOV.U32 R12, RZ, RZ, 0x1 ;  /* 0x00000001ff0c7424 */ /* 0x002fce00078e00ff */
[----:B------:R-:W-:-:S07]  /*55c0*/  LEPC R20, `(.L_x_8601) ;  /* 0x000000001014794e */ /* 0x000fce0000000000 */
[----:B0-2---:R-:W-:Y:S05]  /*55d0*/  CALL.ABS.NOINC R2 ;  /* 0x0000000002007343 */ /* 0x005fea0003c00000 */
.L_x_8601:
[----:B------:R-:W-:Y:S05]  /*55e0*/  BRA `(.L_x_8584) ;  /* 0x00000000000c7947 */ /* 0x000fea0003800000 */
.L_x_8600:
[----:B------:R0:W-:Y:S01]  /*55f0*/  STG.E.64 desc[UR36][R16.64], RZ ;  /* 0x000000ff10007986 */ /* 0x0001e2000c101b24 */
[----:B------:R-:W-:Y:S05]  /*5600*/  BRA `(.L_x_8584) ;  /* 0x0000000000047947 */ /* 0x000fea0003800000 */
.L_x_8599:
[----:B------:R0:W-:Y:S02]  /*5610*/  STG.E desc[UR36][R16.64], RZ ;  /* 0x000000ff10007986 */ /* 0x0001e4000c101924 */
.L_x_8584:
[----:B------:R-:W-:-:S07]  /*5620*/  VIADD R19, R19, 0x80 ;  /* 0x0000008013137836 */ /* 0x000fce0000000000 */
.L_x_8542:
[----:B------:R-:W-:Y:S05]  /*5630*/  BSYNC B7 ;  /* 0x0000000000077941 */ /* 0x000fea0003800000 */
.L_x_8541:
[----:B------:R-:W-:Y:S01]  /*5640*/  ULDC UR4, c[0x0][0x210] ;  /* 0x0000840000047ab9 */ /* 0x000fe20000000800 */
[----:B------:R-:W-:Y:S01]  /*5650*/  BSSY B7, `(.L_x_8602) ;  /* 0x00002ac000077945 */ /* 0x000fe20003800000 */
[----:B------:R-:W-:-:S13]  /*5660*/  ISETP.GE.AND P0, PT, R19, UR4, PT ;  /* 0x0000000413007c0c */ /* 0x000fda000bf06270 */
[----:B------:R-:W-:Y:S05]  /*5670*/  @P0 BRA `(.L_x_8603) ;  /* 0x0000002800a40947 */ /* 0x000fea0003800000 */
[----:B------:R-:W5:Y:S01]  /*5680*/  LDC R6, c[0x0][0x218] ;  /* 0x00008600ff067b82 */ /* 0x000f620000000800 */
[----:B------:R-:W-:Y:S02]  /*5690*/  IMAD.MOV.U32 R0, RZ, RZ, RZ ;  /* 0x000000ffff007224 */ /* 0x000fe400078e00ff */
[----:B01234-:R-:W-:Y:S01]  /*56a0*/  IMAD.MOV.U32 R16, RZ, RZ, RZ ;  /* 0x000000ffff107224 */ /* 0x01ffe200078e00ff */
[----:B-----5:R-:W-:-:S13]  /*56b0*/  ISETP.NE.AND P0, PT, R6, RZ, PT ;  /* 0x000000ff0600720c */ /* 0x020fda0003f05270 */
[----:B------:R-:W-:Y:S05]  /*56c0*/  @!P0 BRA `(.L_x_8604) ;  /* 0x0000001000a88947 */ /* 0x000fea0003800000 */
        /* <DEDUP_REMOVED lines=96> */
[----:B------:R-:W-:Y:S01]  /*5cd0*/  HFMA2.MMA R4, -RZ, RZ, 0, 0 ;  /* 0x00000000ff047435 */ /* 0x000fe200000001ff */
[----:B------:R-:W-:Y:S01]  /*5ce0*/  ULDC.64 UR4, c[0x0][0x280] ;  /* 0x0000a00000047ab9 */ /* 0x000fe20000000a00 */
[----:B------:R-:W-:-:S08]  /*5cf0*/  ISETP.NE.AND P0, PT, R6, 0x9, PT ;  /* 0x000000090600780c */ /* 0x000fd00003f05270 */
        /* <DEDUP_REMOVED lines=199> */
.L_x_8604:
        /* <DEDUP_REMOVED lines=21> */
.L_x_8608:
[----:B------:R1:W5:Y:S01]  /*6ac0*/  LDG.E.U8 R2, desc[UR36][R4.64] ;  /* 0x0000002404027981 */ /* 0x000362000c1e1100 */
[----:B------:R-:W-:Y:S01]  /*6ad0*/  IMAD.MOV.U32 R3, RZ, RZ, RZ ;  /* 0x000000ffff037224 */ /* 0x000fe200078e00ff */
[----:B------:R-:W-:Y:S06]  /*6ae0*/  BRA `(.L_x_8610) ;  /* 0x0000000c00487947 */ /* 0x000fec0003800000 */
.L_x_8607:
        /* <DEDUP_REMOVED lines=8> */
.L_x_8612:
[----:B------:R-:W2:Y:S02]  /*6b70*/  LDG.E R2, desc[UR36][R4.64] ;  /* 0x0000002404027981 */ /* 0x000ea4000c1e1900 */
[----:B--2---:R-:W-:Y:S01]  /*6b80*/  SHF.R.S32.HI R3, RZ, 0x1f, R2 ;  /* 0x0000001fff037819 */ /* 0x004fe20000011402 */
[----:B------:R-:W-:Y:S06]  /*6b90*/  BRA `(.L_x_8610) ;  /* 0x0000000c001c7947 */ /* 0x000fec0003800000 */
.L_x_8611:
[----:B------:R-:W2:Y:S02]  /*6ba0*/  LDG.E.S16 R2, desc[UR36][R4.64] ;  /* 0x0000002404027981 */ /* 0x000ea4000c1e1700 */
[----:B--2---:R-:W-:Y:S01]  /*6bb0*/  SHF.R.S32.HI R3, RZ, 0x1f, R2 ;  /* 0x0000001fff037819 */ /* 0x004fe20000011402 */
[----:B------:R-:W-:Y:S06]  /*6bc0*/  BRA `(.L_x_8610) ;  /* 0x0000000c00107947 */ /* 0x000fec0003800000 */
.L_x_8606:
[----:B------:R-:W-:-:S13]  /*6bd0*/  ISETP.GT.AND P0, PT, R2, 0x6, PT ;  /* 0x000000060200780c */ /* 0x000fda0003f04270 */
[----:B------:R-:W-:Y:S05]  /*6be0*/  @P0 BRA `(.L_x_8613) ;  /* 0x00000000002c0947 */ /* 0x000fea0003800000 */
[----:B------:R-:W-:-:S13]  /*6bf0*/  ISETP.NE.AND P0, PT, R2, 0x5, PT ;  /* 0x000000050200780c */ /* 0x000fda0003f05270 */
[----:B------:R-:W-:Y:S05]  /*6c00*/  @!P0 BRA `(.L_x_8614) ;  /* 0x0000000000148947 */ /* 0x000fea0003800000 */
[----:B------:R-:W-:-:S13]  /*6c10*/  ISETP.NE.AND P0, PT, R2, 0x6, PT ;  /* 0x000000060200780c */ /* 0x000fda0003f05270 */
[----:B------:R-:W-:Y:S05]  /*6c20*/  @P0 BRA `(.L_x_8609) ;  /* 0x0000000800a00947 */ /* 0x000fea0003800000 */
[----:B------:R-:W2:Y:S02]  /*6c30*/  LDG.E R2, desc[UR36][R4.64] ;  /* 0x0000002404027981 */ /* 0x000ea4000c1e1900 */
[----:B--2---:R-:W3:Y:S01]  /*6c40*/  F2I.S64.TRUNC R2, R2 ;  /* 0x0000000200027311 */ /* 0x004ee2000020d900 */
[----:B------:R-:W-:Y:S05]  /*6c50*/  BRA `(.L_x_8610) ;  /* 0x0000000800ec7947 */ /* 0x000fea0003800000 */
.L_x_8614:
[----:B------:R-:W2:Y:S02]  /*6c60*/  LDG.E.U16 R4, desc[UR36][R4.64] ;  /* 0x0000002404047981 */ /* 0x000ea4000c1e1500 */
[----:B--2---:R-:W-:-:S06]  /*6c70*/  HADD2.F32 R2, -RZ, R4.H0_H0 ;  /* 0x20000004ff027230 */ /* 0x004fcc0000004100 */
[----:B------:R-:W2:Y:S01]  /*6c80*/  F2I.S64.TRUNC R2, R2 ;  /* 0x0000000200027311 */ /* 0x000ea2000020d900 */
[----:B------:R-:W-:Y:S05]  /*6c90*/  BRA `(.L_x_8610) ;  /* 0x0000000800dc7947 */ /* 0x000fea0003800000 */
.L_x_8613:
        /* <DEDUP_REMOVED lines=9> */
.L_x_8616:
[----:B------:R-:W2:Y:S02]  /*6d30*/  LDG.E.U16 R4, desc[UR36][R4.64] ;  /* 0x0000002404047981 */ /* 0x000ea4000c1e1500 */
[----:B--2---:R-:W-:-:S06]  /*6d40*/  HADD2.F32 R2, -RZ, R4.H0_H0 ;  /* 0x20000004ff027230 */ /* 0x004fcc0000004100 */
[----:B------:R-:W0:Y:S01]  /*6d50*/  F2I.S64.TRUNC R2, R2 ;  /* 0x0000000200027311 */ /* 0x000e22000020d900 */
[----:B------:R-:W-:Y:S05]  /*6d60*/  BRA `(.L_x_8610) ;  /* 0x0000000800a87947 */ /* 0x000fea0003800000 */
.L_x_8615:
[----:B------:R-:W2:Y:S02]  /*6d70*/  LDG.E.64 R2, desc[UR36][R4.64] ;  /* 0x0000002404027981 */ /* 0x000ea4000c1e1b00 */
[----:B--2---:R-:W4:Y:S01]  /*6d80*/  F2I.S64.F64.TRUNC R2, R2 ;  /* 0x0000000200027311 */ /* 0x004f22000030d900 */
[----:B------:R-:W-:Y:S05]  /*6d90*/  BRA `(.L_x_8610) ;  /* 0x00000008009c7947 */ /* 0x000fea0003800000 */
.L_x_8605:
        /* <DEDUP_REMOVED lines=13> */
.L_x_8619:
[----:B------:R-:W2:Y:S02]  /*6e70*/  LDG.E.64 R2, desc[UR36][R4.64] ;  /* 0x0000002404027981 */ /* 0x000ea4000c1e1b00 */
[----:B--2---:R-:W0:Y:S01]  /*6e80*/  F2I.S64.F64.TRUNC R2, R2 ;  /* 0x0000000200027311 */ /* 0x004e22000030d900 */
[----:B------:R-:W-:Y:S05]  /*6e90*/  BRA `(.L_x_8610) ;  /* 0x00000008005c7947 */ /* 0x000fea0003800000 */
.L_x_8618:
        /* <DEDUP_REMOVED lines=27> */
.L_x_8621:
[----:B------:R-:W2:Y:S02]  /*7050*/  LDG.E.U8 R3, desc[UR36][R4.64] ;  /* 0x0000002404037981 */ /* 0x000ea4000c1e1100 */
[----:B--2---:R-:W-:-:S05]  /*7060*/  IMAD.SHL.U32 R0, R3, 0x2000000, RZ ;  /* 0x0200000003007824 */ /* 0x004fca00078e00ff */
[----:B------:R-:W-:-:S13]  /*7070*/  ISETP.GE.U32.AND P0, PT, R0, 0x8000000, PT ;  /* 0x080000000000780c */ /* 0x000fda0003f06070 */
[C---:B------:R-:W-:Y:S01]  /*7080*/  @!P0 SHF.L.U32 R0, R3.reuse, 0x8, RZ ;  /* 0x0000000803008819 */ /* 0x040fe200000006ff */
        /* <DEDUP_REMOVED lines=10> */
.L_x_8620:
[----:B------:R-:W2:Y:S02]  /*7130*/  LDG.E.U16 R2, desc[UR36][R4.64] ;  /* 0x0000002404027981 */ /* 0x000ea4000c1e1500 */
[----:B--2---:R-:W-:-:S06]  /*7140*/  IMAD.U32 R2, R2, 0x10000, RZ ;  /* 0x0001000002027824 */ /* 0x004fcc00078e00ff */
[----:B------:R-:W0:Y:S01]  /*7150*/  F2I.S64.TRUNC R2, R2 ;  /* 0x0000000200027311 */ /* 0x000e22000020d900 */
[----:B------:R-:W-:Y:S05]  /*7160*/  BRA `(.L_x_8610) ;  /* 0x0000000400a87947 */ /* 0x000fea0003800000 */
.L_x_8617:
        /* <DEDUP_REMOVED lines=11> */
.L_x_8624:
[----:B------:R-:W2:Y:S01]  /*7220*/  LDG.E.U8 R4, desc[UR36][R4.64] ;  /* 0x0000002404047981 */ /* 0x000ea2000c1e1100 */
[----:B------:R-:W-:Y:S01]  /*7230*/  BSSY B0, `(.L_x_8625) ;  /* 0x0000018000007945 */ /* 0x000fe20003800000 */
[----:B------:R-:W-:Y:S01]  /*7240*/  IMAD.MOV.U32 R2, RZ, RZ, RZ ;  /* 0x000000ffff027224 */ /* 0x000fe200078e00ff */
[----:B--2---:R-:W-:-:S13]  /*7250*/  ISETP.NE.AND P0, PT, R4, RZ, PT ;  /* 0x000000ff0400720c */ /* 0x004fda0003f05270 */
[----:B------:R-:W-:Y:S05]  /*7260*/  @!P0 BRA `(.L_x_8626) ;  /* 0x0000000000508947 */ /* 0x000fea0003800000 */
[----:B------:R-:W-:-:S13]  /*7270*/  ISETP.NE.AND P0, PT, R4, 0x80, PT ;  /* 0x000000800400780c */ /* 0x000fda0003f05270 */
[----:B------:R-:W-:Y:S01]  /*7280*/  @!P0 MOV R2, 0x7f800001 ;  /* 0x7f80000100028802 */ /* 0x000fe20000000f00 */
        /* <DEDUP_REMOVED lines=14> */
.L_x_8628:
[----:B------:R-:W-:Y:S05]  /*7370*/  BSYNC B1 ;  /* 0x0000000000017941 */ /* 0x000fea0003800000 */
.L_x_8627:
[----:B------:R-:W-:Y:S01]  /*7380*/  IMAD.SHL.U32 R2, R2, 0x100000, RZ ;  /* 0x0010000002027824 */ /* 0x000fe200078e00ff */
[----:B------:R-:W-:-:S04]  /*7390*/  LEA R3, R0, 0x3b800000, 0x17 ;  /* 0x3b80000000037811 */ /* 0x000fc800078eb8ff */
[----:B------:R-:W-:-:S07]  /*73a0*/  LOP3.LUT R2, R3, R2, R4, 0xfe, !PT ;  /* 0x0000000203027212 */ /* 0x000fce00078efe04 */
.L_x_8626:
[----:B------:R-:W-:Y:S05]  /*73b0*/  BSYNC B0 ;  /* 0x0000000000007941 */ /* 0x000fea0003800000 */
.L_x_8625:
[----:B------:R-:W0:Y:S01]  /*73c0*/  F2I.S64.TRUNC R2, R2 ;  /* 0x0000000200027311 */ /* 0x000e22000020d900 */
[----:B------:R-:W-:Y:S05]  /*73d0*/  BRA `(.L_x_8610) ;  /* 0x00000004000c7947 */ /* 0x000fea0003800000 */
.L_x_8623:
        /* <DEDUP_REMOVED lines=21> */
.L_x_8632:
[----:B------:R-:W-:Y:S05]  /*7530*/  BSYNC B1 ;  /* 0x0000000000017941 */ /* 0x000fea0003800000 */
.L_x_8631:
[----:B------:R-:W-:Y:S01]  /*7540*/  IMAD.SHL.U32 R2, R2, 0x200000, RZ ;  /* 0x0020000002027824 */ /* 0x000fe200078e00ff */
[----:B------:R-:W-:-:S04]  /*7550*/  LEA R3, R0, 0x37800000, 0x17 ;  /* 0x3780000000037811 */ /* 0x000fc800078eb8ff */
[----:B------:R-:W-:-:S07]  /*7560*/  LOP3.LUT R2, R3, R2, R4, 0xfe, !PT ;  /* 0x0000000203027212 */ /* 0x000fce00078efe04 */
.L_x_8630:
[----:B------:R-:W-:Y:S05]  /*7570*/  BSYNC B0 ;  /* 0x0000000000007941 */ /* 0x000fea0003800000 */
.L_x_8629:
[----:B------:R-:W0:Y:S01]  /*7580*/  F2I.S64.TRUNC R2, R2 ;  /* 0x0000000200027311 */ /* 0x000e22000020d900 */
[----:B------:R-:W-:Y:S05]  /*7590*/  BRA `(.L_x_8610) ;  /* 0x00000000009c7947 */ /* 0x000fea0003800000 */
.L_x_8622:
        /* <DEDUP_REMOVED lines=12> */
[----:B------:R-:W-:Y:S01]  /*7660*/  @!P0 MOV R2, 0x7f800001 ;  /* 0x7f80000100028802 */ /* 0x000fe20000000f00 */
[----:B------:R-:W-:-:S07]  /*7670*/  @P0 IMAD.SHL.U32 R2, R4, 0x800000, RZ ;  /* 0x0080000004020824 */ /* 0x000fce00078e00ff */
.L_x_8636:
[----:B------:R-:W-:Y:S05]  /*7680*/  BSYNC B0 ;  /* 0x0000000000007941 */ /* 0x000fea0003800000 */
.L_x_8635:
[----:B------:R-:W0:Y:S01]  /*7690*/  F2I.S64.TRUNC R2, R2 ;  /* 0x0000000200027311 */ /* 0x000e22000020d900 */
[----:B------:R-:W-:Y:S05]  /*76a0*/  BRA `(.L_x_8610) ;  /* 0x0000000000587947 */ /* 0x000fea0003800000 */
.L_x_8609:
        /* <DEDUP_REMOVED lines=15> */
[----:B0-----:R-:W-:Y:S05]  /*77a0*/  CALL.ABS.NOINC R2 ;  /* 0x0000000002007343 */ /* 0x001fea0003c00000 */
.L_x_8637:
[----:B------:R-:W-:Y:S01]  /*77b0*/  CS2R R2, SRZ ;  /* 0x0000000000027805 */ /* 0x000fe2000001ff00 */
[----:B------:R-:W-:Y:S06]  /*77c0*/  BRA `(.L_x_8610) ;  /* 0x0000000000107947 */ /* 0x000fec0003800000 */
.L_x_8634:
[----:B------:R0:W5:Y:S01]  /*77d0*/  LDG.E.64 R2, desc[UR36][R4.64] ;  /* 0x0000002404027981 */ /* 0x000162000c1e1b00 */
[----:B------:R-:W-:Y:S05]  /*77e0*/  BRA `(.L_x_8610) ;  /* 0x0000000000087947 */ /* 0x000fea0003800000 */
.L_x_8633:
[----:B------:R0:W5:Y:S01]  /*77f0*/  LDG.E R2, desc[UR36][R4.64] ;  /* 0x0000002404027981 */ /* 0x000162000c1e1900 */
[----:B------:R-:W-:-:S07]  /*7800*/  IMAD.MOV.U32 R3, RZ, RZ, RZ ;  /* 0x000000ffff037224 */ /* 0x000fce00078e00ff */
.L_x_8610:
        /* <DEDUP_REMOVED lines=27> */
.L_x_8639:
[----:B------:R-:W-:Y:S05]  /*79c0*/  BSYNC B6 ;  /* 0x0000000000067941 */ /* 0x000fea0003800000 */
.L_x_8638:
        /* <DEDUP_REMOVED lines=14> */
.L_x_8643:
[----:B------:R0:W-:Y:S01]  /*7ab0*/  STG.E.U8 desc[UR36][R16.64], RZ ;  /* 0x000000ff10007986 */ /* 0x0001e2000c101124 */
[----:B------:R-:W-:Y:S05]  /*7ac0*/  BRA `(.L_x_8645) ;  /* 0x00000004008c7947 */ /* 0x000fea0003800000 */
.L_x_8642:
        /* <DEDUP_REMOVED lines=8> */
.L_x_8647:
[----:B------:R4:W-:Y:S01]  /*7b50*/  STG.E desc[UR36][R16.64], RZ ;  /* 0x000000ff10007986 */ /* 0x0009e2000c101924 */
[----:B------:R-:W-:Y:S05]  /*7b60*/  BRA `(.L_x_8645) ;  /* 0x0000000400647947 */ /* 0x000fea0003800000 */
.L_x_8646:
[----:B------:R3:W-:Y:S01]  /*7b70*/  STG.E.U16 desc[UR36][R16.64], RZ ;  /* 0x000000ff10007986 */ /* 0x0007e2000c101524 */
[----:B------:R-:W-:Y:S05]  /*7b80*/  BRA `(.L_x_8645) ;  /* 0x00000004005c7947 */ /* 0x000fea0003800000 */
.L_x_8641:
        /* <DEDUP_REMOVED lines=8> */
.L_x_8649:
[----:B------:R0:W-:Y:S01]  /*7c10*/  STG.E.U16 desc[UR36][R16.64], RZ ;  /* 0x000000ff10007986 */ /* 0x0001e2000c101524 */
[----:B------:R-:W-:Y:S05]  /*7c20*/  BRA `(.L_x_8645) ;  /* 0x0000000400347947 */ /* 0x000fea0003800000 */
.L_x_8648:
        /* <DEDUP_REMOVED lines=8> */
.L_x_8651:
[----:B------:R0:W-:Y:S01]  /*7cb0*/  STG.E desc[UR36][R16.64], RZ ;  /* 0x000000ff10007986 */ /* 0x0001e2000c101924 */
[----:B------:R-:W-:Y:S05]  /*7cc0*/  BRA `(.L_x_8645) ;  /* 0x00000004000c7947 */ /* 0x000fea0003800000 */
.L_x_8650:
[----:B------:R0:W-:Y:S01]  /*7cd0*/  STG.E.64 desc[UR36][R16.64], RZ ;  /* 0x000000ff10007986 */ /* 0x0001e2000c101b24 */
[----:B------:R-:W-:Y:S05]  /*7ce0*/  BRA `(.L_x_8645) ;  /* 0x0000000400047947 */ /* 0x000fea0003800000 */
.L_x_8640:
        /* <DEDUP_REMOVED lines=10> */
.L_x_8654:
[----:B------:R0:W-:Y:S01]  /*7d90*/  STG.E.128 desc[UR36][R16.64], RZ ;  /* 0x000000ff10007986 */ /* 0x0001e2000c101d24 */
[----:B------:R-:W-:Y:S05]  /*7da0*/  BRA `(.L_x_8645) ;  /* 0x0000000000d47947 */ /* 0x000fea0003800000 */
.L_x_8653:
        /* <DEDUP_REMOVED lines=8> */
.L_x_8656:
[----:B------:R0:W-:Y:S01]  /*7e30*/  STG.E.U8 desc[UR36][R16.64], RZ ;  /* 0x000000ff10007986 */ /* 0x0001e2000c101124 */
[----:B------:R-:W-:Y:S05]  /*7e40*/  BRA `(.L_x_8645) ;  /* 0x0000000000ac7947 */ /* 0x000fea0003800000 */
.L_x_8655:
[----:B------:R0:W-:Y:S01]  /*7e50*/  STG.E.U16 desc[UR36][R16.64], RZ ;  /* 0x000000ff10007986 */ /* 0x0001e2000c101524 */
[----:B------:R-:W-:Y:S05]  /*7e60*/  BRA `(.L_x_8645) ;  /* 0x0000000000a47947 */ /* 0x000fea0003800000 */
.L_x_8652:
        /* <DEDUP_REMOVED lines=10> */
.L_x_8659:
[----:B------:R0:W-:Y:S01]  /*7f10*/  STG.E.U8 desc[UR36][R16.64], RZ ;  /* 0x000000ff10007986 */ /* 0x0001e2000c101124 */
[----:B------:R-:W-:Y:S05]  /*7f20*/  BRA `(.L_x_8645) ;  /* 0x0000000000747947 */ /* 0x000fea0003800000 */
.L_x_8658:
[----:B------:R0:W-:Y:S01]  /*7f30*/  STG.E.U8 desc[UR36][R16.64], RZ ;  /* 0x000000ff10007986 */ /* 0x0001e2000c101124 */
[----:B------:R-:W-:Y:S05]  /*7f40*/  BRA `(.L_x_8645) ;  /* 0x00000000006c7947 */ /* 0x000fea0003800000 */
.L_x_8657:
[----:B------:R-:W-:-:S13]  /*7f50*/  ISETP.NE.AND P0, PT, R0, 0x1c, PT ;  /* 0x0000001c0000780c */ /* 0x000fda0003f05270 */
[----:B------:R-:W-:Y:S05]  /*7f60*/  @!P0 BRA `(.L_x_8660) ;  /* 0x0000000000608947 */ /* 0x000fea0003800000 */
[----:B------:R-:W-:-:S13]  /*7f70*/  ISETP.NE.AND P0, PT, R0, 0x1d, PT ;  /* 0x0000001d0000780c */ /* 0x000fda0003f05270 */
[----:B------:R-:W-:Y:S05]  /*7f80*/  @!P0 BRA `(.L_x_8661) ;  /* 0x0000000000508947 */ /* 0x000fea0003800000 */
[----:B------:R-:W-:-:S13]  /*7f90*/  ISETP.NE.AND P0, PT, R0, 0x2c, PT ;  /* 0x0000002c0000780c */ /* 0x000fda0003f05270 */
[----:B------:R0:W-:Y:S01]  /*7fa0*/  @!P0 STG.E.U8 desc[UR36][R16.64], RZ ;  /* 0x000000ff10008986 */ /* 0x0001e2000c101124 */
[----:B------:R-:W-:Y:S05]  /*7fb0*/  @!P0 BRA `(.L_x_8645) ;  /* 0x0000000000508947 */ /* 0x000fea0003800000 */
.L_x_8644:
[----:B------:R-:W-:Y:S01]  /*7fc0*/  MOV R0, 0x0 ;  /* 0x0000000000007802 */ /* 0x000fe20000000f00 */
[----:B------:R-:W-:Y:S01]  /*7fd0*/  ULDC.64 UR4, c[0x4][0x118] ;  /* 0x0100460000047ab9 */ /* 0x000fe20000000a00 */
[----:B------:R-:W-:Y:S01]  /*7fe0*/  ULDC.64 UR6, c[0x4][0x28] ;  /* 0x01000a0000067ab9 */ /* 0x000fe20000000a00 */
[----:B-1----:R-:W-:Y:S01]  /*7ff0*/  IMAD.U32 R4, RZ, RZ, UR4 ;  /* 0x00000004ff047e24 */ /* 0x002fe2000f8e00ff */
[----:B------:R1:W2:Y:S01]  /*8000*/  LDC.64 R2, c[0x4][R0] ;  /* 0x0100000000027b82 */ /* 0x0002a20000000a00 */
        /* <DEDUP_REMOVED lines=11> */
.L_x_8662:
[----:B------:R-:W-:Y:S05]  /*80c0*/  BRA `(.L_x_8645) ;  /* 0x00000000000c7947 */ /* 0x000fea0003800000 */
.L_x_8661:
[----:B------:R0:W-:Y:S01]  /*80d0*/  STG.E.64 desc[UR36][R16.64], RZ ;  /* 0x000000ff10007986 */ /* 0x0001e2000c101b24 */
[----:B------:R-:W-:Y:S05]  /*80e0*/  BRA `(.L_x_8645) ;  /* 0x0000000000047947 */ /* 0x000fea0003800000 */
.L_x_8660:
[----:B------:R0:W-:Y:S02]  /*80f0*/  STG.E desc[UR36][R16.64], RZ ;  /* 0x000000ff10007986 */ /* 0x0001e4000c101924 */
.L_x_8645:
[----:B------:R-:W-:-:S07]  /*8100*/  IADD3 R19, R19, 0x80, RZ ;  /* 0x0000008013137810 */ /* 0x000fce0007ffe0ff */
.L_x_8603:
[----:B------:R-:W-:Y:S05]  /*8110*/  BSYNC B7 ;  /* 0x0000000000077941 */ /* 0x000fea0003800000 */
.L_x_8602:
[----:B------:R-:W-:Y:S02]  /*8120*/  ULDC UR4, c[0x0][0x210] ;  /* 0x0000840000047ab9 */ /* 0x000fe40000000800 */
[----:B------:R-:W-:-:S13]  /*8130*/  ISETP.GE.AND P0, PT, R19, UR4, PT ;  /* 0x0000000413007c0c */ /* 0x000fda000bf06270 */
[----:B------:R-:W-:Y:S05]  /*8140*/  @P0 EXIT ;  /* 0x000000000000094d */ /* 0x000fea0003800000 */
        /* <DEDUP_REMOVED lines=303> */
.L_x_8663:
        /* <DEDUP_REMOVED lines=21> */
.L_x_8667:
[----:B------:R0:W5:Y:S01]  /*9590*/  LDG.E.U8 R2, desc[UR36][R4.64] ;  /* 0x0000002404027981 */ /* 0x000162000c1e1100 */
[----:B------:R-:W-:Y:S01]  /*95a0*/  MOV R3, RZ ;  /* 0x000000ff00037202 */ /* 0x000fe20000000f00 */
[----:B------:R-:W-:Y:S06]  /*95b0*/  BRA `(.L_x_8669) ;  /* 0x0000000c00487947 */ /* 0x000fec0003800000 */
.L_x_8666:
        /* <DEDUP_REMOVED lines=8> */
.L_x_8671:
[----:B------:R-:W2:Y:S02]  /*9640*/  LDG.E R2, desc[UR36][R4.64] ;  /* 0x0000002404027981 */ /* 0x000ea4000c1e1900 */
[----:B--2---:R-:W-:Y:S01]  /*9650*/  SHF.R.S32.HI R3, RZ, 0x1f, R2 ;  /* 0x0000001fff037819 */ /* 0x004fe20000011402 */
[----:B------:R-:W-:Y:S06]  /*9660*/  BRA `(.L_x_8669) ;  /* 0x0000000c001c7947 */ /* 0x000fec0003800000 */
.L_x_8670:
[----:B------:R-:W2:Y:S02]  /*9670*/  LDG.E.S16 R2, desc[UR36][R4.64] ;  /* 0x0000002404027981 */ /* 0x000ea4000c1e1700 */
[----:B--2---:R-:W-:Y:S01]  /*9680*/  SHF.R.S32.HI R3, RZ, 0x1f, R2 ;  /* 0x0000001fff037819 */ /* 0x004fe20000011402 */
[----:B------:R-:W-:Y:S06]  /*9690*/  BRA `(.L_x_8669) ;  /* 0x0000000c00107947 */ /* 0x000fec0003800000 */
.L_x_8665:
        /* <DEDUP_REMOVED lines=9> */
.L_x_8673:
[----:B------:R-:W2:Y:S02]  /*9730*/  LDG.E.U16 R4, desc[UR36][R4.64] ;  /* 0x0000002404047981 */ /* 0x000ea4000c1e1500 */
[----:B--2---:R-:W-:-:S06]  /*9740*/  HADD2.F32 R2, -RZ, R4.H0_H0 ;  /* 0x20000004ff027230 */ /* 0x004fcc0000004100 */
[----:B------:R-:W0:Y:S01]  /*9750*/  F2I.S64.TRUNC R2, R2 ;  /* 0x0000000200027311 */ /* 0x000e22000020d900 */
[----:B------:R-:W-:Y:S05]  /*9760*/  BRA `(.L_x_8669) ;  /* 0x0000000800dc7947 */ /* 0x000fea0003800000 */
.L_x_8672:
        /* <DEDUP_REMOVED lines=9> */
.L_x_8675:
[----:B------:R-:W2:Y:S02]  /*9800*/  LDG.E.U16 R4, desc[UR36][R4.64] ;  /* 0x0000002404047981 */ /* 0x000ea4000c1e1500 */
[----:B--2---:R-:W-:-:S06]  /*9810*/  HADD2.F32 R2, -RZ, R4.H0_H0 ;  /* 0x20000004ff027230 */ /* 0x004fcc0000004100 */
[----:B------:R-:W0:Y:S01]  /*9820*/  F2I.S64.TRUNC R2, R2 ;  /* 0x0000000200027311 */ /* 0x000e22000020d900 */
[----:B------:R-:W-:Y:S05]  /*9830*/  BRA `(.L_x_8669) ;  /* 0x0000000800a87947 */ /* 0x000fea0003800000 */
.L_x_8674:
[----:B------:R-:W2:Y:S02]  /*9840*/  LDG.E.64 R2, desc[UR36][R4.64] ;  /* 0x0000002404027981 */ /* 0x000ea4000c1e1b00 */
[----:B--2---:R-:W0:Y:S01]  /*9850*/  F2I.S64.F64.TRUNC R2, R2 ;  /* 0x0000000200027311 */ /* 0x004e22000030d900 */
[----:B------:R-:W-:Y:S05]  /*9860*/  BRA `(.L_x_8669) ;  /* 0x00000008009c7947 */ /* 0x000fea0003800000 */
.L_x_8664:
        /* <DEDUP_REMOVED lines=13> */
.L_x_8678:
[----:B------:R-:W2:Y:S02]  /*9940*/  LDG.E.64 R2, desc[UR36][R4.64] ;  /* 0x0000002404027981 */ /* 0x000ea4000c1e1b00 */
[----:B--2---:R-:W3:Y:S01]  /*9950*/  F2I.S64.F64.TRUNC R2, R2 ;  /* 0x0000000200027311 */ /* 0x004ee2000030d900 */
[----:B------:R-:W-:Y:S05]  /*9960*/  BRA `(.L_x_8669) ;  /* 0x00000008005c7947 */ /* 0x000fea0003800000 */
.L_x_8677:
        /* <DEDUP_REMOVED lines=11> */
[----:B------:R-:W-:-:S04]  /*9a20*/  IADD3 R6, R2, 0x1000000, RZ ;  /* 0x0100000002067810 */ /* 0x000fc80007ffe0ff */
        /* <DEDUP_REMOVED lines=13> */
[----:B------:R-:W1:Y:S01]  /*9b00*/  F2I.S64.TRUNC R2, R3 ;  /* 0x0000000300027311 */ /* 0x000e62000020d900 */
[----:B------:R-:W-:Y:S05]  /*9b10*/  BRA `(.L_x_8669) ;  /* 0x0000000400f07947 */ /* 0x000fea0003800000 */
.L_x_8680:
[----:B------:R-:W2:Y:S02]  /*9b20*/  LDG.E.U8 R3, desc[UR36][R4.64] ;  /* 0x0000002404037981 */ /* 0x000ea4000c1e1100 */
[----:B--2---:R-:W-:-:S05]  /*9b30*/  IMAD.SHL.U32 R0, R3, 0x2000000, RZ ;  /* 0x0200000003007824 */ /* 0x004fca00078e00ff */
[----:B------:R-:W-:-:S13]  /*9b40*/  ISETP.GE.U32.AND P0, PT, R0, 0x8000000, PT ;  /* 0x080000000000780c */ /* 0x000fda0003f06070 */
[C---:B------:R-:W-:Y:S02]  /*9b50*/  @!P0 IMAD.SHL.U32 R0, R3.reuse, 0x100, RZ ;  /* 0x0000010003008824 */ /* 0x040fe400078e00ff */
[C---:B------:R-:W-:Y:S01]  /*9b60*/  @P0 IMAD.SHL.U32 R2, R3.reuse, 0x200000, RZ ;  /* 0x0020000003020824 */ /* 0x040fe200078e00ff */
[----:B------:R-:W-:Y:S02]  /*9b70*/  SHF.L.U32 R3, R3, 0x18, RZ ;  /* 0x0000001803037819 */ /* 0x000fe400000006ff */
[----:B------:R-:W-:Y:S02]  /*9b80*/  @!P0 LOP3.LUT R0, R0, 0x7f00, RZ, 0xc0, !PT ;  /* 0x00007f0000008812 */ /* 0x000fe400078ec0ff */
[----:B------:R-:W-:Y:S02]  /*9b90*/  @P0 LOP3.LUT R2, R2, 0x70000000, RZ, 0xfc, !PT ;  /* 0x7000000002020812 */ /* 0x000fe400078efcff */
[----:B------:R-:W-:-:S03]  /*9ba0*/  @!P0 LOP3.LUT R0, R0, 0x3f000000, RZ, 0xfc, !PT ;  /* 0x3f00000000008812 */ /* 0x000fc600078efcff */
[----:B------:R-:W-:Y:S02]  /*9bb0*/  @P0 FMUL.FTZ R2, R2, 1.9259299443872358531e-34 ;  /* 0x0780000002020820 */ /* 0x000fe40000410000 */
[----:B------:R-:W-:-:S05]  /*9bc0*/  @!P0 FADD.FTZ R2, R0, -0.5 ;  /* 0xbf00000000028421 */ /* 0x000fca0000010000 */
[----:B------:R-:W-:-:S06]  /*9bd0*/  LOP3.LUT R2, R2, 0x80000000, R3, 0xf8, !PT ;  /* 0x8000000002027812 */ /* 0x000fcc00078ef803 */
[----:B------:R-:W2:Y:S01]  /*9be0*/  F2I.S64.TRUNC R2, R2 ;  /* 0x0000000200027311 */ /* 0x000ea2000020d900 */
[----:B------:R-:W-:Y:S05]  /*9bf0*/  BRA `(.L_x_8669) ;  /* 0x0000000400b87947 */ /* 0x000fea0003800000 */
.L_x_8679:
[----:B------:R-:W2:Y:S02]  /*9c00*/  LDG.E.U16 R2, desc[UR36][R4.64] ;  /* 0x0000002404027981 */ /* 0x000ea4000c1e1500 */
[----:B--2---:R-:W-:-:S06]  /*9c10*/  IMAD.U32 R2, R2, 0x10000, RZ ;  /* 0x0001000002027824 */ /* 0x004fcc00078e00ff */
[----:B------:R-:W0:Y:S01]  /*9c20*/  F2I.S64.TRUNC R2, R2 ;  /* 0x0000000200027311 */ /* 0x000e22000020d900 */
[----:B------:R-:W-:Y:S05]  /*9c30*/  BRA `(.L_x_8669) ;  /* 0x0000000400a87947 */ /* 0x000fea0003800000 */
.L_x_8676:
        /* <DEDUP_REMOVED lines=11> */
.L_x_8683:
        /* <DEDUP_REMOVED lines=12> */
[----:B------:R-:W-:Y:S02]  /*9db0*/  SHF.L.U32 R4, R3, 0x1f, RZ ;  /* 0x0000001f03047819 */ /* 0x000fe400000006ff */
[----:B------:R-:W-:-:S05]  /*9dc0*/  SHF.R.U32.HI R0, RZ, 0x3, R0 ;  /* 0x00000003ff007819 */ /* 0x000fca0000011600 */
[----:B------:R-:W-:Y:S05]  /*9dd0*/  @P0 BRA `(.L_x_8687) ;  /* 0x0000000000180947 */ /* 0x000fea0003800000 */
[----:B------:R-:W0:Y:S02]  /*9de0*/  FLO.U32 R3, R2 ;  /* 0x0000000200037300 */ /* 0x000e2400000e0000 */
[----:B0-----:R-:W-:-:S04]  /*9df0*/  IADD3 R3, -R3, 0x1f, RZ ;  /* 0x0000001f03037810 */ /* 0x001fc80007ffe1ff */
[----:B------:R-:W-:Y:S01]  /*9e00*/  IADD3 R0, R0, 0x1d, -R3 ;  /* 0x0000001d00007810 */ /* 0x000fe20007ffe803 */
[----:B------:R-:W-:-:S05]  /*9e10*/  VIADD R5, R3, 0xffffffe4 ;  /* 0xffffffe403057836 */ /* 0x000fca0000000000 */
[----:B------:R-:W-:-:S04]  /*9e20*/  SHF.L.U32 R5, R2, R5, RZ ;  /* 0x0000000502057219 */ /* 0x000fc800000006ff */
[----:B------:R-:W-:-:S07]  /*9e30*/  LOP3.LUT R2, R5, 0x7, RZ, 0xc0, !PT ;  /* 0x0000000705027812 */ /* 0x000fce00078ec0ff */
.L_x_8687:
[----:B------:R-:W-:Y:S05]  /*9e40*/  BSYNC B1 ;  /* 0x0000000000017941 */ /* 0x000fea0003800000 */
.L_x_8686:
[----:B------:R-:W-:Y:S01]  /*9e50*/  IMAD.SHL.U32 R2, R2, 0x100000, RZ ;  /* 0x0010000002027824 */ /* 0x000fe200078e00ff */
[----:B------:R-:W-:-:S04]  /*9e60*/  LEA R3, R0, 0x3b800000, 0x17 ;  /* 0x3b80000000037811 */ /* 0x000fc800078eb8ff */
[----:B------:R-:W-:-:S07]  /*9e70*/  LOP3.LUT R2, R3, R2, R4, 0xfe, !PT ;  /* 0x0000000203027212 */ /* 0x000fce00078efe04 */
.L_x_8685:
[----:B------:R-:W-:Y:S05]  /*9e80*/  BSYNC B0 ;  /* 0x0000000000007941 */ /* 0x000fea0003800000 */
.L_x_8684:
[----:B------:R-:W0:Y:S01]  /*9e90*/  F2I.S64.TRUNC R2, R2 ;  /* 0x0000000200027311 */ /* 0x000e22000020d900 */
[----:B------:R-:W-:Y:S05]  /*9ea0*/  BRA `(.L_x_8669) ;  /* 0x00000004000c7947 */ /* 0x000fea0003800000 */
.L_x_8682:
        /* <DEDUP_REMOVED lines=21> */
.L_x_8691:
[----:B------:R-:W-:Y:S05]  /*a000*/  BSYNC B1 ;  /* 0x0000000000017941 */ /* 0x000fea0003800000 */
.L_x_8690:
[----:B------:R-:W-:Y:S01]  /*a010*/  IMAD.SHL.U32 R2, R2, 0x200000, RZ ;  /* 0x0020000002027824 */ /* 0x000fe200078e00ff */
[----:B------:R-:W-:-:S04]  /*a020*/  LEA R3, R0, 0x37800000, 0x17 ;  /* 0x3780000000037811 */ /* 0x000fc800078eb8ff */
[----:B------:R-:W-:-:S07]  /*a030*/  LOP3.LUT R2, R3, R2, R4, 0xfe, !PT ;  /* 0x0000000203027212 */ /* 0x000fce00078efe04 */
.L_x_8689:
[----:B------:R-:W-:Y:S05]  /*a040*/  BSYNC B0 ;  /* 0x0000000000007941 */ /* 0x000fea0003800000 */
.L_x_8688:
[----:B------:R-:W0:Y:S01]  /*a050*/  F2I.S64.TRUNC R2, R2 ;  /* 0x0000000200027311 */ /* 0x000e22000020d900 */
[----:B------:R-:W-:Y:S05]  /*a060*/  BRA `(.L_x_8669) ;  /* 0x00000000009c7947 */ /* 0x000fea0003800000 */
.L_x_8681:
        /* <DEDUP_REMOVED lines=14> */
.L_x_8695:
[----:B------:R-:W-:Y:S05]  /*a150*/  BSYNC B0 ;  /* 0x0000000000007941 */ /* 0x000fea0003800000 */
.L_x_8694:
[----:B------:R-:W0:Y:S01]  /*a160*/  F2I.S64.TRUNC R2, R2 ;  /* 0x0000000200027311 */ /* 0x000e22000020d900 */
[----:B------:R-:W-:Y:S05]  /*a170*/  BRA `(.L_x_8669) ;  /* 0x0000000000587947 */ /* 0x000fea0003800000 */
.L_x_8668:
        /* <DEDUP_REMOVED lines=16> */
.L_x_8696:
[----:B------:R-:W-:Y:S01]  /*a280*/  CS2R R2, SRZ ;  /* 0x0000000000027805 */ /* 0x000fe2000001ff00 */
[----:B------:R-:W-:Y:S06]  /*a290*/  BRA `(.L_x_8669) ;  /* 0x0000000000107947 */ /* 0x000fec0003800000 */
.L_x_8693:
[----:B------:R0:W5:Y:S01]  /*a2a0*/  LDG.E.64 R2, desc[UR36][R4.64] ;  /* 0x0000002404027981 */ /* 0x000162000c1e1b00 */
[----:B------:R-:W-:Y:S05]  /*a2b0*/  BRA `(.L_x_8669) ;  /* 0x0000000000087947 */ /* 0x000fea0003800000 */
.L_x_8692:
[----:B------:R4:W5:Y:S01]  /*a2c0*/  LDG.E R2, desc[UR36][R4.64] ;  /* 0x0000002404027981 */ /* 0x000962000c1e1900 */
[----:B------:R-:W-:-:S11]  /*a2d0*/  HFMA2.MMA R3, -RZ, RZ, 0, 0 ;  /* 0x00000000ff037435 */ /* 0x000fd600000001ff */
.L_x_8669:
        /* <DEDUP_REMOVED lines=14> */
[----:B----4-:R-:W-:Y:S01]  /*a3c0*/  IMAD.U32 R4, RZ, RZ, UR4 ;  /* 0x00000004ff047e24 */ /* 0x010fe2000f8e00ff */
        /* <DEDUP_REMOVED lines=12> */
.L_x_8698:
[----:B------:R-:W-:Y:S05]  /*a490*/  BSYNC B6 ;  /* 0x0000000000067941 */ /* 0x000fea0003800000 */
.L_x_8697:
        /* <DEDUP_REMOVED lines=14> */
.L_x_8702:
[----:B------:R-:W-:Y:S01]  /*a580*/  STG.E.U8 desc[UR36][R16.64], RZ ;  /* 0x000000ff10007986 */ /* 0x000fe2000c101124 */
[----:B------:R-:W-:Y:S05]  /*a590*/  EXIT ;  /* 0x000000000000794d */ /* 0x000fea0003800000 */
.L_x_8701:
        /* <DEDUP_REMOVED lines=8> */
.L_x_8705:
[----:B------:R-:W-:Y:S01]  /*a620*/  STG.E desc[UR36][R16.64], RZ ;  /* 0x000000ff10007986 */ /* 0x000fe2000c101924 */
[----:B------:R-:W-:Y:S05]  /*a630*/  EXIT ;  /* 0x000000000000794d */ /* 0x000fea0003800000 */
.L_x_8704:
[----:B------:R-:W-:Y:S01]  /*a640*/  STG.E.U16 desc[UR36][R16.64], RZ ;  /* 0x000000ff10007986 */ /* 0x000fe2000c101524 */
[----:B------:R-:W-:Y:S05]  /*a650*/  EXIT ;  /* 0x000000000000794d */ /* 0x000fea0003800000 */
.L_x_8700:
        /* <DEDUP_REMOVED lines=8> */
.L_x_8707:
[----:B------:R-:W-:Y:S01]  /*a6e0*/  STG.E.U16 desc[UR36][R16.64], RZ ;  /* 0x000000ff10007986 */ /* 0x000fe2000c101524 */
[----:B------:R-:W-:Y:S05]  /*a6f0*/  EXIT ;  /* 0x000000000000794d */ /* 0x000fea0003800000 */
.L_x_8706:
        /* <DEDUP_REMOVED lines=8> */
.L_x_8709:
[----:B------:R-:W-:Y:S01]  /*a780*/  STG.E desc[UR36][R16.64], RZ ;  /* 0x000000ff10007986 */ /* 0x000fe2000c101924 */
[----:B------:R-:W-:Y:S05]  /*a790*/  EXIT ;  /* 0x000000000000794d */ /* 0x000fea0003800000 */
.L_x_8708:
[----:B------:R-:W-:Y:S01]  /*a7a0*/  STG.E.64 desc[UR36][R16.64], RZ ;  /* 0x000000ff10007986 */ /* 0x000fe2000c101b24 */
[----:B------:R-:W-:Y:S05]  /*a7b0*/  EXIT ;  /* 0x000000000000794d */ /* 0x000fea0003800000 */
.L_x_8699:
        /* <DEDUP_REMOVED lines=10> */
.L_x_8712:
[----:B------:R-:W-:Y:S01]  /*a860*/  STG.E.128 desc[UR36][R16.64], RZ ;  /* 0x000000ff10007986 */ /* 0x000fe2000c101d24 */
[----:B------:R-:W-:Y:S05]  /*a870*/  EXIT ;  /* 0x000000000000794d */ /* 0x000fea0003800000 */
.L_x_8711:
        /* <DEDUP_REMOVED lines=8> */
.L_x_8714:
[----:B------:R-:W-:Y:S01]  /*a900*/  STG.E.U8 desc[UR36][R16.64], RZ ;  /* 0x000000ff10007986 */ /* 0x000fe2000c101124 */
[----:B------:R-:W-:Y:S05]  /*a910*/  EXIT ;  /* 0x000000000000794d */ /* 0x000fea0003800000 */
.L_x_8713:
[----:B------:R-:W-:Y:S01]  /*a920*/  STG.E.U16 desc[UR36][R16.64], RZ ;  /* 0x000000ff10007986 */ /* 0x000fe2000c101524 */
[----:B------:R-:W-:Y:S05]  /*a930*/  EXIT ;  /* 0x000000000000794d */ /* 0x000fea0003800000 */
.L_x_8710:
        /* <DEDUP_REMOVED lines=10> */
.L_x_8717:
[----:B------:R-:W-:Y:S01]  /*a9e0*/  STG.E.U8 desc[UR36][R16.64], RZ ;  /* 0x000000ff10007986 */ /* 0x000fe2000c101124 */
[----:B------:R-:W-:Y:S05]  /*a9f0*/  EXIT ;  /* 0x000000000000794d */ /* 0x000fea0003800000 */
.L_x_8716:
[----:B------:R-:W-:Y:S01]  /*aa00*/  STG.E.U8 desc[UR36][R16.64], RZ ;  /* 0x000000ff10007986 */ /* 0x000fe2000c101124 */
[----:B------:R-:W-:Y:S05]  /*aa10*/  EXIT ;  /* 0x000000000000794d */ /* 0x000fea0003800000 */
.L_x_8715:
[----:B------:R-:W-:-:S13]  /*aa20*/  ISETP.NE.AND P0, PT, R0, 0x1c, PT ;  /* 0x0000001c0000780c */ /* 0x000fda0003f05270 */
[----:B------:R-:W-:Y:S05]  /*aa30*/  @!P0 BRA `(.L_x_8718) ;  /* 0x0000000000608947 */ /* 0x000fea0003800000 */
[----:B------:R-:W-:-:S13]  /*aa40*/  ISETP.NE.AND P0, PT, R0, 0x1d, PT ;  /* 0x0000001d0000780c */ /* 0x000fda0003f05270 */
[----:B------:R-:W-:Y:S05]  /*aa50*/  @!P0 BRA `(.L_x_8719) ;  /* 0x0000000000508947 */ /* 0x000fea0003800000 */
[----:B------:R-:W-:-:S13]  /*aa60*/  ISETP.NE.AND P0, PT, R0, 0x2c, PT ;  /* 0x0000002c0000780c */ /* 0x000fda0003f05270 */
[----:B------:R0:W-:Y:S01]  /*aa70*/  @!P0 STG.E.U8 desc[UR36][R16.64], RZ ;  /* 0x000000ff10008986 */ /* 0x0001e2000c101124 */
[----:B------:R-:W-:Y:S05]  /*aa80*/  @!P0 EXIT ;  /* 0x000000000000894d */ /* 0x000fea0003800000 */
.L_x_8703:
[----:B------:R-:W-:Y:S01]  /*aa90*/  MOV R0, 0x0 ;  /* 0x0000000000007802 */ /* 0x000fe20000000f00 */
[----:B------:R-:W-:Y:S01]  /*aaa0*/  ULDC.64 UR4, c[0x4][0x118] ;  /* 0x0100460000047ab9 */ /* 0x000fe20000000a00 */
[----:B------:R-:W-:Y:S01]  /*aab0*/  ULDC.64 UR6, c[0x4][0x28] ;  /* 0x01000a0000067ab9 */ /* 0x000fe20000000a00 */
[----:B----4-:R-:W-:Y:S01]  /*aac0*/  IMAD.U32 R4, RZ, RZ, UR4 ;  /* 0x00000004ff047e24 */ /* 0x010fe2000f8e00ff */
[----:B------:R1:W2:Y:S01]  /*aad0*/  LDC.64 R2, c[0x4][R0] ;  /* 0x0100000000027b82 */ /* 0x0002a20000000a00 */
[----:B------:R-:W-:Y:S01]  /*aae0*/  IMAD.U32 R5, RZ, RZ, UR5 ;  /* 0x00000005ff057e24 */ /* 0x000fe2000f8e00ff */
[----:B------:R-:W-:Y:S01]  /*aaf0*/  ULDC.64 UR4, c[0x4][0x120] ;  /* 0x0100480000047ab9 */ /* 0x000fe20000000a00 */
[----:B------:R-:W-:Y:S01]  /*ab00*/  HFMA2.MMA R8, -RZ, RZ, 0, 6.020069122314453125e-06 ;  /* 0x00000065ff087435 */ /* 0x000fe200000001ff */
[----:B------:R-:W-:Y:S01]  /*ab10*/  MOV R6, UR4 ;  /* 0x0000000400067c02 */ /* 0x000fe20008000f00 */
[----:B------:R-:W-:Y:S02]  /*ab20*/  IMAD.U32 R7, RZ, RZ, UR5 ;  /* 0x00000005ff077e24 */ /* 0x000fe4000f8e00ff */
[----:B------:R-:W-:-:S02]  /*ab30*/  IMAD.U32 R10, RZ, RZ, UR6 ;  /* 0x00000006ff0a7e24 */ /* 0x000fc4000f8e00ff */
[----:B------:R-:W-:Y:S02]  /*ab40*/  IMAD.U32 R11, RZ, RZ, UR7 ;  /* 0x00000007ff0b7e24 */ /* 0x000fe4000f8e00ff */
[----:B------:R-:W-:Y:S02]  /*ab50*/  IMAD.MOV.U32 R12, RZ, RZ, 0x1 ;  /* 0x00000001ff0c7424 */ /* 0x000fe400078e00ff */
[----:B-1----:R-:W-:-:S07]  /*ab60*/  IMAD.MOV.U32 R13, RZ, RZ, RZ ;  /* 0x000000ffff0d7224 */ /* 0x002fce00078e00ff */
[----:B------:R-:W-:-:S07]  /*ab70*/  LEPC R20, `(.L_x_8720) ;  /* 0x000000001014794e */ /* 0x000fce0000000000 */
[----:B0-2---:R-:W-:Y:S05]  /*ab80*/  CALL.ABS.NOINC R2 ;  /* 0x0000000002007343 */ /* 0x005fea0003c00000 */
.L_x_8720:
[----:B------:R-:W-:Y:S05]  /*ab90*/  EXIT ;  /* 0x000000000000794d */ /* 0x000fea0003800000 */
.L_x_8719:
[----:B------:R-:W-:Y:S01]  /*aba0*/  STG.E.64 desc[UR36][R16.64], RZ ;  /* 0x000000ff10007986 */ /* 0x000fe2000c101b24 */
[----:B------:R-:W-:Y:S05]  /*abb0*/  EXIT ;  /* 0x000000000000794d */ /* 0x000fea0003800000 */
.L_x_8718:
[----:B------:R-:W-:Y:S01]  /*abc0*/  STG.E desc[UR36][R16.64], RZ ;  /* 0x000000ff10007986 */ /* 0x000fe2000c101924 */
[----:B------:R-:W-:Y:S05]  /*abd0*/  EXIT ;  /* 0x000000000000794d */ /* 0x000fea0003800000 */
.L_x_8721:
        /* <DEDUP_REMOVED lines=10> */
.L_x_32270:


//--------------------- .text._ZN2at6native27unrolled_elementwise_kernelIZZZNS0_67_GLOBAL__N__bb565c37_34_ValidateCompressedIndicesKernel_cu_33a4b88b42_validate_compressed_sparse_indices_kernelILNS2_8CDimNameE1ENS2_18CUDAKernelLauncherENS2_14EmptyVecKernelENS2_8DummyVecELm0EEEvRKNS_6TensorESA_lllENKUlvE0_clEvENKUlvE0_clEvEUllE_St5arrayIPcLm2EELi4E23TrivialOffsetCalculatorILi1EjESI_NS0_6memory12LoadWithCastILi1EEENSJ_13StoreWithCastILi1EEEEEviT_T0_T2_T3_T4_T5_ --------------------------
	.section	.text._ZN2at6native27unrolled_elementwise_kernelIZZZNS0_67_GLOBAL__N__bb565c37_34_ValidateCompressedIndicesKernel_cu_33a4b88b42_validate_compressed_sparse_indices_kernelILNS2_8CDimNameE1ENS2_18CUDAKernelLauncherENS2_14EmptyVecKernelENS2_8DummyVecELm0EEEvRKNS_6TensorESA_lllENKUlvE0_clEvENKUlvE0_clEvEUllE_St5arrayIPcLm2EELi4E23TrivialOffsetCalculatorILi1EjESI_NS0_6memory12LoadWithCastILi1EEENSJ_13StoreWithCastILi1EEEEEviT_T0_T2_T3_T4_T5_,"ax",@progbits
	.align	128
        .global         _ZN2at6native27unrolled_elementwise_kernelIZZZNS0_67_GLOBAL__N__bb565c37_34_ValidateCompressedIndicesKernel_cu_33a4b88b42_validate_compressed_sparse_indices_kernelILNS2_8CDimNameE1ENS2_18CUDAKernelLauncherENS2_14EmptyVecKernelENS2_8DummyVecELm0EEEvRKNS_6TensorESA_lllENKUlvE0_clEvENKUlvE0_clEvEUllE_St5arrayIPcLm2EELi4E23TrivialOffsetCalculatorILi1EjESI_NS0_6memory12LoadWithCastILi1EEENSJ_13StoreWithCastILi1EEEEEviT_T0_T2_T3_T4_T5_
        .type           _ZN2at6native27unrolled_elementwise_kernelIZZZNS0_67_GLOBAL__N__bb565c37_34_ValidateCompressedIndicesKernel_cu_33a4b88b42_validate_compressed_sparse_indices_kernelILNS2_8CDimNameE1ENS2_18CUDAKernelLauncherENS2_14EmptyVecKernelENS2_8DummyVecELm0EEEvRKNS_6TensorESA_lllENKUlvE0_clEvENKUlvE0_clEvEUllE_St5arrayIPcLm2EELi4E23TrivialOffsetCalculatorILi1EjESI_NS0_6memory12LoadWithCastILi1EEENSJ_13StoreWithCastILi1EEEEEviT_T0_T2_T3_T4_T5_,@function
        .size           _ZN2at6native27unrolled_elementwise_kernelIZZZNS0_67_GLOBAL__N__bb565c37_34_ValidateCompressedIndicesKernel_cu_33a4b88b42_validate_compressed_sparse_indices_kernelILNS2_8CDimNameE1ENS2_18CUDAKernelLauncherENS2_14EmptyVecKernelENS2_8DummyVecELm0EEEvRKNS_6TensorESA_lllENKUlvE0_clEvENKUlvE0_clEvEUllE_St5arrayIPcLm2EELi4E23TrivialOffsetCalculatorILi1EjESI_NS0_6memory12LoadWithCastILi1EEENSJ_13StoreWithCastILi1EEEEEviT_T0_T2_T3_T4_T5_,(.L_x_32271 - _ZN2at6native27unrolled_elementwise_kernelIZZZNS0_67_GLOBAL__N__bb565c37_34_ValidateCompressedIndicesKernel_cu_33a4b88b42_validate_compressed_sparse_indices_kernelILNS2_8CDimNameE1ENS2_18CUDAKernelLauncherENS2_14EmptyVecKernelENS2_8DummyVecELm0EEEvRKNS_6TensorESA_lllENKUlvE0_clEvENKUlvE0_clEvEUllE_St5arrayIPcLm2EELi4E23TrivialOffsetCalculatorILi1EjESI_NS0_6memory12LoadWithCastILi1EEENSJ_13StoreWithCastILi1EEEEEviT_T0_T2_T3_T4_T5_)
        .other          _ZN2at6native27unrolled_elementwise_kernelIZZZNS0_67_GLOBAL__N__bb565c37_34_ValidateCompressedIndicesKernel_cu_33a4b88b42_validate_compressed_sparse_indices_kernelILNS2_8CDimNameE1ENS2_18CUDAKernelLauncherENS2_14EmptyVecKernelENS2_8DummyVecELm0EEEvRKNS_6TensorESA_lllENKUlvE0_clEvENKUlvE0_clEvEUllE_St5arrayIPcLm2EELi4E23TrivialOffsetCalculatorILi1EjESI_NS0_6memory12LoadWithCastILi1EEENSJ_13StoreWithCastILi1EEEEEviT_T0_T2_T3_T4_T5_,@"STO_CUDA_ENTRY STV_DEFAULT"
_ZN2at6native27unrolled_elementwise_kernelIZZZNS0_67_GLOBAL__N__bb565c37_34_ValidateCompressedIndicesKernel_cu_33a4b88b42_validate_compressed_sparse_indices_kernelILNS2_8CDimNameE1ENS2_18CUDAKernelLauncherENS2_14EmptyVecKernelENS2_8DummyVecELm0EEEvRKNS_6TensorESA_lllENKUlvE0_clEvENKUlvE0_clEvEUllE_St5arrayIPcLm2EELi4E23TrivialOffsetCalculatorILi1EjESI_NS0_6memory12LoadWithCastILi1EEENSJ_13StoreWithCastILi1EEEEEviT_T0_T2_T3_T4_T5_:
.text._ZN2at6native27unrolled_elementwise_kernelIZZZNS0_67_GLOBAL__N__bb565c37_34_ValidateCompressedIndicesKernel_cu_33a4b88b42_validate_compressed_sparse_indices_kernelILNS2_8CDimNameE1ENS2_18CUDAKernelLauncherENS2_14EmptyVecKernelENS2_8DummyVecELm0EEEvRKNS_6TensorESA_lllENKUlvE0_clEvENKUlvE0_clEvEUllE_St5arrayIPcLm2EELi4E23TrivialOffsetCalculatorILi1EjESI_NS0_6memory12LoadWithCastILi1EEENSJ_13StoreWithCastILi1EEEEEviT_T0_T2_T3_T4_T5_:
[----:B------:R-:W0:Y:S01]  /*0000*/  LDC R1, c[0x0][0x28] ;  /* 0x00000a00ff017b82 */ /* 0x000e220000000800 */
[----:B------:R-:W1:Y:S07]  /*0010*/  S2R R26, SR_CTAID.X ;  /* 0x00000000001a7919 */ /* 0x000e6e0000002500 */
[----:B------:R-:W1:Y:S01]  /*0020*/  LDC R3, c[0x0][0x210] ;  /* 0x00008400ff037b82 */ /* 0x000e620000000800 */
[----:B------:R-:W-:Y:S01]  /*0030*/  ULDC.64 UR36, c[0x0][0x208] ;  /* 0x0000820000247ab9 */ /* 0x000fe20000000a00 */
[----:B------:R-:W-:Y:S01]  /*0040*/  BSSY B6, `(.L_x_8722) ;  /* 0x00000f4000067945 */ /* 0x000fe20003800000 */
[----:B------:R-:W2:Y:S01]  /*0050*/  S2R R25, SR_TID.X ;  /* 0x0000000000197919 */ /* 0x000ea20000002100 */
[----:B------:R-:W-:-:S02]  /*0060*/  CS2R R28, SRZ ;  /* 0x00000000001c7805 */ /* 0x000fc4000001ff00 */
[----:B------:R-:W-:Y:S02]  /*0070*/  CS2R R22, SRZ ;  /* 0x0000000000167805 */ /* 0x000fe4000001ff00 */
[----:B------:R-:W3:Y:S01]  /*0080*/  LDC.U8 R24, c[0x0][0x244] ;  /* 0x00009100ff187b82 */ /* 0x000ee20000000000 */
[----:B-1----:R-:W-:-:S05]  /*0090*/  IMAD R2, R26, -0x200, R3 ;  /* 0xfffffe001a027824 */ /* 0x002fca00078e0203 */
[----:B--2---:R-:W-:-:S13]  /*00a0*/  ISETP.GE.AND P0, PT, R25, R2, PT ;  /* 0x000000021900720c */ /* 0x004fda0003f06270 */
[----:B0--3--:R-:W-:Y:S05]  /*00b0*/  @P0 BRA `(.L_x_8723) ;  /* 0x0000000c00b00947 */ /* 0x009fea0003800000 */
[----:B------:R-:W0:Y:S01]  /*00c0*/  LDC.64 R4, c[0x0][0x238] ;  /* 0x00008e00ff047b82 */ /* 0x000e220000000a00 */
[----:B------:R-:W-:Y:S01]  /*00d0*/  PRMT R0, R24, 0x9910, RZ ;  /* 0x0000991018007816 */ /* 0x000fe200000000ff */
[----:B------:R-:W-:Y:S01]  /*00e0*/  IMAD R25, R26, 0x200, R25 ;  /* 0x000002001a197824 */ /* 0x000fe200078e0219 */
[----:B------:R-:W-:Y:S02]  /*00f0*/  ULDC UR4, c[0x0][0x248] ;  /* 0x0000920000047ab9 */ /* 0x000fe40000000800 */
[----:B------:R-:W-:Y:S01]  /*0100*/  ISETP.GT.AND P0, PT, R0, 0x9, PT ;  /* 0x000000090000780c */ /* 0x000fe20003f04270 */
[----:B------:R-:W-:-:S05]  /*0110*/  IMAD R25, R25, UR4, RZ ;  /* 0x0000000419197c24 */ /* 0x000fca000f8e02ff */
        /* <DEDUP_REMOVED lines=14> */
.L_x_8727:
[----:B------:R1:W5:Y:S01]  /*0200*/  LDG.E.U8 R22, desc[UR36][R4.64] ;  /* 0x0000002404167981 */ /* 0x000362000c1e1100 */
[----:B------:R-:W-:Y:S01]  /*0210*/  IMAD.MOV.U32 R23, RZ, RZ, RZ ;  /* 0x000000ffff177224 */ /* 0x000fe200078e00ff */
[----:B------:R-:W-:Y:S06]  /*0220*/  BRA `(.L_x_8729) ;  /* 0x0000000c004c7947 */ /* 0x000fec0003800000 */
.L_x_8726:
        /* <DEDUP_REMOVED lines=8> */
.L_x_8731:
[----:B------:R-:W2:Y:S02]  /*02b0*/  LDG.E R22, desc[UR36][R4.64] ;  /* 0x0000002404167981 */ /* 0x000ea4000c1e1900 */
[----:B--2---:R-:W-:Y:S01]  /*02c0*/  SHF.R.S32.HI R23, RZ, 0x1f, R22 ;  /* 0x0000001fff177819 */ /* 0x004fe20000011416 */
[----:B------:R-:W-:Y:S06]  /*02d0*/  BRA `(.L_x_8729) ;  /* 0x0000000c00207947 */ /* 0x000fec0003800000 */
.L_x_8730:
[----:B------:R-:W2:Y:S02]  /*02e0*/  LDG.E.S16 R22, desc[UR36][R4.64] ;  /* 0x0000002404167981 */ /* 0x000ea4000c1e1700 */
[----:B--2---:R-:W-:Y:S01]  /*02f0*/  SHF.R.S32.HI R23, RZ, 0x1f, R22 ;  /* 0x0000001fff177819 */ /* 0x004fe20000011416 */
[----:B------:R-:W-:Y:S06]  /*0300*/  BRA `(.L_x_8729) ;  /* 0x0000000c00147947 */ /* 0x000fec0003800000 */
.L_x_8725:
        /* <DEDUP_REMOVED lines=9> */
.L_x_8733:
[----:B------:R-:W2:Y:S02]  /*03a0*/  LDG.E.U16 R4, desc[UR36][R4.64] ;  /* 0x0000002404047981 */ /* 0x000ea4000c1e1500 */
[----:B--2---:R-:W-:-:S06]  /*03b0*/  HADD2.F32 R22, -RZ, R4.H0_H0 ;  /* 0x20000004ff167230 */ /* 0x004fcc0000004100 */
[----:B------:R-:W0:Y:S01]  /*03c0*/  F2I.S64.TRUNC R22, R22 ;  /* 0x0000001600167311 */ /* 0x000e22000020d900 */
[----:B------:R-:W-:Y:S05]  /*03d0*/  BRA `(.L_x_8729) ;  /* 0x0000000800e07947 */ /* 0x000fea0003800000 */
.L_x_8732:
        /* <DEDUP_REMOVED lines=9> */
.L_x_8735:
[----:B------:R-:W2:Y:S02]  /*0470*/  LDG.E.U16 R4, desc[UR36][R4.64] ;  /* 0x0000002404047981 */ /* 0x000ea4000c1e1500 */
[----:B--2---:R-:W-:-:S06]  /*0480*/  HADD2.F32 R22, -RZ, R4.H0_H0 ;  /* 0x20000004ff167230 */ /* 0x004fcc0000004100 */
[----:B------:R-:W4:Y:S01]  /*0490*/  F2I.S64.TRUNC R22, R22 ;  /* 0x0000001600167311 */ /* 0x000f22000020d900 */
[----:B------:R-:W-:Y:S05]  /*04a0*/  BRA `(.L_x_8729) ;  /* 0x0000000800ac7947 */ /* 0x000fea0003800000 */
.L_x_8734:
[----:B------:R-:W2:Y:S02]  /*04b0*/  LDG.E.64 R4, desc[UR36][R4.64] ;  /* 0x0000002404047981 */ /* 0x000ea4000c1e1b00 */
[----:B--2---:R2:W3:Y:S01]  /*04c0*/  F2I.S64.F64.TRUNC R22, R4 ;  /* 0x0000000400167311 */ /* 0x0044e2000030d900 */
[----:B------:R-:W-:Y:S05]  /*04d0*/  BRA `(.L_x_8729) ;  /* 0x0000000800a07947 */ /* 0x000fea0003800000 */
.L_x_8724:
        /* <DEDUP_REMOVED lines=13> */
.L_x_8738:
[----:B------:R-:W2:Y:S02]  /*05b0*/  LDG.E.64 R4, desc[UR36][R4.64] ;  /* 0x0000002404047981 */ /* 0x000ea4000c1e1b00 */
[----:B--2---:R0:W1:Y:S01]  /*05c0*/  F2I.S64.F64.TRUNC R22, R4 ;  /* 0x0000000400167311 */ /* 0x004062000030d900 */
[----:B------:R-:W-:Y:S05]  /*05d0*/  BRA `(.L_x_8729) ;  /* 0x0000000800607947 */ /* 0x000fea0003800000 */
.L_x_8737:
        /* <DEDUP_REMOVED lines=27> */
.L_x_8740:
[----:B------:R-:W2:Y:S02]  /*0790*/  LDG.E.U8 R4, desc[UR36][R4.64] ;  /* 0x0000002404047981 */ /* 0x000ea4000c1e1100 */
[----:B--2---:R-:W-:-:S05]  /*07a0*/  IMAD.SHL.U32 R0, R4, 0x2000000, RZ ;  /* 0x0200000004007824 */ /* 0x004fca00078e00ff */
[----:B------:R-:W-:-:S13]  /*07b0*/  ISETP.GE.U32.AND P0, PT, R0, 0x8000000, PT ;  /* 0x080000000000780c */ /* 0x000fda0003f06070 */
[C---:B------:R-:W-:Y:S02]  /*07c0*/  @P0 IMAD.SHL.U32 R3, R4.reuse, 0x200000, RZ ;  /* 0x0020000004030824 */ /* 0x040fe400078e00ff */
[----:B------:R-:W-:-:S03]  /*07d0*/  @!P0 IMAD.SHL.U32 R0, R4, 0x100, RZ ;  /* 0x0000010004008824 */ /* 0x000fc600078e00ff */
[----:B------:R-:W-:Y:S02]  /*07e0*/  @P0 LOP3.LUT R3, R3, 0xfe00000, RZ, 0xc0, !PT ;  /* 0x0fe0000003030812 */ /* 0x000fe400078ec0ff */
        /* <DEDUP_REMOVED lines=9> */
.L_x_8739:
[----:B------:R-:W2:Y:S02]  /*0880*/  LDG.E.U16 R22, desc[UR36][R4.64] ;  /* 0x0000002404167981 */ /* 0x000ea4000c1e1500 */
[----:B--2---:R-:W-:-:S06]  /*0890*/  IMAD.U32 R22, R22, 0x10000, RZ ;  /* 0x0001000016167824 */ /* 0x004fcc00078e00ff */
[----:B------:R-:W0:Y:S01]  /*08a0*/  F2I.S64.TRUNC R22, R22 ;  /* 0x0000001600167311 */ /* 0x000e22000020d900 */
[----:B------:R-:W-:Y:S05]  /*08b0*/  BRA `(.L_x_8729) ;  /* 0x0000000400a87947 */ /* 0x000fea0003800000 */
.L_x_8736:
        /* <DEDUP_REMOVED lines=11> */
.L_x_8743:
        /* <DEDUP_REMOVED lines=21> */
.L_x_8747:
[----:B------:R-:W-:Y:S05]  /*0ac0*/  BSYNC B1 ;  /* 0x0000000000017941 */ /* 0x000fea0003800000 */
.L_x_8746:
[----:B------:R-:W-:Y:S01]  /*0ad0*/  IMAD.SHL.U32 R3, R3, 0x100000, RZ ;  /* 0x0010000003037824 */ /* 0x000fe200078e00ff */
[----:B------:R-:W-:-:S04]  /*0ae0*/  LEA R5, R0, 0x3b800000, 0x17 ;  /* 0x3b80000000057811 */ /* 0x000fc800078eb8ff */
[----:B------:R-:W-:-:S07]  /*0af0*/  LOP3.LUT R22, R5, R3, R22, 0xfe, !PT ;  /* 0x0000000305167212 */ /* 0x000fce00078efe16 */
.L_x_8745:
[----:B------:R-:W-:Y:S05]  /*0b00*/  BSYNC B0 ;  /* 0x0000000000007941 */ /* 0x000fea0003800000 */
.L_x_8744:
[----:B------:R-:W0:Y:S01]  /*0b10*/  F2I.S64.TRUNC R22, R22 ;  /* 0x0000001600167311 */ /* 0x000e22000020d900 */
[----:B------:R-:W-:Y:S05]  /*0b20*/  BRA `(.L_x_8729) ;  /* 0x00000004000c7947 */ /* 0x000fea0003800000 */
.L_x_8742:
        /* <DEDUP_REMOVED lines=21> */
.L_x_8751:
[----:B------:R-:W-:Y:S05]  /*0c80*/  BSYNC B1 ;  /* 0x0000000000017941 */ /* 0x000fea0003800000 */
.L_x_8750:
[----:B------:R-:W-:Y:S01]  /*0c90*/  IMAD.SHL.U32 R3, R3, 0x200000, RZ ;  /* 0x0020000003037824 */ /* 0x000fe200078e00ff */
[----:B------:R-:W-:-:S04]  /*0ca0*/  LEA R5, R0, 0x37800000, 0x17 ;  /* 0x3780000000057811 */ /* 0x000fc800078eb8ff */
[----:B------:R-:W-:-:S07]  /*0cb0*/  LOP3.LUT R22, R5, R3, R22, 0xfe, !PT ;  /* 0x0000000305167212 */ /* 0x000fce00078efe16 */
.L_x_8749:
[----:B------:R-:W-:Y:S05]  /*0cc0*/  BSYNC B0 ;  /* 0x0000000000007941 */ /* 0x000fea0003800000 */
.L_x_8748:
[----:B------:R-:W0:Y:S01]  /*0cd0*/  F2I.S64.TRUNC R22, R22 ;  /* 0x0000001600167311 */ /* 0x000e22000020d900 */
[----:B------:R-:W-:Y:S05]  /*0ce0*/  BRA `(.L_x_8729) ;  /* 0x00000000009c7947 */ /* 0x000fea0003800000 */
.L_x_8741:
        /* <DEDUP_REMOVED lines=14> */
.L_x_8755:
[----:B------:R-:W-:Y:S05]  /*0dd0*/  BSYNC B0 ;  /* 0x0000000000007941 */ /* 0x000fea0003800000 */
.L_x_8754:
[----:B------:R-:W0:Y:S01]  /*0de0*/  F2I.S64.TRUNC R22, R22 ;  /* 0x0000001600167311 */ /* 0x000e22000020d900 */
[----:B------:R-:W-:Y:S05]  /*0df0*/  BRA `(.L_x_8729) ;  /* 0x0000000000587947 */ /* 0x000fea0003800000 */
.L_x_8728:
        /* <DEDUP_REMOVED lines=16> */
.L_x_8756:
[----:B------:R-:W-:Y:S01]  /*0f00*/  CS2R R22, SRZ ;  /* 0x0000000000167805 */ /* 0x000fe2000001ff00 */
[----:B------:R-:W-:Y:S06]  /*0f10*/  BRA `(.L_x_8729) ;  /* 0x0000000000107947 */ /* 0x000fec0003800000 */
.L_x_8753:
[----:B------:R0:W5:Y:S01]  /*0f20*/  LDG.E.64 R22, desc[UR36][R4.64] ;  /* 0x0000002404167981 */ /* 0x000162000c1e1b00 */
[----:B------:R-:W-:Y:S05]  /*0f30*/  BRA `(.L_x_8729) ;  /* 0x0000000000087947 */ /* 0x000fea0003800000 */
.L_x_8752:
[----:B------:R0:W5:Y:S01]  /*0f40*/  LDG.E R22, desc[UR36][R4.64] ;  /* 0x0000002404167981 */ /* 0x000162000c1e1900 */
[----:B------:R-:W-:-:S07]  /*0f50*/  IMAD.MOV.U32 R23, RZ, RZ, RZ ;  /* 0x000000ffff177224 */ /* 0x000fce00078e00ff */
.L_x_8729:
[----:B------:R-:W2:Y:S02]  /*0f60*/  S2R R25, SR_TID.X ;  /* 0x0000000000197919 */ /* 0x000ea40000002100 */
[----:B--2---:R-:W-:-:S07]  /*0f70*/  VIADD R25, R25, 0x80 ;  /* 0x0000008019197836 */ /* 0x004fce0000000000 */
.L_x_8723:
[----:B------:R-:W-:Y:S05]  /*0f80*/  BSYNC B6 ;  /* 0x0000000000067941 */ /* 0x000fea0003800000 */
.L_x_8722:
[----:B------:R-:W-:Y:S01]  /*0f90*/  ISETP.GE.AND P0, PT, R25, R2, PT ;  /* 0x000000021900720c */ /* 0x000fe20003f06270 */
[----:B------:R-:W-:-:S12]  /*0fa0*/  BSSY B6, `(.L_x_8757) ;  /* 0x00000ed000067945 */ /* 0x000fd80003800000 */
[----:B------:R-:W-:Y:S05]  /*0fb0*/  @P0 BRA `(.L_x_8758) ;  /* 0x0000000c00ac0947 */ /* 0x000fea0003800000 */
[----:B01----:R-:W0:Y:S01]  /*0fc0*/  LDC.64 R4, c[0x0][0x238] ;  /* 0x00008e00ff047b82 */ /* 0x003e220000000a00 */
[----:B------:R-:W-:Y:S01]  /*0fd0*/  IMAD R0, R26, 0x200, R25 ;  /* 0x000002001a007824 */ /* 0x000fe200078e0219 */
[----:B------:R-:W-:Y:S01]  /*0fe0*/  PRMT R6, R24, 0x9910, RZ ;  /* 0x0000991018067816 */ /* 0x000fe200000000ff */
[----:B------:R-:W-:Y:S02]  /*0ff0*/  ULDC UR4, c[0x0][0x248] ;  /* 0x0000920000047ab9 */ /* 0x000fe40000000800 */
[----:B------:R-:W-:Y:S02]  /*1000*/  IMAD R3, R0, UR4, RZ ;  /* 0x0000000400037c24 */ /* 0x000fe4000f8e02ff */
[----:B------:R-:W-:-:S05]  /*1010*/  IMAD.MOV.U32 R0, RZ, RZ, R6 ;  /* 0x000000ffff007224 */ /* 0x000fca00078e0006 */
[----:B------:R-:W-:Y:S02]  /*1020*/  ISETP.GT.AND P1, PT, R0, 0x9, PT ;  /* 0x000000090000780c */ /* 0x000fe40003f24270 */
[----:B0-----:R-:W-:-:S05]  /*1030*/  IADD3 R4, P0, R3, R4, RZ ;  /* 0x0000000403047210 */ /* 0x001fca0007f1e0ff */
[----:B------:R-:W-:-:S06]  /*1040*/  IMAD.X R5, RZ, RZ, R5, P0 ;  /* 0x000000ffff057224 */ /* 0x000fcc00000e0605 */
        /* <DEDUP_REMOVED lines=12> */
.L_x_8762:
[----:B------:R0:W5:Y:S01]  /*1110*/  LDG.E.U8 R28, desc[UR36][R4.64] ;  /* 0x00000024041c7981 */ /* 0x000162000c1e1100 */
[----:B------:R-:W-:Y:S01]  /*1120*/  IMAD.MOV.U32 R29, RZ, RZ, RZ ;  /* 0x000000ffff1d7224 */ /* 0x000fe200078e00ff */
[----:B------:R-:W-:Y:S06]  /*1130*/  BRA `(.L_x_8764) ;  /* 0x0000000c00487947 */ /* 0x000fec0003800000 */
.L_x_8761:
        /* <DEDUP_REMOVED lines=8> */
.L_x_8766:
[----:B------:R-:W2:Y:S02]  /*11c0*/  LDG.E R28, desc[UR36][R4.64] ;  /* 0x00000024041c7981 */ /* 0x000ea4000c1e1900 */
[----:B--2---:R-:W-:Y:S01]  /*11d0*/  SHF.R.S32.HI R29, RZ, 0x1f, R28 ;  /* 0x0000001fff1d7819 */ /* 0x004fe2000001141c */
[----:B------:R-:W-:Y:S06]  /*11e0*/  BRA `(.L_x_8764) ;  /* 0x0000000c001c7947 */ /* 0x000fec0003800000 */
.L_x_8765:
[----:B------:R-:W2:Y:S02]  /*11f0*/  LDG.E.S16 R28, desc[UR36][R4.64] ;  /* 0x00000024041c7981 */ /* 0x000ea4000c1e1700 */
[----:B--2---:R-:W-:Y:S01]  /*1200*/  SHF.R.S32.HI R29, RZ, 0x1f, R28 ;  /* 0x0000001fff1d7819 */ /* 0x004fe2000001141c */
[----:B------:R-:W-:Y:S06]  /*1210*/  BRA `(.L_x_8764) ;  /* 0x0000000c00107947 */ /* 0x000fec0003800000 */
.L_x_8760:
        /* <DEDUP_REMOVED lines=9> */
.L_x_8768:
[----:B------:R-:W2:Y:S02]  /*12b0*/  LDG.E.U16 R4, desc[UR36][R4.64] ;  /* 0x0000002404047981 */ /* 0x000ea4000c1e1500 */
[----:B--2---:R-:W-:-:S06]  /*12c0*/  HADD2.F32 R28, -RZ, R4.H0_H0 ;  /* 0x20000004ff1c7230 */ /* 0x004fcc0000004100 */
[----:B------:R-:W0:Y:S01]  /*12d0*/  F2I.S64.TRUNC R28, R28 ;  /* 0x0000001c001c7311 */ /* 0x000e22000020d900 */
[----:B------:R-:W-:Y:S05]  /*12e0*/  BRA `(.L_x_8764) ;  /* 0x0000000800dc7947 */ /* 0x000fea0003800000 */
.L_x_8767:
        /* <DEDUP_REMOVED lines=9> */
.L_x_8770:
[----:B------:R-:W2:Y:S02]  /*1380*/  LDG.E.U16 R4, desc[UR36][R4.64] ;  /* 0x0000002404047981 */ /* 0x000ea4000c1e1500 */
[----:B--2---:R-:W-:-:S06]  /*1390*/  HADD2.F32 R28, -RZ, R4.H0_H0 ;  /* 0x20000004ff1c7230 */ /* 0x004fcc0000004100 */
[----:B------:R-:W0:Y:S01]  /*13a0*/  F2I.S64.TRUNC R28, R28 ;  /* 0x0000001c001c7311 */ /* 0x000e22000020d900 */
[----:B------:R-:W-:Y:S05]  /*13b0*/  BRA `(.L_x_8764) ;  /* 0x0000000800a87947 */ /* 0x000fea0003800000 */
.L_x_8769:
[----:B------:R-:W2:Y:S02]  /*13c0*/  LDG.E.64 R4, desc[UR36][R4.64] ;  /* 0x0000002404047981 */ /* 0x000ea4000c1e1b00 */
[----:B--2---:R0:W1:Y:S01]  /*13d0*/  F2I.S64.F64.TRUNC R28, R4 ;  /* 0x00000004001c7311 */ /* 0x004062000030d900 */
[----:B------:R-:W-:Y:S05]  /*13e0*/  BRA `(.L_x_8764) ;  /* 0x00000008009c7947 */ /* 0x000fea0003800000 */
.L_x_8759:
        /* <DEDUP_REMOVED lines=13> */
.L_x_8773:
[----:B------:R-:W2:Y:S02]  /*14c0*/  LDG.E.64 R4, desc[UR36][R4.64] ;  /* 0x0000002404047981 */ /* 0x000ea4000c1e1b00 */
[----:B--2---:R0:W1:Y:S01]  /*14d0*/  F2I.S64.F64.TRUNC R28, R4 ;  /* 0x00000004001c7311 */ /* 0x004062000030d900 */
[----:B------:R-:W-:Y:S05]  /*14e0*/  BRA `(.L_x_8764) ;  /* 0x00000008005c7947 */ /* 0x000fea0003800000 */
.L_x_8772:
        /* <DEDUP_REMOVED lines=27> */
.L_x_8775:
        /* <DEDUP_REMOVED lines=12> */
[----:B------:R2:W0:Y:S01]  /*1760*/  F2I.S64.TRUNC R28, R0 ;  /* 0x00000000001c7311 */ /* 0x000422000020d900 */
[----:B------:R-:W-:Y:S05]  /*1770*/  BRA `(.L_x_8764) ;  /* 0x0000000400b87947 */ /* 0x000fea0003800000 */
.L_x_8774:
[----:B------:R-:W2:Y:S02]  /*1780*/  LDG.E.U16 R28, desc[UR36][R4.64] ;  /* 0x00000024041c7981 */ /* 0x000ea4000c1e1500 */
[----:B--2---:R-:W-:-:S06]  /*1790*/  IMAD.U32 R28, R28, 0x10000, RZ ;  /* 0x000100001c1c7824 */ /* 0x004fcc00078e00ff */
[----:B------:R-:W0:Y:S01]  /*17a0*/  F2I.S64.TRUNC R28, R28 ;  /* 0x0000001c001c7311 */ /* 0x000e22000020d900 */
[----:B------:R-:W-:Y:S05]  /*17b0*/  BRA `(.L_x_8764) ;  /* 0x0000000400a87947 */ /* 0x000fea0003800000 */
.L_x_8771:
        /* <DEDUP_REMOVED lines=11> */
.L_x_8778:
        /* <DEDUP_REMOVED lines=21> */
.L_x_8782:
[----:B------:R-:W-:Y:S05]  /*19c0*/  BSYNC B1 ;  /* 0x0000000000017941 */ /* 0x000fea0003800000 */
.L_x_8781:
[----:B------:R-:W-:Y:S01]  /*19d0*/  IMAD.SHL.U32 R3, R3, 0x100000, RZ ;  /* 0x0010000003037824 */ /* 0x000fe200078e00ff */
[----:B------:R-:W-:-:S04]  /*19e0*/  LEA R5, R0, 0x3b800000, 0x17 ;  /* 0x3b80000000057811 */ /* 0x000fc800078eb8ff */
[----:B------:R-:W-:-:S07]  /*19f0*/  LOP3.LUT R28, R5, R3, R28, 0xfe, !PT ;  /* 0x00000003051c7212 */ /* 0x000fce00078efe1c */
.L_x_8780:
[----:B------:R-:W-:Y:S05]  /*1a00*/  BSYNC B0 ;  /* 0x0000000000007941 */ /* 0x000fea0003800000 */
.L_x_8779:
[----:B------:R-:W0:Y:S01]  /*1a10*/  F2I.S64.TRUNC R28, R28 ;  /* 0x0000001c001c7311 */ /* 0x000e22000020d900 */
[----:B------:R-:W-:Y:S05]  /*1a20*/  BRA `(.L_x_8764) ;  /* 0x00000004000c7947 */ /* 0x000fea0003800000 */
.L_x_8777:
        /* <DEDUP_REMOVED lines=21> */
.L_x_8786:
[----:B------:R-:W-:Y:S05]  /*1b80*/  BSYNC B1 ;  /* 0x0000000000017941 */ /* 0x000fea0003800000 */
.L_x_8785:
[----:B------:R-:W-:Y:S01]  /*1b90*/  IMAD.SHL.U32 R3, R3, 0x200000, RZ ;  /* 0x0020000003037824 */ /* 0x000fe200078e00ff */
[----:B------:R-:W-:-:S04]  /*1ba0*/  LEA R5, R0, 0x37800000, 0x17 ;  /* 0x3780000000057811 */ /* 0x000fc800078eb8ff */
[----:B------:R-:W-:-:S07]  /*1bb0*/  LOP3.LUT R28, R5, R3, R28, 0xfe, !PT ;  /* 0x00000003051c7212 */ /* 0x000fce00078efe1c */
.L_x_8784:
[----:B------:R-:W-:Y:S05]  /*1bc0*/  BSYNC B0 ;  /* 0x0000000000007941 */ /* 0x000fea0003800000 */
.L_x_8783:
[----:B------:R-:W0:Y:S01]  /*1bd0*/  F2I.S64.TRUNC R28, R28 ;  /* 0x0000001c001c7311 */ /* 0x000e22000020d900 */
[----:B------:R-:W-:Y:S05]  /*1be0*/  BRA `(.L_x_8764) ;  /* 0x00000000009c7947 */ /* 0x000fea0003800000 */
.L_x_8776:
        /* <DEDUP_REMOVED lines=14> */
.L_x_8790:
[----:B------:R-:W-:Y:S05]  /*1cd0*/  BSYNC B0 ;  /* 0x0000000000007941 */ /* 0x000fea0003800000 */
.L_x_8789:
[----:B------:R-:W0:Y:S01]  /*1ce0*/  F2I.S64.TRUNC R28, R28 ;  /* 0x0000001c001c7311 */ /* 0x000e22000020d900 */
[----:B------:R-:W-:Y:S05]  /*1cf0*/  BRA `(.L_x_8764) ;  /* 0x0000000000587947 */ /* 0x000fea0003800000 */
.L_x_8763:
        /* <DEDUP_REMOVED lines=15> */
[----:B0--345:R-:W-:Y:S05]  /*1df0*/  CALL.ABS.NOINC R14 ;  /* 0x000000000e007343 */ /* 0x039fea0003c00000 */
.L_x_8791:
[----:B------:R-:W-:Y:S01]  /*1e00*/  CS2R R28, SRZ ;  /* 0x00000000001c7805 */ /* 0x000fe2000001ff00 */
[----:B------:R-:W-:Y:S06]  /*1e10*/  BRA `(.L_x_8764) ;  /* 0x0000000000107947 */ /* 0x000fec0003800000 */
.L_x_8788:
[----:B------:R0:W5:Y:S01]  /*1e20*/  LDG.E.64 R28, desc[UR36][R4.64] ;  /* 0x00000024041c7981 */ /* 0x000162000c1e1b00 */
[----:B------:R-:W-:Y:S05]  /*1e30*/  BRA `(.L_x_8764) ;  /* 0x0000000000087947 */ /* 0x000fea0003800000 */
.L_x_8787:
[----:B------:R0:W5:Y:S01]  /*1e40*/  LDG.E R28, desc[UR36][R4.64] ;  /* 0x00000024041c7981 */ /* 0x000162000c1e1900 */
[----:B------:R-:W-:-:S07]  /*1e50*/  IMAD.MOV.U32 R29, RZ, RZ, RZ ;  /* 0x000000ffff1d7224 */ /* 0x000fce00078e00ff */
.L_x_8764:
[----:B------:R-:W-:-:S07]  /*1e60*/  VIADD R25, R25, 0x80 ;  /* 0x0000008019197836 */ /* 0x000fce0000000000 */
.L_x_8758:
[----:B------:R-:W-:Y:S05]  /*1e70*/  BSYNC B6 ;  /* 0x0000000000067941 */ /* 0x000fea0003800000 */
.L_x_8757:
[----:B------:R-:W-:Y:S01]  /*1e80*/  ISETP.GE.AND P0, PT, R25, R2, PT ;  /* 0x000000021900720c */ /* 0x000fe20003f06270 */
[----:B------:R-:W-:Y:S01]  /*1e90*/  BSSY B6, `(.L_x_8792) ;  /* 0x00000ef000067945 */ /* 0x000fe20003800000 */
[----:B------:R-:W-:Y:S02]  /*1ea0*/  CS2R R18, SRZ ;  /* 0x0000000000127805 */ /* 0x000fe4000001ff00 */
[----:B------:R-:W-:-:S09]  /*1eb0*/  CS2R R16, SRZ ;  /* 0x0000000000107805 */ /* 0x000fd2000001ff00 */
[----:B------:R-:W-:Y:S05]  /*1ec0*/  @P0 BRA `(.L_x_8793) ;  /* 0x0000000c00ac0947 */ /* 0x000fea0003800000 */
[----:B01----:R-:W0:Y:S01]  /*1ed0*/  LDC.64 R4, c[0x0][0x238] ;  /* 0x00008e00ff047b82 */ /* 0x003e220000000a00 */
[----:B--2---:R-:W-:Y:S01]  /*1ee0*/  IMAD R0, R26, 0x200, R25 ;  /* 0x000002001a007824 */ /* 0x004fe200078e0219 */
        /* <DEDUP_REMOVED lines=19> */
.L_x_8797:
[----:B------:R0:W5:Y:S01]  /*2020*/  LDG.E.U8 R16, desc[UR36][R4.64] ;  /* 0x0000002404107981 */ /* 0x000162000c1e1100 */
[----:B------:R-:W-:Y:S01]  /*2030*/  IMAD.MOV.U32 R17, RZ, RZ, RZ ;  /* 0x000000ffff117224 */ /* 0x000fe200078e00ff */
[----:B------:R-:W-:Y:S06]  /*2040*/  BRA `(.L_x_8799) ;  /* 0x0000000c00487947 */ /* 0x000fec0003800000 */
.L_x_8796:
        /* <DEDUP_REMOVED lines=8> */
.L_x_8801:
[----:B------:R-:W2:Y:S02]  /*20d0*/  LDG.E R16, desc[UR36][R4.64] ;  /* 0x0000002404107981 */ /* 0x000ea4000c1e1900 */
[----:B--2---:R-:W-:Y:S01]  /*20e0*/  SHF.R.S32.HI R17, RZ, 0x1f, R16 ;  /* 0x0000001fff117819 */ /* 0x004fe20000011410 */
[----:B------:R-:W-:Y:S06]  /*20f0*/  BRA `(.L_x_8799) ;  /* 0x0000000c001c7947 */ /* 0x000fec0003800000 */
.L_x_8800:
[----:B------:R-:W2:Y:S02]  /*2100*/  LDG.E.S16 R16, desc[UR36][R4.64] ;  /* 0x0000002404107981 */ /* 0x000ea4000c1e1700 */
[----:B--2---:R-:W-:Y:S01]  /*2110*/  SHF.R.S32.HI R17, RZ, 0x1f, R16 ;  /* 0x0000001fff117819 */ /* 0x004fe20000011410 */
[----:B------:R-:W-:Y:S06]  /*2120*/  BRA `(.L_x_8799) ;  /* 0x0000000c00107947 */ /* 0x000fec0003800000 */
.L_x_8795:
        /* <DEDUP_REMOVED lines=9> */
.L_x_8803:
[----:B------:R-:W2:Y:S02]  /*21c0*/  LDG.E.U16 R4, desc[UR36][R4.64] ;  /* 0x0000002404047981 */ /* 0x000ea4000c1e1500 */
[----:B--2---:R-:W-:-:S06]  /*21d0*/  HADD2.F32 R16, -RZ, R4.H0_H0 ;  /* 0x20000004ff107230 */ /* 0x004fcc0000004100 */
[----:B------:R-:W0:Y:S01]  /*21e0*/  F2I.S64.TRUNC R16, R16 ;  /* 0x0000001000107311 */ /* 0x000e22000020d900 */
[----:B------:R-:W-:Y:S05]  /*21f0*/  BRA `(.L_x_8799) ;  /* 0x0000000800dc7947 */ /* 0x000fea0003800000 */
.L_x_8802:
        /* <DEDUP_REMOVED lines=9> */
.L_x_8805:
[----:B------:R-:W2:Y:S02]  /*2290*/  LDG.E.U16 R4, desc[UR36][R4.64] ;  /* 0x0000002404047981 */ /* 0x000ea4000c1e1500 */
[----:B--2---:R-:W-:-:S06]  /*22a0*/  HADD2.F32 R16, -RZ, R4.H0_H0 ;  /* 0x20000004ff107230 */ /* 0x004fcc0000004100 */
[----:B------:R-:W0:Y:S01]  /*22b0*/  F2I.S64.TRUNC R16, R16 ;  /* 0x0000001000107311 */ /* 0x000e22000020d900 */
[----:B------:R-:W-:Y:S05]  /*22c0*/  BRA `(.L_x_8799) ;  /* 0x0000000800a87947 */ /* 0x000fea0003800000 */
.L_x_8804:
[----:B------:R-:W2:Y:S02]  /*22d0*/  LDG.E.64 R4, desc[UR36][R4.64] ;  /* 0x0000002404047981 */ /* 0x000ea4000c1e1b00 */
[----:B--2---:R0:W1:Y:S01]  /*22e0*/  F2I.S64.F64.TRUNC R16, R4 ;  /* 0x0000000400107311 */ /* 0x004062000030d900 */
[----:B------:R-:W-:Y:S05]  /*22f0*/  BRA `(.L_x_8799) ;  /* 0x00000008009c7947 */ /* 0x000fea0003800000 */
.L_x_8794:
        /* <DEDUP_REMOVED lines=13> */
.L_x_8808:
[----:B------:R-:W2:Y:S02]  /*23d0*/  LDG.E.64 R4, desc[UR36][R4.64] ;  /* 0x0000002404047981 */ /* 0x000ea4000c1e1b00 */
[----:B--2---:R0:W1:Y:S01]  /*23e0*/  F2I.S64.F64.TRUNC R16, R4 ;  /* 0x0000000400107311 */ /* 0x004062000030d900 */
[----:B------:R-:W-:Y:S05]  /*23f0*/  BRA `(.L_x_8799) ;  /* 0x00000008005c7947 */ /* 0x000fea0003800000 */
.L_x_8807:
        /* <DEDUP_REMOVED lines=27> */
.L_x_8810:
        /* <DEDUP_REMOVED lines=14> */
.L_x_8809:
[----:B------:R-:W2:Y:S02]  /*2690*/  LDG.E.U16 R16, desc[UR36][R4.64] ;  /* 0x0000002404107981 */ /* 0x000ea4000c1e1500 */
[----:B--2---:R-:W-:-:S06]  /*26a0*/  IMAD.U32 R16, R16, 0x10000, RZ ;  /* 0x0001000010107824 */ /* 0x004fcc00078e00ff */
[----:B------:R-:W0:Y:S01]  /*26b0*/  F2I.S64.TRUNC R16, R16 ;  /* 0x0000001000107311 */ /* 0x000e22000020d900 */
[----:B------:R-:W-:Y:S05]  /*26c0*/  BRA `(.L_x_8799) ;  /* 0x0000000400a87947 */ /* 0x000fea0003800000 */
.L_x_8806:
        /* <DEDUP_REMOVED lines=11> */
.L_x_8813:
        /* <DEDUP_REMOVED lines=21> */
.L_x_8817:
[----:B------:R-:W-:Y:S05]  /*28d0*/  BSYNC B1 ;  /* 0x0000000000017941 */ /* 0x000fea0003800000 */
.L_x_8816:
[----:B------:R-:W-:Y:S01]  /*28e0*/  IMAD.SHL.U32 R3, R3, 0x100000, RZ ;  /* 0x0010000003037824 */ /* 0x000fe200078e00ff */
[----:B------:R-:W-:-:S04]  /*28f0*/  LEA R5, R0, 0x3b800000, 0x17 ;  /* 0x3b80000000057811 */ /* 0x000fc800078eb8ff */
[----:B------:R-:W-:-:S07]  /*2900*/  LOP3.LUT R16, R5, R3, R16, 0xfe, !PT ;  /* 0x0000000305107212 */ /* 0x000fce00078efe10 */
.L_x_8815:
[----:B------:R-:W-:Y:S05]  /*2910*/  BSYNC B0 ;  /* 0x0000000000007941 */ /* 0x000fea0003800000 */
.L_x_8814:
[----:B------:R-:W1:Y:S01]  /*2920*/  F2I.S64.TRUNC R16, R16 ;  /* 0x0000001000107311 */ /* 0x000e62000020d900 */
[----:B------:R-:W-:Y:S05]  /*2930*/  BRA `(.L_x_8799) ;  /* 0x00000004000c7947 */ /* 0x000fea0003800000 */
.L_x_8812:
        /* <DEDUP_REMOVED lines=21> */
.L_x_8821:
[----:B------:R-:W-:Y:S05]  /*2a90*/  BSYNC B1 ;  /* 0x0000000000017941 */ /* 0x000fea0003800000 */
.L_x_8820:
[----:B------:R-:W-:Y:S01]  /*2aa0*/  IMAD.SHL.U32 R3, R3, 0x200000, RZ ;  /* 0x0020000003037824 */ /* 0x000fe200078e00ff */
[----:B------:R-:W-:-:S04]  /*2ab0*/  LEA R5, R0, 0x37800000, 0x17 ;  /* 0x3780000000057811 */ /* 0x000fc800078eb8ff */
[----:B------:R-:W-:-:S07]  /*2ac0*/  LOP3.LUT R16, R5, R3, R16, 0xfe, !PT ;  /* 0x0000000305107212 */ /* 0x000fce00078efe10 */
.L_x_8819:
[----:B------:R-:W-:Y:S05]  /*2ad0*/  BSYNC B0 ;  /* 0x0000000000007941 */ /* 0x000fea0003800000 */
.L_x_8818:
[----:B------:R-:W2:Y:S01]  /*2ae0*/  F2I.S64.TRUNC R16, R16 ;  /* 0x0000001000107311 */ /* 0x000ea2000020d900 */
[----:B------:R-:W-:Y:S05]  /*2af0*/  BRA `(.L_x_8799) ;  /* 0x00000000009c7947 */ /* 0x000fea0003800000 */
.L_x_8811:
        /* <DEDUP_REMOVED lines=14> */
.L_x_8825:
[----:B------:R-:W-:Y:S05]  /*2be0*/  BSYNC B0 ;  /* 0x0000000000007941 */ /* 0x000fea0003800000 */
.L_x_8824:
[----:B------:R-:W0:Y:S01]  /*2bf0*/  F2I.S64.TRUNC R16, R16 ;  /* 0x0000001000107311 */ /* 0x000e22000020d900 */
[----:B------:R-:W-:Y:S05]  /*2c00*/  BRA `(.L_x_8799) ;  /* 0x0000000000587947 */ /* 0x000fea0003800000 */
.L_x_8798:
        /* <DEDUP_REMOVED lines=16> */
.L_x_8826:
[----:B------:R-:W-:Y:S01]  /*2d10*/  CS2R R16, SRZ ;  /* 0x0000000000107805 */ /* 0x000fe2000001ff00 */
[----:B------:R-:W-:Y:S06]  /*2d20*/  BRA `(.L_x_8799) ;  /* 0x0000000000107947 */ /* 0x000fec0003800000 */
.L_x_8823:
[----:B------:R0:W5:Y:S01]  /*2d30*/  LDG.E.64 R16, desc[UR36][R4.64] ;  /* 0x0000002404107981 */ /* 0x000162000c1e1b00 */
[----:B------:R-:W-:Y:S05]  /*2d40*/  BRA `(.L_x_8799) ;  /* 0x0000000000087947 */ /* 0x000fea0003800000 */
.L_x_8822:
[----:B------:R0:W5:Y:S01]  /*2d50*/  LDG.E R16, desc[UR36][R4.64] ;  /* 0x0000002404107981 */ /* 0x000162000c1e1900 */
[----:B------:R-:W-:-:S07]  /*2d60*/  IMAD.MOV.U32 R17, RZ, RZ, RZ ;  /* 0x000000ffff117224 */ /* 0x000fce00078e00ff */
.L_x_8799:
[----:B------:R-:W-:-:S07]  /*2d70*/  VIADD R25, R25, 0x80 ;  /* 0x0000008019197836 */ /* 0x000fce0000000000 */
.L_x_8793:
[----:B------:R-:W-:Y:S05]  /*2d80*/  BSYNC B6 ;  /* 0x0000000000067941 */ /* 0x000fea0003800000 */
.L_x_8792:
[----:B------:R-:W-:Y:S01]  /*2d90*/  ISETP.GE.AND P0, PT, R25, R2, PT ;  /* 0x000000021900720c */ /* 0x000fe20003f06270 */
[----:B------:R-:W-:-:S12]  /*2da0*/  BSSY B6, `(.L_x_8827) ;  /* 0x00000ea000067945 */ /* 0x000fd80003800000 */
[----:B------:R-:W-:Y:S05]  /*2db0*/  @P0 BRA `(.L_x_8828) ;  /* 0x0000000c00a00947 */ /* 0x000fea0003800000 */
[----:B01----:R-:W0:Y:S01]  /*2dc0*/  LDC.64 R4, c[0x0][0x238] ;  /* 0x00008e00ff047b82 */ /* 0x003e220000000a00 */
[----:B--2---:R-:W-:Y:S01]  /*2dd0*/  PRMT R0, R24, 0x9910, RZ ;  /* 0x0000991018007816 */ /* 0x004fe200000000ff */
        /* <DEDUP_REMOVED lines=18> */
.L_x_8832:
[----:B------:R0:W5:Y:S01]  /*2f00*/  LDG.E.U8 R18, desc[UR36][R4.64] ;  /* 0x0000002404127981 */ /* 0x000162000c1e1100 */
[----:B------:R-:W-:Y:S01]  /*2f10*/  IMAD.MOV.U32 R19, RZ, RZ, RZ ;  /* 0x000000ffff137224 */ /* 0x000fe200078e00ff */
[----:B------:R-:W-:Y:S06]  /*2f20*/  BRA `(.L_x_8828) ;  /* 0x0000000c00447947 */ /* 0x000fec0003800000 */
.L_x_8831:
        /* <DEDUP_REMOVED lines=8> */
.L_x_8835:
[----:B------:R-:W2:Y:S02]  /*2fb0*/  LDG.E R18, desc[UR36][R4.64] ;  /* 0x0000002404127981 */ /* 0x000ea4000c1e1900 */
[----:B--2---:R-:W-:Y:S01]  /*2fc0*/  SHF.R.S32.HI R19, RZ, 0x1f, R18 ;  /* 0x0000001fff137819 */ /* 0x004fe20000011412 */
[----:B------:R-:W-:Y:S06]  /*2fd0*/  BRA `(.L_x_8828) ;  /* 0x0000000c00187947 */ /* 0x000fec0003800000 */
.L_x_8834:
[----:B------:R-:W2:Y:S02]  /*2fe0*/  LDG.E.S16 R18, desc[UR36][R4.64] ;  /* 0x0000002404127981 */ /* 0x000ea4000c1e1700 */
[----:B--2---:R-:W-:Y:S01]  /*2ff0*/  SHF.R.S32.HI R19, RZ, 0x1f, R18 ;  /* 0x0000001fff137819 */ /* 0x004fe20000011412 */
[----:B------:R-:W-:Y:S06]  /*3000*/  BRA `(.L_x_8828) ;  /* 0x0000000c000c7947 */ /* 0x000fec0003800000 */
.L_x_8830:
        /* <DEDUP_REMOVED lines=9> */
.L_x_8837:
[----:B------:R-:W2:Y:S02]  /*30a0*/  LDG.E.U16 R4, desc[UR36][R4.64] ;  /* 0x0000002404047981 */ /* 0x000ea4000c1e1500 */
[----:B--2---:R-:W-:-:S06]  /*30b0*/  HADD2.F32 R18, -RZ, R4.H0_H0 ;  /* 0x20000004ff127230 */ /* 0x004fcc0000004100 */
[----:B------:R-:W0:Y:S01]  /*30c0*/  F2I.S64.TRUNC R18, R18 ;  /* 0x0000001200127311 */ /* 0x000e22000020d900 */
[----:B------:R-:W-:Y:S05]  /*30d0*/  BRA `(.L_x_8828) ;  /* 0x0000000800d87947 */ /* 0x000fea0003800000 */
.L_x_8836:
        /* <DEDUP_REMOVED lines=9> */
.L_x_8839:
[----:B------:R-:W2:Y:S02]  /*3170*/  LDG.E.U16 R4, desc[UR36][R4.64] ;  /* 0x0000002404047981 */ /* 0x000ea4000c1e1500 */
[----:B--2---:R-:W-:-:S06]  /*3180*/  HADD2.F32 R18, -RZ, R4.H0_H0 ;  /* 0x20000004ff127230 */ /* 0x004fcc0000004100 */
[----:B------:R-:W0:Y:S01]  /*3190*/  F2I.S64.TRUNC R18, R18 ;  /* 0x0000001200127311 */ /* 0x000e22000020d900 */
[----:B------:R-:W-:Y:S05]  /*31a0*/  BRA `(.L_x_8828) ;  /* 0x0000000800a47947 */ /* 0x000fea0003800000 */
.L_x_8838:
[----:B------:R-:W2:Y:S02]  /*31b0*/  LDG.E.64 R4, desc[UR36][R4.64] ;  /* 0x0000002404047981 */ /* 0x000ea4000c1e1b00 */
[----:B--2---:R0:W1:Y:S01]  /*31c0*/  F2I.S64.F64.TRUNC R18, R4 ;  /* 0x0000000400127311 */ /* 0x004062000030d900 */
[----:B------:R-:W-:Y:S05]  /*31d0*/  BRA `(.L_x_8828) ;  /* 0x0000000800987947 */ /* 0x000fea0003800000 */
.L_x_8829:
        /* <DEDUP_REMOVED lines=13> */
.L_x_8842:
[----:B------:R-:W2:Y:S02]  /*32b0*/  LDG.E.64 R4, desc[UR36][R4.64] ;  /* 0x0000002404047981 */ /* 0x000ea4000c1e1b00 */
[----:B--2---:R0:W1:Y:S01]  /*32c0*/  F2I.S64.F64.TRUNC R18, R4 ;  /* 0x0000000400127311 */ /* 0x004062000030d900 */
[----:B------:R-:W-:Y:S05]  /*32d0*/  BRA `(.L_x_8828) ;  /* 0x0000000800587947 */ /* 0x000fea0003800000 */
.L_x_8841:
        /* <DEDUP_REMOVED lines=27> */
.L_x_8844:
        /* <DEDUP_REMOVED lines=14> */
.L_x_8843:
[----:B------:R-:W2:Y:S02]  /*3570*/  LDG.E.U16 R18, desc[UR36][R4.64] ;  /* 0x0000002404127981 */ /* 0x000ea4000c1e1500 */
[----:B--2---:R-:W-:-:S06]  /*3580*/  IMAD.U32 R18, R18, 0x10000, RZ ;  /* 0x0001000012127824 */ /* 0x004fcc00078e00ff */
[----:B------:R-:W0:Y:S01]  /*3590*/  F2I.S64.TRUNC R18, R18 ;  /* 0x0000001200127311 */ /* 0x000e22000020d900 */
[----:B------:R-:W-:Y:S05]  /*35a0*/  BRA `(.L_x_8828) ;  /* 0x0000000400a47947 */ /* 0x000fea0003800000 */
.L_x_8840:
        /* <DEDUP_REMOVED lines=11> */
.L_x_8847:
        /* <DEDUP_REMOVED lines=21> */
.L_x_8851:
[----:B------:R-:W-:Y:S05]  /*37b0*/  BSYNC B1 ;  /* 0x0000000000017941 */ /* 0x000fea0003800000 */
.L_x_8850:
[----:B------:R-:W-:Y:S01]  /*37c0*/  IMAD.SHL.U32 R3, R3, 0x100000, RZ ;  /* 0x0010000003037824 */ /* 0x000fe200078e00ff */
[----:B------:R-:W-:-:S04]  /*37d0*/  LEA R5, R0, 0x3b800000, 0x17 ;  /* 0x3b80000000057811 */ /* 0x000fc800078eb8ff */
[----:B------:R-:W-:-:S07]  /*37e0*/  LOP3.LUT R18, R5, R3, R18, 0xfe, !PT ;  /* 0x0000000305127212 */ /* 0x000fce00078efe12 */
.L_x_8849:
[----:B------:R-:W-:Y:S05]  /*37f0*/  BSYNC B0 ;  /* 0x0000000000007941 */ /* 0x000fea0003800000 */
.L_x_8848:
[----:B------:R-:W0:Y:S01]  /*3800*/  F2I.S64.TRUNC R18, R18 ;  /* 0x0000001200127311 */ /* 0x000e22000020d900 */
[----:B------:R-:W-:Y:S05]  /*3810*/  BRA `(.L_x_8828) ;  /* 0x0000000400087947 */ /* 0x000fea0003800000 */
.L_x_8846:
        /* <DEDUP_REMOVED lines=21> */
.L_x_8855:
[----:B------:R-:W-:Y:S05]  /*3970*/  BSYNC B1 ;  /* 0x0000000000017941 */ /* 0x000fea0003800000 */
.L_x_8854:
[----:B------:R-:W-:Y:S01]  /*3980*/  IMAD.SHL.U32 R3, R3, 0x200000, RZ ;  /* 0x0020000003037824 */ /* 0x000fe200078e00ff */
[----:B------:R-:W-:-:S04]  /*3990*/  LEA R5, R0, 0x37800000, 0x17 ;  /* 0x3780000000057811 */ /* 0x000fc800078eb8ff */
[----:B------:R-:W-:-:S07]  /*39a0*/  LOP3.LUT R18, R5, R3, R18, 0xfe, !PT ;  /* 0x0000000305127212 */ /* 0x000fce00078efe12 */
.L_x_8853:
[----:B------:R-:W-:Y:S05]  /*39b0*/  BSYNC B0 ;  /* 0x0000000000007941 */ /* 0x000fea0003800000 */
.L_x_8852:
[----:B------:R-:W0:Y:S01]  /*39c0*/  F2I.S64.TRUNC R18, R18 ;  /* 0x0000001200127311 */ /* 0x000e22000020d900 */
[----:B------:R-:W-:Y:S05]  /*39d0*/  BRA `(.L_x_8828) ;  /* 0x0000000000987947 */ /* 0x000fea0003800000 */
.L_x_8845:
        /* <DEDUP_REMOVED lines=14> */
.L_x_8859:
[----:B------:R-:W-:Y:S05]  /*3ac0*/  BSYNC B0 ;  /* 0x0000000000007941 */ /* 0x000fea0003800000 */
.L_x_8858:
[----:B------:R-:W0:Y:S01]  /*3ad0*/  F2I.S64.TRUNC R18, R18 ;  /* 0x0000001200127311 */ /* 0x000e22000020d900 */
[----:B------:R-:W-:Y:S05]  /*3ae0*/  BRA `(.L_x_8828) ;  /* 0x0000000000547947 */ /* 0x000fea0003800000 */
.L_x_8833:
        /* <DEDUP_REMOVED lines=16> */
.L_x_8860:
[----:B------:R-:W-:Y:S05]  /*3bf0*/  BRA `(.L_x_8828) ;  /* 0x0000000000107947 */ /* 0x000fea0003800000 */
.L_x_8857:
[----:B------:R0:W5:Y:S01]  /*3c00*/  LDG.E.64 R18, desc[UR36][R4.64] ;  /* 0x0000002404127981 */ /* 0x000162000c1e1b00 */
[----:B------:R-:W-:Y:S05]  /*3c10*/  BRA `(.L_x_8828) ;  /* 0x0000000000087947 */ /* 0x000fea0003800000 */
.L_x_8856:
[----:B------:R0:W5:Y:S01]  /*3c20*/  LDG.E R18, desc[UR36][R4.64] ;  /* 0x0000002404127981 */ /* 0x000162000c1e1900 */
[----:B------:R-:W-:-:S07]  /*3c30*/  IMAD.MOV.U32 R19, RZ, RZ, RZ ;  /* 0x000000ffff137224 */ /* 0x000fce00078e00ff */
.L_x_8828:
[----:B------:R-:W-:Y:S05]  /*3c40*/  BSYNC B6 ;  /* 0x0000000000067941 */ /* 0x000fea0003800000 */
.L_x_8827:
[----:B------:R-:W2:Y:S01]  /*3c50*/  S2R R25, SR_TID.X ;  /* 0x0000000000197919 */ /* 0x000ea20000002100 */
[----:B------:R-:W-:Y:S01]  /*3c60*/  ULDC.64 UR4, c[0x0][0x220] ;  /* 0x0000880000047ab9 */ /* 0x000fe20000000a00 */
[----:B------:R-:W-:Y:S01]  /*3c70*/  ULDC.64 UR6, c[0x0][0x218] ;  /* 0x0000860000067ab9 */ /* 0x000fe20000000a00 */
[C---:B01-345:R-:W-:Y:S01]  /*3c80*/  ISETP.GE.U32.AND P0, PT, R22.reuse, UR4, PT ;  /* 0x0000000416007c0c */ /* 0x07bfe2000bf06070 */
[----:B------:R-:W-:Y:S01]  /*3c90*/  BSSY B6, `(.L_x_8861) ;  /* 0x000001b000067945 */ /* 0x000fe20003800000 */
[----:B------:R-:W-:Y:S02]  /*3ca0*/  ISETP.GE.U32.AND P1, PT, R22, UR6, PT ;  /* 0x0000000616007c0c */ /* 0x000fe4000bf26070 */
[----:B------:R-:W-:Y:S01]  /*3cb0*/  ISETP.GE.AND.EX P0, PT, R23, UR5, PT, P0 ;  /* 0x0000000517007c0c */ /* 0x000fe2000bf06300 */
[----:B------:R-:W-:Y:S02]  /*3cc0*/  ULDC.64 UR4, c[0x4][0x138] ;  /* 0x01004e0000047ab9 */ /* 0x000fe40000000a00 */
[----:B------:R-:W-:-:S02]  /*3cd0*/  ISETP.NE.U32.AND P2, PT, RZ, UR4, PT ;  /* 0x00000004ff007c0c */ /* 0x000fc4000bf45070 */
[----:B------:R-:W-:-:S04]  /*3ce0*/  ISETP.GE.AND.EX P0, PT, R23, UR7, !P0, P1 ;  /* 0x0000000717007c0c */ /* 0x000fc8000c706310 */
[----:B------:R-:W-:-:S04]  /*3cf0*/  ISETP.NE.AND.EX P0, PT, RZ, UR5, P0, P2 ;  /* 0x00000005ff007c0c */ /* 0x000fc80008705320 */
[CC--:B--2---:R-:W-:Y:S02]  /*3d00*/  ISETP.GE.OR P0, PT, R25.reuse, R2.reuse, P0 ;  /* 0x000000021900720c */ /* 0x0c4fe40000706670 */
[----:B------:R-:W-:-:S04]  /*3d10*/  ISETP.GE.AND P1, PT, R25, R2, PT ;  /* 0x000000021900720c */ /* 0x000fc80003f26270 */
[----:B------:R-:W-:-:S07]  /*3d20*/  P2R R0, PR, RZ, 0x2 ;  /* 0x00000002ff007803 */ /* 0x000fce0000000000 */
[----:B------:R-:W-:Y:S05]  /*3d30*/  @P0 BRA `(.L_x_8862) ;  /* 0x0000000000400947 */ /* 0x000fea0003800000 */
        /* <DEDUP_REMOVED lines=16> */
.L_x_8862:
[----:B------:R-:W-:Y:S05]  /*3e40*/  BSYNC B6 ;  /* 0x0000000000067941 */ /* 0x000fea0003800000 */
.L_x_8861:
[----:B------:R-:W-:Y:S01]  /*3e50*/  ULDC.64 UR4, c[0x0][0x220] ;  /* 0x0000880000047ab9 */ /* 0x000fe20000000a00 */
[----:B------:R-:W-:Y:S01]  /*3e60*/  ULDC.64 UR6, c[0x0][0x218] ;  /* 0x0000860000067ab9 */ /* 0x000fe20000000a00 */
[C---:B------:R-:W-:Y:S01]  /*3e70*/  ISETP.GE.U32.AND P2, PT, R28.reuse, UR4, PT ;  /* 0x000000041c007c0c */ /* 0x040fe2000bf46070 */
[----:B------:R-:W-:Y:S01]  /*3e80*/  VIADD R23, R25, 0x80 ;  /* 0x0000008019177836 */ /* 0x000fe20000000000 */
[----:B------:R-:W-:Y:S01]  /*3e90*/  ISETP.GE.U32.AND P1, PT, R28, UR6, PT ;  /* 0x000000061c007c0c */ /* 0x000fe2000bf26070 */
[----:B------:R-:W-:Y:S01]  /*3ea0*/  BSSY B6, `(.L_x_8863) ;  /* 0x0000018000067945 */ /* 0x000fe20003800000 */
[C---:B------:R-:W-:Y:S01]  /*3eb0*/  ISETP.GE.AND.EX P2, PT, R29.reuse, UR5, PT, P2 ;  /* 0x000000051d007c0c */ /* 0x040fe2000bf46320 */
[----:B------:R-:W-:Y:S02]  /*3ec0*/  ULDC.64 UR4, c[0x4][0x138] ;  /* 0x01004e0000047ab9 */ /* 0x000fe40000000a00 */
[----:B------:R-:W-:Y:S02]  /*3ed0*/  ISETP.NE.U32.AND P0, PT, RZ, UR4, PT ;  /* 0x00000004ff007c0c */ /* 0x000fe4000bf05070 */
[----:B------:R-:W-:-:S04]  /*3ee0*/  ISETP.GE.AND.EX P1, PT, R29, UR7, !P2, P1 ;  /* 0x000000071d007c0c */ /* 0x000fc8000d726310 */
[----:B------:R-:W-:-:S04]  /*3ef0*/  ISETP.NE.AND.EX P0, PT, RZ, UR5, P1, P0 ;  /* 0x00000005ff007c0c */ /* 0x000fc80008f05300 */
[----:B------:R-:W-:-:S13]  /*3f00*/  ISETP.GE.OR P0, PT, R23, R2, P0 ;  /* 0x000000021700720c */ /* 0x000fda0000706670 */
        /* <DEDUP_REMOVED lines=17> */
.L_x_8864:
[----:B------:R-:W-:Y:S05]  /*4020*/  BSYNC B6 ;  /* 0x0000000000067941 */ /* 0x000fea0003800000 */
.L_x_8863:
        /* <DEDUP_REMOVED lines=29> */
.L_x_8866:
[----:B------:R-:W-:Y:S05]  /*4200*/  BSYNC B6 ;  /* 0x0000000000067941 */ /* 0x000fea0003800000 */
.L_x_8865:
        /* <DEDUP_REMOVED lines=29> */
.L_x_8868:
[----:B------:R-:W-:Y:S05]  /*43e0*/  BSYNC B6 ;  /* 0x0000000000067941 */ /* 0x000fea0003800000 */
.L_x_8867:
[----:B------:R-:W0:Y:S01]  /*43f0*/  LDC.U8 R16, c[0x0][0x24c] ;  /* 0x00009300ff107b82 */ /* 0x000e220000000000 */
[----:B------:R-:W-:Y:S01]  /*4400*/  ISETP.GE.AND P6, PT, R25, R2, PT ;  /* 0x000000021900720c */ /* 0x000fe20003fc6270 */
[----:B------:R-:W-:-:S12]  /*4410*/  BSSY B6, `(.L_x_8869) ;  /* 0x0000092000067945 */ /* 0x000fd80003800000 */
[----:B------:R-:W-:Y:S05]  /*4420*/  @P6 BRA `(.L_x_8870) ;  /* 0x0000000800406947 */ /* 0x000fea0003800000 */
[----:B------:R-:W1:Y:S01]  /*4430*/  S2R R3, SR_TID.X ;  /* 0x0000000000037919 */ /* 0x000e620000002100 */
[----:B------:R-:W2:Y:S01]  /*4440*/  LDC.64 R4, c[0x0][0x230] ;  /* 0x00008c00ff047b82 */ /* 0x000ea20000000a00 */
[----:B0-----:R-:W-:Y:S01]  /*4450*/  PRMT R6, R16, 0x9910, RZ ;  /* 0x0000991010067816 */ /* 0x001fe200000000ff */
[----:B------:R-:W-:Y:S01]  /*4460*/  ULDC UR4, c[0x0][0x250] ;  /* 0x0000940000047ab9 */ /* 0x000fe20000000800 */
[----:B-1----:R-:W-:-:S04]  /*4470*/  IMAD R0, R26, 0x200, R3 ;  /* 0x000002001a007824 */ /* 0x002fc800078e0203 */
        /* <DEDUP_REMOVED lines=15> */
[----:B------:R-:W-:Y:S01]  /*4570*/  IMAD.MOV.U32 R25, RZ, RZ, R23 ;  /* 0x000000ffff197224 */ /* 0x000fe200078e0017 */
[----:B------:R-:W-:Y:S06]  /*4580*/  BRA `(.L_x_8870) ;  /* 0x0000000400e87947 */ /* 0x000fec0003800000 */
.L_x_8874:
[----:B------:R0:W-:Y:S01]  /*4590*/  STG.E.U8 desc[UR36][R4.64], RZ ;  /* 0x000000ff04007986 */ /* 0x0001e2000c101124 */
[----:B------:R-:W-:Y:S01]  /*45a0*/  IMAD.MOV.U32 R25, RZ, RZ, R23 ;  /* 0x000000ffff197224 */ /* 0x000fe200078e0017 */
[----:B------:R-:W-:Y:S06]  /*45b0*/  BRA `(.L_x_8870) ;  /* 0x0000000400dc7947 */ /* 0x000fec0003800000 */
.L_x_8873:
[----:B------:R-:W-:-:S13]  /*45c0*/  ISETP.NE.AND P0, PT, R0, 0x2, PT ;  /* 0x000000020000780c */ /* 0x000fda0003f05270 */
[----:B------:R-:W-:Y:S05]  /*45d0*/  @!P0 BRA `(.L_x_8876) ;  /* 0x0000000000288947 */ /* 0x000fea0003800000 */
[----:B------:R-:W-:-:S13]  /*45e0*/  ISETP.NE.AND P0, PT, R0, 0x3, PT ;  /* 0x000000030000780c */ /* 0x000fda0003f05270 */
[----:B------:R-:W-:Y:S05]  /*45f0*/  @!P0 BRA `(.L_x_8877) ;  /* 0x0000000000148947 */ /* 0x000fea0003800000 */
[----:B------:R-:W-:-:S13]  /*4600*/  ISETP.NE.AND P0, PT, R0, 0x4, PT ;  /* 0x000000040000780c */ /* 0x000fda0003f05270 */
[----:B------:R-:W-:Y:S05]  /*4610*/  @P0 BRA `(.L_x_8875) ;  /* 0x0000000400680947 */ /* 0x000fea0003800000 */
[----:B------:R2:W-:Y:S01]  /*4620*/  STG.E.64 desc[UR36][R4.64], RZ ;  /* 0x000000ff04007986 */ /* 0x0005e2000c101b24 */
[----:B------:R-:W-:Y:S01]  /*4630*/  IMAD.MOV.U32 R25, RZ, RZ, R23 ;  /* 0x000000ffff197224 */ /* 0x000fe200078e0017 */
[----:B------:R-:W-:Y:S06]  /*4640*/  BRA `(.L_x_8870) ;  /* 0x0000000400b87947 */ /* 0x000fec0003800000 */
.L_x_8877:
[----:B------:R3:W-:Y:S01]  /*4650*/  STG.E desc[UR36][R4.64], RZ ;  /* 0x000000ff04007986 */ /* 0x0007e2000c101924 */
[----:B------:R-:W-:Y:S01]  /*4660*/  IMAD.MOV.U32 R25, RZ, RZ, R23 ;  /* 0x000000ffff197224 */ /* 0x000fe200078e0017 */
[----:B------:R-:W-:Y:S06]  /*4670*/  BRA `(.L_x_8870) ;  /* 0x0000000400ac7947 */ /* 0x000fec0003800000 */
.L_x_8876:
[----:B------:R1:W-:Y:S01]  /*4680*/  STG.E.U16 desc[UR36][R4.64], RZ ;  /* 0x000000ff04007986 */ /* 0x0003e2000c101524 */
[----:B------:R-:W-:Y:S01]  /*4690*/  IMAD.MOV.U32 R25, RZ, RZ, R23 ;  /* 0x000000ffff197224 */ /* 0x000fe200078e0017 */
[----:B------:R-:W-:Y:S06]  /*46a0*/  BRA `(.L_x_8870) ;  /* 0x0000000400a07947 */ /* 0x000fec0003800000 */
.L_x_8872:
[----:B------:R-:W-:-:S13]  /*46b0*/  ISETP.GT.AND P0, PT, R0, 0x6, PT ;  /* 0x000000060000780c */ /* 0x000fda0003f04270 */
[----:B------:R-:W-:Y:S05]  /*46c0*/  @P0 BRA `(.L_x_8878) ;  /* 0x0000000000280947 */ /* 0x000fea0003800000 */
[----:B------:R-:W-:-:S13]  /*46d0*/  ISETP.NE.AND P0, PT, R0, 0x5, PT ;  /* 0x000000050000780c */ /* 0x000fda0003f05270 */
[----:B------:R-:W-:Y:S05]  /*46e0*/  @!P0 BRA `(.L_x_8879) ;  /* 0x0000000000148947 */ /* 0x000fea0003800000 */
[----:B------:R-:W-:-:S13]  /*46f0*/  ISETP.NE.AND P0, PT, R0, 0x6, PT ;  /* 0x000000060000780c */ /* 0x000fda0003f05270 */
[----:B------:R-:W-:Y:S05]  /*4700*/  @P0 BRA `(.L_x_8875) ;  /* 0x00000004002c0947 */ /* 0x000fea0003800000 */
[----:B------:R0:W-:Y:S01]  /*4710*/  STG.E desc[UR36][R4.64], RZ ;  /* 0x000000ff04007986 */ /* 0x0001e2000c101924 */
[----:B------:R-:W-:Y:S01]  /*4720*/  IMAD.MOV.U32 R25, RZ, RZ, R23 ;  /* 0x000000ffff197224 */ /* 0x000fe200078e0017 */
[----:B------:R-:W-:Y:S06]  /*4730*/  BRA `(.L_x_8870) ;  /* 0x00000004007c7947 */ /* 0x000fec0003800000 */
.L_x_8879:
[----:B------:R0:W-:Y:S01]  /*4740*/  STG.E.U16 desc[UR36][R4.64], RZ ;  /* 0x000000ff04007986 */ /* 0x0001e2000c101524 */
[----:B------:R-:W-:Y:S01]  /*4750*/  IMAD.MOV.U32 R25, RZ, RZ, R23 ;  /* 0x000000ffff197224 */ /* 0x000fe200078e0017 */
[----:B------:R-:W-:Y:S06]  /*4760*/  BRA `(.L_x_8870) ;  /* 0x0000000400707947 */ /* 0x000fec0003800000 */
.L_x_8878:
        /* <DEDUP_REMOVED lines=9> */
.L_x_8881:
[----:B------:R0:W-:Y:S01]  /*4800*/  STG.E desc[UR36][R4.64], RZ ;  /* 0x000000ff04007986 */ /* 0x0001e2000c101924 */
[----:B------:R-:W-:Y:S01]  /*4810*/  IMAD.MOV.U32 R25, RZ, RZ, R23 ;  /* 0x000000ffff197224 */ /* 0x000fe200078e0017 */
[----:B------:R-:W-:Y:S06]  /*4820*/  BRA `(.L_x_8870) ;  /* 0x0000000400407947 */ /* 0x000fec0003800000 */
.L_x_8880:
[----:B------:R0:W-:Y:S01]  /*4830*/  STG.E.64 desc[UR36][R4.64], RZ ;  /* 0x000000ff04007986 */ /* 0x0001e2000c101b24 */
[----:B------:R-:W-:Y:S01]  /*4840*/  IMAD.MOV.U32 R25, RZ, RZ, R23 ;  /* 0x000000ffff197224 */ /* 0x000fe200078e0017 */
[----:B------:R-:W-:Y:S06]  /*4850*/  BRA `(.L_x_8870) ;  /* 0x0000000400347947 */ /* 0x000fec0003800000 */
.L_x_8871:
        /* <DEDUP_REMOVED lines=9> */
[----:B------:R-:W-:Y:S01]  /*48f0*/  IMAD.MOV.U32 R25, RZ, RZ, R23 ;  /* 0x000000ffff197224 */ /* 0x000fe200078e0017 */
[----:B------:R-:W-:Y:S06]  /*4900*/  BRA `(.L_x_8870) ;  /* 0x0000000400087947 */ /* 0x000fec0003800000 */
.L_x_8884:
[----:B------:R0:W-:Y:S01]  /*4910*/  STG.E.128 desc[UR36][R4.64], RZ ;  /* 0x000000ff04007986 */ /* 0x0001e2000c101d24 */
[----:B------:R-:W-:Y:S01]  /*4920*/  IMAD.MOV.U32 R25, RZ, RZ, R23 ;  /* 0x000000ffff197224 */ /* 0x000fe200078e0017 */
[----:B------:R-:W-:Y:S06]  /*4930*/  BRA `(.L_x_8870) ;  /* 0x0000000000fc7947 */ /* 0x000fec0003800000 */
.L_x_8883:
[----:B------:R-:W-:-:S13]  /*4940*/  ISETP.NE.AND P0, PT, R0, 0xf, PT ;  /* 0x0000000f0000780c */ /* 0x000fda0003f05270 */
[----:B------:R-:W-:Y:S05]  /*4950*/  @!P0 BRA `(.L_x_8885) ;  /* 0x0000000000288947 */ /* 0x000fea0003800000 */
[----:B------:R-:W-:-:S13]  /*4960*/  ISETP.NE.AND P0, PT, R0, 0x17, PT ;  /* 0x000000170000780c */ /* 0x000fda0003f05270 */
[----:B------:R-:W-:Y:S05]  /*4970*/  @!P0 BRA `(.L_x_8886) ;  /* 0x0000000000148947 */ /* 0x000fea0003800000 */
[----:B------:R-:W-:-:S13]  /*4980*/  ISETP.NE.AND P0, PT, R0, 0x18, PT ;  /* 0x000000180000780c */ /* 0x000fda0003f05270 */
[----:B------:R-:W-:Y:S05]  /*4990*/  @P0 BRA `(.L_x_8875) ;  /* 0x0000000000880947 */ /* 0x000fea0003800000 */
[----:B------:R0:W-:Y:S01]  /*49a0*/  STG.E.U8 desc[UR36][R4.64], RZ ;  /* 0x000000ff04007986 */ /* 0x0001e2000c101124 */
[----:B------:R-:W-:Y:S01]  /*49b0*/  IMAD.MOV.U32 R25, RZ, RZ, R23 ;  /* 0x000000ffff197224 */ /* 0x000fe200078e0017 */
[----:B------:R-:W-:Y:S06]  /*49c0*/  BRA `(.L_x_8870) ;  /* 0x0000000000d87947 */ /* 0x000fec0003800000 */
.L_x_8886:
[----:B------:R0:W-:Y:S01]  /*49d0*/  STG.E.U8 desc[UR36][R4.64], RZ ;  /* 0x000000ff04007986 */ /* 0x0001e2000c101124 */
[----:B------:R-:W-:Y:S01]  /*49e0*/  IMAD.MOV.U32 R25, RZ, RZ, R23 ;  /* 0x000000ffff197224 */ /* 0x000fe200078e0017 */
[----:B------:R-:W-:Y:S06]  /*49f0*/  BRA `(.L_x_8870) ;  /* 0x0000000000cc7947 */ /* 0x000fec0003800000 */
.L_x_8885:
[----:B------:R0:W-:Y:S01]  /*4a00*/  STG.E.U16 desc[UR36][R4.64], RZ ;  /* 0x000000ff04007986 */ /* 0x0001e2000c101524 */
[----:B------:R-:W-:Y:S01]  /*4a10*/  IMAD.MOV.U32 R25, RZ, RZ, R23 ;  /* 0x000000ffff197224 */ /* 0x000fe200078e0017 */
[----:B------:R-:W-:Y:S06]  /*4a20*/  BRA `(.L_x_8870) ;  /* 0x0000000000c07947 */ /* 0x000fec0003800000 */
.L_x_8882:
        /* <DEDUP_REMOVED lines=9> */
[----:B------:R-:W-:Y:S01]  /*4ac0*/  IMAD.MOV.U32 R25, RZ, RZ, R23 ;  /* 0x000000ffff197224 */ /* 0x000fe200078e0017 */
[----:B------:R-:W-:Y:S06]  /*4ad0*/  BRA `(.L_x_8870) ;  /* 0x0000000000947947 */ /* 0x000fec0003800000 */
.L_x_8889:
[----:B------:R0:W-:Y:S01]  /*4ae0*/  STG.E.U8 desc[UR36][R4.64], RZ ;  /* 0x000000ff04007986 */ /* 0x0001e2000c101124 */
[----:B------:R-:W-:Y:S01]  /*4af0*/  IMAD.MOV.U32 R25, RZ, RZ, R23 ;  /* 0x000000ffff197224 */ /* 0x000fe200078e0017 */
[----:B------:R-:W-:Y:S06]  /*4b00*/  BRA `(.L_x_8870) ;  /* 0x0000000000887947 */ /* 0x000fec0003800000 */
.L_x_8888:
[----:B------:R0:W-:Y:S01]  /*4b10*/  STG.E.U8 desc[UR36][R4.64], RZ ;  /* 0x000000ff04007986 */ /* 0x0001e2000c101124 */
[----:B------:R-:W-:Y:S01]  /*4b20*/  IMAD.MOV.U32 R25, RZ, RZ, R23 ;  /* 0x000000ffff197224 */ /* 0x000fe200078e0017 */
[----:B------:R-:W-:Y:S06]  /*4b30*/  BRA `(.L_x_8870) ;  /* 0x00000000007c7947 */ /* 0x000fec0003800000 */
.L_x_8887:
[----:B------:R-:W-:-:S13]  /*4b40*/  ISETP.NE.AND P0, PT, R0, 0x1c, PT ;  /* 0x0000001c0000780c */ /* 0x000fda0003f05270 */
[----:B------:R-:W-:Y:S05]  /*4b50*/  @!P0 BRA `(.L_x_8890) ;  /* 0x00000000006c8947 */ /* 0x000fea0003800000 */
[----:B------:R-:W-:-:S13]  /*4b60*/  ISETP.NE.AND P0, PT, R0, 0x1d, PT ;  /* 0x0000001d0000780c */ /* 0x000fda0003f05270 */
[----:B------:R-:W-:Y:S05]  /*4b70*/  @!P0 BRA `(.L_x_8891) ;  /* 0x0000000000588947 */ /* 0x000fea0003800000 */
[----:B------:R-:W-:-:S13]  /*4b80*/  ISETP.NE.AND P0, PT, R0, 0x2c, PT ;  /* 0x0000002c0000780c */ /* 0x000fda0003f05270 */
[----:B------:R0:W-:Y:S01]  /*4b90*/  @!P0 STG.E.U8 desc[UR36][R4.64], RZ ;  /* 0x000000ff04008986 */ /* 0x0001e2000c101124 */
[----:B------:R-:W-:Y:S01]  /*4ba0*/  @!P0 IMAD.MOV.U32 R25, RZ, RZ, R23 ;  /* 0x000000ffff198224 */ /* 0x000fe200078e0017 */
[----:B------:R-:W-:Y:S06]  /*4bb0*/  @!P0 BRA `(.L_x_8870) ;  /* 0x00000000005c8947 */ /* 0x000fec0003800000 */
.L_x_8875:
[----:B------:R-:W-:Y:S01]  /*4bc0*/  MOV R14, 0x0 ;  /* 0x00000000000e7802 */ /* 0x000fe20000000f00 */
[----:B------:R-:W-:Y:S01]  /*4bd0*/  ULDC.64 UR4, c[0x4][0x118] ;  /* 0x0100460000047ab9 */ /* 0x000fe20000000a00 */
[----:B------:R-:W-:Y:S01]  /*4be0*/  ULDC.64 UR6, c[0x4][0x120] ;  /* 0x0100480000067ab9 */ /* 0x000fe20000000a00 */
[----:B0-----:R-:W-:Y:S02]  /*4bf0*/  IMAD.U32 R4, RZ, RZ, UR4 ;  /* 0x00000004ff047e24 */ /* 0x001fe4000f8e00ff */
        /* <DEDUP_REMOVED lines=12> */
.L_x_8892:
[----:B------:R-:W-:Y:S01]  /*4cc0*/  IMAD.MOV.U32 R25, RZ, RZ, R23 ;  /* 0x000000ffff197224 */ /* 0x000fe200078e0017 */
[----:B------:R-:W-:Y:S06]  /*4cd0*/  BRA `(.L_x_8870) ;  /* 0x0000000000147947 */ /* 0x000fec0003800000 */
.L_x_8891:
[----:B------:R0:W-:Y:S01]  /*4ce0*/  STG.E.64 desc[UR36][R4.64], RZ ;  /* 0x000000ff04007986 */ /* 0x0001e2000c101b24 */
[----:B------:R-:W-:Y:S01]  /*4cf0*/  IMAD.MOV.U32 R25, RZ, RZ, R23 ;  /* 0x000000ffff197224 */ /* 0x000fe200078e0017 */
[----:B------:R-:W-:Y:S06]  /*4d00*/  BRA `(.L_x_8870) ;  /* 0x0000000000087947 */ /* 0x000fec0003800000 */
.L_x_8890:
[----:B------:R0:W-:Y:S01]  /*4d10*/  STG.E desc[UR36][R4.64], RZ ;  /* 0x000000ff04007986 */ /* 0x0001e2000c101924 */
[----:B------:R-:W-:-:S07]  /*4d20*/  IMAD.MOV.U32 R25, RZ, RZ, R23 ;  /* 0x000000ffff197224 */ /* 0x000fce00078e0017 */
.L_x_8870:
[----:B------:R-:W-:Y:S05]  /*4d30*/  BSYNC B6 ;  /* 0x0000000000067941 */ /* 0x000fea0003800000 */
.L_x_8869:
[----:B------:R-:W-:Y:S01]  /*4d40*/  ISETP.GE.AND P0, PT, R25, R2, PT ;  /* 0x000000021900720c */ /* 0x000fe20003f06270 */
[----:B------:R-:W-:-:S12]  /*4d50*/  BSSY B6, `(.L_x_8893) ;  /* 0x00000f8000067945 */ /* 0x000fd80003800000 */
[----:B------:R-:W-:Y:S05]  /*4d60*/  @P0 BRA `(.L_x_8894) ;  /* 0x0000000c00d80947 */ /* 0x000fea0003800000 */
[----:B01234-:R-:W0:Y:S01]  /*4d70*/  LDC.64 R4, c[0x0][0x230] ;  /* 0x00008c00ff047b82 */ /* 0x01fe220000000a00 */
        /* <DEDUP_REMOVED lines=19> */
.L_x_8898:
[----:B------:R0:W-:Y:S01]  /*4eb0*/  STG.E.U8 desc[UR36][R4.64], RZ ;  /* 0x000000ff04007986 */ /* 0x0001e2000c101124 */
[----:B------:R-:W-:Y:S05]  /*4ec0*/  BRA `(.L_x_8900) ;  /* 0x00000004008c7947 */ /* 0x000fea0003800000 */
.L_x_8897:
        /* <DEDUP_REMOVED lines=8> */
.L_x_8902:
[----:B------:R3:W-:Y:S01]  /*4f50*/  STG.E desc[UR36][R4.64], RZ ;  /* 0x000000ff04007986 */ /* 0x0007e2000c101924 */
[----:B------:R-:W-:Y:S05]  /*4f60*/  BRA `(.L_x_8900) ;  /* 0x0000000400647947 */ /* 0x000fea0003800000 */
.L_x_8901:
[----:B------:R2:W-:Y:S01]  /*4f70*/  STG.E.U16 desc[UR36][R4.64], RZ ;  /* 0x000000ff04007986 */ /* 0x0005e2000c101524 */
[----:B------:R-:W-:Y:S05]  /*4f80*/  BRA `(.L_x_8900) ;  /* 0x00000004005c7947 */ /* 0x000fea0003800000 */
.L_x_8896:
        /* <DEDUP_REMOVED lines=8> */
.L_x_8904:
[----:B------:R0:W-:Y:S01]  /*5010*/  STG.E.U16 desc[UR36][R4.64], RZ ;  /* 0x000000ff04007986 */ /* 0x0001e2000c101524 */
[----:B------:R-:W-:Y:S05]  /*5020*/  BRA `(.L_x_8900) ;  /* 0x0000000400347947 */ /* 0x000fea0003800000 */
.L_x_8903:
        /* <DEDUP_REMOVED lines=8> */
.L_x_8906:
[----:B------:R0:W-:Y:S01]  /*50b0*/  STG.E desc[UR36][R4.64], RZ ;  /* 0x000000ff04007986 */ /* 0x0001e2000c101924 */
[----:B------:R-:W-:Y:S05]  /*50c0*/  BRA `(.L_x_8900) ;  /* 0x00000004000c7947 */ /* 0x000fea0003800000 */
.L_x_8905:
[----:B------:R0:W-:Y:S01]  /*50d0*/  STG.E.64 desc[UR36][R4.64], RZ ;  /* 0x000000ff04007986 */ /* 0x0001e2000c101b24 */
[----:B------:R-:W-:Y:S05]  /*50e0*/  BRA `(.L_x_8900) ;  /* 0x0000000400047947 */ /* 0x000fea0003800000 */
.L_x_8895:
        /* <DEDUP_REMOVED lines=10> */
.L_x_8909:
[----:B------:R0:W-:Y:S01]  /*5190*/  STG.E.128 desc[UR36][R4.64], RZ ;  /* 0x000000ff04007986 */ /* 0x0001e2000c101d24 */
[----:B------:R-:W-:Y:S05]  /*51a0*/  BRA `(.L_x_8900) ;  /* 0x0000000000d47947 */ /* 0x000fea0003800000 */
.L_x_8908:
        /* <DEDUP_REMOVED lines=8> */
.L_x_8911:
[----:B------:R0:W-:Y:S01]  /*5230*/  STG.E.U8 desc[UR36][R4.64], RZ ;  /* 0x000000ff04007986 */ /* 0x0001e2000c101124 */
[----:B------:R-:W-:Y:S05]  /*5240*/  BRA `(.L_x_8900) ;  /* 0x0000000000ac7947 */ /* 0x000fea0003800000 */
.L_x_8910:
[----:B------:R0:W-:Y:S01]  /*5250*/  STG.E.U16 desc[UR36][R4.64], RZ ;  /* 0x000000ff04007986 */ /* 0x0001e2000c101524 */
[----:B------:R-:W-:Y:S05]  /*5260*/  BRA `(.L_x_8900) ;  /* 0x0000000000a47947 */ /* 0x000fea0003800000 */
.L_x_8907:
        /* <DEDUP_REMOVED lines=10> */
.L_x_8914:
[----:B------:R0:W-:Y:S01]  /*5310*/  STG.E.U8 desc[UR36][R4.64], RZ ;  /* 0x000000ff04007986 */ /* 0x0001e2000c101124 */
[----:B------:R-:W-:Y:S05]  /*5320*/  BRA `(.L_x_8900) ;  /* 0x0000000000747947 */ /* 0x000fea0003800000 */
.L_x_8913:
[----:B------:R0:W-:Y:S01]  /*5330*/  STG.E.U8 desc[UR36][R4.64], RZ ;  /* 0x000000ff04007986 */ /* 0x0001e2000c101124 */
[----:B------:R-:W-:Y:S05]  /*5340*/  BRA `(.L_x_8900) ;  /* 0x00000000006c7947 */ /* 0x000fea0003800000 */
.L_x_8912:
[----:B------:R-:W-:-:S13]  /*5350*/  ISETP.NE.AND P0, PT, R0, 0x1c, PT ;  /* 0x0000001c0000780c */ /* 0x000fda0003f05270 */
[----:B------:R-:W-:Y:S05]  /*5360*/  @!P0 BRA `(.L_x_8915) ;  /* 0x0000000000608947 */ /* 0x000fea0003800000 */
[----:B------:R-:W-:-:S13]  /*5370*/  ISETP.NE.AND P0, PT, R0, 0x1d, PT ;  /* 0x0000001d0000780c */ /* 0x000fda0003f05270 */
[----:B------:R-:W-:Y:S05]  /*5380*/  @!P0 BRA `(.L_x_8916) ;  /* 0x0000000000508947 */ /* 0x000fea0003800000 */
[----:B------:R-:W-:-:S13]  /*5390*/  ISETP.NE.AND P0, PT, R0, 0x2c, PT ;  /* 0x0000002c0000780c */ /* 0x000fda0003f05270 */
[----:B------:R0:W-:Y:S01]  /*53a0*/  @!P0 STG.E.U8 desc[UR36][R4.64], RZ ;  /* 0x000000ff04008986 */ /* 0x0001e2000c101124 */
[----:B------:R-:W-:Y:S05]  /*53b0*/  @!P0 BRA `(.L_x_8900) ;  /* 0x0000000000508947 */ /* 0x000fea0003800000 */
.L_x_8899:
        /* <DEDUP_REMOVED lines=16> */
.L_x_8917:
[----:B------:R-:W-:Y:S05]  /*54c0*/  BRA `(.L_x_8900) ;  /* 0x00000000000c7947 */ /* 0x000fea0003800000 */
.L_x_8916:
[----:B------:R0:W-:Y:S01]  /*54d0*/  STG.E.64 desc[UR36][R4.64], RZ ;  /* 0x000000ff04007986 */ /* 0x0001e2000c101b24 */
[----:B------:R-:W-:Y:S05]  /*54e0*/  BRA `(.L_x_8900) ;  /* 0x0000000000047947 */ /* 0x000fea0003800000 */
.L_x_8915:
[----:B------:R0:W-:Y:S02]  /*54f0*/  STG.E desc[UR36][R4.64], RZ ;  /* 0x000000ff04007986 */ /* 0x0001e4000c101924 */
.L_x_8900:
[----:B------:R-:W-:-:S05]  /*5500*/  VIADD R25, R25, 0x80 ;  /* 0x0000008019197836 */ /* 0x000fca0000000000 */
[----:B------:R-:W-:-:S13]  /*5510*/  ISETP.GE.AND P0, PT, R25, R2, PT ;  /* 0x000000021900720c */ /* 0x000fda0003f06270 */
        /* <DEDUP_REMOVED lines=21> */
.L_x_8921:
[----:B------:R3:W-:Y:S01]  /*5670*/  STG.E.U8 desc[UR36][R4.64], RZ ;  /* 0x000000ff04007986 */ /* 0x0007e2000c101124 */
[----:B------:R-:W-:Y:S05]  /*5680*/  BRA `(.L_x_8923) ;  /* 0x00000004008c7947 */ /* 0x000fea0003800000 */
.L_x_8920:
        /* <DEDUP_REMOVED lines=8> */
.L_x_8925:
[----:B------:R2:W-:Y:S01]  /*5710*/  STG.E desc[UR36][R4.64], RZ ;  /* 0x000000ff04007986 */ /* 0x0005e2000c101924 */
[----:B------:R-:W-:Y:S05]  /*5720*/  BRA `(.L_x_8923) ;  /* 0x0000000400647947 */ /* 0x000fea0003800000 */
.L_x_8924:
[----:B------:R0:W-:Y:S01]  /*5730*/  STG.E.U16 desc[UR36][R4.64], RZ ;  /* 0x000000ff04007986 */ /* 0x0001e2000c101524 */
[----:B------:R-:W-:Y:S05]  /*5740*/  BRA `(.L_x_8923) ;  /* 0x00000004005c7947 */ /* 0x000fea0003800000 */
.L_x_8919:
        /* <DEDUP_REMOVED lines=8> */
.L_x_8927:
[----:B------:R0:W-:Y:S01]  /*57d0*/  STG.E.U16 desc[UR36][R4.64], RZ ;  /* 0x000000ff04007986 */ /* 0x0001e2000c101524 */
[----:B------:R-:W-:Y:S05]  /*57e0*/  BRA `(.L_x_8923) ;  /* 0x0000000400347947 */ /* 0x000fea0003800000 */
.L_x_8926:
        /* <DEDUP_REMOVED lines=8> */
.L_x_8929:
[----:B------:R0:W-:Y:S01]  /*5870*/  STG.E desc[UR36][R4.64], RZ ;  /* 0x000000ff04007986 */ /* 0x0001e2000c101924 */
[----:B------:R-:W-:Y:S05]  /*5880*/  BRA `(.L_x_8923) ;  /* 0x00000004000c7947 */ /* 0x000fea0003800000 */
.L_x_8928:
[----:B------:R0:W-:Y:S01]  /*5890*/  STG.E.64 desc[UR36][R4.64], RZ ;  /* 0x000000ff04007986 */ /* 0x0001e2000c101b24 */
[----:B------:R-:W-:Y:S05]  /*58a0*/  BRA `(.L_x_8923) ;  /* 0x0000000400047947 */ /* 0x000fea0003800000 */
.L_x_8918:
        /* <DEDUP_REMOVED lines=10> */
.L_x_8932:
[----:B------:R0:W-:Y:S01]  /*5950*/  STG.E.128 desc[UR36][R4.64], RZ ;  /* 0x000000ff04007986 */ /* 0x0001e2000c101d24 */
[----:B------:R-:W-:Y:S05]  /*5960*/  BRA `(.L_x_8923) ;  /* 0x0000000000d47947 */ /* 0x000fea0003800000 */
.L_x_8931:
        /* <DEDUP_REMOVED lines=8> */
.L_x_8934:
[----:B------:R0:W-:Y:S01]  /*59f0*/  STG.E.U8 desc[UR36][R4.64], RZ ;  /* 0x000000ff04007986 */ /* 0x0001e2000c101124 */
[----:B------:R-:W-:Y:S05]  /*5a00*/  BRA `(.L_x_8923) ;  /* 0x0000000000ac7947 */ /* 0x000fea0003800000 */
.L_x_8933:
[----:B------:R0:W-:Y:S01]  /*5a10*/  STG.E.U16 desc[UR36][R4.64], RZ ;  /* 0x000000ff04007986 */ /* 0x0001e2000c101524 */
[----:B------:R-:W-:Y:S05]  /*5a20*/  BRA `(.L_x_8923) ;  /* 0x0000000000a47947 */ /* 0x000fea0003800000 */
.L_x_8930:
        /* <DEDUP_REMOVED lines=10> */
.L_x_8937:
[----:B------:R0:W-:Y:S01]  /*5ad0*/  STG.E.U8 desc[UR36][R4.64], RZ ;  /* 0x000000ff04007986 */ /* 0x0001e2000c101124 */
[----:B------:R-:W-:Y:S05]  /*5ae0*/  BRA `(.L_x_8923) ;  /* 0x0000000000747947 */ /* 0x000fea0003800000 */
.L_x_8936:
[----:B------:R0:W-:Y:S01]  /*5af0*/  STG.E.U8 desc[UR36][R4.64], RZ ;  /* 0x000000ff04007986 */ /* 0x0001e2000c101124 */
[----:B------:R-:W-:Y:S05]  /*5b00*/  BRA `(.L_x_8923) ;  /* 0x00000000006c7947 */ /* 0x000fea0003800000 */
.L_x_8935:
[----:B------:R-:W-:-:S13]  /*5b10*/  ISETP.NE.AND P0, PT, R0, 0x1c, PT ;  /* 0x0000001c0000780c */ /* 0x000fda0003f05270 */
[----:B------:R-:W-:Y:S05]  /*5b20*/  @!P0 BRA `(.L_x_8938) ;  /* 0x0000000000608947 */ /* 0x000fea0003800000 */
[----:B------:R-:W-:-:S13]  /*5b30*/  ISETP.NE.AND P0, PT, R0, 0x1d, PT ;  /* 0x0000001d0000780c */ /* 0x000fda0003f05270 */
[----:B------:R-:W-:Y:S05]  /*5b40*/  @!P0 BRA `(.L_x_8939) ;  /* 0x0000000000508947 */ /* 0x000fea0003800000 */
[----:B------:R-:W-:-:S13]  /*5b50*/  ISETP.NE.AND P0, PT, R0, 0x2c, PT ;  /* 0x0000002c0000780c */ /* 0x000fda0003f05270 */
[----:B------:R0:W-:Y:S01]  /*5b60*/  @!P0 STG.E.U8 desc[UR36][R4.64], RZ ;  /* 0x000000ff04008986 */ /* 0x0001e2000c101124 */
[----:B------:R-:W-:Y:S05]  /*5b70*/  @!P0 BRA `(.L_x_8923) ;  /* 0x0000000000508947 */ /* 0x000fea0003800000 */
.L_x_8922:
        /* <DEDUP_REMOVED lines=16> */
.L_x_8940:
[----:B------:R-:W-:Y:S05]  /*5c80*/  BRA `(.L_x_8923) ;  /* 0x00000000000c7947 */ /* 0x000fea0003800000 */
.L_x_8939:
[----:B------:R0:W-:Y:S01]  /*5c90*/  STG.E.64 desc[UR36][R4.64], RZ ;  /* 0x000000ff04007986 */ /* 0x0001e2000c101b24 */
[----:B------:R-:W-:Y:S05]  /*5ca0*/  BRA `(.L_x_8923) ;  /* 0x0000000000047947 */ /* 0x000fea0003800000 */
.L_x_8938:
[----:B------:R0:W-:Y:S02]  /*5cb0*/  STG.E desc[UR36][R4.64], RZ ;  /* 0x000000ff04007986 */ /* 0x0001e4000c101924 */
.L_x_8923:
[----:B------:R-:W-:-:S07]  /*5cc0*/  VIADD R25, R25, 0x80 ;  /* 0x0000008019197836 */ /* 0x000fce0000000000 */
.L_x_8894:
[----:B------:R-:W-:Y:S05]  /*5cd0*/  BSYNC B6 ;  /* 0x0000000000067941 */ /* 0x000fea0003800000 */
.L_x_8893:
[----:B------:R-:W-:-:S13]  /*5ce0*/  ISETP.GE.AND P0, PT, R25, R2, PT ;  /* 0x000000021900720c */ /* 0x000fda0003f06270 */
[----:B------:R-:W-:Y:S05]  /*5cf0*/  @P0 EXIT ;  /* 0x000000000000094d */ /* 0x000fea0003800000 */
[----:B------:R-:W5:Y:S01]  /*5d00*/  LDC.64 R2, c[0x0][0x230] ;  /* 0x00008c00ff027b82 */ /* 0x000f620000000a00 */
[----:B0-----:R-:W-:Y:S01]  /*5d10*/  PRMT R0, R16, 0x9910, RZ ;  /* 0x0000991010007816 */ /* 0x001fe200000000ff */
[----:B------:R-:W-:Y:S01]  /*5d20*/  IMAD R25, R26, 0x200, R25 ;  /* 0x000002001a197824 */ /* 0x000fe200078e0219 */
[----:B------:R-:W-:Y:S02]  /*5d30*/  ULDC UR4, c[0x0][0x250] ;  /* 0x0000940000047ab9 */ /* 0x000fe40000000800 */
[----:B------:R-:W-:Y:S01]  /*5d40*/  ISETP.GT.AND P1, PT, R0, 0x9, PT ;  /* 0x000000090000780c */ /* 0x000fe20003f24270 */
[----:B------:R-:W-:-:S05]  /*5d50*/  IMAD R25, R25, UR4, RZ ;  /* 0x0000000419197c24 */ /* 0x000fca000f8e02ff */
[----:B-----5:R-:W-:-:S05]  /*5d60*/  IADD3 R2, P0, R25, R2, RZ ;  /* 0x0000000219027210 */ /* 0x020fca0007f1e0ff */
        /* <DEDUP_REMOVED lines=12> */
.L_x_8944:
[----:B------:R-:W-:Y:S01]  /*5e30*/  STG.E.U8 desc[UR36][R2.64], RZ ;  /* 0x000000ff02007986 */ /* 0x000fe2000c101124 */
[----:B------:R-:W-:Y:S05]  /*5e40*/  EXIT ;  /* 0x000000000000794d */ /* 0x000fea0003800000 */
.L_x_8943:
        /* <DEDUP_REMOVED lines=8> */
.L_x_8947:
[----:B------:R-:W-:Y:S01]  /*5ed0*/  STG.E desc[UR36][R2.64], RZ ;  /* 0x000000ff02007986 */ /* 0x000fe2000c101924 */
[----:B------:R-:W-:Y:S05]  /*5ee0*/  EXIT ;  /* 0x000000000000794d */ /* 0x000fea0003800000 */
.L_x_8946:
[----:B------:R-:W-:Y:S01]  /*5ef0*/  STG.E.U16 desc[UR36][R2.64], RZ ;  /* 0x000000ff02007986 */ /* 0x000fe2000c101524 */
[----:B------:R-:W-:Y:S05]  /*5f00*/  EXIT ;  /* 0x000000000000794d */ /* 0x000fea0003800000 */
.L_x_8942:
        /* <DEDUP_REMOVED lines=8> */
.L_x_8949:
[----:B------:R-:W-:Y:S01]  /*5f90*/  STG.E.U16 desc[UR36][R2.64], RZ ;  /* 0x000000ff02007986 */ /* 0x000fe2000c101524 */
[----:B------:R-:W-:Y:S05]  /*5fa0*/  EXIT ;  /* 0x000000000000794d */ /* 0x000fea0003800000 */
.L_x_8948:
        /* <DEDUP_REMOVED lines=8> */
.L_x_8951:
[----:B------:R-:W-:Y:S01]  /*6030*/  STG.E desc[UR36][R2.64], RZ ;  /* 0x000000ff02007986 */ /* 0x000fe2000c101924 */
[----:B------:R-:W-:Y:S05]  /*6040*/  EXIT ;  /* 0x000000000000794d */ /* 0x000fea0003800000 */
.L_x_8950:
[----:B------:R-:W-:Y:S01]  /*6050*/  STG.E.64 desc[UR36][R2.64], RZ ;  /* 0x000000ff02007986 */ /* 0x000fe2000c101b24 */
[----:B------:R-:W-:Y:S05]  /*6060*/  EXIT ;  /* 0x000000000000794d */ /* 0x000fea0003800000 */
.L_x_8941:
        /* <DEDUP_REMOVED lines=10> */
.L_x_8954:
[----:B------:R-:W-:Y:S01]  /*6110*/  STG.E.128 desc[UR36][R2.64], RZ ;  /* 0x000000ff02007986 */ /* 0x000fe2000c101d24 */
[----:B------:R-:W-:Y:S05]  /*6120*/  EXIT ;  /* 0x000000000000794d */ /* 0x000fea0003800000 */
.L_x_8953:
        /* <DEDUP_REMOVED lines=8> */
.L_x_8956:
[----:B------:R-:W-:Y:S01]  /*61b0*/  STG.E.U8 desc[UR36][R2.64], RZ ;  /* 0x000000ff02007986 */ /* 0x000fe2000c101124 */
[----:B------:R-:W-:Y:S05]  /*61c0*/  EXIT ;  /* 0x000000000000794d */ /* 0x000fea0003800000 */
.L_x_8955:
[----:B------:R-:W-:Y:S01]  /*61d0*/  STG.E.U16 desc[UR36][R2.64], RZ ;  /* 0x000000ff02007986 */ /* 0x000fe2000c101524 */
[----:B------:R-:W-:Y:S05]  /*61e0*/  EXIT ;  /* 0x000000000000794d */ /* 0x000fea0003800000 */
.L_x_8952:
        /* <DEDUP_REMOVED lines=10> */
.L_x_8959:
[----:B------:R-:W-:Y:S01]  /*6290*/  STG.E.U8 desc[UR36][R2.64], RZ ;  /* 0x000000ff02007986 */ /* 0x000fe2000c101124 */
[----:B------:R-:W-:Y:S05]  /*62a0*/  EXIT ;  /* 0x000000000000794d */ /* 0x000fea0003800000 */
.L_x_8958:
[----:B------:R-:W-:Y:S01]  /*62b0*/  STG.E.U8 desc[UR36][R2.64], RZ ;  /* 0x000000ff02007986 */ /* 0x000fe2000c101124 */
[----:B------:R-:W-:Y:S05]  /*62c0*/  EXIT ;  /* 0x000000000000794d */ /* 0x000fea0003800000 */
.L_x_8957:
[----:B------:R-:W-:-:S13]  /*62d0*/  ISETP.NE.AND P0, PT, R0, 0x1c, PT ;  /* 0x0000001c0000780c */ /* 0x000fda0003f05270 */
[----:B------:R-:W-:Y:S05]  /*62e0*/  @!P0 BRA `(.L_x_8960) ;  /* 0x0000000000608947 */ /* 0x000fea0003800000 */
[----:B------:R-:W-:-:S13]  /*62f0*/  ISETP.NE.AND P0, PT, R0, 0x1d, PT ;  /* 0x0000001d0000780c */ /* 0x000fda0003f05270 */
[----:B------:R-:W-:Y:S05]  /*6300*/  @!P0 BRA `(.L_x_8961) ;  /* 0x0000000000508947 */ /* 0x000fea0003800000 */
[----:B------:R-:W-:-:S13]  /*6310*/  ISETP.NE.AND P0, PT, R0, 0x2c, PT ;  /* 0x0000002c0000780c */ /* 0x000fda0003f05270 */
[----:B------:R0:W-:Y:S01]  /*6320*/  @!P0 STG.E.U8 desc[UR36][R2.64], RZ ;  /* 0x000000ff02008986 */ /* 0x0001e2000c101124 */
[----:B------:R-:W-:Y:S05]  /*6330*/  @!P0 EXIT ;  /* 0x000000000000894d */ /* 0x000fea0003800000 */
.L_x_8945:
[----:B------:R-:W-:Y:S01]  /*6340*/  MOV R0, 0x0 ;  /* 0x0000000000007802 */ /* 0x000fe20000000f00 */
[----:B------:R-:W-:Y:S01]  /*6350*/  ULDC.64 UR4, c[0x4][0x118] ;  /* 0x0100460000047ab9 */ /* 0x000fe20000000a00 */
[----:B------:R-:W-:Y:S01]  /*6360*/  ULDC.64 UR6, c[0x4][0x28] ;  /* 0x01000a0000067ab9 */ /* 0x000fe20000000a00 */
[----:B-1234-:R-:W-:Y:S01]  /*6370*/  IMAD.U32 R4, RZ, RZ, UR4 ;  /* 0x00000004ff047e24 */ /* 0x01efe2000f8e00ff */
        /* <DEDUP_REMOVED lines=12> */
.L_x_8962:
[----:B------:R-:W-:Y:S05]  /*6440*/  EXIT ;  /* 0x000000000000794d */ /* 0x000fea0003800000 */
.L_x_8961:
[----:B------:R-:W-:Y:S01]  /*6450*/  STG.E.64 desc[UR36][R2.64], RZ ;  /* 0x000000ff02007986 */ /* 0x000fe2000c101b24 */
[----:B------:R-:W-:Y:S05]  /*6460*/  EXIT ;  /* 0x000000000000794d */ /* 0x000fea0003800000 */
.L_x_8960:
[----:B------:R-:W-:Y:S01]  /*6470*/  STG.E desc[UR36][R2.64], RZ ;  /* 0x000000ff02007986 */ /* 0x000fe2000c101924 */
[----:B------:R-:W-:Y:S05]  /*6480*/  EXIT ;  /* 0x000000000000794d */ /* 0x000fea0003800000 */
.L_x_8963:
        /* <DEDUP_REMOVED lines=15> */
.L_x_32271:


//--------------------- .text._ZN2at6native18elementwise_kernelILi128ELi2EZNS0_22gpu_kernel_impl_nocastIZZZNS0_67_GLOBAL__N__bb565c37_34_ValidateCompressedIndicesKernel_cu_33a4b88b42_validate_compressed_sparse_indices_kernelILNS3_8CDimNameE1ENS3_18CUDAKernelLauncherENS3_14EmptyVecKernelENS3_8DummyVecELm0EEEvRKNS_6TensorESB_lllENKUlvE0_clEvENKUlvE0_clEvEUllE_EEvRNS_18TensorIteratorBaseERKT_EUliE_EEviT1_ --------------------------
	.section	.text._ZN2at6native18elementwise_kernelILi128ELi2EZNS0_22gpu_kernel_impl_nocastIZZZNS0_67_GLOBAL__N__bb565c37_34_ValidateCompressedIndicesKernel_cu_33a4b88b42_validate_compressed_sparse_indices_kernelILNS3_8CDimNameE1ENS3_18CUDAKernelLauncherENS3_14EmptyVecKernelENS3_8DummyVecELm0EEEvRKNS_6TensorESB_lllENKUlvE0_clEvENKUlvE0_clEvEUllE_EEvRNS_18TensorIteratorBaseERKT_EUliE_EEviT1_,"ax",@progbits
	.align	128
        .global         _ZN2at6native18elementwise_kernelILi128ELi2EZNS0_22gpu_kernel_impl_nocastIZZZNS0_67_GLOBAL__N__bb565c37_34_ValidateCompressedIndicesKernel_cu_33a4b88b42_validate_compressed_sparse_indices_kernelILNS3_8CDimNameE1ENS3_18CUDAKernelLauncherENS3_14EmptyVecKernelENS3_8DummyVecELm0EEEvRKNS_6TensorESB_lllENKUlvE0_clEvENKUlvE0_clEvEUllE_EEvRNS_18TensorIteratorBaseERKT_EUliE_EEviT1_
        .type           _ZN2at6native18elementwise_kernelILi128ELi2EZNS0_22gpu_kernel_impl_nocastIZZZNS0_67_GLOBAL__N__bb565c37_34_ValidateCompressedIndicesKernel_cu_33a4b88b42_validate_compressed_sparse_indices_kernelILNS3_8CDimNameE1ENS3_18CUDAKernelLauncherENS3_14EmptyVecKernelENS3_8DummyVecELm0EEEvRKNS_6TensorESB_lllENKUlvE0_clEvENKUlvE0_clEvEUllE_EEvRNS_18TensorIteratorBaseERKT_EUliE_EEviT1_,@function
        .size           _ZN2at6native18elementwise_kernelILi128ELi2EZNS0_22gpu_kernel_impl_nocastIZZZNS0_67_GLOBAL__N__bb565c37_34_ValidateCompressedIndicesKernel_cu_33a4b88b42_validate_compressed_sparse_indices_kernelILNS3_8CDimNameE1ENS3_18CUDAKernelLauncherENS3_14EmptyVecKernelENS3_8DummyVecELm0EEEvRKNS_6TensorESB_lllENKUlvE0_clEvENKUlvE0_clEvEUllE_EEvRNS_18TensorIteratorBaseERKT_EUliE_EEviT1_,(.L_x_32272 - _ZN2at6native18elementwise_kernelILi128ELi2EZNS0_22gpu_kernel_impl_nocastIZZZNS0_67_GLOBAL__N__bb565c37_34_ValidateCompressedIndicesKernel_cu_33a4b88b42_validate_compressed_sparse_indices_kernelILNS3_8CDimNameE1ENS3_18CUDAKernelLauncherENS3_14EmptyVecKernelENS3_8DummyVecELm0EEEvRKNS_6TensorESB_lllENKUlvE0_clEvENKUlvE0_clEvEUllE_EEvRNS_18TensorIteratorBaseERKT_EUliE_EEviT1_)
        .other          _ZN2at6native18elementwise_kernelILi128ELi2EZNS0_22gpu_kernel_impl_nocastIZZZNS0_67_GLOBAL__N__bb565c37_34_ValidateCompressedIndicesKernel_cu_33a4b88b42_validate_compressed_sparse_indices_kernelILNS3_8CDimNameE1ENS3_18CUDAKernelLauncherENS3_14EmptyVecKernelENS3_8DummyVecELm0EEEvRKNS_6TensorESB_lllENKUlvE0_clEvENKUlvE0_clEvEUllE_EEvRNS_18TensorIteratorBaseERKT_EUliE_EEviT1_,@"STO_CUDA_ENTRY STV_DEFAULT"
_ZN2at6native18elementwise_kernelILi128ELi2EZNS0_22gpu_kernel_impl_nocastIZZZNS0_67_GLOBAL__N__bb565c37_34_ValidateCompressedIndicesKernel_cu_33a4b88b42_validate_compressed_sparse_indices_kernelILNS3_8CDimNameE1ENS3_18CUDAKernelLauncherENS3_14EmptyVecKernelENS3_8DummyVecELm0EEEvRKNS_6TensorESB_lllENKUlvE0_clEvENKUlvE0_clEvEUllE_EEvRNS_18TensorIteratorBaseERKT_EUliE_EEviT1_:
.text._ZN2at6native18elementwise_kernelILi128ELi2EZNS0_22gpu_kernel_impl_nocastIZZZNS0_67_GLOBAL__N__bb565c37_34_ValidateCompressedIndicesKernel_cu_33a4b88b42_validate_compressed_sparse_indices_kernelILNS3_8CDimNameE1ENS3_18CUDAKernelLauncherENS3_14EmptyVecKernelENS3_8DummyVecELm0EEEvRKNS_6TensorESB_lllENKUlvE0_clEvENKUlvE0_clEvEUllE_EEvRNS_18TensorIteratorBaseERKT_EUliE_EEviT1_:
        /* <DEDUP_REMOVED lines=11> */
[----:B------:R-:W-:Y:S02]  /*00b0*/  MOV R17, RZ ;  /* 0x000000ff00117202 */ /* 0x000fe40000000f00 */
[----:B0-----:R-:W-:-:S13]  /*00c0*/  ISETP.NE.AND P0, PT, R6, RZ, PT ;  /* 0x000000ff0600720c */ /* 0x001fda0003f05270 */
[----:B------:R-:W-:Y:S05]  /*00d0*/  @!P0 BRA `(.L_x_8966) ;  /* 0x0000001000a88947 */ /* 0x000fea0003800000 */
[----:B------:R-:W-:Y:S01]  /*00e0*/  MOV R2, RZ ;  /* 0x000000ff00027202 */ /* 0x000fe20000000f00 */
[----:B------:R-:W-:Y:S01]  /*00f0*/  IMAD.MOV.U32 R3, RZ, RZ, R5 ;  /* 0x000000ffff037224 */ /* 0x000fe200078e0005 */
        /* <DEDUP_REMOVED lines=283> */
[----:B------:R-:W-:Y:S01]  /*12b0*/  ULDC.64 UR4, c[0x0][0x400] ;  /* 0x0001000000047ab9 */ /* 0x000fe20000000a00 */
[----:B------:R-:W-:-:S05]  /*12c0*/  IADD3 R9, -R7, RZ, RZ ;  /* 0x000000ff07097210 */ /* 0x000fca0007ffe1ff */
[----:B------:R-:W1:Y:S08]  /*12d0*/  @P0 LDC R13, c[0x0][0x33c] ;  /* 0x0000cf00ff0d0b82 */ /* 0x000e700000000800 */
[----:B------:R-:W2:Y:S01]  /*12e0*/  @P0 LDC.64 R4, c[0x0][0x408] ;  /* 0x00010200ff040b82 */ /* 0x000ea20000000a00 */
[----:B0-----:R-:W-:-:S05]  /*12f0*/  @P0 IMAD.HI.U32 R2, R7, R10, R6 ;  /* 0x0000000a07020227 */ /* 0x001fca00078e0006 */
[----:B------:R-:W-:Y:S01]  /*1300*/  @P0 SHF.R.U32.HI R6, RZ, R11, R2 ;  /* 0x0000000bff060219 */ /* 0x000fe20000011602 */
[----:B------:R-:W-:-:S03]  /*1310*/  IMAD R2, R9, UR6, R3 ;  /* 0x0000000609027c24 */ /* 0x000fc6000f8e0203 */
[----:B------:R-:W-:Y:S01]  /*1320*/  @P0 IADD3 R6, -R6, RZ, RZ ;  /* 0x000000ff06060210 */ /* 0x000fe20007ffe1ff */
[C---:B------:R-:W-:Y:S02]  /*1330*/  IMAD R17, R2.reuse, UR4, R17 ;  /* 0x0000000402117c24 */ /* 0x040fe4000f8e0211 */
[----:B------:R-:W-:Y:S02]  /*1340*/  IMAD R0, R2, UR5, R0 ;  /* 0x0000000502007c24 */ /* 0x000fe4000f8e0200 */
[----:B-1----:R-:W-:-:S04]  /*1350*/  @P0 IMAD R6, R6, R13, R7 ;  /* 0x0000000d06060224 */ /* 0x002fc800078e0207 */
[C---:B--2---:R-:W-:Y:S02]  /*1360*/  @P0 IMAD R17, R6.reuse, R4, R17 ;  /* 0x0000000406110224 */ /* 0x044fe400078e0211 */
[----:B------:R-:W-:-:S07]  /*1370*/  @P0 IMAD R0, R6, R5, R0 ;  /* 0x0000000506000224 */ /* 0x000fce00078e0200 */
.L_x_8966:
[----:B------:R-:W-:Y:S01]  /*1380*/  ULDC.64 UR4, c[0x0][0x418] ;  /* 0x0001060000047ab9 */ /* 0x000fe20000000a00 */
[----:B------:R-:W-:Y:S01]  /*1390*/  ULDC.64 UR8, c[0x4][0x138] ;  /* 0x01004e0000087ab9 */ /* 0x000fe20000000a00 */
[----:B------:R-:W-:Y:S01]  /*13a0*/  IADD3 R2, P0, R0, UR4, RZ ;  /* 0x0000000400027c10 */ /* 0x000fe2000ff1e0ff */
[----:B------:R-:W-:-:S03]  /*13b0*/  ULDC.64 UR6, c[0x0][0x420] ;  /* 0x0001080000067ab9 */ /* 0x000fc60000000a00 */
[----:B------:R-:W-:Y:S01]  /*13c0*/  IADD3.X R3, RZ, UR5, RZ, P0, !PT ;  /* 0x00000005ff037c10 */ /* 0x000fe200087fe4ff */
[----:B------:R-:W-:-:S05]  /*13d0*/  ULDC.64 UR4, c[0x0][0x428] ;  /* 0x00010a0000047ab9 */ /* 0x000fca0000000a00 */
[----:B------:R-:W2:Y:S01]  /*13e0*/  LDG.E.64 R2, desc[UR36][R2.64] ;  /* 0x0000002402027981 */ /* 0x000ea2000c1e1b00 */
[----:B------:R-:W-:Y:S01]  /*13f0*/  ISETP.NE.U32.AND P0, PT, RZ, UR8, PT ;  /* 0x00000008ff007c0c */ /* 0x000fe2000bf05070 */
[----:B------:R-:W-:Y:S03]  /*1400*/  BSSY B6, `(.L_x_8967) ;  /* 0x000001a000067945 */ /* 0x000fe60003800000 */
[----:B------:R-:W-:Y:S02]  /*1410*/  ISETP.NE.AND.EX P0, PT, RZ, UR9, PT, P0 ;  /* 0x00000009ff007c0c */ /* 0x000fe4000bf05300 */
[C---:B--2---:R-:W-:Y:S02]  /*1420*/  ISETP.GE.U32.AND P2, PT, R2.reuse, UR4, PT ;  /* 0x0000000402007c0c */ /* 0x044fe4000bf46070 */
[----:B------:R-:W-:Y:S02]  /*1430*/  ISETP.GE.U32.AND P1, PT, R2, UR6, PT ;  /* 0x0000000602007c0c */ /* 0x000fe4000bf26070 */
[----:B------:R-:W-:Y:S01]  /*1440*/  ISETP.GE.AND.EX P2, PT, R3, UR5, PT, P2 ;  /* 0x0000000503007c0c */ /* 0x000fe2000bf46320 */
[----:B------:R-:W-:-:S02]  /*1450*/  ULDC.64 UR4, c[0x0][0x410] ;  /* 0x0001040000047ab9 */ /* 0x000fc40000000a00 */
[----:B------:R-:W-:Y:S02]  /*1460*/  IADD3 R16, P3, R17, UR4, RZ ;  /* 0x0000000411107c10 */ /* 0x000fe4000ff7e0ff */
[----:B------:R-:W-:Y:S02]  /*1470*/  ISETP.GE.AND.EX P1, PT, R3, UR7, !P2, P1 ;  /* 0x0000000703007c0c */ /* 0x000fe4000d726310 */
[----:B------:R-:W-:-:S11]  /*1480*/  IADD3.X R17, RZ, UR5, RZ, P3, !PT ;  /* 0x00000005ff117c10 */ /* 0x000fd60009ffe4ff */
        /* <DEDUP_REMOVED lines=10> */
[----:B------:R-:W-:Y:S01]  /*1530*/  HFMA2.MMA R13, -RZ, RZ, 0, 0 ;  /* 0x00000000ff0d7435 */ /* 0x000fe200000001ff */
[----:B------:R-:W-:Y:S01]  /*1540*/  MOV R7, UR5 ;  /* 0x0000000500077c02 */ /* 0x000fe20008000f00 */
[----:B------:R-:W-:Y:S01]  /*1550*/  IMAD.U32 R11, RZ, RZ, UR7 ;  /* 0x00000007ff0b7e24 */ /* 0x000fe2000f8e00ff */
[----:B------:R-:W-:-:S02]  /*1560*/  MOV R10, UR6 ;  /* 0x00000006000a7c02 */ /* 0x000fc40008000f00 */
[----:B------:R-:W-:-:S07]  /*1570*/  MOV R12, 0x1 ;  /* 0x00000001000c7802 */ /* 0x000fce0000000f00 */
[----:B------:R-:W-:-:S07]  /*1580*/  LEPC R20, `(.L_x_8968) ;  /* 0x000000001014794e */ /* 0x000fce0000000000 */
[----:B0-----:R-:W-:Y:S05]  /*1590*/  CALL.ABS.NOINC R2 ;  /* 0x0000000002007343 */ /* 0x001fea0003c00000 */
.L_x_8968:
[----:B------:R-:W-:Y:S05]  /*15a0*/  BSYNC B6 ;  /* 0x0000000000067941 */ /* 0x000fea0003800000 */
.L_x_8967:
[----:B------:R0:W-:Y:S01]  /*15b0*/  STG.E.64 desc[UR36][R16.64], RZ ;  /* 0x000000ff10007986 */ /* 0x0001e2000c101b24 */
[----:B------:R-:W-:-:S05]  /*15c0*/  LEA R5, R18, R19, 0x8 ;  /* 0x0000001312057211 */ /* 0x000fca00078e40ff */
[----:B------:R-:W-:-:S07]  /*15d0*/  VIADD R5, R5, 0x80 ;  /* 0x0000008005057836 */ /* 0x000fce0000000000 */
.L_x_8965:
[----:B------:R-:W-:Y:S05]  /*15e0*/  BSYNC B7 ;  /* 0x0000000000077941 */ /* 0x000fea0003800000 */
.L_x_8964:
[----:B------:R-:W-:Y:S02]  /*15f0*/  ULDC UR4, c[0x0][0x210] ;  /* 0x0000840000047ab9 */ /* 0x000fe40000000800 */
[----:B------:R-:W-:-:S13]  /*1600*/  ISETP.GE.AND P0, PT, R5, UR4, PT ;  /* 0x0000000405007c0c */ /* 0x000fda000bf06270 */
[----:B------:R-:W-:Y:S05]  /*1610*/  @P0 EXIT ;  /* 0x000000000000094d */ /* 0x000fea0003800000 */
[----:B------:R-:W1:Y:S01]  /*1620*/  LDC R6, c[0x0][0x218] ;  /* 0x00008600ff067b82 */ /* 0x000e620000000800 */
[----:B0-----:R-:W-:Y:S01]  /*1630*/  HFMA2.MMA R17, -RZ, RZ, 0, 0 ;  /* 0x00000000ff117435 */ /* 0x001fe200000001ff */
[----:B------:R-:W-:Y:S02]  /*1640*/  MOV R0, RZ ;  /* 0x000000ff00007202 */ /* 0x000fe40000000f00 */
[----:B-1----:R-:W-:-:S13]  /*1650*/  ISETP.NE.AND P0, PT, R6, RZ, PT ;  /* 0x000000ff0600720c */ /* 0x002fda0003f05270 */
[----:B------:R-:W-:Y:S05]  /*1660*/  @!P0 BRA `(.L_x_8969) ;  /* 0x0000001000a88947 */ /* 0x000fea0003800000 */
[----:B------:R-:W-:Y:S01]  /*1670*/  MOV R2, RZ ;  /* 0x000000ff00027202 */ /* 0x000fe20000000f00 */
[----:B------:R-:W-:Y:S01]  /*1680*/  ULDC.64 UR4, c[0x0][0x220] ;  /* 0x0000880000047ab9 */ /* 0x000fe20000000a00 */
[----:B------:R-:W-:Y:S02]  /*1690*/  MOV R3, R5 ;  /* 0x0000000500037202 */ /* 0x000fe40000000f00 */
        /* <DEDUP_REMOVED lines=275> */
[----:B------:R-:W-:Y:S01]  /*27d0*/  IMAD.MOV.U32 R2, RZ, RZ, RZ ;  /* 0x000000ffff027224 */ /* 0x000fe200078e00ff */
[----:B------:R-:W-:Y:S01]  /*27e0*/  ULDC.64 UR6, c[0x0][0x330] ;  /* 0x0000cc0000067ab9 */ /* 0x000fe20000000a00 */
[----:B------:R-:W-:Y:S02]  /*27f0*/  ULDC UR4, c[0x0][0x338] ;  /* 0x0000ce0000047ab9 */ /* 0x000fe40000000800 */
[----:B------:R-:W-:-:S05]  /*2800*/  IMAD.HI.U32 R4, R3, UR7, R2 ;  /* 0x0000000703047c27 */ /* 0x000fca000f8e0002 */
[----:B------:R-:W-:Y:S01]  /*2810*/  SHF.R.U32.HI R5, RZ, UR4, R4 ;  /* 0x00000004ff057c19 */ /* 0x000fe20008011604 */
[----:B------:R-:W-:Y:S02]  /*2820*/  ULDC.64 UR4, c[0x0][0x400] ;  /* 0x0001000000047ab9 */ /* 0x000fe40000000a00 */
[----:B------:R-:W0:Y:S01]  /*2830*/  @P0 LDC.64 R8, c[0x0][0x340] ;  /* 0x0000d000ff080b82 */ /* 0x000e220000000a00 */
[----:B------:R-:W-:Y:S02]  /*2840*/  @P0 MOV R4, RZ ;  /* 0x000000ff00040202 */ /* 0x000fe40000000f00 */
        /* <DEDUP_REMOVED lines=12> */
.L_x_8969:
        /* <DEDUP_REMOVED lines=15> */
[----:B------:R-:W-:-:S03]  /*2a00*/  ISETP.GE.AND.EX P1, PT, R3, UR7, !P2, P1 ;  /* 0x0000000703007c0c */ /* 0x000fc6000d726310 */
[----:B------:R-:W-:-:S10]  /*2a10*/  IMAD.X R17, RZ, RZ, UR5, P3 ;  /* 0x00000005ff117e24 */ /* 0x000fd400098e06ff */
        /* <DEDUP_REMOVED lines=17> */
.L_x_8971:
[----:B------:R-:W-:Y:S05]  /*2b30*/  BSYNC B6 ;  /* 0x0000000000067941 */ /* 0x000fea0003800000 */
.L_x_8970:
[----:B------:R-:W-:Y:S01]  /*2b40*/  STG.E.64 desc[UR36][R16.64], RZ ;  /* 0x000000ff10007986 */ /* 0x000fe2000c101b24 */
[----:B------:R-:W-:Y:S05]  /*2b50*/  EXIT ;  /* 0x000000000000794d */ /* 0x000fea0003800000 */
.L_x_8972:
        /* <DEDUP_REMOVED lines=10> */
.L_x_32272:


//--------------------- .text._ZN2at6native27unrolled_elementwise_kernelIZZZNS0_67_GLOBAL__N__bb565c37_34_ValidateCompressedIndicesKernel_cu_33a4b88b42_validate_compressed_sparse_indices_kernelILNS2_8CDimNameE1ENS2_18CUDAKernelLauncherENS2_14EmptyVecKernelENS2_8DummyVecELm0EEEvRKNS_6TensorESA_lllENKUlvE0_clEvENKUlvE0_clEvEUllE_St5arrayIPcLm2EELi4E23TrivialOffsetCalculatorILi1EjESI_NS0_6memory15LoadWithoutCastENSJ_16StoreWithoutCastEEEviT_T0_T2_T3_T4_T5_ --------------------------
	.section	.text._ZN2at6native27unrolled_elementwise_kernelIZZZNS0_67_GLOBAL__N__bb565c37_34_ValidateCompressedIndicesKernel_cu_33a4b88b42_validate_compressed_sparse_indices_kernelILNS2_8CDimNameE1ENS2_18CUDAKernelLauncherENS2_14EmptyVecKernelENS2_8DummyVecELm0EEEvRKNS_6TensorESA_lllENKUlvE0_clEvENKUlvE0_clEvEUllE_St5arrayIPcLm2EELi4E23TrivialOffsetCalculatorILi1EjESI_NS0_6memory15LoadWithoutCastENSJ_16StoreWithoutCastEEEviT_T0_T2_T3_T4_T5_,"ax",@progbits
	.align	128
        .global         _ZN2at6native27unrolled_elementwise_kernelIZZZNS0_67_GLOBAL__N__bb565c37_34_ValidateCompressedIndicesKernel_cu_33a4b88b42_validate_compressed_sparse_indices_kernelILNS2_8CDimNameE1ENS2_18CUDAKernelLauncherENS2_14EmptyVecKernelENS2_8DummyVecELm0EEEvRKNS_6TensorESA_lllENKUlvE0_clEvENKUlvE0_clEvEUllE_St5arrayIPcLm2EELi4E23TrivialOffsetCalculatorILi1EjESI_NS0_6memory15LoadWithoutCastENSJ_16StoreWithoutCastEEEviT_T0_T2_T3_T4_T5_
        .type           _ZN2at6native27unrolled_elementwise_kernelIZZZNS0_67_GLOBAL__N__bb565c37_34_ValidateCompressedIndicesKernel_cu_33a4b88b42_validate_compressed_sparse_indices_kernelILNS2_8CDimNameE1ENS2_18CUDAKernelLauncherENS2_14EmptyVecKernelENS2_8DummyVecELm0EEEvRKNS_6TensorESA_lllENKUlvE0_clEvENKUlvE0_clEvEUllE_St5arrayIPcLm2EELi4E23TrivialOffsetCalculatorILi1EjESI_NS0_6memory15LoadWithoutCastENSJ_16StoreWithoutCastEEEviT_T0_T2_T3_T4_T5_,@function
        .size           _ZN2at6native27unrolled_elementwise_kernelIZZZNS0_67_GLOBAL__N__bb565c37_34_ValidateCompressedIndicesKernel_cu_33a4b88b42_validate_compressed_sparse_indices_kernelILNS2_8CDimNameE1ENS2_18CUDAKernelLauncherENS2_14EmptyVecKernelENS2_8DummyVecELm0EEEvRKNS_6TensorESA_lllENKUlvE0_clEvENKUlvE0_clEvEUllE_St5arrayIPcLm2EELi4E23TrivialOffsetCalculatorILi1EjESI_NS0_6memory15LoadWithoutCastENSJ_16StoreWithoutCastEEEviT_T0_T2_T3_T4_T5_,(.L_x_32273 - _ZN2at6native27unrolled_elementwise_kernelIZZZNS0_67_GLOBAL__N__bb565c37_34_ValidateCompressedIndicesKernel_cu_33a4b88b42_validate_compressed_sparse_indices_kernelILNS2_8CDimNameE1ENS2_18CUDAKernelLauncherENS2_14EmptyVecKernelENS2_8DummyVecELm0EEEvRKNS_6TensorESA_lllENKUlvE0_clEvENKUlvE0_clEvEUllE_St5arrayIPcLm2EELi4E23TrivialOffsetCalculatorILi1EjESI_NS0_6memory15LoadWithoutCastENSJ_16StoreWithoutCastEEEviT_T0_T2_T3_T4_T5_)
        .other          _ZN2at6native27unrolled_elementwise_kernelIZZZNS0_67_GLOBAL__N__bb565c37_34_ValidateCompressedIndicesKernel_cu_33a4b88b42_validate_compressed_sparse_indices_kernelILNS2_8CDimNameE1ENS2_18CUDAKernelLauncherENS2_14EmptyVecKernelENS2_8DummyVecELm0EEEvRKNS_6TensorESA_lllENKUlvE0_clEvENKUlvE0_clEvEUllE_St5arrayIPcLm2EELi4E23TrivialOffsetCalculatorILi1EjESI_NS0_6memory15LoadWithoutCastENSJ_16StoreWithoutCastEEEviT_T0_T2_T3_T4_T5_,@"STO_CUDA_ENTRY STV_DEFAULT"
_ZN2at6native27unrolled_elementwise_kernelIZZZNS0_67_GLOBAL__N__bb565c37_34_ValidateCompressedIndicesKernel_cu_33a4b88b42_validate_compressed_sparse_indices_kernelILNS2_8CDimNameE1ENS2_18CUDAKernelLauncherENS2_14EmptyVecKernelENS2_8DummyVecELm0EEEvRKNS_6TensorESA_lllENKUlvE0_clEvENKUlvE0_clEvEUllE_St5arrayIPcLm2EELi4E23TrivialOffsetCalculatorILi1EjESI_NS0_6memory15LoadWithoutCastENSJ_16StoreWithoutCastEEEviT_T0_T2_T3_T4_T5_:
.text._ZN2at6native27unrolled_elementwise_kernelIZZZNS0_67_GLOBAL__N__bb565c37_34_ValidateCompressedIndicesKernel_cu_33a4b88b42_validate_compressed_sparse_indices_kernelILNS2_8CDimNameE1ENS2_18CUDAKernelLauncherENS2_14EmptyVecKernelENS2_8DummyVecELm0EEEvRKNS_6TensorESA_lllENKUlvE0_clEvENKUlvE0_clEvEUllE_St5arrayIPcLm2EELi4E23TrivialOffsetCalculatorILi1EjESI_NS0_6memory15LoadWithoutCastENSJ_16StoreWithoutCastEEEviT_T0_T2_T3_T4_T5_:
[----:B------:R-:W0:Y:S01]  /*0000*/  LDC R1, c[0x0][0x28] ;  /* 0x00000a00ff017b82 */ /* 0x000e220000000800 */
[----:B------:R-:W1:Y:S07]  /*0010*/  S2R R25, SR_CTAID.X ;  /* 0x0000000000197919 */ /* 0x000e6e0000002500 */
[----:B------:R-:W1:Y:S01]  /*0020*/  LDC R24, c[0x0][0x210] ;  /* 0x00008400ff187b82 */ /* 0x000e620000000800 */
[----:B------:R-:W-:Y:S01]  /*0030*/  CS2R R10, SRZ ;  /* 0x00000000000a7805 */ /* 0x000fe2000001ff00 */
[----:B------:R-:W-:Y:S01]  /*0040*/  ULDC.64 UR36, c[0x0][0x208] ;  /* 0x0000820000247ab9 */ /* 0x000fe20000000a00 */
[----:B------:R-:W2:Y:S01]  /*0050*/  S2R R26, SR_TID.X ;  /* 0x00000000001a7919 */ /* 0x000ea20000002100 */
[----:B------:R-:W-:-:S02]  /*0060*/  CS2R R22, SRZ ;  /* 0x0000000000167805 */ /* 0x000fc4000001ff00 */
[----:B------:R-:W-:Y:S01]  /*0070*/  CS2R R18, SRZ ;  /* 0x0000000000127805 */ /* 0x000fe2000001ff00 */
[----:B------:R-:W-:Y:S01]  /*0080*/  ULDC.64 UR4, c[0x0][0x220] ;  /* 0x0000880000047ab9 */ /* 0x000fe20000000a00 */
[----:B------:R-:W-:Y:S01]  /*0090*/  ULDC.64 UR6, c[0x0][0x218] ;  /* 0x0000860000067ab9 */ /* 0x000fe20000000a00 */
[----:B-1----:R-:W-:Y:S02]  /*00a0*/  IMAD R24, R25, -0x200, R24 ;  /* 0xfffffe0019187824 */ /* 0x002fe400078e0218 */
[----:B--2---:R-:W-:-:S03]  /*00b0*/  IMAD.MOV.U32 R0, RZ, RZ, R26 ;  /* 0x000000ffff007224 */ /* 0x004fc600078e001a */
[----:B------:R-:W-:-:S04]  /*00c0*/  ISETP.GE.AND P3, PT, R26, R24, PT ;  /* 0x000000181a00720c */ /* 0x000fc80003f66270 */
[----:B------:R-:W-:-:S09]  /*00d0*/  P2R R2, PR, RZ, 0x8 ;  /* 0x00000008ff027803 */ /* 0x000fd20000000000 */
[----:B------:R-:W-:Y:S01]  /*00e0*/  @!P3 IMAD R5, R25, 0x200, R0 ;  /* 0x000002001905b824 */ /* 0x000fe200078e0200 */
[----:B------:R-:W1:Y:S01]  /*00f0*/  @!P3 LDC.64 R2, c[0x0][0x238] ;  /* 0x00008e00ff02bb82 */ /* 0x000e620000000a00 */
[----:B------:R-:W-:-:S05]  /*0100*/  @!P3 VIADD R0, R0, 0x80 ;  /* 0x000000800000b836 */ /* 0x000fca0000000000 */
[----:B------:R-:W-:-:S13]  /*0110*/  ISETP.GE.AND P0, PT, R0, R24, PT ;  /* 0x000000180000720c */ /* 0x000fda0003f06270 */
[----:B------:R-:W-:Y:S02]  /*0120*/  @!P0 IMAD R7, R25, 0x200, R0 ;  /* 0x0000020019078824 */ /* 0x000fe400078e0200 */
[----:B------:R-:W-:Y:S02]  /*0130*/  @!P0 VIADD R0, R0, 0x80 ;  /* 0x0000008000008836 */ /* 0x000fe40000000000 */
[----:B-1----:R-:W-:-:S03]  /*0140*/  @!P3 IMAD.WIDE.U32 R2, R5, 0x8, R2 ;  /* 0x000000080502b825 */ /* 0x002fc600078e0002 */
[C---:B------:R-:W-:Y:S01]  /*0150*/  ISETP.GE.AND P2, PT, R0.reuse, R24, PT ;  /* 0x000000180000720c */ /* 0x040fe20003f46270 */
[----:B------:R-:W1:Y:S01]  /*0160*/  @!P0 LDC.64 R4, c[0x0][0x238] ;  /* 0x00008e00ff048b82 */ /* 0x000e620000000a00 */
[----:B------:R-:W2:Y:S11]  /*0170*/  @!P3 LDG.E.64 R10, desc[UR36][R2.64] ;  /* 0x00000024020ab981 */ /* 0x000eb6000c1e1b00 */
[----:B------:R-:W3:Y:S01]  /*0180*/  @!P2 LDC.64 R8, c[0x0][0x238] ;  /* 0x00008e00ff08ab82 */ /* 0x000ee20000000a00 */
[----:B------:R-:W-:Y:S01]  /*0190*/  @!P2 IMAD R17, R25, 0x200, R0 ;  /* 0x000002001911a824 */ /* 0x000fe200078e0200 */
[----:B------:R-:W-:-:S04]  /*01a0*/  @!P2 IADD3 R0, R0, 0x80, RZ ;  /* 0x000000800000a810 */ /* 0x000fc80007ffe0ff */
[----:B------:R-:W-:-:S13]  /*01b0*/  ISETP.GE.AND P1, PT, R0, R24, PT ;  /* 0x000000180000720c */ /* 0x000fda0003f26270 */
[----:B------:R-:W4:Y:S01]  /*01c0*/  @!P1 LDC.64 R12, c[0x0][0x238] ;  /* 0x00008e00ff0c9b82 */ /* 0x000f220000000a00 */
[----:B---3--:R-:W-:Y:S01]  /*01d0*/  @!P2 IMAD.WIDE.U32 R8, R17, 0x8, R8 ;  /* 0x000000081108a825 */ /* 0x008fe200078e0008 */
[----:B------:R-:W-:-:S06]  /*01e0*/  CS2R R16, SRZ ;  /* 0x0000000000107805 */ /* 0x000fcc000001ff00 */
[----:B------:R3:W5:Y:S01]  /*01f0*/  @!P2 LDG.E.64 R16, desc[UR36][R8.64] ;  /* 0x000000240810a981 */ /* 0x000762000c1e1b00 */
[----:B------:R-:W-:Y:S02]  /*0200*/  @!P1 IMAD R15, R25, 0x200, R0 ;  /* 0x00000200190f9824 */ /* 0x000fe400078e0200 */
[----:B-1----:R-:W-:-:S05]  /*0210*/  @!P0 IMAD.WIDE.U32 R6, R7, 0x8, R4 ;  /* 0x0000000807068825 */ /* 0x002fca00078e0004 */
[----:B------:R3:W5:Y:S01]  /*0220*/  @!P0 LDG.E.64 R22, desc[UR36][R6.64] ;  /* 0x0000002406168981 */ /* 0x000762000c1e1b00 */
[----:B----4-:R-:W-:-:S05]  /*0230*/  @!P1 IMAD.WIDE.U32 R4, R15, 0x8, R12 ;  /* 0x000000080f049825 */ /* 0x010fca00078e000c */
[----:B------:R3:W5:Y:S01]  /*0240*/  @!P1 LDG.E.64 R18, desc[UR36][R4.64] ;  /* 0x0000002404129981 */ /* 0x000762000c1e1b00 */
[----:B------:R-:W-:Y:S01]  /*0250*/  BSSY B6, `(.L_x_8973) ;  /* 0x000001a000067945 */ /* 0x000fe20003800000 */
[C---:B--2---:R-:W-:Y:S02]  /*0260*/  ISETP.GE.U32.AND P0, PT, R10.reuse, UR4, PT ;  /* 0x000000040a007c0c */ /* 0x044fe4000bf06070 */
[----:B------:R-:W-:Y:S02]  /*0270*/  ISETP.GE.U32.AND P1, PT, R10, UR6, PT ;  /* 0x000000060a007c0c */ /* 0x000fe4000bf26070 */
[----:B------:R-:W-:Y:S01]  /*0280*/  ISETP.GE.AND.EX P0, PT, R11, UR5, PT, P0 ;  /* 0x000000050b007c0c */ /* 0x000fe2000bf06300 */
[----:B------:R-:W-:-:S03]  /*0290*/  ULDC.64 UR4, c[0x4][0x138] ;  /* 0x01004e0000047ab9 */ /* 0x000fc60000000a00 */
[----:B------:R-:W-:Y:S02]  /*02a0*/  ISETP.GE.AND.EX P0, PT, R11, UR7, !P0, P1 ;  /* 0x000000070b007c0c */ /* 0x000fe4000c706310 */
[----:B------:R-:W-:-:S04]  /*02b0*/  ISETP.NE.U32.AND P1, PT, RZ, UR4, PT ;  /* 0x00000004ff007c0c */ /* 0x000fc8000bf25070 */
[----:B------:R-:W-:-:S04]  /*02c0*/  ISETP.NE.AND.EX P0, PT, RZ, UR5, P0, P1 ;  /* 0x00000005ff007c0c */ /* 0x000fc80008705310 */
[----:B------:R-:W-:-:S13]  /*02d0*/  ISETP.GE.OR P0, PT, R26, R24, P0 ;  /* 0x000000181a00720c */ /* 0x000fda0000706670 */
[----:B0--3--:R-:W-:Y:S05]  /*02e0*/  @P0 BRA `(.L_x_8974) ;  /* 0x0000000000400947 */ /* 0x009fea0003800000 */
[----:B------:R-:W-:Y:S01]  /*02f0*/  MOV R2, 0x0 ;  /* 0x0000000000027802 */ /* 0x000fe20000000f00 */
[----:B------:R-:W-:Y:S01]  /*0300*/  ULDC.64 UR4, c[0x4][0x128] ;  /* 0x01004a0000047ab9 */ /* 0x000fe20000000a00 */
[----:B------:R-:W-:Y:S01]  /*0310*/  ULDC.64 UR6, c[0x4][0x8] ;  /* 0x0100020000067ab9 */ /* 0x000fe20000000a00 */
[----:B------:R-:W-:Y:S01]  /*0320*/  IMAD.U32 R4, RZ, RZ, UR4 ;  /* 0x00000004ff047e24 */ /* 0x000fe2000f8e00ff */
[----:B------:R-:W-:Y:S01]  /*0330*/  MOV R11, UR7 ;  /* 0x00000007000b7c02 */ /* 0x000fe20008000f00 */
[----:B------:R-:W-:Y:S01]  /*0340*/  IMAD.U32 R5, RZ, RZ, UR5 ;  /* 0x00000005ff057e24 */ /* 0x000fe2000f8e00ff */
[----:B------:R-:W0:Y:S01]  /*0350*/  LDC.64 R2, c[0x4][R2] ;  /* 0x0100000002027b82 */ /* 0x000e220000000a00 */
[----:B------:R-:W-:Y:S01]  /*0360*/  ULDC.64 UR4, c[0x4][0x110] ;  /* 0x0100440000047ab9 */ /* 0x000fe20000000a00 */
[----:B------:R-:W-:Y:S02]  /*0370*/  IMAD.U32 R10, RZ, RZ, UR6 ;  /* 0x00000006ff0a7e24 */ /* 0x000fe4000f8e00ff */
[----:B------:R-:W-:-:S02]  /*0380*/  IMAD.U32 R6, RZ, RZ, UR4 ;  /* 0x00000004ff067e24 */ /* 0x000fc4000f8e00ff */
[----:B------:R-:W-:Y:S02]  /*0390*/  IMAD.U32 R7, RZ, RZ, UR5 ;  /* 0x00000005ff077e24 */ /* 0x000fe4000f8e00ff */
[----:B------:R-:W-:Y:S02]  /*03a0*/  IMAD.MOV.U32 R8, RZ, RZ, 0x2c ;  /* 0x0000002cff087424 */ /* 0x000fe400078e00ff */
[----:B------:R-:W-:Y:S02]  /*03b0*/  IMAD.MOV.U32 R12, RZ, RZ, 0x1 ;  /* 0x00000001ff0c7424 */ /* 0x000fe400078e00ff */
[----:B------:R-:W-:-:S07]  /*03c0*/  IMAD.MOV.U32 R13, RZ, RZ, RZ ;  /* 0x000000ffff0d7224 */ /* 0x000fce00078e00ff */
[----:B------:R-:W-:-:S07]  /*03d0*/  LEPC R20, `(.L_x_8974) ;  /* 0x000000001014794e */ /* 0x000fce0000000000 */
[----:B0----5:R-:W-:Y:S05]  /*03e0*/  CALL.ABS.NOINC R2 ;  /* 0x0000000002007343 */ /* 0x021fea0003c00000 */
.L_x_8974:
[----:B------:R-:W-:Y:S05]  /*03f0*/  BSYNC B6 ;  /* 0x0000000000067941 */ /* 0x000fea0003800000 */
.L_x_8973:
[----:B------:R-:W-:Y:S01]  /*0400*/  ULDC.64 UR4, c[0x0][0x220] ;  /* 0x0000880000047ab9 */ /* 0x000fe20000000a00 */
[----:B------:R-:W-:Y:S01]  /*0410*/  ULDC.64 UR6, c[0x0][0x218] ;  /* 0x0000860000067ab9 */ /* 0x000fe20000000a00 */
[C---:B-----5:R-:W-:Y:S01]  /*0420*/  ISETP.GE.U32.AND P2, PT, R22.reuse, UR4, PT ;  /* 0x0000000416007c0c */ /* 0x060fe2000bf46070 */
[----:B------:R-:W-:Y:S01]  /*0430*/  BSSY B6, `(.L_x_8975) ;  /* 0x000001a000067945 */ /* 0x000fe20003800000 */
[----:B------:R-:W-:Y:S02]  /*0440*/  ISETP.GE.U32.AND P1, PT, R22, UR6, PT ;  /* 0x0000000616007c0c */ /* 0x000fe4000bf26070 */
[C---:B------:R-:W-:Y:S01]  /*0450*/  ISETP.GE.AND.EX P2, PT, R23.reuse, UR5, PT, P2 ;  /* 0x0000000517007c0c */ /* 0x040fe2000bf46320 */
[----:B------:R-:W-:Y:S02]  /*0460*/  ULDC.64 UR4, c[0x4][0x138] ;  /* 0x01004e0000047ab9 */ /* 0x000fe40000000a00 */
[----:B------:R-:W-:Y:S02]  /*0470*/  ISETP.NE.U32.AND P0, PT, RZ, UR4, PT ;  /* 0x00000004ff007c0c */ /* 0x000fe4000bf05070 */
[----:B------:R-:W-:Y:S01]  /*0480*/  ISETP.GE.AND.EX P1, PT, R23, UR7, !P2, P1 ;  /* 0x0000000717007c0c */ /* 0x000fe2000d726310 */
[----:B------:R-:W-:-:S03]  /*0490*/  VIADD R23, R26, 0x80 ;  /* 0x000000801a177836 */ /* 0x000fc60000000000 */
[----:B------:R-:W-:-:S04]  /*04a0*/  ISETP.NE.AND.EX P0, PT, RZ, UR5, P1, P0 ;  /* 0x00000005ff007c0c */ /* 0x000fc80008f05300 */
[----:B------:R-:W-:-:S13]  /*04b0*/  ISETP.GE.OR P0, PT, R23, R24, P0 ;  /* 0x000000181700720c */ /* 0x000fda0000706670 */
[----:B------:R-:W-:Y:S05]  /*04c0*/  @P0 BRA `(.L_x_8976) ;  /* 0x0000000000400947 */ /* 0x000fea0003800000 */
        /* <DEDUP_REMOVED lines=15> */
[----:B0-----:R-:W-:Y:S05]  /*05c0*/  CALL.ABS.NOINC R2 ;  /* 0x0000000002007343 */ /* 0x001fea0003c00000 */
.L_x_8976:
[----:B------:R-:W-:Y:S05]  /*05d0*/  BSYNC B6 ;  /* 0x0000000000067941 */ /* 0x000fea0003800000 */
.L_x_8975:
[----:B------:R-:W-:Y:S01]  /*05e0*/  ULDC.64 UR4, c[0x0][0x220] ;  /* 0x0000880000047ab9 */ /* 0x000fe20000000a00 */
[----:B------:R-:W-:Y:S01]  /*05f0*/  ULDC.64 UR6, c[0x0][0x218] ;  /* 0x0000860000067ab9 */ /* 0x000fe20000000a00 */
[----:B------:R-:W-:Y:S01]  /*0600*/  ISETP.GE.U32.AND P2, PT, R16, UR4, PT ;  /* 0x0000000410007c0c */ /* 0x000fe2000bf46070 */
        /* <DEDUP_REMOVED lines=22> */
[----:B------:R-:W-:Y:S02]  /*0770*/  IMAD.MOV.U32 R12, RZ, RZ, 0x1 ;  /* 0x00000001ff0c7424 */ /* 0x000fe400078e00ff */
[----:B------:R-:W-:-:S07]  /*0780*/  IMAD.MOV.U32 R13, RZ, RZ, RZ ;  /* 0x000000ffff0d7224 */ /* 0x000fce00078e00ff */
[----:B------:R-:W-:-:S07]  /*0790*/  LEPC R20, `(.L_x_8978) ;  /* 0x000000001014794e */ /* 0x000fce0000000000 */
[----:B0-----:R-:W-:Y:S05]  /*07a0*/  CALL.ABS.NOINC R2 ;  /* 0x0000000002007343 */ /* 0x001fea0003c00000 */
.L_x_8978:
[----:B------:R-:W-:Y:S05]  /*07b0*/  BSYNC B6 ;  /* 0x0000000000067941 */ /* 0x000fea0003800000 */
.L_x_8977:
[----:B------:R-:W-:Y:S01]  /*07c0*/  ULDC.64 UR4, c[0x0][0x220] ;  /* 0x0000880000047ab9 */ /* 0x000fe20000000a00 */
[----:B------:R-:W-:Y:S01]  /*07d0*/  ULDC.64 UR6, c[0x0][0x218] ;  /* 0x0000860000067ab9 */ /* 0x000fe20000000a00 */
[C---:B------:R-:W-:Y:S01]  /*07e0*/  ISETP.GE.U32.AND P2, PT, R18.reuse, UR4, PT ;  /* 0x0000000412007c0c */ /* 0x040fe2000bf46070 */
[----:B------:R-:W-:Y:S01]  /*07f0*/  BSSY B6, `(.L_x_8979) ;  /* 0x000001a000067945 */ /* 0x000fe20003800000 */
[----:B------:R-:W-:Y:S02]  /*0800*/  ISETP.GE.U32.AND P1, PT, R18, UR6, PT ;  /* 0x0000000612007c0c */ /* 0x000fe4000bf26070 */
[----:B------:R-:W-:Y:S01]  /*0810*/  ISETP.GE.AND.EX P2, PT, R19, UR5, PT, P2 ;  /* 0x0000000513007c0c */ /* 0x000fe2000bf46320 */
[----:B------:R-:W-:Y:S01]  /*0820*/  ULDC.64 UR4, c[0x4][0x138] ;  /* 0x01004e0000047ab9 */ /* 0x000fe20000000a00 */
[----:B------:R-:W-:Y:S02]  /*0830*/  IADD3 R3, R26, 0x180, RZ ;  /* 0x000001801a037810 */ /* 0x000fe40007ffe0ff */
[----:B------:R-:W-:-:S02]  /*0840*/  ISETP.NE.U32.AND P0, PT, RZ, UR4, PT ;  /* 0x00000004ff007c0c */ /* 0x000fc4000bf05070 */
[----:B------:R-:W-:-:S04]  /*0850*/  ISETP.GE.AND.EX P1, PT, R19, UR7, !P2, P1 ;  /* 0x0000000713007c0c */ /* 0x000fc8000d726310 */
        /* <DEDUP_REMOVED lines=18> */
[----:B0-----:R-:W-:Y:S05]  /*0980*/  CALL.ABS.NOINC R2 ;  /* 0x0000000002007343 */ /* 0x001fea0003c00000 */
.L_x_8980:
[----:B------:R-:W-:Y:S05]  /*0990*/  BSYNC B6 ;  /* 0x0000000000067941 */ /* 0x000fea0003800000 */
.L_x_8979:
[----:B------:R-:W-:Y:S01]  /*09a0*/  ISETP.GE.AND P6, PT, R26, R24, PT ;  /* 0x000000181a00720c */ /* 0x000fe20003fc6270 */
[----:B------:R-:W-:-:S12]  /*09b0*/  BSSY B0, `(.L_x_8981) ;  /* 0x0000013000007945 */ /* 0x000fd80003800000 */
[----:B------:R-:W0:Y:S01]  /*09c0*/  @!P6 S2R R0, SR_TID.X ;  /* 0x000000000000e919 */ /* 0x000e220000002100 */
[----:B------:R-:W1:Y:S01]  /*09d0*/  @!P6 LDC.64 R2, c[0x0][0x230] ;  /* 0x00008c00ff02eb82 */ /* 0x000e620000000a00 */
[----:B------:R-:W-:-:S05]  /*09e0*/  @!P6 IMAD.MOV.U32 R26, RZ, RZ, R23 ;  /* 0x000000ffff1ae224 */ /* 0x000fca00078e0017 */
[----:B------:R-:W-:Y:S01]  /*09f0*/  ISETP.GE.AND P0, PT, R26, R24, PT ;  /* 0x000000181a00720c */ /* 0x000fe20003f06270 */
[----:B0-----:R-:W-:-:S04]  /*0a00*/  @!P6 IMAD R5, R25, 0x200, R0 ;  /* 0x000002001905e824 */ /* 0x001fc800078e0200 */
[----:B-1----:R-:W-:-:S05]  /*0a10*/  @!P6 IMAD.WIDE.U32 R2, R5, 0x8, R2 ;  /* 0x000000080502e825 */ /* 0x002fca00078e0002 */
[----:B------:R0:W-:Y:S03]  /*0a20*/  @!P6 STG.E.64 desc[UR36][R2.64], RZ ;  /* 0x000000ff0200e986 */ /* 0x0001e6000c101b24 */
[----:B------:R-:W-:Y:S05]  /*0a30*/  @P0 BRA `(.L_x_8982) ;  /* 0x0000000000280947 */ /* 0x000fea0003800000 */
[----:B------:R-:W1:Y:S01]  /*0a40*/  LDC.64 R4, c[0x0][0x230] ;  /* 0x00008c00ff047b82 */ /* 0x000e620000000a00 */
[----:B0-----:R-:W-:Y:S01]  /*0a50*/  LEA R3, R25, R26, 0x9 ;  /* 0x0000001a19037211 */ /* 0x001fe200078e48ff */
[----:B------:R-:W-:-:S05]  /*0a60*/  VIADD R26, R26, 0x80 ;  /* 0x000000801a1a7836 */ /* 0x000fca0000000000 */
[----:B------:R-:W-:-:S13]  /*0a70*/  ISETP.GE.AND P0, PT, R26, R24, PT ;  /* 0x000000181a00720c */ /* 0x000fda0003f06270 */
[----:B------:R-:W-:Y:S02]  /*0a80*/  @!P0 IMAD R7, R25, 0x200, R26 ;  /* 0x0000020019078824 */ /* 0x000fe400078e021a */
[----:B------:R-:W-:Y:S02]  /*0a90*/  @!P0 VIADD R26, R26, 0x80 ;  /* 0x000000801a1a8836 */ /* 0x000fe40000000000 */
[----:B-1----:R-:W-:-:S04]  /*0aa0*/  IMAD.WIDE.U32 R2, R3, 0x8, R4 ;  /* 0x0000000803027825 */ /* 0x002fc800078e0004 */
[----:B------:R-:W-:Y:S01]  /*0ab0*/  @!P0 IMAD.WIDE.U32 R4, R7, 0x8, R4 ;  /* 0x0000000807048825 */ /* 0x000fe200078e0004 */
[----:B------:R1:W-:Y:S04]  /*0ac0*/  STG.E.64 desc[UR36][R2.64], RZ ;  /* 0x000000ff02007986 */ /* 0x0003e8000c101b24 */
[----:B------:R1:W-:Y:S02]  /*0ad0*/  @!P0 STG.E.64 desc[UR36][R4.64], RZ ;  /* 0x000000ff04008986 */ /* 0x0003e4000c101b24 */
.L_x_8982:
[----:B------:R-:W-:Y:S05]  /*0ae0*/  BSYNC B0 ;  /* 0x0000000000007941 */ /* 0x000fea0003800000 */
.L_x_8981:
[----:B------:R-:W-:-:S13]  /*0af0*/  ISETP.GE.AND P0, PT, R26, R24, PT ;  /* 0x000000181a00720c */ /* 0x000fda0003f06270 */
[----:B------:R-:W-:Y:S05]  /*0b00*/  @P0 EXIT ;  /* 0x000000000000094d */ /* 0x000fea0003800000 */
[----:B01----:R-:W0:Y:S01]  /*0b10*/  LDC.64 R2, c[0x0][0x230] ;  /* 0x00008c00ff027b82 */ /* 0x003e220000000a00 */
[----:B------:R-:W-:-:S04]  /*0b20*/  IMAD R25, R25, 0x200, R26 ;  /* 0x0000020019197824 */ /* 0x000fc800078e021a */
[----:B0-----:R-:W-:-:S05]  /*0b30*/  IMAD.WIDE.U32 R2, R25, 0x8, R2 ;  /* 0x0000000819027825 */ /* 0x001fca00078e0002 */
[----:B------:R-:W-:Y:S01]  /*0b40*/  STG.E.64 desc[UR36][R2.64], RZ ;  /* 0x000000ff02007986 */ /* 0x000fe2000c101b24 */
[----:B------:R-:W-:Y:S05]  /*0b50*/  EXIT ;  /* 0x000000000000794d */ /* 0x000fea0003800000 */
.L_x_8983:
        /* <DEDUP_REMOVED lines=10> */
.L_x_32273:


//--------------------- .text._ZN2at6native29vectorized_elementwise_kernelILi2EZZZNS0_67_GLOBAL__N__bb565c37_34_ValidateCompressedIndicesKernel_cu_33a4b88b42_validate_compressed_sparse_indices_kernelILNS2_8CDimNameE1ENS2_18CUDAKernelLauncherENS2_14EmptyVecKernelENS2_8DummyVecELm0EEEvRKNS_6TensorESA_lllENKUlvE0_clEvENKUlvE0_clEvEUllE_St5arrayIPcLm2EEEEviT0_T1_ --------------------------
	.section	.text._ZN2at6native29vectorized_elementwise_kernelILi2EZZZNS0_67_GLOBAL__N__bb565c37_34_ValidateCompressedIndicesKernel_cu_33a4b88b42_validate_compressed_sparse_indices_kernelILNS2_8CDimNameE1ENS2_18CUDAKernelLauncherENS2_14EmptyVecKernelENS2_8DummyVecELm0EEEvRKNS_6TensorESA_lllENKUlvE0_clEvENKUlvE0_clEvEUllE_St5arrayIPcLm2EEEEviT0_T1_,"ax",@progbits
	.align	128
        .global         _ZN2at6native29vectorized_elementwise_kernelILi2EZZZNS0_67_GLOBAL__N__bb565c37_34_ValidateCompressedIndicesKernel_cu_33a4b88b42_validate_compressed_sparse_indices_kernelILNS2_8CDimNameE1ENS2_18CUDAKernelLauncherENS2_14EmptyVecKernelENS2_8DummyVecELm0EEEvRKNS_6TensorESA_lllENKUlvE0_clEvENKUlvE0_clEvEUllE_St5arrayIPcLm2EEEEviT0_T1_
        .type           _ZN2at6native29vectorized_elementwise_kernelILi2EZZZNS0_67_GLOBAL__N__bb565c37_34_ValidateCompressedIndicesKernel_cu_33a4b88b42_validate_compressed_sparse_indices_kernelILNS2_8CDimNameE1ENS2_18CUDAKernelLauncherENS2_14EmptyVecKernelENS2_8DummyVecELm0EEEvRKNS_6TensorESA_lllENKUlvE0_clEvENKUlvE0_clEvEUllE_St5arrayIPcLm2EEEEviT0_T1_,@function
        .size           _ZN2at6native29vectorized_elementwise_kernelILi2EZZZNS0_67_GLOBAL__N__bb565c37_34_ValidateCompressedIndicesKernel_cu_33a4b88b42_validate_compressed_sparse_indices_kernelILNS2_8CDimNameE1ENS2_18CUDAKernelLauncherENS2_14EmptyVecKernelENS2_8DummyVecELm0EEEvRKNS_6TensorESA_lllENKUlvE0_clEvENKUlvE0_clEvEUllE_St5arrayIPcLm2EEEEviT0_T1_,(.L_x_32274 - _ZN2at6native29vectorized_elementwise_kernelILi2EZZZNS0_67_GLOBAL__N__bb565c37_34_ValidateCompressedIndicesKernel_cu_33a4b88b42_validate_compressed_sparse_indices_kernelILNS2_8CDimNameE1ENS2_18CUDAKernelLauncherENS2_14EmptyVecKernelENS2_8DummyVecELm0EEEvRKNS_6TensorESA_lllENKUlvE0_clEvENKUlvE0_clEvEUllE_St5arrayIPcLm2EEEEviT0_T1_)
        .other          _ZN2at6native29vectorized_elementwise_kernelILi2EZZZNS0_67_GLOBAL__N__bb565c37_34_ValidateCompressedIndicesKernel_cu_33a4b88b42_validate_compressed_sparse_indices_kernelILNS2_8CDimNameE1ENS2_18CUDAKernelLauncherENS2_14EmptyVecKernelENS2_8DummyVecELm0EEEvRKNS_6TensorESA_lllENKUlvE0_clEvENKUlvE0_clEvEUllE_St5arrayIPcLm2EEEEviT0_T1_,@"STO_CUDA_ENTRY STV_DEFAULT"
_ZN2at6native29vectorized_elementwise_kernelILi2EZZZNS0_67_GLOBAL__N__bb565c37_34_ValidateCompressedIndicesKernel_cu_33a4b88b42_validate_compressed_sparse_indices_kernelILNS2_8CDimNameE1ENS2_18CUDAKernelLauncherENS2_14EmptyVecKernelENS2_8DummyVecELm0EEEvRKNS_6TensorESA_lllENKUlvE0_clEvENKUlvE0_clEvEUllE_St5arrayIPcLm2EEEEviT0_T1_:
.text._ZN2at6native29vectorized_elementwise_kernelILi2EZZZNS0_67_GLOBAL__N__bb565c37_34_ValidateCompressedIndicesKernel_cu_33a4b88b42_validate_compressed_sparse_indices_kernelILNS2_8CDimNameE1ENS2_18CUDAKernelLauncherENS2_14EmptyVecKernelENS2_8DummyVecELm0EEEvRKNS_6TensorESA_lllENKUlvE0_clEvENKUlvE0_clEvEUllE_St5arrayIPcLm2EEEEviT0_T1_:
[----:B------:R-:W0:Y:S01]  /*0000*/  LDC R1, c[0x0][0x28] ;  /* 0x00000a00ff017b82 */ /* 0x000e220000000800 */
[----:B------:R-:W1:Y:S01]  /*0010*/  S2R R2, SR_CTAID.X ;  /* 0x0000000000027919 */ /* 0x000e620000002500 */
[----:B------:R-:W-:Y:S01]  /*0020*/  ULDC UR4, c[0x0][0x210] ;  /* 0x0000840000047ab9 */ /* 0x000fe20000000800 */
[----:B------:R-:W-:Y:S01]  /*0030*/  ULDC.64 UR36, c[0x0][0x208] ;  /* 0x0000820000247ab9 */ /* 0x000fe20000000a00 */
[----:B-1----:R-:W-:-:S05]  /*0040*/  IMAD.SHL.U32 R2, R2, 0x400, RZ ;  /* 0x0000040002027824 */ /* 0x002fca00078e00ff */
[----:B------:R-:W-:-:S04]  /*0050*/  IADD3 R32, -R2, UR4, RZ ;  /* 0x0000000402207c10 */ /* 0x000fc8000fffe1ff */
[----:B------:R-:W-:-:S13]  /*0060*/  ISETP.GE.U32.AND P0, PT, R32, 0x400, PT ;  /* 0x000004002000780c */ /* 0x000fda0003f06070 */
[----:B0-----:R-:W-:Y:S05]  /*0070*/  @!P0 BRA `(.L_x_8984) ;  /* 0x0000000c00c08947 */ /* 0x001fea0003800000 */
[----:B------:R-:W0:Y:S01]  /*0080*/  S2R R32, SR_TID.X ;  /* 0x0000000000207919 */ /* 0x000e220000002100 */
[----:B------:R-:W1:Y:S01]  /*0090*/  LDC.64 R4, c[0x0][0x238] ;  /* 0x00008e00ff047b82 */ /* 0x000e620000000a00 */
[----:B------:R-:W-:Y:S01]  /*00a0*/  ULDC.64 UR4, c[0x0][0x220] ;  /* 0x0000880000047ab9 */ /* 0x000fe20000000a00 */
[----:B------:R-:W-:Y:S01]  /*00b0*/  ULDC.64 UR6, c[0x4][0x138] ;  /* 0x01004e0000067ab9 */ /* 0x000fe20000000a00 */
[----:B-1----:R-:W-:-:S04]  /*00c0*/  IMAD.WIDE R4, R2, 0x8, R4 ;  /* 0x0000000802047825 */ /* 0x002fc800078e0204 */
[----:B0-----:R-:W-:-:S05]  /*00d0*/  IMAD.WIDE.U32 R4, R32, 0x10, R4 ;  /* 0x0000001020047825 */ /* 0x001fca00078e0004 */
[----:B------:R-:W2:Y:S04]  /*00e0*/  LDG.E.128 R20, desc[UR36][R4.64] ;  /* 0x0000002404147981 */ /* 0x000ea8000c1e1d00 */
[----:B------:R0:W5:Y:S04]  /*00f0*/  LDG.E.128 R28, desc[UR36][R4.64+0x800] ;  /* 0x00080024041c7981 */ /* 0x000168000c1e1d00 */
[----:B------:R0:W5:Y:S04]  /*0100*/  LDG.E.128 R24, desc[UR36][R4.64+0x1000] ;  /* 0x0010002404187981 */ /* 0x000168000c1e1d00 */
[----:B------:R0:W5:Y:S01]  /*0110*/  LDG.E.128 R16, desc[UR36][R4.64+0x1800] ;  /* 0x0018002404107981 */ /* 0x000162000c1e1d00 */
[----:B------:R-:W-:Y:S01]  /*0120*/  ISETP.NE.U32.AND P2, PT, RZ, UR6, PT ;  /* 0x00000006ff007c0c */ /* 0x000fe2000bf45070 */
[----:B------:R-:W-:Y:S03]  /*0130*/  BSSY B6, `(.L_x_8985) ;  /* 0x0000018000067945 */ /* 0x000fe60003800000 */
[----:B------:R-:W-:-:S02]  /*0140*/  ISETP.NE.AND.EX P2, PT, RZ, UR7, PT, P2 ;  /* 0x00000007ff007c0c */ /* 0x000fc4000bf45320 */
[----:B--2---:R-:W-:-:S04]  /*0150*/  ISETP.GE.U32.AND P0, PT, R20, UR4, PT ;  /* 0x0000000414007c0c */ /* 0x004fc8000bf06070 */
[----:B------:R-:W-:Y:S01]  /*0160*/  ISETP.GE.AND.EX P0, PT, R21, UR5, PT, P0 ;  /* 0x0000000515007c0c */ /* 0x000fe2000bf06300 */
[----:B------:R-:W-:Y:S02]  /*0170*/  ULDC.64 UR4, c[0x0][0x218] ;  /* 0x0000860000047ab9 */ /* 0x000fe40000000a00 */
[----:B------:R-:W-:-:S04]  /*0180*/  ISETP.GE.U32.AND P1, PT, R20, UR4, PT ;  /* 0x0000000414007c0c */ /* 0x000fc8000bf26070 */
[----:B------:R-:W-:-:S13]  /*0190*/  ISETP.GE.AND.EX P0, PT, R21, UR5, !P0, P1 ;  /* 0x0000000515007c0c */ /* 0x000fda000c706310 */
[----:B0-----:R-:W-:Y:S05]  /*01a0*/  @P0 BRA P2, `(.L_x_8986) ;  /* 0x0000000000400947 */ /* 0x001fea0001000000 */
        /* <DEDUP_REMOVED lines=13> */
[----:B------:R-:W-:-:S07]  /*0280*/  IMAD.MOV.U32 R13, RZ, RZ, RZ ;  /* 0x000000ffff0d7224 */ /* 0x000fce00078e00ff */
[----:B------:R-:W-:-:S07]  /*0290*/  LEPC R20, `(.L_x_8986) ;  /* 0x000000001014794e */ /* 0x000fce0000000000 */
[----:B0----5:R-:W-:Y:S05]  /*02a0*/  CALL.ABS.NOINC R14 ;  /* 0x000000000e007343 */ /* 0x021fea0003c00000 */
.L_x_8986:
[----:B------:R-:W-:Y:S05]  /*02b0*/  BSYNC B6 ;  /* 0x0000000000067941 */ /* 0x000fea0003800000 */
.L_x_8985:
[----:B------:R-:W-:Y:S01]  /*02c0*/  ULDC.64 UR4, c[0x0][0x220] ;  /* 0x0000880000047ab9 */ /* 0x000fe20000000a00 */
[----:B------:R-:W-:Y:S01]  /*02d0*/  ULDC.64 UR6, c[0x0][0x218] ;  /* 0x0000860000067ab9 */ /* 0x000fe20000000a00 */
[C---:B------:R-:W-:Y:S01]  /*02e0*/  ISETP.GE.U32.AND P0, PT, R22.reuse, UR4, PT ;  /* 0x0000000416007c0c */ /* 0x040fe2000bf06070 */
        /* <DEDUP_REMOVED lines=24> */
.L_x_8988:
[----:B------:R-:W-:Y:S05]  /*0470*/  BSYNC B6 ;  /* 0x0000000000067941 */ /* 0x000fea0003800000 */
.L_x_8987:
[----:B------:R-:W-:Y:S01]  /*0480*/  ULDC.64 UR4, c[0x0][0x220] ;  /* 0x0000880000047ab9 */ /* 0x000fe20000000a00 */
[----:B------:R-:W-:Y:S01]  /*0490*/  ULDC.64 UR6, c[0x0][0x218] ;  /* 0x0000860000067ab9 */ /* 0x000fe20000000a00 */
[C---:B-----5:R-:W-:Y:S01]  /*04a0*/  ISETP.GE.U32.AND P0, PT, R28.reuse, UR4, PT ;  /* 0x000000041c007c0c */ /* 0x060fe2000bf06070 */
        /* <DEDUP_REMOVED lines=24> */
.L_x_8990:
[----:B------:R-:W-:Y:S05]  /*0630*/  BSYNC B6 ;  /* 0x0000000000067941 */ /* 0x000fea0003800000 */
.L_x_8989:
        /* <DEDUP_REMOVED lines=27> */
.L_x_8992:
[----:B------:R-:W-:Y:S05]  /*07f0*/  BSYNC B6 ;  /* 0x0000000000067941 */ /* 0x000fea0003800000 */
.L_x_8991:
        /* <DEDUP_REMOVED lines=26> */
[----:B-1----:R-:W-:Y:S05]  /*09a0*/  CALL.ABS.NOINC R14 ;  /* 0x000000000e007343 */ /* 0x002fea0003c00000 */
.L_x_8994:
[----:B------:R-:W-:Y:S05]  /*09b0*/  BSYNC B6 ;  /* 0x0000000000067941 */ /* 0x000fea0003800000 */
.L_x_8993:
        /* <DEDUP_REMOVED lines=27> */
.L_x_8996:
[----:B------:R-:W-:Y:S05]  /*0b70*/  BSYNC B6 ;  /* 0x0000000000067941 */ /* 0x000fea0003800000 */
.L_x_8995:
        /* <DEDUP_REMOVED lines=27> */
.L_x_8998:
[----:B------:R-:W-:Y:S05]  /*0d30*/  BSYNC B6 ;  /* 0x0000000000067941 */ /* 0x000fea0003800000 */
.L_x_8997:
        /* <DEDUP_REMOVED lines=27> */
.L_x_9000:
[----:B------:R-:W-:Y:S05]  /*0ef0*/  BSYNC B6 ;  /* 0x0000000000067941 */ /* 0x000fea0003800000 */
.L_x_8999:
[----:B------:R-:W0:Y:S02]  /*0f00*/  LDC.64 R4, c[0x0][0x230] ;  /* 0x00008c00ff047b82 */ /* 0x000e240000000a00 */
[----:B0-----:R-:W-:-:S04]  /*0f10*/  IMAD.WIDE.U32 R2, R2, 0x8, R4 ;  /* 0x0000000802027825 */ /* 0x001fc800078e0004 */
[----:B------:R-:W-:-:S05]  /*0f20*/  IMAD.WIDE R2, R32, 0x10, R2 ;  /* 0x0000001020027825 */ /* 0x000fca00078e0202 */
[----:B------:R-:W-:Y:S04]  /*0f30*/  STG.E.128 desc[UR36][R2.64], RZ ;  /* 0x000000ff02007986 */ /* 0x000fe8000c101d24 */
[----:B------:R-:W-:Y:S04]  /*0f40*/  STG.E.128 desc[UR36][R2.64+0x800], RZ ;  /* 0x000800ff02007986 */ /* 0x000fe8000c101d24 */
[----:B------:R-:W-:Y:S04]  /*0f50*/  STG.E.128 desc[UR36][R2.64+0x1000], RZ ;  /* 0x001000ff02007986 */ /* 0x000fe8000c101d24 */
[----:B------:R-:W-:Y:S01]  /*0f60*/  STG.E.128 desc[UR36][R2.64+0x1800], RZ ;  /* 0x001800ff02007986 */ /* 0x000fe2000c101d24 */
[----:B------:R-:W-:Y:S05]  /*0f70*/  EXIT ;  /* 0x000000000000794d */ /* 0x000fea0003800000 */
.L_x_8984:
[----:B------:R-:W0:Y:S01]  /*0f80*/  S2R R33, SR_TID.X ;  /* 0x0000000000217919 */ /* 0x000e220000002100 */
[----:B------:R-:W-:Y:S01]  /*0f90*/  CS2R R30, SRZ ;  /* 0x00000000001e7805 */ /* 0x000fe2000001ff00 */
[----:B------:R-:W-:Y:S01]  /*0fa0*/  ULDC.64 UR4, c[0x0][0x220] ;  /* 0x0000880000047ab9 */ /* 0x000fe20000000a00 */
[----:B------:R-:W-:Y:S01]  /*0fb0*/  ULDC.64 UR6, c[0x0][0x218] ;  /* 0x0000860000067ab9 */ /* 0x000fe20000000a00 */
[----:B0-----:R-:W-:Y:S01]  /*0fc0*/  ISETP.GE.AND P6, PT, R33, R32, PT ;  /* 0x000000202100720c */ /* 0x001fe20003fc6270 */
[----:B------:R-:W-:Y:S01]  /*0fd0*/  IMAD.MOV.U32 R3, RZ, RZ, R33 ;  /* 0x000000ffff037224 */ /* 0x000fe200078e0021 */
[----:B------:R-:W-:Y:S02]  /*0fe0*/  BSSY B6, `(.L_x_9001) ;  /* 0x0000050000067945 */ /* 0x000fe40003800000 */
[----:B------:R-:W-:-:S09]  /*0ff0*/  P2R R0, PR, RZ, 0x40 ;  /* 0x00000040ff007803 */ /* 0x000fd20000000000 */
[----:B------:R-:W-:Y:S01]  /*1000*/  @!P6 VIADD R3, R33, 0x80 ;  /* 0x000000802103e836 */ /* 0x000fe20000000000 */
[----:B------:R-:W0:Y:S04]  /*1010*/  @!P6 LDC.64 R34, c[0x0][0x238] ;  /* 0x00008e00ff22eb82 */ /* 0x000e280000000a00 */
[----:B------:R-:W-:-:S13]  /*1020*/  ISETP.GE.AND P5, PT, R3, R32, PT ;  /* 0x000000200300720c */ /* 0x000fda0003fa6270 */
[----:B------:R-:W-:Y:S01]  /*1030*/  @!P5 IMAD.IADD R5, R2, 0x1, R3 ;  /* 0x000000010205d824 */ /* 0x000fe200078e0203 */
[----:B------:R-:W1:Y:S01]  /*1040*/  @!P5 LDC.64 R28, c[0x0][0x238] ;  /* 0x00008e00ff1cdb82 */ /* 0x000e620000000a00 */
[----:B------:R-:W-:-:S05]  /*1050*/  @!P5 VIADD R3, R3, 0x80 ;  /* 0x000000800303d836 */ /* 0x000fca0000000000 */
[----:B------:R-:W-:-:S13]  /*1060*/  ISETP.GE.AND P4, PT, R3, R32, PT ;  /* 0x000000200300720c */ /* 0x000fda0003f86270 */
[----:B------:R-:W-:Y:S01]  /*1070*/  @!P4 IMAD.IADD R27, R2, 0x1, R3 ;  /* 0x00000001021bc824 */ /* 0x000fe200078e0203 */
[----:B------:R-:W2:Y:S01]  /*1080*/  @!P4 LDC.64 R16, c[0x0][0x238] ;  /* 0x00008e00ff10cb82 */ /* 0x000ea20000000a00 */
[----:B------:R-:W-:Y:S02]  /*1090*/  @!P4 VIADD R3, R3, 0x80 ;  /* 0x000000800303c836 */ /* 0x000fe40000000000 */
[----:B-1----:R-:W-:-:S03]  /*10a0*/  @!P5 IMAD.WIDE.U32 R28, R5, 0x8, R28 ;  /* 0x00000008051cd825 */ /* 0x002fc600078e001c */
[CC--:B------:R-:W-:Y:S01]  /*10b0*/  ISETP.GE.AND P3, PT, R3.reuse, R32.reuse, PT ;  /* 0x000000200300720c */ /* 0x0c0fe20003f66270 */
[C---:B------:R-:W-:Y:S01]  /*10c0*/  @!P6 IMAD.IADD R5, R2.reuse, 0x1, R33 ;  /* 0x000000010205e824 */ /* 0x040fe200078e0221 */
[----:B------:R1:W5:Y:S11]  /*10d0*/  @!P5 LDG.E.64 R30, desc[UR36][R28.64] ;  /* 0x000000241c1ed981 */ /* 0x000376000c1e1b00 */
[----:B------:R-:W-:Y:S01]  /*10e0*/  @!P3 IMAD.IADD R25, R2, 0x1, R3 ;  /* 0x000000010219b824 */ /* 0x000fe200078e0203 */
[----:B------:R-:W-:Y:S01]  /*10f0*/  @!P3 IADD3 R3, R3, 0x80, RZ ;  /* 0x000000800303b810 */ /* 0x000fe20007ffe0ff */
[----:B------:R-:W3:Y:S03]  /*1100*/  @!P3 LDC.64 R14, c[0x0][0x238] ;  /* 0x00008e00ff0ebb82 */ /* 0x000ee60000000a00 */
[----:B------:R-:W-:-:S13]  /*1110*/  ISETP.GE.AND P2, PT, R3, R32, PT ;  /* 0x000000200300720c */ /* 0x000fda0003f46270 */
[----:B------:R-:W-:Y:S01]  /*1120*/  @!P2 IMAD.IADD R23, R2, 0x1, R3 ;  /* 0x000000010217a824 */ /* 0x000fe200078e0203 */
[----:B------:R-:W4:Y:S01]  /*1130*/  @!P2 LDC.64 R12, c[0x0][0x238] ;  /* 0x00008e00ff0cab82 */ /* 0x000f220000000a00 */
[----:B------:R-:W-:-:S05]  /*1140*/  @!P2 VIADD R3, R3, 0x80 ;  /* 0x000000800303a836 */ /* 0x000fca0000000000 */
[----:B------:R-:W-:-:S13]  /*1150*/  ISETP.GE.AND P1, PT, R3, R32, PT ;  /* 0x000000200300720c */ /* 0x000fda0003f26270 */
[----:B------:R-:W-:Y:S01]  /*1160*/  @!P1 IMAD.IADD R19, R2, 0x1, R3 ;  /* 0x0000000102139824 */ /* 0x000fe200078e0203 */
[----:B------:R-:W2:Y:S01]  /*1170*/  @!P1 LDC.64 R6, c[0x0][0x238] ;  /* 0x00008e00ff069b82 */ /* 0x000ea20000000a00 */
[----:B------:R-:W-:-:S05]  /*1180*/  @!P1 VIADD R3, R3, 0x80 ;  /* 0x0000008003039836 */ /* 0x000fca0000000000 */
[----:B------:R-:W-:Y:S01]  /*1190*/  ISETP.GE.AND P0, PT, R3, R32, PT ;  /* 0x000000200300720c */ /* 0x000fe20003f06270 */
[----:B0-----:R-:W-:Y:S01]  /*11a0*/  @!P6 IMAD.WIDE.U32 R34, R5, 0x8, R34 ;  /* 0x000000080522e825 */ /* 0x001fe200078e0022 */
[----:B------:R-:W-:-:S06]  /*11b0*/  CS2R R4, SRZ ;  /* 0x0000000000047805 */ /* 0x000fcc000001ff00 */
[----:B------:R-:W3:Y:S05]  /*11c0*/  @!P6 LDG.E.64 R4, desc[UR36][R34.64] ;  /* 0x000000242204e981 */ /* 0x000eea000c1e1b00 */
[----:B------:R-:W-:Y:S01]  /*11d0*/  @!P0 IMAD.IADD R21, R2, 0x1, R3 ;  /* 0x0000000102158824 */ /* 0x000fe200078e0203 */
[----:B-1----:R-:W-:Y:S01]  /*11e0*/  CS2R R28, SRZ ;  /* 0x00000000001c7805 */ /* 0x002fe2000001ff00 */
[----:B------:R-:W-:Y:S01]  /*11f0*/  @!P0 VIADD R3, R3, 0x80 ;  /* 0x0000008003038836 */ /* 0x000fe20000000000 */
[----:B------:R-:W0:Y:S04]  /*1200*/  @!P0 LDC.64 R8, c[0x0][0x238] ;  /* 0x00008e00ff088b82 */ /* 0x000e280000000a00 */
[----:B------:R-:W-:-:S13]  /*1210*/  ISETP.GE.AND P5, PT, R3, R32, PT ;  /* 0x000000200300720c */ /* 0x000fda0003fa6270 */
[----:B------:R-:W1:Y:S01]  /*1220*/  @!P5 LDC.64 R10, c[0x0][0x238] ;  /* 0x00008e00ff0adb82 */ /* 0x000e620000000a00 */
[----:B------:R-:W-:Y:S01]  /*1230*/  @!P5 IADD3 R3, R2, R3, RZ ;  /* 0x000000030203d210 */ /* 0x000fe20007ffe0ff */
[----:B----4-:R-:W-:Y:S01]  /*1240*/  @!P2 IMAD.WIDE.U32 R12, R23, 0x8, R12 ;  /* 0x00000008170ca825 */ /* 0x010fe200078e000c */
[----:B------:R-:W-:-:S03]  /*1250*/  CS2R R22, SRZ ;  /* 0x0000000000167805 */ /* 0x000fc6000001ff00 */
[----:B--2---:R-:W-:Y:S01]  /*1260*/  @!P1 IMAD.WIDE.U32 R6, R19, 0x8, R6 ;  /* 0x0000000813069825 */ /* 0x004fe200078e0006 */
[----:B------:R-:W-:Y:S02]  /*1270*/  CS2R R18, SRZ ;  /* 0x0000000000127805 */ /* 0x000fe4000001ff00 */
[----:B------:R-:W5:Y:S01]  /*1280*/  @!P2 LDG.E.64 R22, desc[UR36][R12.64] ;  /* 0x000000240c16a981 */ /* 0x000f62000c1e1b00 */
[----:B---3--:R-:W-:-:S05]  /*1290*/  @!P3 IMAD.WIDE.U32 R14, R25, 0x8, R14 ;  /* 0x00000008190eb825 */ /* 0x008fca00078e000e */
[----:B------:R-:W5:Y:S01]  /*12a0*/  @!P3 LDG.E.64 R28, desc[UR36][R14.64] ;  /* 0x000000240e1cb981 */ /* 0x000f62000c1e1b00 */
[----:B-1----:R-:W-:-:S05]  /*12b0*/  @!P5 IMAD.WIDE.U32 R10, R3, 0x8, R10 ;  /* 0x00000008030ad825 */ /* 0x002fca00078e000a */
[----:B------:R-:W5:Y:S01]  /*12c0*/  @!P5 LDG.E.64 R18, desc[UR36][R10.64] ;  /* 0x000000240a12d981 */ /* 0x000f62000c1e1b00 */
[----:B------:R-:W-:Y:S01]  /*12d0*/  @!P4 IMAD.WIDE.U32 R16, R27, 0x8, R16 ;  /* 0x000000081b10c825 */ /* 0x000fe200078e0010 */
[----:B------:R-:W-:-:S03]  /*12e0*/  CS2R R26, SRZ ;  /* 0x00000000001a7805 */ /* 0x000fc6000001ff00 */
[----:B0-----:R-:W-:-:S03]  /*12f0*/  @!P0 IMAD.WIDE.U32 R8, R21, 0x8, R8 ;  /* 0x0000000815088825 */ /* 0x001fc600078e0008 */
[----:B------:R0:W5:Y:S01]  /*1300*/  @!P4 LDG.E.64 R26, desc[UR36][R16.64] ;  /* 0x00000024101ac981 */ /* 0x000162000c1e1b00 */
[----:B------:R-:W-:-:S06]  /*1310*/  CS2R R24, SRZ ;  /* 0x0000000000187805 */ /* 0x000fcc000001ff00 */
[----:B------:R1:W5:Y:S01]  /*1320*/  @!P1 LDG.E.64 R24, desc[UR36][R6.64] ;  /* 0x0000002406189981 */ /* 0x000362000c1e1b00 */
[----:B0-----:R-:W-:-:S06]  /*1330*/  CS2R R16, SRZ ;  /* 0x0000000000107805 */ /* 0x001fcc000001ff00 */
[----:B------:R1:W5:Y:S01]  /*1340*/  @!P0 LDG.E.64 R16, desc[UR36][R8.64] ;  /* 0x0000002408108981 */ /* 0x000362000c1e1b00 */
[C---:B------:R-:W-:Y:S02]  /*1350*/  ISETP.GE.U32.AND P0, PT, R4.reuse, UR4, PT ;  /* 0x0000000404007c0c */ /* 0x040fe4000bf06070 */
[----:B------:R-:W-:Y:S02]  /*1360*/  ISETP.GE.U32.AND P1, PT, R4, UR6, PT ;  /* 0x0000000604007c0c */ /* 0x000fe4000bf26070 */
[----:B------:R-:W-:Y:S01]  /*1370*/  ISETP.GE.AND.EX P0, PT, R5, UR5, PT, P0 ;  /* 0x0000000505007c0c */ /* 0x000fe2000bf06300 */
[----:B------:R-:W-:-:S03]  /*1380*/  ULDC.64 UR4, c[0x4][0x138] ;  /* 0x01004e0000047ab9 */ /* 0x000fc60000000a00 */
[----:B------:R-:W-:Y:S02]  /*1390*/  ISETP.GE.AND.EX P0, PT, R5, UR7, !P0, P1 ;  /* 0x0000000705007c0c */ /* 0x000fe4000c706310 */
[----:B------:R-:W-:-:S04]  /*13a0*/  ISETP.NE.U32.AND P1, PT, RZ, UR4, PT ;  /* 0x00000004ff007c0c */ /* 0x000fc8000bf25070 */
[----:B------:R-:W-:-:S04]  /*13b0*/  ISETP.NE.AND.EX P0, PT, RZ, UR5, P0, P1 ;  /* 0x00000005ff007c0c */ /* 0x000fc80008705310 */
[----:B------:R-:W-:-:S13]  /*13c0*/  ISETP.GE.OR P0, PT, R33, R32, P0 ;  /* 0x000000202100720c */ /* 0x000fda0000706670 */
[----:B-1----:R-:W-:Y:S05]  /*13d0*/  @P0 BRA `(.L_x_9002) ;  /* 0x0000000000400947 */ /* 0x002fea0003800000 */
        /* <DEDUP_REMOVED lines=16> */
.L_x_9002:
[----:B------:R-:W-:Y:S05]  /*14e0*/  BSYNC B6 ;  /* 0x0000000000067941 */ /* 0x000fea0003800000 */
.L_x_9001:
        /* <DEDUP_REMOVED lines=29> */
.L_x_9004:
[----:B------:R-:W-:Y:S05]  /*16c0*/  BSYNC B6 ;  /* 0x0000000000067941 */ /* 0x000fea0003800000 */
.L_x_9003:
        /* <DEDUP_REMOVED lines=29> */
.L_x_9006:
[----:B------:R-:W-:Y:S05]  /*18a0*/  BSYNC B6 ;  /* 0x0000000000067941 */ /* 0x000fea0003800000 */
.L_x_9005:
        /* <DEDUP_REMOVED lines=29> */
.L_x_9008:
[----:B------:R-:W-:Y:S05]  /*1a80*/  BSYNC B6 ;  /* 0x0000000000067941 */ /* 0x000fea0003800000 */
.L_x_9007:
        /* <DEDUP_REMOVED lines=29> */
.L_x_9010:
[----:B------:R-:W-:Y:S05]  /*1c60*/  BSYNC B6 ;  /* 0x0000000000067941 */ /* 0x000fea0003800000 */
.L_x_9009:
        /* <DEDUP_REMOVED lines=29> */
.L_x_9012:
[----:B------:R-:W-:Y:S05]  /*1e40*/  BSYNC B6 ;  /* 0x0000000000067941 */ /* 0x000fea0003800000 */
.L_x_9011:
        /* <DEDUP_REMOVED lines=29> */
.L_x_9014:
[----:B------:R-:W-:Y:S05]  /*2020*/  BSYNC B6 ;  /* 0x0000000000067941 */ /* 0x000fea0003800000 */
.L_x_9013:
        /* <DEDUP_REMOVED lines=29> */
.L_x_9016:
[----:B------:R-:W-:Y:S05]  /*2200*/  BSYNC B6 ;  /* 0x0000000000067941 */ /* 0x000fea0003800000 */
.L_x_9015:
[----:B------:R-:W-:Y:S01]  /*2210*/  ISETP.GE.AND P6, PT, R33, R32, PT ;  /* 0x000000202100720c */ /* 0x000fe20003fc6270 */
[----:B------:R-:W-:Y:S04]  /*2220*/  BSSY B0, `(.L_x_9017) ;  /* 0x0000033000007945 */ /* 0x000fe80003800000 */
[----:B------:R-:W-:Y:S08]  /*2230*/  BSSY B1, `(.L_x_9018) ;  /* 0x000002b000017945 */ /* 0x000ff00003800000 */
[----:B------:R-:W0:Y:S01]  /*2240*/  @!P6 S2R R3, SR_TID.X ;  /* 0x000000000003e919 */ /* 0x000e220000002100 */
[----:B------:R-:W1:Y:S01]  /*2250*/  @!P6 LDC.64 R4, c[0x0][0x230] ;  /* 0x00008c00ff04eb82 */ /* 0x000e620000000a00 */
[----:B------:R-:W-:-:S05]  /*2260*/  @!P6 IMAD.MOV.U32 R33, RZ, RZ, R31 ;  /* 0x000000ffff21e224 */ /* 0x000fca00078e001f */
[----:B------:R-:W-:Y:S02]  /*2270*/  ISETP.GE.AND P0, PT, R33, R32, PT ;  /* 0x000000202100720c */ /* 0x000fe40003f06270 */
[----:B0-----:R-:W-:-:S05]  /*2280*/  @!P6 IADD3 R3, R2, R3, RZ ;  /* 0x000000030203e210 */ /* 0x001fca0007ffe0ff */
[----:B-1----:R-:W-:-:S05]  /*2290*/  @!P6 IMAD.WIDE.U32 R4, R3, 0x8, R4 ;  /* 0x000000080304e825 */ /* 0x002fca00078e0004 */
[----:B------:R0:W-:Y:S01]  /*22a0*/  @!P6 STG.E.64 desc[UR36][R4.64], RZ ;  /* 0x000000ff0400e986 */ /* 0x0001e2000c101b24 */
[----:B------:R-:W-:Y:S05]  /*22b0*/  @P0 BRA `(.L_x_9019) ;  /* 0x0000000000300947 */ /* 0x000fea0003800000 */
[----:B0-----:R-:W0:Y:S01]  /*22c0*/  LDC.64 R4, c[0x0][0x230] ;  /* 0x00008c00ff047b82 */ /* 0x001e220000000a00 */
[----:B------:R-:W-:Y:S02]  /*22d0*/  IMAD.IADD R3, R2, 0x1, R33 ;  /* 0x0000000102037824 */ /* 0x000fe400078e0221 */
[----:B------:R-:W-:-:S05]  /*22e0*/  VIADD R33, R33, 0x80 ;  /* 0x0000008021217836 */ /* 0x000fca0000000000 */
        /* <DEDUP_REMOVED lines=9> */
.L_x_9019:
[----:B------:R-:W-:-:S13]  /*2380*/  ISETP.GE.AND P0, PT, R33, R32, PT ;  /* 0x000000202100720c */ /* 0x000fda0003f06270 */
[----:B------:R-:W-:Y:S05]  /*2390*/  @P0 BRA `(.L_x_9021) ;  /* 0x0000000000300947 */ /* 0x000fea0003800000 */
[----:B01----:R-:W0:Y:S01]  /*23a0*/  LDC.64 R4, c[0x0][0x230] ;  /* 0x00008c00ff047b82 */ /* 0x003e220000000a00 */
[----:B------:R-:W-:Y:S02]  /*23b0*/  IMAD.IADD R3, R2, 0x1, R33 ;  /* 0x0000000102037824 */ /* 0x000fe400078e0221 */
[----:B------:R-:W-:Y:S02]  /*23c0*/  VIADD R33, R33, 0x80 ;  /* 0x0000008021217836 */ /* 0x000fe40000000000 */
[----:B0-----:R-:W-:-:S05]  /*23d0*/  IMAD.WIDE.U32 R4, R3, 0x8, R4 ;  /* 0x0000000803047825 */ /* 0x001fca00078e0004 */
[----:B------:R1:W-:Y:S02]  /*23e0*/  STG.E.64 desc[UR36][R4.64], RZ ;  /* 0x000000ff04007986 */ /* 0x0003e4000c101b24 */
.L_x_9020:
[----:B------:R-:W-:-:S13]  /*23f0*/  ISETP.GE.AND P0, PT, R33, R32, PT ;  /* 0x000000202100720c */ /* 0x000fda0003f06270 */
[----:B------:R-:W-:Y:S05]  /*2400*/  @P0 BRA `(.L_x_9022) ;  /* 0x0000000000340947 */ /* 0x000fea0003800000 */
[----:B01----:R-:W0:Y:S01]  /*2410*/  LDC.64 R4, c[0x0][0x230] ;  /* 0x00008c00ff047b82 */ /* 0x003e220000000a00 */
[----:B------:R-:W-:Y:S01]  /*2420*/  IADD3 R3, R2, R33, RZ ;  /* 0x0000002102037210 */ /* 0x000fe20007ffe0ff */
[----:B------:R-:W-:-:S04]  /*2430*/  VIADD R33, R33, 0x80 ;  /* 0x0000008021217836 */ /* 0x000fc80000000000 */
[----:B0-----:R-:W-:-:S05]  /*2440*/  IMAD.WIDE.U32 R4, R3, 0x8, R4 ;  /* 0x0000000803047825 */ /* 0x001fca00078e0004 */
[----:B------:R2:W-:Y:S02]  /*2450*/  STG.E.64 desc[UR36][R4.64], RZ ;  /* 0x000000ff04007986 */ /* 0x0005e4000c101b24 */
.L_x_9021:
[----:B------:R-:W-:-:S13]  /*2460*/  ISETP.GE.AND P0, PT, R33, R32, PT ;  /* 0x000000202100720c */ /* 0x000fda0003f06270 */
[----:B------:R-:W-:Y:S05]  /*2470*/  @P0 BREAK B1 ;  /* 0x0000000000010942 */ /* 0x000fea0003800000 */
[----:B------:R-:W-:Y:S05]  /*2480*/  @P0 BRA `(.L_x_9023) ;  /* 0x0000000000300947 */ /* 0x000fea0003800000 */
[----:B012---:R-:W0:Y:S01]  /*2490*/  LDC.64 R4, c[0x0][0x230] ;  /* 0x00008c00ff047b82 */ /* 0x007e220000000a00 */
[----:B------:R-:W-:Y:S02]  /*24a0*/  IMAD.IADD R3, R2, 0x1, R33 ;  /* 0x0000000102037824 */ /* 0x000fe400078e0221 */
[----:B------:R-:W-:Y:S02]  /*24b0*/  VIADD R33, R33, 0x80 ;  /* 0x0000008021217836 */ /* 0x000fe40000000000 */
[----:B0-----:R-:W-:-:S05]  /*24c0*/  IMAD.WIDE.U32 R4, R3, 0x8, R4 ;  /* 0x0000000803047825 */ /* 0x001fca00078e0004 */
[----:B------:R2:W-:Y:S02]  /*24d0*/  STG.E.64 desc[UR36][R4.64], RZ ;  /* 0x000000ff04007986 */ /* 0x0005e4000c101b24 */
.L_x_9022:
[----:B------:R-:W-:Y:S05]  /*24e0*/  BSYNC B1 ;  /* 0x0000000000017941 */ /* 0x000fea0003800000 */
.L_x_9018:
[----:B------:R-:W-:-:S13]  /*24f0*/  ISETP.GE.AND P0, PT, R33, R32, PT ;  /* 0x000000202100720c */ /* 0x000fda0003f06270 */
[----:B012---:R-:W0:Y:S01]  /*2500*/  @!P0 LDC.64 R4, c[0x0][0x230] ;  /* 0x00008c00ff048b82 */ /* 0x007e220000000a00 */
[----:B------:R-:W-:Y:S02]  /*2510*/  @!P0 IMAD.IADD R3, R2, 0x1, R33 ;  /* 0x0000000102038824 */ /* 0x000fe400078e0221 */
[----:B------:R-:W-:Y:S02]  /*2520*/  @!P0 VIADD R33, R33, 0x80 ;  /* 0x0000008021218836 */ /* 0x000fe40000000000 */
[----:B0-----:R-:W-:-:S05]  /*2530*/  @!P0 IMAD.WIDE.U32 R4, R3, 0x8, R4 ;  /* 0x0000000803048825 */ /* 0x001fca00078e0004 */
[----:B------:R3:W-:Y:S02]  /*2540*/  @!P0 STG.E.64 desc[UR36][R4.64], RZ ;  /* 0x000000ff04008986 */ /* 0x0007e4000c101b24 */
.L_x_9023:
[----:B------:R-:W-:Y:S05]  /*2550*/  BSYNC B0 ;  /* 0x0000000000007941 */ /* 0x000fea0003800000 */
.L_x_9017:
[----:B------:R-:W-:-:S13]  /*2560*/  ISETP.GE.AND P0, PT, R33, R32, PT ;  /* 0x000000202100720c */ /* 0x000fda0003f06270 */
[----:B------:R-:W-:Y:S05]  /*2570*/  @P0 EXIT ;  /* 0x000000000000094d */ /* 0x000fea0003800000 */
[----:B0123--:R-:W0:Y:S01]  /*2580*/  LDC.64 R4, c[0x0][0x230] ;  /* 0x00008c00ff047b82 */ /* 0x00fe220000000a00 */
[----:B------:R-:W-:-:S04]  /*2590*/  IMAD.IADD R3, R2, 0x1, R33 ;  /* 0x0000000102037824 */ /* 0x000fc800078e0221 */
[----:B0-----:R-:W-:-:S05]  /*25a0*/  IMAD.WIDE.U32 R2, R3, 0x8, R4 ;  /* 0x0000000803027825 */ /* 0x001fca00078e0004 */
[----:B------:R-:W-:Y:S01]  /*25b0*/  STG.E.64 desc[UR36][R2.64], RZ ;  /* 0x000000ff02007986 */ /* 0x000fe2000c101b24 */
[----:B------:R-:W-:Y:S05]  /*25c0*/  EXIT ;  /* 0x000000000000794d */ /* 0x000fea0003800000 */
.L_x_9024:
        /* <DEDUP_REMOVED lines=11> */
.L_x_32274:


//--------------------- .text._ZN2at6native29vectorized_elementwise_kernelILi4EZZZNS0_67_GLOBAL__N__bb565c37_34_ValidateCompressedIndicesKernel_cu_33a4b88b42_validate_compressed_sparse_indices_kernelILNS2_8CDimNameE1ENS2_18CUDAKernelLauncherENS2_14EmptyVecKernelENS2_8DummyVecELm0EEEvRKNS_6TensorESA_lllENKUlvE0_clEvENKUlvE0_clEvEUllE_St5arrayIPcLm2EEEEviT0_T1_ --------------------------
	.section	.text._ZN2at6native29vectorized_elementwise_kernelILi4EZZZNS0_67_GLOBAL__N__bb565c37_34_ValidateCompressedIndicesKernel_cu_33a4b88b42_validate_compressed_sparse_indices_kernelILNS2_8CDimNameE1ENS2_18CUDAKernelLauncherENS2_14EmptyVecKernelENS2_8DummyVecELm0EEEvRKNS_6TensorESA_lllENKUlvE0_clEvENKUlvE0_clEvEUllE_St5arrayIPcLm2EEEEviT0_T1_,"ax",@progbits
	.align	128
        .global         _ZN2at6native29vectorized_elementwise_kernelILi4EZZZNS0_67_GLOBAL__N__bb565c37_34_ValidateCompressedIndicesKernel_cu_33a4b88b42_validate_compressed_sparse_indices_kernelILNS2_8CDimNameE1ENS2_18CUDAKernelLauncherENS2_14EmptyVecKernelENS2_8DummyVecELm0EEEvRKNS_6TensorESA_lllENKUlvE0_clEvENKUlvE0_clEvEUllE_St5arrayIPcLm2EEEEviT0_T1_
        .type           _ZN2at6native29vectorized_elementwise_kernelILi4EZZZNS0_67_GLOBAL__N__bb565c37_34_ValidateCompressedIndicesKernel_cu_33a4b88b42_validate_compressed_sparse_indices_kernelILNS2_8CDimNameE1ENS2_18CUDAKernelLauncherENS2_14EmptyVecKernelENS2_8DummyVecELm0EEEvRKNS_6TensorESA_lllENKUlvE0_clEvENKUlvE0_clEvEUllE_St5arrayIPcLm2EEEEviT0_T1_,@function
        .size           _ZN2at6native29vectorized_elementwise_kernelILi4EZZZNS0_67_GLOBAL__N__bb565c37_34_ValidateCompressedIndicesKernel_cu_33a4b88b42_validate_compressed_sparse_indices_kernelILNS2_8CDimNameE1ENS2_18CUDAKernelLauncherENS2_14EmptyVecKernelENS2_8DummyVecELm0EEEvRKNS_6TensorESA_lllENKUlvE0_clEvENKUlvE0_clEvEUllE_St5arrayIPcLm2EEEEviT0_T1_,(.L_x_32275 - _ZN2at6native29vectorized_elementwise_kernelILi4EZZZNS0_67_GLOBAL__N__bb565c37_34_ValidateCompressedIndicesKernel_cu_33a4b88b42_validate_compressed_sparse_indices_kernelILNS2_8CDimNameE1ENS2_18CUDAKernelLauncherENS2_14EmptyVecKernelENS2_8DummyVecELm0EEEvRKNS_6TensorESA_lllENKUlvE0_clEvENKUlvE0_clEvEUllE_St5arrayIPcLm2EEEEviT0_T1_)
        .other          _ZN2at6native29vectorized_elementwise_kernelILi4EZZZNS0_67_GLOBAL__N__bb565c37_34_ValidateCompressedIndicesKernel_cu_33a4b88b42_validate_compressed_sparse_indices_kernelILNS2_8CDimNameE1ENS2_18CUDAKernelLauncherENS2_14EmptyVecKernelENS2_8DummyVecELm0EEEvRKNS_6TensorESA_lllENKUlvE0_clEvENKUlvE0_clEvEUllE_St5arrayIPcLm2EEEEviT0_T1_,@"STO_CUDA_ENTRY STV_DEFAULT"
_ZN2at6native29vectorized_elementwise_kernelILi4EZZZNS0_67_GLOBAL__N__bb565c37_34_ValidateCompressedIndicesKernel_cu_33a4b88b42_validate_compressed_sparse_indices_kernelILNS2_8CDimNameE1ENS2_18CUDAKernelLauncherENS2_14EmptyVecKernelENS2_8DummyVecELm0EEEvRKNS_6TensorESA_lllENKUlvE0_clEvENKUlvE0_clEvEUllE_St5arrayIPcLm2EEEEviT0_T1_:
.text._ZN2at6native29vectorized_elementwise_kernelILi4EZZZNS0_67_GLOBAL__N__bb565c37_34_ValidateCompressedIndicesKernel_cu_33a4b88b42_validate_compressed_sparse_indices_kernelILNS2_8CDimNameE1ENS2_18CUDAKernelLauncherENS2_14EmptyVecKernelENS2_8DummyVecELm0EEEvRKNS_6TensorESA_lllENKUlvE0_clEvENKUlvE0_clEvEUllE_St5arrayIPcLm2EEEEviT0_T1_:
        /* <DEDUP_REMOVED lines=43> */
.L_x_9027:
[----:B------:R-:W-:Y:S05]  /*02b0*/  BSYNC B6 ;  /* 0x0000000000067941 */ /* 0x000fea0003800000 */
.L_x_9026:
        /* <DEDUP_REMOVED lines=27> */
.L_x_9029:
[----:B------:R-:W-:Y:S05]  /*0470*/  BSYNC B6 ;  /* 0x0000000000067941 */ /* 0x000fea0003800000 */
.L_x_9028:
        /* <DEDUP_REMOVED lines=27> */
.L_x_9031:
[----:B------:R-:W-:Y:S05]  /*0630*/  BSYNC B6 ;  /* 0x0000000000067941 */ /* 0x000fea0003800000 */
.L_x_9030:
        /* <DEDUP_REMOVED lines=27> */
.L_x_9033:
[----:B------:R-:W-:Y:S05]  /*07f0*/  BSYNC B6 ;  /* 0x0000000000067941 */ /* 0x000fea0003800000 */
.L_x_9032:
        /* <DEDUP_REMOVED lines=27> */
.L_x_9035:
[----:B------:R-:W-:Y:S05]  /*09b0*/  BSYNC B6 ;  /* 0x0000000000067941 */ /* 0x000fea0003800000 */
.L_x_9034:
        /* <DEDUP_REMOVED lines=27> */
.L_x_9037:
[----:B------:R-:W-:Y:S05]  /*0b70*/  BSYNC B6 ;  /* 0x0000000000067941 */ /* 0x000fea0003800000 */
.L_x_9036:
        /* <DEDUP_REMOVED lines=27> */
.L_x_9039:
[----:B------:R-:W-:Y:S05]  /*0d30*/  BSYNC B6 ;  /* 0x0000000000067941 */ /* 0x000fea0003800000 */
.L_x_9038:
        /* <DEDUP_REMOVED lines=27> */
.L_x_9041:
[----:B------:R-:W-:Y:S05]  /*0ef0*/  BSYNC B6 ;  /* 0x0000000000067941 */ /* 0x000fea0003800000 */
.L_x_9040:
        /* <DEDUP_REMOVED lines=8> */
.L_x_9025:
        /* <DEDUP_REMOVED lines=86> */
.L_x_9043:
[----:B------:R-:W-:Y:S05]  /*14e0*/  BSYNC B6 ;  /* 0x0000000000067941 */ /* 0x000fea0003800000 */
.L_x_9042:
        /* <DEDUP_REMOVED lines=29> */
.L_x_9045:
[----:B------:R-:W-:Y:S05]  /*16c0*/  BSYNC B6 ;  /* 0x0000000000067941 */ /* 0x000fea0003800000 */
.L_x_9044:
        /* <DEDUP_REMOVED lines=29> */
.L_x_9047:
[----:B------:R-:W-:Y:S05]  /*18a0*/  BSYNC B6 ;  /* 0x0000000000067941 */ /* 0x000fea0003800000 */
.L_x_9046:
        /* <DEDUP_REMOVED lines=29> */
.L_x_9049:
[----:B------:R-:W-:Y:S05]  /*1a80*/  BSYNC B6 ;  /* 0x0000000000067941 */ /* 0x000fea0003800000 */
.L_x_9048:
        /* <DEDUP_REMOVED lines=29> */
.L_x_9051:
[----:B------:R-:W-:Y:S05]  /*1c60*/  BSYNC B6 ;  /* 0x0000000000067941 */ /* 0x000fea0003800000 */
.L_x_9050:
        /* <DEDUP_REMOVED lines=29> */
.L_x_9053:
[----:B------:R-:W-:Y:S05]  /*1e40*/  BSYNC B6 ;  /* 0x0000000000067941 */ /* 0x000fea0003800000 */
.L_x_9052:
        /* <DEDUP_REMOVED lines=29> */
.L_x_9055:
[----:B------:R-:W-:Y:S05]  /*2020*/  BSYNC B6 ;  /* 0x0000000000067941 */ /* 0x000fea0003800000 */
.L_x_9054:
        /* <DEDUP_REMOVED lines=29> */
.L_x_9057:
[----:B------:R-:W-:Y:S05]  /*2200*/  BSYNC B6 ;  /* 0x0000000000067941 */ /* 0x000fea0003800000 */
.L_x_9056:
        /* <DEDUP_REMOVED lines=23> */
.L_x_9060:
[----:B------:R-:W-:-:S13]  /*2380*/  ISETP.GE.AND P0, PT, R33, R32, PT ;  /* 0x000000202100720c */ /* 0x000fda0003f06270 */
[----:B------:R-:W-:Y:S05]  /*2390*/  @P0 BRA `(.L_x_9062) ;  /* 0x0000000000300947 */ /* 0x000fea0003800000 */
[----:B01----:R-:W0:Y:S01]  /*23a0*/  LDC.64 R4, c[0x0][0x230] ;  /* 0x00008c00ff047b82 */ /* 0x003e220000000a00 */
[----:B------:R-:W-:Y:S02]  /*23b0*/  IMAD.IADD R3, R2, 0x1, R33 ;  /* 0x0000000102037824 */ /* 0x000fe400078e0221 */
[----:B------:R-:W-:Y:S02]  /*23c0*/  VIADD R33, R33, 0x80 ;  /* 0x0000008021217836 */ /* 0x000fe40000000000 */
[----:B0-----:R-:W-:-:S05]  /*23d0*/  IMAD.WIDE.U32 R4, R3, 0x8, R4 ;  /* 0x0000000803047825 */ /* 0x001fca00078e0004 */
[----:B------:R1:W-:Y:S02]  /*23e0*/  STG.E.64 desc[UR36][R4.64], RZ ;  /* 0x000000ff04007986 */ /* 0x0003e4000c101b24 */
.L_x_9061:
[----:B------:R-:W-:-:S13]  /*23f0*/  ISETP.GE.AND P0, PT, R33, R32, PT ;  /* 0x000000202100720c */ /* 0x000fda0003f06270 */
[----:B------:R-:W-:Y:S05]  /*2400*/  @P0 BRA `(.L_x_9063) ;  /* 0x0000000000340947 */ /* 0x000fea0003800000 */
[----:B01----:R-:W0:Y:S01]  /*2410*/  LDC.64 R4, c[0x0][0x230] ;  /* 0x00008c00ff047b82 */ /* 0x003e220000000a00 */
[----:B------:R-:W-:Y:S01]  /*2420*/  IADD3 R3, R2, R33, RZ ;  /* 0x0000002102037210 */ /* 0x000fe20007ffe0ff */
[----:B------:R-:W-:-:S04]  /*2430*/  VIADD R33, R33, 0x80 ;  /* 0x0000008021217836 */ /* 0x000fc80000000000 */
[----:B0-----:R-:W-:-:S05]  /*2440*/  IMAD.WIDE.U32 R4, R3, 0x8, R4 ;  /* 0x0000000803047825 */ /* 0x001fca00078e0004 */
[----:B------:R2:W-:Y:S02]  /*2450*/  STG.E.64 desc[UR36][R4.64], RZ ;  /* 0x000000ff04007986 */ /* 0x0005e4000c101b24 */
.L_x_9062:
        /* <DEDUP_REMOVED lines=8> */
.L_x_9063:
[----:B------:R-:W-:Y:S05]  /*24e0*/  BSYNC B1 ;  /* 0x0000000000017941 */ /* 0x000fea0003800000 */
.L_x_9059:
[----:B------:R-:W-:-:S13]  /*24f0*/  ISETP.GE.AND P0, PT, R33, R32, PT ;  /* 0x000000202100720c */ /* 0x000fda0003f06270 */
[----:B012---:R-:W0:Y:S01]  /*2500*/  @!P0 LDC.64 R4, c[0x0][0x230] ;  /* 0x00008c00ff048b82 */ /* 0x007e220000000a00 */
[----:B------:R-:W-:Y:S02]  /*2510*/  @!P0 IMAD.IADD R3, R2, 0x1, R33 ;  /* 0x0000000102038824 */ /* 0x000fe400078e0221 */
[----:B------:R-:W-:Y:S02]  /*2520*/  @!P0 VIADD R33, R33, 0x80 ;  /* 0x0000008021218836 */ /* 0x000fe40000000000 */
[----:B0-----:R-:W-:-:S05]  /*2530*/  @!P0 IMAD.WIDE.U32 R4, R3, 0x8, R4 ;  /* 0x0000000803048825 */ /* 0x001fca00078e0004 */
[----:B------:R3:W-:Y:S02]  /*2540*/  @!P0 STG.E.64 desc[UR36][R4.64], RZ ;  /* 0x000000ff04008986 */ /* 0x0007e4000c101b24 */
.L_x_9064:
[----:B------:R-:W-:Y:S05]  /*2550*/  BSYNC B0 ;  /* 0x0000000000007941 */ /* 0x000fea0003800000 */
.L_x_9058:
[----:B------:R-:W-:-:S13]  /*2560*/  ISETP.GE.AND P0, PT, R33, R32, PT ;  /* 0x000000202100720c */ /* 0x000fda0003f06270 */
[----:B------:R-:W-:Y:S05]  /*2570*/  @P0 EXIT ;  /* 0x000000000000094d */ /* 0x000fea0003800000 */
[----:B0123--:R-:W0:Y:S01]  /*2580*/  LDC.64 R4, c[0x0][0x230] ;  /* 0x00008c00ff047b82 */ /* 0x00fe220000000a00 */
[----:B------:R-:W-:-:S04]  /*2590*/  IMAD.IADD R3, R2, 0x1, R33 ;  /* 0x0000000102037824 */ /* 0x000fc800078e0221 */
[----:B0-----:R-:W-:-:S05]  /*25a0*/  IMAD.WIDE.U32 R2, R3, 0x8, R4 ;  /* 0x0000000803027825 */ /* 0x001fca00078e0004 */
[----:B------:R-:W-:Y:S01]  /*25b0*/  STG.E.64 desc[UR36][R2.64], RZ ;  /* 0x000000ff02007986 */ /* 0x000fe2000c101b24 */
[----:B------:R-:W-:Y:S05]  /*25c0*/  EXIT ;  /* 0x000000000000794d */ /* 0x000fea0003800000 */
.L_x_9065:
        /* <DEDUP_REMOVED lines=11> */
.L_x_32275:


//--------------------- .text._ZN2at6native29vectorized_elementwise_kernelILi8EZZZNS0_67_GLOBAL__N__bb565c37_34_ValidateCompressedIndicesKernel_cu_33a4b88b42_validate_compressed_sparse_indices_kernelILNS2_8CDimNameE1ENS2_18CUDAKernelLauncherENS2_14EmptyVecKernelENS2_8DummyVecELm0EEEvRKNS_6TensorESA_lllENKUlvE0_clEvENKUlvE0_clEvEUllE_St5arrayIPcLm2EEEEviT0_T1_ --------------------------
	.section	.text._ZN2at6native29vectorized_elementwise_kernelILi8EZZZNS0_67_GLOBAL__N__bb565c37_34_ValidateCompressedIndicesKernel_cu_33a4b88b42_validate_compressed_sparse_indices_kernelILNS2_8CDimNameE1ENS2_18CUDAKernelLauncherENS2_14EmptyVecKernelENS2_8DummyVecELm0EEEvRKNS_6TensorESA_lllENKUlvE0_clEvENKUlvE0_clEvEUllE_St5arrayIPcLm2EEEEviT0_T1_,"ax",@progbits
	.align	128
        .global         _ZN2at6native29vectorized_elementwise_kernelILi8EZZZNS0_67_GLOBAL__N__bb565c37_34_ValidateCompressedIndicesKernel_cu_33a4b88b42_validate_compressed_sparse_indices_kernelILNS2_8CDimNameE1ENS2_18CUDAKernelLauncherENS2_14EmptyVecKernelENS2_8DummyVecELm0EEEvRKNS_6TensorESA_lllENKUlvE0_clEvENKUlvE0_clEvEUllE_St5arrayIPcLm2EEEEviT0_T1_
        .type           _ZN2at6native29vectorized_elementwise_kernelILi8EZZZNS0_67_GLOBAL__N__bb565c37_34_ValidateCompressedIndicesKernel_cu_33a4b88b42_validate_compressed_sparse_indices_kernelILNS2_8CDimNameE1ENS2_18CUDAKernelLauncherENS2_14EmptyVecKernelENS2_8DummyVecELm0EEEvRKNS_6TensorESA_lllENKUlvE0_clEvENKUlvE0_clEvEUllE_St5arrayIPcLm2EEEEviT0_T1_,@function
        .size           _ZN2at6native29vectorized_elementwise_kernelILi8EZZZNS0_67_GLOBAL__N__bb565c37_34_ValidateCompressedIndicesKernel_cu_33a4b88b42_validate_compressed_sparse_indices_kernelILNS2_8CDimNameE1ENS2_18CUDAKernelLauncherENS2_14EmptyVecKernelENS2_8DummyVecELm0EEEvRKNS_6TensorESA_lllENKUlvE0_clEvENKUlvE0_clEvEUllE_St5arrayIPcLm2EEEEviT0_T1_,(.L_x_32276 - _ZN2at6native29vectorized_elementwise_kernelILi8EZZZNS0_67_GLOBAL__N__bb565c37_34_ValidateCompressedIndicesKernel_cu_33a4b88b42_validate_compressed_sparse_indices_kernelILNS2_8CDimNameE1ENS2_18CUDAKernelLauncherENS2_14EmptyVecKernelENS2_8DummyVecELm0EEEvRKNS_6TensorESA_lllENKUlvE0_clEvENKUlvE0_clEvEUllE_St5arrayIPcLm2EEEEviT0_T1_)
        .other          _ZN2at6native29vectorized_elementwise_kernelILi8EZZZNS0_67_GLOBAL__N__bb565c37_34_ValidateCompressedIndicesKernel_cu_33a4b88b42_validate_compressed_sparse_indices_kernelILNS2_8CDimNameE1ENS2_18CUDAKernelLauncherENS2_14EmptyVecKernelENS2_8DummyVecELm0EEEvRKNS_6TensorESA_lllENKUlvE0_clEvENKUlvE0_clEvEUllE_St5arrayIPcLm2EEEEviT0_T1_,@"STO_CUDA_ENTRY STV_DEFAULT"
_ZN2at6native29vectorized_elementwise_kernelILi8EZZZNS0_67_GLOBAL__N__bb565c37_34_ValidateCompressedIndicesKernel_cu_33a4b88b42_validate_compressed_sparse_indices_kernelILNS2_8CDimNameE1ENS2_18CUDAKernelLauncherENS2_14EmptyVecKernelENS2_8DummyVecELm0EEEvRKNS_6TensorESA_lllENKUlvE0_clEvENKUlvE0_clEvEUllE_St5arrayIPcLm2EEEEviT0_T1_:
.text._ZN2at6native29vectorized_elementwise_kernelILi8EZZZNS0_67_GLOBAL__N__bb565c37_34_ValidateCompressedIndicesKernel_cu_33a4b88b42_validate_compressed_sparse_indices_kernelILNS2_8CDimNameE1ENS2_18CUDAKernelLauncherENS2_14EmptyVecKernelENS2_8DummyVecELm0EEEvRKNS_6TensorESA_lllENKUlvE0_clEvENKUlvE0_clEvEUllE_St5arrayIPcLm2EEEEviT0_T1_:
        /* <DEDUP_REMOVED lines=43> */
.L_x_9068:
[----:B------:R-:W-:Y:S05]  /*02b0*/  BSYNC B6 ;  /* 0x0000000000067941 */ /* 0x000fea0003800000 */
.L_x_9067:
        /* <DEDUP_REMOVED lines=27> */
.L_x_9070:
[----:B------:R-:W-:Y:S05]  /*0470*/  BSYNC B6 ;  /* 0x0000000000067941 */ /* 0x000fea0003800000 */
.L_x_9069:
        /* <DEDUP_REMOVED lines=27> */
.L_x_9072:
[----:B------:R-:W-:Y:S05]  /*0630*/  BSYNC B6 ;  /* 0x0000000000067941 */ /* 0x000fea0003800000 */
.L_x_9071:
        /* <DEDUP_REMOVED lines=27> */
.L_x_9074:
[----:B------:R-:W-:Y:S05]  /*07f0*/  BSYNC B6 ;  /* 0x0000000000067941 */ /* 0x000fea0003800000 */
.L_x_9073:
        /* <DEDUP_REMOVED lines=27> */
.L_x_9076:
[----:B------:R-:W-:Y:S05]  /*09b0*/  BSYNC B6 ;  /* 0x0000000000067941 */ /* 0x000fea0003800000 */
.L_x_9075:
        /* <DEDUP_REMOVED lines=27> */
.L_x_9078:
[----:B------:R-:W-:Y:S05]  /*0b70*/  BSYNC B6 ;  /* 0x0000000000067941 */ /* 0x000fea0003800000 */
.L_x_9077:
        /* <DEDUP_REMOVED lines=27> */
.L_x_9080:
[----:B------:R-:W-:Y:S05]  /*0d30*/  BSYNC B6 ;  /* 0x0000000000067941 */ /* 0x000fea0003800000 */
.L_x_9079:
        /* <DEDUP_REMOVED lines=27> */
.L_x_9082:
[----:B------:R-:W-:Y:S05]  /*0ef0*/  BSYNC B6 ;  /* 0x0000000000067941 */ /* 0x000fea0003800000 */
.L_x_9081:
        /* <DEDUP_REMOVED lines=8> */
.L_x_9066:
        /* <DEDUP_REMOVED lines=86> */
.L_x_9084:
[----:B------:R-:W-:Y:S05]  /*14e0*/  BSYNC B6 ;  /* 0x0000000000067941 */ /* 0x000fea0003800000 */
.L_x_9083:
        /* <DEDUP_REMOVED lines=29> */
.L_x_9086:
[----:B------:R-:W-:Y:S05]  /*16c0*/  BSYNC B6 ;  /* 0x0000000000067941 */ /* 0x000fea0003800000 */
.L_x_9085:
        /* <DEDUP_REMOVED lines=29> */
.L_x_9088:
[----:B------:R-:W-:Y:S05]  /*18a0*/  BSYNC B6 ;  /* 0x0000000000067941 */ /* 0x000fea0003800000 */
.L_x_9087:
        /* <DEDUP_REMOVED lines=29> */
.L_x_9090:
[----:B------:R-:W-:Y:S05]  /*1a80*/  BSYNC B6 ;  /* 0x0000000000067941 */ /* 0x000fea0003800000 */
.L_x_9089:
        /* <DEDUP_REMOVED lines=29> */
.L_x_9092:
[----:B------:R-:W-:Y:S05]  /*1c60*/  BSYNC B6 ;  /* 0x0000000000067941 */ /* 0x000fea0003800000 */
.L_x_9091:
        /* <DEDUP_REMOVED lines=29> */
.L_x_9094:
[----:B------:R-:W-:Y:S05]  /*1e40*/  BSYNC B6 ;  /* 0x0000000000067941 */ /* 0x000fea0003800000 */
.L_x_9093:
        /* <DEDUP_REMOVED lines=29> */
.L_x_9096:
[----:B------:R-:W-:Y:S05]  /*2020*/  BSYNC B6 ;  /* 0x0000000000067941 */ /* 0x000fea0003800000 */
.L_x_9095:
        /* <DEDUP_REMOVED lines=29> */
.L_x_9098:
[----:B------:R-:W-:Y:S05]  /*2200*/  BSYNC B6 ;  /* 0x0000000000067941 */ /* 0x000fea0003800000 */
.L_x_9097:
        /* <DEDUP_REMOVED lines=23> */
.L_x_9101:
[----:B------:R-:W-:-:S13]  /*2380*/  ISETP.GE.AND P0, PT, R33, R32, PT ;  /* 0x000000202100720c */ /* 0x000fda0003f06270 */
[----:B------:R-:W-:Y:S05]  /*2390*/  @P0 BRA `(.L_x_9103) ;  /* 0x0000000000300947 */ /* 0x000fea0003800000 */
[----:B01----:R-:W0:Y:S01]  /*23a0*/  LDC.64 R4, c[0x0][0x230] ;  /* 0x00008c00ff047b82 */ /* 0x003e220000000a00 */
[----:B------:R-:W-:Y:S02]  /*23b0*/  IMAD.IADD R3, R2, 0x1, R33 ;  /* 0x0000000102037824 */ /* 0x000fe400078e0221 */
[----:B------:R-:W-:Y:S02]  /*23c0*/  VIADD R33, R33, 0x80 ;  /* 0x0000008021217836 */ /* 0x000fe40000000000 */
[----:B0-----:R-:W-:-:S05]  /*23d0*/  IMAD.WIDE.U32 R4, R3, 0x8, R4 ;  /* 0x0000000803047825 */ /* 0x001fca00078e0004 */
[----:B------:R1:W-:Y:S02]  /*23e0*/  STG.E.64 desc[UR36][R4.64], RZ ;  /* 0x000000ff04007986 */ /* 0x0003e4000c101b24 */
.L_x_9102:
[----:B------:R-:W-:-:S13]  /*23f0*/  ISETP.GE.AND P0, PT, R33, R32, PT ;  /* 0x000000202100720c */ /* 0x000fda0003f06270 */
[----:B------:R-:W-:Y:S05]  /*2400*/  @P0 BRA `(.L_x_9104) ;  /* 0x0000000000340947 */ /* 0x000fea0003800000 */
[----:B01----:R-:W0:Y:S01]  /*2410*/  LDC.64 R4, c[0x0][0x230] ;  /* 0x00008c00ff047b82 */ /* 0x003e220000000a00 */
[----:B------:R-:W-:Y:S01]  /*2420*/  IADD3 R3, R2, R33, RZ ;  /* 0x0000002102037210 */ /* 0x000fe20007ffe0ff */
[----:B------:R-:W-:-:S04]  /*2430*/  VIADD R33, R33, 0x80 ;  /* 0x0000008021217836 */ /* 0x000fc80000000000 */
[----:B0-----:R-:W-:-:S05]  /*2440*/  IMAD.WIDE.U32 R4, R3, 0x8, R4 ;  /* 0x0000000803047825 */ /* 0x001fca00078e0004 */
[----:B------:R2:W-:Y:S02]  /*2450*/  STG.E.64 desc[UR36][R4.64], RZ ;  /* 0x000000ff04007986 */ /* 0x0005e4000c101b24 */
.L_x_9103:
        /* <DEDUP_REMOVED lines=8> */
.L_x_9104:
[----:B------:R-:W-:Y:S05]  /*24e0*/  BSYNC B1 ;  /* 0x0000000000017941 */ /* 0x000fea0003800000 */
.L_x_9100:
[----:B------:R-:W-:-:S13]  /*24f0*/  ISETP.GE.AND P0, PT, R33, R32, PT ;  /* 0x000000202100720c */ /* 0x000fda0003f06270 */
[----:B012---:R-:W0:Y:S01]  /*2500*/  @!P0 LDC.64 R4, c[0x0][0x230] ;  /* 0x00008c00ff048b82 */ /* 0x007e220000000a00 */
[----:B------:R-:W-:Y:S02]  /*2510*/  @!P0 IMAD.IADD R3, R2, 0x1, R33 ;  /* 0x0000000102038824 */ /* 0x000fe400078e0221 */
[----:B------:R-:W-:Y:S02]  /*2520*/  @!P0 VIADD R33, R33, 0x80 ;  /* 0x0000008021218836 */ /* 0x000fe40000000000 */
[----:B0-----:R-:W-:-:S05]  /*2530*/  @!P0 IMAD.WIDE.U32 R4, R3, 0x8, R4 ;  /* 0x0000000803048825 */ /* 0x001fca00078e0004 */
[----:B------:R3:W-:Y:S02]  /*2540*/  @!P0 STG.E.64 desc[UR36][R4.64], RZ ;  /* 0x000000ff04008986 */ /* 0x0007e4000c101b24 */
.L_x_9105:
[----:B------:R-:W-:Y:S05]  /*2550*/  BSYNC B0 ;  /* 0x0000000000007941 */ /* 0x000fea0003800000 */
.L_x_9099:
[----:B------:R-:W-:-:S13]  /*2560*/  ISETP.GE.AND P0, PT, R33, R32, PT ;  /* 0x000000202100720c */ /* 0x000fda0003f06270 */
[----:B------:R-:W-:Y:S05]  /*2570*/  @P0 EXIT ;  /* 0x000000000000094d */ /* 0x000fea0003800000 */
[----:B0123--:R-:W0:Y:S01]  /*2580*/  LDC.64 R4, c[0x0][0x230] ;  /* 0x00008c00ff047b82 */ /* 0x00fe220000000a00 */
[----:B------:R-:W-:-:S04]  /*2590*/  IMAD.IADD R3, R2, 0x1, R33 ;  /* 0x0000000102037824 */ /* 0x000fc800078e0221 */
[----:B0-----:R-:W-:-:S05]  /*25a0*/  IMAD.WIDE.U32 R2, R3, 0x8, R4 ;  /* 0x0000000803027825 */ /* 0x001fca00078e0004 */
[----:B------:R-:W-:Y:S01]  /*25b0*/  STG.E.64 desc[UR36][R2.64], RZ ;  /* 0x000000ff02007986 */ /* 0x000fe2000c101b24 */
[----:B------:R-:W-:Y:S05]  /*25c0*/  EXIT ;  /* 0x000000000000794d */ /* 0x000fea0003800000 */
.L_x_9106:
        /* <DEDUP_REMOVED lines=11> */
.L_x_32276:


//--------------------- .text._ZN2at6native18elementwise_kernelILi128ELi4EZNS0_15gpu_kernel_implIZZZNS0_67_GLOBAL__N__bb565c37_34_ValidateCompressedIndicesKernel_cu_33a4b88b42_validate_compressed_sparse_indices_kernelILNS3_8CDimNameE1ENS3_18CUDAKernelLauncherENS3_14EmptyVecKernelENS3_8DummyVecELm0EEEvRKNS_6TensorESB_lllENKUlvE0_clEvENKUlvE_clEvEUliE_EEvRNS_18TensorIteratorBaseERKT_EUliE_EEviT1_ --------------------------
	.section	.text._ZN2at6native18elementwise_kernelILi128ELi4EZNS0_15gpu_kernel_implIZZZNS0_67_GLOBAL__N__bb565c37_34_ValidateCompressedIndicesKernel_cu_33a4b88b42_validate_compressed_sparse_indices_kernelILNS3_8CDimNameE1ENS3_18CUDAKernelLauncherENS3_14EmptyVecKernelENS3_8DummyVecELm0EEEvRKNS_6TensorESB_lllENKUlvE0_clEvENKUlvE_clEvEUliE_EEvRNS_18TensorIteratorBaseERKT_EUliE_EEviT1_,"ax",@progbits
	.align	128
        .global         _ZN2at6native18elementwise_kernelILi128ELi4EZNS0_15gpu_kernel_implIZZZNS0_67_GLOBAL__N__bb565c37_34_ValidateCompressedIndicesKernel_cu_33a4b88b42_validate_compressed_sparse_indices_kernelILNS3_8CDimNameE1ENS3_18CUDAKernelLauncherENS3_14EmptyVecKernelENS3_8DummyVecELm0EEEvRKNS_6TensorESB_lllENKUlvE0_clEvENKUlvE_clEvEUliE_EEvRNS_18TensorIteratorBaseERKT_EUliE_EEviT1_
        .type           _ZN2at6native18elementwise_kernelILi128ELi4EZNS0_15gpu_kernel_implIZZZNS0_67_GLOBAL__N__bb565c37_34_ValidateCompressedIndicesKernel_cu_33a4b88b42_validate_compressed_sparse_indices_kernelILNS3_8CDimNameE1ENS3_18CUDAKernelLauncherENS3_14EmptyVecKernelENS3_8DummyVecELm0EEEvRKNS_6TensorESB_lllENKUlvE0_clEvENKUlvE_clEvEUliE_EEvRNS_18TensorIteratorBaseERKT_EUliE_EEviT1_,@function
        .size           _ZN2at6native18elementwise_kernelILi128ELi4EZNS0_15gpu_kernel_implIZZZNS0_67_GLOBAL__N__bb565c37_34_ValidateCompressedIndicesKernel_cu_33a4b88b42_validate_compressed_sparse_indices_kernelILNS3_8CDimNameE1ENS3_18CUDAKernelLauncherENS3_14EmptyVecKernelENS3_8DummyVecELm0EEEvRKNS_6TensorESB_lllENKUlvE0_clEvENKUlvE_clEvEUliE_EEvRNS_18TensorIteratorBaseERKT_EUliE_EEviT1_,(.L_x_32277 - _ZN2at6native18elementwise_kernelILi128ELi4EZNS0_15gpu_kernel_implIZZZNS0_67_GLOBAL__N__bb565c37_34_ValidateCompressedIndicesKernel_cu_33a4b88b42_validate_compressed_sparse_indices_kernelILNS3_8CDimNameE1ENS3_18CUDAKernelLauncherENS3_14EmptyVecKernelENS3_8DummyVecELm0EEEvRKNS_6TensorESB_lllENKUlvE0_clEvENKUlvE_clEvEUliE_EEvRNS_18TensorIteratorBaseERKT_EUliE_EEviT1_)
        .other          _ZN2at6native18elementwise_kernelILi128ELi4EZNS0_15gpu_kernel_implIZZZNS0_67_GLOBAL__N__bb565c37_34_ValidateCompressedIndicesKernel_cu_33a4b88b42_validate_compressed_sparse_indices_kernelILNS3_8CDimNameE1ENS3_18CUDAKernelLauncherENS3_14EmptyVecKernelENS3_8DummyVecELm0EEEvRKNS_6TensorESB_lllENKUlvE0_clEvENKUlvE_clEvEUliE_EEvRNS_18TensorIteratorBaseERKT_EUliE_EEviT1_,@"STO_CUDA_ENTRY STV_DEFAULT"
_ZN2at6native18elementwise_kernelILi128ELi4EZNS0_15gpu_kernel_implIZZZNS0_67_GLOBAL__N__bb565c37_34_ValidateCompressedIndicesKernel_cu_33a4b88b42_validate_compressed_sparse_indices_kernelILNS3_8CDimNameE1ENS3_18CUDAKernelLauncherENS3_14EmptyVecKernelENS3_8DummyVecELm0EEEvRKNS_6TensorESB_lllENKUlvE0_clEvENKUlvE_clEvEUliE_EEvRNS_18TensorIteratorBaseERKT_EUliE_EEviT1_:
.text._ZN2at6native18elementwise_kernelILi128ELi4EZNS0_15gpu_kernel_implIZZZNS0_67_GLOBAL__N__bb565c37_34_ValidateCompressedIndicesKernel_cu_33a4b88b42_validate_compressed_sparse_indices_kernelILNS3_8CDimNameE1ENS3_18CUDAKernelLauncherENS3_14EmptyVecKernelENS3_8DummyVecELm0EEEvRKNS_6TensorESB_lllENKUlvE0_clEvENKUlvE_clEvEUliE_EEvRNS_18TensorIteratorBaseERKT_EUliE_EEviT1_:
        /* <DEDUP_REMOVED lines=314> */
.L_x_9109:
        /* <DEDUP_REMOVED lines=20> */
.L_x_9113:
[----:B------:R0:W5:Y:S01]  /*14e0*/  LDG.E.U8 R19, desc[UR36][R2.64] ;  /* 0x0000002402137981 */ /* 0x000162000c1e1100 */
[----:B------:R-:W-:Y:S05]  /*14f0*/  BRA `(.L_x_9115) ;  /* 0x0000000c00347947 */ /* 0x000fea0003800000 */
.L_x_9112:
        /* <DEDUP_REMOVED lines=8> */
.L_x_9117:
[----:B------:R0:W5:Y:S01]  /*1580*/  LDG.E R19, desc[UR36][R2.64] ;  /* 0x0000002402137981 */ /* 0x000162000c1e1900 */
[----:B------:R-:W-:Y:S05]  /*1590*/  BRA `(.L_x_9115) ;  /* 0x0000000c000c7947 */ /* 0x000fea0003800000 */
.L_x_9116:
[----:B------:R0:W5:Y:S01]  /*15a0*/  LDG.E.S16 R19, desc[UR36][R2.64] ;  /* 0x0000002402137981 */ /* 0x000162000c1e1700 */
[----:B------:R-:W-:Y:S05]  /*15b0*/  BRA `(.L_x_9115) ;  /* 0x0000000c00047947 */ /* 0x000fea0003800000 */
.L_x_9111:
        /* <DEDUP_REMOVED lines=9> */
.L_x_9119:
[----:B------:R-:W2:Y:S02]  /*1650*/  LDG.E.U16 R2, desc[UR36][R2.64] ;  /* 0x0000002402027981 */ /* 0x000ea4000c1e1500 */
[----:B--2---:R-:W-:-:S06]  /*1660*/  HADD2.F32 R19, -RZ, R2.H0_H0 ;  /* 0x20000002ff137230 */ /* 0x004fcc0000004100 */
[----:B------:R-:W0:Y:S01]  /*1670*/  F2I.FTZ.TRUNC.NTZ R19, R19 ;  /* 0x0000001300137305 */ /* 0x000e22000021f100 */
[----:B------:R-:W-:Y:S05]  /*1680*/  BRA `(.L_x_9115) ;  /* 0x0000000800d07947 */ /* 0x000fea0003800000 */
.L_x_9118:
        /* <DEDUP_REMOVED lines=9> */
.L_x_9121:
[----:B------:R-:W2:Y:S02]  /*1720*/  LDG.E.U16 R2, desc[UR36][R2.64] ;  /* 0x0000002402027981 */ /* 0x000ea4000c1e1500 */
[----:B--2---:R-:W-:-:S06]  /*1730*/  HADD2.F32 R19, -RZ, R2.H0_H0 ;  /* 0x20000002ff137230 */ /* 0x004fcc0000004100 */
[----:B------:R-:W0:Y:S01]  /*1740*/  F2I.FTZ.TRUNC.NTZ R19, R19 ;  /* 0x0000001300137305 */ /* 0x000e22000021f100 */
[----:B------:R-:W-:Y:S05]  /*1750*/  BRA `(.L_x_9115) ;  /* 0x00000008009c7947 */ /* 0x000fea0003800000 */
.L_x_9120:
[----:B------:R-:W2:Y:S02]  /*1760*/  LDG.E.64 R2, desc[UR36][R2.64] ;  /* 0x0000002402027981 */ /* 0x000ea4000c1e1b00 */
[----:B--2---:R0:W1:Y:S01]  /*1770*/  F2I.F64.TRUNC R19, R2 ;  /* 0x0000000200137311 */ /* 0x004062000030d100 */
[----:B------:R-:W-:Y:S05]  /*1780*/  BRA `(.L_x_9115) ;  /* 0x0000000800907947 */ /* 0x000fea0003800000 */
.L_x_9110:
        /* <DEDUP_REMOVED lines=12> */
.L_x_9124:
[----:B------:R-:W2:Y:S02]  /*1850*/  LDG.E.64 R2, desc[UR36][R2.64] ;  /* 0x0000002402027981 */ /* 0x000ea4000c1e1b00 */
[----:B--2---:R0:W1:Y:S01]  /*1860*/  F2I.F64.TRUNC R19, R2 ;  /* 0x0000000200137311 */ /* 0x004062000030d100 */
[----:B------:R-:W-:Y:S05]  /*1870*/  BRA `(.L_x_9115) ;  /* 0x0000000800547947 */ /* 0x000fea0003800000 */
.L_x_9123:
        /* <DEDUP_REMOVED lines=27> */
.L_x_9126:
[----:B------:R-:W2:Y:S02]  /*1a30*/  LDG.E.U8 R2, desc[UR36][R2.64] ;  /* 0x0000002402027981 */ /* 0x000ea4000c1e1100 */
[C---:B--2---:R-:W-:Y:S01]  /*1a40*/  IMAD.SHL.U32 R0, R2.reuse, 0x2000000, RZ ;  /* 0x0200000002007824 */ /* 0x044fe200078e00ff */
[----:B------:R-:W-:-:S04]  /*1a50*/  SHF.L.U32 R5, R2, 0x18, RZ ;  /* 0x0000001802057819 */ /* 0x000fc800000006ff */
        /* <DEDUP_REMOVED lines=11> */
.L_x_9125:
[----:B------:R-:W2:Y:S02]  /*1b10*/  LDG.E.U16 R19, desc[UR36][R2.64] ;  /* 0x0000002402137981 */ /* 0x000ea4000c1e1500 */
[----:B--2---:R-:W-:-:S06]  /*1b20*/  IMAD.U32 R19, R19, 0x10000, RZ ;  /* 0x0001000013137824 */ /* 0x004fcc00078e00ff */
[----:B------:R-:W0:Y:S01]  /*1b30*/  F2I.FTZ.TRUNC.NTZ R19, R19 ;  /* 0x0000001300137305 */ /* 0x000e22000021f100 */
[----:B------:R-:W-:Y:S05]  /*1b40*/  BRA `(.L_x_9115) ;  /* 0x0000000400a07947 */ /* 0x000fea0003800000 */
.L_x_9122:
        /* <DEDUP_REMOVED lines=10> */
.L_x_9129:
        /* <DEDUP_REMOVED lines=17> */
[----:B------:R-:W-:Y:S02]  /*1d00*/  IADD3 R5, R3, -0x1c, RZ ;  /* 0xffffffe403057810 */ /* 0x000fe40007ffe0ff */
[----:B------:R-:W-:Y:S02]  /*1d10*/  IADD3 R0, R0, 0x1d, -R3 ;  /* 0x0000001d00007810 */ /* 0x000fe40007ffe803 */
[----:B------:R-:W-:-:S04]  /*1d20*/  SHF.L.U32 R5, R2, R5, RZ ;  /* 0x0000000502057219 */ /* 0x000fc800000006ff */
[----:B------:R-:W-:-:S07]  /*1d30*/  LOP3.LUT R2, R5, 0x7, RZ, 0xc0, !PT ;  /* 0x0000000705027812 */ /* 0x000fce00078ec0ff */
.L_x_9133:
[----:B------:R-:W-:Y:S05]  /*1d40*/  BSYNC B1 ;  /* 0x0000000000017941 */ /* 0x000fea0003800000 */
.L_x_9132:
[----:B------:R-:W-:Y:S01]  /*1d50*/  IMAD.SHL.U32 R2, R2, 0x100000, RZ ;  /* 0x0010000002027824 */ /* 0x000fe200078e00ff */
[----:B------:R-:W-:-:S04]  /*1d60*/  LEA R0, R0, 0x3b800000, 0x17 ;  /* 0x3b80000000007811 */ /* 0x000fc800078eb8ff */
[----:B------:R-:W-:-:S07]  /*1d70*/  LOP3.LUT R19, R0, R2, R19, 0xfe, !PT ;  /* 0x0000000200137212 */ /* 0x000fce00078efe13 */
.L_x_9131:
[----:B------:R-:W-:Y:S05]  /*1d80*/  BSYNC B0 ;  /* 0x0000000000007941 */ /* 0x000fea0003800000 */
.L_x_9130:
[----:B------:R-:W1:Y:S01]  /*1d90*/  F2I.FTZ.TRUNC.NTZ R19, R19 ;  /* 0x0000001300137305 */ /* 0x000e62000021f100 */
[----:B------:R-:W-:Y:S05]  /*1da0*/  BRA `(.L_x_9115) ;  /* 0x0000000400087947 */ /* 0x000fea0003800000 */
.L_x_9128:
        /* <DEDUP_REMOVED lines=21> */
.L_x_9137:
[----:B------:R-:W-:Y:S05]  /*1f00*/  BSYNC B1 ;  /* 0x0000000000017941 */ /* 0x000fea0003800000 */
.L_x_9136:
[----:B------:R-:W-:Y:S01]  /*1f10*/  IMAD.SHL.U32 R2, R2, 0x200000, RZ ;  /* 0x0020000002027824 */ /* 0x000fe200078e00ff */
[----:B------:R-:W-:-:S04]  /*1f20*/  LEA R0, R0, 0x37800000, 0x17 ;  /* 0x3780000000007811 */ /* 0x000fc800078eb8ff */
[----:B------:R-:W-:-:S07]  /*1f30*/  LOP3.LUT R19, R0, R2, R19, 0xfe, !PT ;  /* 0x0000000200137212 */ /* 0x000fce00078efe13 */
.L_x_9135:
[----:B------:R-:W-:Y:S05]  /*1f40*/  BSYNC B0 ;  /* 0x0000000000007941 */ /* 0x000fea0003800000 */
.L_x_9134:
[----:B------:R-:W2:Y:S01]  /*1f50*/  F2I.FTZ.TRUNC.NTZ R19, R19 ;  /* 0x0000001300137305 */ /* 0x000ea2000021f100 */
[----:B------:R-:W-:Y:S05]  /*1f60*/  BRA `(.L_x_9115) ;  /* 0x0000000000987947 */ /* 0x000fea0003800000 */
.L_x_9127:
        /* <DEDUP_REMOVED lines=14> */
.L_x_9141:
[----:B------:R-:W-:Y:S05]  /*2050*/  BSYNC B0 ;  /* 0x0000000000007941 */ /* 0x000fea0003800000 */
.L_x_9140:
[----:B------:R-:W4:Y:S01]  /*2060*/  F2I.FTZ.TRUNC.NTZ R19, R19 ;  /* 0x0000001300137305 */ /* 0x000f22000021f100 */
[----:B------:R-:W-:Y:S05]  /*2070*/  BRA `(.L_x_9115) ;  /* 0x0000000000547947 */ /* 0x000fea0003800000 */
.L_x_9114:
[----:B------:R-:W-:Y:S01]  /*2080*/  MOV R2, 0x0 ;  /* 0x0000000000027802 */ /* 0x000fe20000000f00 */
[----:B------:R-:W-:Y:S01]  /*2090*/  ULDC.64 UR4, c[0x4][0x118] ;  /* 0x0100460000047ab9 */ /* 0x000fe20000000a00 */
[----:B------:R-:W-:Y:S01]  /*20a0*/  ULDC.64 UR6, c[0x4][0x10] ;  /* 0x0100040000067ab9 */ /* 0x000fe20000000a00 */
[----:B------:R-:W-:Y:S01]  /*20b0*/  MOV R4, UR4 ;  /* 0x0000000400047c02 */ /* 0x000fe20008000f00 */
[----:B------:R-:W-:Y:S01]  /*20c0*/  IMAD.U32 R5, RZ, RZ, UR5 ;  /* 0x00000005ff057e24 */ /* 0x000fe2000f8e00ff */
[----:B------:R-:W-:Y:S01]  /*20d0*/  ULDC.64 UR4, c[0x4][0x120] ;  /* 0x0100480000047ab9 */ /* 0x000fe20000000a00 */
[----:B------:R-:W0:Y:S01]  /*20e0*/  LDC.64 R2, c[0x4][R2] ;  /* 0x0100000002027b82 */ /* 0x000e220000000a00 */
[----:B------:R-:W-:Y:S01]  /*20f0*/  IMAD.U32 R6, RZ, RZ, UR4 ;  /* 0x00000004ff067e24 */ /* 0x000fe2000f8e00ff */
[----:B------:R-:W-:Y:S01]  /*2100*/  MOV R11, UR7 ;  /* 0x00000007000b7c02 */ /* 0x000fe20008000f00 */
[----:B------:R-:W-:Y:S02]  /*2110*/  IMAD.U32 R7, RZ, RZ, UR5 ;  /* 0x00000005ff077e24 */ /* 0x000fe4000f8e00ff */
[----:B------:R-:W-:-:S02]  /*2120*/  IMAD.U32 R10, RZ, RZ, UR6 ;  /* 0x00000006ff0a7e24 */ /* 0x000fc4000f8e00ff */
[----:B------:R-:W-:Y:S02]  /*2130*/  IMAD.MOV.U32 R8, RZ, RZ, 0x4e ;  /* 0x0000004eff087424 */ /* 0x000fe400078e00ff */
[----:B------:R-:W-:Y:S02]  /*2140*/  IMAD.MOV.U32 R12, RZ, RZ, 0x1 ;  /* 0x00000001ff0c7424 */ /* 0x000fe400078e00ff */
[----:B------:R-:W-:Y:S02]  /*2150*/  IMAD.MOV.U32 R13, RZ, RZ, RZ ;  /* 0x000000ffff0d7224 */ /* 0x000fe400078e00ff */
[----:B------:R-:W-:-:S07]  /*2160*/  IMAD.MOV.U32 R19, RZ, RZ, RZ ;  /* 0x000000ffff137224 */ /* 0x000fce00078e00ff */
[----:B------:R-:W-:-:S07]  /*2170*/  LEPC R20, `(.L_x_9142) ;  /* 0x000000001014794e */ /* 0x000fce0000000000 */
[----:B0-----:R-:W-:Y:S05]  /*2180*/  CALL.ABS.NOINC R2 ;  /* 0x0000000002007343 */ /* 0x001fea0003c00000 */
.L_x_9142:
[----:B------:R-:W-:Y:S05]  /*2190*/  BRA `(.L_x_9115) ;  /* 0x00000000000c7947 */ /* 0x000fea0003800000 */
.L_x_9139:
[----:B------:R0:W5:Y:S01]  /*21a0*/  LDG.E R19, desc[UR36][R2.64] ;  /* 0x0000002402137981 */ /* 0x000162000c1e1900 */
[----:B------:R-:W-:Y:S05]  /*21b0*/  BRA `(.L_x_9115) ;  /* 0x0000000000047947 */ /* 0x000fea0003800000 */
.L_x_9138:
[----:B------:R3:W5:Y:S02]  /*21c0*/  LDG.E R19, desc[UR36][R2.64] ;  /* 0x0000002402137981 */ /* 0x000764000c1e1900 */
.L_x_9115:
[----:B------:R-:W-:Y:S01]  /*21d0*/  ULDC UR4, c[0x0][0x428] ;  /* 0x00010a0000047ab9 */ /* 0x000fe20000000800 */
[----:B------:R-:W-:Y:S01]  /*21e0*/  ULDC.64 UR6, c[0x4][0x138] ;  /* 0x01004e0000067ab9 */ /* 0x000fe20000000a00 */
[C---:B012-45:R-:W-:Y:S01]  /*21f0*/  ISETP.GE.AND P0, PT, R19.reuse, UR4, PT ;  /* 0x0000000413007c0c */ /* 0x077fe2000bf06270 */
[----:B------:R-:W-:Y:S01]  /*2200*/  ULDC UR4, c[0x0][0x420] ;  /* 0x0001080000047ab9 */ /* 0x000fe20000000800 */
[----:B------:R-:W-:Y:S01]  /*2210*/  ISETP.NE.U32.AND P1, PT, RZ, UR6, PT ;  /* 0x00000006ff007c0c */ /* 0x000fe2000bf25070 */
[----:B------:R-:W-:Y:S01]  /*2220*/  BSSY B6, `(.L_x_9143) ;  /* 0x0000014000067945 */ /* 0x000fe20003800000 */
[----:B------:R-:W-:Y:S02]  /*2230*/  ISETP.GE.AND P0, PT, R19, UR4, !P0 ;  /* 0x0000000413007c0c */ /* 0x000fe4000c706270 */
[----:B------:R-:W-:-:S13]  /*2240*/  ISETP.NE.AND.EX P1, PT, RZ, UR7, PT, P1 ;  /* 0x00000007ff007c0c */ /* 0x000fda000bf25310 */
[----:B------:R-:W-:Y:S05]  /*2250*/  @P0 BRA P1, `(.L_x_9144) ;  /* 0x0000000000400947 */ /* 0x000fea0000800000 */
[----:B---3--:R-:W-:Y:S01]  /*2260*/  MOV R2, 0x0 ;  /* 0x0000000000027802 */ /* 0x008fe20000000f00 */
        /* <DEDUP_REMOVED lines=12> */
[----:B------:R-:W-:-:S07]  /*2330*/  IMAD.MOV.U32 R13, RZ, RZ, RZ ;  /* 0x000000ffff0d7224 */ /* 0x000fce00078e00ff */
[----:B------:R-:W-:-:S07]  /*2340*/  LEPC R20, `(.L_x_9144) ;  /* 0x000000001014794e */ /* 0x000fce0000000000 */
[----:B0-----:R-:W-:Y:S05]  /*2350*/  CALL.ABS.NOINC R2 ;  /* 0x0000000002007343 */ /* 0x001fea0003c00000 */
.L_x_9144:
[----:B------:R-:W-:Y:S05]  /*2360*/  BSYNC B6 ;  /* 0x0000000000067941 */ /* 0x000fea0003800000 */
.L_x_9143:
[----:B---3--:R-:W0:Y:S02]  /*2370*/  LDC.U8 R2, c[0x0][0x438] ;  /* 0x00010e00ff027b82 */ /* 0x008e240000000000 */
        /* <DEDUP_REMOVED lines=13> */
.L_x_9148:
[----:B------:R0:W-:Y:S01]  /*2450*/  STG.E.U8 desc[UR36][R16.64], RZ ;  /* 0x000000ff10007986 */ /* 0x0001e2000c101124 */
[----:B------:R-:W-:Y:S05]  /*2460*/  BRA `(.L_x_9150) ;  /* 0x00000004008c7947 */ /* 0x000fea0003800000 */
.L_x_9147:
        /* <DEDUP_REMOVED lines=8> */
.L_x_9152:
[----:B------:R0:W-:Y:S01]  /*24f0*/  STG.E desc[UR36][R16.64], RZ ;  /* 0x000000ff10007986 */ /* 0x0001e2000c101924 */
[----:B------:R-:W-:Y:S05]  /*2500*/  BRA `(.L_x_9150) ;  /* 0x0000000400647947 */ /* 0x000fea0003800000 */
.L_x_9151:
[----:B------:R0:W-:Y:S01]  /*2510*/  STG.E.U16 desc[UR36][R16.64], RZ ;  /* 0x000000ff10007986 */ /* 0x0001e2000c101524 */
[----:B------:R-:W-:Y:S05]  /*2520*/  BRA `(.L_x_9150) ;  /* 0x00000004005c7947 */ /* 0x000fea0003800000 */
.L_x_9146:
        /* <DEDUP_REMOVED lines=8> */
.L_x_9154:
[----:B------:R0:W-:Y:S01]  /*25b0*/  STG.E.U16 desc[UR36][R16.64], RZ ;  /* 0x000000ff10007986 */ /* 0x0001e2000c101524 */
[----:B------:R-:W-:Y:S05]  /*25c0*/  BRA `(.L_x_9150) ;  /* 0x0000000400347947 */ /* 0x000fea0003800000 */
.L_x_9153:
        /* <DEDUP_REMOVED lines=8> */
.L_x_9156:
[----:B------:R0:W-:Y:S01]  /*2650*/  STG.E desc[UR36][R16.64], RZ ;  /* 0x000000ff10007986 */ /* 0x0001e2000c101924 */
[----:B------:R-:W-:Y:S05]  /*2660*/  BRA `(.L_x_9150) ;  /* 0x00000004000c7947 */ /* 0x000fea0003800000 */
.L_x_9155:
[----:B------:R0:W-:Y:S01]  /*2670*/  STG.E.64 desc[UR36][R16.64], RZ ;  /* 0x000000ff10007986 */ /* 0x0001e2000c101b24 */
[----:B------:R-:W-:Y:S05]  /*2680*/  BRA `(.L_x_9150) ;  /* 0x0000000400047947 */ /* 0x000fea0003800000 */
.L_x_9145:
        /* <DEDUP_REMOVED lines=10> */
.L_x_9159:
[----:B------:R0:W-:Y:S01]  /*2730*/  STG.E.128 desc[UR36][R16.64], RZ ;  /* 0x000000ff10007986 */ /* 0x0001e2000c101d24 */
[----:B------:R-:W-:Y:S05]  /*2740*/  BRA `(.L_x_9150) ;  /* 0x0000000000d47947 */ /* 0x000fea0003800000 */
.L_x_9158:
        /* <DEDUP_REMOVED lines=8> */
.L_x_9161:
[----:B------:R0:W-:Y:S01]  /*27d0*/  STG.E.U8 desc[UR36][R16.64], RZ ;  /* 0x000000ff10007986 */ /* 0x0001e2000c101124 */
[----:B------:R-:W-:Y:S05]  /*27e0*/  BRA `(.L_x_9150) ;  /* 0x0000000000ac7947 */ /* 0x000fea0003800000 */
.L_x_9160:
[----:B------:R0:W-:Y:S01]  /*27f0*/  STG.E.U16 desc[UR36][R16.64], RZ ;  /* 0x000000ff10007986 */ /* 0x0001e2000c101524 */
[----:B------:R-:W-:Y:S05]  /*2800*/  BRA `(.L_x_9150) ;  /* 0x0000000000a47947 */ /* 0x000fea0003800000 */
.L_x_9157:
        /* <DEDUP_REMOVED lines=10> */
.L_x_9164:
[----:B------:R1:W-:Y:S01]  /*28b0*/  STG.E.U8 desc[UR36][R16.64], RZ ;  /* 0x000000ff10007986 */ /* 0x0003e2000c101124 */
[----:B------:R-:W-:Y:S05]  /*28c0*/  BRA `(.L_x_9150) ;  /* 0x0000000000747947 */ /* 0x000fea0003800000 */
.L_x_9163:
[----:B------:R0:W-:Y:S01]  /*28d0*/  STG.E.U8 desc[UR36][R16.64], RZ ;  /* 0x000000ff10007986 */ /* 0x0001e2000c101124 */
[----:B------:R-:W-:Y:S05]  /*28e0*/  BRA `(.L_x_9150) ;  /* 0x00000000006c7947 */ /* 0x000fea0003800000 */
.L_x_9162:
[----:B------:R-:W-:-:S13]  /*28f0*/  ISETP.NE.AND P0, PT, R0, 0x1c, PT ;  /* 0x0000001c0000780c */ /* 0x000fda0003f05270 */
[----:B------:R-:W-:Y:S05]  /*2900*/  @!P0 BRA `(.L_x_9165) ;  /* 0x0000000000608947 */ /* 0x000fea0003800000 */
[----:B------:R-:W-:-:S13]  /*2910*/  ISETP.NE.AND P0, PT, R0, 0x1d, PT ;  /* 0x0000001d0000780c */ /* 0x000fda0003f05270 */
[----:B------:R-:W-:Y:S05]  /*2920*/  @!P0 BRA `(.L_x_9166) ;  /* 0x0000000000508947 */ /* 0x000fea0003800000 */
[----:B------:R-:W-:-:S13]  /*2930*/  ISETP.NE.AND P0, PT, R0, 0x2c, PT ;  /* 0x0000002c0000780c */ /* 0x000fda0003f05270 */
[----:B------:R3:W-:Y:S01]  /*2940*/  @!P0 STG.E.U8 desc[UR36][R16.64], RZ ;  /* 0x000000ff10008986 */ /* 0x0007e2000c101124 */
[----:B------:R-:W-:Y:S05]  /*2950*/  @!P0 BRA `(.L_x_9150) ;  /* 0x0000000000508947 */ /* 0x000fea0003800000 */
.L_x_9149:
[----:B------:R-:W-:Y:S01]  /*2960*/  MOV R2, 0x0 ;  /* 0x0000000000027802 */ /* 0x000fe20000000f00 */
[----:B------:R-:W-:Y:S01]  /*2970*/  ULDC.64 UR4, c[0x4][0x118] ;  /* 0x0100460000047ab9 */ /* 0x000fe20000000a00 */
[----:B------:R-:W-:Y:S01]  /*2980*/  ULDC.64 UR6, c[0x4][0x120] ;  /* 0x0100480000067ab9 */ /* 0x000fe20000000a00 */
[----:B------:R-:W-:Y:S01]  /*2990*/  IMAD.U32 R4, RZ, RZ, UR4 ;  /* 0x00000004ff047e24 */ /* 0x000fe2000f8e00ff */
[----:B------:R-:W-:Y:S01]  /*29a0*/  MOV R5, UR5 ;  /* 0x0000000500057c02 */ /* 0x000fe20008000f00 */
[----:B------:R-:W-:Y:S01]  /*29b0*/  ULDC.64 UR4, c[0x4][0x18] ;  /* 0x0100060000047ab9 */ /* 0x000fe20000000a00 */
[----:B------:R-:W0:Y:S01]  /*29c0*/  LDC.64 R2, c[0x4][R2] ;  /* 0x0100000002027b82 */ /* 0x000e220000000a00 */
[----:B------:R-:W-:Y:S01]  /*29d0*/  HFMA2.MMA R8, -RZ, RZ, 0, 6.020069122314453125e-06 ;  /* 0x00000065ff087435 */ /* 0x000fe200000001ff */
[----:B------:R-:W-:Y:S02]  /*29e0*/  IMAD.U32 R6, RZ, RZ, UR6 ;  /* 0x00000006ff067e24 */ /* 0x000fe4000f8e00ff */
[----:B------:R-:W-:-:S02]  /*29f0*/  IMAD.U32 R7, RZ, RZ, UR7 ;  /* 0x00000007ff077e24 */ /* 0x000fc4000f8e00ff */
[----:B------:R-:W-:Y:S02]  /*2a00*/  IMAD.U32 R10, RZ, RZ, UR4 ;  /* 0x00000004ff0a7e24 */ /* 0x000fe4000f8e00ff */
[----:B------:R-:W-:Y:S02]  /*2a10*/  IMAD.U32 R11, RZ, RZ, UR5 ;  /* 0x00000005ff0b7e24 */ /* 0x000fe4000f8e00ff */
[----:B------:R-:W-:Y:S02]  /*2a20*/  IMAD.MOV.U32 R12, RZ, RZ, 0x1 ;  /* 0x00000001ff0c7424 */ /* 0x000fe400078e00ff */
[----:B------:R-:W-:-:S07]  /*2a30*/  IMAD.MOV.U32 R13, RZ, RZ, RZ ;  /* 0x000000ffff0d7224 */ /* 0x000fce00078e00ff */
[----:B------:R-:W-:-:S07]  /*2a40*/  LEPC R20, `(.L_x_9167) ;  /* 0x000000001014794e */ /* 0x000fce0000000000 */
[----:B0--3--:R-:W-:Y:S05]  /*2a50*/  CALL.ABS.NOINC R2 ;  /* 0x0000000002007343 */ /* 0x009fea0003c00000 */
.L_x_9167:
[----:B------:R-:W-:Y:S05]  /*2a60*/  BRA `(.L_x_9150) ;  /* 0x00000000000c7947 */ /* 0x000fea0003800000 */
.L_x_9166:
[----:B------:R4:W-:Y:S01]  /*2a70*/  STG.E.64 desc[UR36][R16.64], RZ ;  /* 0x000000ff10007986 */ /* 0x0009e2000c101b24 */
[----:B------:R-:W-:Y:S05]  /*2a80*/  BRA `(.L_x_9150) ;  /* 0x0000000000047947 */ /* 0x000fea0003800000 */
.L_x_9165:
[----:B------:R0:W-:Y:S02]  /*2a90*/  STG.E desc[UR36][R16.64], RZ ;  /* 0x000000ff10007986 */ /* 0x0001e4000c101924 */
.L_x_9150:
[----:B------:R-:W-:-:S04]  /*2aa0*/  IMAD R18, R18, 0x200, R23 ;  /* 0x0000020012127824 */ /* 0x000fc800078e0217 */
[----:B------:R-:W-:-:S07]  /*2ab0*/  VIADD R19, R18, 0x80 ;  /* 0x0000008012137836 */ /* 0x000fce0000000000 */
.L_x_9108:
[----:B------:R-:W-:Y:S05]  /*2ac0*/  BSYNC B7 ;  /* 0x0000000000077941 */ /* 0x000fea0003800000 */
.L_x_9107:
[----:B------:R-:W-:Y:S01]  /*2ad0*/  ULDC UR4, c[0x0][0x210] ;  /* 0x0000840000047ab9 */ /* 0x000fe20000000800 */
[----:B------:R-:W-:Y:S01]  /*2ae0*/  BSSY B7, `(.L_x_9168) ;  /* 0x00002a3000077945 */ /* 0x000fe20003800000 */
[----:B------:R-:W-:-:S13]  /*2af0*/  ISETP.GE.AND P0, PT, R19, UR4, PT ;  /* 0x0000000413007c0c */ /* 0x000fda000bf06270 */
[----:B------:R-:W-:Y:S05]  /*2b00*/  @P0 BRA `(.L_x_9169) ;  /* 0x0000002800800947 */ /* 0x000fea0003800000 */
[----:B------:R-:W5:Y:S01]  /*2b10*/  LDC R6, c[0x0][0x218] ;  /* 0x00008600ff067b82 */ /* 0x000f620000000800 */
[----:B------:R-:W-:Y:S01]  /*2b20*/  MOV R0, RZ ;  /* 0x000000ff00007202 */ /* 0x000fe20000000f00 */
        /* <DEDUP_REMOVED lines=292> */
[----:B------:R-:W-:-:S09]  /*3d70*/  ULDC.64 UR4, c[0x0][0x340] ;  /* 0x0000d00000047ab9 */ /* 0x000fd20000000a00 */
        /* <DEDUP_REMOVED lines=8> */
.L_x_9170:
        /* <DEDUP_REMOVED lines=20> */
.L_x_9174:
[----:B------:R1:W5:Y:S01]  /*3f40*/  LDG.E.U8 R18, desc[UR36][R2.64] ;  /* 0x0000002402127981 */ /* 0x000362000c1e1100 */
[----:B------:R-:W-:Y:S05]  /*3f50*/  BRA `(.L_x_9176) ;  /* 0x0000000c00347947 */ /* 0x000fea0003800000 */
.L_x_9173:
        /* <DEDUP_REMOVED lines=8> */
.L_x_9178:
[----:B------:R3:W5:Y:S01]  /*3fe0*/  LDG.E R18, desc[UR36][R2.64] ;  /* 0x0000002402127981 */ /* 0x000762000c1e1900 */
[----:B------:R-:W-:Y:S05]  /*3ff0*/  BRA `(.L_x_9176) ;  /* 0x0000000c000c7947 */ /* 0x000fea0003800000 */
.L_x_9177:
[----:B------:R2:W5:Y:S01]  /*4000*/  LDG.E.S16 R18, desc[UR36][R2.64] ;  /* 0x0000002402127981 */ /* 0x000562000c1e1700 */
[----:B------:R-:W-:Y:S05]  /*4010*/  BRA `(.L_x_9176) ;  /* 0x0000000c00047947 */ /* 0x000fea0003800000 */
.L_x_9172:
        /* <DEDUP_REMOVED lines=9> */
.L_x_9180:
[----:B------:R-:W2:Y:S02]  /*40b0*/  LDG.E.U16 R2, desc[UR36][R2.64] ;  /* 0x0000002402027981 */ /* 0x000ea4000c1e1500 */
[----:B--2---:R-:W-:-:S06]  /*40c0*/  HADD2.F32 R18, -RZ, R2.H0_H0 ;  /* 0x20000002ff127230 */ /* 0x004fcc0000004100 */
[----:B------:R-:W0:Y:S01]  /*40d0*/  F2I.FTZ.TRUNC.NTZ R18, R18 ;  /* 0x0000001200127305 */ /* 0x000e22000021f100 */
[----:B------:R-:W-:Y:S05]  /*40e0*/  BRA `(.L_x_9176) ;  /* 0x0000000800d07947 */ /* 0x000fea0003800000 */
.L_x_9179:
        /* <DEDUP_REMOVED lines=9> */
.L_x_9182:
[----:B------:R-:W2:Y:S02]  /*4180*/  LDG.E.U16 R2, desc[UR36][R2.64] ;  /* 0x0000002402027981 */ /* 0x000ea4000c1e1500 */
[----:B--2---:R-:W-:-:S06]  /*4190*/  HADD2.F32 R18, -RZ, R2.H0_H0 ;  /* 0x20000002ff127230 */ /* 0x004fcc0000004100 */
[----:B------:R-:W0:Y:S01]  /*41a0*/  F2I.FTZ.TRUNC.NTZ R18, R18 ;  /* 0x0000001200127305 */ /* 0x000e22000021f100 */
[----:B------:R-:W-:Y:S05]  /*41b0*/  BRA `(.L_x_9176) ;  /* 0x00000008009c7947 */ /* 0x000fea0003800000 */
.L_x_9181:
[----:B------:R-:W2:Y:S02]  /*41c0*/  LDG.E.64 R2, desc[UR36][R2.64] ;  /* 0x0000002402027981 */ /* 0x000ea4000c1e1b00 */
[----:B--2---:R0:W1:Y:S01]  /*41d0*/  F2I.F64.TRUNC R18, R2 ;  /* 0x0000000200127311 */ /* 0x004062000030d100 */
[----:B------:R-:W-:Y:S05]  /*41e0*/  BRA `(.L_x_9176) ;  /* 0x0000000800907947 */ /* 0x000fea0003800000 */
.L_x_9171:
        /* <DEDUP_REMOVED lines=12> */
.L_x_9185:
[----:B------:R-:W2:Y:S02]  /*42b0*/  LDG.E.64 R2, desc[UR36][R2.64] ;  /* 0x0000002402027981 */ /* 0x000ea4000c1e1b00 */
[----:B--2---:R0:W1:Y:S01]  /*42c0*/  F2I.F64.TRUNC R18, R2 ;  /* 0x0000000200127311 */ /* 0x004062000030d100 */
[----:B------:R-:W-:Y:S05]  /*42d0*/  BRA `(.L_x_9176) ;  /* 0x0000000800547947 */ /* 0x000fea0003800000 */
.L_x_9184:
        /* <DEDUP_REMOVED lines=27> */
.L_x_9187:
        /* <DEDUP_REMOVED lines=14> */
.L_x_9186:
[----:B------:R-:W2:Y:S02]  /*4570*/  LDG.E.U16 R18, desc[UR36][R2.64] ;  /* 0x0000002402127981 */ /* 0x000ea4000c1e1500 */
[----:B--2---:R-:W-:-:S06]  /*4580*/  IMAD.U32 R18, R18, 0x10000, RZ ;  /* 0x0001000012127824 */ /* 0x004fcc00078e00ff */
[----:B------:R-:W0:Y:S01]  /*4590*/  F2I.FTZ.TRUNC.NTZ R18, R18 ;  /* 0x0000001200127305 */ /* 0x000e22000021f100 */
[----:B------:R-:W-:Y:S05]  /*45a0*/  BRA `(.L_x_9176) ;  /* 0x0000000400a07947 */ /* 0x000fea0003800000 */
.L_x_9183:
        /* <DEDUP_REMOVED lines=10> */
.L_x_9190:
        /* <DEDUP_REMOVED lines=21> */
.L_x_9194:
[----:B------:R-:W-:Y:S05]  /*47a0*/  BSYNC B1 ;  /* 0x0000000000017941 */ /* 0x000fea0003800000 */
.L_x_9193:
[----:B------:R-:W-:Y:S01]  /*47b0*/  IMAD.SHL.U32 R2, R2, 0x100000, RZ ;  /* 0x0010000002027824 */ /* 0x000fe200078e00ff */
[----:B------:R-:W-:-:S04]  /*47c0*/  LEA R3, R0, 0x3b800000, 0x17 ;  /* 0x3b80000000037811 */ /* 0x000fc800078eb8ff */
[----:B------:R-:W-:-:S07]  /*47d0*/  LOP3.LUT R18, R3, R2, R18, 0xfe, !PT ;  /* 0x0000000203127212 */ /* 0x000fce00078efe12 */
.L_x_9192:
[----:B------:R-:W-:Y:S05]  /*47e0*/  BSYNC B0 ;  /* 0x0000000000007941 */ /* 0x000fea0003800000 */
.L_x_9191:
[----:B------:R-:W0:Y:S01]  /*47f0*/  F2I.FTZ.TRUNC.NTZ R18, R18 ;  /* 0x0000001200127305 */ /* 0x000e22000021f100 */
[----:B------:R-:W-:Y:S05]  /*4800*/  BRA `(.L_x_9176) ;  /* 0x0000000400087947 */ /* 0x000fea0003800000 */
.L_x_9189:
        /* <DEDUP_REMOVED lines=21> */
.L_x_9198:
[----:B------:R-:W-:Y:S05]  /*4960*/  BSYNC B1 ;  /* 0x0000000000017941 */ /* 0x000fea0003800000 */
.L_x_9197:
[----:B------:R-:W-:Y:S01]  /*4970*/  IMAD.SHL.U32 R2, R2, 0x200000, RZ ;  /* 0x0020000002027824 */ /* 0x000fe200078e00ff */
[----:B------:R-:W-:-:S04]  /*4980*/  LEA R3, R0, 0x37800000, 0x17 ;  /* 0x3780000000037811 */ /* 0x000fc800078eb8ff */
[----:B------:R-:W-:-:S07]  /*4990*/  LOP3.LUT R18, R3, R2, R18, 0xfe, !PT ;  /* 0x0000000203127212 */ /* 0x000fce00078efe12 */
.L_x_9196:
[----:B------:R-:W-:Y:S05]  /*49a0*/  BSYNC B0 ;  /* 0x0000000000007941 */ /* 0x000fea0003800000 */
.L_x_9195:
[----:B------:R-:W0:Y:S01]  /*49b0*/  F2I.FTZ.TRUNC.NTZ R18, R18 ;  /* 0x0000001200127305 */ /* 0x000e22000021f100 */
[----:B------:R-:W-:Y:S05]  /*49c0*/  BRA `(.L_x_9176) ;  /* 0x0000000000987947 */ /* 0x000fea0003800000 */
.L_x_9188:
        /* <DEDUP_REMOVED lines=14> */
.L_x_9202:
[----:B------:R-:W-:Y:S05]  /*4ab0*/  BSYNC B0 ;  /* 0x0000000000007941 */ /* 0x000fea0003800000 */
.L_x_9201:
[----:B------:R-:W0:Y:S01]  /*4ac0*/  F2I.FTZ.TRUNC.NTZ R18, R18 ;  /* 0x0000001200127305 */ /* 0x000e22000021f100 */
[----:B------:R-:W-:Y:S05]  /*4ad0*/  BRA `(.L_x_9176) ;  /* 0x0000000000547947 */ /* 0x000fea0003800000 */
.L_x_9175:
        /* <DEDUP_REMOVED lines=17> */
.L_x_9203:
[----:B------:R-:W-:Y:S05]  /*4bf0*/  BRA `(.L_x_9176) ;  /* 0x00000000000c7947 */ /* 0x000fea0003800000 */
.L_x_9200:
[----:B------:R0:W5:Y:S01]  /*4c00*/  LDG.E R18, desc[UR36][R2.64] ;  /* 0x0000002402127981 */ /* 0x000162000c1e1900 */
[----:B------:R-:W-:Y:S05]  /*4c10*/  BRA `(.L_x_9176) ;  /* 0x0000000000047947 */ /* 0x000fea0003800000 */
.L_x_9199:
[----:B------:R0:W5:Y:S02]  /*4c20*/  LDG.E R18, desc[UR36][R2.64] ;  /* 0x0000002402127981 */ /* 0x000164000c1e1900 */
.L_x_9176:
[----:B------:R-:W-:Y:S01]  /*4c30*/  ULDC UR4, c[0x0][0x428] ;  /* 0x00010a0000047ab9 */ /* 0x000fe20000000800 */
[----:B------:R-:W-:Y:S01]  /*4c40*/  ULDC.64 UR6, c[0x4][0x138] ;  /* 0x01004e0000067ab9 */ /* 0x000fe20000000a00 */
[C---:B01---5:R-:W-:Y:S01]  /*4c50*/  ISETP.GE.AND P0, PT, R18.reuse, UR4, PT ;  /* 0x0000000412007c0c */ /* 0x063fe2000bf06270 */
[----:B------:R-:W-:Y:S01]  /*4c60*/  ULDC UR4, c[0x0][0x420] ;  /* 0x0001080000047ab9 */ /* 0x000fe20000000800 */
[----:B------:R-:W-:Y:S01]  /*4c70*/  ISETP.NE.U32.AND P1, PT, RZ, UR6, PT ;  /* 0x00000006ff007c0c */ /* 0x000fe2000bf25070 */
[----:B------:R-:W-:Y:S01]  /*4c80*/  BSSY B6, `(.L_x_9204) ;  /* 0x0000014000067945 */ /* 0x000fe20003800000 */
[----:B------:R-:W-:Y:S02]  /*4c90*/  ISETP.GE.AND P0, PT, R18, UR4, !P0 ;  /* 0x0000000412007c0c */ /* 0x000fe4000c706270 */
[----:B------:R-:W-:-:S13]  /*4ca0*/  ISETP.NE.AND.EX P1, PT, RZ, UR7, PT, P1 ;  /* 0x00000007ff007c0c */ /* 0x000fda000bf25310 */
[----:B------:R-:W-:Y:S05]  /*4cb0*/  @P0 BRA P1, `(.L_x_9205) ;  /* 0x0000000000400947 */ /* 0x000fea0000800000 */
[----:B--234-:R-:W-:Y:S01]  /*4cc0*/  MOV R2, 0x0 ;  /* 0x0000000000027802 */ /* 0x01cfe20000000f00 */
        /* <DEDUP_REMOVED lines=15> */
.L_x_9205:
[----:B------:R-:W-:Y:S05]  /*4dc0*/  BSYNC B6 ;  /* 0x0000000000067941 */ /* 0x000fea0003800000 */
.L_x_9204:
[----:B--234-:R-:W0:Y:S02]  /*4dd0*/  LDC.U8 R2, c[0x0][0x438] ;  /* 0x00010e00ff027b82 */ /* 0x01ce240000000000 */
        /* <DEDUP_REMOVED lines=13> */
.L_x_9209:
[----:B------:R0:W-:Y:S01]  /*4eb0*/  STG.E.U8 desc[UR36][R16.64], RZ ;  /* 0x000000ff10007986 */ /* 0x0001e2000c101124 */
[----:B------:R-:W-:Y:S05]  /*4ec0*/  BRA `(.L_x_9211) ;  /* 0x00000004008c7947 */ /* 0x000fea0003800000 */
.L_x_9208:
        /* <DEDUP_REMOVED lines=8> */
.L_x_9213:
[----:B------:R0:W-:Y:S01]  /*4f50*/  STG.E desc[UR36][R16.64], RZ ;  /* 0x000000ff10007986 */ /* 0x0001e2000c101924 */
[----:B------:R-:W-:Y:S05]  /*4f60*/  BRA `(.L_x_9211) ;  /* 0x0000000400647947 */ /* 0x000fea0003800000 */
.L_x_9212:
[----:B------:R0:W-:Y:S01]  /*4f70*/  STG.E.U16 desc[UR36][R16.64], RZ ;  /* 0x000000ff10007986 */ /* 0x0001e2000c101524 */
[----:B------:R-:W-:Y:S05]  /*4f80*/  BRA `(.L_x_9211) ;  /* 0x00000004005c7947 */ /* 0x000fea0003800000 */
.L_x_9207:
        /* <DEDUP_REMOVED lines=8> */
.L_x_9215:
[----:B------:R0:W-:Y:S01]  /*5010*/  STG.E.U16 desc[UR36][R16.64], RZ ;  /* 0x000000ff10007986 */ /* 0x0001e2000c101524 */
[----:B------:R-:W-:Y:S05]  /*5020*/  BRA `(.L_x_9211) ;  /* 0x0000000400347947 */ /* 0x000fea0003800000 */
.L_x_9214:
        /* <DEDUP_REMOVED lines=8> */
.L_x_9217:
[----:B------:R0:W-:Y:S01]  /*50b0*/  STG.E desc[UR36][R16.64], RZ ;  /* 0x000000ff10007986 */ /* 0x0001e2000c101924 */
[----:B------:R-:W-:Y:S05]  /*50c0*/  BRA `(.L_x_9211) ;  /* 0x00000004000c7947 */ /* 0x000fea0003800000 */
.L_x_9216:
[----:B------:R0:W-:Y:S01]  /*50d0*/  STG.E.64 desc[UR36][R16.64], RZ ;  /* 0x000000ff10007986 */ /* 0x0001e2000c101b24 */
[----:B------:R-:W-:Y:S05]  /*50e0*/  BRA `(.L_x_9211) ;  /* 0x0000000400047947 */ /* 0x000fea0003800000 */
.L_x_9206:
        /* <DEDUP_REMOVED lines=10> */
.L_x_9220:
[----:B------:R0:W-:Y:S01]  /*5190*/  STG.E.128 desc[UR36][R16.64], RZ ;  /* 0x000000ff10007986 */ /* 0x0001e2000c101d24 */
[----:B------:R-:W-:Y:S05]  /*51a0*/  BRA `(.L_x_9211) ;  /* 0x0000000000d47947 */ /* 0x000fea0003800000 */
.L_x_9219:
        /* <DEDUP_REMOVED lines=8> */
.L_x_9222:
[----:B------:R2:W-:Y:S01]  /*5230*/  STG.E.U8 desc[UR36][R16.64], RZ ;  /* 0x000000ff10007986 */ /* 0x0005e2000c101124 */
[----:B------:R-:W-:Y:S05]  /*5240*/  BRA `(.L_x_9211) ;  /* 0x0000000000ac7947 */ /* 0x000fea0003800000 */
.L_x_9221:
[----:B------:R4:W-:Y:S01]  /*5250*/  STG.E.U16 desc[UR36][R16.64], RZ ;  /* 0x000000ff10007986 */ /* 0x0009e2000c101524 */
[----:B------:R-:W-:Y:S05]  /*5260*/  BRA `(.L_x_9211) ;  /* 0x0000000000a47947 */ /* 0x000fea0003800000 */
.L_x_9218:
        /* <DEDUP_REMOVED lines=10> */
.L_x_9225:
[----:B------:R0:W-:Y:S01]  /*5310*/  STG.E.U8 desc[UR36][R16.64], RZ ;  /* 0x000000ff10007986 */ /* 0x0001e2000c101124 */
[----:B------:R-:W-:Y:S05]  /*5320*/  BRA `(.L_x_9211) ;  /* 0x0000000000747947 */ /* 0x000fea0003800000 */
.L_x_9224:
[----:B------:R0:W-:Y:S01]  /*5330*/  STG.E.U8 desc[UR36][R16.64], RZ ;  /* 0x000000ff10007986 */ /* 0x0001e2000c101124 */
[----:B------:R-:W-:Y:S05]  /*5340*/  BRA `(.L_x_9211) ;  /* 0x00000000006c7947 */ /* 0x000fea0003800000 */
.L_x_9223:
[----:B------:R-:W-:-:S13]  /*5350*/  ISETP.NE.AND P0, PT, R0, 0x1c, PT ;  /* 0x0000001c0000780c */ /* 0x000fda0003f05270 */
[----:B------:R-:W-:Y:S05]  /*5360*/  @!P0 BRA `(.L_x_9226) ;  /* 0x0000000000608947 */ /* 0x000fea0003800000 */
[----:B------:R-:W-:-:S13]  /*5370*/  ISETP.NE.AND P0, PT, R0, 0x1d, PT ;  /* 0x0000001d0000780c */ /* 0x000fda0003f05270 */
[----:B------:R-:W-:Y:S05]  /*5380*/  @!P0 BRA `(.L_x_9227) ;  /* 0x0000000000508947 */ /* 0x000fea0003800000 */
[----:B------:R-:W-:-:S13]  /*5390*/  ISETP.NE.AND P0, PT, R0, 0x2c, PT ;  /* 0x0000002c0000780c */ /* 0x000fda0003f05270 */
[----:B------:R0:W-:Y:S01]  /*53a0*/  @!P0 STG.E.U8 desc[UR36][R16.64], RZ ;  /* 0x000000ff10008986 */ /* 0x0001e2000c101124 */
[----:B------:R-:W-:Y:S05]  /*53b0*/  @!P0 BRA `(.L_x_9211) ;  /* 0x0000000000508947 */ /* 0x000fea0003800000 */
.L_x_9210:
[----:B------:R-:W-:Y:S01]  /*53c0*/  MOV R0, 0x0 ;  /* 0x0000000000007802 */ /* 0x000fe20000000f00 */
[----:B------:R-:W-:Y:S01]  /*53d0*/  ULDC.64 UR4, c[0x4][0x118] ;  /* 0x0100460000047ab9 */ /* 0x000fe20000000a00 */
[----:B------:R-:W-:Y:S01]  /*53e0*/  ULDC.64 UR6, c[0x4][0x18] ;  /* 0x0100060000067ab9 */ /* 0x000fe20000000a00 */
[----:B------:R-:W-:Y:S01]  /*53f0*/  IMAD.U32 R4, RZ, RZ, UR4 ;  /* 0x00000004ff047e24 */ /* 0x000fe2000f8e00ff */
        /* <DEDUP_REMOVED lines=12> */
.L_x_9228:
[----:B------:R-:W-:Y:S05]  /*54c0*/  BRA `(.L_x_9211) ;  /* 0x00000000000c7947 */ /* 0x000fea0003800000 */
.L_x_9227:
[----:B------:R0:W-:Y:S01]  /*54d0*/  STG.E.64 desc[UR36][R16.64], RZ ;  /* 0x000000ff10007986 */ /* 0x0001e2000c101b24 */
[----:B------:R-:W-:Y:S05]  /*54e0*/  BRA `(.L_x_9211) ;  /* 0x0000000000047947 */ /* 0x000fea0003800000 */
.L_x_9226:
[----:B------:R0:W-:Y:S02]  /*54f0*/  STG.E desc[UR36][R16.64], RZ ;  /* 0x000000ff10007986 */ /* 0x0001e4000c101924 */
.L_x_9211:
[----:B------:R-:W-:-:S07]  /*5500*/  IADD3 R19, R19, 0x80, RZ ;  /* 0x0000008013137810 */ /* 0x000fce0007ffe0ff */
.L_x_9169:
[----:B------:R-:W-:Y:S05]  /*5510*/  BSYNC B7 ;  /* 0x0000000000077941 */ /* 0x000fea0003800000 */
.L_x_9168:
        /* <DEDUP_REMOVED lines=307> */
.L_x_9231:
        /* <DEDUP_REMOVED lines=20> */
.L_x_9235:
[----:B------:R3:W5:Y:S01]  /*6990*/  LDG.E.U8 R18, desc[UR36][R2.64] ;  /* 0x0000002402127981 */ /* 0x000762000c1e1100 */
[----:B------:R-:W-:Y:S05]  /*69a0*/  BRA `(.L_x_9237) ;  /* 0x0000000c00347947 */ /* 0x000fea0003800000 */
.L_x_9234:
        /* <DEDUP_REMOVED lines=8> */
.L_x_9239:
[----:B------:R2:W5:Y:S01]  /*6a30*/  LDG.E R18, desc[UR36][R2.64] ;  /* 0x0000002402127981 */ /* 0x000562000c1e1900 */
[----:B------:R-:W-:Y:S05]  /*6a40*/  BRA `(.L_x_9237) ;  /* 0x0000000c000c7947 */ /* 0x000fea0003800000 */
.L_x_9238:
[----:B------:R0:W5:Y:S01]  /*6a50*/  LDG.E.S16 R18, desc[UR36][R2.64] ;  /* 0x0000002402127981 */ /* 0x000162000c1e1700 */
[----:B------:R-:W-:Y:S05]  /*6a60*/  BRA `(.L_x_9237) ;  /* 0x0000000c00047947 */ /* 0x000fea0003800000 */
.L_x_9233:
        /* <DEDUP_REMOVED lines=9> */
.L_x_9241:
[----:B------:R-:W2:Y:S02]  /*6b00*/  LDG.E.U16 R2, desc[UR36][R2.64] ;  /* 0x0000002402027981 */ /* 0x000ea4000c1e1500 */
[----:B--2---:R-:W-:-:S06]  /*6b10*/  HADD2.F32 R18, -RZ, R2.H0_H0 ;  /* 0x20000002ff127230 */ /* 0x004fcc0000004100 */
[----:B------:R-:W0:Y:S01]  /*6b20*/  F2I.FTZ.TRUNC.NTZ R18, R18 ;  /* 0x0000001200127305 */ /* 0x000e22000021f100 */
[----:B------:R-:W-:Y:S05]  /*6b30*/  BRA `(.L_x_9237) ;  /* 0x0000000800d07947 */ /* 0x000fea0003800000 */
.L_x_9240:
        /* <DEDUP_REMOVED lines=9> */
.L_x_9243:
[----:B------:R-:W2:Y:S02]  /*6bd0*/  LDG.E.U16 R2, desc[UR36][R2.64] ;  /* 0x0000002402027981 */ /* 0x000ea4000c1e1500 */
[----:B--2---:R-:W-:-:S06]  /*6be0*/  HADD2.F32 R18, -RZ, R2.H0_H0 ;  /* 0x20000002ff127230 */ /* 0x004fcc0000004100 */
[----:B------:R-:W0:Y:S01]  /*6bf0*/  F2I.FTZ.TRUNC.NTZ R18, R18 ;  /* 0x0000001200127305 */ /* 0x000e22000021f100 */
[----:B------:R-:W-:Y:S05]  /*6c00*/  BRA `(.L_x_9237) ;  /* 0x00000008009c7947 */ /* 0x000fea0003800000 */
.L_x_9242:
[----:B------:R-:W2:Y:S02]  /*6c10*/  LDG.E.64 R2, desc[UR36][R2.64] ;  /* 0x0000002402027981 */ /* 0x000ea4000c1e1b00 */
[----:B--2---:R0:W1:Y:S01]  /*6c20*/  F2I.F64.TRUNC R18, R2 ;  /* 0x0000000200127311 */ /* 0x004062000030d100 */
[----:B------:R-:W-:Y:S05]  /*6c30*/  BRA `(.L_x_9237) ;  /* 0x0000000800907947 */ /* 0x000fea0003800000 */
.L_x_9232:
        /* <DEDUP_REMOVED lines=12> */
.L_x_9246:
[----:B------:R-:W2:Y:S02]  /*6d00*/  LDG.E.64 R2, desc[UR36][R2.64] ;  /* 0x0000002402027981 */ /* 0x000ea4000c1e1b00 */
[----:B--2---:R0:W1:Y:S01]  /*6d10*/  F2I.F64.TRUNC R18, R2 ;  /* 0x0000000200127311 */ /* 0x004062000030d100 */
[----:B------:R-:W-:Y:S05]  /*6d20*/  BRA `(.L_x_9237) ;  /* 0x0000000800547947 */ /* 0x000fea0003800000 */
.L_x_9245:
        /* <DEDUP_REMOVED lines=27> */
.L_x_9248:
        /* <DEDUP_REMOVED lines=14> */
.L_x_9247:
[----:B------:R-:W2:Y:S02]  /*6fc0*/  LDG.E.U16 R18, desc[UR36][R2.64] ;  /* 0x0000002402127981 */ /* 0x000ea4000c1e1500 */
[----:B--2---:R-:W-:-:S06]  /*6fd0*/  IMAD.U32 R18, R18, 0x10000, RZ ;  /* 0x0001000012127824 */ /* 0x004fcc00078e00ff */
[----:B------:R-:W0:Y:S01]  /*6fe0*/  F2I.FTZ.TRUNC.NTZ R18, R18 ;  /* 0x0000001200127305 */ /* 0x000e22000021f100 */
[----:B------:R-:W-:Y:S05]  /*6ff0*/  BRA `(.L_x_9237) ;  /* 0x0000000400a07947 */ /* 0x000fea0003800000 */
.L_x_9244:
        /* <DEDUP_REMOVED lines=10> */
.L_x_9251:
        /* <DEDUP_REMOVED lines=21> */
.L_x_9255:
[----:B------:R-:W-:Y:S05]  /*71f0*/  BSYNC B1 ;  /* 0x0000000000017941 */ /* 0x000fea0003800000 */
.L_x_9254:
[----:B------:R-:W-:Y:S02]  /*7200*/  LEA R3, R0, 0x3b800000, 0x17 ;  /* 0x3b80000000037811 */ /* 0x000fe400078eb8ff */
[----:B------:R-:W-:-:S04]  /*7210*/  SHF.L.U32 R2, R2, 0x14, RZ ;  /* 0x0000001402027819 */ /* 0x000fc800000006ff */
[----:B------:R-:W-:-:S07]  /*7220*/  LOP3.LUT R18, R3, R2, R18, 0xfe, !PT ;  /* 0x0000000203127212 */ /* 0x000fce00078efe12 */
.L_x_9253:
[----:B------:R-:W-:Y:S05]  /*7230*/  BSYNC B0 ;  /* 0x0000000000007941 */ /* 0x000fea0003800000 */
.L_x_9252:
[----:B------:R-:W0:Y:S01]  /*7240*/  F2I.FTZ.TRUNC.NTZ R18, R18 ;  /* 0x0000001200127305 */ /* 0x000e22000021f100 */
[----:B------:R-:W-:Y:S05]  /*7250*/  BRA `(.L_x_9237) ;  /* 0x0000000400087947 */ /* 0x000fea0003800000 */
.L_x_9250:
        /* <DEDUP_REMOVED lines=21> */
.L_x_9259:
[----:B------:R-:W-:Y:S05]  /*73b0*/  BSYNC B1 ;  /* 0x0000000000017941 */ /* 0x000fea0003800000 */
.L_x_9258:
[----:B------:R-:W-:Y:S01]  /*73c0*/  IMAD.SHL.U32 R2, R2, 0x200000, RZ ;  /* 0x0020000002027824 */ /* 0x000fe200078e00ff */
[----:B------:R-:W-:-:S04]  /*73d0*/  LEA R3, R0, 0x37800000, 0x17 ;  /* 0x3780000000037811 */ /* 0x000fc800078eb8ff */
[----:B------:R-:W-:-:S07]  /*73e0*/  LOP3.LUT R18, R3, R2, R18, 0xfe, !PT ;  /* 0x0000000203127212 */ /* 0x000fce00078efe12 */
.L_x_9257:
[----:B------:R-:W-:Y:S05]  /*73f0*/  BSYNC B0 ;  /* 0x0000000000007941 */ /* 0x000fea0003800000 */
.L_x_9256:
[----:B------:R-:W0:Y:S01]  /*7400*/  F2I.FTZ.TRUNC.NTZ R18, R18 ;  /* 0x0000001200127305 */ /* 0x000e22000021f100 */
[----:B------:R-:W-:Y:S05]  /*7410*/  BRA `(.L_x_9237) ;  /* 0x0000000000987947 */ /* 0x000fea0003800000 */
.L_x_9249:
        /* <DEDUP_REMOVED lines=12> */
[----:B------:R-:W-:Y:S01]  /*74e0*/  @!P0 IMAD.MOV.U32 R18, RZ, RZ, 0x7f800001 ;  /* 0x7f800001ff128424 */ /* 0x000fe200078e00ff */
[----:B------:R-:W-:-:S07]  /*74f0*/  @P0 SHF.L.U32 R18, R2, 0x17, RZ ;  /* 0x0000001702120819 */ /* 0x000fce00000006ff */
.L_x_9263:
[----:B------:R-:W-:Y:S05]  /*7500*/  BSYNC B0 ;  /* 0x0000000000007941 */ /* 0x000fea0003800000 */
.L_x_9262:
[----:B------:R-:W0:Y:S01]  /*7510*/  F2I.FTZ.TRUNC.NTZ R18, R18 ;  /* 0x0000001200127305 */ /* 0x000e22000021f100 */
[----:B------:R-:W-:Y:S05]  /*7520*/  BRA `(.L_x_9237) ;  /* 0x0000000000547947 */ /* 0x000fea0003800000 */
.L_x_9236:
        /* <DEDUP_REMOVED lines=13> */
[----:B------:R-:W-:Y:S02]  /*7600*/  IMAD.MOV.U32 R13, RZ, RZ, RZ ;  /* 0x000000ffff0d7224 */ /* 0x000fe400078e00ff */
[----:B------:R-:W-:-:S07]  /*7610*/  IMAD.MOV.U32 R18, RZ, RZ, RZ ;  /* 0x000000ffff127224 */ /* 0x000fce00078e00ff */
[----:B------:R-:W-:-:S07]  /*7620*/  LEPC R20, `(.L_x_9264) ;  /* 0x000000001014794e */ /* 0x000fce0000000000 */
[----:B0-----:R-:W-:Y:S05]  /*7630*/  CALL.ABS.NOINC R2 ;  /* 0x0000000002007343 */ /* 0x001fea0003c00000 */
.L_x_9264:
[----:B------:R-:W-:Y:S05]  /*7640*/  BRA `(.L_x_9237) ;  /* 0x00000000000c7947 */ /* 0x000fea0003800000 */
.L_x_9261:
[----:B------:R0:W5:Y:S01]  /*7650*/  LDG.E R18, desc[UR36][R2.64] ;  /* 0x0000002402127981 */ /* 0x000162000c1e1900 */
[----:B------:R-:W-:Y:S05]  /*7660*/  BRA `(.L_x_9237) ;  /* 0x0000000000047947 */ /* 0x000fea0003800000 */
.L_x_9260:
[----:B------:R0:W5:Y:S02]  /*7670*/  LDG.E R18, desc[UR36][R2.64] ;  /* 0x0000002402127981 */ /* 0x000164000c1e1900 */
.L_x_9237:
        /* <DEDUP_REMOVED lines=13> */
[----:B------:R-:W-:Y:S01]  /*7750*/  MOV R5, UR5 ;  /* 0x0000000500057c02 */ /* 0x000fe20008000f00 */
        /* <DEDUP_REMOVED lines=11> */
.L_x_9266:
[----:B------:R-:W-:Y:S05]  /*7810*/  BSYNC B6 ;  /* 0x0000000000067941 */ /* 0x000fea0003800000 */
.L_x_9265:
        /* <DEDUP_REMOVED lines=14> */
.L_x_9270:
[----:B------:R0:W-:Y:S01]  /*7900*/  STG.E.U8 desc[UR36][R16.64], RZ ;  /* 0x000000ff10007986 */ /* 0x0001e2000c101124 */
[----:B------:R-:W-:Y:S05]  /*7910*/  BRA `(.L_x_9272) ;  /* 0x00000004008c7947 */ /* 0x000fea0003800000 */
.L_x_9269:
        /* <DEDUP_REMOVED lines=8> */
.L_x_9274:
[----:B------:R3:W-:Y:S01]  /*79a0*/  STG.E desc[UR36][R16.64], RZ ;  /* 0x000000ff10007986 */ /* 0x0007e2000c101924 */
[----:B------:R-:W-:Y:S05]  /*79b0*/  BRA `(.L_x_9272) ;  /* 0x0000000400647947 */ /* 0x000fea0003800000 */
.L_x_9273:
[----:B------:R2:W-:Y:S01]  /*79c0*/  STG.E.U16 desc[UR36][R16.64], RZ ;  /* 0x000000ff10007986 */ /* 0x0005e2000c101524 */
[----:B------:R-:W-:Y:S05]  /*79d0*/  BRA `(.L_x_9272) ;  /* 0x00000004005c7947 */ /* 0x000fea0003800000 */
.L_x_9268:
        /* <DEDUP_REMOVED lines=8> */
.L_x_9276:
[----:B------:R0:W-:Y:S01]  /*7a60*/  STG.E.U16 desc[UR36][R16.64], RZ ;  /* 0x000000ff10007986 */ /* 0x0001e2000c101524 */
[----:B------:R-:W-:Y:S05]  /*7a70*/  BRA `(.L_x_9272) ;  /* 0x0000000400347947 */ /* 0x000fea0003800000 */
.L_x_9275:
        /* <DEDUP_REMOVED lines=8> */
.L_x_9278:
[----:B------:R0:W-:Y:S01]  /*7b00*/  STG.E desc[UR36][R16.64], RZ ;  /* 0x000000ff10007986 */ /* 0x0001e2000c101924 */
[----:B------:R-:W-:Y:S05]  /*7b10*/  BRA `(.L_x_9272) ;  /* 0x00000004000c7947 */ /* 0x000fea0003800000 */
.L_x_9277:
[----:B------:R0:W-:Y:S01]  /*7b20*/  STG.E.64 desc[UR36][R16.64], RZ ;  /* 0x000000ff10007986 */ /* 0x0001e2000c101b24 */
[----:B------:R-:W-:Y:S05]  /*7b30*/  BRA `(.L_x_9272) ;  /* 0x0000000400047947 */ /* 0x000fea0003800000 */
.L_x_9267:
        /* <DEDUP_REMOVED lines=10> */
.L_x_9281:
[----:B------:R0:W-:Y:S01]  /*7be0*/  STG.E.128 desc[UR36][R16.64], RZ ;  /* 0x000000ff10007986 */ /* 0x0001e2000c101d24 */
[----:B------:R-:W-:Y:S05]  /*7bf0*/  BRA `(.L_x_9272) ;  /* 0x0000000000d47947 */ /* 0x000fea0003800000 */
.L_x_9280:
        /* <DEDUP_REMOVED lines=8> */
.L_x_9283:
[----:B------:R0:W-:Y:S01]  /*7c80*/  STG.E.U8 desc[UR36][R16.64], RZ ;  /* 0x000000ff10007986 */ /* 0x0001e2000c101124 */
[----:B------:R-:W-:Y:S05]  /*7c90*/  BRA `(.L_x_9272) ;  /* 0x0000000000ac7947 */ /* 0x000fea0003800000 */
.L_x_9282:
[----:B------:R0:W-:Y:S01]  /*7ca0*/  STG.E.U16 desc[UR36][R16.64], RZ ;  /* 0x000000ff10007986 */ /* 0x0001e2000c101524 */
[----:B------:R-:W-:Y:S05]  /*7cb0*/  BRA `(.L_x_9272) ;  /* 0x0000000000a47947 */ /* 0x000fea0003800000 */
.L_x_9279:
        /* <DEDUP_REMOVED lines=10> */
.L_x_9286:
[----:B------:R0:W-:Y:S01]  /*7d60*/  STG.E.U8 desc[UR36][R16.64], RZ ;  /* 0x000000ff10007986 */ /* 0x0001e2000c101124 */
[----:B------:R-:W-:Y:S05]  /*7d70*/  BRA `(.L_x_9272) ;  /* 0x0000000000747947 */ /* 0x000fea0003800000 */
.L_x_9285:
[----:B------:R0:W-:Y:S01]  /*7d80*/  STG.E.U8 desc[UR36][R16.64], RZ ;  /* 0x000000ff10007986 */ /* 0x0001e2000c101124 */
[----:B------:R-:W-:Y:S05]  /*7d90*/  BRA `(.L_x_9272) ;  /* 0x00000000006c7947 */ /* 0x000fea0003800000 */
.L_x_9284:
[----:B------:R-:W-:-:S13]  /*7da0*/  ISETP.NE.AND P0, PT, R0, 0x1c, PT ;  /* 0x0000001c0000780c */ /* 0x000fda0003f05270 */
[----:B------:R-:W-:Y:S05]  /*7db0*/  @!P0 BRA `(.L_x_9287) ;  /* 0x0000000000608947 */ /* 0x000fea0003800000 */
[----:B------:R-:W-:-:S13]  /*7dc0*/  ISETP.NE.AND P0, PT, R0, 0x1d, PT ;  /* 0x0000001d0000780c */ /* 0x000fda0003f05270 */
[----:B------:R-:W-:Y:S05]  /*7dd0*/  @!P0 BRA `(.L_x_9288) ;  /* 0x0000000000508947 */ /* 0x000fea0003800000 */
[----:B------:R-:W-:-:S13]  /*7de0*/  ISETP.NE.AND P0, PT, R0, 0x2c, PT ;  /* 0x0000002c0000780c */ /* 0x000fda0003f05270 */
[----:B------:R0:W-:Y:S01]  /*7df0*/  @!P0 STG.E.U8 desc[UR36][R16.64], RZ ;  /* 0x000000ff10008986 */ /* 0x0001e2000c101124 */
[----:B------:R-:W-:Y:S05]  /*7e00*/  @!P0 BRA `(.L_x_9272) ;  /* 0x0000000000508947 */ /* 0x000fea0003800000 */
.L_x_9271:
[----:B------:R-:W-:Y:S01]  /*7e10*/  MOV R0, 0x0 ;  /* 0x0000000000007802 */ /* 0x000fe20000000f00 */
[----:B------:R-:W-:Y:S01]  /*7e20*/  ULDC.64 UR4, c[0x4][0x118] ;  /* 0x0100460000047ab9 */ /* 0x000fe20000000a00 */
[----:B------:R-:W-:Y:S01]  /*7e30*/  ULDC.64 UR6, c[0x4][0x18] ;  /* 0x0100060000067ab9 */ /* 0x000fe20000000a00 */
[----:B------:R-:W-:Y:S01]  /*7e40*/  MOV R4, UR4 ;  /* 0x0000000400047c02 */ /* 0x000fe20008000f00 */
        /* <DEDUP_REMOVED lines=12> */
.L_x_9289:
[----:B------:R-:W-:Y:S05]  /*7f10*/  BRA `(.L_x_9272) ;  /* 0x00000000000c7947 */ /* 0x000fea0003800000 */
.L_x_9288:
[----:B------:R0:W-:Y:S01]  /*7f20*/  STG.E.64 desc[UR36][R16.64], RZ ;  /* 0x000000ff10007986 */ /* 0x0001e2000c101b24 */
[----:B------:R-:W-:Y:S05]  /*7f30*/  BRA `(.L_x_9272) ;  /* 0x0000000000047947 */ /* 0x000fea0003800000 */
.L_x_9287:
[----:B------:R0:W-:Y:S02]  /*7f40*/  STG.E desc[UR36][R16.64], RZ ;  /* 0x000000ff10007986 */ /* 0x0001e4000c101924 */
.L_x_9272:
[----:B------:R-:W-:-:S07]  /*7f50*/  VIADD R19, R19, 0x80 ;  /* 0x0000008013137836 */ /* 0x000fce0000000000 */
.L_x_9230:
[----:B------:R-:W-:Y:S05]  /*7f60*/  BSYNC B7 ;  /* 0x0000000000077941 */ /* 0x000fea0003800000 */
.L_x_9229:
        /* <DEDUP_REMOVED lines=297> */
[----:B------:R-:W-:-:S04]  /*9200*/  ULDC.64 UR4, c[0x0][0x340] ;  /* 0x0000d00000047ab9 */ /* 0x000fc80000000a00 */
        /* <DEDUP_REMOVED lines=8> */
.L_x_9290:
        /* <DEDUP_REMOVED lines=20> */
.L_x_9294:
[----:B------:R0:W5:Y:S01]  /*93d0*/  LDG.E.U8 R18, desc[UR36][R2.64] ;  /* 0x0000002402127981 */ /* 0x000162000c1e1100 */
[----:B------:R-:W-:Y:S05]  /*93e0*/  BRA `(.L_x_9296) ;  /* 0x0000000c00347947 */ /* 0x000fea0003800000 */
.L_x_9293:
        /* <DEDUP_REMOVED lines=8> */
.L_x_9298:
[----:B------:R0:W5:Y:S01]  /*9470*/  LDG.E R18, desc[UR36][R2.64] ;  /* 0x0000002402127981 */ /* 0x000162000c1e1900 */
[----:B------:R-:W-:Y:S05]  /*9480*/  BRA `(.L_x_9296) ;  /* 0x0000000c000c7947 */ /* 0x000fea0003800000 */
.L_x_9297:
[----:B------:R0:W5:Y:S01]  /*9490*/  LDG.E.S16 R18, desc[UR36][R2.64] ;  /* 0x0000002402127981 */ /* 0x000162000c1e1700 */
[----:B------:R-:W-:Y:S05]  /*94a0*/  BRA `(.L_x_9296) ;  /* 0x0000000c00047947 */ /* 0x000fea0003800000 */
.L_x_9292:
        /* <DEDUP_REMOVED lines=9> */
.L_x_9300:
[----:B------:R-:W2:Y:S02]  /*9540*/  LDG.E.U16 R2, desc[UR36][R2.64] ;  /* 0x0000002402027981 */ /* 0x000ea4000c1e1500 */
[----:B--2---:R-:W-:-:S06]  /*9550*/  HADD2.F32 R18, -RZ, R2.H0_H0 ;  /* 0x20000002ff127230 */ /* 0x004fcc0000004100 */
[----:B------:R-:W0:Y:S01]  /*9560*/  F2I.FTZ.TRUNC.NTZ R18, R18 ;  /* 0x0000001200127305 */ /* 0x000e22000021f100 */
[----:B------:R-:W-:Y:S05]  /*9570*/  BRA `(.L_x_9296) ;  /* 0x0000000800d07947 */ /* 0x000fea0003800000 */
.L_x_9299:
        /* <DEDUP_REMOVED lines=9> */
.L_x_9302:
[----:B------:R-:W2:Y:S02]  /*9610*/  LDG.E.U16 R2, desc[UR36][R2.64] ;  /* 0x0000002402027981 */ /* 0x000ea4000c1e1500 */
[----:B--2---:R-:W-:-:S06]  /*9620*/  HADD2.F32 R18, -RZ, R2.H0_H0 ;  /* 0x20000002ff127230 */ /* 0x004fcc0000004100 */
[----:B------:R-:W0:Y:S01]  /*9630*/  F2I.FTZ.TRUNC.NTZ R18, R18 ;  /* 0x0000001200127305 */ /* 0x000e22000021f100 */
[----:B------:R-:W-:Y:S05]  /*9640*/  BRA `(.L_x_9296) ;  /* 0x00000008009c7947 */ /* 0x000fea0003800000 */
.L_x_9301:
[----:B------:R-:W2:Y:S02]  /*9650*/  LDG.E.64 R2, desc[UR36][R2.64] ;  /* 0x0000002402027981 */ /* 0x000ea4000c1e1b00 */
[----:B--2---:R0:W1:Y:S01]  /*9660*/  F2I.F64.TRUNC R18, R2 ;  /* 0x0000000200127311 */ /* 0x004062000030d100 */
[----:B------:R-:W-:Y:S05]  /*9670*/  BRA `(.L_x_9296) ;  /* 0x0000000800907947 */ /* 0x000fea0003800000 */
.L_x_9291:
        /* <DEDUP_REMOVED lines=12> */
.L_x_9305:
[----:B------:R-:W2:Y:S02]  /*9740*/  LDG.E.64 R2, desc[UR36][R2.64] ;  /* 0x0000002402027981 */ /* 0x000ea4000c1e1b00 */
[----:B--2---:R0:W1:Y:S01]  /*9750*/  F2I.F64.TRUNC R18, R2 ;  /* 0x0000000200127311 */ /* 0x004062000030d100 */
[----:B------:R-:W-:Y:S05]  /*9760*/  BRA `(.L_x_9296) ;  /* 0x0000000800547947 */ /* 0x000fea0003800000 */
.L_x_9304:
        /* <DEDUP_REMOVED lines=27> */
.L_x_9307:
        /* <DEDUP_REMOVED lines=14> */
.L_x_9306:
[----:B------:R-:W2:Y:S02]  /*9a00*/  LDG.E.U16 R18, desc[UR36][R2.64] ;  /* 0x0000002402127981 */ /* 0x000ea4000c1e1500 */
[----:B--2---:R-:W-:-:S06]  /*9a10*/  IMAD.U32 R18, R18, 0x10000, RZ ;  /* 0x0001000012127824 */ /* 0x004fcc00078e00ff */
[----:B------:R-:W0:Y:S01]  /*9a20*/  F2I.FTZ.TRUNC.NTZ R18, R18 ;  /* 0x0000001200127305 */ /* 0x000e22000021f100 */
[----:B------:R-:W-:Y:S05]  /*9a30*/  BRA `(.L_x_9296) ;  /* 0x0000000400a07947 */ /* 0x000fea0003800000 */
.L_x_9303:
        /* <DEDUP_REMOVED lines=10> */
.L_x_9310:
        /* <DEDUP_REMOVED lines=21> */
.L_x_9314:
[----:B------:R-:W-:Y:S05]  /*9c30*/  BSYNC B1 ;  /* 0x0000000000017941 */ /* 0x000fea0003800000 */
.L_x_9313:
[----:B------:R-:W-:Y:S01]  /*9c40*/  IMAD.SHL.U32 R2, R2, 0x100000, RZ ;  /* 0x0010000002027824 */ /* 0x000fe200078e00ff */
[----:B------:R-:W-:-:S04]  /*9c50*/  LEA R3, R0, 0x3b800000, 0x17 ;  /* 0x3b80000000037811 */ /* 0x000fc800078eb8ff */
[----:B------:R-:W-:-:S07]  /*9c60*/  LOP3.LUT R18, R3, R2, R18, 0xfe, !PT ;  /* 0x0000000203127212 */ /* 0x000fce00078efe12 */
.L_x_9312:
[----:B------:R-:W-:Y:S05]  /*9c70*/  BSYNC B0 ;  /* 0x0000000000007941 */ /* 0x000fea0003800000 */
.L_x_9311:
[----:B------:R-:W0:Y:S01]  /*9c80*/  F2I.FTZ.TRUNC.NTZ R18, R18 ;  /* 0x0000001200127305 */ /* 0x000e22000021f100 */
[----:B------:R-:W-:Y:S05]  /*9c90*/  BRA `(.L_x_9296) ;  /* 0x0000000400087947 */ /* 0x000fea0003800000 */
.L_x_9309:
        /* <DEDUP_REMOVED lines=21> */
.L_x_9318:
[----:B------:R-:W-:Y:S05]  /*9df0*/  BSYNC B1 ;  /* 0x0000000000017941 */ /* 0x000fea0003800000 */
.L_x_9317:
[----:B------:R-:W-:Y:S01]  /*9e00*/  IMAD.SHL.U32 R2, R2, 0x200000, RZ ;  /* 0x0020000002027824 */ /* 0x000fe200078e00ff */
[----:B------:R-:W-:-:S04]  /*9e10*/  LEA R3, R0, 0x37800000, 0x17 ;  /* 0x3780000000037811 */ /* 0x000fc800078eb8ff */
[----:B------:R-:W-:-:S07]  /*9e20*/  LOP3.LUT R18, R3, R2, R18, 0xfe, !PT ;  /* 0x0000000203127212 */ /* 0x000fce00078efe12 */
.L_x_9316:
[----:B------:R-:W-:Y:S05]  /*9e30*/  BSYNC B0 ;  /* 0x0000000000007941 */ /* 0x000fea0003800000 */
.L_x_9315:
[----:B------:R-:W0:Y:S01]  /*9e40*/  F2I.FTZ.TRUNC.NTZ R18, R18 ;  /* 0x0000001200127305 */ /* 0x000e22000021f100 */
[----:B------:R-:W-:Y:S05]  /*9e50*/  BRA `(.L_x_9296) ;  /* 0x0000000000987947 */ /* 0x000fea0003800000 */
.L_x_9308:
        /* <DEDUP_REMOVED lines=14> */
.L_x_9322:
[----:B------:R-:W-:Y:S05]  /*9f40*/  BSYNC B0 ;  /* 0x0000000000007941 */ /* 0x000fea0003800000 */
.L_x_9321:
[----:B------:R-:W0:Y:S01]  /*9f50*/  F2I.FTZ.TRUNC.NTZ R18, R18 ;  /* 0x0000001200127305 */ /* 0x000e22000021f100 */
[----:B------:R-:W-:Y:S05]  /*9f60*/  BRA `(.L_x_9296) ;  /* 0x0000000000547947 */ /* 0x000fea0003800000 */
.L_x_9295:
[----:B------:R-:W-:Y:S01]  /*9f70*/  MOV R2, 0x0 ;  /* 0x0000000000027802 */ /* 0x000fe20000000f00 */
[----:B------:R-:W-:Y:S01]  /*9f80*/  ULDC.64 UR4, c[0x4][0x118] ;  /* 0x0100460000047ab9 */ /* 0x000fe20000000a00 */
[----:B------:R-:W-:Y:S01]  /*9f90*/  ULDC.64 UR6, c[0x4][0x10] ;  /* 0x0100040000067ab9 */ /* 0x000fe20000000a00 */
[----:B------:R-:W-:Y:S01]  /*9fa0*/  IMAD.U32 R4, RZ, RZ, UR4 ;  /* 0x00000004ff047e24 */ /* 0x000fe2000f8e00ff */
[----:B------:R-:W-:Y:S01]  /*9fb0*/  MOV R5, UR5 ;  /* 0x0000000500057c02 */ /* 0x000fe20008000f00 */
[----:B------:R-:W-:Y:S01]  /*9fc0*/  ULDC.64 UR4, c[0x4][0x120] ;  /* 0x0100480000047ab9 */ /* 0x000fe20000000a00 */
[----:B------:R-:W0:Y:S01]  /*9fd0*/  LDC.64 R2, c[0x4][R2] ;  /* 0x0100000002027b82 */ /* 0x000e220000000a00 */
[----:B------:R-:W-:Y:S01]  /*9fe0*/  HFMA2.MMA R18, -RZ, RZ, 0, 0 ;  /* 0x00000000ff127435 */ /* 0x000fe200000001ff */
        /* <DEDUP_REMOVED lines=9> */
.L_x_9323:
[----:B------:R-:W-:Y:S05]  /*a080*/  BRA `(.L_x_9296) ;  /* 0x00000000000c7947 */ /* 0x000fea0003800000 */
.L_x_9320:
[----:B------:R0:W5:Y:S01]  /*a090*/  LDG.E R18, desc[UR36][R2.64] ;  /* 0x0000002402127981 */ /* 0x000162000c1e1900 */
[----:B------:R-:W-:Y:S05]  /*a0a0*/  BRA `(.L_x_9296) ;  /* 0x0000000000047947 */ /* 0x000fea0003800000 */
.L_x_9319:
[----:B------:R0:W5:Y:S02]  /*a0b0*/  LDG.E R18, desc[UR36][R2.64] ;  /* 0x0000002402127981 */ /* 0x000164000c1e1900 */
.L_x_9296:
        /* <DEDUP_REMOVED lines=25> */
.L_x_9325:
[----:B------:R-:W-:Y:S05]  /*a250*/  BSYNC B6 ;  /* 0x0000000000067941 */ /* 0x000fea0003800000 */
.L_x_9324:
        /* <DEDUP_REMOVED lines=14> */
.L_x_9329:
[----:B------:R-:W-:Y:S01]  /*a340*/  STG.E.U8 desc[UR36][R16.64], RZ ;  /* 0x000000ff10007986 */ /* 0x000fe2000c101124 */
[----:B------:R-:W-:Y:S05]  /*a350*/  EXIT ;  /* 0x000000000000794d */ /* 0x000fea0003800000 */
.L_x_9328:
        /* <DEDUP_REMOVED lines=8> */
.L_x_9332:
[----:B------:R-:W-:Y:S01]  /*a3e0*/  STG.E desc[UR36][R16.64], RZ ;  /* 0x000000ff10007986 */ /* 0x000fe2000c101924 */
[----:B------:R-:W-:Y:S05]  /*a3f0*/  EXIT ;  /* 0x000000000000794d */ /* 0x000fea0003800000 */
.L_x_9331:
[----:B------:R-:W-:Y:S01]  /*a400*/  STG.E.U16 desc[UR36][R16.64], RZ ;  /* 0x000000ff10007986 */ /* 0x000fe2000c101524 */
[----:B------:R-:W-:Y:S05]  /*a410*/  EXIT ;  /* 0x000000000000794d */ /* 0x000fea0003800000 */
.L_x_9327:
        /* <DEDUP_REMOVED lines=8> */
.L_x_9334:
[----:B------:R-:W-:Y:S01]  /*a4a0*/  STG.E.U16 desc[UR36][R16.64], RZ ;  /* 0x000000ff10007986 */ /* 0x000fe2000c101524 */
[----:B------:R-:W-:Y:S05]  /*a4b0*/  EXIT ;  /* 0x000000000000794d */ /* 0x000fea0003800000 */
.L_x_9333:
        /* <DEDUP_REMOVED lines=8> */
.L_x_9336:
[----:B------:R-:W-:Y:S01]  /*a540*/  STG.E desc[UR36][R16.64], RZ ;  /* 0x000000ff10007986 */ /* 0x000fe2000c101924 */
[----:B------:R-:W-:Y:S05]  /*a550*/  EXIT ;  /* 0x000000000000794d */ /* 0x000fea0003800000 */
.L_x_9335:
[----:B------:R-:W-:Y:S01]  /*a560*/  STG.E.64 desc[UR36][R16.64], RZ ;  /* 0x000000ff10007986 */ /* 0x000fe2000c101b24 */
[----:B------:R-:W-:Y:S05]  /*a570*/  EXIT ;  /* 0x000000000000794d */ /* 0x000fea0003800000 */
.L_x_9326:
        /* <DEDUP_REMOVED lines=10> */
.L_x_9339:
[----:B------:R-:W-:Y:S01]  /*a620*/  STG.E.128 desc[UR36][R16.64], RZ ;  /* 0x000000ff10007986 */ /* 0x000fe2000c101d24 */
[----:B------:R-:W-:Y:S05]  /*a630*/  EXIT ;  /* 0x000000000000794d */ /* 0x000fea0003800000 */
.L_x_9338:
        /* <DEDUP_REMOVED lines=8> */
.L_x_9341:
[----:B------:R-:W-:Y:S01]  /*a6c0*/  STG.E.U8 desc[UR36][R16.64], RZ ;  /* 0x000000ff10007986 */ /* 0x000fe2000c101124 */
[----:B------:R-:W-:Y:S05]  /*a6d0*/  EXIT ;  /* 0x000000000000794d */ /* 0x000fea0003800000 */
.L_x_9340:
[----:B------:R-:W-:Y:S01]  /*a6e0*/  STG.E.U16 desc[UR36][R16.64], RZ ;  /* 0x000000ff10007986 */ /* 0x000fe2000c101524 */
[----:B------:R-:W-:Y:S05]  /*a6f0*/  EXIT ;  /* 0x000000000000794d */ /* 0x000fea0003800000 */
.L_x_9337:
        /* <DEDUP_REMOVED lines=10> */
.L_x_9344:
[----:B------:R-:W-:Y:S01]  /*a7a0*/  STG.E.U8 desc[UR36][R16.64], RZ ;  /* 0x000000ff10007986 */ /* 0x000fe2000c101124 */
[----:B------:R-:W-:Y:S05]  /*a7b0*/  EXIT ;  /* 0x000000000000794d */ /* 0x000fea0003800000 */
.L_x_9343:
[----:B------:R-:W-:Y:S01]  /*a7c0*/  STG.E.U8 desc[UR36][R16.64], RZ ;  /* 0x000000ff10007986 */ /* 0x000fe2000c101124 */
[----:B------:R-:W-:Y:S05]  /*a7d0*/  EXIT ;  /* 0x000000000000794d */ /* 0x000fea0003800000 */
.L_x_9342:
[----:B------:R-:W-:-:S13]  /*a7e0*/  ISETP.NE.AND P0, PT, R0, 0x1c, PT ;  /* 0x0000001c0000780c */ /* 0x000fda0003f05270 */
[----:B------:R-:W-:Y:S05]  /*a7f0*/  @!P0 BRA `(.L_x_9345) ;  /* 0x0000000000608947 */ /* 0x000fea0003800000 */
[----:B------:R-:W-:-:S13]  /*a800*/  ISETP.NE.AND P0, PT, R0, 0x1d, PT ;  /* 0x0000001d0000780c */ /* 0x000fda0003f05270 */
[----:B------:R-:W-:Y:S05]  /*a810*/  @!P0 BRA `(.L_x_9346) ;  /* 0x0000000000508947 */ /* 0x000fea0003800000 */
[----:B------:R-:W-:-:S13]  /*a820*/  ISETP.NE.AND P0, PT, R0, 0x2c, PT ;  /* 0x0000002c0000780c */ /* 0x000fda0003f05270 */
[----:B------:R0:W-:Y:S01]  /*a830*/  @!P0 STG.E.U8 desc[UR36][R16.64], RZ ;  /* 0x000000ff10008986 */ /* 0x0001e2000c101124 */
[----:B------:R-:W-:Y:S05]  /*a840*/  @!P0 EXIT ;  /* 0x000000000000894d */ /* 0x000fea0003800000 */
.L_x_9330:
[----:B------:R-:W-:Y:S01]  /*a850*/  MOV R0, 0x0 ;  /* 0x0000000000007802 */ /* 0x000fe20000000f00 */
[----:B------:R-:W-:Y:S01]  /*a860*/  ULDC.64 UR4, c[0x4][0x118] ;  /* 0x0100460000047ab9 */ /* 0x000fe20000000a00 */
[----:B------:R-:W-:Y:S01]  /*a870*/  ULDC.64 UR6, c[0x4][0x18] ;  /* 0x0100060000067ab9 */ /* 0x000fe20000000a00 */
[----:B---3--:R-:W-:Y:S01]  /*a880*/  IMAD.U32 R4, RZ, RZ, UR4 ;  /* 0x00000004ff047e24 */ /* 0x008fe2000f8e00ff */
        /* <DEDUP_REMOVED lines=12> */
.L_x_9347:
[----:B------:R-:W-:Y:S05]  /*a950*/  EXIT ;  /* 0x000000000000794d */ /* 0x000fea0003800000 */
.L_x_9346:
[----:B------:R-:W-:Y:S01]  /*a960*/  STG.E.64 desc[UR36][R16.64], RZ ;  /* 0x000000ff10007986 */ /* 0x000fe2000c101b24 */
[----:B------:R-:W-:Y:S05]  /*a970*/  EXIT ;  /* 0x000000000000794d */ /* 0x000fea0003800000 */
.L_x_9345:
[----:B------:R-:W-:Y:S01]  /*a980*/  STG.E desc[UR36][R16.64], RZ ;  /* 0x000000ff10007986 */ /* 0x000fe2000c101924 */
[----:B------:R-:W-:Y:S05]  /*a990*/  EXIT ;  /* 0x000000000000794d */ /* 0x000fea0003800000 */
.L_x_9348:
        /* <DEDUP_REMOVED lines=14> */
.L_x_32277:


//--------------------- .text._ZN2at6native27unrolled_elementwise_kernelIZZZNS0_67_GLOBAL__N__bb565c37_34_ValidateCompressedIndicesKernel_cu_33a4b88b42_validate_compressed_sparse_indices_kernelILNS2_8CDimNameE1ENS2_18CUDAKernelLauncherENS2_14EmptyVecKernelENS2_8DummyVecELm0EEEvRKNS_6TensorESA_lllENKUlvE0_clEvENKUlvE_clEvEUliE_St5arrayIPcLm2EELi4E23TrivialOffsetCalculatorILi1EjESI_NS0_6memory12LoadWithCastILi1EEENSJ_13StoreWithCastILi1EEEEEviT_T0_T2_T3_T4_T5_ --------------------------
	.section	.text._ZN2at6native27unrolled_elementwise_kernelIZZZNS0_67_GLOBAL__N__bb565c37_34_ValidateCompressedIndicesKernel_cu_33a4b88b42_validate_compressed_sparse_indices_kernelILNS2_8CDimNameE1ENS2_18CUDAKernelLauncherENS2_14EmptyVecKernelENS2_8DummyVecELm0EEEvRKNS_6TensorESA_lllENKUlvE0_clEvENKUlvE_clEvEUliE_St5arrayIPcLm2EELi4E23TrivialOffsetCalculatorILi1EjESI_NS0_6memory12LoadWithCastILi1EEENSJ_13StoreWithCastILi1EEEEEviT_T0_T2_T3_T4_T5_,"ax",@progbits
	.align	128
        .global         _ZN2at6native27unrolled_elementwise_kernelIZZZNS0_67_GLOBAL__N__bb565c37_34_ValidateCompressedIndicesKernel_cu_33a4b88b42_validate_compressed_sparse_indices_kernelILNS2_8CDimNameE1ENS2_18CUDAKernelLauncherENS2_14EmptyVecKernelENS2_8DummyVecELm0EEEvRKNS_6TensorESA_lllENKUlvE0_clEvENKUlvE_clEvEUliE_St5arrayIPcLm2EELi4E23TrivialOffsetCalculatorILi1EjESI_NS0_6memory12LoadWithCastILi1EEENSJ_13StoreWithCastILi1EEEEEviT_T0_T2_T3_T4_T5_
        .type           _ZN2at6native27unrolled_elementwise_kernelIZZZNS0_67_GLOBAL__N__bb565c37_34_ValidateCompressedIndicesKernel_cu_33a4b88b42_validate_compressed_sparse_indices_kernelILNS2_8CDimNameE1ENS2_18CUDAKernelLauncherENS2_14EmptyVecKernelENS2_8DummyVecELm0EEEvRKNS_6TensorESA_lllENKUlvE0_clEvENKUlvE_clEvEUliE_St5arrayIPcLm2EELi4E23TrivialOffsetCalculatorILi1EjESI_NS0_6memory12LoadWithCastILi1EEENSJ_13StoreWithCastILi1EEEEEviT_T0_T2_T3_T4_T5_,@function
        .size           _ZN2at6native27unrolled_elementwise_kernelIZZZNS0_67_GLOBAL__N__bb565c37_34_ValidateCompressedIndicesKernel_cu_33a4b88b42_validate_compressed_sparse_indices_kernelILNS2_8CDimNameE1ENS2_18CUDAKernelLauncherENS2_14EmptyVecKernelENS2_8DummyVecELm0EEEvRKNS_6TensorESA_lllENKUlvE0_clEvENKUlvE_clEvEUliE_St5arrayIPcLm2EELi4E23TrivialOffsetCalculatorILi1EjESI_NS0_6memory12LoadWithCastILi1EEENSJ_13StoreWithCastILi1EEEEEviT_T0_T2_T3_T4_T5_,(.L_x_32278 - _ZN2at6native27unrolled_elementwise_kernelIZZZNS0_67_GLOBAL__N__bb565c37_34_ValidateCompressedIndicesKernel_cu_33a4b88b42_validate_compressed_sparse_indices_kernelILNS2_8CDimNameE1ENS2_18CUDAKernelLauncherENS2_14EmptyVecKernelENS2_8DummyVecELm0EEEvRKNS_6TensorESA_lllENKUlvE0_clEvENKUlvE_clEvEUliE_St5arrayIPcLm2EELi4E23TrivialOffsetCalculatorILi1EjESI_NS0_6memory12LoadWithCastILi1EEENSJ_13StoreWithCastILi1EEEEEviT_T0_T2_T3_T4_T5_)
        .other          _ZN2at6native27unrolled_elementwise_kernelIZZZNS0_67_GLOBAL__N__bb565c37_34_ValidateCompressedIndicesKernel_cu_33a4b88b42_validate_compressed_sparse_indices_kernelILNS2_8CDimNameE1ENS2_18CUDAKernelLauncherENS2_14EmptyVecKernelENS2_8DummyVecELm0EEEvRKNS_6TensorESA_lllENKUlvE0_clEvENKUlvE_clEvEUliE_St5arrayIPcLm2EELi4E23TrivialOffsetCalculatorILi1EjESI_NS0_6memory12LoadWithCastILi1EEENSJ_13StoreWithCastILi1EEEEEviT_T0_T2_T3_T4_T5_,@"STO_CUDA_ENTRY STV_DEFAULT"
_ZN2at6native27unrolled_elementwise_kernelIZZZNS0_67_GLOBAL__N__bb565c37_34_ValidateCompressedIndicesKernel_cu_33a4b88b42_validate_compressed_sparse_indices_kernelILNS2_8CDimNameE1ENS2_18CUDAKernelLauncherENS2_14EmptyVecKernelENS2_8DummyVecELm0EEEvRKNS_6TensorESA_lllENKUlvE0_clEvENKUlvE_clEvEUliE_St5arrayIPcLm2EELi4E23TrivialOffsetCalculatorILi1EjESI_NS0_6memory12LoadWithCastILi1EEENSJ_13StoreWithCastILi1EEEEEviT_T0_T2_T3_T4_T5_:
.text._ZN2at6native27unrolled_elementwise_kernelIZZZNS0_67_GLOBAL__N__bb565c37_34_ValidateCompressedIndicesKernel_cu_33a4b88b42_validate_compressed_sparse_indices_kernelILNS2_8CDimNameE1ENS2_18CUDAKernelLauncherENS2_14EmptyVecKernelENS2_8DummyVecELm0EEEvRKNS_6TensorESA_lllENKUlvE0_clEvENKUlvE_clEvEUliE_St5arrayIPcLm2EELi4E23TrivialOffsetCalculatorILi1EjESI_NS0_6memory12LoadWithCastILi1EEENSJ_13StoreWithCastILi1EEEEEviT_T0_T2_T3_T4_T5_:
[----:B------:R-:W0:Y:S01]  /*0000*/  LDC R1, c[0x0][0x28] ;  /* 0x00000a00ff017b82 */ /* 0x000e220000000800 */
[----:B------:R-:W1:Y:S07]  /*0010*/  S2R R16, SR_CTAID.X ;  /* 0x0000000000107919 */ /* 0x000e6e0000002500 */
[----:B------:R-:W1:Y:S01]  /*0020*/  LDC R3, c[0x0][0x210] ;  /* 0x00008400ff037b82 */ /* 0x000e620000000800 */
[----:B------:R-:W-:Y:S01]  /*0030*/  ULDC.64 UR36, c[0x0][0x208] ;  /* 0x0000820000247ab9 */ /* 0x000fe20000000a00 */
[----:B------:R-:W-:Y:S01]  /*0040*/  BSSY B6, `(.L_x_9349) ;  /* 0x00000ed000067945 */ /* 0x000fe20003800000 */
[----:B------:R-:W2:Y:S01]  /*0050*/  S2R R17, SR_TID.X ;  /* 0x0000000000117919 */ /* 0x000ea20000002100 */
[----:B------:R-:W-:-:S02]  /*0060*/  IMAD.MOV.U32 R19, RZ, RZ, RZ ;  /* 0x000000ffff137224 */ /* 0x000fc400078e00ff */
[----:B------:R-:W-:Y:S02]  /*0070*/  IMAD.MOV.U32 R23, RZ, RZ, RZ ;  /* 0x000000ffff177224 */ /* 0x000fe400078e00ff */
        /* <DEDUP_REMOVED lines=23> */
.L_x_9354:
[----:B------:R3:W5:Y:S01]  /*01f0*/  LDG.E.U8 R23, desc[UR36][R2.64] ;  /* 0x0000002402177981 */ /* 0x000762000c1e1100 */
[----:B------:R-:W-:Y:S05]  /*0200*/  BRA `(.L_x_9356) ;  /* 0x0000000c00387947 */ /* 0x000fea0003800000 */
.L_x_9353:
        /* <DEDUP_REMOVED lines=8> */
.L_x_9358:
[----:B------:R1:W5:Y:S01]  /*0290*/  LDG.E R23, desc[UR36][R2.64] ;  /* 0x0000002402177981 */ /* 0x000362000c1e1900 */
[----:B------:R-:W-:Y:S05]  /*02a0*/  BRA `(.L_x_9356) ;  /* 0x0000000c00107947 */ /* 0x000fea0003800000 */
.L_x_9357:
[----:B------:R2:W5:Y:S01]  /*02b0*/  LDG.E.S16 R23, desc[UR36][R2.64] ;  /* 0x0000002402177981 */ /* 0x000562000c1e1700 */
[----:B------:R-:W-:Y:S05]  /*02c0*/  BRA `(.L_x_9356) ;  /* 0x0000000c00087947 */ /* 0x000fea0003800000 */
.L_x_9352:
        /* <DEDUP_REMOVED lines=9> */
.L_x_9360:
[----:B------:R-:W2:Y:S02]  /*0360*/  LDG.E.U16 R2, desc[UR36][R2.64] ;  /* 0x0000002402027981 */ /* 0x000ea4000c1e1500 */
[----:B--2---:R-:W-:-:S06]  /*0370*/  HADD2.F32 R23, -RZ, R2.H0_H0 ;  /* 0x20000002ff177230 */ /* 0x004fcc0000004100 */
[----:B------:R-:W0:Y:S01]  /*0380*/  F2I.FTZ.TRUNC.NTZ R23, R23 ;  /* 0x0000001700177305 */ /* 0x000e22000021f100 */
[----:B------:R-:W-:Y:S05]  /*0390*/  BRA `(.L_x_9356) ;  /* 0x0000000800d47947 */ /* 0x000fea0003800000 */
.L_x_9359:
        /* <DEDUP_REMOVED lines=9> */
.L_x_9362:
[----:B------:R-:W2:Y:S02]  /*0430*/  LDG.E.U16 R2, desc[UR36][R2.64] ;  /* 0x0000002402027981 */ /* 0x000ea4000c1e1500 */
[----:B--2---:R-:W-:-:S06]  /*0440*/  HADD2.F32 R23, -RZ, R2.H0_H0 ;  /* 0x20000002ff177230 */ /* 0x004fcc0000004100 */
[----:B------:R-:W0:Y:S01]  /*0450*/  F2I.FTZ.TRUNC.NTZ R23, R23 ;  /* 0x0000001700177305 */ /* 0x000e22000021f100 */
[----:B------:R-:W-:Y:S05]  /*0460*/  BRA `(.L_x_9356) ;  /* 0x0000000800a07947 */ /* 0x000fea0003800000 */
.L_x_9361:
[----:B------:R-:W2:Y:S02]  /*0470*/  LDG.E.64 R2, desc[UR36][R2.64] ;  /* 0x0000002402027981 */ /* 0x000ea4000c1e1b00 */
[----:B--2---:R0:W1:Y:S01]  /*0480*/  F2I.F64.TRUNC R23, R2 ;  /* 0x0000000200177311 */ /* 0x004062000030d100 */
[----:B------:R-:W-:Y:S05]  /*0490*/  BRA `(.L_x_9356) ;  /* 0x0000000800947947 */ /* 0x000fea0003800000 */
.L_x_9351:
        /* <DEDUP_REMOVED lines=12> */
.L_x_9365:
[----:B------:R-:W2:Y:S02]  /*0560*/  LDG.E.64 R2, desc[UR36][R2.64] ;  /* 0x0000002402027981 */ /* 0x000ea4000c1e1b00 */
[----:B--2---:R0:W1:Y:S01]  /*0570*/  F2I.F64.TRUNC R23, R2 ;  /* 0x0000000200177311 */ /* 0x004062000030d100 */
[----:B------:R-:W-:Y:S05]  /*0580*/  BRA `(.L_x_9356) ;  /* 0x0000000800587947 */ /* 0x000fea0003800000 */
.L_x_9364:
        /* <DEDUP_REMOVED lines=27> */
.L_x_9367:
[----:B------:R-:W2:Y:S02]  /*0740*/  LDG.E.U8 R3, desc[UR36][R2.64] ;  /* 0x0000002402037981 */ /* 0x000ea4000c1e1100 */
[----:B--2---:R-:W-:-:S05]  /*0750*/  IMAD.SHL.U32 R0, R3, 0x2000000, RZ ;  /* 0x0200000003007824 */ /* 0x004fca00078e00ff */
[----:B------:R-:W-:-:S13]  /*0760*/  ISETP.GE.U32.AND P0, PT, R0, 0x8000000, PT ;  /* 0x080000000000780c */ /* 0x000fda0003f06070 */
[C---:B------:R-:W-:Y:S02]  /*0770*/  @P0 IMAD.SHL.U32 R4, R3.reuse, 0x200000, RZ ;  /* 0x0020000003040824 */ /* 0x040fe400078e00ff */
[C---:B------:R-:W-:Y:S02]  /*0780*/  @!P0 IMAD.SHL.U32 R0, R3.reuse, 0x100, RZ ;  /* 0x0000010003008824 */ /* 0x040fe400078e00ff */
[----:B------:R-:W-:Y:S01]  /*0790*/  IMAD.SHL.U32 R3, R3, 0x1000000, RZ ;  /* 0x0100000003037824 */ /* 0x000fe200078e00ff */
[----:B------:R-:W-:Y:S02]  /*07a0*/  @P0 LOP3.LUT R4, R4, 0xfe00000, RZ, 0xc0, !PT ;  /* 0x0fe0000004040812 */ /* 0x000fe400078ec0ff */
        /* <DEDUP_REMOVED lines=8> */
.L_x_9366:
[----:B------:R-:W2:Y:S02]  /*0830*/  LDG.E.U16 R23, desc[UR36][R2.64] ;  /* 0x0000002402177981 */ /* 0x000ea4000c1e1500 */
[----:B--2---:R-:W-:-:S06]  /*0840*/  IMAD.U32 R23, R23, 0x10000, RZ ;  /* 0x0001000017177824 */ /* 0x004fcc00078e00ff */
[----:B------:R-:W0:Y:S01]  /*0850*/  F2I.FTZ.TRUNC.NTZ R23, R23 ;  /* 0x0000001700177305 */ /* 0x000e22000021f100 */
[----:B------:R-:W-:Y:S05]  /*0860*/  BRA `(.L_x_9356) ;  /* 0x0000000400a07947 */ /* 0x000fea0003800000 */
.L_x_9363:
        /* <DEDUP_REMOVED lines=10> */
.L_x_9370:
        /* <DEDUP_REMOVED lines=21> */
.L_x_9374:
[----:B------:R-:W-:Y:S05]  /*0a60*/  BSYNC B1 ;  /* 0x0000000000017941 */ /* 0x000fea0003800000 */
.L_x_9373:
[----:B------:R-:W-:Y:S01]  /*0a70*/  IMAD.SHL.U32 R2, R2, 0x100000, RZ ;  /* 0x0010000002027824 */ /* 0x000fe200078e00ff */
[----:B------:R-:W-:-:S04]  /*0a80*/  LEA R0, R0, 0x3b800000, 0x17 ;  /* 0x3b80000000007811 */ /* 0x000fc800078eb8ff */
[----:B------:R-:W-:-:S07]  /*0a90*/  LOP3.LUT R23, R0, R2, R23, 0xfe, !PT ;  /* 0x0000000200177212 */ /* 0x000fce00078efe17 */
.L_x_9372:
[----:B------:R-:W-:Y:S05]  /*0aa0*/  BSYNC B0 ;  /* 0x0000000000007941 */ /* 0x000fea0003800000 */
.L_x_9371:
[----:B------:R-:W0:Y:S01]  /*0ab0*/  F2I.FTZ.TRUNC.NTZ R23, R23 ;  /* 0x0000001700177305 */ /* 0x000e22000021f100 */
[----:B------:R-:W-:Y:S05]  /*0ac0*/  BRA `(.L_x_9356) ;  /* 0x0000000400087947 */ /* 0x000fea0003800000 */
.L_x_9369:
        /* <DEDUP_REMOVED lines=21> */
.L_x_9378:
[----:B------:R-:W-:Y:S05]  /*0c20*/  BSYNC B1 ;  /* 0x0000000000017941 */ /* 0x000fea0003800000 */
.L_x_9377:
[----:B------:R-:W-:Y:S01]  /*0c30*/  IMAD.SHL.U32 R2, R2, 0x200000, RZ ;  /* 0x0020000002027824 */ /* 0x000fe200078e00ff */
[----:B------:R-:W-:-:S04]  /*0c40*/  LEA R0, R0, 0x37800000, 0x17 ;  /* 0x3780000000007811 */ /* 0x000fc800078eb8ff */
[----:B------:R-:W-:-:S07]  /*0c50*/  LOP3.LUT R23, R0, R2, R23, 0xfe, !PT ;  /* 0x0000000200177212 */ /* 0x000fce00078efe17 */
.L_x_9376:
[----:B------:R-:W-:Y:S05]  /*0c60*/  BSYNC B0 ;  /* 0x0000000000007941 */ /* 0x000fea0003800000 */
.L_x_9375:
[----:B------:R-:W0:Y:S01]  /*0c70*/  F2I.FTZ.TRUNC.NTZ R23, R23 ;  /* 0x0000001700177305 */ /* 0x000e22000021f100 */
[----:B------:R-:W-:Y:S05]  /*0c80*/  BRA `(.L_x_9356) ;  /* 0x0000000000987947 */ /* 0x000fea0003800000 */
.L_x_9368:
        /* <DEDUP_REMOVED lines=14> */
.L_x_9382:
[----:B------:R-:W-:Y:S05]  /*0d70*/  BSYNC B0 ;  /* 0x0000000000007941 */ /* 0x000fea0003800000 */
.L_x_9381:
[----:B------:R-:W0:Y:S01]  /*0d80*/  F2I.FTZ.TRUNC.NTZ R23, R23 ;  /* 0x0000001700177305 */ /* 0x000e22000021f100 */
[----:B------:R-:W-:Y:S05]  /*0d90*/  BRA `(.L_x_9356) ;  /* 0x0000000000547947 */ /* 0x000fea0003800000 */
.L_x_9355:
        /* <DEDUP_REMOVED lines=16> */
[----:B0-----:R-:W-:Y:S05]  /*0ea0*/  CALL.ABS.NOINC R2 ;  /* 0x0000000002007343 */ /* 0x001fea0003c00000 */
.L_x_9383:
[----:B------:R-:W-:Y:S05]  /*0eb0*/  BRA `(.L_x_9356) ;  /* 0x00000000000c7947 */ /* 0x000fea0003800000 */
.L_x_9380:
[----:B------:R0:W5:Y:S01]  /*0ec0*/  LDG.E R23, desc[UR36][R2.64] ;  /* 0x0000002402177981 */ /* 0x000162000c1e1900 */
[----:B------:R-:W-:Y:S05]  /*0ed0*/  BRA `(.L_x_9356) ;  /* 0x0000000000047947 */ /* 0x000fea0003800000 */
.L_x_9379:
[----:B------:R0:W5:Y:S02]  /*0ee0*/  LDG.E R23, desc[UR36][R2.64] ;  /* 0x0000002402177981 */ /* 0x000164000c1e1900 */
.L_x_9356:
[----:B------:R-:W2:Y:S02]  /*0ef0*/  S2R R17, SR_TID.X ;  /* 0x0000000000117919 */ /* 0x000ea40000002100 */
[----:B--2---:R-:W-:-:S07]  /*0f00*/  VIADD R17, R17, 0x80 ;  /* 0x0000008011117836 */ /* 0x004fce0000000000 */
.L_x_9350:
[----:B------:R-:W-:Y:S05]  /*0f10*/  BSYNC B6 ;  /* 0x0000000000067941 */ /* 0x000fea0003800000 */
.L_x_9349:
[----:B------:R-:W-:Y:S01]  /*0f20*/  ISETP.GE.AND P0, PT, R17, R22, PT ;  /* 0x000000161100720c */ /* 0x000fe20003f06270 */
[----:B------:R-:W-:-:S12]  /*0f30*/  BSSY B6, `(.L_x_9384) ;  /* 0x00000e6000067945 */ /* 0x000fd80003800000 */
[----:B------:R-:W-:Y:S05]  /*0f40*/  @P0 BRA `(.L_x_9385) ;  /* 0x0000000c00900947 */ /* 0x000fea0003800000 */
[----:B01-34-:R-:W0:Y:S01]  /*0f50*/  LDC.64 R2, c[0x0][0x238] ;  /* 0x00008e00ff027b82 */ /* 0x01be220000000a00 */
        /* <DEDUP_REMOVED lines=19> */
.L_x_9389:
[----:B------:R0:W5:Y:S01]  /*1090*/  LDG.E.U8 R19, desc[UR36][R2.64] ;  /* 0x0000002402137981 */ /* 0x000162000c1e1100 */
[----:B------:R-:W-:Y:S05]  /*10a0*/  BRA `(.L_x_9391) ;  /* 0x0000000c00347947 */ /* 0x000fea0003800000 */
.L_x_9388:
        /* <DEDUP_REMOVED lines=8> */
.L_x_9393:
[----:B------:R0:W5:Y:S01]  /*1130*/  LDG.E R19, desc[UR36][R2.64] ;  /* 0x0000002402137981 */ /* 0x000162000c1e1900 */
[----:B------:R-:W-:Y:S05]  /*1140*/  BRA `(.L_x_9391) ;  /* 0x0000000c000c7947 */ /* 0x000fea0003800000 */
.L_x_9392:
[----:B------:R0:W5:Y:S01]  /*1150*/  LDG.E.S16 R19, desc[UR36][R2.64] ;  /* 0x0000002402137981 */ /* 0x000162000c1e1700 */
[----:B------:R-:W-:Y:S05]  /*1160*/  BRA `(.L_x_9391) ;  /* 0x0000000c00047947 */ /* 0x000fea0003800000 */
.L_x_9387:
        /* <DEDUP_REMOVED lines=9> */
.L_x_9395:
[----:B------:R-:W2:Y:S02]  /*1200*/  LDG.E.U16 R2, desc[UR36][R2.64] ;  /* 0x0000002402027981 */ /* 0x000ea4000c1e1500 */
[----:B--2---:R-:W-:-:S06]  /*1210*/  HADD2.F32 R19, -RZ, R2.H0_H0 ;  /* 0x20000002ff137230 */ /* 0x004fcc0000004100 */
[----:B------:R-:W0:Y:S01]  /*1220*/  F2I.FTZ.TRUNC.NTZ R19, R19 ;  /* 0x0000001300137305 */ /* 0x000e22000021f100 */
[----:B------:R-:W-:Y:S05]  /*1230*/  BRA `(.L_x_9391) ;  /* 0x0000000800d07947 */ /* 0x000fea0003800000 */
.L_x_9394:
        /* <DEDUP_REMOVED lines=9> */
.L_x_9397:
[----:B------:R-:W2:Y:S02]  /*12d0*/  LDG.E.U16 R2, desc[UR36][R2.64] ;  /* 0x0000002402027981 */ /* 0x000ea4000c1e1500 */
[----:B--2---:R-:W-:-:S06]  /*12e0*/  HADD2.F32 R19, -RZ, R2.H0_H0 ;  /* 0x20000002ff137230 */ /* 0x004fcc0000004100 */
[----:B------:R-:W0:Y:S01]  /*12f0*/  F2I.FTZ.TRUNC.NTZ R19, R19 ;  /* 0x0000001300137305 */ /* 0x000e22000021f100 */
[----:B------:R-:W-:Y:S05]  /*1300*/  BRA `(.L_x_9391) ;  /* 0x00000008009c7947 */ /* 0x000fea0003800000 */
.L_x_9396:
[----:B------:R-:W2:Y:S02]  /*1310*/  LDG.E.64 R2, desc[UR36][R2.64] ;  /* 0x0000002402027981 */ /* 0x000ea4000c1e1b00 */
[----:B--2---:R0:W1:Y:S01]  /*1320*/  F2I.F64.TRUNC R19, R2 ;  /* 0x0000000200137311 */ /* 0x004062000030d100 */
[----:B------:R-:W-:Y:S05]  /*1330*/  BRA `(.L_x_9391) ;  /* 0x0000000800907947 */ /* 0x000fea0003800000 */
.L_x_9386:
        /* <DEDUP_REMOVED lines=12> */
.L_x_9400:
[----:B------:R-:W2:Y:S02]  /*1400*/  LDG.E.64 R2, desc[UR36][R2.64] ;  /* 0x0000002402027981 */ /* 0x000ea4000c1e1b00 */
[----:B--2---:R0:W1:Y:S01]  /*1410*/  F2I.F64.TRUNC R19, R2 ;  /* 0x0000000200137311 */ /* 0x004062000030d100 */
[----:B------:R-:W-:Y:S05]  /*1420*/  BRA `(.L_x_9391) ;  /* 0x0000000800547947 */ /* 0x000fea0003800000 */
.L_x_9399:
        /* <DEDUP_REMOVED lines=27> */
.L_x_9402:
        /* <DEDUP_REMOVED lines=14> */
.L_x_9401:
[----:B------:R-:W2:Y:S02]  /*16c0*/  LDG.E.U16 R19, desc[UR36][R2.64] ;  /* 0x0000002402137981 */ /* 0x000ea4000c1e1500 */
[----:B--2---:R-:W-:-:S06]  /*16d0*/  IMAD.U32 R19, R19, 0x10000, RZ ;  /* 0x0001000013137824 */ /* 0x004fcc00078e00ff */
[----:B------:R-:W4:Y:S01]  /*16e0*/  F2I.FTZ.TRUNC.NTZ R19, R19 ;  /* 0x0000001300137305 */ /* 0x000f22000021f100 */
[----:B------:R-:W-:Y:S05]  /*16f0*/  BRA `(.L_x_9391) ;  /* 0x0000000400a07947 */ /* 0x000fea0003800000 */
.L_x_9398:
        /* <DEDUP_REMOVED lines=10> */
.L_x_9405:
        /* <DEDUP_REMOVED lines=21> */
.L_x_9409:
[----:B------:R-:W-:Y:S05]  /*18f0*/  BSYNC B1 ;  /* 0x0000000000017941 */ /* 0x000fea0003800000 */
.L_x_9408:
[----:B------:R-:W-:Y:S01]  /*1900*/  IMAD.SHL.U32 R2, R2, 0x100000, RZ ;  /* 0x0010000002027824 */ /* 0x000fe200078e00ff */
[----:B------:R-:W-:-:S04]  /*1910*/  LEA R0, R0, 0x3b800000, 0x17 ;  /* 0x3b80000000007811 */ /* 0x000fc800078eb8ff */
[----:B------:R-:W-:-:S07]  /*1920*/  LOP3.LUT R19, R0, R2, R19, 0xfe, !PT ;  /* 0x0000000200137212 */ /* 0x000fce00078efe13 */
.L_x_9407:
[----:B------:R-:W-:Y:S05]  /*1930*/  BSYNC B0 ;  /* 0x0000000000007941 */ /* 0x000fea0003800000 */
.L_x_9406:
[----:B------:R-:W0:Y:S01]  /*1940*/  F2I.FTZ.TRUNC.NTZ R19, R19 ;  /* 0x0000001300137305 */ /* 0x000e22000021f100 */
[----:B------:R-:W-:Y:S05]  /*1950*/  BRA `(.L_x_9391) ;  /* 0x0000000400087947 */ /* 0x000fea0003800000 */
.L_x_9404:
        /* <DEDUP_REMOVED lines=21> */
.L_x_9413:
[----:B------:R-:W-:Y:S05]  /*1ab0*/  BSYNC B1 ;  /* 0x0000000000017941 */ /* 0x000fea0003800000 */
.L_x_9412:
[----:B------:R-:W-:Y:S01]  /*1ac0*/  IMAD.SHL.U32 R2, R2, 0x200000, RZ ;  /* 0x0020000002027824 */ /* 0x000fe200078e00ff */
[----:B------:R-:W-:-:S04]  /*1ad0*/  LEA R0, R0, 0x37800000, 0x17 ;  /* 0x3780000000007811 */ /* 0x000fc800078eb8ff */
[----:B------:R-:W-:-:S07]  /*1ae0*/  LOP3.LUT R19, R0, R2, R19, 0xfe, !PT ;  /* 0x0000000200137212 */ /* 0x000fce00078efe13 */
.L_x_9411:
[----:B------:R-:W-:Y:S05]  /*1af0*/  BSYNC B0 ;  /* 0x0000000000007941 */ /* 0x000fea0003800000 */
.L_x_9410:
[----:B------:R-:W0:Y:S01]  /*1b00*/  F2I.FTZ.TRUNC.NTZ R19, R19 ;  /* 0x0000001300137305 */ /* 0x000e22000021f100 */
[----:B------:R-:W-:Y:S05]  /*1b10*/  BRA `(.L_x_9391) ;  /* 0x0000000000987947 */ /* 0x000fea0003800000 */
.L_x_9403:
        /* <DEDUP_REMOVED lines=14> */
.L_x_9417:
[----:B------:R-:W-:Y:S05]  /*1c00*/  BSYNC B0 ;  /* 0x0000000000007941 */ /* 0x000fea0003800000 */
.L_x_9416:
[----:B------:R-:W0:Y:S01]  /*1c10*/  F2I.FTZ.TRUNC.NTZ R19, R19 ;  /* 0x0000001300137305 */ /* 0x000e22000021f100 */
[----:B------:R-:W-:Y:S05]  /*1c20*/  BRA `(.L_x_9391) ;  /* 0x0000000000547947 */ /* 0x000fea0003800000 */
.L_x_9390:
        /* <DEDUP_REMOVED lines=16> */
[----:B0----5:R-:W-:Y:S05]  /*1d30*/  CALL.ABS.NOINC R2 ;  /* 0x0000000002007343 */ /* 0x021fea0003c00000 */
.L_x_9418:
[----:B------:R-:W-:Y:S05]  /*1d40*/  BRA `(.L_x_9391) ;  /* 0x00000000000c7947 */ /* 0x000fea0003800000 */
.L_x_9415:
[----:B------:R0:W5:Y:S01]  /*1d50*/  LDG.E R19, desc[UR36][R2.64] ;  /* 0x0000002402137981 */ /* 0x000162000c1e1900 */
[----:B------:R-:W-:Y:S05]  /*1d60*/  BRA `(.L_x_9391) ;  /* 0x0000000000047947 */ /* 0x000fea0003800000 */
.L_x_9414:
[----:B------:R0:W5:Y:S02]  /*1d70*/  LDG.E R19, desc[UR36][R2.64] ;  /* 0x0000002402137981 */ /* 0x000164000c1e1900 */
.L_x_9391:
[----:B------:R-:W-:-:S07]  /*1d80*/  VIADD R17, R17, 0x80 ;  /* 0x0000008011117836 */ /* 0x000fce0000000000 */
.L_x_9385:
[----:B------:R-:W-:Y:S05]  /*1d90*/  BSYNC B6 ;  /* 0x0000000000067941 */ /* 0x000fea0003800000 */
.L_x_9384:
[----:B------:R-:W-:Y:S01]  /*1da0*/  ISETP.GE.AND P0, PT, R17, R22, PT ;  /* 0x000000161100720c */ /* 0x000fe20003f06270 */
[----:B------:R-:W-:Y:S01]  /*1db0*/  BSSY B6, `(.L_x_9419) ;  /* 0x00000e7000067945 */ /* 0x000fe20003800000 */
[----:B------:R-:W-:-:S11]  /*1dc0*/  CS2R R24, SRZ ;  /* 0x0000000000187805 */ /* 0x000fd6000001ff00 */
[----:B------:R-:W-:Y:S05]  /*1dd0*/  @P0 BRA `(.L_x_9420) ;  /* 0x0000000c00900947 */ /* 0x000fea0003800000 */
[----:B01-34-:R-:W0:Y:S01]  /*1de0*/  LDC.64 R2, c[0x0][0x238] ;  /* 0x00008e00ff027b82 */ /* 0x01be220000000a00 */
[----:B------:R-:W-:Y:S01]  /*1df0*/  IMAD R0, R16, 0x200, R17 ;  /* 0x0000020010007824 */ /* 0x000fe200078e0211 */
[----:B--2---:R-:W-:Y:S01]  /*1e00*/  PRMT R4, R18, 0x9910, RZ ;  /* 0x0000991012047816 */ /* 0x004fe200000000ff */
        /* <DEDUP_REMOVED lines=17> */
.L_x_9424:
[----:B------:R0:W5:Y:S01]  /*1f20*/  LDG.E.U8 R25, desc[UR36][R2.64] ;  /* 0x0000002402197981 */ /* 0x000162000c1e1100 */
[----:B------:R-:W-:Y:S05]  /*1f30*/  BRA `(.L_x_9426) ;  /* 0x0000000c00347947 */ /* 0x000fea0003800000 */
.L_x_9423:
        /* <DEDUP_REMOVED lines=8> */
.L_x_9428:
[----:B------:R0:W5:Y:S01]  /*1fc0*/  LDG.E R25, desc[UR36][R2.64] ;  /* 0x0000002402197981 */ /* 0x000162000c1e1900 */
[----:B------:R-:W-:Y:S05]  /*1fd0*/  BRA `(.L_x_9426) ;  /* 0x0000000c000c7947 */ /* 0x000fea0003800000 */
.L_x_9427:
[----:B------:R0:W5:Y:S01]  /*1fe0*/  LDG.E.S16 R25, desc[UR36][R2.64] ;  /* 0x0000002402197981 */ /* 0x000162000c1e1700 */
[----:B------:R-:W-:Y:S05]  /*1ff0*/  BRA `(.L_x_9426) ;  /* 0x0000000c00047947 */ /* 0x000fea0003800000 */
.L_x_9422:
        /* <DEDUP_REMOVED lines=9> */
.L_x_9430:
[----:B------:R-:W2:Y:S02]  /*2090*/  LDG.E.U16 R2, desc[UR36][R2.64] ;  /* 0x0000002402027981 */ /* 0x000ea4000c1e1500 */
[----:B--2---:R-:W-:-:S06]  /*20a0*/  HADD2.F32 R25, -RZ, R2.H0_H0 ;  /* 0x20000002ff197230 */ /* 0x004fcc0000004100 */
[----:B------:R-:W0:Y:S01]  /*20b0*/  F2I.FTZ.TRUNC.NTZ R25, R25 ;  /* 0x0000001900197305 */ /* 0x000e22000021f100 */
[----:B------:R-:W-:Y:S05]  /*20c0*/  BRA `(.L_x_9426) ;  /* 0x0000000800d07947 */ /* 0x000fea0003800000 */
.L_x_9429:
        /* <DEDUP_REMOVED lines=9> */
.L_x_9432:
[----:B------:R-:W2:Y:S02]  /*2160*/  LDG.E.U16 R2, desc[UR36][R2.64] ;  /* 0x0000002402027981 */ /* 0x000ea4000c1e1500 */
[----:B--2---:R-:W-:-:S06]  /*2170*/  HADD2.F32 R25, -RZ, R2.H0_H0 ;  /* 0x20000002ff197230 */ /* 0x004fcc0000004100 */
[----:B------:R-:W0:Y:S01]  /*2180*/  F2I.FTZ.TRUNC.NTZ R25, R25 ;  /* 0x0000001900197305 */ /* 0x000e22000021f100 */
[----:B------:R-:W-:Y:S05]  /*2190*/  BRA `(.L_x_9426) ;  /* 0x00000008009c7947 */ /* 0x000fea0003800000 */
.L_x_9431:
[----:B------:R-:W2:Y:S02]  /*21a0*/  LDG.E.64 R2, desc[UR36][R2.64] ;  /* 0x0000002402027981 */ /* 0x000ea4000c1e1b00 */
[----:B--2---:R0:W1:Y:S01]  /*21b0*/  F2I.F64.TRUNC R25, R2 ;  /* 0x0000000200197311 */ /* 0x004062000030d100 */
[----:B------:R-:W-:Y:S05]  /*21c0*/  BRA `(.L_x_9426) ;  /* 0x0000000800907947 */ /* 0x000fea0003800000 */
.L_x_9421:
        /* <DEDUP_REMOVED lines=12> */
.L_x_9435:
[----:B------:R-:W2:Y:S02]  /*2290*/  LDG.E.64 R2, desc[UR36][R2.64] ;  /* 0x0000002402027981 */ /* 0x000ea4000c1e1b00 */
[----:B--2---:R0:W1:Y:S01]  /*22a0*/  F2I.F64.TRUNC R25, R2 ;  /* 0x0000000200197311 */ /* 0x004062000030d100 */
[----:B------:R-:W-:Y:S05]  /*22b0*/  BRA `(.L_x_9426) ;  /* 0x0000000800547947 */ /* 0x000fea0003800000 */
.L_x_9434:
        /* <DEDUP_REMOVED lines=27> */
.L_x_9437:
        /* <DEDUP_REMOVED lines=14> */
.L_x_9436:
[----:B------:R-:W2:Y:S02]  /*2550*/  LDG.E.U16 R25, desc[UR36][R2.64] ;  /* 0x0000002402197981 */ /* 0x000ea4000c1e1500 */
[----:B--2---:R-:W-:-:S06]  /*2560*/  IMAD.U32 R25, R25, 0x10000, RZ ;  /* 0x0001000019197824 */ /* 0x004fcc00078e00ff */
[----:B------:R-:W0:Y:S01]  /*2570*/  F2I.FTZ.TRUNC.NTZ R25, R25 ;  /* 0x0000001900197305 */ /* 0x000e22000021f100 */
[----:B------:R-:W-:Y:S05]  /*2580*/  BRA `(.L_x_9426) ;  /* 0x0000000400a07947 */ /* 0x000fea0003800000 */
.L_x_9433:
        /* <DEDUP_REMOVED lines=10> */
.L_x_9440:
        /* <DEDUP_REMOVED lines=21> */
.L_x_9444:
[----:B------:R-:W-:Y:S05]  /*2780*/  BSYNC B1 ;  /* 0x0000000000017941 */ /* 0x000fea0003800000 */
.L_x_9443:
[----:B------:R-:W-:Y:S01]  /*2790*/  IMAD.SHL.U32 R2, R2, 0x100000, RZ ;  /* 0x0010000002027824 */ /* 0x000fe200078e00ff */
[----:B------:R-:W-:-:S04]  /*27a0*/  LEA R0, R0, 0x3b800000, 0x17 ;  /* 0x3b80000000007811 */ /* 0x000fc800078eb8ff */
[----:B------:R-:W-:-:S07]  /*27b0*/  LOP3.LUT R25, R0, R2, R25, 0xfe, !PT ;  /* 0x0000000200197212 */ /* 0x000fce00078efe19 */
.L_x_9442:
[----:B------:R-:W-:Y:S05]  /*27c0*/  BSYNC B0 ;  /* 0x0000000000007941 */ /* 0x000fea0003800000 */
.L_x_9441:
[----:B------:R-:W1:Y:S01]  /*27d0*/  F2I.FTZ.TRUNC.NTZ R25, R25 ;  /* 0x0000001900197305 */ /* 0x000e62000021f100 */
[----:B------:R-:W-:Y:S05]  /*27e0*/  BRA `(.L_x_9426) ;  /* 0x0000000400087947 */ /* 0x000fea0003800000 */
.L_x_9439:
        /* <DEDUP_REMOVED lines=21> */
.L_x_9448:
[----:B------:R-:W-:Y:S05]  /*2940*/  BSYNC B1 ;  /* 0x0000000000017941 */ /* 0x000fea0003800000 */
.L_x_9447:
[----:B------:R-:W-:Y:S01]  /*2950*/  IMAD.SHL.U32 R2, R2, 0x200000, RZ ;  /* 0x0020000002027824 */ /* 0x000fe200078e00ff */
[----:B------:R-:W-:-:S04]  /*2960*/  LEA R0, R0, 0x37800000, 0x17 ;  /* 0x3780000000007811 */ /* 0x000fc800078eb8ff */
[----:B------:R-:W-:-:S07]  /*2970*/  LOP3.LUT R25, R0, R2, R25, 0xfe, !PT ;  /* 0x0000000200197212 */ /* 0x000fce00078efe19 */
.L_x_9446:
[----:B------:R-:W-:Y:S05]  /*2980*/  BSYNC B0 ;  /* 0x0000000000007941 */ /* 0x000fea0003800000 */
.L_x_9445:
[----:B------:R-:W2:Y:S01]  /*2990*/  F2I.FTZ.TRUNC.NTZ R25, R25 ;  /* 0x0000001900197305 */ /* 0x000ea2000021f100 */
[----:B------:R-:W-:Y:S05]  /*29a0*/  BRA `(.L_x_9426) ;  /* 0x0000000000987947 */ /* 0x000fea0003800000 */
.L_x_9438:
        /* <DEDUP_REMOVED lines=14> */
.L_x_9452:
[----:B------:R-:W-:Y:S05]  /*2a90*/  BSYNC B0 ;  /* 0x0000000000007941 */ /* 0x000fea0003800000 */
.L_x_9451:
[----:B------:R-:W4:Y:S01]  /*2aa0*/  F2I.FTZ.TRUNC.NTZ R25, R25 ;  /* 0x0000001900197305 */ /* 0x000f22000021f100 */
[----:B------:R-:W-:Y:S05]  /*2ab0*/  BRA `(.L_x_9426) ;  /* 0x0000000000547947 */ /* 0x000fea0003800000 */
.L_x_9425:
        /* <DEDUP_REMOVED lines=17> */
.L_x_9453:
[----:B------:R-:W-:Y:S05]  /*2bd0*/  BRA `(.L_x_9426) ;  /* 0x00000000000c7947 */ /* 0x000fea0003800000 */
.L_x_9450:
[----:B------:R0:W5:Y:S01]  /*2be0*/  LDG.E R25, desc[UR36][R2.64] ;  /* 0x0000002402197981 */ /* 0x000162000c1e1900 */
[----:B------:R-:W-:Y:S05]  /*2bf0*/  BRA `(.L_x_9426) ;  /* 0x0000000000047947 */ /* 0x000fea0003800000 */
.L_x_9449:
[----:B------:R3:W5:Y:S02]  /*2c00*/  LDG.E R25, desc[UR36][R2.64] ;  /* 0x0000002402197981 */ /* 0x000764000c1e1900 */
.L_x_9426:
[----:B------:R-:W-:-:S07]  /*2c10*/  VIADD R17, R17, 0x80 ;  /* 0x0000008011117836 */ /* 0x000fce0000000000 */
.L_x_9420:
[----:B------:R-:W-:Y:S05]  /*2c20*/  BSYNC B6 ;  /* 0x0000000000067941 */ /* 0x000fea0003800000 */
.L_x_9419:
[----:B------:R-:W-:Y:S01]  /*2c30*/  ISETP.GE.AND P0, PT, R17, R22, PT ;  /* 0x000000161100720c */ /* 0x000fe20003f06270 */
[----:B------:R-:W-:-:S12]  /*2c40*/  BSSY B6, `(.L_x_9454) ;  /* 0x00000e3000067945 */ /* 0x000fd80003800000 */
[----:B------:R-:W-:Y:S05]  /*2c50*/  @P0 BRA `(.L_x_9455) ;  /* 0x0000000c00840947 */ /* 0x000fea0003800000 */
[----:B01-34-:R-:W0:Y:S01]  /*2c60*/  LDC.64 R2, c[0x0][0x238] ;  /* 0x00008e00ff027b82 */ /* 0x01be220000000a00 */
        /* <DEDUP_REMOVED lines=18> */
.L_x_9459:
[----:B------:R0:W5:Y:S01]  /*2d90*/  LDG.E.U8 R24, desc[UR36][R2.64] ;  /* 0x0000002402187981 */ /* 0x000162000c1e1100 */
[----:B------:R-:W-:Y:S05]  /*2da0*/  BRA `(.L_x_9455) ;  /* 0x0000000c00307947 */ /* 0x000fea0003800000 */
.L_x_9458:
        /* <DEDUP_REMOVED lines=8> */
.L_x_9462:
[----:B------:R0:W5:Y:S01]  /*2e30*/  LDG.E R24, desc[UR36][R2.64] ;  /* 0x0000002402187981 */ /* 0x000162000c1e1900 */
[----:B------:R-:W-:Y:S05]  /*2e40*/  BRA `(.L_x_9455) ;  /* 0x0000000c00087947 */ /* 0x000fea0003800000 */
.L_x_9461:
[----:B------:R0:W5:Y:S01]  /*2e50*/  LDG.E.S16 R24, desc[UR36][R2.64] ;  /* 0x0000002402187981 */ /* 0x000162000c1e1700 */
[----:B------:R-:W-:Y:S05]  /*2e60*/  BRA `(.L_x_9455) ;  /* 0x0000000c00007947 */ /* 0x000fea0003800000 */
.L_x_9457:
        /* <DEDUP_REMOVED lines=9> */
.L_x_9464:
[----:B------:R-:W3:Y:S02]  /*2f00*/  LDG.E.U16 R2, desc[UR36][R2.64] ;  /* 0x0000002402027981 */ /* 0x000ee4000c1e1500 */
[----:B---3--:R-:W-:-:S06]  /*2f10*/  HADD2.F32 R24, -RZ, R2.H0_H0 ;  /* 0x20000002ff187230 */ /* 0x008fcc0000004100 */
[----:B------:R-:W0:Y:S01]  /*2f20*/  F2I.FTZ.TRUNC.NTZ R24, R24 ;  /* 0x0000001800187305 */ /* 0x000e22000021f100 */
[----:B------:R-:W-:Y:S05]  /*2f30*/  BRA `(.L_x_9455) ;  /* 0x0000000800cc7947 */ /* 0x000fea0003800000 */
.L_x_9463:
        /* <DEDUP_REMOVED lines=9> */
.L_x_9466:
[----:B------:R-:W3:Y:S02]  /*2fd0*/  LDG.E.U16 R2, desc[UR36][R2.64] ;  /* 0x0000002402027981 */ /* 0x000ee4000c1e1500 */
[----:B---3--:R-:W-:-:S06]  /*2fe0*/  HADD2.F32 R24, -RZ, R2.H0_H0 ;  /* 0x20000002ff187230 */ /* 0x008fcc0000004100 */
[----:B------:R-:W0:Y:S01]  /*2ff0*/  F2I.FTZ.TRUNC.NTZ R24, R24 ;  /* 0x0000001800187305 */ /* 0x000e22000021f100 */
[----:B------:R-:W-:Y:S05]  /*3000*/  BRA `(.L_x_9455) ;  /* 0x0000000800987947 */ /* 0x000fea0003800000 */
.L_x_9465:
[----:B------:R-:W3:Y:S02]  /*3010*/  LDG.E.64 R2, desc[UR36][R2.64] ;  /* 0x0000002402027981 */ /* 0x000ee4000c1e1b00 */
[----:B---3--:R0:W1:Y:S01]  /*3020*/  F2I.F64.TRUNC R24, R2 ;  /* 0x0000000200187311 */ /* 0x008062000030d100 */
[----:B------:R-:W-:Y:S05]  /*3030*/  BRA `(.L_x_9455) ;  /* 0x00000008008c7947 */ /* 0x000fea0003800000 */
.L_x_9456:
        /* <DEDUP_REMOVED lines=12> */
.L_x_9469:
[----:B------:R-:W3:Y:S02]  /*3100*/  LDG.E.64 R2, desc[UR36][R2.64] ;  /* 0x0000002402027981 */ /* 0x000ee4000c1e1b00 */
[----:B---3--:R0:W1:Y:S01]  /*3110*/  F2I.F64.TRUNC R24, R2 ;  /* 0x0000000200187311 */ /* 0x008062000030d100 */
[----:B------:R-:W-:Y:S05]  /*3120*/  BRA `(.L_x_9455) ;  /* 0x0000000800507947 */ /* 0x000fea0003800000 */
.L_x_9468:
        /* <DEDUP_REMOVED lines=27> */
.L_x_9471:
        /* <DEDUP_REMOVED lines=14> */
.L_x_9470:
[----:B------:R-:W3:Y:S02]  /*33c0*/  LDG.E.U16 R24, desc[UR36][R2.64] ;  /* 0x0000002402187981 */ /* 0x000ee4000c1e1500 */
[----:B---3--:R-:W-:-:S06]  /*33d0*/  IMAD.U32 R24, R24, 0x10000, RZ ;  /* 0x0001000018187824 */ /* 0x008fcc00078e00ff */
[----:B------:R-:W0:Y:S01]  /*33e0*/  F2I.FTZ.TRUNC.NTZ R24, R24 ;  /* 0x0000001800187305 */ /* 0x000e22000021f100 */
[----:B------:R-:W-:Y:S05]  /*33f0*/  BRA `(.L_x_9455) ;  /* 0x00000004009c7947 */ /* 0x000fea0003800000 */
.L_x_9467:
        /* <DEDUP_REMOVED lines=10> */
.L_x_9474:
        /* <DEDUP_REMOVED lines=21> */
.L_x_9478:
[----:B------:R-:W-:Y:S05]  /*35f0*/  BSYNC B1 ;  /* 0x0000000000017941 */ /* 0x000fea0003800000 */
.L_x_9477:
[----:B------:R-:W-:Y:S01]  /*3600*/  IMAD.SHL.U32 R2, R2, 0x100000, RZ ;  /* 0x0010000002027824 */ /* 0x000fe200078e00ff */
[----:B------:R-:W-:-:S04]  /*3610*/  LEA R3, R0, 0x3b800000, 0x17 ;  /* 0x3b80000000037811 */ /* 0x000fc800078eb8ff */
[----:B------:R-:W-:-:S07]  /*3620*/  LOP3.LUT R24, R3, R2, R24, 0xfe, !PT ;  /* 0x0000000203187212 */ /* 0x000fce00078efe18 */
.L_x_9476:
[----:B------:R-:W-:Y:S05]  /*3630*/  BSYNC B0 ;  /* 0x0000000000007941 */ /* 0x000fea0003800000 */
.L_x_9475:
[----:B------:R-:W0:Y:S01]  /*3640*/  F2I.FTZ.TRUNC.NTZ R24, R24 ;  /* 0x0000001800187305 */ /* 0x000e22000021f100 */
[----:B------:R-:W-:Y:S05]  /*3650*/  BRA `(.L_x_9455) ;  /* 0x0000000400047947 */ /* 0x000fea0003800000 */
.L_x_9473:
        /* <DEDUP_REMOVED lines=21> */
.L_x_9482:
[----:B------:R-:W-:Y:S05]  /*37b0*/  BSYNC B1 ;  /* 0x0000000000017941 */ /* 0x000fea0003800000 */
.L_x_9481:
[----:B------:R-:W-:Y:S01]  /*37c0*/  IMAD.SHL.U32 R2, R2, 0x200000, RZ ;  /* 0x0020000002027824 */ /* 0x000fe200078e00ff */
[----:B------:R-:W-:-:S04]  /*37d0*/  LEA R3, R0, 0x37800000, 0x17 ;  /* 0x3780000000037811 */ /* 0x000fc800078eb8ff */
[----:B------:R-:W-:-:S07]  /*37e0*/  LOP3.LUT R24, R3, R2, R24, 0xfe, !PT ;  /* 0x0000000203187212 */ /* 0x000fce00078efe18 */
.L_x_9480:
[----:B------:R-:W-:Y:S05]  /*37f0*/  BSYNC B0 ;  /* 0x0000000000007941 */ /* 0x000fea0003800000 */
.L_x_9479:
[----:B------:R-:W0:Y:S01]  /*3800*/  F2I.FTZ.TRUNC.NTZ R24, R24 ;  /* 0x0000001800187305 */ /* 0x000e22000021f100 */
[----:B------:R-:W-:Y:S05]  /*3810*/  BRA `(.L_x_9455) ;  /* 0x0000000000947947 */ /* 0x000fea0003800000 */
.L_x_9472:
        /* <DEDUP_REMOVED lines=14> */
.L_x_9486:
[----:B------:R-:W-:Y:S05]  /*3900*/  BSYNC B0 ;  /* 0x0000000000007941 */ /* 0x000fea0003800000 */
.L_x_9485:
[----:B------:R-:W0:Y:S01]  /*3910*/  F2I.FTZ.TRUNC.NTZ R24, R24 ;  /* 0x0000001800187305 */ /* 0x000e22000021f100 */
[----:B------:R-:W-:Y:S05]  /*3920*/  BRA `(.L_x_9455) ;  /* 0x0000000000507947 */ /* 0x000fea0003800000 */
.L_x_9460:
[----:B------:R-:W-:Y:S01]  /*3930*/  MOV R2, 0x0 ;  /* 0x0000000000027802 */ /* 0x000fe20000000f00 */
[----:B------:R-:W-:Y:S01]  /*3940*/  ULDC.64 UR4, c[0x4][0x118] ;  /* 0x0100460000047ab9 */ /* 0x000fe20000000a00 */
[----:B------:R-:W-:Y:S01]  /*3950*/  ULDC.64 UR6, c[0x4][0x10] ;  /* 0x0100040000067ab9 */ /* 0x000fe20000000a00 */
[----:B--2---:R-:W-:Y:S02]  /*3960*/  IMAD.U32 R4, RZ, RZ, UR4 ;  /* 0x00000004ff047e24 */ /* 0x004fe4000f8e00ff */
        /* <DEDUP_REMOVED lines=12> */
.L_x_9487:
[----:B------:R-:W-:Y:S05]  /*3a30*/  BRA `(.L_x_9455) ;  /* 0x00000000000c7947 */ /* 0x000fea0003800000 */
.L_x_9484:
[----:B------:R0:W5:Y:S01]  /*3a40*/  LDG.E R24, desc[UR36][R2.64] ;  /* 0x0000002402187981 */ /* 0x000162000c1e1900 */
[----:B------:R-:W-:Y:S05]  /*3a50*/  BRA `(.L_x_9455) ;  /* 0x0000000000047947 */ /* 0x000fea0003800000 */
.L_x_9483:
[----:B------:R0:W5:Y:S02]  /*3a60*/  LDG.E R24, desc[UR36][R2.64] ;  /* 0x0000002402187981 */ /* 0x000164000c1e1900 */
.L_x_9455:
[----:B------:R-:W-:Y:S05]  /*3a70*/  BSYNC B6 ;  /* 0x0000000000067941 */ /* 0x000fea0003800000 */
.L_x_9454:
[----:B------:R-:W2:Y:S01]  /*3a80*/  S2R R17, SR_TID.X ;  /* 0x0000000000117919 */ /* 0x000ea20000002100 */
[----:B------:R-:W-:Y:S01]  /*3a90*/  ULDC UR4, c[0x0][0x220] ;  /* 0x0000880000047ab9 */ /* 0x000fe20000000800 */
[----:B------:R-:W-:Y:S01]  /*3aa0*/  ULDC.64 UR6, c[0x4][0x138] ;  /* 0x01004e0000067ab9 */ /* 0x000fe20000000a00 */
[C---:B01---5:R-:W-:Y:S01]  /*3ab0*/  ISETP.GE.AND P0, PT, R23.reuse, UR4, PT ;  /* 0x0000000417007c0c */ /* 0x063fe2000bf06270 */
[----:B------:R-:W-:Y:S01]  /*3ac0*/  ULDC UR4, c[0x0][0x218] ;  /* 0x0000860000047ab9 */ /* 0x000fe20000000800 */
[----:B------:R-:W-:Y:S01]  /*3ad0*/  ISETP.NE.U32.AND P1, PT, RZ, UR6, PT ;  /* 0x00000006ff007c0c */ /* 0x000fe2000bf25070 */
[----:B------:R-:W-:Y:S01]  /*3ae0*/  BSSY B6, `(.L_x_9488) ;  /* 0x0000017000067945 */ /* 0x000fe20003800000 */
[----:B------:R-:W-:-:S04]  /*3af0*/  ISETP.GE.AND P0, PT, R23, UR4, !P0 ;  /* 0x0000000417007c0c */ /* 0x000fc8000c706270 */
[----:B------:R-:W-:-:S04]  /*3b00*/  ISETP.NE.AND.EX P0, PT, RZ, UR7, P0, P1 ;  /* 0x00000007ff007c0c */ /* 0x000fc80008705310 */
[CC--:B--2---:R-:W-:Y:S02]  /*3b10*/  ISETP.GE.OR P0, PT, R17.reuse, R22.reuse, P0 ;  /* 0x000000161100720c */ /* 0x0c4fe40000706670 */
[----:B------:R-:W-:-:S04]  /*3b20*/  ISETP.GE.AND P1, PT, R17, R22, PT ;  /* 0x000000161100720c */ /* 0x000fc80003f26270 */
[----:B------:R-:W-:-:S07]  /*3b30*/  P2R R0, PR, RZ, 0x2 ;  /* 0x00000002ff007803 */ /* 0x000fce0000000000 */
[----:B------:R-:W-:Y:S05]  /*3b40*/  @P0 BRA `(.L_x_9489) ;  /* 0x0000000000400947 */ /* 0x000fea0003800000 */
[----:B---34-:R-:W-:Y:S01]  /*3b50*/  MOV R2, 0x0 ;  /* 0x0000000000027802 */ /* 0x018fe20000000f00 */
        /* <DEDUP_REMOVED lines=15> */
.L_x_9489:
[----:B------:R-:W-:Y:S05]  /*3c50*/  BSYNC B6 ;  /* 0x0000000000067941 */ /* 0x000fea0003800000 */
.L_x_9488:
[----:B------:R-:W-:Y:S01]  /*3c60*/  ULDC UR4, c[0x0][0x220] ;  /* 0x0000880000047ab9 */ /* 0x000fe20000000800 */
[----:B------:R-:W-:Y:S01]  /*3c70*/  ULDC.64 UR6, c[0x4][0x138] ;  /* 0x01004e0000067ab9 */ /* 0x000fe20000000a00 */
[C---:B---34-:R-:W-:Y:S01]  /*3c80*/  ISETP.GE.AND P1, PT, R19.reuse, UR4, PT ;  /* 0x0000000413007c0c */ /* 0x058fe2000bf26270 */
[----:B------:R-:W-:Y:S01]  /*3c90*/  ULDC UR4, c[0x0][0x218] ;  /* 0x0000860000047ab9 */ /* 0x000fe20000000800 */
[----:B------:R-:W-:Y:S01]  /*3ca0*/  ISETP.NE.U32.AND P0, PT, RZ, UR6, PT ;  /* 0x00000006ff007c0c */ /* 0x000fe2000bf05070 */
[----:B------:R-:W-:Y:S01]  /*3cb0*/  BSSY B6, `(.L_x_9490) ;  /* 0x0000016000067945 */ /* 0x000fe20003800000 */
[----:B------:R-:W-:Y:S01]  /*3cc0*/  ISETP.GE.AND P1, PT, R19, UR4, !P1 ;  /* 0x0000000413007c0c */ /* 0x000fe2000cf26270 */
[----:B------:R-:W-:-:S03]  /*3cd0*/  VIADD R19, R17, 0x80 ;  /* 0x0000008011137836 */ /* 0x000fc60000000000 */
        /* <DEDUP_REMOVED lines=19> */
.L_x_9491:
[----:B------:R-:W-:Y:S05]  /*3e10*/  BSYNC B6 ;  /* 0x0000000000067941 */ /* 0x000fea0003800000 */
.L_x_9490:
[----:B------:R-:W-:Y:S01]  /*3e20*/  ULDC UR4, c[0x0][0x220] ;  /* 0x0000880000047ab9 */ /* 0x000fe20000000800 */
[----:B------:R-:W-:Y:S01]  /*3e30*/  ULDC.64 UR6, c[0x4][0x138] ;  /* 0x01004e0000067ab9 */ /* 0x000fe20000000a00 */
[----:B------:R-:W-:Y:S01]  /*3e40*/  ISETP.GE.AND P1, PT, R25, UR4, PT ;  /* 0x0000000419007c0c */ /* 0x000fe2000bf26270 */
[----:B------:R-:W-:Y:S01]  /*3e50*/  ULDC UR4, c[0x0][0x218] ;  /* 0x0000860000047ab9 */ /* 0x000fe20000000800 */
[----:B------:R-:W-:Y:S01]  /*3e60*/  ISETP.NE.U32.AND P0, PT, RZ, UR6, PT ;  /* 0x00000006ff007c0c */ /* 0x000fe2000bf05070 */
[----:B------:R-:W-:Y:S01]  /*3e70*/  VIADD R3, R17, 0x100 ;  /* 0x0000010011037836 */ /* 0x000fe20000000000 */
[----:B------:R-:W-:Y:S01]  /*3e80*/  ISETP.GE.AND P1, PT, R25, UR4, !P1 ;  /* 0x0000000419007c0c */ /* 0x000fe2000cf26270 */
[----:B------:R-:W-:Y:S03]  /*3e90*/  BSSY B6, `(.L_x_9492) ;  /* 0x0000014000067945 */ /* 0x000fe60003800000 */
        /* <DEDUP_REMOVED lines=19> */
.L_x_9493:
[----:B------:R-:W-:Y:S05]  /*3fd0*/  BSYNC B6 ;  /* 0x0000000000067941 */ /* 0x000fea0003800000 */
.L_x_9492:
[----:B------:R-:W-:Y:S01]  /*3fe0*/  ULDC UR4, c[0x0][0x220] ;  /* 0x0000880000047ab9 */ /* 0x000fe20000000800 */
[----:B------:R-:W-:Y:S01]  /*3ff0*/  ULDC.64 UR6, c[0x4][0x138] ;  /* 0x01004e0000067ab9 */ /* 0x000fe20000000a00 */
[C---:B------:R-:W-:Y:S01]  /*4000*/  ISETP.GE.AND P1, PT, R24.reuse, UR4, PT ;  /* 0x0000000418007c0c */ /* 0x040fe2000bf26270 */
        /* <DEDUP_REMOVED lines=24> */
.L_x_9495:
[----:B------:R-:W-:Y:S05]  /*4190*/  BSYNC B6 ;  /* 0x0000000000067941 */ /* 0x000fea0003800000 */
.L_x_9494:
        /* <DEDUP_REMOVED lines=26> */
.L_x_9501:
[----:B------:R0:W-:Y:S01]  /*4340*/  STG.E.U8 desc[UR36][R2.64], RZ ;  /* 0x000000ff02007986 */ /* 0x0001e2000c101124 */
[----:B------:R-:W-:Y:S01]  /*4350*/  IMAD.MOV.U32 R17, RZ, RZ, R19 ;  /* 0x000000ffff117224 */ /* 0x000fe200078e0013 */
[----:B------:R-:W-:Y:S06]  /*4360*/  BRA `(.L_x_9497) ;  /* 0x0000000400dc7947 */ /* 0x000fec0003800000 */
.L_x_9500:
        /* <DEDUP_REMOVED lines=9> */
.L_x_9504:
[----:B------:R3:W-:Y:S01]  /*4400*/  STG.E desc[UR36][R2.64], RZ ;  /* 0x000000ff02007986 */ /* 0x0007e2000c101924 */
[----:B------:R-:W-:Y:S01]  /*4410*/  IMAD.MOV.U32 R17, RZ, RZ, R19 ;  /* 0x000000ffff117224 */ /* 0x000fe200078e0013 */
[----:B------:R-:W-:Y:S06]  /*4420*/  BRA `(.L_x_9497) ;  /* 0x0000000400ac7947 */ /* 0x000fec0003800000 */
.L_x_9503:
[----:B------:R1:W-:Y:S01]  /*4430*/  STG.E.U16 desc[UR36][R2.64], RZ ;  /* 0x000000ff02007986 */ /* 0x0003e2000c101524 */
[----:B------:R-:W-:Y:S01]  /*4440*/  IMAD.MOV.U32 R17, RZ, RZ, R19 ;  /* 0x000000ffff117224 */ /* 0x000fe200078e0013 */
[----:B------:R-:W-:Y:S06]  /*4450*/  BRA `(.L_x_9497) ;  /* 0x0000000400a07947 */ /* 0x000fec0003800000 */
.L_x_9499:
        /* <DEDUP_REMOVED lines=9> */
.L_x_9506:
[----:B------:R0:W-:Y:S01]  /*44f0*/  STG.E.U16 desc[UR36][R2.64], RZ ;  /* 0x000000ff02007986 */ /* 0x0001e2000c101524 */
[----:B------:R-:W-:Y:S01]  /*4500*/  IMAD.MOV.U32 R17, RZ, RZ, R19 ;  /* 0x000000ffff117224 */ /* 0x000fe200078e0013 */
[----:B------:R-:W-:Y:S06]  /*4510*/  BRA `(.L_x_9497) ;  /* 0x0000000400707947 */ /* 0x000fec0003800000 */
.L_x_9505:
        /* <DEDUP_REMOVED lines=9> */
.L_x_9508:
[----:B------:R0:W-:Y:S01]  /*45b0*/  STG.E desc[UR36][R2.64], RZ ;  /* 0x000000ff02007986 */ /* 0x0001e2000c101924 */
[----:B------:R-:W-:Y:S01]  /*45c0*/  IMAD.MOV.U32 R17, RZ, RZ, R19 ;  /* 0x000000ffff117224 */ /* 0x000fe200078e0013 */
[----:B------:R-:W-:Y:S06]  /*45d0*/  BRA `(.L_x_9497) ;  /* 0x0000000400407947 */ /* 0x000fec0003800000 */
.L_x_9507:
[----:B------:R0:W-:Y:S01]  /*45e0*/  STG.E.64 desc[UR36][R2.64], RZ ;  /* 0x000000ff02007986 */ /* 0x0001e2000c101b24 */
[----:B------:R-:W-:Y:S01]  /*45f0*/  IMAD.MOV.U32 R17, RZ, RZ, R19 ;  /* 0x000000ffff117224 */ /* 0x000fe200078e0013 */
[----:B------:R-:W-:Y:S06]  /*4600*/  BRA `(.L_x_9497) ;  /* 0x0000000400347947 */ /* 0x000fec0003800000 */
.L_x_9498:
        /* <DEDUP_REMOVED lines=11> */
.L_x_9511:
[----:B------:R0:W-:Y:S01]  /*46c0*/  STG.E.128 desc[UR36][R2.64], RZ ;  /* 0x000000ff02007986 */ /* 0x0001e2000c101d24 */
[----:B------:R-:W-:Y:S01]  /*46d0*/  IMAD.MOV.U32 R17, RZ, RZ, R19 ;  /* 0x000000ffff117224 */ /* 0x000fe200078e0013 */
[----:B------:R-:W-:Y:S06]  /*46e0*/  BRA `(.L_x_9497) ;  /* 0x0000000000fc7947 */ /* 0x000fec0003800000 */
.L_x_9510:
        /* <DEDUP_REMOVED lines=9> */
.L_x_9513:
[----:B------:R0:W-:Y:S01]  /*4780*/  STG.E.U8 desc[UR36][R2.64], RZ ;  /* 0x000000ff02007986 */ /* 0x0001e2000c101124 */
[----:B------:R-:W-:Y:S01]  /*4790*/  IMAD.MOV.U32 R17, RZ, RZ, R19 ;  /* 0x000000ffff117224 */ /* 0x000fe200078e0013 */
[----:B------:R-:W-:Y:S06]  /*47a0*/  BRA `(.L_x_9497) ;  /* 0x0000000000cc7947 */ /* 0x000fec0003800000 */
.L_x_9512:
[----:B------:R0:W-:Y:S01]  /*47b0*/  STG.E.U16 desc[UR36][R2.64], RZ ;  /* 0x000000ff02007986 */ /* 0x0001e2000c101524 */
[----:B------:R-:W-:Y:S01]  /*47c0*/  IMAD.MOV.U32 R17, RZ, RZ, R19 ;  /* 0x000000ffff117224 */ /* 0x000fe200078e0013 */
[----:B------:R-:W-:Y:S06]  /*47d0*/  BRA `(.L_x_9497) ;  /* 0x0000000000c07947 */ /* 0x000fec0003800000 */
.L_x_9509:
        /* <DEDUP_REMOVED lines=11> */
.L_x_9516:
[----:B------:R0:W-:Y:S01]  /*4890*/  STG.E.U8 desc[UR36][R2.64], RZ ;  /* 0x000000ff02007986 */ /* 0x0001e2000c101124 */
[----:B------:R-:W-:Y:S01]  /*48a0*/  IMAD.MOV.U32 R17, RZ, RZ, R19 ;  /* 0x000000ffff117224 */ /* 0x000fe200078e0013 */
[----:B------:R-:W-:Y:S06]  /*48b0*/  BRA `(.L_x_9497) ;  /* 0x0000000000887947 */ /* 0x000fec0003800000 */
.L_x_9515:
[----:B------:R0:W-:Y:S01]  /*48c0*/  STG.E.U8 desc[UR36][R2.64], RZ ;  /* 0x000000ff02007986 */ /* 0x0001e2000c101124 */
[----:B------:R-:W-:Y:S01]  /*48d0*/  IMAD.MOV.U32 R17, RZ, RZ, R19 ;  /* 0x000000ffff117224 */ /* 0x000fe200078e0013 */
[----:B------:R-:W-:Y:S06]  /*48e0*/  BRA `(.L_x_9497) ;  /* 0x00000000007c7947 */ /* 0x000fec0003800000 */
.L_x_9514:
        /* <DEDUP_REMOVED lines=8> */
.L_x_9502:
[----:B0-----:R-:W-:Y:S01]  /*4970*/  MOV R2, 0x0 ;  /* 0x0000000000027802 */ /* 0x001fe20000000f00 */
        /* <DEDUP_REMOVED lines=15> */
.L_x_9519:
[----:B------:R-:W-:Y:S01]  /*4a70*/  IMAD.MOV.U32 R17, RZ, RZ, R19 ;  /* 0x000000ffff117224 */ /* 0x000fe200078e0013 */
[----:B------:R-:W-:Y:S06]  /*4a80*/  BRA `(.L_x_9497) ;  /* 0x0000000000147947 */ /* 0x000fec0003800000 */
.L_x_9518:
[----:B------:R0:W-:Y:S01]  /*4a90*/  STG.E.64 desc[UR36][R2.64], RZ ;  /* 0x000000ff02007986 */ /* 0x0001e2000c101b24 */
[----:B------:R-:W-:Y:S01]  /*4aa0*/  IMAD.MOV.U32 R17, RZ, RZ, R19 ;  /* 0x000000ffff117224 */ /* 0x000fe200078e0013 */
[----:B------:R-:W-:Y:S06]  /*4ab0*/  BRA `(.L_x_9497) ;  /* 0x0000000000087947 */ /* 0x000fec0003800000 */
.L_x_9517:
[----:B------:R0:W-:Y:S01]  /*4ac0*/  STG.E desc[UR36][R2.64], RZ ;  /* 0x000000ff02007986 */ /* 0x0001e2000c101924 */
[----:B------:R-:W-:-:S07]  /*4ad0*/  IMAD.MOV.U32 R17, RZ, RZ, R19 ;  /* 0x000000ffff117224 */ /* 0x000fce00078e0013 */
.L_x_9497:
[----:B------:R-:W-:Y:S05]  /*4ae0*/  BSYNC B6 ;  /* 0x0000000000067941 */ /* 0x000fea0003800000 */
.L_x_9496:
        /* <DEDUP_REMOVED lines=23> */
.L_x_9525:
[----:B------:R0:W-:Y:S01]  /*4c60*/  STG.E.U8 desc[UR36][R2.64], RZ ;  /* 0x000000ff02007986 */ /* 0x0001e2000c101124 */
[----:B------:R-:W-:Y:S05]  /*4c70*/  BRA `(.L_x_9527) ;  /* 0x00000004008c7947 */ /* 0x000fea0003800000 */
.L_x_9524:
        /* <DEDUP_REMOVED lines=8> */
.L_x_9529:
[----:B------:R3:W-:Y:S01]  /*4d00*/  STG.E desc[UR36][R2.64], RZ ;  /* 0x000000ff02007986 */ /* 0x0007e2000c101924 */
[----:B------:R-:W-:Y:S05]  /*4d10*/  BRA `(.L_x_9527) ;  /* 0x0000000400647947 */ /* 0x000fea0003800000 */
.L_x_9528:
[----:B------:R2:W-:Y:S01]  /*4d20*/  STG.E.U16 desc[UR36][R2.64], RZ ;  /* 0x000000ff02007986 */ /* 0x0005e2000c101524 */
[----:B------:R-:W-:Y:S05]  /*4d30*/  BRA `(.L_x_9527) ;  /* 0x00000004005c7947 */ /* 0x000fea0003800000 */
.L_x_9523:
        /* <DEDUP_REMOVED lines=8> */
.L_x_9531:
[----:B------:R0:W-:Y:S01]  /*4dc0*/  STG.E.U16 desc[UR36][R2.64], RZ ;  /* 0x000000ff02007986 */ /* 0x0001e2000c101524 */
[----:B------:R-:W-:Y:S05]  /*4dd0*/  BRA `(.L_x_9527) ;  /* 0x0000000400347947 */ /* 0x000fea0003800000 */
.L_x_9530:
        /* <DEDUP_REMOVED lines=8> */
.L_x_9533:
[----:B------:R0:W-:Y:S01]  /*4e60*/  STG.E desc[UR36][R2.64], RZ ;  /* 0x000000ff02007986 */ /* 0x0001e2000c101924 */
[----:B------:R-:W-:Y:S05]  /*4e70*/  BRA `(.L_x_9527) ;  /* 0x00000004000c7947 */ /* 0x000fea0003800000 */
.L_x_9532:
[----:B------:R0:W-:Y:S01]  /*4e80*/  STG.E.64 desc[UR36][R2.64], RZ ;  /* 0x000000ff02007986 */ /* 0x0001e2000c101b24 */
[----:B------:R-:W-:Y:S05]  /*4e90*/  BRA `(.L_x_9527) ;  /* 0x0000000400047947 */ /* 0x000fea0003800000 */
.L_x_9522:
        /* <DEDUP_REMOVED lines=10> */
.L_x_9536:
[----:B------:R0:W-:Y:S01]  /*4f40*/  STG.E.128 desc[UR36][R2.64], RZ ;  /* 0x000000ff02007986 */ /* 0x0001e2000c101d24 */
[----:B------:R-:W-:Y:S05]  /*4f50*/  BRA `(.L_x_9527) ;  /* 0x0000000000d47947 */ /* 0x000fea0003800000 */
.L_x_9535:
        /* <DEDUP_REMOVED lines=8> */
.L_x_9538:
[----:B------:R0:W-:Y:S01]  /*4fe0*/  STG.E.U8 desc[UR36][R2.64], RZ ;  /* 0x000000ff02007986 */ /* 0x0001e2000c101124 */
[----:B------:R-:W-:Y:S05]  /*4ff0*/  BRA `(.L_x_9527) ;  /* 0x0000000000ac7947 */ /* 0x000fea0003800000 */
.L_x_9537:
[----:B------:R0:W-:Y:S01]  /*5000*/  STG.E.U16 desc[UR36][R2.64], RZ ;  /* 0x000000ff02007986 */ /* 0x0001e2000c101524 */
[----:B------:R-:W-:Y:S05]  /*5010*/  BRA `(.L_x_9527) ;  /* 0x0000000000a47947 */ /* 0x000fea0003800000 */
.L_x_9534:
        /* <DEDUP_REMOVED lines=10> */
.L_x_9541:
[----:B------:R0:W-:Y:S01]  /*50c0*/  STG.E.U8 desc[UR36][R2.64], RZ ;  /* 0x000000ff02007986 */ /* 0x0001e2000c101124 */
[----:B------:R-:W-:Y:S05]  /*50d0*/  BRA `(.L_x_9527) ;  /* 0x0000000000747947 */ /* 0x000fea0003800000 */
.L_x_9540:
[----:B------:R0:W-:Y:S01]  /*50e0*/  STG.E.U8 desc[UR36][R2.64], RZ ;  /* 0x000000ff02007986 */ /* 0x0001e2000c101124 */
[----:B------:R-:W-:Y:S05]  /*50f0*/  BRA `(.L_x_9527) ;  /* 0x00000000006c7947 */ /* 0x000fea0003800000 */
.L_x_9539:
[----:B------:R-:W-:-:S13]  /*5100*/  ISETP.NE.AND P0, PT, R0, 0x1c, PT ;  /* 0x0000001c0000780c */ /* 0x000fda0003f05270 */
[----:B------:R-:W-:Y:S05]  /*5110*/  @!P0 BRA `(.L_x_9542) ;  /* 0x0000000000608947 */ /* 0x000fea0003800000 */
[----:B------:R-:W-:-:S13]  /*5120*/  ISETP.NE.AND P0, PT, R0, 0x1d, PT ;  /* 0x0000001d0000780c */ /* 0x000fda0003f05270 */
[----:B------:R-:W-:Y:S05]  /*5130*/  @!P0 BRA `(.L_x_9543) ;  /* 0x0000000000508947 */ /* 0x000fea0003800000 */
[----:B------:R-:W-:-:S13]  /*5140*/  ISETP.NE.AND P0, PT, R0, 0x2c, PT ;  /* 0x0000002c0000780c */ /* 0x000fda0003f05270 */
[----:B------:R0:W-:Y:S01]  /*5150*/  @!P0 STG.E.U8 desc[UR36][R2.64], RZ ;  /* 0x000000ff02008986 */ /* 0x0001e2000c101124 */
[----:B------:R-:W-:Y:S05]  /*5160*/  @!P0 BRA `(.L_x_9527) ;  /* 0x0000000000508947 */ /* 0x000fea0003800000 */
.L_x_9526:
        /* <DEDUP_REMOVED lines=16> */
.L_x_9544:
[----:B------:R-:W-:Y:S05]  /*5270*/  BRA `(.L_x_9527) ;  /* 0x00000000000c7947 */ /* 0x000fea0003800000 */
.L_x_9543:
[----:B------:R0:W-:Y:S01]  /*5280*/  STG.E.64 desc[UR36][R2.64], RZ ;  /* 0x000000ff02007986 */ /* 0x0001e2000c101b24 */
[----:B------:R-:W-:Y:S05]  /*5290*/  BRA `(.L_x_9527) ;  /* 0x0000000000047947 */ /* 0x000fea0003800000 */
.L_x_9542:
[----:B------:R0:W-:Y:S02]  /*52a0*/  STG.E desc[UR36][R2.64], RZ ;  /* 0x000000ff02007986 */ /* 0x0001e4000c101924 */
.L_x_9527:
        /* <DEDUP_REMOVED lines=23> */
.L_x_9548:
[----:B------:R3:W-:Y:S01]  /*5420*/  STG.E.U8 desc[UR36][R2.64], RZ ;  /* 0x000000ff02007986 */ /* 0x0007e2000c101124 */
[----:B------:R-:W-:Y:S05]  /*5430*/  BRA `(.L_x_9550) ;  /* 0x00000004008c7947 */ /* 0x000fea0003800000 */
.L_x_9547:
        /* <DEDUP_REMOVED lines=8> */
.L_x_9552:
[----:B------:R2:W-:Y:S01]  /*54c0*/  STG.E desc[UR36][R2.64], RZ ;  /* 0x000000ff02007986 */ /* 0x0005e2000c101924 */
[----:B------:R-:W-:Y:S05]  /*54d0*/  BRA `(.L_x_9550) ;  /* 0x0000000400647947 */ /* 0x000fea0003800000 */
.L_x_9551:
[----:B------:R0:W-:Y:S01]  /*54e0*/  STG.E.U16 desc[UR36][R2.64], RZ ;  /* 0x000000ff02007986 */ /* 0x0001e2000c101524 */
[----:B------:R-:W-:Y:S05]  /*54f0*/  BRA `(.L_x_9550) ;  /* 0x00000004005c7947 */ /* 0x000fea0003800000 */
.L_x_9546:
        /* <DEDUP_REMOVED lines=8> */
.L_x_9554:
[----:B------:R0:W-:Y:S01]  /*5580*/  STG.E.U16 desc[UR36][R2.64], RZ ;  /* 0x000000ff02007986 */ /* 0x0001e2000c101524 */
[----:B------:R-:W-:Y:S05]  /*5590*/  BRA `(.L_x_9550) ;  /* 0x0000000400347947 */ /* 0x000fea0003800000 */
.L_x_9553:
        /* <DEDUP_REMOVED lines=8> */
.L_x_9556:
[----:B------:R0:W-:Y:S01]  /*5620*/  STG.E desc[UR36][R2.64], RZ ;  /* 0x000000ff02007986 */ /* 0x0001e2000c101924 */
[----:B------:R-:W-:Y:S05]  /*5630*/  BRA `(.L_x_9550) ;  /* 0x00000004000c7947 */ /* 0x000fea0003800000 */
.L_x_9555:
[----:B------:R0:W-:Y:S01]  /*5640*/  STG.E.64 desc[UR36][R2.64], RZ ;  /* 0x000000ff02007986 */ /* 0x0001e2000c101b24 */
[----:B------:R-:W-:Y:S05]  /*5650*/  BRA `(.L_x_9550) ;  /* 0x0000000400047947 */ /* 0x000fea0003800000 */
.L_x_9545:
        /* <DEDUP_REMOVED lines=10> */
.L_x_9559:
[----:B------:R0:W-:Y:S01]  /*5700*/  STG.E.128 desc[UR36][R2.64], RZ ;  /* 0x000000ff02007986 */ /* 0x0001e2000c101d24 */
[----:B------:R-:W-:Y:S05]  /*5710*/  BRA `(.L_x_9550) ;  /* 0x0000000000d47947 */ /* 0x000fea0003800000 */
.L_x_9558:
        /* <DEDUP_REMOVED lines=8> */
.L_x_9561:
[----:B------:R0:W-:Y:S01]  /*57a0*/  STG.E.U8 desc[UR36][R2.64], RZ ;  /* 0x000000ff02007986 */ /* 0x0001e2000c101124 */
[----:B------:R-:W-:Y:S05]  /*57b0*/  BRA `(.L_x_9550) ;  /* 0x0000000000ac7947 */ /* 0x000fea0003800000 */
.L_x_9560:
[----:B------:R0:W-:Y:S01]  /*57c0*/  STG.E.U16 desc[UR36][R2.64], RZ ;  /* 0x000000ff02007986 */ /* 0x0001e2000c101524 */
[----:B------:R-:W-:Y:S05]  /*57d0*/  BRA `(.L_x_9550) ;  /* 0x0000000000a47947 */ /* 0x000fea0003800000 */
.L_x_9557:
        /* <DEDUP_REMOVED lines=10> */
.L_x_9564:
[----:B------:R0:W-:Y:S01]  /*5880*/  STG.E.U8 desc[UR36][R2.64], RZ ;  /* 0x000000ff02007986 */ /* 0x0001e2000c101124 */
[----:B------:R-:W-:Y:S05]  /*5890*/  BRA `(.L_x_9550) ;  /* 0x0000000000747947 */ /* 0x000fea0003800000 */
.L_x_9563:
[----:B------:R0:W-:Y:S01]  /*58a0*/  STG.E.U8 desc[UR36][R2.64], RZ ;  /* 0x000000ff02007986 */ /* 0x0001e2000c101124 */
[----:B------:R-:W-:Y:S05]  /*58b0*/  BRA `(.L_x_9550) ;  /* 0x00000000006c7947 */ /* 0x000fea0003800000 */
.L_x_9562:
[----:B------:R-:W-:-:S13]  /*58c0*/  ISETP.NE.AND P0, PT, R0, 0x1c, PT ;  /* 0x0000001c0000780c */ /* 0x000fda0003f05270 */
[----:B------:R-:W-:Y:S05]  /*58d0*/  @!P0 BRA `(.L_x_9565) ;  /* 0x0000000000608947 */ /* 0x000fea0003800000 */
[----:B------:R-:W-:-:S13]  /*58e0*/  ISETP.NE.AND P0, PT, R0, 0x1d, PT ;  /* 0x0000001d0000780c */ /* 0x000fda0003f05270 */
[----:B------:R-:W-:Y:S05]  /*58f0*/  @!P0 BRA `(.L_x_9566) ;  /* 0x0000000000508947 */ /* 0x000fea0003800000 */
[----:B------:R-:W-:-:S13]  /*5900*/  ISETP.NE.AND P0, PT, R0, 0x2c, PT ;  /* 0x0000002c0000780c */ /* 0x000fda0003f05270 */
[----:B------:R0:W-:Y:S01]  /*5910*/  @!P0 STG.E.U8 desc[UR36][R2.64], RZ ;  /* 0x000000ff02008986 */ /* 0x0001e2000c101124 */
[----:B------:R-:W-:Y:S05]  /*5920*/  @!P0 BRA `(.L_x_9550) ;  /* 0x0000000000508947 */ /* 0x000fea0003800000 */
.L_x_9549:
        /* <DEDUP_REMOVED lines=16> */
.L_x_9567:
[----:B------:R-:W-:Y:S05]  /*5a30*/  BRA `(.L_x_9550) ;  /* 0x00000000000c7947 */ /* 0x000fea0003800000 */
.L_x_9566:
[----:B------:R0:W-:Y:S01]  /*5a40*/  STG.E.64 desc[UR36][R2.64], RZ ;  /* 0x000000ff02007986 */ /* 0x0001e2000c101b24 */
[----:B------:R-:W-:Y:S05]  /*5a50*/  BRA `(.L_x_9550) ;  /* 0x0000000000047947 */ /* 0x000fea0003800000 */
.L_x_9565:
[----:B------:R0:W-:Y:S02]  /*5a60*/  STG.E desc[UR36][R2.64], RZ ;  /* 0x000000ff02007986 */ /* 0x0001e4000c101924 */
.L_x_9550:
[----:B------:R-:W-:-:S07]  /*5a70*/  VIADD R17, R17, 0x80 ;  /* 0x0000008011117836 */ /* 0x000fce0000000000 */
.L_x_9521:
[----:B------:R-:W-:Y:S05]  /*5a80*/  BSYNC B6 ;  /* 0x0000000000067941 */ /* 0x000fea0003800000 */
.L_x_9520:
[----:B------:R-:W-:-:S13]  /*5a90*/  ISETP.GE.AND P0, PT, R17, R22, PT ;  /* 0x000000161100720c */ /* 0x000fda0003f06270 */
[----:B------:R-:W-:Y:S05]  /*5aa0*/  @P0 EXIT ;  /* 0x000000000000094d */ /* 0x000fea0003800000 */
[----:B01234-:R-:W0:Y:S01]  /*5ab0*/  LDC.64 R2, c[0x0][0x230] ;  /* 0x00008c00ff027b82 */ /* 0x01fe220000000a00 */
        /* <DEDUP_REMOVED lines=18> */
.L_x_9571:
[----:B------:R-:W-:Y:S01]  /*5be0*/  STG.E.U8 desc[UR36][R2.64], RZ ;  /* 0x000000ff02007986 */ /* 0x000fe2000c101124 */
[----:B------:R-:W-:Y:S05]  /*5bf0*/  EXIT ;  /* 0x000000000000794d */ /* 0x000fea0003800000 */
.L_x_9570:
        /* <DEDUP_REMOVED lines=8> */
.L_x_9574:
[----:B------:R-:W-:Y:S01]  /*5c80*/  STG.E desc[UR36][R2.64], RZ ;  /* 0x000000ff02007986 */ /* 0x000fe2000c101924 */
[----:B------:R-:W-:Y:S05]  /*5c90*/  EXIT ;  /* 0x000000000000794d */ /* 0x000fea0003800000 */
.L_x_9573:
[----:B------:R-:W-:Y:S01]  /*5ca0*/  STG.E.U16 desc[UR36][R2.64], RZ ;  /* 0x000000ff02007986 */ /* 0x000fe2000c101524 */
[----:B------:R-:W-:Y:S05]  /*5cb0*/  EXIT ;  /* 0x000000000000794d */ /* 0x000fea0003800000 */
.L_x_9569:
        /* <DEDUP_REMOVED lines=8> */
.L_x_9576:
[----:B------:R-:W-:Y:S01]  /*5d40*/  STG.E.U16 desc[UR36][R2.64], RZ ;  /* 0x000000ff02007986 */ /* 0x000fe2000c101524 */
[----:B------:R-:W-:Y:S05]  /*5d50*/  EXIT ;  /* 0x000000000000794d */ /* 0x000fea0003800000 */
.L_x_9575:
        /* <DEDUP_REMOVED lines=8> */
.L_x_9578:
[----:B------:R-:W-:Y:S01]  /*5de0*/  STG.E desc[UR36][R2.64], RZ ;  /* 0x000000ff02007986 */ /* 0x000fe2000c101924 */
[----:B------:R-:W-:Y:S05]  /*5df0*/  EXIT ;  /* 0x000000000000794d */ /* 0x000fea0003800000 */
.L_x_9577:
[----:B------:R-:W-:Y:S01]  /*5e00*/  STG.E.64 desc[UR36][R2.64], RZ ;  /* 0x000000ff02007986 */ /* 0x000fe2000c101b24 */
[----:B------:R-:W-:Y:S05]  /*5e10*/  EXIT ;  /* 0x000000000000794d */ /* 0x000fea0003800000 */
.L_x_9568:
        /* <DEDUP_REMOVED lines=10> */
.L_x_9581:
[----:B------:R-:W-:Y:S01]  /*5ec0*/  STG.E.128 desc[UR36][R2.64], RZ ;  /* 0x000000ff02007986 */ /* 0x000fe2000c101d24 */
[----:B------:R-:W-:Y:S05]  /*5ed0*/  EXIT ;  /* 0x000000000000794d */ /* 0x000fea0003800000 */
.L_x_9580:
        /* <DEDUP_REMOVED lines=8> */
.L_x_9583:
[----:B------:R-:W-:Y:S01]  /*5f60*/  STG.E.U8 desc[UR36][R2.64], RZ ;  /* 0x000000ff02007986 */ /* 0x000fe2000c101124 */
[----:B------:R-:W-:Y:S05]  /*5f70*/  EXIT ;  /* 0x000000000000794d */ /* 0x000fea0003800000 */
.L_x_9582:
[----:B------:R-:W-:Y:S01]  /*5f80*/  STG.E.U16 desc[UR36][R2.64], RZ ;  /* 0x000000ff02007986 */ /* 0x000fe2000c101524 */
[----:B------:R-:W-:Y:S05]  /*5f90*/  EXIT ;  /* 0x000000000000794d */ /* 0x000fea0003800000 */
.L_x_9579:
        /* <DEDUP_REMOVED lines=10> */
.L_x_9586:
[----:B------:R-:W-:Y:S01]  /*6040*/  STG.E.U8 desc[UR36][R2.64], RZ ;  /* 0x000000ff02007986 */ /* 0x000fe2000c101124 */
[----:B------:R-:W-:Y:S05]  /*6050*/  EXIT ;  /* 0x000000000000794d */ /* 0x000fea0003800000 */
.L_x_9585:
[----:B------:R-:W-:Y:S01]  /*6060*/  STG.E.U8 desc[UR36][R2.64], RZ ;  /* 0x000000ff02007986 */ /* 0x000fe2000c101124 */
[----:B------:R-:W-:Y:S05]  /*6070*/  EXIT ;  /* 0x000000000000794d */ /* 0x000fea0003800000 */
.L_x_9584:
[----:B------:R-:W-:-:S13]  /*6080*/  ISETP.NE.AND P0, PT, R0, 0x1c, PT ;  /* 0x0000001c0000780c */ /* 0x000fda0003f05270 */
[----:B------:R-:W-:Y:S05]  /*6090*/  @!P0 BRA `(.L_x_9587) ;  /* 0x0000000000608947 */ /* 0x000fea0003800000 */
[----:B------:R-:W-:-:S13]  /*60a0*/  ISETP.NE.AND P0, PT, R0, 0x1d, PT ;  /* 0x0000001d0000780c */ /* 0x000fda0003f05270 */
[----:B------:R-:W-:Y:S05]  /*60b0*/  @!P0 BRA `(.L_x_9588) ;  /* 0x0000000000508947 */ /* 0x000fea0003800000 */
[----:B------:R-:W-:-:S13]  /*60c0*/  ISETP.NE.AND P0, PT, R0, 0x2c, PT ;  /* 0x0000002c0000780c */ /* 0x000fda0003f05270 */
[----:B------:R0:W-:Y:S01]  /*60d0*/  @!P0 STG.E.U8 desc[UR36][R2.64], RZ ;  /* 0x000000ff02008986 */ /* 0x0001e2000c101124 */
[----:B------:R-:W-:Y:S05]  /*60e0*/  @!P0 EXIT ;  /* 0x000000000000894d */ /* 0x000fea0003800000 */
.L_x_9572:
        /* <DEDUP_REMOVED lines=16> */
.L_x_9589:
[----:B------:R-:W-:Y:S05]  /*61f0*/  EXIT ;  /* 0x000000000000794d */ /* 0x000fea0003800000 */
.L_x_9588:
[----:B------:R-:W-:Y:S01]  /*6200*/  STG.E.64 desc[UR36][R2.64], RZ ;  /* 0x000000ff02007986 */ /* 0x000fe2000c101b24 */
[----:B------:R-:W-:Y:S05]  /*6210*/  EXIT ;  /* 0x000000000000794d */ /* 0x000fea0003800000 */
.L_x_9587:
[----:B------:R-:W-:Y:S01]  /*6220*/  STG.E desc[UR36][R2.64], RZ ;  /* 0x000000ff02007986 */ /* 0x000fe2000c101924 */
[----:B------:R-:W-:Y:S05]  /*6230*/  EXIT ;  /* 0x000000000000794d */ /* 0x000fea0003800000 */
.L_x_9590:
        /* <DEDUP_REMOVED lines=12> */
.L_x_32278:


//--------------------- .text._ZN2at6native18elementwise_kernelILi128ELi2EZNS0_22gpu_kernel_impl_nocastIZZZNS0_67_GLOBAL__N__bb565c37_34_ValidateCompressedIndicesKernel_cu_33a4b88b42_validate_compressed_sparse_indices_kernelILNS3_8CDimNameE1ENS3_18CUDAKernelLauncherENS3_14EmptyVecKernelENS3_8DummyVecELm0EEEvRKNS_6TensorESB_lllENKUlvE0_clEvENKUlvE_clEvEUliE_EEvRNS_18TensorIteratorBaseERKT_EUliE_EEviT1_ --------------------------
	.section	.text._ZN2at6native18elementwise_kernelILi128ELi2EZNS0_22gpu_kernel_impl_nocastIZZZNS0_67_GLOBAL__N__bb565c37_34_ValidateCompressedIndicesKernel_cu_33a4b88b42_validate_compressed_sparse_indices_kernelILNS3_8CDimNameE1ENS3_18CUDAKernelLauncherENS3_14EmptyVecKernelENS3_8DummyVecELm0EEEvRKNS_6TensorESB_lllENKUlvE0_clEvENKUlvE_clEvEUliE_EEvRNS_18TensorIteratorBaseERKT_EUliE_EEviT1_,"ax",@progbits
	.align	128
        .global         _ZN2at6native18elementwise_kernelILi128ELi2EZNS0_22gpu_kernel_impl_nocastIZZZNS0_67_GLOBAL__N__bb565c37_34_ValidateCompressedIndicesKernel_cu_33a4b88b42_validate_compressed_sparse_indices_kernelILNS3_8CDimNameE1ENS3_18CUDAKernelLauncherENS3_14EmptyVecKernelENS3_8DummyVecELm0EEEvRKNS_6TensorESB_lllENKUlvE0_clEvENKUlvE_clEvEUliE_EEvRNS_18TensorIteratorBaseERKT_EUliE_EEviT1_
        .type           _ZN2at6native18elementwise_kernelILi128ELi2EZNS0_22gpu_kernel_impl_nocastIZZZNS0_67_GLOBAL__N__bb565c37_34_ValidateCompressedIndicesKernel_cu_33a4b88b42_validate_compressed_sparse_indices_kernelILNS3_8CDimNameE1ENS3_18CUDAKernelLauncherENS3_14EmptyVecKernelENS3_8DummyVecELm0EEEvRKNS_6TensorESB_lllENKUlvE0_clEvENKUlvE_clEvEUliE_EEvRNS_18TensorIteratorBaseERKT_EUliE_EEviT1_,@function
        .size           _ZN2at6native18elementwise_kernelILi128ELi2EZNS0_22gpu_kernel_impl_nocastIZZZNS0_67_GLOBAL__N__bb565c37_34_ValidateCompressedIndicesKernel_cu_33a4b88b42_validate_compressed_sparse_indices_kernelILNS3_8CDimNameE1ENS3_18CUDAKernelLauncherENS3_14EmptyVecKernelENS3_8DummyVecELm0EEEvRKNS_6TensorESB_lllENKUlvE0_clEvENKUlvE_clEvEUliE_EEvRNS_18TensorIteratorBaseERKT_EUliE_EEviT1_,(.L_x_32279 - _ZN2at6native18elementwise_kernelILi128ELi2EZNS0_22gpu_kernel_impl_nocastIZZZNS0_67_GLOBAL__N__bb565c37_34_ValidateCompressedIndicesKernel_cu_33a4b88b42_validate_compressed_sparse_indices_kernelILNS3_8CDimNameE1ENS3_18CUDAKernelLauncherENS3_14EmptyVecKernelENS3_8DummyVecELm0EEEvRKNS_6TensorESB_lllENKUlvE0_clEvENKUlvE_clEvEUliE_EEvRNS_18TensorIteratorBaseERKT_EUliE_EEviT1_)
        .other          _ZN2at6native18elementwise_kernelILi128ELi2EZNS0_22gpu_kernel_impl_nocastIZZZNS0_67_GLOBAL__N__bb565c37_34_ValidateCompressedIndicesKernel_cu_33a4b88b42_validate_compressed_sparse_indices_kernelILNS3_8CDimNameE1ENS3_18CUDAKernelLauncherENS3_14EmptyVecKernelENS3_8DummyVecELm0EEEvRKNS_6TensorESB_lllENKUlvE0_clEvENKUlvE_clEvEUliE_EEvRNS_18TensorIteratorBaseERKT_EUliE_EEviT1_,@"STO_CUDA_ENTRY STV_DEFAULT"
_ZN2at6native18elementwise_kernelILi128ELi2EZNS0_22gpu_kernel_impl_nocastIZZZNS0_67_GLOBAL__N__bb565c37_34_ValidateCompressedIndicesKernel_cu_33a4b88b42_validate_compressed_sparse_indices_kernelILNS3_8CDimNameE1ENS3_18CUDAKernelLauncherENS3_14EmptyVecKernelENS3_8DummyVecELm0EEEvRKNS_6TensorESB_lllENKUlvE0_clEvENKUlvE_clEvEUliE_EEvRNS_18TensorIteratorBaseERKT_EUliE_EEviT1_:
.text._ZN2at6native18elementwise_kernelILi128ELi2EZNS0_22gpu_kernel_impl_nocastIZZZNS0_67_GLOBAL__N__bb565c37_34_ValidateCompressedIndicesKernel_cu_33a4b88b42_validate_compressed_sparse_indices_kernelILNS3_8CDimNameE1ENS3_18CUDAKernelLauncherENS3_14EmptyVecKernelENS3_8DummyVecELm0EEEvRKNS_6TensorESB_lllENKUlvE0_clEvENKUlvE_clEvEUliE_EEvRNS_18TensorIteratorBaseERKT_EUliE_EEviT1_:
        /* <DEDUP_REMOVED lines=312> */
.L_x_9593:
[----:B------:R-:W-:Y:S01]  /*1380*/  ULDC.64 UR4, c[0x0][0x418] ;  /* 0x0001060000047ab9 */ /* 0x000fe20000000a00 */
[----:B------:R-:W-:Y:S01]  /*1390*/  ULDC.64 UR6, c[0x4][0x138] ;  /* 0x01004e0000067ab9 */ /* 0x000fe20000000a00 */
[----:B------:R-:W-:-:S05]  /*13a0*/  IADD3 R2, P0, R0, UR4, RZ ;  /* 0x0000000400027c10 */ /* 0x000fca000ff1e0ff */
[----:B------:R-:W-:Y:S01]  /*13b0*/  IMAD.X R3, RZ, RZ, UR5, P0 ;  /* 0x00000005ff037e24 */ /* 0x000fe200080e06ff */
[----:B------:R-:W-:-:S04]  /*13c0*/  ULDC.64 UR4, c[0x0][0x410] ;  /* 0x0001040000047ab9 */ /* 0x000fc80000000a00 */
[----:B------:R-:W2:Y:S01]  /*13d0*/  LDG.E R2, desc[UR36][R2.64] ;  /* 0x0000002402027981 */ /* 0x000ea2000c1e1900 */
[----:B------:R-:W-:Y:S01]  /*13e0*/  ISETP.NE.U32.AND P0, PT, RZ, UR6, PT ;  /* 0x00000006ff007c0c */ /* 0x000fe2000bf05070 */
[----:B------:R-:W-:Y:S01]  /*13f0*/  ULDC UR6, c[0x0][0x428] ;  /* 0x00010a0000067ab9 */ /* 0x000fe20000000800 */
[----:B------:R-:W-:Y:S01]  /*1400*/  IADD3 R16, P2, R17, UR4, RZ ;  /* 0x0000000411107c10 */ /* 0x000fe2000ff5e0ff */
[----:B------:R-:W-:Y:S01]  /*1410*/  BSSY B6, `(.L_x_9594) ;  /* 0x0000017000067945 */ /* 0x000fe20003800000 */
[----:B------:R-:W-:Y:S02]  /*1420*/  ISETP.NE.AND.EX P0, PT, RZ, UR7, PT, P0 ;  /* 0x00000007ff007c0c */ /* 0x000fe4000bf05300 */
[----:B------:R-:W-:Y:S02]  /*1430*/  IADD3.X R17, RZ, UR5, RZ, P2, !PT ;  /* 0x00000005ff117c10 */ /* 0x000fe400097fe4ff */
[----:B--2---:R-:W-:Y:S01]  /*1440*/  ISETP.GE.AND P1, PT, R2, UR6, PT ;  /* 0x0000000602007c0c */ /* 0x004fe2000bf26270 */
[----:B------:R-:W-:-:S03]  /*1450*/  ULDC UR6, c[0x0][0x420] ;  /* 0x0001080000067ab9 */ /* 0x000fc60000000800 */
[----:B------:R-:W-:-:S13]  /*1460*/  ISETP.GE.AND P1, PT, R2, UR6, !P1 ;  /* 0x0000000602007c0c */ /* 0x000fda000cf26270 */
        /* <DEDUP_REMOVED lines=17> */
.L_x_9595:
[----:B------:R-:W-:Y:S05]  /*1580*/  BSYNC B6 ;  /* 0x0000000000067941 */ /* 0x000fea0003800000 */
.L_x_9594:
[----:B------:R0:W-:Y:S01]  /*1590*/  STG.E desc[UR36][R16.64], RZ ;  /* 0x000000ff10007986 */ /* 0x0001e2000c101924 */
[----:B------:R-:W-:-:S04]  /*15a0*/  LEA R5, R18, R19, 0x8 ;  /* 0x0000001312057211 */ /* 0x000fc800078e40ff */
[----:B------:R-:W-:-:S07]  /*15b0*/  IADD3 R5, R5, 0x80, RZ ;  /* 0x0000008005057810 */ /* 0x000fce0007ffe0ff */
.L_x_9592:
[----:B------:R-:W-:Y:S05]  /*15c0*/  BSYNC B7 ;  /* 0x0000000000077941 */ /* 0x000fea0003800000 */
.L_x_9591:
[----:B------:R-:W-:Y:S02]  /*15d0*/  ULDC UR4, c[0x0][0x210] ;  /* 0x0000840000047ab9 */ /* 0x000fe40000000800 */
[----:B------:R-:W-:-:S13]  /*15e0*/  ISETP.GE.AND P0, PT, R5, UR4, PT ;  /* 0x0000000405007c0c */ /* 0x000fda000bf06270 */
[----:B------:R-:W-:Y:S05]  /*15f0*/  @P0 EXIT ;  /* 0x000000000000094d */ /* 0x000fea0003800000 */
[----:B------:R-:W1:Y:S01]  /*1600*/  LDC R6, c[0x0][0x218] ;  /* 0x00008600ff067b82 */ /* 0x000e620000000800 */
[----:B------:R-:W-:Y:S01]  /*1610*/  HFMA2.MMA R0, -RZ, RZ, 0, 0 ;  /* 0x00000000ff007435 */ /* 0x000fe200000001ff */
[----:B0-----:R-:W-:Y:S02]  /*1620*/  MOV R17, RZ ;  /* 0x000000ff00117202 */ /* 0x001fe40000000f00 */
[----:B-1----:R-:W-:-:S13]  /*1630*/  ISETP.NE.AND P0, PT, R6, RZ, PT ;  /* 0x000000ff0600720c */ /* 0x002fda0003f05270 */
[----:B------:R-:W-:Y:S05]  /*1640*/  @!P0 BRA `(.L_x_9596) ;  /* 0x0000001000a88947 */ /* 0x000fea0003800000 */
[----:B------:R-:W-:Y:S01]  /*1650*/  MOV R3, R5 ;  /* 0x0000000500037202 */ /* 0x000fe20000000f00 */
        /* <DEDUP_REMOVED lines=277> */
[----:B------:R-:W-:Y:S01]  /*27b0*/  HFMA2.MMA R2, -RZ, RZ, 0, 0 ;  /* 0x00000000ff027435 */ /* 0x000fe200000001ff */
[----:B------:R-:W-:Y:S01]  /*27c0*/  ULDC.64 UR6, c[0x0][0x330] ;  /* 0x0000cc0000067ab9 */ /* 0x000fe20000000a00 */
[----:B------:R-:W-:-:S08]  /*27d0*/  ULDC UR4, c[0x0][0x338] ;  /* 0x0000ce0000047ab9 */ /* 0x000fd00000000800 */
[----:B------:R-:W-:Y:S02]  /*27e0*/  IMAD.HI.U32 R4, R3, UR7, R2 ;  /* 0x0000000703047c27 */ /* 0x000fe4000f8e0002 */
[----:B------:R-:W0:Y:S03]  /*27f0*/  @P0 LDC.64 R8, c[0x0][0x340] ;  /* 0x0000d000ff080b82 */ /* 0x000e260000000a00 */
[----:B------:R-:W-:Y:S01]  /*2800*/  SHF.R.U32.HI R5, RZ, UR4, R4 ;  /* 0x00000004ff057c19 */ /* 0x000fe20008011604 */
[----:B------:R-:W-:Y:S01]  /*2810*/  ULDC.64 UR4, c[0x0][0x400] ;  /* 0x0001000000047ab9 */ /* 0x000fe20000000a00 */
[----:B------:R-:W-:Y:S02]  /*2820*/  @P0 MOV R4, RZ ;  /* 0x000000ff00040202 */ /* 0x000fe40000000f00 */
[C---:B------:R-:W-:Y:S01]  /*2830*/  IADD3 R7, -R5.reuse, RZ, RZ ;  /* 0x000000ff05077210 */ /* 0x040fe20007ffe1ff */
[----:B------:R-:W1:Y:S08]  /*2840*/  @P0 LDC R11, c[0x0][0x33c] ;  /* 0x0000cf00ff0b0b82 */ /* 0x000e700000000800 */
[----:B------:R-:W2:Y:S01]  /*2850*/  @P0 LDC.64 R12, c[0x0][0x408] ;  /* 0x00010200ff0c0b82 */ /* 0x000ea20000000a00 */
[----:B0-----:R-:W-:-:S05]  /*2860*/  @P0 IMAD.HI.U32 R2, R5, R8, R4 ;  /* 0x0000000805020227 */ /* 0x001fca00078e0004 */
[----:B------:R-:W-:Y:S01]  /*2870*/  @P0 SHF.R.U32.HI R4, RZ, R9, R2 ;  /* 0x00000009ff040219 */ /* 0x000fe20000011602 */
[----:B------:R-:W-:-:S04]  /*2880*/  IMAD R2, R7, UR6, R3 ;  /* 0x0000000607027c24 */ /* 0x000fc8000f8e0203 */
[----:B------:R-:W-:Y:S02]  /*2890*/  @P0 IMAD.MOV R4, RZ, RZ, -R4 ;  /* 0x000000ffff040224 */ /* 0x000fe400078e0a04 */
[C---:B------:R-:W-:Y:S02]  /*28a0*/  IMAD R17, R2.reuse, UR4, R17 ;  /* 0x0000000402117c24 */ /* 0x040fe4000f8e0211 */
[----:B-1----:R-:W-:Y:S02]  /*28b0*/  @P0 IMAD R4, R11, R4, R5 ;  /* 0x000000040b040224 */ /* 0x002fe400078e0205 */
[----:B------:R-:W-:Y:S02]  /*28c0*/  IMAD R0, R2, UR5, R0 ;  /* 0x0000000502007c24 */ /* 0x000fe4000f8e0200 */
[C---:B--2---:R-:W-:Y:S02]  /*28d0*/  @P0 IMAD R17, R4.reuse, R12, R17 ;  /* 0x0000000c04110224 */ /* 0x044fe400078e0211 */
[----:B------:R-:W-:-:S07]  /*28e0*/  @P0 IMAD R0, R4, R13, R0 ;  /* 0x0000000d04000224 */ /* 0x000fce00078e0200 */
.L_x_9596:
[----:B------:R-:W-:Y:S01]  /*28f0*/  ULDC.64 UR4, c[0x0][0x418] ;  /* 0x0001060000047ab9 */ /* 0x000fe20000000a00 */
[----:B------:R-:W-:Y:S01]  /*2900*/  ULDC.64 UR6, c[0x4][0x138] ;  /* 0x01004e0000067ab9 */ /* 0x000fe20000000a00 */
[----:B------:R-:W-:-:S04]  /*2910*/  IADD3 R2, P0, R0, UR4, RZ ;  /* 0x0000000400027c10 */ /* 0x000fc8000ff1e0ff */
[----:B------:R-:W-:Y:S01]  /*2920*/  IADD3.X R3, RZ, UR5, RZ, P0, !PT ;  /* 0x00000005ff037c10 */ /* 0x000fe200087fe4ff */
        /* <DEDUP_REMOVED lines=27> */
[----:B-1----:R-:W-:Y:S05]  /*2ae0*/  CALL.ABS.NOINC R2 ;  /* 0x0000000002007343 */ /* 0x002fea0003c00000 */
.L_x_9598:
[----:B------:R-:W-:Y:S05]  /*2af0*/  BSYNC B6 ;  /* 0x0000000000067941 */ /* 0x000fea0003800000 */
.L_x_9597:
[----:B------:R-:W-:Y:S01]  /*2b00*/  STG.E desc[UR36][R16.64], RZ ;  /* 0x000000ff10007986 */ /* 0x000fe2000c101924 */
[----:B------:R-:W-:Y:S05]  /*2b10*/  EXIT ;  /* 0x000000000000794d */ /* 0x000fea0003800000 */
.L_x_9599:
        /* <DEDUP_REMOVED lines=14> */
.L_x_32279:


//--------------------- .text._ZN2at6native27unrolled_elementwise_kernelIZZZNS0_67_GLOBAL__N__bb565c37_34_ValidateCompressedIndicesKernel_cu_33a4b88b42_validate_compressed_sparse_indices_kernelILNS2_8CDimNameE1ENS2_18CUDAKernelLauncherENS2_14EmptyVecKernelENS2_8DummyVecELm0EEEvRKNS_6TensorESA_lllENKUlvE0_clEvENKUlvE_clEvEUliE_St5arrayIPcLm2EELi4E23TrivialOffsetCalculatorILi1EjESI_NS0_6memory15LoadWithoutCastENSJ_16StoreWithoutCastEEEviT_T0_T2_T3_T4_T5_ --------------------------
	.section	.text._ZN2at6native27unrolled_elementwise_kernelIZZZNS0_67_GLOBAL__N__bb565c37_34_ValidateCompressedIndicesKernel_cu_33a4b88b42_validate_compressed_sparse_indices_kernelILNS2_8CDimNameE1ENS2_18CUDAKernelLauncherENS2_14EmptyVecKernelENS2_8DummyVecELm0EEEvRKNS_6TensorESA_lllENKUlvE0_clEvENKUlvE_clEvEUliE_St5arrayIPcLm2EELi4E23TrivialOffsetCalculatorILi1EjESI_NS0_6memory15LoadWithoutCastENSJ_16StoreWithoutCastEEEviT_T0_T2_T3_T4_T5_,"ax",@progbits
	.align	128
        .global         _ZN2at6native27unrolled_elementwise_kernelIZZZNS0_67_GLOBAL__N__bb565c37_34_ValidateCompressedIndicesKernel_cu_33a4b88b42_validate_compressed_sparse_indices_kernelILNS2_8CDimNameE1ENS2_18CUDAKernelLauncherENS2_14EmptyVecKernelENS2_8DummyVecELm0EEEvRKNS_6TensorESA_lllENKUlvE0_clEvENKUlvE_clEvEUliE_St5arrayIPcLm2EELi4E23TrivialOffsetCalculatorILi1EjESI_NS0_6memory15LoadWithoutCastENSJ_16StoreWithoutCastEEEviT_T0_T2_T3_T4_T5_
        .type           _ZN2at6native27unrolled_elementwise_kernelIZZZNS0_67_GLOBAL__N__bb565c37_34_ValidateCompressedIndicesKernel_cu_33a4b88b42_validate_compressed_sparse_indices_kernelILNS2_8CDimNameE1ENS2_18CUDAKernelLauncherENS2_14EmptyVecKernelENS2_8DummyVecELm0EEEvRKNS_6TensorESA_lllENKUlvE0_clEvENKUlvE_clEvEUliE_St5arrayIPcLm2EELi4E23TrivialOffsetCalculatorILi1EjESI_NS0_6memory15LoadWithoutCastENSJ_16StoreWithoutCastEEEviT_T0_T2_T3_T4_T5_,@function
        .size           _ZN2at6native27unrolled_elementwise_kernelIZZZNS0_67_GLOBAL__N__bb565c37_34_ValidateCompressedIndicesKernel_cu_33a4b88b42_validate_compressed_sparse_indices_kernelILNS2_8CDimNameE1ENS2_18CUDAKernelLauncherENS2_14EmptyVecKernelENS2_8DummyVecELm0EEEvRKNS_6TensorESA_lllENKUlvE0_clEvENKUlvE_clEvEUliE_St5arrayIPcLm2EELi4E23TrivialOffsetCalculatorILi1EjESI_NS0_6memory15LoadWithoutCastENSJ_16StoreWithoutCastEEEviT_T0_T2_T3_T4_T5_,(.L_x_32280 - _ZN2at6native27unrolled_elementwise_kernelIZZZNS0_67_GLOBAL__N__bb565c37_34_ValidateCompressedIndicesKernel_cu_33a4b88b42_validate_compressed_sparse_indices_kernelILNS2_8CDimNameE1ENS2_18CUDAKernelLauncherENS2_14EmptyVecKernelENS2_8DummyVecELm0EEEvRKNS_6TensorESA_lllENKUlvE0_clEvENKUlvE_clEvEUliE_St5arrayIPcLm2EELi4E23TrivialOffsetCalculatorILi1EjESI_NS0_6memory15LoadWithoutCastENSJ_16StoreWithoutCastEEEviT_T0_T2_T3_T4_T5_)
        .other          _ZN2at6native27unrolled_elementwise_kernelIZZZNS0_67_GLOBAL__N__bb565c37_34_ValidateCompressedIndicesKernel_cu_33a4b88b42_validate_compressed_sparse_indices_kernelILNS2_8CDimNameE1ENS2_18CUDAKernelLauncherENS2_14EmptyVecKernelENS2_8DummyVecELm0EEEvRKNS_6TensorESA_lllENKUlvE0_clEvENKUlvE_clEvEUliE_St5arrayIPcLm2EELi4E23TrivialOffsetCalculatorILi1EjESI_NS0_6memory15LoadWithoutCastENSJ_16StoreWithoutCastEEEviT_T0_T2_T3_T4_T5_,@"STO_CUDA_ENTRY STV_DEFAULT"
_ZN2at6native27unrolled_elementwise_kernelIZZZNS0_67_GLOBAL__N__bb565c37_34_ValidateCompressedIndicesKernel_cu_33a4b88b42_validate_compressed_sparse_indices_kernelILNS2_8CDimNameE1ENS2_18CUDAKernelLauncherENS2_14EmptyVecKernelENS2_8DummyVecELm0EEEvRKNS_6TensorESA_lllENKUlvE0_clEvENKUlvE_clEvEUliE_St5arrayIPcLm2EELi4E23TrivialOffsetCalculatorILi1EjESI_NS0_6memory15LoadWithoutCastENSJ_16StoreWithoutCastEEEviT_T0_T2_T3_T4_T5_:
.text._ZN2at6native27unrolled_elementwise_kernelIZZZNS0_67_GLOBAL__N__bb565c37_34_ValidateCompressedIndicesKernel_cu_33a4b88b42_validate_compressed_sparse_indices_kernelILNS2_8CDimNameE1ENS2_18CUDAKernelLauncherENS2_14EmptyVecKernelENS2_8DummyVecELm0EEEvRKNS_6TensorESA_lllENKUlvE0_clEvENKUlvE_clEvEUliE_St5arrayIPcLm2EELi4E23TrivialOffsetCalculatorILi1EjESI_NS0_6memory15LoadWithoutCastENSJ_16StoreWithoutCastEEEviT_T0_T2_T3_T4_T5_:
[----:B------:R-:W0:Y:S01]  /*0000*/  LDC R1, c[0x0][0x28] ;  /* 0x00000a00ff017b82 */ /* 0x000e220000000800 */
[----:B------:R-:W1:Y:S07]  /*0010*/  S2R R17, SR_CTAID.X ;  /* 0x0000000000117919 */ /* 0x000e6e0000002500 */
[----:B------:R-:W1:Y:S01]  /*0020*/  LDC R16, c[0x0][0x210] ;  /* 0x00008400ff107b82 */ /* 0x000e620000000800 */
[----:B------:R-:W-:Y:S01]  /*0030*/  HFMA2.MMA R12, -RZ, RZ, 0, 0 ;  /* 0x00000000ff0c7435 */ /* 0x000fe200000001ff */
[----:B------:R-:W-:Y:S01]  /*0040*/  ULDC.64 UR36, c[0x0][0x208] ;  /* 0x0000820000247ab9 */ /* 0x000fe20000000a00 */
[----:B------:R-:W2:Y:S01]  /*0050*/  S2R R19, SR_TID.X ;  /* 0x0000000000137919 */ /* 0x000ea20000002100 */
[----:B------:R-:W-:Y:S01]  /*0060*/  CS2R R22, SRZ ;  /* 0x0000000000167805 */ /* 0x000fe2000001ff00 */
[----:B------:R-:W-:Y:S01]  /*0070*/  IMAD.MOV.U32 R18, RZ, RZ, RZ ;  /* 0x000000ffff127224 */ /* 0x000fe200078e00ff */
[----:B------:R-:W-:Y:S01]  /*0080*/  ULDC UR4, c[0x0][0x220] ;  /* 0x0000880000047ab9 */ /* 0x000fe20000000800 */
[----:B------:R-:W-:Y:S01]  /*0090*/  ULDC.64 UR6, c[0x4][0x138] ;  /* 0x01004e0000067ab9 */ /* 0x000fe20000000a00 */
[----:B-1----:R-:W-:-:S02]  /*00a0*/  IMAD R16, R17, -0x200, R16 ;  /* 0xfffffe0011107824 */ /* 0x002fc400078e0210 */
[----:B--2---:R-:W-:-:S03]  /*00b0*/  IMAD.MOV.U32 R0, RZ, RZ, R19 ;  /* 0x000000ffff007224 */ /* 0x004fc600078e0013 */
[----:B------:R-:W-:-:S04]  /*00c0*/  ISETP.GE.AND P3, PT, R19, R16, PT ;  /* 0x000000101300720c */ /* 0x000fc80003f66270 */
[----:B------:R-:W-:-:S09]  /*00d0*/  P2R R2, PR, RZ, 0x8 ;  /* 0x00000008ff027803 */ /* 0x000fd20000000000 */
[----:B------:R-:W-:Y:S01]  /*00e0*/  @!P3 IMAD R5, R17, 0x200, R0 ;  /* 0x000002001105b824 */ /* 0x000fe200078e0200 */
[----:B------:R-:W1:Y:S01]  /*00f0*/  @!P3 LDC.64 R2, c[0x0][0x238] ;  /* 0x00008e00ff02bb82 */ /* 0x000e620000000a00 */
[----:B------:R-:W-:-:S05]  /*0100*/  @!P3 VIADD R0, R0, 0x80 ;  /* 0x000000800000b836 */ /* 0x000fca0000000000 */
[----:B------:R-:W-:-:S13]  /*0110*/  ISETP.GE.AND P0, PT, R0, R16, PT ;  /* 0x000000100000720c */ /* 0x000fda0003f06270 */
[----:B------:R-:W-:Y:S01]  /*0120*/  @!P0 LEA R7, R17, R0, 0x9 ;  /* 0x0000000011078211 */ /* 0x000fe200078e48ff */
[----:B------:R-:W-:Y:S02]  /*0130*/  @!P0 VIADD R0, R0, 0x80 ;  /* 0x0000008000008836 */ /* 0x000fe40000000000 */
[----:B-1----:R-:W-:-:S03]  /*0140*/  @!P3 IMAD.WIDE.U32 R2, R5, 0x4, R2 ;  /* 0x000000040502b825 */ /* 0x002fc600078e0002 */
[----:B------:R-:W-:Y:S01]  /*0150*/  ISETP.GE.AND P2, PT, R0, R16, PT ;  /* 0x000000100000720c */ /* 0x000fe20003f46270 */
[----:B------:R-:W1:Y:S01]  /*0160*/  @!P0 LDC.64 R4, c[0x0][0x238] ;  /* 0x00008e00ff048b82 */ /* 0x000e620000000a00 */
[----:B------:R-:W2:Y:S11]  /*0170*/  @!P3 LDG.E R12, desc[UR36][R2.64] ;  /* 0x00000024020cb981 */ /* 0x000eb6000c1e1900 */
[----:B------:R-:W3:Y:S01]  /*0180*/  @!P2 LDC.64 R8, c[0x0][0x238] ;  /* 0x00008e00ff08ab82 */ /* 0x000ee20000000a00 */
[----:B------:R-:W-:-:S02]  /*0190*/  @!P2 IMAD R15, R17, 0x200, R0 ;  /* 0x00000200110fa824 */ /* 0x000fc400078e0200 */
[----:B------:R-:W-:-:S05]  /*01a0*/  @!P2 VIADD R0, R0, 0x80 ;  /* 0x000000800000a836 */ /* 0x000fca0000000000 */
[----:B------:R-:W-:-:S13]  /*01b0*/  ISETP.GE.AND P1, PT, R0, R16, PT ;  /* 0x000000100000720c */ /* 0x000fda0003f26270 */
[----:B------:R-:W4:Y:S01]  /*01c0*/  @!P1 LDC.64 R10, c[0x0][0x238] ;  /* 0x00008e00ff0a9b82 */ /* 0x000f220000000a00 */
[----:B---3--:R-:W-:-:S05]  /*01d0*/  @!P2 IMAD.WIDE.U32 R8, R15, 0x4, R8 ;  /* 0x000000040f08a825 */ /* 0x008fca00078e0008 */
[----:B------:R3:W5:Y:S01]  /*01e0*/  @!P2 LDG.E R22, desc[UR36][R8.64] ;  /* 0x000000240816a981 */ /* 0x000762000c1e1900 */
[----:B------:R-:W-:Y:S02]  /*01f0*/  @!P1 IMAD R13, R17, 0x200, R0 ;  /* 0x00000200110d9824 */ /* 0x000fe400078e0200 */
[----:B-1----:R-:W-:-:S05]  /*0200*/  @!P0 IMAD.WIDE.U32 R6, R7, 0x4, R4 ;  /* 0x0000000407068825 */ /* 0x002fca00078e0004 */
[----:B------:R3:W5:Y:S01]  /*0210*/  @!P0 LDG.E R23, desc[UR36][R6.64] ;  /* 0x0000002406178981 */ /* 0x000762000c1e1900 */
[----:B----4-:R-:W-:-:S05]  /*0220*/  @!P1 IMAD.WIDE.U32 R4, R13, 0x4, R10 ;  /* 0x000000040d049825 */ /* 0x010fca00078e000a */
[----:B------:R3:W5:Y:S01]  /*0230*/  @!P1 LDG.E R18, desc[UR36][R4.64] ;  /* 0x0000002404129981 */ /* 0x000762000c1e1900 */
[----:B------:R-:W-:Y:S01]  /*0240*/  ISETP.NE.U32.AND P1, PT, RZ, UR6, PT ;  /* 0x00000006ff007c0c */ /* 0x000fe2000bf25070 */
[----:B------:R-:W-:Y:S01]  /*0250*/  BSSY B6, `(.L_x_9600) ;  /* 0x0000017000067945 */ /* 0x000fe20003800000 */
[----:B--2---:R-:W-:Y:S01]  /*0260*/  ISETP.GE.AND P0, PT, R12, UR4, PT ;  /* 0x000000040c007c0c */ /* 0x004fe2000bf06270 */
[----:B------:R-:W-:-:S03]  /*0270*/  ULDC UR4, c[0x0][0x218] ;  /* 0x0000860000047ab9 */ /* 0x000fc60000000800 */
[----:B------:R-:W-:-:S04]  /*0280*/  ISETP.GE.AND P0, PT, R12, UR4, !P0 ;  /* 0x000000040c007c0c */ /* 0x000fc8000c706270 */
        /* <DEDUP_REMOVED lines=18> */
[----:B0----5:R-:W-:Y:S05]  /*03b0*/  CALL.ABS.NOINC R2 ;  /* 0x0000000002007343 */ /* 0x021fea0003c00000 */
.L_x_9601:
[----:B------:R-:W-:Y:S05]  /*03c0*/  BSYNC B6 ;  /* 0x0000000000067941 */ /* 0x000fea0003800000 */
.L_x_9600:
[----:B------:R-:W-:Y:S01]  /*03d0*/  ULDC UR4, c[0x0][0x220] ;  /* 0x0000880000047ab9 */ /* 0x000fe20000000800 */
[----:B------:R-:W-:Y:S01]  /*03e0*/  ULDC.64 UR6, c[0x4][0x138] ;  /* 0x01004e0000067ab9 */ /* 0x000fe20000000a00 */
[C---:B-----5:R-:W-:Y:S01]  /*03f0*/  ISETP.GE.AND P0, PT, R23.reuse, UR4, PT ;  /* 0x0000000417007c0c */ /* 0x060fe2000bf06270 */
[----:B------:R-:W-:Y:S01]  /*0400*/  ULDC UR4, c[0x0][0x218] ;  /* 0x0000860000047ab9 */ /* 0x000fe20000000800 */
[----:B------:R-:W-:Y:S01]  /*0410*/  ISETP.NE.U32.AND P1, PT, RZ, UR6, PT ;  /* 0x00000006ff007c0c */ /* 0x000fe2000bf25070 */
[----:B------:R-:W-:Y:S01]  /*0420*/  BSSY B6, `(.L_x_9602) ;  /* 0x0000016000067945 */ /* 0x000fe20003800000 */
[----:B------:R-:W-:Y:S02]  /*0430*/  ISETP.GE.AND P0, PT, R23, UR4, !P0 ;  /* 0x0000000417007c0c */ /* 0x000fe4000c706270 */
[----:B------:R-:W-:Y:S02]  /*0440*/  IADD3 R23, R19, 0x80, RZ ;  /* 0x0000008013177810 */ /* 0x000fe40007ffe0ff */
        /* <DEDUP_REMOVED lines=19> */
.L_x_9603:
[----:B------:R-:W-:Y:S05]  /*0580*/  BSYNC B6 ;  /* 0x0000000000067941 */ /* 0x000fea0003800000 */
.L_x_9602:
        /* <DEDUP_REMOVED lines=27> */
.L_x_9605:
[----:B------:R-:W-:Y:S05]  /*0740*/  BSYNC B6 ;  /* 0x0000000000067941 */ /* 0x000fea0003800000 */
.L_x_9604:
[----:B------:R-:W-:Y:S01]  /*0750*/  ULDC UR4, c[0x0][0x220] ;  /* 0x0000880000047ab9 */ /* 0x000fe20000000800 */
[----:B------:R-:W-:Y:S01]  /*0760*/  ULDC.64 UR6, c[0x4][0x138] ;  /* 0x01004e0000067ab9 */ /* 0x000fe20000000a00 */
[C---:B------:R-:W-:Y:S01]  /*0770*/  ISETP.GE.AND P0, PT, R18.reuse, UR4, PT ;  /* 0x0000000412007c0c */ /* 0x040fe2000bf06270 */
        /* <DEDUP_REMOVED lines=24> */
.L_x_9607:
[----:B------:R-:W-:Y:S05]  /*0900*/  BSYNC B6 ;  /* 0x0000000000067941 */ /* 0x000fea0003800000 */
.L_x_9606:
        /* <DEDUP_REMOVED lines=8> */
[----:B------:R0:W-:Y:S03]  /*0990*/  @!P6 STG.E desc[UR36][R2.64], RZ ;  /* 0x000000ff0200e986 */ /* 0x0001e6000c101924 */
[----:B------:R-:W-:Y:S05]  /*09a0*/  @P0 BRA `(.L_x_9609) ;  /* 0x0000000000280947 */ /* 0x000fea0003800000 */
[----:B------:R-:W1:Y:S01]  /*09b0*/  LDC.64 R4, c[0x0][0x230] ;  /* 0x00008c00ff047b82 */ /* 0x000e620000000a00 */
[----:B0-----:R-:W-:Y:S01]  /*09c0*/  LEA R3, R17, R19, 0x9 ;  /* 0x0000001311037211 */ /* 0x001fe200078e48ff */
[----:B------:R-:W-:-:S05]  /*09d0*/  VIADD R19, R19, 0x80 ;  /* 0x0000008013137836 */ /* 0x000fca0000000000 */
[----:B------:R-:W-:-:S13]  /*09e0*/  ISETP.GE.AND P0, PT, R19, R16, PT ;  /* 0x000000101300720c */ /* 0x000fda0003f06270 */
[----:B------:R-:W-:Y:S01]  /*09f0*/  @!P0 IMAD R7, R17, 0x200, R19 ;  /* 0x0000020011078824 */ /* 0x000fe200078e0213 */
[----:B------:R-:W-:Y:S01]  /*0a00*/  @!P0 IADD3 R19, R19, 0x80, RZ ;  /* 0x0000008013138810 */ /* 0x000fe20007ffe0ff */
[----:B-1----:R-:W-:-:S04]  /*0a10*/  IMAD.WIDE.U32 R2, R3, 0x4, R4 ;  /* 0x0000000403027825 */ /* 0x002fc800078e0004 */
[----:B------:R-:W-:Y:S01]  /*0a20*/  @!P0 IMAD.WIDE.U32 R4, R7, 0x4, R4 ;  /* 0x0000000407048825 */ /* 0x000fe200078e0004 */
[----:B------:R1:W-:Y:S04]  /*0a30*/  STG.E desc[UR36][R2.64], RZ ;  /* 0x000000ff02007986 */ /* 0x0003e8000c101924 */
[----:B------:R1:W-:Y:S02]  /*0a40*/  @!P0 STG.E desc[UR36][R4.64], RZ ;  /* 0x000000ff04008986 */ /* 0x0003e4000c101924 */
.L_x_9609:
[----:B------:R-:W-:Y:S05]  /*0a50*/  BSYNC B0 ;  /* 0x0000000000007941 */ /* 0x000fea0003800000 */
.L_x_9608:
[----:B------:R-:W-:-:S13]  /*0a60*/  ISETP.GE.AND P0, PT, R19, R16, PT ;  /* 0x000000101300720c */ /* 0x000fda0003f06270 */
[----:B------:R-:W-:Y:S05]  /*0a70*/  @P0 EXIT ;  /* 0x000000000000094d */ /* 0x000fea0003800000 */
[----:B01----:R-:W0:Y:S01]  /*0a80*/  LDC.64 R2, c[0x0][0x230] ;  /* 0x00008c00ff027b82 */ /* 0x003e220000000a00 */
[----:B------:R-:W-:-:S04]  /*0a90*/  IMAD R17, R17, 0x200, R19 ;  /* 0x0000020011117824 */ /* 0x000fc800078e0213 */
[----:B0-----:R-:W-:-:S05]  /*0aa0*/  IMAD.WIDE.U32 R2, R17, 0x4, R2 ;  /* 0x0000000411027825 */ /* 0x001fca00078e0002 */
[----:B------:R-:W-:Y:S01]  /*0ab0*/  STG.E desc[UR36][R2.64], RZ ;  /* 0x000000ff02007986 */ /* 0x000fe2000c101924 */
[----:B------:R-:W-:Y:S05]  /*0ac0*/  EXIT ;  /* 0x000000000000794d */ /* 0x000fea0003800000 */
.L_x_9610:
        /* <DEDUP_REMOVED lines=11> */
.L_x_32280:


//--------------------- .text._ZN2at6native29vectorized_elementwise_kernelILi2EZZZNS0_67_GLOBAL__N__bb565c37_34_ValidateCompressedIndicesKernel_cu_33a4b88b42_validate_compressed_sparse_indices_kernelILNS2_8CDimNameE1ENS2_18CUDAKernelLauncherENS2_14EmptyVecKernelENS2_8DummyVecELm0EEEvRKNS_6TensorESA_lllENKUlvE0_clEvENKUlvE_clEvEUliE_St5arrayIPcLm2EEEEviT0_T1_ --------------------------
	.section	.text._ZN2at6native29vectorized_elementwise_kernelILi2EZZZNS0_67_GLOBAL__N__bb565c37_34_ValidateCompressedIndicesKernel_cu_33a4b88b42_validate_compressed_sparse_indices_kernelILNS2_8CDimNameE1ENS2_18CUDAKernelLauncherENS2_14EmptyVecKernelENS2_8DummyVecELm0EEEvRKNS_6TensorESA_lllENKUlvE0_clEvENKUlvE_clEvEUliE_St5arrayIPcLm2EEEEviT0_T1_,"ax",@progbits
	.align	128
        .global         _ZN2at6native29vectorized_elementwise_kernelILi2EZZZNS0_67_GLOBAL__N__bb565c37_34_ValidateCompressedIndicesKernel_cu_33a4b88b42_validate_compressed_sparse_indices_kernelILNS2_8CDimNameE1ENS2_18CUDAKernelLauncherENS2_14EmptyVecKernelENS2_8DummyVecELm0EEEvRKNS_6TensorESA_lllENKUlvE0_clEvENKUlvE_clEvEUliE_St5arrayIPcLm2EEEEviT0_T1_
        .type           _ZN2at6native29vectorized_elementwise_kernelILi2EZZZNS0_67_GLOBAL__N__bb565c37_34_ValidateCompressedIndicesKernel_cu_33a4b88b42_validate_compressed_sparse_indices_kernelILNS2_8CDimNameE1ENS2_18CUDAKernelLauncherENS2_14EmptyVecKernelENS2_8DummyVecELm0EEEvRKNS_6TensorESA_lllENKUlvE0_clEvENKUlvE_clEvEUliE_St5arrayIPcLm2EEEEviT0_T1_,@function
        .size           _ZN2at6native29vectorized_elementwise_kernelILi2EZZZNS0_67_GLOBAL__N__bb565c37_34_ValidateCompressedIndicesKernel_cu_33a4b88b42_validate_compressed_sparse_indices_kernelILNS2_8CDimNameE1ENS2_18CUDAKernelLauncherENS2_14EmptyVecKernelENS2_8DummyVecELm0EEEvRKNS_6TensorESA_lllENKUlvE0_clEvENKUlvE_clEvEUliE_St5arrayIPcLm2EEEEviT0_T1_,(.L_x_32281 - _ZN2at6native29vectorized_elementwise_kernelILi2EZZZNS0_67_GLOBAL__N__bb565c37_34_ValidateCompressedIndicesKernel_cu_33a4b88b42_validate_compressed_sparse_indices_kernelILNS2_8CDimNameE1ENS2_18CUDAKernelLauncherENS2_14EmptyVecKernelENS2_8DummyVecELm0EEEvRKNS_6TensorESA_lllENKUlvE0_clEvENKUlvE_clEvEUliE_St5arrayIPcLm2EEEEviT0_T1_)
        .other          _ZN2at6native29vectorized_elementwise_kernelILi2EZZZNS0_67_GLOBAL__N__bb565c37_34_ValidateCompressedIndicesKernel_cu_33a4b88b42_validate_compressed_sparse_indices_kernelILNS2_8CDimNameE1ENS2_18CUDAKernelLauncherENS2_14EmptyVecKernelENS2_8DummyVecELm0EEEvRKNS_6TensorESA_lllENKUlvE0_clEvENKUlvE_clEvEUliE_St5arrayIPcLm2EEEEviT0_T1_,@"STO_CUDA_ENTRY STV_DEFAULT"
_ZN2at6native29vectorized_elementwise_kernelILi2EZZZNS0_67_GLOBAL__N__bb565c37_34_ValidateCompressedIndicesKernel_cu_33a4b88b42_validate_compressed_sparse_indices_kernelILNS2_8CDimNameE1ENS2_18CUDAKernelLauncherENS2_14EmptyVecKernelENS2_8DummyVecELm0EEEvRKNS_6TensorESA_lllENKUlvE0_clEvENKUlvE_clEvEUliE_St5arrayIPcLm2EEEEviT0_T1_:
.text._ZN2at6native29vectorized_elementwise_kernelILi2EZZZNS0_67_GLOBAL__N__bb565c37_34_ValidateCompressedIndicesKernel_cu_33a4b88b42_validate_compressed_sparse_indices_kernelILNS2_8CDimNameE1ENS2_18CUDAKernelLauncherENS2_14EmptyVecKernelENS2_8DummyVecELm0EEEvRKNS_6TensorESA_lllENKUlvE0_clEvENKUlvE_clEvEUliE_St5arrayIPcLm2EEEEviT0_T1_:
        /* <DEDUP_REMOVED lines=10> */
[----:B------:R-:W-:Y:S01]  /*00a0*/  ULDC UR4, c[0x0][0x220] ;  /* 0x0000880000047ab9 */ /* 0x000fe20000000800 */
[----:B------:R-:W-:Y:S01]  /*00b0*/  ULDC.64 UR6, c[0x4][0x138] ;  /* 0x01004e0000067ab9 */ /* 0x000fe20000000a00 */
[----:B-1----:R-:W-:-:S04]  /*00c0*/  IMAD.WIDE R4, R27, 0x4, R4 ;  /* 0x000000041b047825 */ /* 0x002fc800078e0204 */
[----:B0-----:R-:W-:-:S05]  /*00d0*/  IMAD.WIDE.U32 R4, R2, 0x8, R4 ;  /* 0x0000000802047825 */ /* 0x001fca00078e0004 */
[----:B------:R-:W2:Y:S04]  /*00e0*/  LDG.E.64 R24, desc[UR36][R4.64] ;  /* 0x0000002404187981 */ /* 0x000ea8000c1e1b00 */
[----:B------:R0:W5:Y:S04]  /*00f0*/  LDG.E.64 R16, desc[UR36][R4.64+0x400] ;  /* 0x0004002404107981 */ /* 0x000168000c1e1b00 */
[----:B------:R0:W5:Y:S04]  /*0100*/  LDG.E.64 R18, desc[UR36][R4.64+0x800] ;  /* 0x0008002404127981 */ /* 0x000168000c1e1b00 */
[----:B------:R0:W5:Y:S01]  /*0110*/  LDG.E.64 R22, desc[UR36][R4.64+0xc00] ;  /* 0x000c002404167981 */ /* 0x000162000c1e1b00 */
[----:B------:R-:W-:Y:S01]  /*0120*/  ISETP.NE.U32.AND P1, PT, RZ, UR6, PT ;  /* 0x00000006ff007c0c */ /* 0x000fe2000bf25070 */
[----:B------:R-:W-:Y:S03]  /*0130*/  BSSY B6, `(.L_x_9612) ;  /* 0x0000016000067945 */ /* 0x000fe60003800000 */
[----:B------:R-:W-:-:S02]  /*0140*/  ISETP.NE.AND.EX P1, PT, RZ, UR7, PT, P1 ;  /* 0x00000007ff007c0c */ /* 0x000fc4000bf25310 */
[----:B--2---:R-:W-:Y:S01]  /*0150*/  ISETP.GE.AND P0, PT, R24, UR4, PT ;  /* 0x0000000418007c0c */ /* 0x004fe2000bf06270 */
[----:B------:R-:W-:-:S03]  /*0160*/  ULDC UR4, c[0x0][0x218] ;  /* 0x0000860000047ab9 */ /* 0x000fc60000000800 */
[----:B------:R-:W-:-:S13]  /*0170*/  ISETP.GE.AND P0, PT, R24, UR4, !P0 ;  /* 0x0000000418007c0c */ /* 0x000fda000c706270 */
[----:B0-----:R-:W-:Y:S05]  /*0180*/  @P0 BRA P1, `(.L_x_9613) ;  /* 0x0000000000400947 */ /* 0x001fea0000800000 */
        /* <DEDUP_REMOVED lines=15> */
[----:B0----5:R-:W-:Y:S05]  /*0280*/  CALL.ABS.NOINC R14 ;  /* 0x000000000e007343 */ /* 0x021fea0003c00000 */
.L_x_9613:
[----:B------:R-:W-:Y:S05]  /*0290*/  BSYNC B6 ;  /* 0x0000000000067941 */ /* 0x000fea0003800000 */
.L_x_9612:
[----:B------:R-:W-:Y:S01]  /*02a0*/  ULDC UR4, c[0x0][0x220] ;  /* 0x0000880000047ab9 */ /* 0x000fe20000000800 */
[----:B------:R-:W-:Y:S01]  /*02b0*/  ULDC.64 UR6, c[0x4][0x138] ;  /* 0x01004e0000067ab9 */ /* 0x000fe20000000a00 */
[C---:B------:R-:W-:Y:S01]  /*02c0*/  ISETP.GE.AND P0, PT, R25.reuse, UR4, PT ;  /* 0x0000000419007c0c */ /* 0x040fe2000bf06270 */
        /* <DEDUP_REMOVED lines=22> */
.L_x_9615:
[----:B------:R-:W-:Y:S05]  /*0430*/  BSYNC B6 ;  /* 0x0000000000067941 */ /* 0x000fea0003800000 */
.L_x_9614:
[----:B------:R-:W-:Y:S01]  /*0440*/  ULDC UR4, c[0x0][0x220] ;  /* 0x0000880000047ab9 */ /* 0x000fe20000000800 */
[----:B------:R-:W-:Y:S01]  /*0450*/  ULDC.64 UR6, c[0x4][0x138] ;  /* 0x01004e0000067ab9 */ /* 0x000fe20000000a00 */
[C---:B-----5:R-:W-:Y:S01]  /*0460*/  ISETP.GE.AND P0, PT, R16.reuse, UR4, PT ;  /* 0x0000000410007c0c */ /* 0x060fe2000bf06270 */
        /* <DEDUP_REMOVED lines=22> */
.L_x_9617:
[----:B------:R-:W-:Y:S05]  /*05d0*/  BSYNC B6 ;  /* 0x0000000000067941 */ /* 0x000fea0003800000 */
.L_x_9616:
        /* <DEDUP_REMOVED lines=25> */
.L_x_9619:
[----:B------:R-:W-:Y:S05]  /*0770*/  BSYNC B6 ;  /* 0x0000000000067941 */ /* 0x000fea0003800000 */
.L_x_9618:
        /* <DEDUP_REMOVED lines=25> */
.L_x_9621:
[----:B------:R-:W-:Y:S05]  /*0910*/  BSYNC B6 ;  /* 0x0000000000067941 */ /* 0x000fea0003800000 */
.L_x_9620:
        /* <DEDUP_REMOVED lines=25> */
.L_x_9623:
[----:B------:R-:W-:Y:S05]  /*0ab0*/  BSYNC B6 ;  /* 0x0000000000067941 */ /* 0x000fea0003800000 */
.L_x_9622:
        /* <DEDUP_REMOVED lines=25> */
.L_x_9625:
[----:B------:R-:W-:Y:S05]  /*0c50*/  BSYNC B6 ;  /* 0x0000000000067941 */ /* 0x000fea0003800000 */
.L_x_9624:
        /* <DEDUP_REMOVED lines=25> */
.L_x_9627:
[----:B------:R-:W-:Y:S05]  /*0df0*/  BSYNC B6 ;  /* 0x0000000000067941 */ /* 0x000fea0003800000 */
.L_x_9626:
[----:B------:R-:W0:Y:S02]  /*0e00*/  LDC.64 R4, c[0x0][0x230] ;  /* 0x00008c00ff047b82 */ /* 0x000e240000000a00 */
[----:B0-----:R-:W-:-:S04]  /*0e10*/  IMAD.WIDE.U32 R4, R27, 0x4, R4 ;  /* 0x000000041b047825 */ /* 0x001fc800078e0004 */
[----:B------:R-:W-:-:S05]  /*0e20*/  IMAD.WIDE R4, R2, 0x8, R4 ;  /* 0x0000000802047825 */ /* 0x000fca00078e0204 */
[----:B------:R-:W-:Y:S04]  /*0e30*/  STG.E.64 desc[UR36][R4.64], RZ ;  /* 0x000000ff04007986 */ /* 0x000fe8000c101b24 */
[----:B------:R-:W-:Y:S04]  /*0e40*/  STG.E.64 desc[UR36][R4.64+0x400], RZ ;  /* 0x000400ff04007986 */ /* 0x000fe8000c101b24 */
[----:B------:R-:W-:Y:S04]  /*0e50*/  STG.E.64 desc[UR36][R4.64+0x800], RZ ;  /* 0x000800ff04007986 */ /* 0x000fe8000c101b24 */
[----:B------:R-:W-:Y:S01]  /*0e60*/  STG.E.64 desc[UR36][R4.64+0xc00], RZ ;  /* 0x000c00ff04007986 */ /* 0x000fe2000c101b24 */
[----:B------:R-:W-:Y:S05]  /*0e70*/  EXIT ;  /* 0x000000000000794d */ /* 0x000fea0003800000 */
.L_x_9611:
[----:B------:R-:W0:Y:S01]  /*0e80*/  S2R R16, SR_TID.X ;  /* 0x0000000000107919 */ /* 0x000e220000002100 */
[----:B------:R-:W-:Y:S01]  /*0e90*/  IMAD.MOV.U32 R2, RZ, RZ, RZ ;  /* 0x000000ffff027224 */ /* 0x000fe200078e00ff */
[----:B------:R-:W-:Y:S01]  /*0ea0*/  ULDC UR4, c[0x0][0x220] ;  /* 0x0000880000047ab9 */ /* 0x000fe20000000800 */
[----:B------:R-:W-:Y:S01]  /*0eb0*/  IMAD.MOV.U32 R24, RZ, RZ, RZ ;  /* 0x000000ffff187224 */ /* 0x000fe200078e00ff */
[----:B------:R-:W-:Y:S01]  /*0ec0*/  ULDC.64 UR6, c[0x4][0x138] ;  /* 0x01004e0000067ab9 */ /* 0x000fe20000000a00 */
[----:B0-----:R-:W-:Y:S01]  /*0ed0*/  ISETP.GE.AND P6, PT, R16, R25, PT ;  /* 0x000000191000720c */ /* 0x001fe20003fc6270 */
[----:B------:R-:W-:-:S03]  /*0ee0*/  IMAD.MOV.U32 R20, RZ, RZ, R16 ;  /* 0x000000ffff147224 */ /* 0x000fc600078e0010 */
[----:B------:R-:W-:-:S09]  /*0ef0*/  P2R R0, PR, RZ, 0x40 ;  /* 0x00000040ff007803 */ /* 0x000fd20000000000 */
[----:B------:R-:W-:Y:S01]  /*0f00*/  @!P6 IADD3 R20, R16, 0x80, RZ ;  /* 0x000000801014e810 */ /* 0x000fe20007ffe0ff */
[----:B------:R-:W0:Y:S03]  /*0f10*/  @!P6 LDC.64 R18, c[0x0][0x238] ;  /* 0x00008e00ff12eb82 */ /* 0x000e260000000a00 */
[----:B------:R-:W-:-:S13]  /*0f20*/  ISETP.GE.AND P5, PT, R20, R25, PT ;  /* 0x000000191400720c */ /* 0x000fda0003fa6270 */
[----:B------:R-:W-:Y:S01]  /*0f30*/  @!P5 IMAD.IADD R3, R27, 0x1, R20 ;  /* 0x000000011b03d824 */ /* 0x000fe200078e0214 */
[----:B------:R-:W1:Y:S01]  /*0f40*/  @!P5 LDC.64 R4, c[0x0][0x238] ;  /* 0x00008e00ff04db82 */ /* 0x000e620000000a00 */
[----:B------:R-:W-:-:S05]  /*0f50*/  @!P5 VIADD R20, R20, 0x80 ;  /* 0x000000801414d836 */ /* 0x000fca0000000000 */
[----:B------:R-:W-:-:S13]  /*0f60*/  ISETP.GE.AND P4, PT, R20, R25, PT ;  /* 0x000000191400720c */ /* 0x000fda0003f86270 */
[C---:B------:R-:W-:Y:S01]  /*0f70*/  @!P4 IMAD.IADD R29, R27.reuse, 0x1, R20 ;  /* 0x000000011b1dc824 */ /* 0x040fe200078e0214 */
[----:B------:R-:W-:Y:S01]  /*0f80*/  @!P6 IADD3 R0, R27, R16, RZ ;  /* 0x000000101b00e210 */ /* 0x000fe20007ffe0ff */
[----:B------:R-:W-:Y:S01]  /*0f90*/  @!P4 VIADD R20, R20, 0x80 ;  /* 0x000000801414c836 */ /* 0x000fe20000000000 */
[----:B------:R-:W2:Y:S01]  /*0fa0*/  @!P4 LDC.64 R14, c[0x0][0x238] ;  /* 0x00008e00ff0ecb82 */ /* 0x000ea20000000a00 */
[----:B-1----:R-:W-:-:S03]  /*0fb0*/  @!P5 IMAD.WIDE.U32 R4, R3, 0x4, R4 ;  /* 0x000000040304d825 */ /* 0x002fc600078e0004 */
[CC--:B------:R-:W-:Y:S02]  /*0fc0*/  ISETP.GE.AND P3, PT, R20.reuse, R25.reuse, PT ;  /* 0x000000191400720c */ /* 0x0c0fe40003f66270 */
[----:B------:R1:W5:Y:S11]  /*0fd0*/  @!P5 LDG.E R2, desc[UR36][R4.64] ;  /* 0x000000240402d981 */ /* 0x000376000c1e1900 */
[----:B------:R-:W-:Y:S01]  /*0fe0*/  @!P3 IADD3 R23, R27, R20, RZ ;  /* 0x000000141b17b210 */ /* 0x000fe20007ffe0ff */
[----:B------:R-:W-:Y:S01]  /*0ff0*/  @!P3 VIADD R20, R20, 0x80 ;  /* 0x000000801414b836 */ /* 0x000fe20000000000 */
[----:B------:R-:W3:Y:S04]  /*1000*/  @!P3 LDC.64 R10, c[0x0][0x238] ;  /* 0x00008e00ff0abb82 */ /* 0x000ee80000000a00 */
[----:B------:R-:W-:-:S13]  /*1010*/  ISETP.GE.AND P2, PT, R20, R25, PT ;  /* 0x000000191400720c */ /* 0x000fda0003f46270 */
[----:B------:R-:W-:Y:S01]  /*1020*/  @!P2 IMAD.IADD R21, R27, 0x1, R20 ;  /* 0x000000011b15a824 */ /* 0x000fe200078e0214 */
[----:B------:R-:W4:Y:S01]  /*1030*/  @!P2 LDC.64 R8, c[0x0][0x238] ;  /* 0x00008e00ff08ab82 */ /* 0x000f220000000a00 */
[----:B------:R-:W-:-:S05]  /*1040*/  @!P2 VIADD R20, R20, 0x80 ;  /* 0x000000801414a836 */ /* 0x000fca0000000000 */
[----:B------:R-:W-:-:S13]  /*1050*/  ISETP.GE.AND P1, PT, R20, R25, PT ;  /* 0x000000191400720c */ /* 0x000fda0003f26270 */
[----:B------:R-:W-:Y:S01]  /*1060*/  @!P1 IMAD.IADD R17, R27, 0x1, R20 ;  /* 0x000000011b119824 */ /* 0x000fe200078e0214 */
[----:B------:R-:W-:Y:S01]  /*1070*/  @!P1 IADD3 R20, R20, 0x80, RZ ;  /* 0x0000008014149810 */ /* 0x000fe20007ffe0ff */
[----:B0-----:R-:W-:Y:S01]  /*1080*/  @!P6 IMAD.WIDE.U32 R18, R0, 0x4, R18 ;  /* 0x000000040012e825 */ /* 0x001fe200078e0012 */
[----:B------:R-:W0:Y:S02]  /*1090*/  @!P1 LDC.64 R6, c[0x0][0x238] ;  /* 0x00008e00ff069b82 */ /* 0x000e240000000a00 */
[----:B------:R-:W-:Y:S01]  /*10a0*/  ISETP.GE.AND P0, PT, R20, R25, PT ;  /* 0x000000191400720c */ /* 0x000fe20003f06270 */
[----:B------:R-:W-:-:S06]  /*10b0*/  IMAD.MOV.U32 R0, RZ, RZ, RZ ;  /* 0x000000ffff007224 */ /* 0x000fcc00078e00ff */
[----:B------:R4:W4:Y:S06]  /*10c0*/  @!P6 LDG.E R0, desc[UR36][R18.64] ;  /* 0x000000241200e981 */ /* 0x00092c000c1e1900 */
[----:B------:R-:W-:Y:S01]  /*10d0*/  @!P0 IMAD.IADD R3, R27, 0x1, R20 ;  /* 0x000000011b038824 */ /* 0x000fe200078e0214 */
[----:B-1----:R-:W1:Y:S01]  /*10e0*/  @!P0 LDC.64 R4, c[0x0][0x238] ;  /* 0x00008e00ff048b82 */ /* 0x002e620000000a00 */
[----:B------:R-:W-:-:S05]  /*10f0*/  @!P0 VIADD R20, R20, 0x80 ;  /* 0x0000008014148836 */ /* 0x000fca0000000000 */
[----:B------:R-:W-:-:S13]  /*1100*/  ISETP.GE.AND P5, PT, R20, R25, PT ;  /* 0x000000191400720c */ /* 0x000fda0003fa6270 */
[----:B------:R-:W1:Y:S01]  /*1110*/  @!P5 LDC.64 R12, c[0x0][0x238] ;  /* 0x00008e00ff0cdb82 */ /* 0x000e620000000a00 */
[----:B0-----:R-:W-:Y:S01]  /*1120*/  @!P1 IMAD.WIDE.U32 R6, R17, 0x4, R6 ;  /* 0x0000000411069825 */ /* 0x001fe200078e0006 */
[----:B------:R-:W-:-:S03]  /*1130*/  HFMA2.MMA R17, -RZ, RZ, 0, 0 ;  /* 0x00000000ff117435 */ /* 0x000fc600000001ff */
[----:B--2---:R-:W-:-:S04]  /*1140*/  @!P4 IMAD.WIDE.U32 R14, R29, 0x4, R14 ;  /* 0x000000041d0ec825 */ /* 0x004fc800078e000e */
[----:B------:R-:W-:Y:S01]  /*1150*/  @!P5 IMAD.IADD R29, R27, 0x1, R20 ;  /* 0x000000011b1dd824 */ /* 0x000fe200078e0214 */
[----:B------:R0:W5:Y:S01]  /*1160*/  @!P4 LDG.E R24, desc[UR36][R14.64] ;  /* 0x000000240e18c981 */ /* 0x000162000c1e1900 */
[----:B---3--:R-:W-:Y:S01]  /*1170*/  @!P3 IMAD.WIDE.U32 R10, R23, 0x4, R10 ;  /* 0x00000004170ab825 */ /* 0x008fe200078e000a */
[----:B------:R-:W-:-:S03]  /*1180*/  CS2R R22, SRZ ;  /* 0x0000000000167805 */ /* 0x000fc6000001ff00 */
[----:B----4-:R-:W-:-:S03]  /*1190*/  @!P2 IMAD.WIDE.U32 R8, R21, 0x4, R8 ;  /* 0x000000041508a825 */ /* 0x010fc600078e0008 */
[----:B------:R0:W5:Y:S04]  /*11a0*/  @!P3 LDG.E R23, desc[UR36][R10.64] ;  /* 0x000000240a17b981 */ /* 0x000168000c1e1900 */
[----:B------:R0:W5:Y:S01]  /*11b0*/  @!P2 LDG.E R22, desc[UR36][R8.64] ;  /* 0x000000240816a981 */ /* 0x000162000c1e1900 */
[----:B-1----:R-:W-:-:S05]  /*11c0*/  @!P5 IMAD.WIDE.U32 R12, R29, 0x4, R12 ;  /* 0x000000041d0cd825 */ /* 0x002fca00078e000c */
[----:B------:R0:W5:Y:S01]  /*11d0*/  @!P5 LDG.E R17, desc[UR36][R12.64] ;  /* 0x000000240c11d981 */ /* 0x000162000c1e1900 */
[----:B------:R-:W-:Y:S01]  /*11e0*/  CS2R R18, SRZ ;  /* 0x0000000000127805 */ /* 0x000fe2000001ff00 */
[----:B------:R-:W-:-:S05]  /*11f0*/  @!P0 IMAD.WIDE.U32 R4, R3, 0x4, R4 ;  /* 0x0000000403048825 */ /* 0x000fca00078e0004 */
[----:B------:R0:W5:Y:S04]  /*1200*/  @!P0 LDG.E R18, desc[UR36][R4.64] ;  /* 0x0000002404128981 */ /* 0x000168000c1e1900 */
[----:B------:R0:W5:Y:S01]  /*1210*/  @!P1 LDG.E R19, desc[UR36][R6.64] ;  /* 0x0000002406139981 */ /* 0x000162000c1e1900 */
[----:B------:R-:W-:Y:S01]  /*1220*/  ISETP.NE.U32.AND P1, PT, RZ, UR6, PT ;  /* 0x00000006ff007c0c */ /* 0x000fe2000bf25070 */
[----:B------:R-:W-:Y:S01]  /*1230*/  BSSY B6, `(.L_x_9628) ;  /* 0x0000017000067945 */ /* 0x000fe20003800000 */
[----:B------:R-:W-:Y:S01]  /*1240*/  ISETP.GE.AND P0, PT, R0, UR4, PT ;  /* 0x0000000400007c0c */ /* 0x000fe2000bf06270 */
[----:B------:R-:W-:-:S03]  /*1250*/  ULDC UR4, c[0x0][0x218] ;  /* 0x0000860000047ab9 */ /* 0x000fc60000000800 */
[----:B------:R-:W-:-:S04]  /*1260*/  ISETP.GE.AND P0, PT, R0, UR4, !P0 ;  /* 0x0000000400007c0c */ /* 0x000fc8000c706270 */
[----:B------:R-:W-:-:S04]  /*1270*/  ISETP.NE.AND.EX P0, PT, RZ, UR7, P0, P1 ;  /* 0x00000007ff007c0c */ /* 0x000fc80008705310 */
[----:B------:R-:W-:-:S13]  /*1280*/  ISETP.GE.OR P0, PT, R16, R25, P0 ;  /* 0x000000191000720c */ /* 0x000fda0000706670 */
[----:B0-----:R-:W-:Y:S05]  /*1290*/  @P0 BRA `(.L_x_9629) ;  /* 0x0000000000400947 */ /* 0x001fea0003800000 */
[----:B------:R-:W-:Y:S01]  /*12a0*/  MOV R14, 0x0 ;  /* 0x00000000000e7802 */ /* 0x000fe20000000f00 */
[----:B------:R-:W-:Y:S01]  /*12b0*/  ULDC.64 UR4, c[0x4][0x128] ;  /* 0x01004a0000047ab9 */ /* 0x000fe20000000a00 */
[----:B------:R-:W-:Y:S01]  /*12c0*/  ULDC.64 UR6, c[0x4][0x8] ;  /* 0x0100020000067ab9 */ /* 0x000fe20000000a00 */
[----:B------:R-:W-:Y:S01]  /*12d0*/  IMAD.U32 R4, RZ, RZ, UR4 ;  /* 0x00000004ff047e24 */ /* 0x000fe2000f8e00ff */
[----:B------:R-:W-:Y:S01]  /*12e0*/  MOV R12, 0x1 ;  /* 0x00000001000c7802 */ /* 0x000fe20000000f00 */
        /* <DEDUP_REMOVED lines=10> */
[----:B0----5:R-:W-:Y:S05]  /*1390*/  CALL.ABS.NOINC R14 ;  /* 0x000000000e007343 */ /* 0x021fea0003c00000 */
.L_x_9629:
[----:B------:R-:W-:Y:S05]  /*13a0*/  BSYNC B6 ;  /* 0x0000000000067941 */ /* 0x000fea0003800000 */
.L_x_9628:
[----:B------:R-:W-:Y:S01]  /*13b0*/  ULDC UR4, c[0x0][0x220] ;  /* 0x0000880000047ab9 */ /* 0x000fe20000000800 */
[----:B------:R-:W-:Y:S01]  /*13c0*/  ULDC.64 UR6, c[0x4][0x138] ;  /* 0x01004e0000067ab9 */ /* 0x000fe20000000a00 */
[C---:B-----5:R-:W-:Y:S01]  /*13d0*/  ISETP.GE.AND P0, PT, R2.reuse, UR4, PT ;  /* 0x0000000402007c0c */ /* 0x060fe2000bf06270 */
        /* <DEDUP_REMOVED lines=24> */
.L_x_9631:
[----:B------:R-:W-:Y:S05]  /*1560*/  BSYNC B6 ;  /* 0x0000000000067941 */ /* 0x000fea0003800000 */
.L_x_9630:
        /* <DEDUP_REMOVED lines=27> */
.L_x_9633:
[----:B------:R-:W-:Y:S05]  /*1720*/  BSYNC B6 ;  /* 0x0000000000067941 */ /* 0x000fea0003800000 */
.L_x_9632:
        /* <DEDUP_REMOVED lines=27> */
.L_x_9635:
[----:B------:R-:W-:Y:S05]  /*18e0*/  BSYNC B6 ;  /* 0x0000000000067941 */ /* 0x000fea0003800000 */
.L_x_9634:
        /* <DEDUP_REMOVED lines=27> */
.L_x_9637:
[----:B------:R-:W-:Y:S05]  /*1aa0*/  BSYNC B6 ;  /* 0x0000000000067941 */ /* 0x000fea0003800000 */
.L_x_9636:
        /* <DEDUP_REMOVED lines=27> */
.L_x_9639:
[----:B------:R-:W-:Y:S05]  /*1c60*/  BSYNC B6 ;  /* 0x0000000000067941 */ /* 0x000fea0003800000 */
.L_x_9638:
        /* <DEDUP_REMOVED lines=27> */
.L_x_9641:
[----:B------:R-:W-:Y:S05]  /*1e20*/  BSYNC B6 ;  /* 0x0000000000067941 */ /* 0x000fea0003800000 */
.L_x_9640:
        /* <DEDUP_REMOVED lines=27> */
.L_x_9643:
[----:B------:R-:W-:Y:S05]  /*1fe0*/  BSYNC B6 ;  /* 0x0000000000067941 */ /* 0x000fea0003800000 */
.L_x_9642:
        /* <DEDUP_REMOVED lines=9> */
[----:B------:R0:W-:Y:S01]  /*2080*/  @!P6 STG.E desc[UR36][R4.64], RZ ;  /* 0x000000ff0400e986 */ /* 0x0001e2000c101924 */
[----:B------:R-:W-:Y:S05]  /*2090*/  @P0 BRA `(.L_x_9646) ;  /* 0x0000000000300947 */ /* 0x000fea0003800000 */
[----:B------:R-:W1:Y:S01]  /*20a0*/  LDC.64 R2, c[0x0][0x230] ;  /* 0x00008c00ff027b82 */ /* 0x000e620000000a00 */
[----:B0-----:R-:W-:Y:S02]  /*20b0*/  IMAD.IADD R5, R27, 0x1, R16 ;  /* 0x000000011b057824 */ /* 0x001fe400078e0210 */
[----:B------:R-:W-:-:S05]  /*20c0*/  VIADD R16, R16, 0x80 ;  /* 0x0000008010107836 */ /* 0x000fca0000000000 */
[----:B------:R-:W-:Y:S01]  /*20d0*/  ISETP.GE.AND P0, PT, R16, R25, PT ;  /* 0x000000191000720c */ /* 0x000fe20003f06270 */
[----:B-1----:R-:W-:-:S05]  /*20e0*/  IMAD.WIDE.U32 R2, R5, 0x4, R2 ;  /* 0x0000000405027825 */ /* 0x002fca00078e0002 */
[----:B------:R0:W-:Y:S07]  /*20f0*/  STG.E desc[UR36][R2.64], RZ ;  /* 0x000000ff02007986 */ /* 0x0001ee000c101924 */
[----:B------:R-:W-:Y:S05]  /*2100*/  @P0 BRA `(.L_x_9647) ;  /* 0x0000000000300947 */ /* 0x000fea0003800000 */
[----:B0-----:R-:W0:Y:S01]  /*2110*/  LDC.64 R2, c[0x0][0x230] ;  /* 0x00008c00ff027b82 */ /* 0x001e220000000a00 */
[----:B------:R-:W-:Y:S01]  /*2120*/  IADD3 R5, R27, R16, RZ ;  /* 0x000000101b057210 */ /* 0x000fe20007ffe0ff */
[----:B------:R-:W-:-:S04]  /*2130*/  VIADD R16, R16, 0x80 ;  /* 0x0000008010107836 */ /* 0x000fc80000000000 */
[----:B0-----:R-:W-:-:S05]  /*2140*/  IMAD.WIDE.U32 R2, R5, 0x4, R2 ;  /* 0x0000000405027825 */ /* 0x001fca00078e0002 */
[----:B------:R1:W-:Y:S02]  /*2150*/  STG.E desc[UR36][R2.64], RZ ;  /* 0x000000ff02007986 */ /* 0x0003e4000c101924 */
.L_x_9646:
[----:B------:R-:W-:-:S13]  /*2160*/  ISETP.GE.AND P0, PT, R16, R25, PT ;  /* 0x000000191000720c */ /* 0x000fda0003f06270 */
[----:B------:R-:W-:Y:S05]  /*2170*/  @P0 BRA `(.L_x_9648) ;  /* 0x0000000000300947 */ /* 0x000fea0003800000 */
[----:B-1----:R-:W1:Y:S01]  /*2180*/  LDC.64 R2, c[0x0][0x230] ;  /* 0x00008c00ff027b82 */ /* 0x002e620000000a00 */
[----:B0-----:R-:W-:Y:S02]  /*2190*/  IMAD.IADD R5, R27, 0x1, R16 ;  /* 0x000000011b057824 */ /* 0x001fe400078e0210 */
[----:B------:R-:W-:Y:S02]  /*21a0*/  VIADD R16, R16, 0x80 ;  /* 0x0000008010107836 */ /* 0x000fe40000000000 */
[----:B-1----:R-:W-:-:S05]  /*21b0*/  IMAD.WIDE.U32 R2, R5, 0x4, R2 ;  /* 0x0000000405027825 */ /* 0x002fca00078e0002 */
[----:B------:R1:W-:Y:S02]  /*21c0*/  STG.E desc[UR36][R2.64], RZ ;  /* 0x000000ff02007986 */ /* 0x0003e4000c101924 */
.L_x_9647:
[----:B------:R-:W-:-:S13]  /*21d0*/  ISETP.GE.AND P0, PT, R16, R25, PT ;  /* 0x000000191000720c */ /* 0x000fda0003f06270 */
[----:B------:R-:W-:Y:S05]  /*21e0*/  @P0 BRA `(.L_x_9649) ;  /* 0x0000000000340947 */ /* 0x000fea0003800000 */
[----:B01----:R-:W0:Y:S01]  /*21f0*/  LDC.64 R2, c[0x0][0x230] ;  /* 0x00008c00ff027b82 */ /* 0x003e220000000a00 */
[----:B------:R-:W-:Y:S01]  /*2200*/  IADD3 R5, R27, R16, RZ ;  /* 0x000000101b057210 */ /* 0x000fe20007ffe0ff */
[----:B------:R-:W-:-:S04]  /*2210*/  VIADD R16, R16, 0x80 ;  /* 0x0000008010107836 */ /* 0x000fc80000000000 */
[----:B0-----:R-:W-:-:S05]  /*2220*/  IMAD.WIDE.U32 R2, R5, 0x4, R2 ;  /* 0x0000000405027825 */ /* 0x001fca00078e0002 */
[----:B------:R2:W-:Y:S02]  /*2230*/  STG.E desc[UR36][R2.64], RZ ;  /* 0x000000ff02007986 */ /* 0x0005e4000c101924 */
.L_x_9648:
[----:B------:R-:W-:-:S13]  /*2240*/  ISETP.GE.AND P0, PT, R16, R25, PT ;  /* 0x000000191000720c */ /* 0x000fda0003f06270 */
[----:B------:R-:W-:Y:S05]  /*2250*/  @P0 BREAK B1 ;  /* 0x0000000000010942 */ /* 0x000fea0003800000 */
[----:B------:R-:W-:Y:S05]  /*2260*/  @P0 BRA `(.L_x_9650) ;  /* 0x0000000000300947 */ /* 0x000fea0003800000 */
[----:B-12---:R-:W1:Y:S01]  /*2270*/  LDC.64 R2, c[0x0][0x230] ;  /* 0x00008c00ff027b82 */ /* 0x006e620000000a00 */
[----:B0-----:R-:W-:Y:S02]  /*2280*/  IMAD.IADD R5, R27, 0x1, R16 ;  /* 0x000000011b057824 */ /* 0x001fe400078e0210 */
[----:B------:R-:W-:Y:S02]  /*2290*/  VIADD R16, R16, 0x80 ;  /* 0x0000008010107836 */ /* 0x000fe40000000000 */
[----:B-1----:R-:W-:-:S05]  /*22a0*/  IMAD.WIDE.U32 R2, R5, 0x4, R2 ;  /* 0x0000000405027825 */ /* 0x002fca00078e0002 */
[----:B------:R2:W-:Y:S02]  /*22b0*/  STG.E desc[UR36][R2.64], RZ ;  /* 0x000000ff02007986 */ /* 0x0005e4000c101924 */
.L_x_9649:
[----:B------:R-:W-:Y:S05]  /*22c0*/  BSYNC B1 ;  /* 0x0000000000017941 */ /* 0x000fea0003800000 */
.L_x_9645:
[----:B------:R-:W-:-:S13]  /*22d0*/  ISETP.GE.AND P0, PT, R16, R25, PT ;  /* 0x000000191000720c */ /* 0x000fda0003f06270 */
[----:B012---:R-:W0:Y:S01]  /*22e0*/  @!P0 LDC.64 R2, c[0x0][0x230] ;  /* 0x00008c00ff028b82 */ /* 0x007e220000000a00 */
[----:B------:R-:W-:Y:S01]  /*22f0*/  @!P0 IADD3 R5, R27, R16, RZ ;  /* 0x000000101b058210 */ /* 0x000fe20007ffe0ff */
[----:B------:R-:W-:-:S04]  /*2300*/  @!P0 VIADD R16, R16, 0x80 ;  /* 0x0000008010108836 */ /* 0x000fc80000000000 */
[----:B0-----:R-:W-:-:S05]  /*2310*/  @!P0 IMAD.WIDE.U32 R2, R5, 0x4, R2 ;  /* 0x0000000405028825 */ /* 0x001fca00078e0002 */
[----:B------:R3:W-:Y:S02]  /*2320*/  @!P0 STG.E desc[UR36][R2.64], RZ ;  /* 0x000000ff02008986 */ /* 0x0007e4000c101924 */
.L_x_9650:
[----:B------:R-:W-:Y:S05]  /*2330*/  BSYNC B0 ;  /* 0x0000000000007941 */ /* 0x000fea0003800000 */
.L_x_9644:
[----:B------:R-:W-:-:S13]  /*2340*/  ISETP.GE.AND P0, PT, R16, R25, PT ;  /* 0x000000191000720c */ /* 0x000fda0003f06270 */
[----:B------:R-:W-:Y:S05]  /*2350*/  @P0 EXIT ;  /* 0x000000000000094d */ /* 0x000fea0003800000 */
[----:B-123--:R-:W1:Y:S01]  /*2360*/  LDC.64 R2, c[0x0][0x230] ;  /* 0x00008c00ff027b82 */ /* 0x00ee620000000a00 */
[----:B------:R-:W-:-:S04]  /*2370*/  IMAD.IADD R27, R27, 0x1, R16 ;  /* 0x000000011b1b7824 */ /* 0x000fc800078e0210 */
[----:B-1----:R-:W-:-:S05]  /*2380*/  IMAD.WIDE.U32 R2, R27, 0x4, R2 ;  /* 0x000000041b027825 */ /* 0x002fca00078e0002 */
[----:B------:R-:W-:Y:S01]  /*2390*/  STG.E desc[UR36][R2.64], RZ ;  /* 0x000000ff02007986 */ /* 0x000fe2000c101924 */
[----:B------:R-:W-:Y:S05]  /*23a0*/  EXIT ;  /* 0x000000000000794d */ /* 0x000fea0003800000 */
.L_x_9651:
        /* <DEDUP_REMOVED lines=13> */
.L_x_32281:


//--------------------- .text._ZN2at6native29vectorized_elementwise_kernelILi4EZZZNS0_67_GLOBAL__N__bb565c37_34_ValidateCompressedIndicesKernel_cu_33a4b88b42_validate_compressed_sparse_indices_kernelILNS2_8CDimNameE1ENS2_18CUDAKernelLauncherENS2_14EmptyVecKernelENS2_8DummyVecELm0EEEvRKNS_6TensorESA_lllENKUlvE0_clEvENKUlvE_clEvEUliE_St5arrayIPcLm2EEEEviT0_T1_ --------------------------
	.section	.text._ZN2at6native29vectorized_elementwise_kernelILi4EZZZNS0_67_GLOBAL__N__bb565c37_34_ValidateCompressedIndicesKernel_cu_33a4b88b42_validate_compressed_sparse_indices_kernelILNS2_8CDimNameE1ENS2_18CUDAKernelLauncherENS2_14EmptyVecKernelENS2_8DummyVecELm0EEEvRKNS_6TensorESA_lllENKUlvE0_clEvENKUlvE_clEvEUliE_St5arrayIPcLm2EEEEviT0_T1_,"ax",@progbits
	.align	128
        .global         _ZN2at6native29vectorized_elementwise_kernelILi4EZZZNS0_67_GLOBAL__N__bb565c37_34_ValidateCompressedIndicesKernel_cu_33a4b88b42_validate_compressed_sparse_indices_kernelILNS2_8CDimNameE1ENS2_18CUDAKernelLauncherENS2_14EmptyVecKernelENS2_8DummyVecELm0EEEvRKNS_6TensorESA_lllENKUlvE0_clEvENKUlvE_clEvEUliE_St5arrayIPcLm2EEEEviT0_T1_
        .type           _ZN2at6native29vectorized_elementwise_kernelILi4EZZZNS0_67_GLOBAL__N__bb565c37_34_ValidateCompressedIndicesKernel_cu_33a4b88b42_validate_compressed_sparse_indices_kernelILNS2_8CDimNameE1ENS2_18CUDAKernelLauncherENS2_14EmptyVecKernelENS2_8DummyVecELm0EEEvRKNS_6TensorESA_lllENKUlvE0_clEvENKUlvE_clEvEUliE_St5arrayIPcLm2EEEEviT0_T1_,@function
        .size           _ZN2at6native29vectorized_elementwise_kernelILi4EZZZNS0_67_GLOBAL__N__bb565c37_34_ValidateCompressedIndicesKernel_cu_33a4b88b42_validate_compressed_sparse_indices_kernelILNS2_8CDimNameE1ENS2_18CUDAKernelLauncherENS2_14EmptyVecKernelENS2_8DummyVecELm0EEEvRKNS_6TensorESA_lllENKUlvE0_clEvENKUlvE_clEvEUliE_St5arrayIPcLm2EEEEviT0_T1_,(.L_x_32282 - _ZN2at6native29vectorized_elementwise_kernelILi4EZZZNS0_67_GLOBAL__N__bb565c37_34_ValidateCompressedIndicesKernel_cu_33a4b88b42_validate_compressed_sparse_indices_kernelILNS2_8CDimNameE1ENS2_18CUDAKernelLauncherENS2_14EmptyVecKernelENS2_8DummyVecELm0EEEvRKNS_6TensorESA_lllENKUlvE0_clEvENKUlvE_clEvEUliE_St5arrayIPcLm2EEEEviT0_T1_)
        .other          _ZN2at6native29vectorized_elementwise_kernelILi4EZZZNS0_67_GLOBAL__N__bb565c37_34_ValidateCompressedIndicesKernel_cu_33a4b88b42_validate_compressed_sparse_indices_kernelILNS2_8CDimNameE1ENS2_18CUDAKernelLauncherENS2_14EmptyVecKernelENS2_8DummyVecELm0EEEvRKNS_6TensorESA_lllENKUlvE0_clEvENKUlvE_clEvEUliE_St5arrayIPcLm2EEEEviT0_T1_,@"STO_CUDA_ENTRY STV_DEFAULT"
_ZN2at6native29vectorized_elementwise_kernelILi4EZZZNS0_67_GLOBAL__N__bb565c37_34_ValidateCompressedIndicesKernel_cu_33a4b88b42_validate_compressed_sparse_indices_kernelILNS2_8CDimNameE1ENS2_18CUDAKernelLauncherENS2_14EmptyVecKernelENS2_8DummyVecELm0EEEvRKNS_6TensorESA_lllENKUlvE0_clEvENKUlvE_clEvEUliE_St5arrayIPcLm2EEEEviT0_T1_:
.text._ZN2at6native29vectorized_elementwise_kernelILi4EZZZNS0_67_GLOBAL__N__bb565c37_34_ValidateCompressedIndicesKernel_cu_33a4b88b42_validate_compressed_sparse_indices_kernelILNS2_8CDimNameE1ENS2_18CUDAKernelLauncherENS2_14EmptyVecKernelENS2_8DummyVecELm0EEEvRKNS_6TensorESA_lllENKUlvE0_clEvENKUlvE_clEvEUliE_St5arrayIPcLm2EEEEviT0_T1_:
        /* <DEDUP_REMOVED lines=11> */
[----:B------:R-:W-:Y:S01]  /*00b0*/  ULDC UR4, c[0x0][0x220] ;  /* 0x0000880000047ab9 */ /* 0x000fe20000000800 */
[----:B-1----:R-:W-:-:S04]  /*00c0*/  IMAD.WIDE R4, R2, 0x4, R4 ;  /* 0x0000000402047825 */ /* 0x002fc800078e0204 */
[----:B0-----:R-:W-:-:S05]  /*00d0*/  IMAD.WIDE.U32 R4, R22, 0x10, R4 ;  /* 0x0000001016047825 */ /* 0x001fca00078e0004 */
[----:B------:R-:W2:Y:S04]  /*00e0*/  LDG.E.128 R24, desc[UR36][R4.64] ;  /* 0x0000002404187981 */ /* 0x000ea8000c1e1d00 */
[----:B------:R0:W5:Y:S01]  /*00f0*/  LDG.E.128 R16, desc[UR36][R4.64+0x800] ;  /* 0x0008002404107981 */ /* 0x000162000c1e1d00 */
[----:B------:R-:W-:Y:S01]  /*0100*/  ISETP.NE.U32.AND P1, PT, RZ, UR6, PT ;  /* 0x00000006ff007c0c */ /* 0x000fe2000bf25070 */
[----:B------:R-:W-:Y:S03]  /*0110*/  BSSY B6, `(.L_x_9653) ;  /* 0x0000016000067945 */ /* 0x000fe60003800000 */
[----:B------:R-:W-:Y:S02]  /*0120*/  ISETP.NE.AND.EX P1, PT, RZ, UR7, PT, P1 ;  /* 0x00000007ff007c0c */ /* 0x000fe4000bf25310 */
        /* <DEDUP_REMOVED lines=20> */
.L_x_9654:
[----:B------:R-:W-:Y:S05]  /*0270*/  BSYNC B6 ;  /* 0x0000000000067941 */ /* 0x000fea0003800000 */
.L_x_9653:
        /* <DEDUP_REMOVED lines=25> */
.L_x_9656:
[----:B------:R-:W-:Y:S05]  /*0410*/  BSYNC B6 ;  /* 0x0000000000067941 */ /* 0x000fea0003800000 */
.L_x_9655:
        /* <DEDUP_REMOVED lines=25> */
.L_x_9658:
[----:B------:R-:W-:Y:S05]  /*05b0*/  BSYNC B6 ;  /* 0x0000000000067941 */ /* 0x000fea0003800000 */
.L_x_9657:
        /* <DEDUP_REMOVED lines=25> */
.L_x_9660:
[----:B------:R-:W-:Y:S05]  /*0750*/  BSYNC B6 ;  /* 0x0000000000067941 */ /* 0x000fea0003800000 */
.L_x_9659:
        /* <DEDUP_REMOVED lines=25> */
.L_x_9662:
[----:B------:R-:W-:Y:S05]  /*08f0*/  BSYNC B6 ;  /* 0x0000000000067941 */ /* 0x000fea0003800000 */
.L_x_9661:
        /* <DEDUP_REMOVED lines=25> */
.L_x_9664:
[----:B------:R-:W-:Y:S05]  /*0a90*/  BSYNC B6 ;  /* 0x0000000000067941 */ /* 0x000fea0003800000 */
.L_x_9663:
        /* <DEDUP_REMOVED lines=25> */
.L_x_9666:
[----:B------:R-:W-:Y:S05]  /*0c30*/  BSYNC B6 ;  /* 0x0000000000067941 */ /* 0x000fea0003800000 */
.L_x_9665:
        /* <DEDUP_REMOVED lines=25> */
.L_x_9668:
[----:B------:R-:W-:Y:S05]  /*0dd0*/  BSYNC B6 ;  /* 0x0000000000067941 */ /* 0x000fea0003800000 */
.L_x_9667:
[----:B------:R-:W0:Y:S02]  /*0de0*/  LDC.64 R4, c[0x0][0x230] ;  /* 0x00008c00ff047b82 */ /* 0x000e240000000a00 */
[----:B0-----:R-:W-:-:S04]  /*0df0*/  IMAD.WIDE.U32 R2, R2, 0x4, R4 ;  /* 0x0000000402027825 */ /* 0x001fc800078e0004 */
[----:B------:R-:W-:-:S05]  /*0e00*/  IMAD.WIDE R2, R22, 0x10, R2 ;  /* 0x0000001016027825 */ /* 0x000fca00078e0202 */
[----:B------:R-:W-:Y:S04]  /*0e10*/  STG.E.128 desc[UR36][R2.64], RZ ;  /* 0x000000ff02007986 */ /* 0x000fe8000c101d24 */
[----:B------:R-:W-:Y:S01]  /*0e20*/  STG.E.128 desc[UR36][R2.64+0x800], RZ ;  /* 0x000800ff02007986 */ /* 0x000fe2000c101d24 */
[----:B------:R-:W-:Y:S05]  /*0e30*/  EXIT ;  /* 0x000000000000794d */ /* 0x000fea0003800000 */
.L_x_9652:
[----:B------:R-:W0:Y:S01]  /*0e40*/  S2R R17, SR_TID.X ;  /* 0x0000000000117919 */ /* 0x000e220000002100 */
[----:B------:R-:W-:Y:S01]  /*0e50*/  IMAD.MOV.U32 R16, RZ, RZ, RZ ;  /* 0x000000ffff107224 */ /* 0x000fe200078e00ff */
[----:B------:R-:W-:Y:S01]  /*0e60*/  ULDC UR4, c[0x0][0x220] ;  /* 0x0000880000047ab9 */ /* 0x000fe20000000800 */
        /* <DEDUP_REMOVED lines=31> */
[----:B------:R-:W-:-:S10]  /*1060*/  HFMA2.MMA R0, -RZ, RZ, 0, 0 ;  /* 0x00000000ff007435 */ /* 0x000fd400000001ff */
[----:B------:R2:W3:Y:S02]  /*1070*/  @!P6 LDG.E R0, desc[UR36][R18.64] ;  /* 0x000000241200e981 */ /* 0x0004e4000c1e1900 */
[----:B------:R-:W-:Y:S01]  /*1080*/  @!P0 IMAD.IADD R3, R2, 0x1, R27 ;  /* 0x0000000102038824 */ /* 0x000fe200078e021b */
[----:B-1----:R-:W1:Y:S01]  /*1090*/  @!P0 LDC.64 R4, c[0x0][0x238] ;  /* 0x00008e00ff048b82 */ /* 0x002e620000000a00 */
[----:B------:R-:W-:-:S05]  /*10a0*/  @!P0 VIADD R27, R27, 0x80 ;  /* 0x000000801b1b8836 */ /* 0x000fca0000000000 */
[----:B------:R-:W-:-:S13]  /*10b0*/  ISETP.GE.AND P5, PT, R27, R26, PT ;  /* 0x0000001a1b00720c */ /* 0x000fda0003fa6270 */
[----:B------:R-:W0:Y:S01]  /*10c0*/  @!P5 LDC.64 R12, c[0x0][0x238] ;  /* 0x00008e00ff0cdb82 */ /* 0x000e220000000a00 */
[----:B------:R-:W-:Y:S01]  /*10d0*/  @!P5 IMAD.IADD R27, R2, 0x1, R27 ;  /* 0x00000001021bd824 */ /* 0x000fe200078e021b */
[----:B--2---:R-:W-:Y:S01]  /*10e0*/  CS2R R18, SRZ ;  /* 0x0000000000127805 */ /* 0x004fe2000001ff00 */
[----:B------:R-:W-:Y:S01]  /*10f0*/  @!P4 IMAD.WIDE.U32 R14, R25, 0x4, R14 ;  /* 0x00000004190ec825 */ /* 0x000fe200078e000e */
[----:B------:R-:W-:-:S03]  /*1100*/  CS2R R24, SRZ ;  /* 0x0000000000187805 */ /* 0x000fc6000001ff00 */
[----:B----4-:R-:W-:Y:S01]  /*1110*/  @!P2 IMAD.WIDE.U32 R8, R23, 0x4, R8 ;  /* 0x000000041708a825 */ /* 0x010fe200078e0008 */
[----:B------:R-:W-:Y:S02]  /*1120*/  CS2R R22, SRZ ;  /* 0x0000000000167805 */ /* 0x000fe4000001ff00 */
[----:B------:R2:W5:Y:S01]  /*1130*/  @!P4 LDG.E R25, desc[UR36][R14.64] ;  /* 0x000000240e19c981 */ /* 0x000562000c1e1900 */
[----:B---3--:R-:W-:-:S03]  /*1140*/  @!P3 IMAD.WIDE.U32 R10, R29, 0x4, R10 ;  /* 0x000000041d0ab825 */ /* 0x008fc600078e000a */
[----:B------:R2:W5:Y:S04]  /*1150*/  @!P2 LDG.E R23, desc[UR36][R8.64] ;  /* 0x000000240817a981 */ /* 0x000568000c1e1900 */
[----:B------:R2:W5:Y:S01]  /*1160*/  @!P3 LDG.E R24, desc[UR36][R10.64] ;  /* 0x000000240a18b981 */ /* 0x000562000c1e1900 */
[----:B0-----:R-:W-:-:S05]  /*1170*/  @!P5 IMAD.WIDE.U32 R12, R27, 0x4, R12 ;  /* 0x000000041b0cd825 */ /* 0x001fca00078e000c */
[----:B------:R2:W5:Y:S01]  /*1180*/  @!P5 LDG.E R18, desc[UR36][R12.64] ;  /* 0x000000240c12d981 */ /* 0x000562000c1e1900 */
[----:B-1----:R-:W-:-:S04]  /*1190*/  @!P0 IMAD.WIDE.U32 R4, R3, 0x4, R4 ;  /* 0x0000000403048825 */ /* 0x002fc800078e0004 */
[----:B------:R-:W-:Y:S01]  /*11a0*/  @!P1 IMAD.WIDE.U32 R6, R21, 0x4, R6 ;  /* 0x0000000415069825 */ /* 0x000fe200078e0006 */
        /* <DEDUP_REMOVED lines=9> */
[----:B--2---:R-:W-:Y:S05]  /*1240*/  @P0 BRA `(.L_x_9670) ;  /* 0x0000000000400947 */ /* 0x004fea0003800000 */
        /* <DEDUP_REMOVED lines=16> */
.L_x_9670:
[----:B------:R-:W-:Y:S05]  /*1350*/  BSYNC B6 ;  /* 0x0000000000067941 */ /* 0x000fea0003800000 */
.L_x_9669:
        /* <DEDUP_REMOVED lines=27> */
.L_x_9672:
[----:B------:R-:W-:Y:S05]  /*1510*/  BSYNC B6 ;  /* 0x0000000000067941 */ /* 0x000fea0003800000 */
.L_x_9671:
        /* <DEDUP_REMOVED lines=27> */
.L_x_9674:
[----:B------:R-:W-:Y:S05]  /*16d0*/  BSYNC B6 ;  /* 0x0000000000067941 */ /* 0x000fea0003800000 */
.L_x_9673:
        /* <DEDUP_REMOVED lines=27> */
.L_x_9676:
[----:B------:R-:W-:Y:S05]  /*1890*/  BSYNC B6 ;  /* 0x0000000000067941 */ /* 0x000fea0003800000 */
.L_x_9675:
        /* <DEDUP_REMOVED lines=27> */
.L_x_9678:
[----:B------:R-:W-:Y:S05]  /*1a50*/  BSYNC B6 ;  /* 0x0000000000067941 */ /* 0x000fea0003800000 */
.L_x_9677:
        /* <DEDUP_REMOVED lines=27> */
.L_x_9680:
[----:B------:R-:W-:Y:S05]  /*1c10*/  BSYNC B6 ;  /* 0x0000000000067941 */ /* 0x000fea0003800000 */
.L_x_9679:
        /* <DEDUP_REMOVED lines=27> */
.L_x_9682:
[----:B------:R-:W-:Y:S05]  /*1dd0*/  BSYNC B6 ;  /* 0x0000000000067941 */ /* 0x000fea0003800000 */
.L_x_9681:
        /* <DEDUP_REMOVED lines=27> */
.L_x_9684:
[----:B------:R-:W-:Y:S05]  /*1f90*/  BSYNC B6 ;  /* 0x0000000000067941 */ /* 0x000fea0003800000 */
.L_x_9683:
        /* <DEDUP_REMOVED lines=11> */
[----:B0-----:R-:W0:Y:S01]  /*2050*/  LDC.64 R4, c[0x0][0x230] ;  /* 0x00008c00ff047b82 */ /* 0x001e220000000a00 */
[----:B------:R-:W-:Y:S02]  /*2060*/  IMAD.IADD R3, R2, 0x1, R17 ;  /* 0x0000000102037824 */ /* 0x000fe400078e0211 */
[----:B------:R-:W-:-:S05]  /*2070*/  VIADD R17, R17, 0x80 ;  /* 0x0000008011117836 */ /* 0x000fca0000000000 */
[----:B------:R-:W-:Y:S01]  /*2080*/  ISETP.GE.AND P0, PT, R17, R26, PT ;  /* 0x0000001a1100720c */ /* 0x000fe20003f06270 */
[----:B0-----:R-:W-:-:S05]  /*2090*/  IMAD.WIDE.U32 R4, R3, 0x4, R4 ;  /* 0x0000000403047825 */ /* 0x001fca00078e0004 */
[----:B------:R0:W-:Y:S07]  /*20a0*/  STG.E desc[UR36][R4.64], RZ ;  /* 0x000000ff04007986 */ /* 0x0001ee000c101924 */
[----:B------:R-:W-:Y:S05]  /*20b0*/  @P0 BRA `(.L_x_9688) ;  /* 0x0000000000300947 */ /* 0x000fea0003800000 */
[----:B0-----:R-:W0:Y:S01]  /*20c0*/  LDC.64 R4, c[0x0][0x230] ;  /* 0x00008c00ff047b82 */ /* 0x001e220000000a00 */
[----:B------:R-:W-:Y:S01]  /*20d0*/  IADD3 R3, R2, R17, RZ ;  /* 0x0000001102037210 */ /* 0x000fe20007ffe0ff */
[----:B------:R-:W-:-:S04]  /*20e0*/  VIADD R17, R17, 0x80 ;  /* 0x0000008011117836 */ /* 0x000fc80000000000 */
[----:B0-----:R-:W-:-:S05]  /*20f0*/  IMAD.WIDE.U32 R4, R3, 0x4, R4 ;  /* 0x0000000403047825 */ /* 0x001fca00078e0004 */
[----:B------:R1:W-:Y:S02]  /*2100*/  STG.E desc[UR36][R4.64], RZ ;  /* 0x000000ff04007986 */ /* 0x0003e4000c101924 */
.L_x_9687:
[----:B------:R-:W-:-:S13]  /*2110*/  ISETP.GE.AND P0, PT, R17, R26, PT ;  /* 0x0000001a1100720c */ /* 0x000fda0003f06270 */
[----:B------:R-:W-:Y:S05]  /*2120*/  @P0 BRA `(.L_x_9689) ;  /* 0x0000000000300947 */ /* 0x000fea0003800000 */
[----:B01----:R-:W0:Y:S01]  /*2130*/  LDC.64 R4, c[0x0][0x230] ;  /* 0x00008c00ff047b82 */ /* 0x003e220000000a00 */
[----:B------:R-:W-:Y:S02]  /*2140*/  IMAD.IADD R3, R2, 0x1, R17 ;  /* 0x0000000102037824 */ /* 0x000fe400078e0211 */
[----:B------:R-:W-:Y:S02]  /*2150*/  VIADD R17, R17, 0x80 ;  /* 0x0000008011117836 */ /* 0x000fe40000000000 */
[----:B0-----:R-:W-:-:S05]  /*2160*/  IMAD.WIDE.U32 R4, R3, 0x4, R4 ;  /* 0x0000000403047825 */ /* 0x001fca00078e0004 */
[----:B------:R1:W-:Y:S02]  /*2170*/  STG.E desc[UR36][R4.64], RZ ;  /* 0x000000ff04007986 */ /* 0x0003e4000c101924 */
.L_x_9688:
[----:B------:R-:W-:-:S13]  /*2180*/  ISETP.GE.AND P0, PT, R17, R26, PT ;  /* 0x0000001a1100720c */ /* 0x000fda0003f06270 */
[----:B------:R-:W-:Y:S05]  /*2190*/  @P0 BRA `(.L_x_9690) ;  /* 0x0000000000340947 */ /* 0x000fea0003800000 */
[----:B01----:R-:W0:Y:S01]  /*21a0*/  LDC.64 R4, c[0x0][0x230] ;  /* 0x00008c00ff047b82 */ /* 0x003e220000000a00 */
[----:B------:R-:W-:Y:S01]  /*21b0*/  IADD3 R3, R2, R17, RZ ;  /* 0x0000001102037210 */ /* 0x000fe20007ffe0ff */
[----:B------:R-:W-:-:S04]  /*21c0*/  VIADD R17, R17, 0x80 ;  /* 0x0000008011117836 */ /* 0x000fc80000000000 */
[----:B0-----:R-:W-:-:S05]  /*21d0*/  IMAD.WIDE.U32 R4, R3, 0x4, R4 ;  /* 0x0000000403047825 */ /* 0x001fca00078e0004 */
[----:B------:R2:W-:Y:S02]  /*21e0*/  STG.E desc[UR36][R4.64], RZ ;  /* 0x000000ff04007986 */ /* 0x0005e4000c101924 */
.L_x_9689:
[----:B------:R-:W-:-:S13]  /*21f0*/  ISETP.GE.AND P0, PT, R17, R26, PT ;  /* 0x0000001a1100720c */ /* 0x000fda0003f06270 */
[----:B------:R-:W-:Y:S05]  /*2200*/  @P0 BREAK B1 ;  /* 0x0000000000010942 */ /* 0x000fea0003800000 */
[----:B------:R-:W-:Y:S05]  /*2210*/  @P0 BRA `(.L_x_9691) ;  /* 0x0000000000300947 */ /* 0x000fea0003800000 */
[----:B012---:R-:W0:Y:S01]  /*2220*/  LDC.64 R4, c[0x0][0x230] ;  /* 0x00008c00ff047b82 */ /* 0x007e220000000a00 */
[----:B------:R-:W-:Y:S02]  /*2230*/  IMAD.IADD R3, R2, 0x1, R17 ;  /* 0x0000000102037824 */ /* 0x000fe400078e0211 */
[----:B------:R-:W-:Y:S02]  /*2240*/  VIADD R17, R17, 0x80 ;  /* 0x0000008011117836 */ /* 0x000fe40000000000 */
[----:B0-----:R-:W-:-:S05]  /*2250*/  IMAD.WIDE.U32 R4, R3, 0x4, R4 ;  /* 0x0000000403047825 */ /* 0x001fca00078e0004 */
[----:B------:R2:W-:Y:S02]  /*2260*/  STG.E desc[UR36][R4.64], RZ ;  /* 0x000000ff04007986 */ /* 0x0005e4000c101924 */
.L_x_9690:
[----:B------:R-:W-:Y:S05]  /*2270*/  BSYNC B1 ;  /* 0x0000000000017941 */ /* 0x000fea0003800000 */
.L_x_9686:
[----:B------:R-:W-:-:S13]  /*2280*/  ISETP.GE.AND P0, PT, R17, R26, PT ;  /* 0x0000001a1100720c */ /* 0x000fda0003f06270 */
[----:B012---:R-:W0:Y:S01]  /*2290*/  @!P0 LDC.64 R4, c[0x0][0x230] ;  /* 0x00008c00ff048b82 */ /* 0x007e220000000a00 */
[----:B------:R-:W-:Y:S01]  /*22a0*/  @!P0 IADD3 R3, R2, R17, RZ ;  /* 0x0000001102038210 */ /* 0x000fe20007ffe0ff */
[----:B------:R-:W-:-:S04]  /*22b0*/  @!P0 VIADD R17, R17, 0x80 ;  /* 0x0000008011118836 */ /* 0x000fc80000000000 */
[----:B0-----:R-:W-:-:S05]  /*22c0*/  @!P0 IMAD.WIDE.U32 R4, R3, 0x4, R4 ;  /* 0x0000000403048825 */ /* 0x001fca00078e0004 */
[----:B------:R3:W-:Y:S02]  /*22d0*/  @!P0 STG.E desc[UR36][R4.64], RZ ;  /* 0x000000ff04008986 */ /* 0x0007e4000c101924 */
.L_x_9691:
[----:B------:R-:W-:Y:S05]  /*22e0*/  BSYNC B0 ;  /* 0x0000000000007941 */ /* 0x000fea0003800000 */
.L_x_9685:
[----:B------:R-:W-:-:S13]  /*22f0*/  ISETP.GE.AND P0, PT, R17, R26, PT ;  /* 0x0000001a1100720c */ /* 0x000fda0003f06270 */
[----:B------:R-:W-:Y:S05]  /*2300*/  @P0 EXIT ;  /* 0x000000000000094d */ /* 0x000fea0003800000 */
[----:B0123--:R-:W0:Y:S01]  /*2310*/  LDC.64 R4, c[0x0][0x230] ;  /* 0x00008c00ff047b82 */ /* 0x00fe220000000a00 */
[----:B------:R-:W-:-:S04]  /*2320*/  IMAD.IADD R3, R2, 0x1, R17 ;  /* 0x0000000102037824 */ /* 0x000fc800078e0211 */
[----:B0-----:R-:W-:-:S05]  /*2330*/  IMAD.WIDE.U32 R2, R3, 0x4, R4 ;  /* 0x0000000403027825 */ /* 0x001fca00078e0004 */
[----:B------:R-:W-:Y:S01]  /*2340*/  STG.E desc[UR36][R2.64], RZ ;  /* 0x000000ff02007986 */ /* 0x000fe2000c101924 */
[----:B------:R-:W-:Y:S05]  /*2350*/  EXIT ;  /* 0x000000000000794d */ /* 0x000fea0003800000 */
.L_x_9692:
        /* <DEDUP_REMOVED lines=10> */
.L_x_32282:


//--------------------- .text._ZN2at6native29vectorized_elementwise_kernelILi8EZZZNS0_67_GLOBAL__N__bb565c37_34_ValidateCompressedIndicesKernel_cu_33a4b88b42_validate_compressed_sparse_indices_kernelILNS2_8CDimNameE1ENS2_18CUDAKernelLauncherENS2_14EmptyVecKernelENS2_8DummyVecELm0EEEvRKNS_6TensorESA_lllENKUlvE0_clEvENKUlvE_clEvEUliE_St5arrayIPcLm2EEEEviT0_T1_ --------------------------
	.section	.text._ZN2at6native29vectorized_elementwise_kernelILi8EZZZNS0_67_GLOBAL__N__bb565c37_34_ValidateCompressedIndicesKernel_cu_33a4b88b42_validate_compressed_sparse_indices_kernelILNS2_8CDimNameE1ENS2_18CUDAKernelLauncherENS2_14EmptyVecKernelENS2_8DummyVecELm0EEEvRKNS_6TensorESA_lllENKUlvE0_clEvENKUlvE_clEvEUliE_St5arrayIPcLm2EEEEviT0_T1_,"ax",@progbits
	.align	128
        .global         _ZN2at6native29vectorized_elementwise_kernelILi8EZZZNS0_67_GLOBAL__N__bb565c37_34_ValidateCompressedIndicesKernel_cu_33a4b88b42_validate_compressed_sparse_indices_kernelILNS2_8CDimNameE1ENS2_18CUDAKernelLauncherENS2_14EmptyVecKernelENS2_8DummyVecELm0EEEvRKNS_6TensorESA_lllENKUlvE0_clEvENKUlvE_clEvEUliE_St5arrayIPcLm2EEEEviT0_T1_
        .type           _ZN2at6native29vectorized_elementwise_kernelILi8EZZZNS0_67_GLOBAL__N__bb565c37_34_ValidateCompressedIndicesKernel_cu_33a4b88b42_validate_compressed_sparse_indices_kernelILNS2_8CDimNameE1ENS2_18CUDAKernelLauncherENS2_14EmptyVecKernelENS2_8DummyVecELm0EEEvRKNS_6TensorESA_lllENKUlvE0_clEvENKUlvE_clEvEUliE_St5arrayIPcLm2EEEEviT0_T1_,@function
        .size           _ZN2at6native29vectorized_elementwise_kernelILi8EZZZNS0_67_GLOBAL__N__bb565c37_34_ValidateCompressedIndicesKernel_cu_33a4b88b42_validate_compressed_sparse_indices_kernelILNS2_8CDimNameE1ENS2_18CUDAKernelLauncherENS2_14EmptyVecKernelENS2_8DummyVecELm0EEEvRKNS_6TensorESA_lllENKUlvE0_clEvENKUlvE_clEvEUliE_St5arrayIPcLm2EEEEviT0_T1_,(.L_x_32283 - _ZN2at6native29vectorized_elementwise_kernelILi8EZZZNS0_67_GLOBAL__N__bb565c37_34_ValidateCompressedIndicesKernel_cu_33a4b88b42_validate_compressed_sparse_indices_kernelILNS2_8CDimNameE1ENS2_18CUDAKernelLauncherENS2_14EmptyVecKernelENS2_8DummyVecELm0EEEvRKNS_6TensorESA_lllENKUlvE0_clEvENKUlvE_clEvEUliE_St5arrayIPcLm2EEEEviT0_T1_)
        .other          _ZN2at6native29vectorized_elementwise_kernelILi8EZZZNS0_67_GLOBAL__N__bb565c37_34_ValidateCompressedIndicesKernel_cu_33a4b88b42_validate_compressed_sparse_indices_kernelILNS2_8CDimNameE1ENS2_18CUDAKernelLauncherENS2_14EmptyVecKernelENS2_8DummyVecELm0EEEvRKNS_6TensorESA_lllENKUlvE0_clEvENKUlvE_clEvEUliE_St5arrayIPcLm2EEEEviT0_T1_,@"STO_CUDA_ENTRY STV_DEFAULT"
_ZN2at6native29vectorized_elementwise_kernelILi8EZZZNS0_67_GLOBAL__N__bb565c37_34_ValidateCompressedIndicesKernel_cu_33a4b88b42_validate_compressed_sparse_indices_kernelILNS2_8CDimNameE1ENS2_18CUDAKernelLauncherENS2_14EmptyVecKernelENS2_8DummyVecELm0EEEvRKNS_6TensorESA_lllENKUlvE0_clEvENKUlvE_clEvEUliE_St5arrayIPcLm2EEEEviT0_T1_:
.text._ZN2at6native29vectorized_elementwise_kernelILi8EZZZNS0_67_GLOBAL__N__bb565c37_34_ValidateCompressedIndicesKernel_cu_33a4b88b42_validate_compressed_sparse_indices_kernelILNS2_8CDimNameE1ENS2_18CUDAKernelLauncherENS2_14EmptyVecKernelENS2_8DummyVecELm0EEEvRKNS_6TensorESA_lllENKUlvE0_clEvENKUlvE_clEvEUliE_St5arrayIPcLm2EEEEviT0_T1_:
        /* <DEDUP_REMOVED lines=39> */
.L_x_9695:
[----:B------:R-:W-:Y:S05]  /*0270*/  BSYNC B6 ;  /* 0x0000000000067941 */ /* 0x000fea0003800000 */
.L_x_9694:
        /* <DEDUP_REMOVED lines=25> */
.L_x_9697:
[----:B------:R-:W-:Y:S05]  /*0410*/  BSYNC B6 ;  /* 0x0000000000067941 */ /* 0x000fea0003800000 */
.L_x_9696:
        /* <DEDUP_REMOVED lines=25> */
.L_x_9699:
[----:B------:R-:W-:Y:S05]  /*05b0*/  BSYNC B6 ;  /* 0x0000000000067941 */ /* 0x000fea0003800000 */
.L_x_9698:
        /* <DEDUP_REMOVED lines=25> */
.L_x_9701:
[----:B------:R-:W-:Y:S05]  /*0750*/  BSYNC B6 ;  /* 0x0000000000067941 */ /* 0x000fea0003800000 */
.L_x_9700:
        /* <DEDUP_REMOVED lines=25> */
.L_x_9703:
[----:B------:R-:W-:Y:S05]  /*08f0*/  BSYNC B6 ;  /* 0x0000000000067941 */ /* 0x000fea0003800000 */
.L_x_9702:
        /* <DEDUP_REMOVED lines=25> */
.L_x_9705:
[----:B------:R-:W-:Y:S05]  /*0a90*/  BSYNC B6 ;  /* 0x0000000000067941 */ /* 0x000fea0003800000 */
.L_x_9704:
        /* <DEDUP_REMOVED lines=25> */
.L_x_9707:
[----:B------:R-:W-:Y:S05]  /*0c30*/  BSYNC B6 ;  /* 0x0000000000067941 */ /* 0x000fea0003800000 */
.L_x_9706:
        /* <DEDUP_REMOVED lines=25> */
.L_x_9709:
[----:B------:R-:W-:Y:S05]  /*0dd0*/  BSYNC B6 ;  /* 0x0000000000067941 */ /* 0x000fea0003800000 */
.L_x_9708:
[----:B------:R-:W0:Y:S02]  /*0de0*/  LDC.64 R4, c[0x0][0x230] ;  /* 0x00008c00ff047b82 */ /* 0x000e240000000a00 */
[----:B0-----:R-:W-:-:S04]  /*0df0*/  IMAD.WIDE.U32 R2, R2, 0x4, R4 ;  /* 0x0000000402027825 */ /* 0x001fc800078e0004 */
[----:B------:R-:W-:-:S05]  /*0e00*/  IMAD.WIDE R2, R22, 0x20, R2 ;  /* 0x0000002016027825 */ /* 0x000fca00078e0202 */
[----:B------:R-:W-:Y:S04]  /*0e10*/  STG.E.128 desc[UR36][R2.64], RZ ;  /* 0x000000ff02007986 */ /* 0x000fe8000c101d24 */
[----:B------:R-:W-:Y:S01]  /*0e20*/  STG.E.128 desc[UR36][R2.64+0x10], RZ ;  /* 0x000010ff02007986 */ /* 0x000fe2000c101d24 */
[----:B------:R-:W-:Y:S05]  /*0e30*/  EXIT ;  /* 0x000000000000794d */ /* 0x000fea0003800000 */
.L_x_9693:
        /* <DEDUP_REMOVED lines=81> */
.L_x_9711:
[----:B------:R-:W-:Y:S05]  /*1350*/  BSYNC B6 ;  /* 0x0000000000067941 */ /* 0x000fea0003800000 */
.L_x_9710:
        /* <DEDUP_REMOVED lines=27> */
.L_x_9713:
[----:B------:R-:W-:Y:S05]  /*1510*/  BSYNC B6 ;  /* 0x0000000000067941 */ /* 0x000fea0003800000 */
.L_x_9712:
        /* <DEDUP_REMOVED lines=27> */
.L_x_9715:
[----:B------:R-:W-:Y:S05]  /*16d0*/  BSYNC B6 ;  /* 0x0000000000067941 */ /* 0x000fea0003800000 */
.L_x_9714:
        /* <DEDUP_REMOVED lines=27> */
.L_x_9717:
[----:B------:R-:W-:Y:S05]  /*1890*/  BSYNC B6 ;  /* 0x0000000000067941 */ /* 0x000fea0003800000 */
.L_x_9716:
        /* <DEDUP_REMOVED lines=27> */
.L_x_9719:
[----:B------:R-:W-:Y:S05]  /*1a50*/  BSYNC B6 ;  /* 0x0000000000067941 */ /* 0x000fea0003800000 */
.L_x_9718:
        /* <DEDUP_REMOVED lines=27> */
.L_x_9721:
[----:B------:R-:W-:Y:S05]  /*1c10*/  BSYNC B6 ;  /* 0x0000000000067941 */ /* 0x000fea0003800000 */
.L_x_9720:
        /* <DEDUP_REMOVED lines=27> */
.L_x_9723:
[----:B------:R-:W-:Y:S05]  /*1dd0*/  BSYNC B6 ;  /* 0x0000000000067941 */ /* 0x000fea0003800000 */
.L_x_9722:
        /* <DEDUP_REMOVED lines=27> */
.L_x_9725:
[----:B------:R-:W-:Y:S05]  /*1f90*/  BSYNC B6 ;  /* 0x0000000000067941 */ /* 0x000fea0003800000 */
.L_x_9724:
        /* <DEDUP_REMOVED lines=23> */
.L_x_9728:
[----:B------:R-:W-:-:S13]  /*2110*/  ISETP.GE.AND P0, PT, R17, R26, PT ;  /* 0x0000001a1100720c */ /* 0x000fda0003f06270 */
[----:B------:R-:W-:Y:S05]  /*2120*/  @P0 BRA `(.L_x_9730) ;  /* 0x0000000000300947 */ /* 0x000fea0003800000 */
[----:B01----:R-:W0:Y:S01]  /*2130*/  LDC.64 R4, c[0x0][0x230] ;  /* 0x00008c00ff047b82 */ /* 0x003e220000000a00 */
[----:B------:R-:W-:Y:S02]  /*2140*/  IMAD.IADD R3, R2, 0x1, R17 ;  /* 0x0000000102037824 */ /* 0x000fe400078e0211 */
[----:B------:R-:W-:Y:S02]  /*2150*/  VIADD R17, R17, 0x80 ;  /* 0x0000008011117836 */ /* 0x000fe40000000000 */
[----:B0-----:R-:W-:-:S05]  /*2160*/  IMAD.WIDE.U32 R4, R3, 0x4, R4 ;  /* 0x0000000403047825 */ /* 0x001fca00078e0004 */
[----:B------:R1:W-:Y:S02]  /*2170*/  STG.E desc[UR36][R4.64], RZ ;  /* 0x000000ff04007986 */ /* 0x0003e4000c101924 */
.L_x_9729:
[----:B------:R-:W-:-:S13]  /*2180*/  ISETP.GE.AND P0, PT, R17, R26, PT ;  /* 0x0000001a1100720c */ /* 0x000fda0003f06270 */
[----:B------:R-:W-:Y:S05]  /*2190*/  @P0 BRA `(.L_x_9731) ;  /* 0x0000000000340947 */ /* 0x000fea0003800000 */
[----:B01----:R-:W0:Y:S01]  /*21a0*/  LDC.64 R4, c[0x0][0x230] ;  /* 0x00008c00ff047b82 */ /* 0x003e220000000a00 */
[----:B------:R-:W-:Y:S01]  /*21b0*/  IADD3 R3, R2, R17, RZ ;  /* 0x0000001102037210 */ /* 0x000fe20007ffe0ff */
[----:B------:R-:W-:-:S04]  /*21c0*/  VIADD R17, R17, 0x80 ;  /* 0x0000008011117836 */ /* 0x000fc80000000000 */
[----:B0-----:R-:W-:-:S05]  /*21d0*/  IMAD.WIDE.U32 R4, R3, 0x4, R4 ;  /* 0x0000000403047825 */ /* 0x001fca00078e0004 */
[----:B------:R2:W-:Y:S02]  /*21e0*/  STG.E desc[UR36][R4.64], RZ ;  /* 0x000000ff04007986 */ /* 0x0005e4000c101924 */
.L_x_9730:
        /* <DEDUP_REMOVED lines=8> */
.L_x_9731:
[----:B------:R-:W-:Y:S05]  /*2270*/  BSYNC B1 ;  /* 0x0000000000017941 */ /* 0x000fea0003800000 */
.L_x_9727:
[----:B------:R-:W-:-:S13]  /*2280*/  ISETP.GE.AND P0, PT, R17, R26, PT ;  /* 0x0000001a1100720c */ /* 0x000fda0003f06270 */
[----:B012---:R-:W0:Y:S01]  /*2290*/  @!P0 LDC.64 R4, c[0x0][0x230] ;  /* 0x00008c00ff048b82 */ /* 0x007e220000000a00 */
[----:B------:R-:W-:Y:S01]  /*22a0*/  @!P0 IADD3 R3, R2, R17, RZ ;  /* 0x0000001102038210 */ /* 0x000fe20007ffe0ff */
[----:B------:R-:W-:-:S04]  /*22b0*/  @!P0 VIADD R17, R17, 0x80 ;  /* 0x0000008011118836 */ /* 0x000fc80000000000 */
[----:B0-----:R-:W-:-:S05]  /*22c0*/  @!P0 IMAD.WIDE.U32 R4, R3, 0x4, R4 ;  /* 0x0000000403048825 */ /* 0x001fca00078e0004 */
[----:B------:R3:W-:Y:S02]  /*22d0*/  @!P0 STG.E desc[UR36][R4.64], RZ ;  /* 0x000000ff04008986 */ /* 0x0007e4000c101924 */
.L_x_9732:
[----:B------:R-:W-:Y:S05]  /*22e0*/  BSYNC B0 ;  /* 0x0000000000007941 */ /* 0x000fea0003800000 */
.L_x_9726:
[----:B------:R-:W-:-:S13]  /*22f0*/  ISETP.GE.AND P0, PT, R17, R26, PT ;  /* 0x0000001a1100720c */ /* 0x000fda0003f06270 */
[----:B------:R-:W-:Y:S05]  /*2300*/  @P0 EXIT ;  /* 0x000000000000094d */ /* 0x000fea0003800000 */
[----:B0123--:R-:W0:Y:S01]  /*2310*/  LDC.64 R4, c[0x0][0x230] ;  /* 0x00008c00ff047b82 */ /* 0x00fe220000000a00 */
[----:B------:R-:W-:-:S04]  /*2320*/  IMAD.IADD R3, R2, 0x1, R17 ;  /* 0x0000000102037824 */ /* 0x000fc800078e0211 */
[----:B0-----:R-:W-:-:S05]  /*2330*/  IMAD.WIDE.U32 R2, R3, 0x4, R4 ;  /* 0x0000000403027825 */ /* 0x001fca00078e0004 */
[----:B------:R-:W-:Y:S01]  /*2340*/  STG.E desc[UR36][R2.64], RZ ;  /* 0x000000ff02007986 */ /* 0x000fe2000c101924 */
[----:B------:R-:W-:Y:S05]  /*2350*/  EXIT ;  /* 0x000000000000794d */ /* 0x000fea0003800000 */
.L_x_9733:
        /* <DEDUP_REMOVED lines=10> */
.L_x_32283:


//--------------------- .text._ZN2at6native18elementwise_kernelILi128ELi4EZNS0_15gpu_kernel_implIZZZNS0_67_GLOBAL__N__bb565c37_34_ValidateCompressedIndicesKernel_cu_33a4b88b42_validate_compressed_sparse_indices_kernelILNS3_8CDimNameE1ENS3_18CUDAKernelLauncherENS3_14EmptyVecKernelENS3_8DummyVecELm8EEEvRKNS_6TensorESB_lllENKUlvE1_clEvENKUlvE0_clEvEUllllllE_EEvRNS_18TensorIteratorBaseERKT_EUliE_EEviT1_ --------------------------
	.section	.text._ZN2at6native18elementwise_kernelILi128ELi4EZNS0_15gpu_kernel_implIZZZNS0_67_GLOBAL__N__bb565c37_34_ValidateCompressedIndicesKernel_cu_33a4b88b42_validate_compressed_sparse_indices_kernelILNS3_8CDimNameE1ENS3_18CUDAKernelLauncherENS3_14EmptyVecKernelENS3_8DummyVecELm8EEEvRKNS_6TensorESB_lllENKUlvE1_clEvENKUlvE0_clEvEUllllllE_EEvRNS_18TensorIteratorBaseERKT_EUliE_EEviT1_,"ax",@progbits
	.align	128
        .global         _ZN2at6native18elementwise_kernelILi128ELi4EZNS0_15gpu_kernel_implIZZZNS0_67_GLOBAL__N__bb565c37_34_ValidateCompressedIndicesKernel_cu_33a4b88b42_validate_compressed_sparse_indices_kernelILNS3_8CDimNameE1ENS3_18CUDAKernelLauncherENS3_14EmptyVecKernelENS3_8DummyVecELm8EEEvRKNS_6TensorESB_lllENKUlvE1_clEvENKUlvE0_clEvEUllllllE_EEvRNS_18TensorIteratorBaseERKT_EUliE_EEviT1_
        .type           _ZN2at6native18elementwise_kernelILi128ELi4EZNS0_15gpu_kernel_implIZZZNS0_67_GLOBAL__N__bb565c37_34_ValidateCompressedIndicesKernel_cu_33a4b88b42_validate_compressed_sparse_indices_kernelILNS3_8CDimNameE1ENS3_18CUDAKernelLauncherENS3_14EmptyVecKernelENS3_8DummyVecELm8EEEvRKNS_6TensorESB_lllENKUlvE1_clEvENKUlvE0_clEvEUllllllE_EEvRNS_18TensorIteratorBaseERKT_EUliE_EEviT1_,@function
        .size           _ZN2at6native18elementwise_kernelILi128ELi4EZNS0_15gpu_kernel_implIZZZNS0_67_GLOBAL__N__bb565c37_34_ValidateCompressedIndicesKernel_cu_33a4b88b42_validate_compressed_sparse_indices_kernelILNS3_8CDimNameE1ENS3_18CUDAKernelLauncherENS3_14EmptyVecKernelENS3_8DummyVecELm8EEEvRKNS_6TensorESB_lllENKUlvE1_clEvENKUlvE0_clEvEUllllllE_EEvRNS_18TensorIteratorBaseERKT_EUliE_EEviT1_,(.L_x_32204 - _ZN2at6native18elementwise_kernelILi128ELi4EZNS0_15gpu_kernel_implIZZZNS0_67_GLOBAL__N__bb565c37_34_ValidateCompressedIndicesKernel_cu_33a4b88b42_validate_compressed_sparse_indices_kernelILNS3_8CDimNameE1ENS3_18CUDAKernelLauncherENS3_14EmptyVecKernelENS3_8DummyVecELm8EEEvRKNS_6TensorESB_lllENKUlvE1_clEvENKUlvE0_clEvEUllllllE_EEvRNS_18TensorIteratorBaseERKT_EUliE_EEviT1_)
        .other          _ZN2at6native18elementwise_kernelILi128ELi4EZNS0_15gpu_kernel_implIZZZNS0_67_GLOBAL__N__bb565c37_34_ValidateCompressedIndicesKernel_cu_33a4b88b42_validate_compressed_sparse_indices_kernelILNS3_8CDimNameE1ENS3_18CUDAKernelLauncherENS3_14EmptyVecKernelENS3_8DummyVecELm8EEEvRKNS_6TensorESB_lllENKUlvE1_clEvENKUlvE0_clEvEUllllllE_EEvRNS_18TensorIteratorBaseERKT_EUliE_EEviT1_,@"STO_CUDA_ENTRY STV_DEFAULT"
_ZN2at6native18elementwise_kernelILi128ELi4EZNS0_15gpu_kernel_implIZZZNS0_67_GLOBAL__N__bb565c37_34_ValidateCompressedIndicesKernel_cu_33a4b88b42_validate_compressed_sparse_indices_kernelILNS3_8CDimNameE1ENS3_18CUDAKernelLauncherENS3_14EmptyVecKernelENS3_8DummyVecELm8EEEvRKNS_6TensorESB_lllENKUlvE1_clEvENKUlvE0_clEvEUllllllE_EEvRNS_18TensorIteratorBaseERKT_EUliE_EEviT1_:
.text._ZN2at6native18elementwise_kernelILi128ELi4EZNS0_15gpu_kernel_implIZZZNS0_67_GLOBAL__N__bb565c37_34_ValidateCompressedIndicesKernel_cu_33a4b88b42_validate_compressed_sparse_indices_kernelILNS3_8CDimNameE1ENS3_18CUDAKernelLauncherENS3_14EmptyVecKernelENS3_8DummyVecELm8EEEvRKNS_6TensorESB_lllENKUlvE1_clEvENKUlvE0_clEvEUllllllE_EEvRNS_18TensorIteratorBaseERKT_EUliE_EEviT1_:
        /* <DEDUP_REMOVED lines=466> */
.L_x_9736:
        /* <DEDUP_REMOVED lines=21> */
.L_x_9740:
[----:B------:R0:W5:Y:S01]  /*1e70*/  LDG.E.U8 R30, desc[UR36][R4.64] ;  /* 0x00000024041e7981 */ /* 0x000162000c1e1100 */
[----:B------:R-:W-:Y:S01]  /*1e80*/  IMAD.MOV.U32 R31, RZ, RZ, RZ ;  /* 0x000000ffff1f7224 */ /* 0x000fe200078e00ff */
[----:B------:R-:W-:Y:S06]  /*1e90*/  BRA `(.L_x_9742) ;  /* 0x0000000c00487947 */ /* 0x000fec0003800000 */
.L_x_9739:
        /* <DEDUP_REMOVED lines=8> */
.L_x_9744:
[----:B------:R-:W2:Y:S02]  /*1f20*/  LDG.E R30, desc[UR36][R4.64] ;  /* 0x00000024041e7981 */ /* 0x000ea4000c1e1900 */
[----:B--2---:R-:W-:Y:S01]  /*1f30*/  SHF.R.S32.HI R31, RZ, 0x1f, R30 ;  /* 0x0000001fff1f7819 */ /* 0x004fe2000001141e */
[----:B------:R-:W-:Y:S06]  /*1f40*/  BRA `(.L_x_9742) ;  /* 0x0000000c001c7947 */ /* 0x000fec0003800000 */
.L_x_9743:
[----:B------:R-:W2:Y:S02]  /*1f50*/  LDG.E.S16 R30, desc[UR36][R4.64] ;  /* 0x00000024041e7981 */ /* 0x000ea4000c1e1700 */
[----:B--2---:R-:W-:Y:S01]  /*1f60*/  SHF.R.S32.HI R31, RZ, 0x1f, R30 ;  /* 0x0000001fff1f7819 */ /* 0x004fe2000001141e */
[----:B------:R-:W-:Y:S06]  /*1f70*/  BRA `(.L_x_9742) ;  /* 0x0000000c00107947 */ /* 0x000fec0003800000 */
.L_x_9738:
        /* <DEDUP_REMOVED lines=9> */
.L_x_9746:
[----:B------:R-:W2:Y:S02]  /*2010*/  LDG.E.U16 R4, desc[UR36][R4.64] ;  /* 0x0000002404047981 */ /* 0x000ea4000c1e1500 */
[----:B--2---:R-:W-:-:S06]  /*2020*/  HADD2.F32 R30, -RZ, R4.H0_H0 ;  /* 0x20000004ff1e7230 */ /* 0x004fcc0000004100 */
[----:B------:R-:W0:Y:S01]  /*2030*/  F2I.S64.TRUNC R30, R30 ;  /* 0x0000001e001e7311 */ /* 0x000e22000020d900 */
[----:B------:R-:W-:Y:S05]  /*2040*/  BRA `(.L_x_9742) ;  /* 0x0000000800dc7947 */ /* 0x000fea0003800000 */
.L_x_9745:
        /* <DEDUP_REMOVED lines=9> */
.L_x_9748:
[----:B------:R-:W2:Y:S02]  /*20e0*/  LDG.E.U16 R4, desc[UR36][R4.64] ;  /* 0x0000002404047981 */ /* 0x000ea4000c1e1500 */
[----:B--2---:R-:W-:-:S06]  /*20f0*/  HADD2.F32 R30, -RZ, R4.H0_H0 ;  /* 0x20000004ff1e7230 */ /* 0x004fcc0000004100 */
[----:B------:R-:W0:Y:S01]  /*2100*/  F2I.S64.TRUNC R30, R30 ;  /* 0x0000001e001e7311 */ /* 0x000e22000020d900 */
[----:B------:R-:W-:Y:S05]  /*2110*/  BRA `(.L_x_9742) ;  /* 0x0000000800a87947 */ /* 0x000fea0003800000 */
.L_x_9747:
[----:B------:R-:W2:Y:S02]  /*2120*/  LDG.E.64 R4, desc[UR36][R4.64] ;  /* 0x0000002404047981 */ /* 0x000ea4000c1e1b00 */
[----:B--2---:R0:W1:Y:S01]  /*2130*/  F2I.S64.F64.TRUNC R30, R4 ;  /* 0x00000004001e7311 */ /* 0x004062000030d900 */
[----:B------:R-:W-:Y:S05]  /*2140*/  BRA `(.L_x_9742) ;  /* 0x00000008009c7947 */ /* 0x000fea0003800000 */
.L_x_9737:
        /* <DEDUP_REMOVED lines=13> */
.L_x_9751:
[----:B------:R-:W2:Y:S02]  /*2220*/  LDG.E.64 R4, desc[UR36][R4.64] ;  /* 0x0000002404047981 */ /* 0x000ea4000c1e1b00 */
[----:B--2---:R0:W1:Y:S01]  /*2230*/  F2I.S64.F64.TRUNC R30, R4 ;  /* 0x00000004001e7311 */ /* 0x004062000030d900 */
[----:B------:R-:W-:Y:S05]  /*2240*/  BRA `(.L_x_9742) ;  /* 0x00000008005c7947 */ /* 0x000fea0003800000 */
.L_x_9750:
        /* <DEDUP_REMOVED lines=27> */
.L_x_9753:
        /* <DEDUP_REMOVED lines=14> */
.L_x_9752:
[----:B------:R-:W2:Y:S02]  /*24e0*/  LDG.E.U16 R30, desc[UR36][R4.64] ;  /* 0x00000024041e7981 */ /* 0x000ea4000c1e1500 */
[----:B--2---:R-:W-:-:S06]  /*24f0*/  IMAD.U32 R30, R30, 0x10000, RZ ;  /* 0x000100001e1e7824 */ /* 0x004fcc00078e00ff */
[----:B------:R-:W0:Y:S01]  /*2500*/  F2I.S64.TRUNC R30, R30 ;  /* 0x0000001e001e7311 */ /* 0x000e22000020d900 */
[----:B------:R-:W-:Y:S05]  /*2510*/  BRA `(.L_x_9742) ;  /* 0x0000000400a87947 */ /* 0x000fea0003800000 */
.L_x_9749:
        /* <DEDUP_REMOVED lines=11> */
.L_x_9756:
        /* <DEDUP_REMOVED lines=21> */
.L_x_9760:
[----:B------:R-:W-:Y:S05]  /*2720*/  BSYNC B1 ;  /* 0x0000000000017941 */ /* 0x000fea0003800000 */
.L_x_9759:
[----:B------:R-:W-:Y:S01]  /*2730*/  IMAD.SHL.U32 R3, R3, 0x100000, RZ ;  /* 0x0010000003037824 */ /* 0x000fe200078e00ff */
[----:B------:R-:W-:-:S04]  /*2740*/  LEA R5, R0, 0x3b800000, 0x17 ;  /* 0x3b80000000057811 */ /* 0x000fc800078eb8ff */
[----:B------:R-:W-:-:S07]  /*2750*/  LOP3.LUT R30, R5, R3, R30, 0xfe, !PT ;  /* 0x00000003051e7212 */ /* 0x000fce00078efe1e */
.L_x_9758:
[----:B------:R-:W-:Y:S05]  /*2760*/  BSYNC B0 ;  /* 0x0000000000007941 */ /* 0x000fea0003800000 */
.L_x_9757:
[----:B------:R-:W1:Y:S01]  /*2770*/  F2I.S64.TRUNC R30, R30 ;  /* 0x0000001e001e7311 */ /* 0x000e62000020d900 */
[----:B------:R-:W-:Y:S05]  /*2780*/  BRA `(.L_x_9742) ;  /* 0x00000004000c7947 */ /* 0x000fea0003800000 */
.L_x_9755:
        /* <DEDUP_REMOVED lines=21> */
.L_x_9764:
[----:B------:R-:W-:Y:S05]  /*28e0*/  BSYNC B1 ;  /* 0x0000000000017941 */ /* 0x000fea0003800000 */
.L_x_9763:
[----:B------:R-:W-:Y:S01]  /*28f0*/  IMAD.SHL.U32 R3, R3, 0x200000, RZ ;  /* 0x0020000003037824 */ /* 0x000fe200078e00ff */
[----:B------:R-:W-:-:S04]  /*2900*/  LEA R5, R0, 0x37800000, 0x17 ;  /* 0x3780000000057811 */ /* 0x000fc800078eb8ff */
[----:B------:R-:W-:-:S07]  /*2910*/  LOP3.LUT R30, R5, R3, R30, 0xfe, !PT ;  /* 0x00000003051e7212 */ /* 0x000fce00078efe1e */
.L_x_9762:
[----:B------:R-:W-:Y:S05]  /*2920*/  BSYNC B0 ;  /* 0x0000000000007941 */ /* 0x000fea0003800000 */
.L_x_9761:
[----:B------:R-:W2:Y:S01]  /*2930*/  F2I.S64.TRUNC R30, R30 ;  /* 0x0000001e001e7311 */ /* 0x000ea2000020d900 */
[----:B------:R-:W-:Y:S05]  /*2940*/  BRA `(.L_x_9742) ;  /* 0x00000000009c7947 */ /* 0x000fea0003800000 */
.L_x_9754:
        /* <DEDUP_REMOVED lines=14> */
.L_x_9768:
[----:B------:R-:W-:Y:S05]  /*2a30*/  BSYNC B0 ;  /* 0x0000000000007941 */ /* 0x000fea0003800000 */
.L_x_9767:
[----:B------:R-:W4:Y:S01]  /*2a40*/  F2I.S64.TRUNC R30, R30 ;  /* 0x0000001e001e7311 */ /* 0x000f22000020d900 */
[----:B------:R-:W-:Y:S05]  /*2a50*/  BRA `(.L_x_9742) ;  /* 0x0000000000587947 */ /* 0x000fea0003800000 */
.L_x_9741:
        /* <DEDUP_REMOVED lines=16> */
.L_x_9769:
[----:B------:R-:W-:Y:S01]  /*2b60*/  CS2R R30, SRZ ;  /* 0x00000000001e7805 */ /* 0x000fe2000001ff00 */
[----:B------:R-:W-:Y:S06]  /*2b70*/  BRA `(.L_x_9742) ;  /* 0x0000000000107947 */ /* 0x000fec0003800000 */
.L_x_9766:
[----:B------:R0:W5:Y:S01]  /*2b80*/  LDG.E.64 R30, desc[UR36][R4.64] ;  /* 0x00000024041e7981 */ /* 0x000162000c1e1b00 */
[----:B------:R-:W-:Y:S05]  /*2b90*/  BRA `(.L_x_9742) ;  /* 0x0000000000087947 */ /* 0x000fea0003800000 */
.L_x_9765:
[----:B------:R3:W5:Y:S01]  /*2ba0*/  LDG.E R30, desc[UR36][R4.64] ;  /* 0x00000024041e7981 */ /* 0x000762000c1e1900 */
[----:B------:R-:W-:-:S07]  /*2bb0*/  IMAD.MOV.U32 R31, RZ, RZ, RZ ;  /* 0x000000ffff1f7224 */ /* 0x000fce00078e00ff */
.L_x_9742:
        /* <DEDUP_REMOVED lines=18> */
.L_x_9773:
[----:B------:R1:W5:Y:S01]  /*2ce0*/  LDG.E.U8 R28, desc[UR36][R4.64] ;  /* 0x00000024041c7981 */ /* 0x000362000c1e1100 */
[----:B------:R-:W-:Y:S01]  /*2cf0*/  IMAD.MOV.U32 R29, RZ, RZ, RZ ;  /* 0x000000ffff1d7224 */ /* 0x000fe200078e00ff */
[----:B------:R-:W-:Y:S06]  /*2d00*/  BRA `(.L_x_9775) ;  /* 0x0000000c00487947 */ /* 0x000fec0003800000 */
.L_x_9772:
        /* <DEDUP_REMOVED lines=8> */
.L_x_9777:
[----:B------:R-:W3:Y:S02]  /*2d90*/  LDG.E R28, desc[UR36][R4.64] ;  /* 0x00000024041c7981 */ /* 0x000ee4000c1e1900 */
[----:B---3--:R-:W-:Y:S01]  /*2da0*/  SHF.R.S32.HI R29, RZ, 0x1f, R28 ;  /* 0x0000001fff1d7819 */ /* 0x008fe2000001141c */
[----:B------:R-:W-:Y:S06]  /*2db0*/  BRA `(.L_x_9775) ;  /* 0x0000000c001c7947 */ /* 0x000fec0003800000 */
.L_x_9776:
[----:B------:R-:W3:Y:S02]  /*2dc0*/  LDG.E.S16 R28, desc[UR36][R4.64] ;  /* 0x00000024041c7981 */ /* 0x000ee4000c1e1700 */
[----:B---3--:R-:W-:Y:S01]  /*2dd0*/  SHF.R.S32.HI R29, RZ, 0x1f, R28 ;  /* 0x0000001fff1d7819 */ /* 0x008fe2000001141c */
[----:B------:R-:W-:Y:S06]  /*2de0*/  BRA `(.L_x_9775) ;  /* 0x0000000c00107947 */ /* 0x000fec0003800000 */
.L_x_9771:
        /* <DEDUP_REMOVED lines=9> */
.L_x_9779:
[----:B------:R-:W3:Y:S02]  /*2e80*/  LDG.E.U16 R4, desc[UR36][R4.64] ;  /* 0x0000002404047981 */ /* 0x000ee4000c1e1500 */
[----:B---3--:R-:W-:-:S06]  /*2e90*/  HADD2.F32 R28, -RZ, R4.H0_H0 ;  /* 0x20000004ff1c7230 */ /* 0x008fcc0000004100 */
[----:B------:R-:W0:Y:S01]  /*2ea0*/  F2I.S64.TRUNC R28, R28 ;  /* 0x0000001c001c7311 */ /* 0x000e22000020d900 */
[----:B------:R-:W-:Y:S05]  /*2eb0*/  BRA `(.L_x_9775) ;  /* 0x0000000800dc7947 */ /* 0x000fea0003800000 */
.L_x_9778:
        /* <DEDUP_REMOVED lines=9> */
.L_x_9781:
[----:B------:R-:W3:Y:S02]  /*2f50*/  LDG.E.U16 R4, desc[UR36][R4.64] ;  /* 0x0000002404047981 */ /* 0x000ee4000c1e1500 */
[----:B---3--:R-:W-:-:S06]  /*2f60*/  HADD2.F32 R28, -RZ, R4.H0_H0 ;  /* 0x20000004ff1c7230 */ /* 0x008fcc0000004100 */
[----:B------:R-:W0:Y:S01]  /*2f70*/  F2I.S64.TRUNC R28, R28 ;  /* 0x0000001c001c7311 */ /* 0x000e22000020d900 */
[----:B------:R-:W-:Y:S05]  /*2f80*/  BRA `(.L_x_9775) ;  /* 0x0000000800a87947 */ /* 0x000fea0003800000 */
.L_x_9780:
[----:B------:R-:W3:Y:S02]  /*2f90*/  LDG.E.64 R4, desc[UR36][R4.64] ;  /* 0x0000002404047981 */ /* 0x000ee4000c1e1b00 */
[----:B---3--:R3:W0:Y:S01]  /*2fa0*/  F2I.S64.F64.TRUNC R28, R4 ;  /* 0x00000004001c7311 */ /* 0x008622000030d900 */
[----:B------:R-:W-:Y:S05]  /*2fb0*/  BRA `(.L_x_9775) ;  /* 0x00000008009c7947 */ /* 0x000fea0003800000 */
.L_x_9770:
        /* <DEDUP_REMOVED lines=13> */
.L_x_9784:
[----:B------:R-:W3:Y:S02]  /*3090*/  LDG.E.64 R4, desc[UR36][R4.64] ;  /* 0x0000002404047981 */ /* 0x000ee4000c1e1b00 */
[----:B---3--:R0:W1:Y:S01]  /*30a0*/  F2I.S64.F64.TRUNC R28, R4 ;  /* 0x00000004001c7311 */ /* 0x008062000030d900 */
[----:B------:R-:W-:Y:S05]  /*30b0*/  BRA `(.L_x_9775) ;  /* 0x00000008005c7947 */ /* 0x000fea0003800000 */
.L_x_9783:
        /* <DEDUP_REMOVED lines=27> */
.L_x_9786:
        /* <DEDUP_REMOVED lines=14> */
.L_x_9785:
[----:B------:R-:W3:Y:S02]  /*3350*/  LDG.E.U16 R28, desc[UR36][R4.64] ;  /* 0x00000024041c7981 */ /* 0x000ee4000c1e1500 */
[----:B---3--:R-:W-:-:S06]  /*3360*/  IMAD.U32 R28, R28, 0x10000, RZ ;  /* 0x000100001c1c7824 */ /* 0x008fcc00078e00ff */
[----:B------:R-:W0:Y:S01]  /*3370*/  F2I.S64.TRUNC R28, R28 ;  /* 0x0000001c001c7311 */ /* 0x000e22000020d900 */
[----:B------:R-:W-:Y:S05]  /*3380*/  BRA `(.L_x_9775) ;  /* 0x0000000400a87947 */ /* 0x000fea0003800000 */
.L_x_9782:
        /* <DEDUP_REMOVED lines=11> */
.L_x_9789:
        /* <DEDUP_REMOVED lines=21> */
.L_x_9793:
[----:B------:R-:W-:Y:S05]  /*3590*/  BSYNC B1 ;  /* 0x0000000000017941 */ /* 0x000fea0003800000 */
.L_x_9792:
[----:B------:R-:W-:Y:S01]  /*35a0*/  IMAD.SHL.U32 R3, R3, 0x100000, RZ ;  /* 0x0010000003037824 */ /* 0x000fe200078e00ff */
[----:B------:R-:W-:-:S04]  /*35b0*/  LEA R5, R0, 0x3b800000, 0x17 ;  /* 0x3b80000000057811 */ /* 0x000fc800078eb8ff */
[----:B------:R-:W-:-:S07]  /*35c0*/  LOP3.LUT R28, R5, R3, R28, 0xfe, !PT ;  /* 0x00000003051c7212 */ /* 0x000fce00078efe1c */
.L_x_9791:
[----:B------:R-:W-:Y:S05]  /*35d0*/  BSYNC B0 ;  /* 0x0000000000007941 */ /* 0x000fea0003800000 */
.L_x_9790:
[----:B------:R-:W0:Y:S01]  /*35e0*/  F2I.S64.TRUNC R28, R28 ;  /* 0x0000001c001c7311 */ /* 0x000e22000020d900 */
[----:B------:R-:W-:Y:S05]  /*35f0*/  BRA `(.L_x_9775) ;  /* 0x00000004000c7947 */ /* 0x000fea0003800000 */
.L_x_9788:
        /* <DEDUP_REMOVED lines=21> */
.L_x_9797:
[----:B------:R-:W-:Y:S05]  /*3750*/  BSYNC B1 ;  /* 0x0000000000017941 */ /* 0x000fea0003800000 */
.L_x_9796:
[----:B------:R-:W-:Y:S01]  /*3760*/  IMAD.SHL.U32 R3, R3, 0x200000, RZ ;  /* 0x0020000003037824 */ /* 0x000fe200078e00ff */
[----:B------:R-:W-:-:S04]  /*3770*/  LEA R5, R0, 0x37800000, 0x17 ;  /* 0x3780000000057811 */ /* 0x000fc800078eb8ff */
[----:B------:R-:W-:-:S07]  /*3780*/  LOP3.LUT R28, R5, R3, R28, 0xfe, !PT ;  /* 0x00000003051c7212 */ /* 0x000fce00078efe1c */
.L_x_9795:
[----:B------:R-:W-:Y:S05]  /*3790*/  BSYNC B0 ;  /* 0x0000000000007941 */ /* 0x000fea0003800000 */
.L_x_9794:
[----:B------:R-:W0:Y:S01]  /*37a0*/  F2I.S64.TRUNC R28, R28 ;  /* 0x0000001c001c7311 */ /* 0x000e22000020d900 */
[----:B------:R-:W-:Y:S05]  /*37b0*/  BRA `(.L_x_9775) ;  /* 0x00000000009c7947 */ /* 0x000fea0003800000 */
.L_x_9787:
        /* <DEDUP_REMOVED lines=14> */
.L_x_9801:
[----:B------:R-:W-:Y:S05]  /*38a0*/  BSYNC B0 ;  /* 0x0000000000007941 */ /* 0x000fea0003800000 */
.L_x_9800:
[----:B------:R-:W0:Y:S01]  /*38b0*/  F2I.S64.TRUNC R28, R28 ;  /* 0x0000001c001c7311 */ /* 0x000e22000020d900 */
[----:B------:R-:W-:Y:S05]  /*38c0*/  BRA `(.L_x_9775) ;  /* 0x0000000000587947 */ /* 0x000fea0003800000 */
.L_x_9774:
        /* <DEDUP_REMOVED lines=16> */
.L_x_9802:
[----:B------:R-:W-:Y:S01]  /*39d0*/  CS2R R28, SRZ ;  /* 0x00000000001c7805 */ /* 0x000fe2000001ff00 */
[----:B------:R-:W-:Y:S06]  /*39e0*/  BRA `(.L_x_9775) ;  /* 0x0000000000107947 */ /* 0x000fec0003800000 */
.L_x_9799:
[----:B------:R0:W5:Y:S01]  /*39f0*/  LDG.E.64 R28, desc[UR36][R4.64] ;  /* 0x00000024041c7981 */ /* 0x000162000c1e1b00 */
[----:B------:R-:W-:Y:S05]  /*3a00*/  BRA `(.L_x_9775) ;  /* 0x0000000000087947 */ /* 0x000fea0003800000 */
.L_x_9798:
[----:B------:R0:W5:Y:S01]  /*3a10*/  LDG.E R28, desc[UR36][R4.64] ;  /* 0x00000024041c7981 */ /* 0x000162000c1e1900 */
[----:B------:R-:W-:-:S07]  /*3a20*/  IMAD.MOV.U32 R29, RZ, RZ, RZ ;  /* 0x000000ffff1d7224 */ /* 0x000fce00078e00ff */
.L_x_9775:
        /* <DEDUP_REMOVED lines=18> */
.L_x_9806:
[----:B------:R0:W5:Y:S01]  /*3b50*/  LDG.E.U8 R22, desc[UR36][R4.64] ;  /* 0x0000002404167981 */ /* 0x000162000c1e1100 */
[----:B------:R-:W-:Y:S01]  /*3b60*/  IMAD.MOV.U32 R23, RZ, RZ, RZ ;  /* 0x000000ffff177224 */ /* 0x000fe200078e00ff */
[----:B------:R-:W-:Y:S06]  /*3b70*/  BRA `(.L_x_9808) ;  /* 0x0000000c00487947 */ /* 0x000fec0003800000 */
.L_x_9805:
        /* <DEDUP_REMOVED lines=8> */
.L_x_9810:
[----:B------:R-:W2:Y:S02]  /*3c00*/  LDG.E R22, desc[UR36][R4.64] ;  /* 0x0000002404167981 */ /* 0x000ea4000c1e1900 */
[----:B--2---:R-:W-:Y:S01]  /*3c10*/  SHF.R.S32.HI R23, RZ, 0x1f, R22 ;  /* 0x0000001fff177819 */ /* 0x004fe20000011416 */
[----:B------:R-:W-:Y:S06]  /*3c20*/  BRA `(.L_x_9808) ;  /* 0x0000000c001c7947 */ /* 0x000fec0003800000 */
.L_x_9809:
[----:B------:R-:W2:Y:S02]  /*3c30*/  LDG.E.S16 R22, desc[UR36][R4.64] ;  /* 0x0000002404167981 */ /* 0x000ea4000c1e1700 */
[----:B--2---:R-:W-:Y:S01]  /*3c40*/  SHF.R.S32.HI R23, RZ, 0x1f, R22 ;  /* 0x0000001fff177819 */ /* 0x004fe20000011416 */
[----:B------:R-:W-:Y:S06]  /*3c50*/  BRA `(.L_x_9808) ;  /* 0x0000000c00107947 */ /* 0x000fec0003800000 */
.L_x_9804:
        /* <DEDUP_REMOVED lines=9> */
.L_x_9812:
[----:B------:R-:W2:Y:S02]  /*3cf0*/  LDG.E.U16 R4, desc[UR36][R4.64] ;  /* 0x0000002404047981 */ /* 0x000ea4000c1e1500 */
[----:B--2---:R-:W-:-:S06]  /*3d00*/  HADD2.F32 R22, -RZ, R4.H0_H0 ;  /* 0x20000004ff167230 */ /* 0x004fcc0000004100 */
[----:B------:R-:W0:Y:S01]  /*3d10*/  F2I.S64.TRUNC R22, R22 ;  /* 0x0000001600167311 */ /* 0x000e22000020d900 */
[----:B------:R-:W-:Y:S05]  /*3d20*/  BRA `(.L_x_9808) ;  /* 0x0000000800dc7947 */ /* 0x000fea0003800000 */
.L_x_9811:
        /* <DEDUP_REMOVED lines=9> */
.L_x_9814:
[----:B------:R-:W2:Y:S02]  /*3dc0*/  LDG.E.U16 R4, desc[UR36][R4.64] ;  /* 0x0000002404047981 */ /* 0x000ea4000c1e1500 */
[----:B--2---:R-:W-:-:S06]  /*3dd0*/  HADD2.F32 R22, -RZ, R4.H0_H0 ;  /* 0x20000004ff167230 */ /* 0x004fcc0000004100 */
[----:B------:R-:W0:Y:S01]  /*3de0*/  F2I.S64.TRUNC R22, R22 ;  /* 0x0000001600167311 */ /* 0x000e22000020d900 */
[----:B------:R-:W-:Y:S05]  /*3df0*/  BRA `(.L_x_9808) ;  /* 0x0000000800a87947 */ /* 0x000fea0003800000 */
.L_x_9813:
[----:B------:R-:W2:Y:S02]  /*3e00*/  LDG.E.64 R4, desc[UR36][R4.64] ;  /* 0x0000002404047981 */ /* 0x000ea4000c1e1b00 */
[----:B--2---:R0:W1:Y:S01]  /*3e10*/  F2I.S64.F64.TRUNC R22, R4 ;  /* 0x0000000400167311 */ /* 0x004062000030d900 */
[----:B------:R-:W-:Y:S05]  /*3e20*/  BRA `(.L_x_9808) ;  /* 0x00000008009c7947 */ /* 0x000fea0003800000 */
.L_x_9803:
        /* <DEDUP_REMOVED lines=13> */
.L_x_9817:
[----:B------:R-:W2:Y:S02]  /*3f00*/  LDG.E.64 R4, desc[UR36][R4.64] ;  /* 0x0000002404047981 */ /* 0x000ea4000c1e1b00 */
[----:B--2---:R0:W1:Y:S01]  /*3f10*/  F2I.S64.F64.TRUNC R22, R4 ;  /* 0x0000000400167311 */ /* 0x004062000030d900 */
[----:B------:R-:W-:Y:S05]  /*3f20*/  BRA `(.L_x_9808) ;  /* 0x00000008005c7947 */ /* 0x000fea0003800000 */
.L_x_9816:
        /* <DEDUP_REMOVED lines=27> */
.L_x_9819:
        /* <DEDUP_REMOVED lines=14> */
.L_x_9818:
[----:B------:R-:W2:Y:S02]  /*41c0*/  LDG.E.U16 R22, desc[UR36][R4.64] ;  /* 0x0000002404167981 */ /* 0x000ea4000c1e1500 */
[----:B--2---:R-:W-:-:S06]  /*41d0*/  IMAD.U32 R22, R22, 0x10000, RZ ;  /* 0x0001000016167824 */ /* 0x004fcc00078e00ff */
[----:B------:R-:W0:Y:S01]  /*41e0*/  F2I.S64.TRUNC R22, R22 ;  /* 0x0000001600167311 */ /* 0x000e22000020d900 */
[----:B------:R-:W-:Y:S05]  /*41f0*/  BRA `(.L_x_9808) ;  /* 0x0000000400a87947 */ /* 0x000fea0003800000 */
.L_x_9815:
        /* <DEDUP_REMOVED lines=11> */
.L_x_9822:
        /* <DEDUP_REMOVED lines=21> */
.L_x_9826:
[----:B------:R-:W-:Y:S05]  /*4400*/  BSYNC B1 ;  /* 0x0000000000017941 */ /* 0x000fea0003800000 */
.L_x_9825:
[----:B------:R-:W-:Y:S01]  /*4410*/  IMAD.SHL.U32 R3, R3, 0x100000, RZ ;  /* 0x0010000003037824 */ /* 0x000fe200078e00ff */
[----:B------:R-:W-:-:S04]  /*4420*/  LEA R5, R0, 0x3b800000, 0x17 ;  /* 0x3b80000000057811 */ /* 0x000fc800078eb8ff */
[----:B------:R-:W-:-:S07]  /*4430*/  LOP3.LUT R22, R5, R3, R22, 0xfe, !PT ;  /* 0x0000000305167212 */ /* 0x000fce00078efe16 */
.L_x_9824:
[----:B------:R-:W-:Y:S05]  /*4440*/  BSYNC B0 ;  /* 0x0000000000007941 */ /* 0x000fea0003800000 */
.L_x_9823:
[----:B------:R-:W0:Y:S01]  /*4450*/  F2I.S64.TRUNC R22, R22 ;  /* 0x0000001600167311 */ /* 0x000e22000020d900 */
[----:B------:R-:W-:Y:S05]  /*4460*/  BRA `(.L_x_9808) ;  /* 0x00000004000c7947 */ /* 0x000fea0003800000 */
.L_x_9821:
        /* <DEDUP_REMOVED lines=21> */
.L_x_9830:
[----:B------:R-:W-:Y:S05]  /*45c0*/  BSYNC B1 ;  /* 0x0000000000017941 */ /* 0x000fea0003800000 */
.L_x_9829:
[----:B------:R-:W-:Y:S01]  /*45d0*/  IMAD.SHL.U32 R3, R3, 0x200000, RZ ;  /* 0x0020000003037824 */ /* 0x000fe200078e00ff */
[----:B------:R-:W-:-:S04]  /*45e0*/  LEA R5, R0, 0x37800000, 0x17 ;  /* 0x3780000000057811 */ /* 0x000fc800078eb8ff */
[----:B------:R-:W-:-:S07]  /*45f0*/  LOP3.LUT R22, R5, R3, R22, 0xfe, !PT ;  /* 0x0000000305167212 */ /* 0x000fce00078efe16 */
.L_x_9828:
[----:B------:R-:W-:Y:S05]  /*4600*/  BSYNC B0 ;  /* 0x0000000000007941 */ /* 0x000fea0003800000 */
.L_x_9827:
[----:B------:R-:W0:Y:S01]  /*4610*/  F2I.S64.TRUNC R22, R22 ;  /* 0x0000001600167311 */ /* 0x000e22000020d900 */
[----:B------:R-:W-:Y:S05]  /*4620*/  BRA `(.L_x_9808) ;  /* 0x00000000009c7947 */ /* 0x000fea0003800000 */
.L_x_9820:
        /* <DEDUP_REMOVED lines=14> */
.L_x_9834:
[----:B------:R-:W-:Y:S05]  /*4710*/  BSYNC B0 ;  /* 0x0000000000007941 */ /* 0x000fea0003800000 */
.L_x_9833:
[----:B------:R-:W0:Y:S01]  /*4720*/  F2I.S64.TRUNC R22, R22 ;  /* 0x0000001600167311 */ /* 0x000e22000020d900 */
[----:B------:R-:W-:Y:S05]  /*4730*/  BRA `(.L_x_9808) ;  /* 0x0000000000587947 */ /* 0x000fea0003800000 */
.L_x_9807:
        /* <DEDUP_REMOVED lines=16> */
.L_x_9835:
[----:B------:R-:W-:Y:S01]  /*4840*/  CS2R R22, SRZ ;  /* 0x0000000000167805 */ /* 0x000fe2000001ff00 */
[----:B------:R-:W-:Y:S06]  /*4850*/  BRA `(.L_x_9808) ;  /* 0x0000000000107947 */ /* 0x000fec0003800000 */
.L_x_9832:
[----:B------:R0:W5:Y:S01]  /*4860*/  LDG.E.64 R22, desc[UR36][R4.64] ;  /* 0x0000002404167981 */ /* 0x000162000c1e1b00 */
[----:B------:R-:W-:Y:S05]  /*4870*/  BRA `(.L_x_9808) ;  /* 0x0000000000087947 */ /* 0x000fea0003800000 */
.L_x_9831:
[----:B------:R0:W5:Y:S01]  /*4880*/  LDG.E R22, desc[UR36][R4.64] ;  /* 0x0000002404167981 */ /* 0x000162000c1e1900 */
[----:B------:R-:W-:-:S07]  /*4890*/  IMAD.MOV.U32 R23, RZ, RZ, RZ ;  /* 0x000000ffff177224 */ /* 0x000fce00078e00ff */
.L_x_9808:
        /* <DEDUP_REMOVED lines=18> */
.L_x_9839:
[----:B------:R0:W5:Y:S01]  /*49c0*/  LDG.E.U8 R24, desc[UR36][R4.64] ;  /* 0x0000002404187981 */ /* 0x000162000c1e1100 */
[----:B------:R-:W-:Y:S01]  /*49d0*/  IMAD.MOV.U32 R25, RZ, RZ, RZ ;  /* 0x000000ffff197224 */ /* 0x000fe200078e00ff */
[----:B------:R-:W-:Y:S06]  /*49e0*/  BRA `(.L_x_9841) ;  /* 0x0000000c00487947 */ /* 0x000fec0003800000 */
.L_x_9838:
        /* <DEDUP_REMOVED lines=8> */
.L_x_9843:
[----:B------:R-:W2:Y:S02]  /*4a70*/  LDG.E R24, desc[UR36][R4.64] ;  /* 0x0000002404187981 */ /* 0x000ea4000c1e1900 */
[----:B--2---:R-:W-:Y:S01]  /*4a80*/  SHF.R.S32.HI R25, RZ, 0x1f, R24 ;  /* 0x0000001fff197819 */ /* 0x004fe20000011418 */
[----:B------:R-:W-:Y:S06]  /*4a90*/  BRA `(.L_x_9841) ;  /* 0x0000000c001c7947 */ /* 0x000fec0003800000 */
.L_x_9842:
[----:B------:R-:W2:Y:S02]  /*4aa0*/  LDG.E.S16 R24, desc[UR36][R4.64] ;  /* 0x0000002404187981 */ /* 0x000ea4000c1e1700 */
[----:B--2---:R-:W-:Y:S01]  /*4ab0*/  SHF.R.S32.HI R25, RZ, 0x1f, R24 ;  /* 0x0000001fff197819 */ /* 0x004fe20000011418 */
[----:B------:R-:W-:Y:S06]  /*4ac0*/  BRA `(.L_x_9841) ;  /* 0x0000000c00107947 */ /* 0x000fec0003800000 */
.L_x_9837:
        /* <DEDUP_REMOVED lines=9> */
.L_x_9845:
[----:B------:R-:W2:Y:S02]  /*4b60*/  LDG.E.U16 R4, desc[UR36][R4.64] ;  /* 0x0000002404047981 */ /* 0x000ea4000c1e1500 */
[----:B--2---:R-:W-:-:S06]  /*4b70*/  HADD2.F32 R24, -RZ, R4.H0_H0 ;  /* 0x20000004ff187230 */ /* 0x004fcc0000004100 */
[----:B------:R-:W0:Y:S01]  /*4b80*/  F2I.S64.TRUNC R24, R24 ;  /* 0x0000001800187311 */ /* 0x000e22000020d900 */
[----:B------:R-:W-:Y:S05]  /*4b90*/  BRA `(.L_x_9841) ;  /* 0x0000000800dc7947 */ /* 0x000fea0003800000 */
.L_x_9844:
        /* <DEDUP_REMOVED lines=9> */
.L_x_9847:
[----:B------:R-:W2:Y:S02]  /*4c30*/  LDG.E.U16 R4, desc[UR36][R4.64] ;  /* 0x0000002404047981 */ /* 0x000ea4000c1e1500 */
[----:B--2---:R-:W-:-:S06]  /*4c40*/  HADD2.F32 R24, -RZ, R4.H0_H0 ;  /* 0x20000004ff187230 */ /* 0x004fcc0000004100 */
[----:B------:R-:W0:Y:S01]  /*4c50*/  F2I.S64.TRUNC R24, R24 ;  /* 0x0000001800187311 */ /* 0x000e22000020d900 */
[----:B------:R-:W-:Y:S05]  /*4c60*/  BRA `(.L_x_9841) ;  /* 0x0000000800a87947 */ /* 0x000fea0003800000 */
.L_x_9846:
[----:B------:R-:W2:Y:S02]  /*4c70*/  LDG.E.64 R4, desc[UR36][R4.64] ;  /* 0x0000002404047981 */ /* 0x000ea4000c1e1b00 */
[----:B--2---:R0:W1:Y:S01]  /*4c80*/  F2I.S64.F64.TRUNC R24, R4 ;  /* 0x0000000400187311 */ /* 0x004062000030d900 */
[----:B------:R-:W-:Y:S05]  /*4c90*/  BRA `(.L_x_9841) ;  /* 0x00000008009c7947 */ /* 0x000fea0003800000 */
.L_x_9836:
        /* <DEDUP_REMOVED lines=13> */
.L_x_9850:
[----:B------:R-:W2:Y:S02]  /*4d70*/  LDG.E.64 R4, desc[UR36][R4.64] ;  /* 0x0000002404047981 */ /* 0x000ea4000c1e1b00 */
[----:B--2---:R0:W1:Y:S01]  /*4d80*/  F2I.S64.F64.TRUNC R24, R4 ;  /* 0x0000000400187311 */ /* 0x004062000030d900 */
[----:B------:R-:W-:Y:S05]  /*4d90*/  BRA `(.L_x_9841) ;  /* 0x00000008005c7947 */ /* 0x000fea0003800000 */
.L_x_9849:
        /* <DEDUP_REMOVED lines=27> */
.L_x_9852:
        /* <DEDUP_REMOVED lines=14> */
.L_x_9851:
[----:B------:R-:W2:Y:S02]  /*5030*/  LDG.E.U16 R24, desc[UR36][R4.64] ;  /* 0x0000002404187981 */ /* 0x000ea4000c1e1500 */
[----:B--2---:R-:W-:-:S06]  /*5040*/  IMAD.U32 R24, R24, 0x10000, RZ ;  /* 0x0001000018187824 */ /* 0x004fcc00078e00ff */
[----:B------:R-:W0:Y:S01]  /*5050*/  F2I.S64.TRUNC R24, R24 ;  /* 0x0000001800187311 */ /* 0x000e22000020d900 */
[----:B------:R-:W-:Y:S05]  /*5060*/  BRA `(.L_x_9841) ;  /* 0x0000000400a87947 */ /* 0x000fea0003800000 */
.L_x_9848:
        /* <DEDUP_REMOVED lines=11> */
.L_x_9855:
        /* <DEDUP_REMOVED lines=21> */
.L_x_9859:
[----:B------:R-:W-:Y:S05]  /*5270*/  BSYNC B1 ;  /* 0x0000000000017941 */ /* 0x000fea0003800000 */
.L_x_9858:
[----:B------:R-:W-:Y:S01]  /*5280*/  IMAD.SHL.U32 R3, R3, 0x100000, RZ ;  /* 0x0010000003037824 */ /* 0x000fe200078e00ff */
[----:B------:R-:W-:-:S04]  /*5290*/  LEA R5, R0, 0x3b800000, 0x17 ;  /* 0x3b80000000057811 */ /* 0x000fc800078eb8ff */
[----:B------:R-:W-:-:S07]  /*52a0*/  LOP3.LUT R24, R5, R3, R24, 0xfe, !PT ;  /* 0x0000000305187212 */ /* 0x000fce00078efe18 */
.L_x_9857:
[----:B------:R-:W-:Y:S05]  /*52b0*/  BSYNC B0 ;  /* 0x0000000000007941 */ /* 0x000fea0003800000 */
.L_x_9856:
[----:B------:R-:W1:Y:S01]  /*52c0*/  F2I.S64.TRUNC R24, R24 ;  /* 0x0000001800187311 */ /* 0x000e62000020d900 */
[----:B------:R-:W-:Y:S05]  /*52d0*/  BRA `(.L_x_9841) ;  /* 0x00000004000c7947 */ /* 0x000fea0003800000 */
.L_x_9854:
        /* <DEDUP_REMOVED lines=21> */
.L_x_9863:
[----:B------:R-:W-:Y:S05]  /*5430*/  BSYNC B1 ;  /* 0x0000000000017941 */ /* 0x000fea0003800000 */
.L_x_9862:
[----:B------:R-:W-:Y:S02]  /*5440*/  LEA R5, R0, 0x37800000, 0x17 ;  /* 0x3780000000057811 */ /* 0x000fe400078eb8ff */
[----:B------:R-:W-:-:S04]  /*5450*/  SHF.L.U32 R3, R3, 0x15, RZ ;  /* 0x0000001503037819 */ /* 0x000fc800000006ff */
[----:B------:R-:W-:-:S07]  /*5460*/  LOP3.LUT R24, R5, R3, R24, 0xfe, !PT ;  /* 0x0000000305187212 */ /* 0x000fce00078efe18 */
.L_x_9861:
[----:B------:R-:W-:Y:S05]  /*5470*/  BSYNC B0 ;  /* 0x0000000000007941 */ /* 0x000fea0003800000 */
.L_x_9860:
[----:B------:R-:W2:Y:S01]  /*5480*/  F2I.S64.TRUNC R24, R24 ;  /* 0x0000001800187311 */ /* 0x000ea2000020d900 */
[----:B------:R-:W-:Y:S05]  /*5490*/  BRA `(.L_x_9841) ;  /* 0x00000000009c7947 */ /* 0x000fea0003800000 */
.L_x_9853:
        /* <DEDUP_REMOVED lines=14> */
.L_x_9867:
[----:B------:R-:W-:Y:S05]  /*5580*/  BSYNC B0 ;  /* 0x0000000000007941 */ /* 0x000fea0003800000 */
.L_x_9866:
[----:B------:R-:W0:Y:S01]  /*5590*/  F2I.S64.TRUNC R24, R24 ;  /* 0x0000001800187311 */ /* 0x000e22000020d900 */
[----:B------:R-:W-:Y:S05]  /*55a0*/  BRA `(.L_x_9841) ;  /* 0x0000000000587947 */ /* 0x000fea0003800000 */
.L_x_9840:
        /* <DEDUP_REMOVED lines=16> */
.L_x_9868:
[----:B------:R-:W-:Y:S01]  /*56b0*/  CS2R R24, SRZ ;  /* 0x0000000000187805 */ /* 0x000fe2000001ff00 */
[----:B------:R-:W-:Y:S06]  /*56c0*/  BRA `(.L_x_9841) ;  /* 0x0000000000107947 */ /* 0x000fec0003800000 */
.L_x_9865:
[----:B------:R4:W5:Y:S01]  /*56d0*/  LDG.E.64 R24, desc[UR36][R4.64] ;  /* 0x0000002404187981 */ /* 0x000962000c1e1b00 */
[----:B------:R-:W-:Y:S05]  /*56e0*/  BRA `(.L_x_9841) ;  /* 0x0000000000087947 */ /* 0x000fea0003800000 */
.L_x_9864:
[----:B------:R0:W5:Y:S01]  /*56f0*/  LDG.E R24, desc[UR36][R4.64] ;  /* 0x0000002404187981 */ /* 0x000162000c1e1900 */
[----:B------:R-:W-:-:S07]  /*5700*/  IMAD.MOV.U32 R25, RZ, RZ, RZ ;  /* 0x000000ffff197224 */ /* 0x000fce00078e00ff */
.L_x_9841:
        /* <DEDUP_REMOVED lines=18> */
.L_x_9872:
[----:B------:R3:W5:Y:S01]  /*5830*/  LDG.E.U8 R26, desc[UR36][R4.64] ;  /* 0x00000024041a7981 */ /* 0x000762000c1e1100 */
[----:B------:R-:W-:Y:S01]  /*5840*/  IMAD.MOV.U32 R27, RZ, RZ, RZ ;  /* 0x000000ffff1b7224 */ /* 0x000fe200078e00ff */
[----:B------:R-:W-:Y:S06]  /*5850*/  BRA `(.L_x_9874) ;  /* 0x0000000c00487947 */ /* 0x000fec0003800000 */
.L_x_9871:
        /* <DEDUP_REMOVED lines=8> */
.L_x_9876:
[----:B------:R-:W3:Y:S02]  /*58e0*/  LDG.E R26, desc[UR36][R4.64] ;  /* 0x00000024041a7981 */ /* 0x000ee4000c1e1900 */
[----:B---3--:R-:W-:Y:S01]  /*58f0*/  SHF.R.S32.HI R27, RZ, 0x1f, R26 ;  /* 0x0000001fff1b7819 */ /* 0x008fe2000001141a */
[----:B------:R-:W-:Y:S06]  /*5900*/  BRA `(.L_x_9874) ;  /* 0x0000000c001c7947 */ /* 0x000fec0003800000 */
.L_x_9875:
[----:B------:R-:W3:Y:S02]  /*5910*/  LDG.E.S16 R26, desc[UR36][R4.64] ;  /* 0x00000024041a7981 */ /* 0x000ee4000c1e1700 */
[----:B---3--:R-:W-:Y:S01]  /*5920*/  SHF.R.S32.HI R27, RZ, 0x1f, R26 ;  /* 0x0000001fff1b7819 */ /* 0x008fe2000001141a */
[----:B------:R-:W-:Y:S06]  /*5930*/  BRA `(.L_x_9874) ;  /* 0x0000000c00107947 */ /* 0x000fec0003800000 */
.L_x_9870:
        /* <DEDUP_REMOVED lines=9> */
.L_x_9878:
[----:B------:R-:W3:Y:S02]  /*59d0*/  LDG.E.U16 R4, desc[UR36][R4.64] ;  /* 0x0000002404047981 */ /* 0x000ee4000c1e1500 */
[----:B---3--:R-:W-:-:S06]  /*59e0*/  HADD2.F32 R26, -RZ, R4.H0_H0 ;  /* 0x20000004ff1a7230 */ /* 0x008fcc0000004100 */
[----:B------:R-:W4:Y:S01]  /*59f0*/  F2I.S64.TRUNC R26, R26 ;  /* 0x0000001a001a7311 */ /* 0x000f22000020d900 */
[----:B------:R-:W-:Y:S05]  /*5a00*/  BRA `(.L_x_9874) ;  /* 0x0000000800dc7947 */ /* 0x000fea0003800000 */
.L_x_9877:
        /* <DEDUP_REMOVED lines=9> */
.L_x_9880:
[----:B------:R-:W3:Y:S02]  /*5aa0*/  LDG.E.U16 R4, desc[UR36][R4.64] ;  /* 0x0000002404047981 */ /* 0x000ee4000c1e1500 */
[----:B---3--:R-:W-:-:S06]  /*5ab0*/  HADD2.F32 R26, -RZ, R4.H0_H0 ;  /* 0x20000004ff1a7230 */ /* 0x008fcc0000004100 */
[----:B------:R-:W0:Y:S01]  /*5ac0*/  F2I.S64.TRUNC R26, R26 ;  /* 0x0000001a001a7311 */ /* 0x000e22000020d900 */
[----:B------:R-:W-:Y:S05]  /*5ad0*/  BRA `(.L_x_9874) ;  /* 0x0000000800a87947 */ /* 0x000fea0003800000 */
.L_x_9879:
[----:B------:R-:W3:Y:S02]  /*5ae0*/  LDG.E.64 R4, desc[UR36][R4.64] ;  /* 0x0000002404047981 */ /* 0x000ee4000c1e1b00 */
[----:B---3--:R0:W3:Y:S01]  /*5af0*/  F2I.S64.F64.TRUNC R26, R4 ;  /* 0x00000004001a7311 */ /* 0x0080e2000030d900 */
[----:B------:R-:W-:Y:S05]  /*5b00*/  BRA `(.L_x_9874) ;  /* 0x00000008009c7947 */ /* 0x000fea0003800000 */
.L_x_9869:
        /* <DEDUP_REMOVED lines=13> */
.L_x_9883:
[----:B------:R-:W3:Y:S02]  /*5be0*/  LDG.E.64 R4, desc[UR36][R4.64] ;  /* 0x0000002404047981 */ /* 0x000ee4000c1e1b00 */
[----:B---3--:R0:W3:Y:S01]  /*5bf0*/  F2I.S64.F64.TRUNC R26, R4 ;  /* 0x00000004001a7311 */ /* 0x0080e2000030d900 */
[----:B------:R-:W-:Y:S05]  /*5c00*/  BRA `(.L_x_9874) ;  /* 0x00000008005c7947 */ /* 0x000fea0003800000 */
.L_x_9882:
        /* <DEDUP_REMOVED lines=27> */
.L_x_9885:
        /* <DEDUP_REMOVED lines=14> */
.L_x_9884:
[----:B------:R-:W3:Y:S02]  /*5ea0*/  LDG.E.U16 R26, desc[UR36][R4.64] ;  /* 0x00000024041a7981 */ /* 0x000ee4000c1e1500 */
[----:B---3--:R-:W-:-:S06]  /*5eb0*/  IMAD.U32 R26, R26, 0x10000, RZ ;  /* 0x000100001a1a7824 */ /* 0x008fcc00078e00ff */
[----:B------:R-:W0:Y:S01]  /*5ec0*/  F2I.S64.TRUNC R26, R26 ;  /* 0x0000001a001a7311 */ /* 0x000e22000020d900 */
[----:B------:R-:W-:Y:S05]  /*5ed0*/  BRA `(.L_x_9874) ;  /* 0x0000000400a87947 */ /* 0x000fea0003800000 */
.L_x_9881:
        /* <DEDUP_REMOVED lines=11> */
.L_x_9888:
        /* <DEDUP_REMOVED lines=21> */
.L_x_9892:
[----:B------:R-:W-:Y:S05]  /*60e0*/  BSYNC B1 ;  /* 0x0000000000017941 */ /* 0x000fea0003800000 */
.L_x_9891:
[----:B------:R-:W-:Y:S01]  /*60f0*/  IMAD.SHL.U32 R3, R3, 0x100000, RZ ;  /* 0x0010000003037824 */ /* 0x000fe200078e00ff */
[----:B------:R-:W-:-:S04]  /*6100*/  LEA R5, R0, 0x3b800000, 0x17 ;  /* 0x3b80000000057811 */ /* 0x000fc800078eb8ff */
[----:B------:R-:W-:-:S07]  /*6110*/  LOP3.LUT R26, R5, R3, R26, 0xfe, !PT ;  /* 0x00000003051a7212 */ /* 0x000fce00078efe1a */
.L_x_9890:
[----:B------:R-:W-:Y:S05]  /*6120*/  BSYNC B0 ;  /* 0x0000000000007941 */ /* 0x000fea0003800000 */
.L_x_9889:
[----:B------:R-:W0:Y:S01]  /*6130*/  F2I.S64.TRUNC R26, R26 ;  /* 0x0000001a001a7311 */ /* 0x000e22000020d900 */
[----:B------:R-:W-:Y:S05]  /*6140*/  BRA `(.L_x_9874) ;  /* 0x00000004000c7947 */ /* 0x000fea0003800000 */
.L_x_9887:
        /* <DEDUP_REMOVED lines=21> */
.L_x_9896:
[----:B------:R-:W-:Y:S05]  /*62a0*/  BSYNC B1 ;  /* 0x0000000000017941 */ /* 0x000fea0003800000 */
.L_x_9895:
[----:B------:R-:W-:Y:S01]  /*62b0*/  IMAD.SHL.U32 R3, R3, 0x200000, RZ ;  /* 0x0020000003037824 */ /* 0x000fe200078e00ff */
[----:B------:R-:W-:-:S04]  /*62c0*/  LEA R5, R0, 0x37800000, 0x17 ;  /* 0x3780000000057811 */ /* 0x000fc800078eb8ff */
[----:B------:R-:W-:-:S07]  /*62d0*/  LOP3.LUT R26, R5, R3, R26, 0xfe, !PT ;  /* 0x00000003051a7212 */ /* 0x000fce00078efe1a */
.L_x_9894:
[----:B------:R-:W-:Y:S05]  /*62e0*/  BSYNC B0 ;  /* 0x0000000000007941 */ /* 0x000fea0003800000 */
.L_x_9893:
[----:B------:R-:W0:Y:S01]  /*62f0*/  F2I.S64.TRUNC R26, R26 ;  /* 0x0000001a001a7311 */ /* 0x000e22000020d900 */
[----:B------:R-:W-:Y:S05]  /*6300*/  BRA `(.L_x_9874) ;  /* 0x00000000009c7947 */ /* 0x000fea0003800000 */
.L_x_9886:
        /* <DEDUP_REMOVED lines=8> */
[----:B------:R-:W-:Y:S01]  /*6390*/  HFMA2.MMA R26, -RZ, RZ, 3.814697265625e-06, 0 ;  /* 0x00400000ff1a7435 */ /* 0x000fe200000001ff */
[----:B---3--:R-:W-:-:S13]  /*63a0*/  ISETP.NE.AND P0, PT, R4, RZ, PT ;  /* 0x000000ff0400720c */ /* 0x008fda0003f05270 */
[----:B------:R-:W-:Y:S05]  /*63b0*/  @!P0 BRA `(.L_x_9900) ;  /* 0x00000000000c8947 */ /* 0x000fea0003800000 */
[----:B------:R-:W-:-:S13]  /*63c0*/  ISETP.NE.AND P0, PT, R4, 0xff, PT ;  /* 0x000000ff0400780c */ /* 0x000fda0003f05270 */
[----:B------:R-:W-:Y:S02]  /*63d0*/  @!P0 IMAD.MOV.U32 R26, RZ, RZ, 0x7f800001 ;  /* 0x7f800001ff1a8424 */ /* 0x000fe400078e00ff */
[----:B------:R-:W-:-:S07]  /*63e0*/  @P0 IMAD.SHL.U32 R26, R4, 0x800000, RZ ;  /* 0x00800000041a0824 */ /* 0x000fce00078e00ff */
.L_x_9900:
[----:B------:R-:W-:Y:S05]  /*63f0*/  BSYNC B0 ;  /* 0x0000000000007941 */ /* 0x000fea0003800000 */
.L_x_9899:
[----:B------:R-:W0:Y:S01]  /*6400*/  F2I.S64.TRUNC R26, R26 ;  /* 0x0000001a001a7311 */ /* 0x000e22000020d900 */
[----:B------:R-:W-:Y:S05]  /*6410*/  BRA `(.L_x_9874) ;  /* 0x0000000000587947 */ /* 0x000fea0003800000 */
.L_x_9873:
        /* <DEDUP_REMOVED lines=16> */
.L_x_9901:
[----:B------:R-:W-:Y:S01]  /*6520*/  CS2R R26, SRZ ;  /* 0x00000000001a7805 */ /* 0x000fe2000001ff00 */
[----:B------:R-:W-:Y:S06]  /*6530*/  BRA `(.L_x_9874) ;  /* 0x0000000000107947 */ /* 0x000fec0003800000 */
.L_x_9898:
[----:B------:R0:W5:Y:S01]  /*6540*/  LDG.E.64 R26, desc[UR36][R4.64] ;  /* 0x00000024041a7981 */ /* 0x000162000c1e1b00 */
[----:B------:R-:W-:Y:S05]  /*6550*/  BRA `(.L_x_9874) ;  /* 0x0000000000087947 */ /* 0x000fea0003800000 */
.L_x_9897:
[----:B------:R0:W5:Y:S01]  /*6560*/  LDG.E R26, desc[UR36][R4.64] ;  /* 0x00000024041a7981 */ /* 0x000162000c1e1900 */
[----:B------:R-:W-:-:S07]  /*6570*/  IMAD.MOV.U32 R27, RZ, RZ, RZ ;  /* 0x000000ffff1b7224 */ /* 0x000fce00078e00ff */
.L_x_9874:
        /* <DEDUP_REMOVED lines=24> */
.L_x_9903:
[----:B------:R-:W-:Y:S05]  /*6700*/  BSYNC B7 ;  /* 0x0000000000077941 */ /* 0x000fea0003800000 */
.L_x_9902:
        /* <DEDUP_REMOVED lines=24> */
.L_x_9905:
[----:B------:R-:W-:Y:S05]  /*6890*/  BSYNC B7 ;  /* 0x0000000000077941 */ /* 0x000fea0003800000 */
.L_x_9904:
        /* <DEDUP_REMOVED lines=20> */
[----:B------:R-:W-:Y:S01]  /*69e0*/  HFMA2.MMA R8, -RZ, RZ, 0, 2.6226043701171875e-06 ;  /* 0x0000002cff087435 */ /* 0x000fe200000001ff */
[----:B------:R-:W-:Y:S02]  /*69f0*/  IMAD.U32 R6, RZ, RZ, UR4 ;  /* 0x00000004ff067e24 */ /* 0x000fe4000f8e00ff */
[----:B------:R-:W-:-:S02]  /*6a00*/  IMAD.U32 R7, RZ, RZ, UR5 ;  /* 0x00000005ff077e24 */ /* 0x000fc4000f8e00ff */
[----:B------:R-:W-:Y:S02]  /*6a10*/  IMAD.U32 R10, RZ, RZ, UR6 ;  /* 0x00000006ff0a7e24 */ /* 0x000fe4000f8e00ff */
[----:B------:R-:W-:Y:S02]  /*6a20*/  IMAD.U32 R11, RZ, RZ, UR7 ;  /* 0x00000007ff0b7e24 */ /* 0x000fe4000f8e00ff */
[----:B------:R-:W-:Y:S02]  /*6a30*/  IMAD.MOV.U32 R12, RZ, RZ, 0x1 ;  /* 0x00000001ff0c7424 */ /* 0x000fe400078e00ff */
[----:B0-----:R-:W-:-:S07]  /*6a40*/  IMAD.MOV.U32 R13, RZ, RZ, RZ ;  /* 0x000000ffff0d7224 */ /* 0x001fce00078e00ff */
[----:B------:R-:W-:-:S07]  /*6a50*/  LEPC R20, `(.L_x_9907) ;  /* 0x000000001014794e */ /* 0x000fce0000000000 */
[----:B-1--4-:R-:W-:Y:S05]  /*6a60*/  CALL.ABS.NOINC R14 ;  /* 0x000000000e007343 */ /* 0x012fea0003c00000 */
.L_x_9907:
[----:B------:R-:W-:Y:S05]  /*6a70*/  BSYNC B7 ;  /* 0x0000000000077941 */ /* 0x000fea0003800000 */
.L_x_9906:
        /* <DEDUP_REMOVED lines=12> */
[----:B------:R-:W-:Y:S01]  /*6b40*/  BSSY B0, `(.L_x_9908) ;  /* 0x0000036000007945 */ /* 0x000fe20003800000 */
[----:B------:R-:W-:Y:S02]  /*6b50*/  IMAD.IADD R6, R5, 0x1, R27 ;  /* 0x0000000105067824 */ /* 0x000fe400078e021b */
[----:B------:R-:W-:-:S07]  /*6b60*/  IMAD.MOV.U32 R26, RZ, RZ, R4 ;  /* 0x000000ffff1a7224 */ /* 0x000fce00078e0004 */
.L_x_9912:
[----:B------:R-:W-:Y:S01]  /*6b70*/  UMOV UR4, 0x8 ;  /* 0x0000000800047882 */ /* 0x000fe20000000000 */
[----:B------:R-:W-:Y:S01]  /*6b80*/  BSSY B1, `(.L_x_9909) ;  /* 0x000001e000017945 */ /* 0x000fe20003800000 */
[----:B------:R-:W-:-:S04]  /*6b90*/  LEA R20, R16, UR4, 0x3 ;  /* 0x0000000410147c11 */ /* 0x000fc8000f8e18ff */
[----:B------:R-:W0:Y:S02]  /*6ba0*/  LDC.64 R28, c[0x0][R20+0x5e8] ;  /* 0x00017a00141c7b82 */ /* 0x000e240000000a00 */
[----:B0-----:R-:W-:-:S04]  /*6bb0*/  LOP3.LUT R0, R6, R29, RZ, 0xfc, !PT ;  /* 0x0000001d06007212 */ /* 0x001fc800078efcff */
[----:B------:R-:W-:-:S13]  /*6bc0*/  ISETP.NE.U32.AND P0, PT, R0, RZ, PT ;  /* 0x000000ff0000720c */ /* 0x000fda0003f05070 */
[----:B------:R-:W-:Y:S05]  /*6bd0*/  @!P0 BRA `(.L_x_9910) ;  /* 0x0000000000148947 */ /* 0x000fea0003800000 */
[----:B------:R-:W-:Y:S01]  /*6be0*/  IMAD.MOV.U32 R4, RZ, RZ, R28 ;  /* 0x000000ffff047224 */ /* 0x000fe200078e001c */
[----:B------:R-:W-:Y:S01]  /*6bf0*/  MOV R0, 0x6c20 ;  /* 0x00006c2000007802 */ /* 0x000fe20000000f00 */
[----:B------:R-:W-:-:S07]  /*6c00*/  IMAD.MOV.U32 R3, RZ, RZ, R29 ;  /* 0x000000ffff037224 */ /* 0x000fce00078e001d */
[----:B------:R-:W-:Y:S05]  /*6c10*/  CALL.REL.NOINC `($__internal_24_$__cuda_sm20_div_s64) ;  /* 0x0000017400d07944 */ /* 0x000fea0003c00000 */
[----:B------:R-:W-:Y:S05]  /*6c20*/  BRA `(.L_x_9911) ;  /* 0x00000000004c7947 */ /* 0x000fea0003800000 */
.L_x_9910:
        /* <DEDUP_REMOVED lines=19> */
.L_x_9911:
[----:B------:R-:W-:Y:S05]  /*6d60*/  BSYNC B1 ;  /* 0x0000000000017941 */ /* 0x000fea0003800000 */
.L_x_9909:
[----:B------:R0:W1:Y:S01]  /*6d70*/  LDC.64 R4, c[0x0][R20+0x628] ;  /* 0x00018a0014047b82 */ /* 0x0000620000000a00 */
[----:B------:R-:W-:Y:S01]  /*6d80*/  IADD3 R9, P0, RZ, -R10, RZ ;  /* 0x8000000aff097210 */ /* 0x000fe20007f1e0ff */
[----:B------:R-:W-:Y:S02]  /*6d90*/  IMAD.MOV.U32 R27, RZ, RZ, R6 ;  /* 0x000000ffff1b7224 */ /* 0x000fe400078e0006 */
[----:B------:R-:W-:Y:S02]  /*6da0*/  VIADD R16, R16, 0xffffffff ;  /* 0xffffffff10107836 */ /* 0x000fe40000000000 */
[----:B------:R-:W-:Y:S02]  /*6db0*/  IMAD.X R3, RZ, RZ, ~R11, P0 ;  /* 0x000000ffff037224 */ /* 0x000fe400000e0e0b */
[----:B------:R-:W-:Y:S01]  /*6dc0*/  IMAD.WIDE.U32 R6, R28, R9, R26 ;  /* 0x000000091c067225 */ /* 0x000fe200078e001a */
[----:B------:R-:W-:-:S03]  /*6dd0*/  ISETP.GT.AND P0, PT, R16, -0x1, PT ;  /* 0xffffffff1000780c */ /* 0x000fc60003f04270 */
[----:B------:R-:W-:Y:S02]  /*6de0*/  IMAD R3, R3, R28, RZ ;  /* 0x0000001c03037224 */ /* 0x000fe400078e02ff */
[----:B0-----:R-:W-:Y:S02]  /*6df0*/  IMAD.MOV.U32 R20, RZ, RZ, R15 ;  /* 0x000000ffff147224 */ /* 0x001fe400078e000f */
[----:B------:R-:W-:Y:S02]  /*6e00*/  IMAD R3, R29, R9, R3 ;  /* 0x000000091d037224 */ /* 0x000fe400078e0203 */
[----:B------:R-:W-:Y:S02]  /*6e10*/  IMAD.MOV.U32 R26, RZ, RZ, R10 ;  /* 0x000000ffff1a7224 */ /* 0x000fe400078e000a */
[----:B------:R-:W-:-:S04]  /*6e20*/  IMAD.IADD R3, R7, 0x1, R3 ;  /* 0x0000000107037824 */ /* 0x000fc800078e0203 */
[----:B-1----:R-:W-:Y:S02]  /*6e30*/  IMAD R3, R3, R4, RZ ;  /* 0x0000000403037224 */ /* 0x002fe400078e02ff */
[----:B------:R-:W-:-:S04]  /*6e40*/  IMAD.WIDE.U32 R8, R4, R6, R20 ;  /* 0x0000000604087225 */ /* 0x000fc800078e0014 */
[----:B------:R-:W-:Y:S02]  /*6e50*/  IMAD R3, R5, R6, R3 ;  /* 0x0000000605037224 */ /* 0x000fe400078e0203 */
[----:B------:R-:W-:Y:S02]  /*6e60*/  IMAD.MOV.U32 R6, RZ, RZ, R11 ;  /* 0x000000ffff067224 */ /* 0x000fe400078e000b */
[----:B------:R-:W-:Y:S02]  /*6e70*/  IMAD.MOV.U32 R15, RZ, RZ, R8 ;  /* 0x000000ffff0f7224 */ /* 0x000fe400078e0008 */
[----:B------:R-:W-:Y:S01]  /*6e80*/  IMAD.IADD R21, R9, 0x1, R3 ;  /* 0x0000000109157824 */ /* 0x000fe200078e0203 */
[----:B------:R-:W-:Y:S06]  /*6e90*/  @P0 BRA `(.L_x_9912) ;  /* 0xfffffffc00340947 */ /* 0x000fec000383ffff */
[----:B------:R-:W-:Y:S05]  /*6ea0*/  BSYNC B0 ;  /* 0x0000000000007941 */ /* 0x000fea0003800000 */
.L_x_9908:
        /* <DEDUP_REMOVED lines=19> */
.L_x_9917:
        /* <DEDUP_REMOVED lines=25> */
.L_x_9916:
[----:B------:R-:W-:Y:S05]  /*7170*/  BSYNC B8 ;  /* 0x0000000000087941 */ /* 0x000fea0003800000 */
.L_x_9915:
[----:B------:R-:W-:-:S05]  /*7180*/  IADD3 R22, P0, R22, 0x8, RZ ;  /* 0x0000000816167810 */ /* 0x000fca0007f1e0ff */
[----:B------:R-:W-:Y:S01]  /*7190*/  IMAD.X R23, RZ, RZ, R23, P0 ;  /* 0x000000ffff177224 */ /* 0x000fe200000e0617 */
[----:B------:R-:W-:-:S04]  /*71a0*/  ISETP.GE.U32.AND P0, PT, R22, R25, PT ;  /* 0x000000191600720c */ /* 0x000fc80003f06070 */
[----:B------:R-:W-:-:S13]  /*71b0*/  ISETP.GE.U32.AND.EX P0, PT, R23, R16, PT, P0 ;  /* 0x000000101700720c */ /* 0x000fda0003f06100 */
[----:B------:R-:W-:Y:S05]  /*71c0*/  @!P0 BRA `(.L_x_9917) ;  /* 0xfffffffc00848947 */ /* 0x000fea000383ffff */
.L_x_9914:
[----:B------:R-:W-:Y:S05]  /*71d0*/  BSYNC B7 ;  /* 0x0000000000077941 */ /* 0x000fea0003800000 */
.L_x_9913:
        /* <DEDUP_REMOVED lines=14> */
.L_x_9921:
[----:B------:R3:W-:Y:S01]  /*72c0*/  STG.E.U8 desc[UR36][R18.64], RZ ;  /* 0x000000ff12007986 */ /* 0x0007e2000c101124 */
[----:B------:R-:W-:Y:S05]  /*72d0*/  BRA `(.L_x_9923) ;  /* 0x00000004008c7947 */ /* 0x000fea0003800000 */
.L_x_9920:
        /* <DEDUP_REMOVED lines=8> */
.L_x_9925:
[----:B------:R2:W-:Y:S01]  /*7360*/  STG.E desc[UR36][R18.64], RZ ;  /* 0x000000ff12007986 */ /* 0x0005e2000c101924 */
[----:B------:R-:W-:Y:S05]  /*7370*/  BRA `(.L_x_9923) ;  /* 0x0000000400647947 */ /* 0x000fea0003800000 */
.L_x_9924:
[----:B------:R0:W-:Y:S01]  /*7380*/  STG.E.U16 desc[UR36][R18.64], RZ ;  /* 0x000000ff12007986 */ /* 0x0001e2000c101524 */
[----:B------:R-:W-:Y:S05]  /*7390*/  BRA `(.L_x_9923) ;  /* 0x00000004005c7947 */ /* 0x000fea0003800000 */
.L_x_9919:
        /* <DEDUP_REMOVED lines=8> */
.L_x_9927:
[----:B------:R0:W-:Y:S01]  /*7420*/  STG.E.U16 desc[UR36][R18.64], RZ ;  /* 0x000000ff12007986 */ /* 0x0001e2000c101524 */
[----:B------:R-:W-:Y:S05]  /*7430*/  BRA `(.L_x_9923) ;  /* 0x0000000400347947 */ /* 0x000fea0003800000 */
.L_x_9926:
        /* <DEDUP_REMOVED lines=8> */
.L_x_9929:
[----:B------:R0:W-:Y:S01]  /*74c0*/  STG.E desc[UR36][R18.64], RZ ;  /* 0x000000ff12007986 */ /* 0x0001e2000c101924 */
[----:B------:R-:W-:Y:S05]  /*74d0*/  BRA `(.L_x_9923) ;  /* 0x00000004000c7947 */ /* 0x000fea0003800000 */
.L_x_9928:
[----:B------:R0:W-:Y:S01]  /*74e0*/  STG.E.64 desc[UR36][R18.64], RZ ;  /* 0x000000ff12007986 */ /* 0x0001e2000c101b24 */
[----:B------:R-:W-:Y:S05]  /*74f0*/  BRA `(.L_x_9923) ;  /* 0x0000000400047947 */ /* 0x000fea0003800000 */
.L_x_9918:
        /* <DEDUP_REMOVED lines=10> */
.L_x_9932:
[----:B------:R0:W-:Y:S01]  /*75a0*/  STG.E.128 desc[UR36][R18.64], RZ ;  /* 0x000000ff12007986 */ /* 0x0001e2000c101d24 */
[----:B------:R-:W-:Y:S05]  /*75b0*/  BRA `(.L_x_9923) ;  /* 0x0000000000d47947 */ /* 0x000fea0003800000 */
.L_x_9931:
        /* <DEDUP_REMOVED lines=8> */
.L_x_9934:
[----:B------:R0:W-:Y:S01]  /*7640*/  STG.E.U8 desc[UR36][R18.64], RZ ;  /* 0x000000ff12007986 */ /* 0x0001e2000c101124 */
[----:B------:R-:W-:Y:S05]  /*7650*/  BRA `(.L_x_9923) ;  /* 0x0000000000ac7947 */ /* 0x000fea0003800000 */
.L_x_9933:
[----:B------:R0:W-:Y:S01]  /*7660*/  STG.E.U16 desc[UR36][R18.64], RZ ;  /* 0x000000ff12007986 */ /* 0x0001e2000c101524 */
[----:B------:R-:W-:Y:S05]  /*7670*/  BRA `(.L_x_9923) ;  /* 0x0000000000a47947 */ /* 0x000fea0003800000 */
.L_x_9930:
        /* <DEDUP_REMOVED lines=10> */
.L_x_9937:
[----:B------:R0:W-:Y:S01]  /*7720*/  STG.E.U8 desc[UR36][R18.64], RZ ;  /* 0x000000ff12007986 */ /* 0x0001e2000c101124 */
[----:B------:R-:W-:Y:S05]  /*7730*/  BRA `(.L_x_9923) ;  /* 0x0000000000747947 */ /* 0x000fea0003800000 */
.L_x_9936:
[----:B------:R0:W-:Y:S01]  /*7740*/  STG.E.U8 desc[UR36][R18.64], RZ ;  /* 0x000000ff12007986 */ /* 0x0001e2000c101124 */
[----:B------:R-:W-:Y:S05]  /*7750*/  BRA `(.L_x_9923) ;  /* 0x00000000006c7947 */ /* 0x000fea0003800000 */
.L_x_9935:
[----:B------:R-:W-:-:S13]  /*7760*/  ISETP.NE.AND P0, PT, R0, 0x1c, PT ;  /* 0x0000001c0000780c */ /* 0x000fda0003f05270 */
[----:B------:R-:W-:Y:S05]  /*7770*/  @!P0 BRA `(.L_x_9938) ;  /* 0x0000000000608947 */ /* 0x000fea0003800000 */
[----:B------:R-:W-:-:S13]  /*7780*/  ISETP.NE.AND P0, PT, R0, 0x1d, PT ;  /* 0x0000001d0000780c */ /* 0x000fda0003f05270 */
[----:B------:R-:W-:Y:S05]  /*7790*/  @!P0 BRA `(.L_x_9939) ;  /* 0x0000000000508947 */ /* 0x000fea0003800000 */
[----:B------:R-:W-:-:S13]  /*77a0*/  ISETP.NE.AND P0, PT, R0, 0x2c, PT ;  /* 0x0000002c0000780c */ /* 0x000fda0003f05270 */
[----:B------:R0:W-:Y:S01]  /*77b0*/  @!P0 STG.E.U8 desc[UR36][R18.64], RZ ;  /* 0x000000ff12008986 */ /* 0x0001e2000c101124 */
[----:B------:R-:W-:Y:S05]  /*77c0*/  @!P0 BRA `(.L_x_9923) ;  /* 0x0000000000508947 */ /* 0x000fea0003800000 */
.L_x_9922:
        /* <DEDUP_REMOVED lines=16> */
.L_x_9940:
[----:B------:R-:W-:Y:S05]  /*78d0*/  BRA `(.L_x_9923) ;  /* 0x00000000000c7947 */ /* 0x000fea0003800000 */
.L_x_9939:
[----:B------:R0:W-:Y:S01]  /*78e0*/  STG.E.64 desc[UR36][R18.64], RZ ;  /* 0x000000ff12007986 */ /* 0x0001e2000c101b24 */
[----:B------:R-:W-:Y:S05]  /*78f0*/  BRA `(.L_x_9923) ;  /* 0x0000000000047947 */ /* 0x000fea0003800000 */
.L_x_9938:
[----:B------:R0:W-:Y:S02]  /*7900*/  STG.E desc[UR36][R18.64], RZ ;  /* 0x000000ff12007986 */ /* 0x0001e4000c101924 */
.L_x_9923:
[----:B------:R-:W-:-:S04]  /*7910*/  IMAD R2, R2, 0x200, R17 ;  /* 0x0000020002027824 */ /* 0x000fc800078e0211 */
[----:B01234-:R-:W-:-:S07]  /*7920*/  VIADD R19, R2, 0x80 ;  /* 0x0000008002137836 */ /* 0x01ffce0000000000 */
.L_x_9735:
[----:B------:R-:W-:Y:S05]  /*7930*/  BSYNC B6 ;  /* 0x0000000000067941 */ /* 0x000fea0003800000 */
.L_x_9734:
        /* <DEDUP_REMOVED lines=460> */
.L_x_9943:
        /* <DEDUP_REMOVED lines=21> */
.L_x_9947:
[----:B------:R0:W5:Y:S01]  /*9750*/  LDG.E.U8 R30, desc[UR36][R2.64] ;  /* 0x00000024021e7981 */ /* 0x000162000c1e1100 */
[----:B------:R-:W-:Y:S01]  /*9760*/  IMAD.MOV.U32 R31, RZ, RZ, RZ ;  /* 0x000000ffff1f7224 */ /* 0x000fe200078e00ff */
[----:B------:R-:W-:Y:S06]  /*9770*/  BRA `(.L_x_9949) ;  /* 0x0000000c00487947 */ /* 0x000fec0003800000 */
.L_x_9946:
        /* <DEDUP_REMOVED lines=8> */
.L_x_9951:
[----:B------:R-:W2:Y:S02]  /*9800*/  LDG.E R30, desc[UR36][R2.64] ;  /* 0x00000024021e7981 */ /* 0x000ea4000c1e1900 */
[----:B--2---:R-:W-:Y:S01]  /*9810*/  SHF.R.S32.HI R31, RZ, 0x1f, R30 ;  /* 0x0000001fff1f7819 */ /* 0x004fe2000001141e */
[----:B------:R-:W-:Y:S06]  /*9820*/  BRA `(.L_x_9949) ;  /* 0x0000000c001c7947 */ /* 0x000fec0003800000 */
.L_x_9950:
[----:B------:R-:W2:Y:S02]  /*9830*/  LDG.E.S16 R30, desc[UR36][R2.64] ;  /* 0x00000024021e7981 */ /* 0x000ea4000c1e1700 */
[----:B--2---:R-:W-:Y:S01]  /*9840*/  SHF.R.S32.HI R31, RZ, 0x1f, R30 ;  /* 0x0000001fff1f7819 */ /* 0x004fe2000001141e */
[----:B------:R-:W-:Y:S06]  /*9850*/  BRA `(.L_x_9949) ;  /* 0x0000000c00107947 */ /* 0x000fec0003800000 */
.L_x_9945:
        /* <DEDUP_REMOVED lines=9> */
.L_x_9953:
[----:B------:R-:W2:Y:S02]  /*98f0*/  LDG.E.U16 R2, desc[UR36][R2.64] ;  /* 0x0000002402027981 */ /* 0x000ea4000c1e1500 */
[----:B--2---:R-:W-:-:S06]  /*9900*/  HADD2.F32 R30, -RZ, R2.H0_H0 ;  /* 0x20000002ff1e7230 */ /* 0x004fcc0000004100 */
[----:B------:R-:W0:Y:S01]  /*9910*/  F2I.S64.TRUNC R30, R30 ;  /* 0x0000001e001e7311 */ /* 0x000e22000020d900 */
[----:B------:R-:W-:Y:S05]  /*9920*/  BRA `(.L_x_9949) ;  /* 0x0000000800dc7947 */ /* 0x000fea0003800000 */
.L_x_9952:
        /* <DEDUP_REMOVED lines=9> */
.L_x_9955:
[----:B------:R-:W2:Y:S02]  /*99c0*/  LDG.E.U16 R2, desc[UR36][R2.64] ;  /* 0x0000002402027981 */ /* 0x000ea4000c1e1500 */
[----:B--2---:R-:W-:-:S06]  /*99d0*/  HADD2.F32 R30, -RZ, R2.H0_H0 ;  /* 0x20000002ff1e7230 */ /* 0x004fcc0000004100 */
[----:B------:R-:W0:Y:S01]  /*99e0*/  F2I.S64.TRUNC R30, R30 ;  /* 0x0000001e001e7311 */ /* 0x000e22000020d900 */
[----:B------:R-:W-:Y:S05]  /*99f0*/  BRA `(.L_x_9949) ;  /* 0x0000000800a87947 */ /* 0x000fea0003800000 */
.L_x_9954:
[----:B------:R-:W2:Y:S02]  /*9a00*/  LDG.E.64 R2, desc[UR36][R2.64] ;  /* 0x0000002402027981 */ /* 0x000ea4000c1e1b00 */
[----:B--2---:R0:W1:Y:S01]  /*9a10*/  F2I.S64.F64.TRUNC R30, R2 ;  /* 0x00000002001e7311 */ /* 0x004062000030d900 */
[----:B------:R-:W-:Y:S05]  /*9a20*/  BRA `(.L_x_9949) ;  /* 0x00000008009c7947 */ /* 0x000fea0003800000 */
.L_x_9944:
        /* <DEDUP_REMOVED lines=13> */
.L_x_9958:
[----:B------:R-:W2:Y:S02]  /*9b00*/  LDG.E.64 R2, desc[UR36][R2.64] ;  /* 0x0000002402027981 */ /* 0x000ea4000c1e1b00 */
[----:B--2---:R0:W1:Y:S01]  /*9b10*/  F2I.S64.F64.TRUNC R30, R2 ;  /* 0x00000002001e7311 */ /* 0x004062000030d900 */
[----:B------:R-:W-:Y:S05]  /*9b20*/  BRA `(.L_x_9949) ;  /* 0x00000008005c7947 */ /* 0x000fea0003800000 */
.L_x_9957:
        /* <DEDUP_REMOVED lines=27> */
.L_x_9960:
        /* <DEDUP_REMOVED lines=14> */
.L_x_9959:
[----:B------:R-:W2:Y:S02]  /*9dc0*/  LDG.E.U16 R30, desc[UR36][R2.64] ;  /* 0x00000024021e7981 */ /* 0x000ea4000c1e1500 */
[----:B--2---:R-:W-:-:S06]  /*9dd0*/  IMAD.U32 R30, R30, 0x10000, RZ ;  /* 0x000100001e1e7824 */ /* 0x004fcc00078e00ff */
[----:B------:R-:W0:Y:S01]  /*9de0*/  F2I.S64.TRUNC R30, R30 ;  /* 0x0000001e001e7311 */ /* 0x000e22000020d900 */
[----:B------:R-:W-:Y:S05]  /*9df0*/  BRA `(.L_x_9949) ;  /* 0x0000000400a87947 */ /* 0x000fea0003800000 */
.L_x_9956:
        /* <DEDUP_REMOVED lines=11> */
.L_x_9963:
        /* <DEDUP_REMOVED lines=21> */
.L_x_9967:
[----:B------:R-:W-:Y:S05]  /*a000*/  BSYNC B1 ;  /* 0x0000000000017941 */ /* 0x000fea0003800000 */
.L_x_9966:
[----:B------:R-:W-:Y:S01]  /*a010*/  IMAD.SHL.U32 R2, R2, 0x100000, RZ ;  /* 0x0010000002027824 */ /* 0x000fe200078e00ff */
[----:B------:R-:W-:-:S04]  /*a020*/  LEA R3, R0, 0x3b800000, 0x17 ;  /* 0x3b80000000037811 */ /* 0x000fc800078eb8ff */
[----:B------:R-:W-:-:S07]  /*a030*/  LOP3.LUT R30, R3, R2, R30, 0xfe, !PT ;  /* 0x00000002031e7212 */ /* 0x000fce00078efe1e */
.L_x_9965:
[----:B------:R-:W-:Y:S05]  /*a040*/  BSYNC B0 ;  /* 0x0000000000007941 */ /* 0x000fea0003800000 */
.L_x_9964:
[----:B------:R-:W4:Y:S01]  /*a050*/  F2I.S64.TRUNC R30, R30 ;  /* 0x0000001e001e7311 */ /* 0x000f22000020d900 */
[----:B------:R-:W-:Y:S05]  /*a060*/  BRA `(.L_x_9949) ;  /* 0x00000004000c7947 */ /* 0x000fea0003800000 */
.L_x_9962:
        /* <DEDUP_REMOVED lines=21> */
.L_x_9971:
[----:B------:R-:W-:Y:S05]  /*a1c0*/  BSYNC B1 ;  /* 0x0000000000017941 */ /* 0x000fea0003800000 */
.L_x_9970:
[----:B------:R-:W-:Y:S01]  /*a1d0*/  IMAD.SHL.U32 R2, R2, 0x200000, RZ ;  /* 0x0020000002027824 */ /* 0x000fe200078e00ff */
[----:B------:R-:W-:-:S04]  /*a1e0*/  LEA R3, R0, 0x37800000, 0x17 ;  /* 0x3780000000037811 */ /* 0x000fc800078eb8ff */
[----:B------:R-:W-:-:S07]  /*a1f0*/  LOP3.LUT R30, R3, R2, R30, 0xfe, !PT ;  /* 0x00000002031e7212 */ /* 0x000fce00078efe1e */
.L_x_9969:
[----:B------:R-:W-:Y:S05]  /*a200*/  BSYNC B0 ;  /* 0x0000000000007941 */ /* 0x000fea0003800000 */
.L_x_9968:
[----:B------:R-:W3:Y:S01]  /*a210*/  F2I.S64.TRUNC R30, R30 ;  /* 0x0000001e001e7311 */ /* 0x000ee2000020d900 */
[----:B------:R-:W-:Y:S05]  /*a220*/  BRA `(.L_x_9949) ;  /* 0x00000000009c7947 */ /* 0x000fea0003800000 */
.L_x_9961:
        /* <DEDUP_REMOVED lines=14> */
.L_x_9975:
[----:B------:R-:W-:Y:S05]  /*a310*/  BSYNC B0 ;  /* 0x0000000000007941 */ /* 0x000fea0003800000 */
.L_x_9974:
[----:B------:R-:W2:Y:S01]  /*a320*/  F2I.S64.TRUNC R30, R30 ;  /* 0x0000001e001e7311 */ /* 0x000ea2000020d900 */
[----:B------:R-:W-:Y:S05]  /*a330*/  BRA `(.L_x_9949) ;  /* 0x0000000000587947 */ /* 0x000fea0003800000 */
.L_x_9948:
        /* <DEDUP_REMOVED lines=16> */
.L_x_9976:
[----:B------:R-:W-:Y:S01]  /*a440*/  CS2R R30, SRZ ;  /* 0x00000000001e7805 */ /* 0x000fe2000001ff00 */
[----:B------:R-:W-:Y:S06]  /*a450*/  BRA `(.L_x_9949) ;  /* 0x0000000000107947 */ /* 0x000fec0003800000 */
.L_x_9973:
[----:B------:R1:W5:Y:S01]  /*a460*/  LDG.E.64 R30, desc[UR36][R2.64] ;  /* 0x00000024021e7981 */ /* 0x000362000c1e1b00 */
[----:B------:R-:W-:Y:S05]  /*a470*/  BRA `(.L_x_9949) ;  /* 0x0000000000087947 */ /* 0x000fea0003800000 */
.L_x_9972:
[----:B------:R0:W5:Y:S01]  /*a480*/  LDG.E R30, desc[UR36][R2.64] ;  /* 0x00000024021e7981 */ /* 0x000162000c1e1900 */
[----:B------:R-:W-:-:S07]  /*a490*/  IMAD.MOV.U32 R31, RZ, RZ, RZ ;  /* 0x000000ffff1f7224 */ /* 0x000fce00078e00ff */
.L_x_9949:
        /* <DEDUP_REMOVED lines=18> */
.L_x_9980:
[----:B------:R0:W5:Y:S01]  /*a5c0*/  LDG.E.U8 R28, desc[UR36][R2.64] ;  /* 0x00000024021c7981 */ /* 0x000162000c1e1100 */
[----:B------:R-:W-:Y:S01]  /*a5d0*/  IMAD.MOV.U32 R29, RZ, RZ, RZ ;  /* 0x000000ffff1d7224 */ /* 0x000fe200078e00ff */
[----:B------:R-:W-:Y:S06]  /*a5e0*/  BRA `(.L_x_9982) ;  /* 0x0000000c00487947 */ /* 0x000fec0003800000 */
.L_x_9979:
        /* <DEDUP_REMOVED lines=8> */
.L_x_9984:
[----:B------:R-:W2:Y:S02]  /*a670*/  LDG.E R28, desc[UR36][R2.64] ;  /* 0x00000024021c7981 */ /* 0x000ea4000c1e1900 */
[----:B--2---:R-:W-:Y:S01]  /*a680*/  SHF.R.S32.HI R29, RZ, 0x1f, R28 ;  /* 0x0000001fff1d7819 */ /* 0x004fe2000001141c */
[----:B------:R-:W-:Y:S06]  /*a690*/  BRA `(.L_x_9982) ;  /* 0x0000000c001c7947 */ /* 0x000fec0003800000 */
.L_x_9983:
[----:B------:R-:W2:Y:S02]  /*a6a0*/  LDG.E.S16 R28, desc[UR36][R2.64] ;  /* 0x00000024021c7981 */ /* 0x000ea4000c1e1700 */
[----:B--2---:R-:W-:Y:S01]  /*a6b0*/  SHF.R.S32.HI R29, RZ, 0x1f, R28 ;  /* 0x0000001fff1d7819 */ /* 0x004fe2000001141c */
[----:B------:R-:W-:Y:S06]  /*a6c0*/  BRA `(.L_x_9982) ;  /* 0x0000000c00107947 */ /* 0x000fec0003800000 */
.L_x_9978:
        /* <DEDUP_REMOVED lines=9> */
.L_x_9986:
[----:B------:R-:W2:Y:S02]  /*a760*/  LDG.E.U16 R2, desc[UR36][R2.64] ;  /* 0x0000002402027981 */ /* 0x000ea4000c1e1500 */
[----:B--2---:R-:W-:-:S06]  /*a770*/  HADD2.F32 R28, -RZ, R2.H0_H0 ;  /* 0x20000002ff1c7230 */ /* 0x004fcc0000004100 */
[----:B------:R-:W0:Y:S01]  /*a780*/  F2I.S64.TRUNC R28, R28 ;  /* 0x0000001c001c7311 */ /* 0x000e22000020d900 */
[----:B------:R-:W-:Y:S05]  /*a790*/  BRA `(.L_x_9982) ;  /* 0x0000000800dc7947 */ /* 0x000fea0003800000 */
.L_x_9985:
        /* <DEDUP_REMOVED lines=9> */
.L_x_9988:
[----:B------:R-:W2:Y:S02]  /*a830*/  LDG.E.U16 R2, desc[UR36][R2.64] ;  /* 0x0000002402027981 */ /* 0x000ea4000c1e1500 */
[----:B--2---:R-:W-:-:S06]  /*a840*/  HADD2.F32 R28, -RZ, R2.H0_H0 ;  /* 0x20000002ff1c7230 */ /* 0x004fcc0000004100 */
[----:B------:R-:W0:Y:S01]  /*a850*/  F2I.S64.TRUNC R28, R28 ;  /* 0x0000001c001c7311 */ /* 0x000e22000020d900 */
[----:B------:R-:W-:Y:S05]  /*a860*/  BRA `(.L_x_9982) ;  /* 0x0000000800a87947 */ /* 0x000fea0003800000 */
.L_x_9987:
[----:B------:R-:W2:Y:S02]  /*a870*/  LDG.E.64 R2, desc[UR36][R2.64] ;  /* 0x0000002402027981 */ /* 0x000ea4000c1e1b00 */
[----:B--2---:R0:W1:Y:S01]  /*a880*/  F2I.S64.F64.TRUNC R28, R2 ;  /* 0x00000002001c7311 */ /* 0x004062000030d900 */
[----:B------:R-:W-:Y:S05]  /*a890*/  BRA `(.L_x_9982) ;  /* 0x00000008009c7947 */ /* 0x000fea0003800000 */
.L_x_9977:
        /* <DEDUP_REMOVED lines=13> */
.L_x_9991:
[----:B------:R-:W2:Y:S02]  /*a970*/  LDG.E.64 R2, desc[UR36][R2.64] ;  /* 0x0000002402027981 */ /* 0x000ea4000c1e1b00 */
[----:B--2---:R0:W1:Y:S01]  /*a980*/  F2I.S64.F64.TRUNC R28, R2 ;  /* 0x00000002001c7311 */ /* 0x004062000030d900 */
[----:B------:R-:W-:Y:S05]  /*a990*/  BRA `(.L_x_9982) ;  /* 0x00000008005c7947 */ /* 0x000fea0003800000 */
.L_x_9990:
        /* <DEDUP_REMOVED lines=27> */
.L_x_9993:
        /* <DEDUP_REMOVED lines=14> */
.L_x_9992:
[----:B------:R-:W2:Y:S02]  /*ac30*/  LDG.E.U16 R28, desc[UR36][R2.64] ;  /* 0x00000024021c7981 */ /* 0x000ea4000c1e1500 */
[----:B--2---:R-:W-:-:S06]  /*ac40*/  IMAD.U32 R28, R28, 0x10000, RZ ;  /* 0x000100001c1c7824 */ /* 0x004fcc00078e00ff */
[----:B------:R-:W0:Y:S01]  /*ac50*/  F2I.S64.TRUNC R28, R28 ;  /* 0x0000001c001c7311 */ /* 0x000e22000020d900 */
[----:B------:R-:W-:Y:S05]  /*ac60*/  BRA `(.L_x_9982) ;  /* 0x0000000400a87947 */ /* 0x000fea0003800000 */
.L_x_9989:
        /* <DEDUP_REMOVED lines=11> */
.L_x_9996:
        /* <DEDUP_REMOVED lines=21> */
.L_x_10000:
[----:B------:R-:W-:Y:S05]  /*ae70*/  BSYNC B1 ;  /* 0x0000000000017941 */ /* 0x000fea0003800000 */
.L_x_9999:
[----:B------:R-:W-:Y:S01]  /*ae80*/  IMAD.SHL.U32 R2, R2, 0x100000, RZ ;  /* 0x0010000002027824 */ /* 0x000fe200078e00ff */
[----:B------:R-:W-:-:S04]  /*ae90*/  LEA R3, R0, 0x3b800000, 0x17 ;  /* 0x3b80000000037811 */ /* 0x000fc800078eb8ff */
[----:B------:R-:W-:-:S07]  /*aea0*/  LOP3.LUT R28, R3, R2, R28, 0xfe, !PT ;  /* 0x00000002031c7212 */ /* 0x000fce00078efe1c */
.L_x_9998:
[----:B------:R-:W-:Y:S05]  /*aeb0*/  BSYNC B0 ;  /* 0x0000000000007941 */ /* 0x000fea0003800000 */
.L_x_9997:
[----:B------:R-:W1:Y:S01]  /*aec0*/  F2I.S64.TRUNC R28, R28 ;  /* 0x0000001c001c7311 */ /* 0x000e62000020d900 */
[----:B------:R-:W-:Y:S05]  /*aed0*/  BRA `(.L_x_9982) ;  /* 0x00000004000c7947 */ /* 0x000fea0003800000 */
.L_x_9995:
        /* <DEDUP_REMOVED lines=21> */
.L_x_10004:
[----:B------:R-:W-:Y:S05]  /*b030*/  BSYNC B1 ;  /* 0x0000000000017941 */ /* 0x000fea0003800000 */
.L_x_10003:
[----:B------:R-:W-:Y:S01]  /*b040*/  IMAD.SHL.U32 R2, R2, 0x200000, RZ ;  /* 0x0020000002027824 */ /* 0x000fe200078e00ff */
[----:B------:R-:W-:-:S04]  /*b050*/  LEA R3, R0, 0x37800000, 0x17 ;  /* 0x3780000000037811 */ /* 0x000fc800078eb8ff */
[----:B------:R-:W-:-:S07]  /*b060*/  LOP3.LUT R28, R3, R2, R28, 0xfe, !PT ;  /* 0x00000002031c7212 */ /* 0x000fce00078efe1c */
.L_x_10002:
[----:B------:R-:W-:Y:S05]  /*b070*/  BSYNC B0 ;  /* 0x0000000000007941 */ /* 0x000fea0003800000 */
.L_x_10001:
[----:B------:R-:W0:Y:S01]  /*b080*/  F2I.S64.TRUNC R28, R28 ;  /* 0x0000001c001c7311 */ /* 0x000e22000020d900 */
[----:B------:R-:W-:Y:S05]  /*b090*/  BRA `(.L_x_9982) ;  /* 0x00000000009c7947 */ /* 0x000fea0003800000 */
.L_x_9994:
        /* <DEDUP_REMOVED lines=14> */
.L_x_10008:
[----:B------:R-:W-:Y:S05]  /*b180*/  BSYNC B0 ;  /* 0x0000000000007941 */ /* 0x000fea0003800000 */
.L_x_10007:
[----:B------:R-:W0:Y:S01]  /*b190*/  F2I.S64.TRUNC R28, R28 ;  /* 0x0000001c001c7311 */ /* 0x000e22000020d900 */
[----:B------:R-:W-:Y:S05]  /*b1a0*/  BRA `(.L_x_9982) ;  /* 0x0000000000587947 */ /* 0x000fea0003800000 */
.L_x_9981:
        /* <DEDUP_REMOVED lines=16> */
.L_x_10009:
[----:B------:R-:W-:Y:S01]  /*b2b0*/  CS2R R28, SRZ ;  /* 0x00000000001c7805 */ /* 0x000fe2000001ff00 */
[----:B------:R-:W-:Y:S06]  /*b2c0*/  BRA `(.L_x_9982) ;  /* 0x0000000000107947 */ /* 0x000fec0003800000 */
.L_x_10006:
[----:B------:R0:W5:Y:S01]  /*b2d0*/  LDG.E.64 R28, desc[UR36][R2.64] ;  /* 0x00000024021c7981 */ /* 0x000162000c1e1b00 */
[----:B------:R-:W-:Y:S05]  /*b2e0*/  BRA `(.L_x_9982) ;  /* 0x0000000000087947 */ /* 0x000fea0003800000 */
.L_x_10005:
[----:B------:R0:W5:Y:S01]  /*b2f0*/  LDG.E R28, desc[UR36][R2.64] ;  /* 0x00000024021c7981 */ /* 0x000162000c1e1900 */
[----:B------:R-:W-:-:S07]  /*b300*/  IMAD.MOV.U32 R29, RZ, RZ, RZ ;  /* 0x000000ffff1d7224 */ /* 0x000fce00078e00ff */
.L_x_9982:
        /* <DEDUP_REMOVED lines=18> */
.L_x_10013:
[----:B------:R0:W5:Y:S01]  /*b430*/  LDG.E.U8 R22, desc[UR36][R2.64] ;  /* 0x0000002402167981 */ /* 0x000162000c1e1100 */
[----:B------:R-:W-:Y:S01]  /*b440*/  IMAD.MOV.U32 R23, RZ, RZ, RZ ;  /* 0x000000ffff177224 */ /* 0x000fe200078e00ff */
[----:B------:R-:W-:Y:S06]  /*b450*/  BRA `(.L_x_10015) ;  /* 0x0000000c00487947 */ /* 0x000fec0003800000 */
.L_x_10012:
        /* <DEDUP_REMOVED lines=8> */
.L_x_10017:
[----:B------:R-:W2:Y:S02]  /*b4e0*/  LDG.E R22, desc[UR36][R2.64] ;  /* 0x0000002402167981 */ /* 0x000ea4000c1e1900 */
[----:B--2---:R-:W-:Y:S01]  /*b4f0*/  SHF.R.S32.HI R23, RZ, 0x1f, R22 ;  /* 0x0000001fff177819 */ /* 0x004fe20000011416 */
[----:B------:R-:W-:Y:S06]  /*b500*/  BRA `(.L_x_10015) ;  /* 0x0000000c001c7947 */ /* 0x000fec0003800000 */
.L_x_10016:
[----:B------:R-:W2:Y:S02]  /*b510*/  LDG.E.S16 R22, desc[UR36][R2.64] ;  /* 0x0000002402167981 */ /* 0x000ea4000c1e1700 */
[----:B--2---:R-:W-:Y:S01]  /*b520*/  SHF.R.S32.HI R23, RZ, 0x1f, R22 ;  /* 0x0000001fff177819 */ /* 0x004fe20000011416 */
[----:B------:R-:W-:Y:S06]  /*b530*/  BRA `(.L_x_10015) ;  /* 0x0000000c00107947 */ /* 0x000fec0003800000 */
.L_x_10011:
        /* <DEDUP_REMOVED lines=9> */
.L_x_10019:
[----:B------:R-:W2:Y:S02]  /*b5d0*/  LDG.E.U16 R2, desc[UR36][R2.64] ;  /* 0x0000002402027981 */ /* 0x000ea4000c1e1500 */
[----:B--2---:R-:W-:-:S06]  /*b5e0*/  HADD2.F32 R22, -RZ, R2.H0_H0 ;  /* 0x20000002ff167230 */ /* 0x004fcc0000004100 */
[----:B------:R-:W0:Y:S01]  /*b5f0*/  F2I.S64.TRUNC R22, R22 ;  /* 0x0000001600167311 */ /* 0x000e22000020d900 */
[----:B------:R-:W-:Y:S05]  /*b600*/  BRA `(.L_x_10015) ;  /* 0x0000000800dc7947 */ /* 0x000fea0003800000 */
.L_x_10018:
        /* <DEDUP_REMOVED lines=9> */
.L_x_10021:
[----:B------:R-:W2:Y:S02]  /*b6a0*/  LDG.E.U16 R2, desc[UR36][R2.64] ;  /* 0x0000002402027981 */ /* 0x000ea4000c1e1500 */
[----:B--2---:R-:W-:-:S06]  /*b6b0*/  HADD2.F32 R22, -RZ, R2.H0_H0 ;  /* 0x20000002ff167230 */ /* 0x004fcc0000004100 */
[----:B------:R-:W0:Y:S01]  /*b6c0*/  F2I.S64.TRUNC R22, R22 ;  /* 0x0000001600167311 */ /* 0x000e22000020d900 */
[----:B------:R-:W-:Y:S05]  /*b6d0*/  BRA `(.L_x_10015) ;  /* 0x0000000800a87947 */ /* 0x000fea0003800000 */
.L_x_10020:
[----:B------:R-:W2:Y:S02]  /*b6e0*/  LDG.E.64 R2, desc[UR36][R2.64] ;  /* 0x0000002402027981 */ /* 0x000ea4000c1e1b00 */
[----:B--2---:R0:W2:Y:S01]  /*b6f0*/  F2I.S64.F64.TRUNC R22, R2 ;  /* 0x0000000200167311 */ /* 0x0040a2000030d900 */
[----:B------:R-:W-:Y:S05]  /*b700*/  BRA `(.L_x_10015) ;  /* 0x00000008009c7947 */ /* 0x000fea0003800000 */
.L_x_10010:
        /* <DEDUP_REMOVED lines=13> */
.L_x_10024:
[----:B------:R-:W2:Y:S02]  /*b7e0*/  LDG.E.64 R2, desc[UR36][R2.64] ;  /* 0x0000002402027981 */ /* 0x000ea4000c1e1b00 */
[----:B--2---:R0:W2:Y:S01]  /*b7f0*/  F2I.S64.F64.TRUNC R22, R2 ;  /* 0x0000000200167311 */ /* 0x0040a2000030d900 */
[----:B------:R-:W-:Y:S05]  /*b800*/  BRA `(.L_x_10015) ;  /* 0x00000008005c7947 */ /* 0x000fea0003800000 */
.L_x_10023:
        /* <DEDUP_REMOVED lines=27> */
.L_x_10026:
        /* <DEDUP_REMOVED lines=14> */
.L_x_10025:
[----:B------:R-:W2:Y:S02]  /*baa0*/  LDG.E.U16 R22, desc[UR36][R2.64] ;  /* 0x0000002402167981 */ /* 0x000ea4000c1e1500 */
[----:B--2---:R-:W-:-:S06]  /*bab0*/  IMAD.U32 R22, R22, 0x10000, RZ ;  /* 0x0001000016167824 */ /* 0x004fcc00078e00ff */
[----:B------:R-:W0:Y:S01]  /*bac0*/  F2I.S64.TRUNC R22, R22 ;  /* 0x0000001600167311 */ /* 0x000e22000020d900 */
[----:B------:R-:W-:Y:S05]  /*bad0*/  BRA `(.L_x_10015) ;  /* 0x0000000400a87947 */ /* 0x000fea0003800000 */
.L_x_10022:
        /* <DEDUP_REMOVED lines=11> */
.L_x_10029:
        /* <DEDUP_REMOVED lines=21> */
.L_x_10033:
[----:B------:R-:W-:Y:S05]  /*bce0*/  BSYNC B1 ;  /* 0x0000000000017941 */ /* 0x000fea0003800000 */
.L_x_10032:
[----:B------:R-:W-:Y:S01]  /*bcf0*/  IMAD.SHL.U32 R2, R2, 0x100000, RZ ;  /* 0x0010000002027824 */ /* 0x000fe200078e00ff */
[----:B------:R-:W-:-:S04]  /*bd00*/  LEA R3, R0, 0x3b800000, 0x17 ;  /* 0x3b80000000037811 */ /* 0x000fc800078eb8ff */
[----:B------:R-:W-:-:S07]  /*bd10*/  LOP3.LUT R22, R3, R2, R22, 0xfe, !PT ;  /* 0x0000000203167212 */ /* 0x000fce00078efe16 */
.L_x_10031:
[----:B------:R-:W-:Y:S05]  /*bd20*/  BSYNC B0 ;  /* 0x0000000000007941 */ /* 0x000fea0003800000 */
.L_x_10030:
[----:B------:R-:W0:Y:S01]  /*bd30*/  F2I.S64.TRUNC R22, R22 ;  /* 0x0000001600167311 */ /* 0x000e22000020d900 */
[----:B------:R-:W-:Y:S05]  /*bd40*/  BRA `(.L_x_10015) ;  /* 0x00000004000c7947 */ /* 0x000fea0003800000 */
.L_x_10028:
        /* <DEDUP_REMOVED lines=21> */
.L_x_10037:
[----:B------:R-:W-:Y:S05]  /*bea0*/  BSYNC B1 ;  /* 0x0000000000017941 */ /* 0x000fea0003800000 */
.L_x_10036:
[----:B------:R-:W-:Y:S01]  /*beb0*/  IMAD.SHL.U32 R2, R2, 0x200000, RZ ;  /* 0x0020000002027824 */ /* 0x000fe200078e00ff */
[----:B------:R-:W-:-:S04]  /*bec0*/  LEA R3, R0, 0x37800000, 0x17 ;  /* 0x3780000000037811 */ /* 0x000fc800078eb8ff */
[----:B------:R-:W-:-:S07]  /*bed0*/  LOP3.LUT R22, R3, R2, R22, 0xfe, !PT ;  /* 0x0000000203167212 */ /* 0x000fce00078efe16 */
.L_x_10035:
[----:B------:R-:W-:Y:S05]  /*bee0*/  BSYNC B0 ;  /* 0x0000000000007941 */ /* 0x000fea0003800000 */
.L_x_10034:
[----:B------:R-:W0:Y:S01]  /*bef0*/  F2I.S64.TRUNC R22, R22 ;  /* 0x0000001600167311 */ /* 0x000e22000020d900 */
[----:B------:R-:W-:Y:S05]  /*bf00*/  BRA `(.L_x_10015) ;  /* 0x00000000009c7947 */ /* 0x000fea0003800000 */
.L_x_10027:
        /* <DEDUP_REMOVED lines=14> */
.L_x_10041:
[----:B------:R-:W-:Y:S05]  /*bff0*/  BSYNC B0 ;  /* 0x0000000000007941 */ /* 0x000fea0003800000 */
.L_x_10040:
[----:B------:R-:W0:Y:S01]  /*c000*/  F2I.S64.TRUNC R22, R22 ;  /* 0x0000001600167311 */ /* 0x000e22000020d900 */
[----:B------:R-:W-:Y:S05]  /*c010*/  BRA `(.L_x_10015) ;  /* 0x0000000000587947 */ /* 0x000fea0003800000 */
.L_x_10014:
        /* <DEDUP_REMOVED lines=16> */
.L_x_10042:
[----:B------:R-:W-:Y:S01]  /*c120*/  CS2R R22, SRZ ;  /* 0x0000000000167805 */ /* 0x000fe2000001ff00 */
[----:B------:R-:W-:Y:S06]  /*c130*/  BRA `(.L_x_10015) ;  /* 0x0000000000107947 */ /* 0x000fec0003800000 */
.L_x_10039:
[----:B------:R0:W5:Y:S01]  /*c140*/  LDG.E.64 R22, desc[UR36][R2.64] ;  /* 0x0000002402167981 */ /* 0x000162000c1e1b00 */
[----:B------:R-:W-:Y:S05]  /*c150*/  BRA `(.L_x_10015) ;  /* 0x0000000000087947 */ /* 0x000fea0003800000 */
.L_x_10038:
[----:B------:R0:W5:Y:S01]  /*c160*/  LDG.E R22, desc[UR36][R2.64] ;  /* 0x0000002402167981 */ /* 0x000162000c1e1900 */
[----:B------:R-:W-:-:S07]  /*c170*/  IMAD.MOV.U32 R23, RZ, RZ, RZ ;  /* 0x000000ffff177224 */ /* 0x000fce00078e00ff */
.L_x_10015:
        /* <DEDUP_REMOVED lines=18> */
.L_x_10046:
[----:B------:R0:W5:Y:S01]  /*c2a0*/  LDG.E.U8 R24, desc[UR36][R2.64] ;  /* 0x0000002402187981 */ /* 0x000162000c1e1100 */
[----:B------:R-:W-:Y:S01]  /*c2b0*/  IMAD.MOV.U32 R25, RZ, RZ, RZ ;  /* 0x000000ffff197224 */ /* 0x000fe200078e00ff */
[----:B------:R-:W-:Y:S06]  /*c2c0*/  BRA `(.L_x_10048) ;  /* 0x0000000c00487947 */ /* 0x000fec0003800000 */
.L_x_10045:
        /* <DEDUP_REMOVED lines=8> */
.L_x_10050:
[----:B------:R-:W2:Y:S02]  /*c350*/  LDG.E R24, desc[UR36][R2.64] ;  /* 0x0000002402187981 */ /* 0x000ea4000c1e1900 */
[----:B--2---:R-:W-:Y:S01]  /*c360*/  SHF.R.S32.HI R25, RZ, 0x1f, R24 ;  /* 0x0000001fff197819 */ /* 0x004fe20000011418 */
[----:B------:R-:W-:Y:S06]  /*c370*/  BRA `(.L_x_10048) ;  /* 0x0000000c001c7947 */ /* 0x000fec0003800000 */
.L_x_10049:
[----:B------:R-:W2:Y:S02]  /*c380*/  LDG.E.S16 R24, desc[UR36][R2.64] ;  /* 0x0000002402187981 */ /* 0x000ea4000c1e1700 */
[----:B--2---:R-:W-:Y:S01]  /*c390*/  SHF.R.S32.HI R25, RZ, 0x1f, R24 ;  /* 0x0000001fff197819 */ /* 0x004fe20000011418 */
[----:B------:R-:W-:Y:S06]  /*c3a0*/  BRA `(.L_x_10048) ;  /* 0x0000000c00107947 */ /* 0x000fec0003800000 */
.L_x_10044:
        /* <DEDUP_REMOVED lines=9> */
.L_x_10052:
[----:B------:R-:W2:Y:S02]  /*c440*/  LDG.E.U16 R2, desc[UR36][R2.64] ;  /* 0x0000002402027981 */ /* 0x000ea4000c1e1500 */
[----:B--2---:R-:W-:-:S06]  /*c450*/  HADD2.F32 R24, -RZ, R2.H0_H0 ;  /* 0x20000002ff187230 */ /* 0x004fcc0000004100 */
[----:B------:R-:W0:Y:S01]  /*c460*/  F2I.S64.TRUNC R24, R24 ;  /* 0x0000001800187311 */ /* 0x000e22000020d900 */
[----:B------:R-:W-:Y:S05]  /*c470*/  BRA `(.L_x_10048) ;  /* 0x0000000800dc7947 */ /* 0x000fea0003800000 */
.L_x_10051:
        /* <DEDUP_REMOVED lines=9> */
.L_x_10054:
[----:B------:R-:W2:Y:S02]  /*c510*/  LDG.E.U16 R2, desc[UR36][R2.64] ;  /* 0x0000002402027981 */ /* 0x000ea4000c1e1500 */
[----:B--2---:R-:W-:-:S06]  /*c520*/  HADD2.F32 R24, -RZ, R2.H0_H0 ;  /* 0x20000002ff187230 */ /* 0x004fcc0000004100 */
[----:B------:R-:W0:Y:S01]  /*c530*/  F2I.S64.TRUNC R24, R24 ;  /* 0x0000001800187311 */ /* 0x000e22000020d900 */
[----:B------:R-:W-:Y:S05]  /*c540*/  BRA `(.L_x_10048) ;  /* 0x0000000800a87947 */ /* 0x000fea0003800000 */
.L_x_10053:
[----:B------:R-:W2:Y:S02]  /*c550*/  LDG.E.64 R2, desc[UR36][R2.64] ;  /* 0x0000002402027981 */ /* 0x000ea4000c1e1b00 */
[----:B--2---:R0:W2:Y:S01]  /*c560*/  F2I.S64.F64.TRUNC R24, R2 ;  /* 0x0000000200187311 */ /* 0x0040a2000030d900 */
[----:B------:R-:W-:Y:S05]  /*c570*/  BRA `(.L_x_10048) ;  /* 0x00000008009c7947 */ /* 0x000fea0003800000 */
.L_x_10043:
        /* <DEDUP_REMOVED lines=13> */
.L_x_10057:
[----:B------:R-:W2:Y:S02]  /*c650*/  LDG.E.64 R2, desc[UR36][R2.64] ;  /* 0x0000002402027981 */ /* 0x000ea4000c1e1b00 */
[----:B--2---:R0:W2:Y:S01]  /*c660*/  F2I.S64.F64.TRUNC R24, R2 ;  /* 0x0000000200187311 */ /* 0x0040a2000030d900 */
[----:B------:R-:W-:Y:S05]  /*c670*/  BRA `(.L_x_10048) ;  /* 0x00000008005c7947 */ /* 0x000fea0003800000 */
.L_x_10056:
        /* <DEDUP_REMOVED lines=27> */
.L_x_10059:
[----:B------:R-:W2:Y:S02]  /*c830*/  LDG.E.U8 R2, desc[UR36][R2.64] ;  /* 0x0000002402027981 */ /* 0x000ea4000c1e1100 */
[C---:B--2---:R-:W-:Y:S02]  /*c840*/  IMAD.SHL.U32 R0, R2.reuse, 0x2000000, RZ ;  /* 0x0200000002007824 */ /* 0x044fe400078e00ff */
[----:B------:R-:W-:-:S03]  /*c850*/  IMAD.SHL.U32 R5, R2, 0x1000000, RZ ;  /* 0x0100000002057824 */ /* 0x000fc600078e00ff */
[----:B------:R-:W-:-:S13]  /*c860*/  ISETP.GE.U32.AND P0, PT, R0, 0x8000000, PT ;  /* 0x080000000000780c */ /* 0x000fda0003f06070 */
[C---:B------:R-:W-:Y:S01]  /*c870*/  @!P0 SHF.L.U32 R0, R2.reuse, 0x8, RZ ;  /* 0x0000000802008819 */ /* 0x040fe200000006ff */
        /* <DEDUP_REMOVED lines=9> */
.L_x_10058:
[----:B------:R-:W2:Y:S02]  /*c910*/  LDG.E.U16 R24, desc[UR36][R2.64] ;  /* 0x0000002402187981 */ /* 0x000ea4000c1e1500 */
[----:B--2---:R-:W-:-:S06]  /*c920*/  IMAD.U32 R24, R24, 0x10000, RZ ;  /* 0x0001000018187824 */ /* 0x004fcc00078e00ff */
[----:B------:R-:W0:Y:S01]  /*c930*/  F2I.S64.TRUNC R24, R24 ;  /* 0x0000001800187311 */ /* 0x000e22000020d900 */
[----:B------:R-:W-:Y:S05]  /*c940*/  BRA `(.L_x_10048) ;  /* 0x0000000400a87947 */ /* 0x000fea0003800000 */
.L_x_10055:
        /* <DEDUP_REMOVED lines=11> */
.L_x_10062:
        /* <DEDUP_REMOVED lines=21> */
.L_x_10066:
[----:B------:R-:W-:Y:S05]  /*cb50*/  BSYNC B1 ;  /* 0x0000000000017941 */ /* 0x000fea0003800000 */
.L_x_10065:
[----:B------:R-:W-:Y:S01]  /*cb60*/  IMAD.SHL.U32 R2, R2, 0x100000, RZ ;  /* 0x0010000002027824 */ /* 0x000fe200078e00ff */
[----:B------:R-:W-:-:S04]  /*cb70*/  LEA R3, R0, 0x3b800000, 0x17 ;  /* 0x3b80000000037811 */ /* 0x000fc800078eb8ff */
[----:B------:R-:W-:-:S07]  /*cb80*/  LOP3.LUT R24, R3, R2, R24, 0xfe, !PT ;  /* 0x0000000203187212 */ /* 0x000fce00078efe18 */
.L_x_10064:
[----:B------:R-:W-:Y:S05]  /*cb90*/  BSYNC B0 ;  /* 0x0000000000007941 */ /* 0x000fea0003800000 */
.L_x_10063:
[----:B------:R-:W0:Y:S01]  /*cba0*/  F2I.S64.TRUNC R24, R24 ;  /* 0x0000001800187311 */ /* 0x000e22000020d900 */
[----:B------:R-:W-:Y:S05]  /*cbb0*/  BRA `(.L_x_10048) ;  /* 0x00000004000c7947 */ /* 0x000fea0003800000 */
.L_x_10061:
        /* <DEDUP_REMOVED lines=21> */
.L_x_10070:
[----:B------:R-:W-:Y:S05]  /*cd10*/  BSYNC B1 ;  /* 0x0000000000017941 */ /* 0x000fea0003800000 */
.L_x_10069:
[----:B------:R-:W-:Y:S01]  /*cd20*/  IMAD.SHL.U32 R2, R2, 0x200000, RZ ;  /* 0x0020000002027824 */ /* 0x000fe200078e00ff */
[----:B------:R-:W-:-:S04]  /*cd30*/  LEA R3, R0, 0x37800000, 0x17 ;  /* 0x3780000000037811 */ /* 0x000fc800078eb8ff */
[----:B------:R-:W-:-:S07]  /*cd40*/  LOP3.LUT R24, R3, R2, R24, 0xfe, !PT ;  /* 0x0000000203187212 */ /* 0x000fce00078efe18 */
.L_x_10068:
[----:B------:R-:W-:Y:S05]  /*cd50*/  BSYNC B0 ;  /* 0x0000000000007941 */ /* 0x000fea0003800000 */
.L_x_10067:
[----:B------:R-:W0:Y:S01]  /*cd60*/  F2I.S64.TRUNC R24, R24 ;  /* 0x0000001800187311 */ /* 0x000e22000020d900 */
[----:B------:R-:W-:Y:S05]  /*cd70*/  BRA `(.L_x_10048) ;  /* 0x00000000009c7947 */ /* 0x000fea0003800000 */
.L_x_10060:
        /* <DEDUP_REMOVED lines=14> */
.L_x_10074:
[----:B------:R-:W-:Y:S05]  /*ce60*/  BSYNC B0 ;  /* 0x0000000000007941 */ /* 0x000fea0003800000 */
.L_x_10073:
[----:B------:R-:W0:Y:S01]  /*ce70*/  F2I.S64.TRUNC R24, R24 ;  /* 0x0000001800187311 */ /* 0x000e22000020d900 */
[----:B------:R-:W-:Y:S05]  /*ce80*/  BRA `(.L_x_10048) ;  /* 0x0000000000587947 */ /* 0x000fea0003800000 */
.L_x_10047:
        /* <DEDUP_REMOVED lines=16> */
.L_x_10075:
[----:B------:R-:W-:Y:S01]  /*cf90*/  CS2R R24, SRZ ;  /* 0x0000000000187805 */ /* 0x000fe2000001ff00 */
[----:B------:R-:W-:Y:S06]  /*cfa0*/  BRA `(.L_x_10048) ;  /* 0x0000000000107947 */ /* 0x000fec0003800000 */
.L_x_10072:
[----:B------:R0:W5:Y:S01]  /*cfb0*/  LDG.E.64 R24, desc[UR36][R2.64] ;  /* 0x0000002402187981 */ /* 0x000162000c1e1b00 */
[----:B------:R-:W-:Y:S05]  /*cfc0*/  BRA `(.L_x_10048) ;  /* 0x0000000000087947 */ /* 0x000fea0003800000 */
.L_x_10071:
[----:B------:R0:W5:Y:S01]  /*cfd0*/  LDG.E R24, desc[UR36][R2.64] ;  /* 0x0000002402187981 */ /* 0x000162000c1e1900 */
[----:B------:R-:W-:-:S07]  /*cfe0*/  IMAD.MOV.U32 R25, RZ, RZ, RZ ;  /* 0x000000ffff197224 */ /* 0x000fce00078e00ff */
.L_x_10048:
        /* <DEDUP_REMOVED lines=18> */
.L_x_10079:
[----:B------:R0:W5:Y:S01]  /*d110*/  LDG.E.U8 R26, desc[UR36][R2.64] ;  /* 0x00000024021a7981 */ /* 0x000162000c1e1100 */
[----:B------:R-:W-:Y:S01]  /*d120*/  IMAD.MOV.U32 R27, RZ, RZ, RZ ;  /* 0x000000ffff1b7224 */ /* 0x000fe200078e00ff */
[----:B------:R-:W-:Y:S06]  /*d130*/  BRA `(.L_x_10081) ;  /* 0x0000000c00487947 */ /* 0x000fec0003800000 */
.L_x_10078:
        /* <DEDUP_REMOVED lines=8> */
.L_x_10083:
[----:B------:R-:W2:Y:S02]  /*d1c0*/  LDG.E R26, desc[UR36][R2.64] ;  /* 0x00000024021a7981 */ /* 0x000ea4000c1e1900 */
[----:B--2---:R-:W-:Y:S01]  /*d1d0*/  SHF.R.S32.HI R27, RZ, 0x1f, R26 ;  /* 0x0000001fff1b7819 */ /* 0x004fe2000001141a */
[----:B------:R-:W-:Y:S06]  /*d1e0*/  BRA `(.L_x_10081) ;  /* 0x0000000c001c7947 */ /* 0x000fec0003800000 */
.L_x_10082:
[----:B------:R-:W2:Y:S02]  /*d1f0*/  LDG.E.S16 R26, desc[UR36][R2.64] ;  /* 0x00000024021a7981 */ /* 0x000ea4000c1e1700 */
[----:B--2---:R-:W-:Y:S01]  /*d200*/  SHF.R.S32.HI R27, RZ, 0x1f, R26 ;  /* 0x0000001fff1b7819 */ /* 0x004fe2000001141a */
[----:B------:R-:W-:Y:S06]  /*d210*/  BRA `(.L_x_10081) ;  /* 0x0000000c00107947 */ /* 0x000fec0003800000 */
.L_x_10077:
        /* <DEDUP_REMOVED lines=9> */
.L_x_10085:
[----:B------:R-:W2:Y:S02]  /*d2b0*/  LDG.E.U16 R2, desc[UR36][R2.64] ;  /* 0x0000002402027981 */ /* 0x000ea4000c1e1500 */
[----:B--2---:R-:W-:-:S06]  /*d2c0*/  HADD2.F32 R26, -RZ, R2.H0_H0 ;  /* 0x20000002ff1a7230 */ /* 0x004fcc0000004100 */
[----:B------:R-:W0:Y:S01]  /*d2d0*/  F2I.S64.TRUNC R26, R26 ;  /* 0x0000001a001a7311 */ /* 0x000e22000020d900 */
[----:B------:R-:W-:Y:S05]  /*d2e0*/  BRA `(.L_x_10081) ;  /* 0x0000000800dc7947 */ /* 0x000fea0003800000 */
.L_x_10084:
        /* <DEDUP_REMOVED lines=9> */
.L_x_10087:
[----:B------:R-:W2:Y:S02]  /*d380*/  LDG.E.U16 R2, desc[UR36][R2.64] ;  /* 0x0000002402027981 */ /* 0x000ea4000c1e1500 */
[----:B--2---:R-:W-:-:S06]  /*d390*/  HADD2.F32 R26, -RZ, R2.H0_H0 ;  /* 0x20000002ff1a7230 */ /* 0x004fcc0000004100 */
[----:B------:R-:W0:Y:S01]  /*d3a0*/  F2I.S64.TRUNC R26, R26 ;  /* 0x0000001a001a7311 */ /* 0x000e22000020d900 */
[----:B------:R-:W-:Y:S05]  /*d3b0*/  BRA `(.L_x_10081) ;  /* 0x0000000800a87947 */ /* 0x000fea0003800000 */
.L_x_10086:
[----:B------:R-:W2:Y:S02]  /*d3c0*/  LDG.E.64 R2, desc[UR36][R2.64] ;  /* 0x0000002402027981 */ /* 0x000ea4000c1e1b00 */
[----:B--2---:R0:W2:Y:S01]  /*d3d0*/  F2I.S64.F64.TRUNC R26, R2 ;  /* 0x00000002001a7311 */ /* 0x0040a2000030d900 */
[----:B------:R-:W-:Y:S05]  /*d3e0*/  BRA `(.L_x_10081) ;  /* 0x00000008009c7947 */ /* 0x000fea0003800000 */
.L_x_10076:
        /* <DEDUP_REMOVED lines=13> */
.L_x_10090:
[----:B------:R-:W2:Y:S02]  /*d4c0*/  LDG.E.64 R2, desc[UR36][R2.64] ;  /* 0x0000002402027981 */ /* 0x000ea4000c1e1b00 */
[----:B--2---:R0:W2:Y:S01]  /*d4d0*/  F2I.S64.F64.TRUNC R26, R2 ;  /* 0x00000002001a7311 */ /* 0x0040a2000030d900 */
[----:B------:R-:W-:Y:S05]  /*d4e0*/  BRA `(.L_x_10081) ;  /* 0x00000008005c7947 */ /* 0x000fea0003800000 */
.L_x_10089:
        /* <DEDUP_REMOVED lines=27> */
.L_x_10092:
        /* <DEDUP_REMOVED lines=14> */
.L_x_10091:
[----:B------:R-:W2:Y:S02]  /*d780*/  LDG.E.U16 R26, desc[UR36][R2.64] ;  /* 0x00000024021a7981 */ /* 0x000ea4000c1e1500 */
[----:B--2---:R-:W-:-:S06]  /*d790*/  IMAD.U32 R26, R26, 0x10000, RZ ;  /* 0x000100001a1a7824 */ /* 0x004fcc00078e00ff */
[----:B------:R-:W0:Y:S01]  /*d7a0*/  F2I.S64.TRUNC R26, R26 ;  /* 0x0000001a001a7311 */ /* 0x000e22000020d900 */
[----:B------:R-:W-:Y:S05]  /*d7b0*/  BRA `(.L_x_10081) ;  /* 0x0000000400a87947 */ /* 0x000fea0003800000 */
.L_x_10088:
        /* <DEDUP_REMOVED lines=11> */
.L_x_10095:
        /* <DEDUP_REMOVED lines=21> */
.L_x_10099:
[----:B------:R-:W-:Y:S05]  /*d9c0*/  BSYNC B1 ;  /* 0x0000000000017941 */ /* 0x000fea0003800000 */
.L_x_10098:
[----:B------:R-:W-:Y:S01]  /*d9d0*/  IMAD.SHL.U32 R2, R2, 0x100000, RZ ;  /* 0x0010000002027824 */ /* 0x000fe200078e00ff */
[----:B------:R-:W-:-:S04]  /*d9e0*/  LEA R3, R0, 0x3b800000, 0x17 ;  /* 0x3b80000000037811 */ /* 0x000fc800078eb8ff */
[----:B------:R-:W-:-:S07]  /*d9f0*/  LOP3.LUT R26, R3, R2, R26, 0xfe, !PT ;  /* 0x00000002031a7212 */ /* 0x000fce00078efe1a */
.L_x_10097:
[----:B------:R-:W-:Y:S05]  /*da00*/  BSYNC B0 ;  /* 0x0000000000007941 */ /* 0x000fea0003800000 */
.L_x_10096:
[----:B------:R-:W0:Y:S01]  /*da10*/  F2I.S64.TRUNC R26, R26 ;  /* 0x0000001a001a7311 */ /* 0x000e22000020d900 */
[----:B------:R-:W-:Y:S05]  /*da20*/  BRA `(.L_x_10081) ;  /* 0x00000004000c7947 */ /* 0x000fea0003800000 */
.L_x_10094:
        /* <DEDUP_REMOVED lines=21> */
.L_x_10103:
[----:B------:R-:W-:Y:S05]  /*db80*/  BSYNC B1 ;  /* 0x0000000000017941 */ /* 0x000fea0003800000 */
.L_x_10102:
[----:B------:R-:W-:Y:S01]  /*db90*/  IMAD.SHL.U32 R2, R2, 0x200000, RZ ;  /* 0x0020000002027824 */ /* 0x000fe200078e00ff */
[----:B------:R-:W-:-:S04]  /*dba0*/  LEA R3, R0, 0x37800000, 0x17 ;  /* 0x3780000000037811 */ /* 0x000fc800078eb8ff */
[----:B------:R-:W-:-:S07]  /*dbb0*/  LOP3.LUT R26, R3, R2, R26, 0xfe, !PT ;  /* 0x00000002031a7212 */ /* 0x000fce00078efe1a */
.L_x_10101:
[----:B------:R-:W-:Y:S05]  /*dbc0*/  BSYNC B0 ;  /* 0x0000000000007941 */ /* 0x000fea0003800000 */
.L_x_10100:
[----:B------:R-:W0:Y:S01]  /*dbd0*/  F2I.S64.TRUNC R26, R26 ;  /* 0x0000001a001a7311 */ /* 0x000e22000020d900 */
[----:B------:R-:W-:Y:S05]  /*dbe0*/  BRA `(.L_x_10081) ;  /* 0x00000000009c7947 */ /* 0x000fea0003800000 */
.L_x_10093:
        /* <DEDUP_REMOVED lines=14> */
.L_x_10107:
[----:B------:R-:W-:Y:S05]  /*dcd0*/  BSYNC B0 ;  /* 0x0000000000007941 */ /* 0x000fea0003800000 */
.L_x_10106:
[----:B------:R-:W0:Y:S01]  /*dce0*/  F2I.S64.TRUNC R26, R26 ;  /* 0x0000001a001a7311 */ /* 0x000e22000020d900 */
[----:B------:R-:W-:Y:S05]  /*dcf0*/  BRA `(.L_x_10081) ;  /* 0x0000000000587947 */ /* 0x000fea0003800000 */
.L_x_10080:
        /* <DEDUP_REMOVED lines=16> */
.L_x_10108:
[----:B------:R-:W-:Y:S01]  /*de00*/  CS2R R26, SRZ ;  /* 0x00000000001a7805 */ /* 0x000fe2000001ff00 */
[----:B------:R-:W-:Y:S06]  /*de10*/  BRA `(.L_x_10081) ;  /* 0x0000000000107947 */ /* 0x000fec0003800000 */
.L_x_10105:
[----:B------:R0:W5:Y:S01]  /*de20*/  LDG.E.64 R26, desc[UR36][R2.64] ;  /* 0x00000024021a7981 */ /* 0x000162000c1e1b00 */
[----:B------:R-:W-:Y:S05]  /*de30*/  BRA `(.L_x_10081) ;  /* 0x0000000000087947 */ /* 0x000fea0003800000 */
.L_x_10104:
[----:B------:R0:W5:Y:S01]  /*de40*/  LDG.E R26, desc[UR36][R2.64] ;  /* 0x00000024021a7981 */ /* 0x000162000c1e1900 */
[----:B------:R-:W-:-:S07]  /*de50*/  IMAD.MOV.U32 R27, RZ, RZ, RZ ;  /* 0x000000ffff1b7224 */ /* 0x000fce00078e00ff */
.L_x_10081:
        /* <DEDUP_REMOVED lines=24> */
.L_x_10110:
[----:B------:R-:W-:Y:S05]  /*dfe0*/  BSYNC B7 ;  /* 0x0000000000077941 */ /* 0x000fea0003800000 */
.L_x_10109:
        /* <DEDUP_REMOVED lines=24> */
.L_x_10112:
[----:B------:R-:W-:Y:S05]  /*e170*/  BSYNC B7 ;  /* 0x0000000000077941 */ /* 0x000fea0003800000 */
.L_x_10111:
        /* <DEDUP_REMOVED lines=29> */
.L_x_10114:
[----:B------:R-:W-:Y:S05]  /*e350*/  BSYNC B7 ;  /* 0x0000000000077941 */ /* 0x000fea0003800000 */
.L_x_10113:
        /* <DEDUP_REMOVED lines=12> */
[----:B------:R-:W-:Y:S01]  /*e420*/  BSSY B0, `(.L_x_10115) ;  /* 0x0000035000007945 */ /* 0x000fe20003800000 */
[----:B------:R-:W-:Y:S02]  /*e430*/  IMAD.IADD R6, R5, 0x1, R27 ;  /* 0x0000000105067824 */ /* 0x000fe400078e021b */
[----:B------:R-:W-:-:S07]  /*e440*/  IMAD.MOV.U32 R26, RZ, RZ, R4 ;  /* 0x000000ffff1a7224 */ /* 0x000fce00078e0004 */
.L_x_10119:
        /* <DEDUP_REMOVED lines=12> */
.L_x_10117:
        /* <DEDUP_REMOVED lines=19> */
.L_x_10118:
[----:B------:R-:W-:Y:S05]  /*e640*/  BSYNC B1 ;  /* 0x0000000000017941 */ /* 0x000fea0003800000 */
.L_x_10116:
[----:B------:R-:W0:Y:S01]  /*e650*/  LDC.64 R4, c[0x0][R18+0x628] ;  /* 0x00018a0012047b82 */ /* 0x000e220000000a00 */
        /* <DEDUP_REMOVED lines=10> */
[----:B0-----:R-:W-:Y:S02]  /*e700*/  IMAD R7, R3, R4, RZ ;  /* 0x0000000403077224 */ /* 0x001fe400078e02ff */
[----:B------:R-:W-:Y:S02]  /*e710*/  IMAD.MOV.U32 R3, RZ, RZ, R15 ;  /* 0x000000ffff037224 */ /* 0x000fe400078e000f */
[-C--:B------:R-:W-:Y:S02]  /*e720*/  IMAD R7, R5, R6.reuse, R7 ;  /* 0x0000000605077224 */ /* 0x080fe400078e0207 */
[----:B------:R-:W-:-:S04]  /*e730*/  IMAD.WIDE.U32 R2, R4, R6, R2 ;  /* 0x0000000604027225 */ /* 0x000fc800078e0002 */
[----:B------:R-:W-:Y:S01]  /*e740*/  IMAD.MOV.U32 R6, RZ, RZ, R11 ;  /* 0x000000ffff067224 */ /* 0x000fe200078e000b */
[----:B------:R-:W-:Y:S01]  /*e750*/  IADD3 R15, R3, R7, RZ ;  /* 0x00000007030f7210 */ /* 0x000fe20007ffe0ff */
[----:B------:R-:W-:Y:S06]  /*e760*/  @P0 BRA `(.L_x_10119) ;  /* 0xfffffffc00380947 */ /* 0x000fec000383ffff */
[----:B------:R-:W-:Y:S05]  /*e770*/  BSYNC B0 ;  /* 0x0000000000007941 */ /* 0x000fea0003800000 */
.L_x_10115:
        /* <DEDUP_REMOVED lines=19> */
.L_x_10124:
        /* <DEDUP_REMOVED lines=25> */
.L_x_10123:
[----:B------:R-:W-:Y:S05]  /*ea40*/  BSYNC B8 ;  /* 0x0000000000087941 */ /* 0x000fea0003800000 */
.L_x_10122:
[----:B------:R-:W-:-:S05]  /*ea50*/  IADD3 R22, P0, R22, 0x8, RZ ;  /* 0x0000000816167810 */ /* 0x000fca0007f1e0ff */
[----:B------:R-:W-:Y:S01]  /*ea60*/  IMAD.X R23, RZ, RZ, R23, P0 ;  /* 0x000000ffff177224 */ /* 0x000fe200000e0617 */
[----:B------:R-:W-:-:S04]  /*ea70*/  ISETP.GE.U32.AND P0, PT, R22, R25, PT ;  /* 0x000000191600720c */ /* 0x000fc80003f06070 */
[----:B------:R-:W-:-:S13]  /*ea80*/  ISETP.GE.U32.AND.EX P0, PT, R23, R18, PT, P0 ;  /* 0x000000121700720c */ /* 0x000fda0003f06100 */
[----:B------:R-:W-:Y:S05]  /*ea90*/  @!P0 BRA `(.L_x_10124) ;  /* 0xfffffffc00848947 */ /* 0x000fea000383ffff */
.L_x_10121:
[----:B------:R-:W-:Y:S05]  /*eaa0*/  BSYNC B7 ;  /* 0x0000000000077941 */ /* 0x000fea0003800000 */
.L_x_10120:
        /* <DEDUP_REMOVED lines=14> */
.L_x_10128:
[----:B------:R1:W-:Y:S01]  /*eb90*/  STG.E.U8 desc[UR36][R16.64], RZ ;  /* 0x000000ff10007986 */ /* 0x0003e2000c101124 */
[----:B------:R-:W-:Y:S05]  /*eba0*/  BRA `(.L_x_10130) ;  /* 0x00000004008c7947 */ /* 0x000fea0003800000 */
.L_x_10127:
        /* <DEDUP_REMOVED lines=8> */
.L_x_10132:
[----:B------:R3:W-:Y:S01]  /*ec30*/  STG.E desc[UR36][R16.64], RZ ;  /* 0x000000ff10007986 */ /* 0x0007e2000c101924 */
[----:B------:R-:W-:Y:S05]  /*ec40*/  BRA `(.L_x_10130) ;  /* 0x0000000400647947 */ /* 0x000fea0003800000 */
.L_x_10131:
[----:B------:R2:W-:Y:S01]  /*ec50*/  STG.E.U16 desc[UR36][R16.64], RZ ;  /* 0x000000ff10007986 */ /* 0x0005e2000c101524 */
[----:B------:R-:W-:Y:S05]  /*ec60*/  BRA `(.L_x_10130) ;  /* 0x00000004005c7947 */ /* 0x000fea0003800000 */
.L_x_10126:
        /* <DEDUP_REMOVED lines=8> */
.L_x_10134:
[----:B------:R0:W-:Y:S01]  /*ecf0*/  STG.E.U16 desc[UR36][R16.64], RZ ;  /* 0x000000ff10007986 */ /* 0x0001e2000c101524 */
[----:B------:R-:W-:Y:S05]  /*ed00*/  BRA `(.L_x_10130) ;  /* 0x0000000400347947 */ /* 0x000fea0003800000 */
.L_x_10133:
        /* <DEDUP_REMOVED lines=8> */
.L_x_10136:
[----:B------:R0:W-:Y:S01]  /*ed90*/  STG.E desc[UR36][R16.64], RZ ;  /* 0x000000ff10007986 */ /* 0x0001e2000c101924 */
[----:B------:R-:W-:Y:S05]  /*eda0*/  BRA `(.L_x_10130) ;  /* 0x00000004000c7947 */ /* 0x000fea0003800000 */
.L_x_10135:
[----:B------:R0:W-:Y:S01]  /*edb0*/  STG.E.64 desc[UR36][R16.64], RZ ;  /* 0x000000ff10007986 */ /* 0x0001e2000c101b24 */
[----:B------:R-:W-:Y:S05]  /*edc0*/  BRA `(.L_x_10130) ;  /* 0x0000000400047947 */ /* 0x000fea0003800000 */
.L_x_10125:
        /* <DEDUP_REMOVED lines=10> */
.L_x_10139:
[----:B------:R0:W-:Y:S01]  /*ee70*/  STG.E.128 desc[UR36][R16.64], RZ ;  /* 0x000000ff10007986 */ /* 0x0001e2000c101d24 */
[----:B------:R-:W-:Y:S05]  /*ee80*/  BRA `(.L_x_10130) ;  /* 0x0000000000d47947 */ /* 0x000fea0003800000 */
.L_x_10138:
        /* <DEDUP_REMOVED lines=8> */
.L_x_10141:
[----:B------:R0:W-:Y:S01]  /*ef10*/  STG.E.U8 desc[UR36][R16.64], RZ ;  /* 0x000000ff10007986 */ /* 0x0001e2000c101124 */
[----:B------:R-:W-:Y:S05]  /*ef20*/  BRA `(.L_x_10130) ;  /* 0x0000000000ac7947 */ /* 0x000fea0003800000 */
.L_x_10140:
[----:B------:R0:W-:Y:S01]  /*ef30*/  STG.E.U16 desc[UR36][R16.64], RZ ;  /* 0x000000ff10007986 */ /* 0x0001e2000c101524 */
[----:B------:R-:W-:Y:S05]  /*ef40*/  BRA `(.L_x_10130) ;  /* 0x0000000000a47947 */ /* 0x000fea0003800000 */
.L_x_10137:
        /* <DEDUP_REMOVED lines=10> */
.L_x_10144:
[----:B------:R0:W-:Y:S01]  /*eff0*/  STG.E.U8 desc[UR36][R16.64], RZ ;  /* 0x000000ff10007986 */ /* 0x0001e2000c101124 */
[----:B------:R-:W-:Y:S05]  /*f000*/  BRA `(.L_x_10130) ;  /* 0x0000000000747947 */ /* 0x000fea0003800000 */
.L_x_10143:
[----:B------:R0:W-:Y:S01]  /*f010*/  STG.E.U8 desc[UR36][R16.64], RZ ;  /* 0x000000ff10007986 */ /* 0x0001e2000c101124 */
[----:B------:R-:W-:Y:S05]  /*f020*/  BRA `(.L_x_10130) ;  /* 0x00000000006c7947 */ /* 0x000fea0003800000 */
.L_x_10142:
[----:B------:R-:W-:-:S13]  /*f030*/  ISETP.NE.AND P0, PT, R0, 0x1c, PT ;  /* 0x0000001c0000780c */ /* 0x000fda0003f05270 */
[----:B------:R-:W-:Y:S05]  /*f040*/  @!P0 BRA `(.L_x_10145) ;  /* 0x0000000000608947 */ /* 0x000fea0003800000 */
[----:B------:R-:W-:-:S13]  /*f050*/  ISETP.NE.AND P0, PT, R0, 0x1d, PT ;  /* 0x0000001d0000780c */ /* 0x000fda0003f05270 */
[----:B------:R-:W-:Y:S05]  /*f060*/  @!P0 BRA `(.L_x_10146) ;  /* 0x0000000000508947 */ /* 0x000fea0003800000 */
[----:B------:R-:W-:-:S13]  /*f070*/  ISETP.NE.AND P0, PT, R0, 0x2c, PT ;  /* 0x0000002c0000780c */ /* 0x000fda0003f05270 */
[----:B------:R0:W-:Y:S01]  /*f080*/  @!P0 STG.E.U8 desc[UR36][R16.64], RZ ;  /* 0x000000ff10008986 */ /* 0x0001e2000c101124 */
[----:B------:R-:W-:Y:S05]  /*f090*/  @!P0 BRA `(.L_x_10130) ;  /* 0x0000000000508947 */ /* 0x000fea0003800000 */
.L_x_10129:
        /* <DEDUP_REMOVED lines=16> */
.L_x_10147:
[----:B------:R-:W-:Y:S05]  /*f1a0*/  BRA `(.L_x_10130) ;  /* 0x00000000000c7947 */ /* 0x000fea0003800000 */
.L_x_10146:
[----:B------:R0:W-:Y:S01]  /*f1b0*/  STG.E.64 desc[UR36][R16.64], RZ ;  /* 0x000000ff10007986 */ /* 0x0001e2000c101b24 */
[----:B------:R-:W-:Y:S05]  /*f1c0*/  BRA `(.L_x_10130) ;  /* 0x0000000000047947 */ /* 0x000fea0003800000 */
.L_x_10145:
[----:B------:R0:W-:Y:S02]  /*f1d0*/  STG.E desc[UR36][R16.64], RZ ;  /* 0x000000ff10007986 */ /* 0x0001e4000c101924 */
.L_x_10130:
[----:B------:R-:W-:-:S07]  /*f1e0*/  VIADD R19, R19, 0x80 ;  /* 0x0000008013137836 */ /* 0x000fce0000000000 */
.L_x_9942:
[----:B------:R-:W-:Y:S05]  /*f1f0*/  BSYNC B6 ;  /* 0x0000000000067941 */ /* 0x000fea0003800000 */
.L_x_9941:
        /* <DEDUP_REMOVED lines=460> */
.L_x_10150:
        /* <DEDUP_REMOVED lines=21> */
.L_x_10154:
[----:B------:R0:W5:Y:S01]  /*11010*/  LDG.E.U8 R30, desc[UR36][R2.64] ;  /* 0x00000024021e7981 */ /* 0x000162000c1e1100 */
[----:B------:R-:W-:Y:S01]  /*11020*/  IMAD.MOV.U32 R31, RZ, RZ, RZ ;  /* 0x000000ffff1f7224 */ /* 0x000fe200078e00ff */
[----:B------:R-:W-:Y:S06]  /*11030*/  BRA `(.L_x_10156) ;  /* 0x0000000c00487947 */ /* 0x000fec0003800000 */
.L_x_10153:
        /* <DEDUP_REMOVED lines=8> */
.L_x_10158:
[----:B------:R-:W2:Y:S02]  /*110c0*/  LDG.E R30, desc[UR36][R2.64] ;  /* 0x00000024021e7981 */ /* 0x000ea4000c1e1900 */
[----:B--2---:R-:W-:Y:S01]  /*110d0*/  SHF.R.S32.HI R31, RZ, 0x1f, R30 ;  /* 0x0000001fff1f7819 */ /* 0x004fe2000001141e */
[----:B------:R-:W-:Y:S06]  /*110e0*/  BRA `(.L_x_10156) ;  /* 0x0000000c001c7947 */ /* 0x000fec0003800000 */
.L_x_10157:
[----:B------:R-:W2:Y:S02]  /*110f0*/  LDG.E.S16 R30, desc[UR36][R2.64] ;  /* 0x00000024021e7981 */ /* 0x000ea4000c1e1700 */
[----:B--2---:R-:W-:Y:S01]  /*11100*/  SHF.R.S32.HI R31, RZ, 0x1f, R30 ;  /* 0x0000001fff1f7819 */ /* 0x004fe2000001141e */
[----:B------:R-:W-:Y:S06]  /*11110*/  BRA `(.L_x_10156) ;  /* 0x0000000c00107947 */ /* 0x000fec0003800000 */
.L_x_10152:
        /* <DEDUP_REMOVED lines=9> */
.L_x_10160:
[----:B------:R-:W2:Y:S02]  /*111b0*/  LDG.E.U16 R2, desc[UR36][R2.64] ;  /* 0x0000002402027981 */ /* 0x000ea4000c1e1500 */
[----:B--2---:R-:W-:-:S06]  /*111c0*/  HADD2.F32 R30, -RZ, R2.H0_H0 ;  /* 0x20000002ff1e7230 */ /* 0x004fcc0000004100 */
[----:B------:R-:W0:Y:S01]  /*111d0*/  F2I.S64.TRUNC R30, R30 ;  /* 0x0000001e001e7311 */ /* 0x000e22000020d900 */
[----:B------:R-:W-:Y:S05]  /*111e0*/  BRA `(.L_x_10156) ;  /* 0x0000000800dc7947 */ /* 0x000fea0003800000 */
.L_x_10159:
        /* <DEDUP_REMOVED lines=9> */
.L_x_10162:
[----:B------:R-:W2:Y:S02]  /*11280*/  LDG.E.U16 R2, desc[UR36][R2.64] ;  /* 0x0000002402027981 */ /* 0x000ea4000c1e1500 */
[----:B--2---:R-:W-:-:S06]  /*11290*/  HADD2.F32 R30, -RZ, R2.H0_H0 ;  /* 0x20000002ff1e7230 */ /* 0x004fcc0000004100 */
[----:B------:R-:W4:Y:S01]  /*112a0*/  F2I.S64.TRUNC R30, R30 ;  /* 0x0000001e001e7311 */ /* 0x000f22000020d900 */
[----:B------:R-:W-:Y:S05]  /*112b0*/  BRA `(.L_x_10156) ;  /* 0x0000000800a87947 */ /* 0x000fea0003800000 */
.L_x_10161:
[----:B------:R-:W2:Y:S02]  /*112c0*/  LDG.E.64 R2, desc[UR36][R2.64] ;  /* 0x0000002402027981 */ /* 0x000ea4000c1e1b00 */
[----:B--2---:R0:W1:Y:S01]  /*112d0*/  F2I.S64.F64.TRUNC R30, R2 ;  /* 0x00000002001e7311 */ /* 0x004062000030d900 */
[----:B------:R-:W-:Y:S05]  /*112e0*/  BRA `(.L_x_10156) ;  /* 0x00000008009c7947 */ /* 0x000fea0003800000 */
.L_x_10151:
        /* <DEDUP_REMOVED lines=13> */
.L_x_10165:
[----:B------:R-:W2:Y:S02]  /*113c0*/  LDG.E.64 R2, desc[UR36][R2.64] ;  /* 0x0000002402027981 */ /* 0x000ea4000c1e1b00 */
[----:B--2---:R0:W1:Y:S01]  /*113d0*/  F2I.S64.F64.TRUNC R30, R2 ;  /* 0x00000002001e7311 */ /* 0x004062000030d900 */
[----:B------:R-:W-:Y:S05]  /*113e0*/  BRA `(.L_x_10156) ;  /* 0x00000008005c7947 */ /* 0x000fea0003800000 */
.L_x_10164:
        /* <DEDUP_REMOVED lines=27> */
.L_x_10167:
        /* <DEDUP_REMOVED lines=14> */
.L_x_10166:
[----:B------:R-:W2:Y:S02]  /*11680*/  LDG.E.U16 R30, desc[UR36][R2.64] ;  /* 0x00000024021e7981 */ /* 0x000ea4000c1e1500 */
[----:B--2---:R-:W-:-:S06]  /*11690*/  IMAD.U32 R30, R30, 0x10000, RZ ;  /* 0x000100001e1e7824 */ /* 0x004fcc00078e00ff */
[----:B------:R-:W0:Y:S01]  /*116a0*/  F2I.S64.TRUNC R30, R30 ;  /* 0x0000001e001e7311 */ /* 0x000e22000020d900 */
[----:B------:R-:W-:Y:S05]  /*116b0*/  BRA `(.L_x_10156) ;  /* 0x0000000400a87947 */ /* 0x000fea0003800000 */
.L_x_10163:
        /* <DEDUP_REMOVED lines=11> */
.L_x_10170:
        /* <DEDUP_REMOVED lines=21> */
.L_x_10174:
[----:B------:R-:W-:Y:S05]  /*118c0*/  BSYNC B1 ;  /* 0x0000000000017941 */ /* 0x000fea0003800000 */
.L_x_10173:
[----:B------:R-:W-:Y:S01]  /*118d0*/  IMAD.SHL.U32 R2, R2, 0x100000, RZ ;  /* 0x0010000002027824 */ /* 0x000fe200078e00ff */
[----:B------:R-:W-:-:S04]  /*118e0*/  LEA R3, R0, 0x3b800000, 0x17 ;  /* 0x3b80000000037811 */ /* 0x000fc800078eb8ff */
[----:B------:R-:W-:-:S07]  /*118f0*/  LOP3.LUT R30, R3, R2, R30, 0xfe, !PT ;  /* 0x00000002031e7212 */ /* 0x000fce00078efe1e */
.L_x_10172:
[----:B------:R-:W-:Y:S05]  /*11900*/  BSYNC B0 ;  /* 0x0000000000007941 */ /* 0x000fea0003800000 */
.L_x_10171:
[----:B------:R-:W0:Y:S01]  /*11910*/  F2I.S64.TRUNC R30, R30 ;  /* 0x0000001e001e7311 */ /* 0x000e22000020d900 */
[----:B------:R-:W-:Y:S05]  /*11920*/  BRA `(.L_x_10156) ;  /* 0x00000004000c7947 */ /* 0x000fea0003800000 */
.L_x_10169:
        /* <DEDUP_REMOVED lines=21> */
.L_x_10178:
[----:B------:R-:W-:Y:S05]  /*11a80*/  BSYNC B1 ;  /* 0x0000000000017941 */ /* 0x000fea0003800000 */
.L_x_10177:
[----:B------:R-:W-:Y:S01]  /*11a90*/  IMAD.SHL.U32 R2, R2, 0x200000, RZ ;  /* 0x0020000002027824 */ /* 0x000fe200078e00ff */
[----:B------:R-:W-:-:S04]  /*11aa0*/  LEA R3, R0, 0x37800000, 0x17 ;  /* 0x3780000000037811 */ /* 0x000fc800078eb8ff */
[----:B------:R-:W-:-:S07]  /*11ab0*/  LOP3.LUT R30, R3, R2, R30, 0xfe, !PT ;  /* 0x00000002031e7212 */ /* 0x000fce00078efe1e */
.L_x_10176:
[----:B------:R-:W-:Y:S05]  /*11ac0*/  BSYNC B0 ;  /* 0x0000000000007941 */ /* 0x000fea0003800000 */
.L_x_10175:
[----:B------:R-:W0:Y:S01]  /*11ad0*/  F2I.S64.TRUNC R30, R30 ;  /* 0x0000001e001e7311 */ /* 0x000e22000020d900 */
[----:B------:R-:W-:Y:S05]  /*11ae0*/  BRA `(.L_x_10156) ;  /* 0x00000000009c7947 */ /* 0x000fea0003800000 */
.L_x_10168:
        /* <DEDUP_REMOVED lines=14> */
.L_x_10182:
[----:B------:R-:W-:Y:S05]  /*11bd0*/  BSYNC B0 ;  /* 0x0000000000007941 */ /* 0x000fea0003800000 */
.L_x_10181:
[----:B------:R-:W0:Y:S01]  /*11be0*/  F2I.S64.TRUNC R30, R30 ;  /* 0x0000001e001e7311 */ /* 0x000e22000020d900 */
[----:B------:R-:W-:Y:S05]  /*11bf0*/  BRA `(.L_x_10156) ;  /* 0x0000000000587947 */ /* 0x000fea0003800000 */
.L_x_10155:
        /* <DEDUP_REMOVED lines=16> */
.L_x_10183:
[----:B------:R-:W-:Y:S01]  /*11d00*/  CS2R R30, SRZ ;  /* 0x00000000001e7805 */ /* 0x000fe2000001ff00 */
[----:B------:R-:W-:Y:S06]  /*11d10*/  BRA `(.L_x_10156) ;  /* 0x0000000000107947 */ /* 0x000fec0003800000 */
.L_x_10180:
[----:B------:R0:W5:Y:S01]  /*11d20*/  LDG.E.64 R30, desc[UR36][R2.64] ;  /* 0x00000024021e7981 */ /* 0x000162000c1e1b00 */
[----:B------:R-:W-:Y:S05]  /*11d30*/  BRA `(.L_x_10156) ;  /* 0x0000000000087947 */ /* 0x000fea0003800000 */
.L_x_10179:
[----:B------:R0:W5:Y:S01]  /*11d40*/  LDG.E R30, desc[UR36][R2.64] ;  /* 0x00000024021e7981 */ /* 0x000162000c1e1900 */
[----:B------:R-:W-:-:S07]  /*11d50*/  IMAD.MOV.U32 R31, RZ, RZ, RZ ;  /* 0x000000ffff1f7224 */ /* 0x000fce00078e00ff */
.L_x_10156:
        /* <DEDUP_REMOVED lines=18> */
.L_x_10187:
[----:B------:R0:W5:Y:S01]  /*11e80*/  LDG.E.U8 R28, desc[UR36][R2.64] ;  /* 0x00000024021c7981 */ /* 0x000162000c1e1100 */
[----:B------:R-:W-:Y:S01]  /*11e90*/  IMAD.MOV.U32 R29, RZ, RZ, RZ ;  /* 0x000000ffff1d7224 */ /* 0x000fe200078e00ff */
[----:B------:R-:W-:Y:S06]  /*11ea0*/  BRA `(.L_x_10189) ;  /* 0x0000000c00487947 */ /* 0x000fec0003800000 */
.L_x_10186:
        /* <DEDUP_REMOVED lines=8> */
.L_x_10191:
[----:B------:R-:W2:Y:S02]  /*11f30*/  LDG.E R28, desc[UR36][R2.64] ;  /* 0x00000024021c7981 */ /* 0x000ea4000c1e1900 */
[----:B--2---:R-:W-:Y:S01]  /*11f40*/  SHF.R.S32.HI R29, RZ, 0x1f, R28 ;  /* 0x0000001fff1d7819 */ /* 0x004fe2000001141c */
[----:B------:R-:W-:Y:S06]  /*11f50*/  BRA `(.L_x_10189) ;  /* 0x0000000c001c7947 */ /* 0x000fec0003800000 */
.L_x_10190:
[----:B------:R-:W2:Y:S02]  /*11f60*/  LDG.E.S16 R28, desc[UR36][R2.64] ;  /* 0x00000024021c7981 */ /* 0x000ea4000c1e1700 */
[----:B--2---:R-:W-:Y:S01]  /*11f70*/  SHF.R.S32.HI R29, RZ, 0x1f, R28 ;  /* 0x0000001fff1d7819 */ /* 0x004fe2000001141c */
[----:B------:R-:W-:Y:S06]  /*11f80*/  BRA `(.L_x_10189) ;  /* 0x0000000c00107947 */ /* 0x000fec0003800000 */
.L_x_10185:
        /* <DEDUP_REMOVED lines=9> */
.L_x_10193:
[----:B------:R-:W2:Y:S02]  /*12020*/  LDG.E.U16 R2, desc[UR36][R2.64] ;  /* 0x0000002402027981 */ /* 0x000ea4000c1e1500 */
[----:B--2---:R-:W-:-:S06]  /*12030*/  HADD2.F32 R28, -RZ, R2.H0_H0 ;  /* 0x20000002ff1c7230 */ /* 0x004fcc0000004100 */
[----:B------:R-:W0:Y:S01]  /*12040*/  F2I.S64.TRUNC R28, R28 ;  /* 0x0000001c001c7311 */ /* 0x000e22000020d900 */
[----:B------:R-:W-:Y:S05]  /*12050*/  BRA `(.L_x_10189) ;  /* 0x0000000800dc7947 */ /* 0x000fea0003800000 */
.L_x_10192:
        /* <DEDUP_REMOVED lines=9> */
.L_x_10195:
[----:B------:R-:W2:Y:S02]  /*120f0*/  LDG.E.U16 R2, desc[UR36][R2.64] ;  /* 0x0000002402027981 */ /* 0x000ea4000c1e1500 */
[----:B--2---:R-:W-:-:S06]  /*12100*/  HADD2.F32 R28, -RZ, R2.H0_H0 ;  /* 0x20000002ff1c7230 */ /* 0x004fcc0000004100 */
[----:B------:R-:W0:Y:S01]  /*12110*/  F2I.S64.TRUNC R28, R28 ;  /* 0x0000001c001c7311 */ /* 0x000e22000020d900 */
[----:B------:R-:W-:Y:S05]  /*12120*/  BRA `(.L_x_10189) ;  /* 0x0000000800a87947 */ /* 0x000fea0003800000 */
.L_x_10194:
[----:B------:R-:W2:Y:S02]  /*12130*/  LDG.E.64 R2, desc[UR36][R2.64] ;  /* 0x0000002402027981 */ /* 0x000ea4000c1e1b00 */
[----:B--2---:R0:W1:Y:S01]  /*12140*/  F2I.S64.F64.TRUNC R28, R2 ;  /* 0x00000002001c7311 */ /* 0x004062000030d900 */
[----:B------:R-:W-:Y:S05]  /*12150*/  BRA `(.L_x_10189) ;  /* 0x00000008009c7947 */ /* 0x000fea0003800000 */
.L_x_10184:
        /* <DEDUP_REMOVED lines=13> */
.L_x_10198:
[----:B------:R-:W2:Y:S02]  /*12230*/  LDG.E.64 R2, desc[UR36][R2.64] ;  /* 0x0000002402027981 */ /* 0x000ea4000c1e1b00 */
[----:B--2---:R0:W1:Y:S01]  /*12240*/  F2I.S64.F64.TRUNC R28, R2 ;  /* 0x00000002001c7311 */ /* 0x004062000030d900 */
[----:B------:R-:W-:Y:S05]  /*12250*/  BRA `(.L_x_10189) ;  /* 0x00000008005c7947 */ /* 0x000fea0003800000 */
.L_x_10197:
        /* <DEDUP_REMOVED lines=27> */
.L_x_10200:
        /* <DEDUP_REMOVED lines=14> */
.L_x_10199:
[----:B------:R-:W2:Y:S02]  /*124f0*/  LDG.E.U16 R28, desc[UR36][R2.64] ;  /* 0x00000024021c7981 */ /* 0x000ea4000c1e1500 */
[----:B--2---:R-:W-:-:S06]  /*12500*/  IMAD.U32 R28, R28, 0x10000, RZ ;  /* 0x000100001c1c7824 */ /* 0x004fcc00078e00ff */
[----:B------:R-:W0:Y:S01]  /*12510*/  F2I.S64.TRUNC R28, R28 ;  /* 0x0000001c001c7311 */ /* 0x000e22000020d900 */
[----:B------:R-:W-:Y:S05]  /*12520*/  BRA `(.L_x_10189) ;  /* 0x0000000400a87947 */ /* 0x000fea0003800000 */
.L_x_10196:
        /* <DEDUP_REMOVED lines=11> */
.L_x_10203:
        /* <DEDUP_REMOVED lines=21> */
.L_x_10207:
[----:B------:R-:W-:Y:S05]  /*12730*/  BSYNC B1 ;  /* 0x0000000000017941 */ /* 0x000fea0003800000 */
.L_x_10206:
[----:B------:R-:W-:Y:S01]  /*12740*/  IMAD.SHL.U32 R2, R2, 0x100000, RZ ;  /* 0x0010000002027824 */ /* 0x000fe200078e00ff */
[----:B------:R-:W-:-:S04]  /*12750*/  LEA R3, R0, 0x3b800000, 0x17 ;  /* 0x3b80000000037811 */ /* 0x000fc800078eb8ff */
[----:B------:R-:W-:-:S07]  /*12760*/  LOP3.LUT R28, R3, R2, R28, 0xfe, !PT ;  /* 0x00000002031c7212 */ /* 0x000fce00078efe1c */
.L_x_10205:
[----:B------:R-:W-:Y:S05]  /*12770*/  BSYNC B0 ;  /* 0x0000000000007941 */ /* 0x000fea0003800000 */
.L_x_10204:
[----:B------:R-:W0:Y:S01]  /*12780*/  F2I.S64.TRUNC R28, R28 ;  /* 0x0000001c001c7311 */ /* 0x000e22000020d900 */
[----:B------:R-:W-:Y:S05]  /*12790*/  BRA `(.L_x_10189) ;  /* 0x00000004000c7947 */ /* 0x000fea0003800000 */
.L_x_10202:
        /* <DEDUP_REMOVED lines=21> */
.L_x_10211:
[----:B------:R-:W-:Y:S05]  /*128f0*/  BSYNC B1 ;  /* 0x0000000000017941 */ /* 0x000fea0003800000 */
.L_x_10210:
[----:B------:R-:W-:Y:S01]  /*12900*/  IMAD.SHL.U32 R2, R2, 0x200000, RZ ;  /* 0x0020000002027824 */ /* 0x000fe200078e00ff */
[----:B------:R-:W-:-:S04]  /*12910*/  LEA R3, R0, 0x37800000, 0x17 ;  /* 0x3780000000037811 */ /* 0x000fc800078eb8ff */
[----:B------:R-:W-:-:S07]  /*12920*/  LOP3.LUT R28, R3, R2, R28, 0xfe, !PT ;  /* 0x00000002031c7212 */ /* 0x000fce00078efe1c */
.L_x_10209:
[----:B------:R-:W-:Y:S05]  /*12930*/  BSYNC B0 ;  /* 0x0000000000007941 */ /* 0x000fea0003800000 */
.L_x_10208:
[----:B------:R-:W0:Y:S01]  /*12940*/  F2I.S64.TRUNC R28, R28 ;  /* 0x0000001c001c7311 */ /* 0x000e22000020d900 */
[----:B------:R-:W-:Y:S05]  /*12950*/  BRA `(.L_x_10189) ;  /* 0x00000000009c7947 */ /* 0x000fea0003800000 */
.L_x_10201:
        /* <DEDUP_REMOVED lines=14> */
.L_x_10215:
[----:B------:R-:W-:Y:S05]  /*12a40*/  BSYNC B0 ;  /* 0x0000000000007941 */ /* 0x000fea0003800000 */
.L_x_10214:
[----:B------:R-:W0:Y:S01]  /*12a50*/  F2I.S64.TRUNC R28, R28 ;  /* 0x0000001c001c7311 */ /* 0x000e22000020d900 */
[----:B------:R-:W-:Y:S05]  /*12a60*/  BRA `(.L_x_10189) ;  /* 0x0000000000587947 */ /* 0x000fea0003800000 */
.L_x_10188:
        /* <DEDUP_REMOVED lines=13> */
[----:B0-----:R-:W-:-:S07]  /*12b40*/  IMAD.MOV.U32 R12, RZ, RZ, 0x1 ;  /* 0x00000001ff0c7424 */ /* 0x001fce00078e00ff */
[----:B------:R-:W-:-:S07]  /*12b50*/  LEPC R20, `(.L_x_10216) ;  /* 0x000000001014794e */ /* 0x000fce0000000000 */
[----:B-1-345:R-:W-:Y:S05]  /*12b60*/  CALL.ABS.NOINC R2 ;  /* 0x0000000002007343 */ /* 0x03afea0003c00000 */
.L_x_10216:
[----:B------:R-:W-:Y:S01]  /*12b70*/  CS2R R28, SRZ ;  /* 0x00000000001c7805 */ /* 0x000fe2000001ff00 */
[----:B------:R-:W-:Y:S06]  /*12b80*/  BRA `(.L_x_10189) ;  /* 0x0000000000107947 */ /* 0x000fec0003800000 */
.L_x_10213:
[----:B------:R0:W5:Y:S01]  /*12b90*/  LDG.E.64 R28, desc[UR36][R2.64] ;  /* 0x00000024021c7981 */ /* 0x000162000c1e1b00 */
[----:B------:R-:W-:Y:S05]  /*12ba0*/  BRA `(.L_x_10189) ;  /* 0x0000000000087947 */ /* 0x000fea0003800000 */
.L_x_10212:
[----:B------:R0:W5:Y:S01]  /*12bb0*/  LDG.E R28, desc[UR36][R2.64] ;  /* 0x00000024021c7981 */ /* 0x000162000c1e1900 */
[----:B------:R-:W-:-:S07]  /*12bc0*/  IMAD.MOV.U32 R29, RZ, RZ, RZ ;  /* 0x000000ffff1d7224 */ /* 0x000fce00078e00ff */
.L_x_10189:
        /* <DEDUP_REMOVED lines=18> */
.L_x_10220:
[----:B------:R0:W5:Y:S01]  /*12cf0*/  LDG.E.U8 R22, desc[UR36][R2.64] ;  /* 0x0000002402167981 */ /* 0x000162000c1e1100 */
[----:B------:R-:W-:Y:S01]  /*12d00*/  IMAD.MOV.U32 R23, RZ, RZ, RZ ;  /* 0x000000ffff177224 */ /* 0x000fe200078e00ff */
[----:B------:R-:W-:Y:S06]  /*12d10*/  BRA `(.L_x_10222) ;  /* 0x0000000c00487947 */ /* 0x000fec0003800000 */
.L_x_10219:
        /* <DEDUP_REMOVED lines=8> */
.L_x_10224:
[----:B------:R-:W2:Y:S02]  /*12da0*/  LDG.E R22, desc[UR36][R2.64] ;  /* 0x0000002402167981 */ /* 0x000ea4000c1e1900 */
[----:B--2---:R-:W-:Y:S01]  /*12db0*/  SHF.R.S32.HI R23, RZ, 0x1f, R22 ;  /* 0x0000001fff177819 */ /* 0x004fe20000011416 */
[----:B------:R-:W-:Y:S06]  /*12dc0*/  BRA `(.L_x_10222) ;  /* 0x0000000c001c7947 */ /* 0x000fec0003800000 */
.L_x_10223:
[----:B------:R-:W2:Y:S02]  /*12dd0*/  LDG.E.S16 R22, desc[UR36][R2.64] ;  /* 0x0000002402167981 */ /* 0x000ea4000c1e1700 */
[----:B--2---:R-:W-:Y:S01]  /*12de0*/  SHF.R.S32.HI R23, RZ, 0x1f, R22 ;  /* 0x0000001fff177819 */ /* 0x004fe20000011416 */
[----:B------:R-:W-:Y:S06]  /*12df0*/  BRA `(.L_x_10222) ;  /* 0x0000000c00107947 */ /* 0x000fec0003800000 */
.L_x_10218:
        /* <DEDUP_REMOVED lines=9> */
.L_x_10226:
[----:B------:R-:W2:Y:S02]  /*12e90*/  LDG.E.U16 R2, desc[UR36][R2.64] ;  /* 0x0000002402027981 */ /* 0x000ea4000c1e1500 */
[----:B--2---:R-:W-:-:S06]  /*12ea0*/  HADD2.F32 R22, -RZ, R2.H0_H0 ;  /* 0x20000002ff167230 */ /* 0x004fcc0000004100 */
[----:B------:R-:W0:Y:S01]  /*12eb0*/  F2I.S64.TRUNC R22, R22 ;  /* 0x0000001600167311 */ /* 0x000e22000020d900 */
[----:B------:R-:W-:Y:S05]  /*12ec0*/  BRA `(.L_x_10222) ;  /* 0x0000000800dc7947 */ /* 0x000fea0003800000 */
.L_x_10225:
        /* <DEDUP_REMOVED lines=9> */
.L_x_10228:
[----:B------:R-:W2:Y:S02]  /*12f60*/  LDG.E.U16 R2, desc[UR36][R2.64] ;  /* 0x0000002402027981 */ /* 0x000ea4000c1e1500 */
[----:B--2---:R-:W-:-:S06]  /*12f70*/  HADD2.F32 R22, -RZ, R2.H0_H0 ;  /* 0x20000002ff167230 */ /* 0x004fcc0000004100 */
[----:B------:R-:W0:Y:S01]  /*12f80*/  F2I.S64.TRUNC R22, R22 ;  /* 0x0000001600167311 */ /* 0x000e22000020d900 */
[----:B------:R-:W-:Y:S05]  /*12f90*/  BRA `(.L_x_10222) ;  /* 0x0000000800a87947 */ /* 0x000fea0003800000 */
.L_x_10227:
[----:B------:R-:W2:Y:S02]  /*12fa0*/  LDG.E.64 R2, desc[UR36][R2.64] ;  /* 0x0000002402027981 */ /* 0x000ea4000c1e1b00 */
[----:B--2---:R0:W1:Y:S01]  /*12fb0*/  F2I.S64.F64.TRUNC R22, R2 ;  /* 0x0000000200167311 */ /* 0x004062000030d900 */
[----:B------:R-:W-:Y:S05]  /*12fc0*/  BRA `(.L_x_10222) ;  /* 0x00000008009c7947 */ /* 0x000fea0003800000 */
.L_x_10217:
        /* <DEDUP_REMOVED lines=13> */
.L_x_10231:
[----:B------:R-:W2:Y:S02]  /*130a0*/  LDG.E.64 R2, desc[UR36][R2.64] ;  /* 0x0000002402027981 */ /* 0x000ea4000c1e1b00 */
[----:B--2---:R0:W1:Y:S01]  /*130b0*/  F2I.S64.F64.TRUNC R22, R2 ;  /* 0x0000000200167311 */ /* 0x004062000030d900 */
[----:B------:R-:W-:Y:S05]  /*130c0*/  BRA `(.L_x_10222) ;  /* 0x00000008005c7947 */ /* 0x000fea0003800000 */
.L_x_10230:
        /* <DEDUP_REMOVED lines=27> */
.L_x_10233:
        /* <DEDUP_REMOVED lines=14> */
.L_x_10232:
[----:B------:R-:W2:Y:S02]  /*13360*/  LDG.E.U16 R22, desc[UR36][R2.64] ;  /* 0x0000002402167981 */ /* 0x000ea4000c1e1500 */
[----:B--2---:R-:W-:-:S06]  /*13370*/  IMAD.U32 R22, R22, 0x10000, RZ ;  /* 0x0001000016167824 */ /* 0x004fcc00078e00ff */
[----:B------:R-:W0:Y:S01]  /*13380*/  F2I.S64.TRUNC R22, R22 ;  /* 0x0000001600167311 */ /* 0x000e22000020d900 */
[----:B------:R-:W-:Y:S05]  /*13390*/  BRA `(.L_x_10222) ;  /* 0x0000000400a87947 */ /* 0x000fea0003800000 */
.L_x_10229:
        /* <DEDUP_REMOVED lines=11> */
.L_x_10236:
        /* <DEDUP_REMOVED lines=21> */
.L_x_10240:
[----:B------:R-:W-:Y:S05]  /*135a0*/  BSYNC B1 ;  /* 0x0000000000017941 */ /* 0x000fea0003800000 */
.L_x_10239:
[----:B------:R-:W-:Y:S01]  /*135b0*/  IMAD.SHL.U32 R2, R2, 0x100000, RZ ;  /* 0x0010000002027824 */ /* 0x000fe200078e00ff */
[----:B------:R-:W-:-:S04]  /*135c0*/  LEA R3, R0, 0x3b800000, 0x17 ;  /* 0x3b80000000037811 */ /* 0x000fc800078eb8ff */
[----:B------:R-:W-:-:S07]  /*135d0*/  LOP3.LUT R22, R3, R2, R22, 0xfe, !PT ;  /* 0x0000000203167212 */ /* 0x000fce00078efe16 */
.L_x_10238:
[----:B------:R-:W-:Y:S05]  /*135e0*/  BSYNC B0 ;  /* 0x0000000000007941 */ /* 0x000fea0003800000 */
.L_x_10237:
[----:B------:R-:W0:Y:S01]  /*135f0*/  F2I.S64.TRUNC R22, R22 ;  /* 0x0000001600167311 */ /* 0x000e22000020d900 */
[----:B------:R-:W-:Y:S05]  /*13600*/  BRA `(.L_x_10222) ;  /* 0x00000004000c7947 */ /* 0x000fea0003800000 */
.L_x_10235:
        /* <DEDUP_REMOVED lines=21> */
.L_x_10244:
[----:B------:R-:W-:Y:S05]  /*13760*/  BSYNC B1 ;  /* 0x0000000000017941 */ /* 0x000fea0003800000 */
.L_x_10243:
[----:B------:R-:W-:Y:S01]  /*13770*/  IMAD.SHL.U32 R2, R2, 0x200000, RZ ;  /* 0x0020000002027824 */ /* 0x000fe200078e00ff */
[----:B------:R-:W-:-:S04]  /*13780*/  LEA R3, R0, 0x37800000, 0x17 ;  /* 0x3780000000037811 */ /* 0x000fc800078eb8ff */
[----:B------:R-:W-:-:S07]  /*13790*/  LOP3.LUT R22, R3, R2, R22, 0xfe, !PT ;  /* 0x0000000203167212 */ /* 0x000fce00078efe16 */
.L_x_10242:
[----:B------:R-:W-:Y:S05]  /*137a0*/  BSYNC B0 ;  /* 0x0000000000007941 */ /* 0x000fea0003800000 */
.L_x_10241:
[----:B------:R-:W0:Y:S01]  /*137b0*/  F2I.S64.TRUNC R22, R22 ;  /* 0x0000001600167311 */ /* 0x000e22000020d900 */
[----:B------:R-:W-:Y:S05]  /*137c0*/  BRA `(.L_x_10222) ;  /* 0x00000000009c7947 */ /* 0x000fea0003800000 */
.L_x_10234:
        /* <DEDUP_REMOVED lines=14> */
.L_x_10248:
[----:B------:R-:W-:Y:S05]  /*138b0*/  BSYNC B0 ;  /* 0x0000000000007941 */ /* 0x000fea0003800000 */
.L_x_10247:
[----:B------:R-:W0:Y:S01]  /*138c0*/  F2I.S64.TRUNC R22, R22 ;  /* 0x0000001600167311 */ /* 0x000e22000020d900 */
[----:B------:R-:W-:Y:S05]  /*138d0*/  BRA `(.L_x_10222) ;  /* 0x0000000000587947 */ /* 0x000fea0003800000 */
.L_x_10221:
        /* <DEDUP_REMOVED lines=16> */
.L_x_10249:
[----:B------:R-:W-:Y:S01]  /*139e0*/  CS2R R22, SRZ ;  /* 0x0000000000167805 */ /* 0x000fe2000001ff00 */
[----:B------:R-:W-:Y:S06]  /*139f0*/  BRA `(.L_x_10222) ;  /* 0x0000000000107947 */ /* 0x000fec0003800000 */
.L_x_10246:
[----:B------:R0:W5:Y:S01]  /*13a00*/  LDG.E.64 R22, desc[UR36][R2.64] ;  /* 0x0000002402167981 */ /* 0x000162000c1e1b00 */
[----:B------:R-:W-:Y:S05]  /*13a10*/  BRA `(.L_x_10222) ;  /* 0x0000000000087947 */ /* 0x000fea0003800000 */
.L_x_10245:
[----:B------:R0:W5:Y:S01]  /*13a20*/  LDG.E R22, desc[UR36][R2.64] ;  /* 0x0000002402167981 */ /* 0x000162000c1e1900 */
[----:B------:R-:W-:-:S11]  /*13a30*/  HFMA2.MMA R23, -RZ, RZ, 0, 0 ;  /* 0x00000000ff177435 */ /* 0x000fd600000001ff */
.L_x_10222:
        /* <DEDUP_REMOVED lines=18> */
.L_x_10253:
[----:B------:R0:W5:Y:S01]  /*13b60*/  LDG.E.U8 R24, desc[UR36][R2.64] ;  /* 0x0000002402187981 */ /* 0x000162000c1e1100 */
[----:B------:R-:W-:Y:S01]  /*13b70*/  IMAD.MOV.U32 R25, RZ, RZ, RZ ;  /* 0x000000ffff197224 */ /* 0x000fe200078e00ff */
[----:B------:R-:W-:Y:S06]  /*13b80*/  BRA `(.L_x_10255) ;  /* 0x0000000c00487947 */ /* 0x000fec0003800000 */
.L_x_10252:
        /* <DEDUP_REMOVED lines=8> */
.L_x_10257:
[----:B------:R-:W2:Y:S02]  /*13c10*/  LDG.E R24, desc[UR36][R2.64] ;  /* 0x0000002402187981 */ /* 0x000ea4000c1e1900 */
[----:B--2---:R-:W-:Y:S01]  /*13c20*/  SHF.R.S32.HI R25, RZ, 0x1f, R24 ;  /* 0x0000001fff197819 */ /* 0x004fe20000011418 */
[----:B------:R-:W-:Y:S06]  /*13c30*/  BRA `(.L_x_10255) ;  /* 0x0000000c001c7947 */ /* 0x000fec0003800000 */
.L_x_10256:
[----:B------:R-:W2:Y:S02]  /*13c40*/  LDG.E.S16 R24, desc[UR36][R2.64] ;  /* 0x0000002402187981 */ /* 0x000ea4000c1e1700 */
[----:B--2---:R-:W-:Y:S01]  /*13c50*/  SHF.R.S32.HI R25, RZ, 0x1f, R24 ;  /* 0x0000001fff197819 */ /* 0x004fe20000011418 */
[----:B------:R-:W-:Y:S06]  /*13c60*/  BRA `(.L_x_10255) ;  /* 0x0000000c00107947 */ /* 0x000fec0003800000 */
.L_x_10251:
        /* <DEDUP_REMOVED lines=9> */
.L_x_10259:
[----:B------:R-:W2:Y:S02]  /*13d00*/  LDG.E.U16 R2, desc[UR36][R2.64] ;  /* 0x0000002402027981 */ /* 0x000ea4000c1e1500 */
[----:B--2---:R-:W-:-:S06]  /*13d10*/  HADD2.F32 R24, -RZ, R2.H0_H0 ;  /* 0x20000002ff187230 */ /* 0x004fcc0000004100 */
[----:B------:R-:W0:Y:S01]  /*13d20*/  F2I.S64.TRUNC R24, R24 ;  /* 0x0000001800187311 */ /* 0x000e22000020d900 */
[----:B------:R-:W-:Y:S05]  /*13d30*/  BRA `(.L_x_10255) ;  /* 0x0000000800dc7947 */ /* 0x000fea0003800000 */
.L_x_10258:
        /* <DEDUP_REMOVED lines=9> */
.L_x_10261:
[----:B------:R-:W2:Y:S02]  /*13dd0*/  LDG.E.U16 R2, desc[UR36][R2.64] ;  /* 0x0000002402027981 */ /* 0x000ea4000c1e1500 */
[----:B--2---:R-:W-:-:S06]  /*13de0*/  HADD2.F32 R24, -RZ, R2.H0_H0 ;  /* 0x20000002ff187230 */ /* 0x004fcc0000004100 */
[----:B------:R-:W0:Y:S01]  /*13df0*/  F2I.S64.TRUNC R24, R24 ;  /* 0x0000001800187311 */ /* 0x000e22000020d900 */
[----:B------:R-:W-:Y:S05]  /*13e00*/  BRA `(.L_x_10255) ;  /* 0x0000000800a87947 */ /* 0x000fea0003800000 */
.L_x_10260:
[----:B------:R-:W2:Y:S02]  /*13e10*/  LDG.E.64 R2, desc[UR36][R2.64] ;  /* 0x0000002402027981 */ /* 0x000ea4000c1e1b00 */
[----:B--2---:R0:W1:Y:S01]  /*13e20*/  F2I.S64.F64.TRUNC R24, R2 ;  /* 0x0000000200187311 */ /* 0x004062000030d900 */
[----:B------:R-:W-:Y:S05]  /*13e30*/  BRA `(.L_x_10255) ;  /* 0x00000008009c7947 */ /* 0x000fea0003800000 */
.L_x_10250:
        /* <DEDUP_REMOVED lines=13> */
.L_x_10264:
[----:B------:R-:W2:Y:S02]  /*13f10*/  LDG.E.64 R2, desc[UR36][R2.64] ;  /* 0x0000002402027981 */ /* 0x000ea4000c1e1b00 */
[----:B--2---:R0:W1:Y:S01]  /*13f20*/  F2I.S64.F64.TRUNC R24, R2 ;  /* 0x0000000200187311 */ /* 0x004062000030d900 */
[----:B------:R-:W-:Y:S05]  /*13f30*/  BRA `(.L_x_10255) ;  /* 0x00000008005c7947 */ /* 0x000fea0003800000 */
.L_x_10263:
        /* <DEDUP_REMOVED lines=27> */
.L_x_10266:
        /* <DEDUP_REMOVED lines=14> */
.L_x_10265:
[----:B------:R-:W2:Y:S02]  /*141d0*/  LDG.E.U16 R24, desc[UR36][R2.64] ;  /* 0x0000002402187981 */ /* 0x000ea4000c1e1500 */
[----:B--2---:R-:W-:-:S06]  /*141e0*/  IMAD.U32 R24, R24, 0x10000, RZ ;  /* 0x0001000018187824 */ /* 0x004fcc00078e00ff */
[----:B------:R-:W0:Y:S01]  /*141f0*/  F2I.S64.TRUNC R24, R24 ;  /* 0x0000001800187311 */ /* 0x000e22000020d900 */
[----:B------:R-:W-:Y:S05]  /*14200*/  BRA `(.L_x_10255) ;  /* 0x0000000400a87947 */ /* 0x000fea0003800000 */
.L_x_10262:
        /* <DEDUP_REMOVED lines=11> */
.L_x_10269:
        /* <DEDUP_REMOVED lines=21> */
.L_x_10273:
[----:B------:R-:W-:Y:S05]  /*14410*/  BSYNC B1 ;  /* 0x0000000000017941 */ /* 0x000fea0003800000 */
.L_x_10272:
[----:B------:R-:W-:Y:S01]  /*14420*/  IMAD.SHL.U32 R2, R2, 0x100000, RZ ;  /* 0x0010000002027824 */ /* 0x000fe200078e00ff */
[----:B------:R-:W-:-:S04]  /*14430*/  LEA R3, R0, 0x3b800000, 0x17 ;  /* 0x3b80000000037811 */ /* 0x000fc800078eb8ff */
[----:B------:R-:W-:-:S07]  /*14440*/  LOP3.LUT R24, R3, R2, R24, 0xfe, !PT ;  /* 0x0000000203187212 */ /* 0x000fce00078efe18 */
.L_x_10271:
[----:B------:R-:W-:Y:S05]  /*14450*/  BSYNC B0 ;  /* 0x0000000000007941 */ /* 0x000fea0003800000 */
.L_x_10270:
[----:B------:R-:W1:Y:S01]  /*14460*/  F2I.S64.TRUNC R24, R24 ;  /* 0x0000001800187311 */ /* 0x000e62000020d900 */
[----:B------:R-:W-:Y:S05]  /*14470*/  BRA `(.L_x_10255) ;  /* 0x00000004000c7947 */ /* 0x000fea0003800000 */
.L_x_10268:
        /* <DEDUP_REMOVED lines=21> */
.L_x_10277:
[----:B------:R-:W-:Y:S05]  /*145d0*/  BSYNC B1 ;  /* 0x0000000000017941 */ /* 0x000fea0003800000 */
.L_x_10276:
[----:B------:R-:W-:Y:S01]  /*145e0*/  IMAD.SHL.U32 R2, R2, 0x200000, RZ ;  /* 0x0020000002027824 */ /* 0x000fe200078e00ff */
[----:B------:R-:W-:-:S04]  /*145f0*/  LEA R3, R0, 0x37800000, 0x17 ;  /* 0x3780000000037811 */ /* 0x000fc800078eb8ff */
[----:B------:R-:W-:-:S07]  /*14600*/  LOP3.LUT R24, R3, R2, R24, 0xfe, !PT ;  /* 0x0000000203187212 */ /* 0x000fce00078efe18 */
.L_x_10275:
[----:B------:R-:W-:Y:S05]  /*14610*/  BSYNC B0 ;  /* 0x0000000000007941 */ /* 0x000fea0003800000 */
.L_x_10274:
[----:B------:R-:W0:Y:S01]  /*14620*/  F2I.S64.TRUNC R24, R24 ;  /* 0x0000001800187311 */ /* 0x000e22000020d900 */
[----:B------:R-:W-:Y:S05]  /*14630*/  BRA `(.L_x_10255) ;  /* 0x00000000009c7947 */ /* 0x000fea0003800000 */
.L_x_10267:
        /* <DEDUP_REMOVED lines=14> */
.L_x_10281:
[----:B------:R-:W-:Y:S05]  /*14720*/  BSYNC B0 ;  /* 0x0000000000007941 */ /* 0x000fea0003800000 */
.L_x_10280:
[----:B------:R-:W0:Y:S01]  /*14730*/  F2I.S64.TRUNC R24, R24 ;  /* 0x0000001800187311 */ /* 0x000e22000020d900 */
[----:B------:R-:W-:Y:S05]  /*14740*/  BRA `(.L_x_10255) ;  /* 0x0000000000587947 */ /* 0x000fea0003800000 */
.L_x_10254:
        /* <DEDUP_REMOVED lines=16> */
.L_x_10282:
[----:B------:R-:W-:Y:S01]  /*14850*/  CS2R R24, SRZ ;  /* 0x0000000000187805 */ /* 0x000fe2000001ff00 */
[----:B------:R-:W-:Y:S06]  /*14860*/  BRA `(.L_x_10255) ;  /* 0x0000000000107947 */ /* 0x000fec0003800000 */
.L_x_10279:
[----:B------:R0:W5:Y:S01]  /*14870*/  LDG.E.64 R24, desc[UR36][R2.64] ;  /* 0x0000002402187981 */ /* 0x000162000c1e1b00 */
[----:B------:R-:W-:Y:S05]  /*14880*/  BRA `(.L_x_10255) ;  /* 0x0000000000087947 */ /* 0x000fea0003800000 */
.L_x_10278:
[----:B------:R0:W5:Y:S01]  /*14890*/  LDG.E R24, desc[UR36][R2.64] ;  /* 0x0000002402187981 */ /* 0x000162000c1e1900 */
[----:B------:R-:W-:-:S07]  /*148a0*/  IMAD.MOV.U32 R25, RZ, RZ, RZ ;  /* 0x000000ffff197224 */ /* 0x000fce00078e00ff */
.L_x_10255:
        /* <DEDUP_REMOVED lines=18> */
.L_x_10286:
[----:B------:R0:W5:Y:S01]  /*149d0*/  LDG.E.U8 R26, desc[UR36][R2.64] ;  /* 0x00000024021a7981 */ /* 0x000162000c1e1100 */
[----:B------:R-:W-:Y:S01]  /*149e0*/  IMAD.MOV.U32 R27, RZ, RZ, RZ ;  /* 0x000000ffff1b7224 */ /* 0x000fe200078e00ff */
[----:B------:R-:W-:Y:S06]  /*149f0*/  BRA `(.L_x_10288) ;  /* 0x0000000c00487947 */ /* 0x000fec0003800000 */
.L_x_10285:
        /* <DEDUP_REMOVED lines=8> */
.L_x_10290:
[----:B------:R-:W2:Y:S02]  /*14a80*/  LDG.E R26, desc[UR36][R2.64] ;  /* 0x00000024021a7981 */ /* 0x000ea4000c1e1900 */
[----:B--2---:R-:W-:Y:S01]  /*14a90*/  SHF.R.S32.HI R27, RZ, 0x1f, R26 ;  /* 0x0000001fff1b7819 */ /* 0x004fe2000001141a */
[----:B------:R-:W-:Y:S06]  /*14aa0*/  BRA `(.L_x_10288) ;  /* 0x0000000c001c7947 */ /* 0x000fec0003800000 */
.L_x_10289:
[----:B------:R-:W2:Y:S02]  /*14ab0*/  LDG.E.S16 R26, desc[UR36][R2.64] ;  /* 0x00000024021a7981 */ /* 0x000ea4000c1e1700 */
[----:B--2---:R-:W-:Y:S01]  /*14ac0*/  SHF.R.S32.HI R27, RZ, 0x1f, R26 ;  /* 0x0000001fff1b7819 */ /* 0x004fe2000001141a */
[----:B------:R-:W-:Y:S06]  /*14ad0*/  BRA `(.L_x_10288) ;  /* 0x0000000c00107947 */ /* 0x000fec0003800000 */
.L_x_10284:
        /* <DEDUP_REMOVED lines=9> */
.L_x_10292:
[----:B------:R-:W2:Y:S02]  /*14b70*/  LDG.E.U16 R2, desc[UR36][R2.64] ;  /* 0x0000002402027981 */ /* 0x000ea4000c1e1500 */
[----:B--2---:R-:W-:-:S06]  /*14b80*/  HADD2.F32 R26, -RZ, R2.H0_H0 ;  /* 0x20000002ff1a7230 */ /* 0x004fcc0000004100 */
[----:B------:R-:W0:Y:S01]  /*14b90*/  F2I.S64.TRUNC R26, R26 ;  /* 0x0000001a001a7311 */ /* 0x000e22000020d900 */
[----:B------:R-:W-:Y:S05]  /*14ba0*/  BRA `(.L_x_10288) ;  /* 0x0000000800dc7947 */ /* 0x000fea0003800000 */
.L_x_10291:
        /* <DEDUP_REMOVED lines=9> */
.L_x_10294:
[----:B------:R-:W2:Y:S02]  /*14c40*/  LDG.E.U16 R2, desc[UR36][R2.64] ;  /* 0x0000002402027981 */ /* 0x000ea4000c1e1500 */
[----:B--2---:R-:W-:-:S06]  /*14c50*/  HADD2.F32 R26, -RZ, R2.H0_H0 ;  /* 0x20000002ff1a7230 */ /* 0x004fcc0000004100 */
[----:B------:R-:W0:Y:S01]  /*14c60*/  F2I.S64.TRUNC R26, R26 ;  /* 0x0000001a001a7311 */ /* 0x000e22000020d900 */
[----:B------:R-:W-:Y:S05]  /*14c70*/  BRA `(.L_x_10288) ;  /* 0x0000000800a87947 */ /* 0x000fea0003800000 */
.L_x_10293:
[----:B------:R-:W2:Y:S02]  /*14c80*/  LDG.E.64 R2, desc[UR36][R2.64] ;  /* 0x0000002402027981 */ /* 0x000ea4000c1e1b00 */
[----:B--2---:R0:W2:Y:S01]  /*14c90*/  F2I.S64.F64.TRUNC R26, R2 ;  /* 0x00000002001a7311 */ /* 0x0040a2000030d900 */
[----:B------:R-:W-:Y:S05]  /*14ca0*/  BRA `(.L_x_10288) ;  /* 0x00000008009c7947 */ /* 0x000fea0003800000 */
.L_x_10283:
        /* <DEDUP_REMOVED lines=13> */
.L_x_10297:
[----:B------:R-:W2:Y:S02]  /*14d80*/  LDG.E.64 R2, desc[UR36][R2.64] ;  /* 0x0000002402027981 */ /* 0x000ea4000c1e1b00 */
[----:B--2---:R0:W2:Y:S01]  /*14d90*/  F2I.S64.F64.TRUNC R26, R2 ;  /* 0x00000002001a7311 */ /* 0x0040a2000030d900 */
[----:B------:R-:W-:Y:S05]  /*14da0*/  BRA `(.L_x_10288) ;  /* 0x00000008005c7947 */ /* 0x000fea0003800000 */
.L_x_10296:
        /* <DEDUP_REMOVED lines=27> */
.L_x_10299:
        /* <DEDUP_REMOVED lines=14> */
.L_x_10298:
[----:B------:R-:W2:Y:S02]  /*15040*/  LDG.E.U16 R26, desc[UR36][R2.64] ;  /* 0x00000024021a7981 */ /* 0x000ea4000c1e1500 */
[----:B--2---:R-:W-:-:S06]  /*15050*/  IMAD.U32 R26, R26, 0x10000, RZ ;  /* 0x000100001a1a7824 */ /* 0x004fcc00078e00ff */
[----:B------:R-:W0:Y:S01]  /*15060*/  F2I.S64.TRUNC R26, R26 ;  /* 0x0000001a001a7311 */ /* 0x000e22000020d900 */
[----:B------:R-:W-:Y:S05]  /*15070*/  BRA `(.L_x_10288) ;  /* 0x0000000400a87947 */ /* 0x000fea0003800000 */
.L_x_10295:
        /* <DEDUP_REMOVED lines=11> */
.L_x_10302:
        /* <DEDUP_REMOVED lines=21> */
.L_x_10306:
[----:B------:R-:W-:Y:S05]  /*15280*/  BSYNC B1 ;  /* 0x0000000000017941 */ /* 0x000fea0003800000 */
.L_x_10305:
[----:B------:R-:W-:Y:S01]  /*15290*/  IMAD.SHL.U32 R2, R2, 0x100000, RZ ;  /* 0x0010000002027824 */ /* 0x000fe200078e00ff */
[----:B------:R-:W-:-:S04]  /*152a0*/  LEA R3, R0, 0x3b800000, 0x17 ;  /* 0x3b80000000037811 */ /* 0x000fc800078eb8ff */
[----:B------:R-:W-:-:S07]  /*152b0*/  LOP3.LUT R26, R3, R2, R26, 0xfe, !PT ;  /* 0x00000002031a7212 */ /* 0x000fce00078efe1a */
.L_x_10304:
[----:B------:R-:W-:Y:S05]  /*152c0*/  BSYNC B0 ;  /* 0x0000000000007941 */ /* 0x000fea0003800000 */
.L_x_10303:
[----:B------:R-:W0:Y:S01]  /*152d0*/  F2I.S64.TRUNC R26, R26 ;  /* 0x0000001a001a7311 */ /* 0x000e22000020d900 */
[----:B------:R-:W-:Y:S05]  /*152e0*/  BRA `(.L_x_10288) ;  /* 0x00000004000c7947 */ /* 0x000fea0003800000 */
.L_x_10301:
        /* <DEDUP_REMOVED lines=21> */
.L_x_10310:
[----:B------:R-:W-:Y:S05]  /*15440*/  BSYNC B1 ;  /* 0x0000000000017941 */ /* 0x000fea0003800000 */
.L_x_10309:
[----:B------:R-:W-:Y:S01]  /*15450*/  IMAD.SHL.U32 R2, R2, 0x200000, RZ ;  /* 0x0020000002027824 */ /* 0x000fe200078e00ff */
[----:B------:R-:W-:-:S04]  /*15460*/  LEA R3, R0, 0x37800000, 0x17 ;  /* 0x3780000000037811 */ /* 0x000fc800078eb8ff */
[----:B------:R-:W-:-:S07]  /*15470*/  LOP3.LUT R26, R3, R2, R26, 0xfe, !PT ;  /* 0x00000002031a7212 */ /* 0x000fce00078efe1a */
.L_x_10308:
[----:B------:R-:W-:Y:S05]  /*15480*/  BSYNC B0 ;  /* 0x0000000000007941 */ /* 0x000fea0003800000 */
.L_x_10307:
[----:B------:R-:W0:Y:S01]  /*15490*/  F2I.S64.TRUNC R26, R26 ;  /* 0x0000001a001a7311 */ /* 0x000e22000020d900 */
[----:B------:R-:W-:Y:S05]  /*154a0*/  BRA `(.L_x_10288) ;  /* 0x00000000009c7947 */ /* 0x000fea0003800000 */
.L_x_10300:
        /* <DEDUP_REMOVED lines=14> */
.L_x_10314:
[----:B------:R-:W-:Y:S05]  /*15590*/  BSYNC B0 ;  /* 0x0000000000007941 */ /* 0x000fea0003800000 */
.L_x_10313:
[----:B------:R-:W0:Y:S01]  /*155a0*/  F2I.S64.TRUNC R26, R26 ;  /* 0x0000001a001a7311 */ /* 0x000e22000020d900 */
[----:B------:R-:W-:Y:S05]  /*155b0*/  BRA `(.L_x_10288) ;  /* 0x0000000000587947 */ /* 0x000fea0003800000 */
.L_x_10287:
        /* <DEDUP_REMOVED lines=16> */
.L_x_10315:
[----:B------:R-:W-:Y:S01]  /*156c0*/  CS2R R26, SRZ ;  /* 0x00000000001a7805 */ /* 0x000fe2000001ff00 */
[----:B------:R-:W-:Y:S06]  /*156d0*/  BRA `(.L_x_10288) ;  /* 0x0000000000107947 */ /* 0x000fec0003800000 */
.L_x_10312:
[----:B------:R0:W5:Y:S01]  /*156e0*/  LDG.E.64 R26, desc[UR36][R2.64] ;  /* 0x00000024021a7981 */ /* 0x000162000c1e1b00 */
[----:B------:R-:W-:Y:S05]  /*156f0*/  BRA `(.L_x_10288) ;  /* 0x0000000000087947 */ /* 0x000fea0003800000 */
.L_x_10311:
[----:B------:R0:W5:Y:S01]  /*15700*/  LDG.E R26, desc[UR36][R2.64] ;  /* 0x00000024021a7981 */ /* 0x000162000c1e1900 */
[----:B------:R-:W-:-:S07]  /*15710*/  IMAD.MOV.U32 R27, RZ, RZ, RZ ;  /* 0x000000ffff1b7224 */ /* 0x000fce00078e00ff */
.L_x_10288:
        /* <DEDUP_REMOVED lines=24> */
.L_x_10317:
[----:B------:R-:W-:Y:S05]  /*158a0*/  BSYNC B7 ;  /* 0x0000000000077941 */ /* 0x000fea0003800000 */
.L_x_10316:
        /* <DEDUP_REMOVED lines=24> */
.L_x_10319:
[----:B------:R-:W-:Y:S05]  /*15a30*/  BSYNC B7 ;  /* 0x0000000000077941 */ /* 0x000fea0003800000 */
.L_x_10318:
        /* <DEDUP_REMOVED lines=29> */
.L_x_10321:
[----:B------:R-:W-:Y:S05]  /*15c10*/  BSYNC B7 ;  /* 0x0000000000077941 */ /* 0x000fea0003800000 */
.L_x_10320:
        /* <DEDUP_REMOVED lines=15> */
.L_x_10326:
        /* <DEDUP_REMOVED lines=12> */
.L_x_10324:
        /* <DEDUP_REMOVED lines=19> */
.L_x_10325:
[----:B------:R-:W-:Y:S05]  /*15f00*/  BSYNC B1 ;  /* 0x0000000000017941 */ /* 0x000fea0003800000 */
.L_x_10323:
        /* <DEDUP_REMOVED lines=15> */
[----:B------:R-:W-:Y:S02]  /*16000*/  IMAD.MOV.U32 R6, RZ, RZ, R11 ;  /* 0x000000ffff067224 */ /* 0x000fe400078e000b */
[----:B------:R-:W-:Y:S01]  /*16010*/  IMAD.IADD R15, R3, 0x1, R7 ;  /* 0x00000001030f7824 */ /* 0x000fe200078e0207 */
[----:B------:R-:W-:Y:S06]  /*16020*/  @P0 BRA `(.L_x_10326) ;  /* 0xfffffffc00380947 */ /* 0x000fec000383ffff */
[----:B------:R-:W-:Y:S05]  /*16030*/  BSYNC B0 ;  /* 0x0000000000007941 */ /* 0x000fea0003800000 */
.L_x_10322:
        /* <DEDUP_REMOVED lines=19> */
.L_x_10331:
        /* <DEDUP_REMOVED lines=25> */
.L_x_10330:
[----:B------:R-:W-:Y:S05]  /*16300*/  BSYNC B8 ;  /* 0x0000000000087941 */ /* 0x000fea0003800000 */
.L_x_10329:
[----:B------:R-:W-:-:S05]  /*16310*/  IADD3 R22, P0, R22, 0x8, RZ ;  /* 0x0000000816167810 */ /* 0x000fca0007f1e0ff */
[----:B------:R-:W-:Y:S01]  /*16320*/  IMAD.X R23, RZ, RZ, R23, P0 ;  /* 0x000000ffff177224 */ /* 0x000fe200000e0617 */
[----:B------:R-:W-:-:S04]  /*16330*/  ISETP.GE.U32.AND P0, PT, R22, R25, PT ;  /* 0x000000191600720c */ /* 0x000fc80003f06070 */
[----:B------:R-:W-:-:S13]  /*16340*/  ISETP.GE.U32.AND.EX P0, PT, R23, R18, PT, P0 ;  /* 0x000000121700720c */ /* 0x000fda0003f06100 */
[----:B------:R-:W-:Y:S05]  /*16350*/  @!P0 BRA `(.L_x_10331) ;  /* 0xfffffffc00848947 */ /* 0x000fea000383ffff */
.L_x_10328:
[----:B------:R-:W-:Y:S05]  /*16360*/  BSYNC B7 ;  /* 0x0000000000077941 */ /* 0x000fea0003800000 */
.L_x_10327:
        /* <DEDUP_REMOVED lines=14> */
.L_x_10335:
[----:B------:R0:W-:Y:S01]  /*16450*/  STG.E.U8 desc[UR36][R16.64], RZ ;  /* 0x000000ff10007986 */ /* 0x0001e2000c101124 */
[----:B------:R-:W-:Y:S05]  /*16460*/  BRA `(.L_x_10337) ;  /* 0x00000004008c7947 */ /* 0x000fea0003800000 */
.L_x_10334:
        /* <DEDUP_REMOVED lines=8> */
.L_x_10339:
[----:B------:R0:W-:Y:S01]  /*164f0*/  STG.E desc[UR36][R16.64], RZ ;  /* 0x000000ff10007986 */ /* 0x0001e2000c101924 */
[----:B------:R-:W-:Y:S05]  /*16500*/  BRA `(.L_x_10337) ;  /* 0x0000000400647947 */ /* 0x000fea0003800000 */
.L_x_10338:
[----:B------:R0:W-:Y:S01]  /*16510*/  STG.E.U16 desc[UR36][R16.64], RZ ;  /* 0x000000ff10007986 */ /* 0x0001e2000c101524 */
[----:B------:R-:W-:Y:S05]  /*16520*/  BRA `(.L_x_10337) ;  /* 0x00000004005c7947 */ /* 0x000fea0003800000 */
.L_x_10333:
        /* <DEDUP_REMOVED lines=8> */
.L_x_10341:
[----:B------:R0:W-:Y:S01]  /*165b0*/  STG.E.U16 desc[UR36][R16.64], RZ ;  /* 0x000000ff10007986 */ /* 0x0001e2000c101524 */
[----:B------:R-:W-:Y:S05]  /*165c0*/  BRA `(.L_x_10337) ;  /* 0x0000000400347947 */ /* 0x000fea0003800000 */
.L_x_10340:
        /* <DEDUP_REMOVED lines=8> */
.L_x_10343:
[----:B------:R0:W-:Y:S01]  /*16650*/  STG.E desc[UR36][R16.64], RZ ;  /* 0x000000ff10007986 */ /* 0x0001e2000c101924 */
[----:B------:R-:W-:Y:S05]  /*16660*/  BRA `(.L_x_10337) ;  /* 0x00000004000c7947 */ /* 0x000fea0003800000 */
.L_x_10342:
[----:B------:R0:W-:Y:S01]  /*16670*/  STG.E.64 desc[UR36][R16.64], RZ ;  /* 0x000000ff10007986 */ /* 0x0001e2000c101b24 */
[----:B------:R-:W-:Y:S05]  /*16680*/  BRA `(.L_x_10337) ;  /* 0x0000000400047947 */ /* 0x000fea0003800000 */
.L_x_10332:
        /* <DEDUP_REMOVED lines=10> */
.L_x_10346:
[----:B------:R4:W-:Y:S01]  /*16730*/  STG.E.128 desc[UR36][R16.64], RZ ;  /* 0x000000ff10007986 */ /* 0x0009e2000c101d24 */
[----:B------:R-:W-:Y:S05]  /*16740*/  BRA `(.L_x_10337) ;  /* 0x0000000000d47947 */ /* 0x000fea0003800000 */
.L_x_10345:
        /* <DEDUP_REMOVED lines=8> */
.L_x_10348:
[----:B------:R2:W-:Y:S01]  /*167d0*/  STG.E.U8 desc[UR36][R16.64], RZ ;  /* 0x000000ff10007986 */ /* 0x0005e2000c101124 */
[----:B------:R-:W-:Y:S05]  /*167e0*/  BRA `(.L_x_10337) ;  /* 0x0000000000ac7947 */ /* 0x000fea0003800000 */
.L_x_10347:
[----:B------:R0:W-:Y:S01]  /*167f0*/  STG.E.U16 desc[UR36][R16.64], RZ ;  /* 0x000000ff10007986 */ /* 0x0001e2000c101524 */
[----:B------:R-:W-:Y:S05]  /*16800*/  BRA `(.L_x_10337) ;  /* 0x0000000000a47947 */ /* 0x000fea0003800000 */
.L_x_10344:
        /* <DEDUP_REMOVED lines=10> */
.L_x_10351:
[----:B------:R0:W-:Y:S01]  /*168b0*/  STG.E.U8 desc[UR36][R16.64], RZ ;  /* 0x000000ff10007986 */ /* 0x0001e2000c101124 */
[----:B------:R-:W-:Y:S05]  /*168c0*/  BRA `(.L_x_10337) ;  /* 0x0000000000747947 */ /* 0x000fea0003800000 */
.L_x_10350:
[----:B------:R0:W-:Y:S01]  /*168d0*/  STG.E.U8 desc[UR36][R16.64], RZ ;  /* 0x000000ff10007986 */ /* 0x0001e2000c101124 */
[----:B------:R-:W-:Y:S05]  /*168e0*/  BRA `(.L_x_10337) ;  /* 0x00000000006c7947 */ /* 0x000fea0003800000 */
.L_x_10349:
[----:B------:R-:W-:-:S13]  /*168f0*/  ISETP.NE.AND P0, PT, R0, 0x1c, PT ;  /* 0x0000001c0000780c */ /* 0x000fda0003f05270 */
[----:B------:R-:W-:Y:S05]  /*16900*/  @!P0 BRA `(.L_x_10352) ;  /* 0x0000000000608947 */ /* 0x000fea0003800000 */
[----:B------:R-:W-:-:S13]  /*16910*/  ISETP.NE.AND P0, PT, R0, 0x1d, PT ;  /* 0x0000001d0000780c */ /* 0x000fda0003f05270 */
[----:B------:R-:W-:Y:S05]  /*16920*/  @!P0 BRA `(.L_x_10353) ;  /* 0x0000000000508947 */ /* 0x000fea0003800000 */
[----:B------:R-:W-:-:S13]  /*16930*/  ISETP.NE.AND P0, PT, R0, 0x2c, PT ;  /* 0x0000002c0000780c */ /* 0x000fda0003f05270 */
[----:B------:R0:W-:Y:S01]  /*16940*/  @!P0 STG.E.U8 desc[UR36][R16.64], RZ ;  /* 0x000000ff10008986 */ /* 0x0001e2000c101124 */
[----:B------:R-:W-:Y:S05]  /*16950*/  @!P0 BRA `(.L_x_10337) ;  /* 0x0000000000508947 */ /* 0x000fea0003800000 */
.L_x_10336:
        /* <DEDUP_REMOVED lines=16> */
.L_x_10354:
[----:B------:R-:W-:Y:S05]  /*16a60*/  BRA `(.L_x_10337) ;  /* 0x00000000000c7947 */ /* 0x000fea0003800000 */
.L_x_10353:
[----:B------:R0:W-:Y:S01]  /*16a70*/  STG.E.64 desc[UR36][R16.64], RZ ;  /* 0x000000ff10007986 */ /* 0x0001e2000c101b24 */
[----:B------:R-:W-:Y:S05]  /*16a80*/  BRA `(.L_x_10337) ;  /* 0x0000000000047947 */ /* 0x000fea0003800000 */
.L_x_10352:
[----:B------:R0:W-:Y:S02]  /*16a90*/  STG.E desc[UR36][R16.64], RZ ;  /* 0x000000ff10007986 */ /* 0x0001e4000c101924 */
.L_x_10337:
[----:B------:R-:W-:-:S07]  /*16aa0*/  VIADD R19, R19, 0x80 ;  /* 0x0000008013137836 */ /* 0x000fce0000000000 */
.L_x_10149:
[----:B------:R-:W-:Y:S05]  /*16ab0*/  BSYNC B6 ;  /* 0x0000000000067941 */ /* 0x000fea0003800000 */
.L_x_10148:
[----:B------:R-:W-:Y:S02]  /*16ac0*/  ULDC UR4, c[0x0][0x210] ;  /* 0x0000840000047ab9 */ /* 0x000fe40000000800 */
[----:B------:R-:W-:-:S13]  /*16ad0*/  ISETP.GE.AND P0, PT, R19, UR4, PT ;  /* 0x0000000413007c0c */ /* 0x000fda000bf06270 */
[----:B------:R-:W-:Y:S05]  /*16ae0*/  @P0 EXIT ;  /* 0x000000000000094d */ /* 0x000fea0003800000 */
[----:B------:R-:W5:Y:S01]  /*16af0*/  LDC R6, c[0x0][0x218] ;  /* 0x00008600ff067b82 */ /* 0x000f620000000800 */
[----:B------:R-:W-:Y:S01]  /*16b00*/  HFMA2.MMA R26, -RZ, RZ, 0, 0 ;  /* 0x00000000ff1a7435 */ /* 0x000fe200000001ff */
        /* <DEDUP_REMOVED lines=454> */
.L_x_10355:
        /* <DEDUP_REMOVED lines=21> */
.L_x_10359:
[----:B------:R0:W5:Y:S01]  /*188c0*/  LDG.E.U8 R28, desc[UR36][R2.64] ;  /* 0x00000024021c7981 */ /* 0x000162000c1e1100 */
[----:B------:R-:W-:Y:S01]  /*188d0*/  IMAD.MOV.U32 R29, RZ, RZ, RZ ;  /* 0x000000ffff1d7224 */ /* 0x000fe200078e00ff */
[----:B------:R-:W-:Y:S06]  /*188e0*/  BRA `(.L_x_10361) ;  /* 0x0000000c00487947 */ /* 0x000fec0003800000 */
.L_x_10358:
        /* <DEDUP_REMOVED lines=8> */
.L_x_10363:
[----:B------:R-:W2:Y:S02]  /*18970*/  LDG.E R28, desc[UR36][R2.64] ;  /* 0x00000024021c7981 */ /* 0x000ea4000c1e1900 */
[----:B--2---:R-:W-:Y:S01]  /*18980*/  SHF.R.S32.HI R29, RZ, 0x1f, R28 ;  /* 0x0000001fff1d7819 */ /* 0x004fe2000001141c */
[----:B------:R-:W-:Y:S06]  /*18990*/  BRA `(.L_x_10361) ;  /* 0x0000000c001c7947 */ /* 0x000fec0003800000 */
.L_x_10362:
[----:B------:R-:W2:Y:S02]  /*189a0*/  LDG.E.S16 R28, desc[UR36][R2.64] ;  /* 0x00000024021c7981 */ /* 0x000ea4000c1e1700 */
[----:B--2---:R-:W-:Y:S01]  /*189b0*/  SHF.R.S32.HI R29, RZ, 0x1f, R28 ;  /* 0x0000001fff1d7819 */ /* 0x004fe2000001141c */
[----:B------:R-:W-:Y:S06]  /*189c0*/  BRA `(.L_x_10361) ;  /* 0x0000000c00107947 */ /* 0x000fec0003800000 */
.L_x_10357:
        /* <DEDUP_REMOVED lines=9> */
.L_x_10365:
[----:B------:R-:W2:Y:S02]  /*18a60*/  LDG.E.U16 R2, desc[UR36][R2.64] ;  /* 0x0000002402027981 */ /* 0x000ea4000c1e1500 */
[----:B--2---:R-:W-:-:S06]  /*18a70*/  HADD2.F32 R28, -RZ, R2.H0_H0 ;  /* 0x20000002ff1c7230 */ /* 0x004fcc0000004100 */
[----:B------:R-:W0:Y:S01]  /*18a80*/  F2I.S64.TRUNC R28, R28 ;  /* 0x0000001c001c7311 */ /* 0x000e22000020d900 */
[----:B------:R-:W-:Y:S05]  /*18a90*/  BRA `(.L_x_10361) ;  /* 0x0000000800dc7947 */ /* 0x000fea0003800000 */
.L_x_10364:
        /* <DEDUP_REMOVED lines=9> */
.L_x_10367:
[----:B------:R-:W2:Y:S02]  /*18b30*/  LDG.E.U16 R2, desc[UR36][R2.64] ;  /* 0x0000002402027981 */ /* 0x000ea4000c1e1500 */
[----:B--2---:R-:W-:-:S06]  /*18b40*/  HADD2.F32 R28, -RZ, R2.H0_H0 ;  /* 0x20000002ff1c7230 */ /* 0x004fcc0000004100 */
[----:B------:R-:W0:Y:S01]  /*18b50*/  F2I.S64.TRUNC R28, R28 ;  /* 0x0000001c001c7311 */ /* 0x000e22000020d900 */
[----:B------:R-:W-:Y:S05]  /*18b60*/  BRA `(.L_x_10361) ;  /* 0x0000000800a87947 */ /* 0x000fea0003800000 */
.L_x_10366:
[----:B------:R-:W2:Y:S02]  /*18b70*/  LDG.E.64 R2, desc[UR36][R2.64] ;  /* 0x0000002402027981 */ /* 0x000ea4000c1e1b00 */
[----:B--2---:R0:W1:Y:S01]  /*18b80*/  F2I.S64.F64.TRUNC R28, R2 ;  /* 0x00000002001c7311 */ /* 0x004062000030d900 */
[----:B------:R-:W-:Y:S05]  /*18b90*/  BRA `(.L_x_10361) ;  /* 0x00000008009c7947 */ /* 0x000fea0003800000 */
.L_x_10356:
        /* <DEDUP_REMOVED lines=13> */
.L_x_10370:
[----:B------:R-:W2:Y:S02]  /*18c70*/  LDG.E.64 R2, desc[UR36][R2.64] ;  /* 0x0000002402027981 */ /* 0x000ea4000c1e1b00 */
[----:B--2---:R0:W1:Y:S01]  /*18c80*/  F2I.S64.F64.TRUNC R28, R2 ;  /* 0x00000002001c7311 */ /* 0x004062000030d900 */
[----:B------:R-:W-:Y:S05]  /*18c90*/  BRA `(.L_x_10361) ;  /* 0x00000008005c7947 */ /* 0x000fea0003800000 */
.L_x_10369:
        /* <DEDUP_REMOVED lines=27> */
.L_x_10372:
        /* <DEDUP_REMOVED lines=14> */
.L_x_10371:
[----:B------:R-:W2:Y:S02]  /*18f30*/  LDG.E.U16 R28, desc[UR36][R2.64] ;  /* 0x00000024021c7981 */ /* 0x000ea4000c1e1500 */
[----:B--2---:R-:W-:-:S06]  /*18f40*/  IMAD.U32 R28, R28, 0x10000, RZ ;  /* 0x000100001c1c7824 */ /* 0x004fcc00078e00ff */
[----:B------:R-:W0:Y:S01]  /*18f50*/  F2I.S64.TRUNC R28, R28 ;  /* 0x0000001c001c7311 */ /* 0x000e22000020d900 */
[----:B------:R-:W-:Y:S05]  /*18f60*/  BRA `(.L_x_10361) ;  /* 0x0000000400a87947 */ /* 0x000fea0003800000 */
.L_x_10368:
        /* <DEDUP_REMOVED lines=11> */
.L_x_10375:
        /* <DEDUP_REMOVED lines=21> */
.L_x_10379:
[----:B------:R-:W-:Y:S05]  /*19170*/  BSYNC B1 ;  /* 0x0000000000017941 */ /* 0x000fea0003800000 */
.L_x_10378:
[----:B------:R-:W-:Y:S01]  /*19180*/  IMAD.SHL.U32 R2, R2, 0x100000, RZ ;  /* 0x0010000002027824 */ /* 0x000fe200078e00ff */
[----:B------:R-:W-:-:S04]  /*19190*/  LEA R3, R0, 0x3b800000, 0x17 ;  /* 0x3b80000000037811 */ /* 0x000fc800078eb8ff */
[----:B------:R-:W-:-:S07]  /*191a0*/  LOP3.LUT R28, R3, R2, R28, 0xfe, !PT ;  /* 0x00000002031c7212 */ /* 0x000fce00078efe1c */
.L_x_10377:
[----:B------:R-:W-:Y:S05]  /*191b0*/  BSYNC B0 ;  /* 0x0000000000007941 */ /* 0x000fea0003800000 */
.L_x_10376:
[----:B------:R-:W0:Y:S01]  /*191c0*/  F2I.S64.TRUNC R28, R28 ;  /* 0x0000001c001c7311 */ /* 0x000e22000020d900 */
[----:B------:R-:W-:Y:S05]  /*191d0*/  BRA `(.L_x_10361) ;  /* 0x00000004000c7947 */ /* 0x000fea0003800000 */
.L_x_10374:
        /* <DEDUP_REMOVED lines=21> */
.L_x_10383:
[----:B------:R-:W-:Y:S05]  /*19330*/  BSYNC B1 ;  /* 0x0000000000017941 */ /* 0x000fea0003800000 */
.L_x_10382:
[----:B------:R-:W-:Y:S01]  /*19340*/  IMAD.SHL.U32 R2, R2, 0x200000, RZ ;  /* 0x0020000002027824 */ /* 0x000fe200078e00ff */
[----:B------:R-:W-:-:S04]  /*19350*/  LEA R3, R0, 0x37800000, 0x17 ;  /* 0x3780000000037811 */ /* 0x000fc800078eb8ff */
[----:B------:R-:W-:-:S07]  /*19360*/  LOP3.LUT R28, R3, R2, R28, 0xfe, !PT ;  /* 0x00000002031c7212 */ /* 0x000fce00078efe1c */
.L_x_10381:
[----:B------:R-:W-:Y:S05]  /*19370*/  BSYNC B0 ;  /* 0x0000000000007941 */ /* 0x000fea0003800000 */
.L_x_10380:
[----:B------:R-:W0:Y:S01]  /*19380*/  F2I.S64.TRUNC R28, R28 ;  /* 0x0000001c001c7311 */ /* 0x000e22000020d900 */
[----:B------:R-:W-:Y:S05]  /*19390*/  BRA `(.L_x_10361) ;  /* 0x00000000009c7947 */ /* 0x000fea0003800000 */
.L_x_10373:
        /* <DEDUP_REMOVED lines=14> */
.L_x_10387:
[----:B------:R-:W-:Y:S05]  /*19480*/  BSYNC B0 ;  /* 0x0000000000007941 */ /* 0x000fea0003800000 */
.L_x_10386:
[----:B------:R-:W0:Y:S01]  /*19490*/  F2I.S64.TRUNC R28, R28 ;  /* 0x0000001c001c7311 */ /* 0x000e22000020d900 */
[----:B------:R-:W-:Y:S05]  /*194a0*/  BRA `(.L_x_10361) ;  /* 0x0000000000587947 */ /* 0x000fea0003800000 */
.L_x_10360:
        /* <DEDUP_REMOVED lines=16> */
.L_x_10388:
[----:B------:R-:W-:Y:S01]  /*195b0*/  CS2R R28, SRZ ;  /* 0x00000000001c7805 */ /* 0x000fe2000001ff00 */
[----:B------:R-:W-:Y:S06]  /*195c0*/  BRA `(.L_x_10361) ;  /* 0x0000000000107947 */ /* 0x000fec0003800000 */
.L_x_10385:
[----:B------:R0:W5:Y:S01]  /*195d0*/  LDG.E.64 R28, desc[UR36][R2.64] ;  /* 0x00000024021c7981 */ /* 0x000162000c1e1b00 */
[----:B------:R-:W-:Y:S05]  /*195e0*/  BRA `(.L_x_10361) ;  /* 0x0000000000087947 */ /* 0x000fea0003800000 */
.L_x_10384:
[----:B------:R0:W5:Y:S01]  /*195f0*/  LDG.E R28, desc[UR36][R2.64] ;  /* 0x00000024021c7981 */ /* 0x000162000c1e1900 */
[----:B------:R-:W-:-:S07]  /*19600*/  IMAD.MOV.U32 R29, RZ, RZ, RZ ;  /* 0x000000ffff1d7224 */ /* 0x000fce00078e00ff */
.L_x_10361:
        /* <DEDUP_REMOVED lines=18> */
.L_x_10392:
[----:B------:R2:W5:Y:S01]  /*19730*/  LDG.E.U8 R24, desc[UR36][R2.64] ;  /* 0x0000002402187981 */ /* 0x000562000c1e1100 */
[----:B------:R-:W-:Y:S01]  /*19740*/  IMAD.MOV.U32 R25, RZ, RZ, RZ ;  /* 0x000000ffff197224 */ /* 0x000fe200078e00ff */
[----:B------:R-:W-:Y:S06]  /*19750*/  BRA `(.L_x_10394) ;  /* 0x0000000c00487947 */ /* 0x000fec0003800000 */
.L_x_10391:
        /* <DEDUP_REMOVED lines=8> */
.L_x_10396:
[----:B------:R-:W2:Y:S02]  /*197e0*/  LDG.E R24, desc[UR36][R2.64] ;  /* 0x0000002402187981 */ /* 0x000ea4000c1e1900 */
[----:B--2---:R-:W-:Y:S01]  /*197f0*/  SHF.R.S32.HI R25, RZ, 0x1f, R24 ;  /* 0x0000001fff197819 */ /* 0x004fe20000011418 */
[----:B------:R-:W-:Y:S06]  /*19800*/  BRA `(.L_x_10394) ;  /* 0x0000000c001c7947 */ /* 0x000fec0003800000 */
.L_x_10395:
[----:B------:R-:W2:Y:S02]  /*19810*/  LDG.E.S16 R24, desc[UR36][R2.64] ;  /* 0x0000002402187981 */ /* 0x000ea4000c1e1700 */
[----:B--2---:R-:W-:Y:S01]  /*19820*/  SHF.R.S32.HI R25, RZ, 0x1f, R24 ;  /* 0x0000001fff197819 */ /* 0x004fe20000011418 */
[----:B------:R-:W-:Y:S06]  /*19830*/  BRA `(.L_x_10394) ;  /* 0x0000000c00107947 */ /* 0x000fec0003800000 */
.L_x_10390:
        /* <DEDUP_REMOVED lines=9> */
.L_x_10398:
[----:B------:R-:W2:Y:S02]  /*198d0*/  LDG.E.U16 R2, desc[UR36][R2.64] ;  /* 0x0000002402027981 */ /* 0x000ea4000c1e1500 */
[----:B--2---:R-:W-:-:S06]  /*198e0*/  HADD2.F32 R24, -RZ, R2.H0_H0 ;  /* 0x20000002ff187230 */ /* 0x004fcc0000004100 */
[----:B------:R-:W0:Y:S01]  /*198f0*/  F2I.S64.TRUNC R24, R24 ;  /* 0x0000001800187311 */ /* 0x000e22000020d900 */
[----:B------:R-:W-:Y:S05]  /*19900*/  BRA `(.L_x_10394) ;  /* 0x0000000800dc7947 */ /* 0x000fea0003800000 */
.L_x_10397:
        /* <DEDUP_REMOVED lines=9> */
.L_x_10400:
[----:B------:R-:W2:Y:S02]  /*199a0*/  LDG.E.U16 R2, desc[UR36][R2.64] ;  /* 0x0000002402027981 */ /* 0x000ea4000c1e1500 */
[----:B--2---:R-:W-:-:S06]  /*199b0*/  HADD2.F32 R24, -RZ, R2.H0_H0 ;  /* 0x20000002ff187230 */ /* 0x004fcc0000004100 */
[----:B------:R-:W0:Y:S01]  /*199c0*/  F2I.S64.TRUNC R24, R24 ;  /* 0x0000001800187311 */ /* 0x000e22000020d900 */
[----:B------:R-:W-:Y:S05]  /*199d0*/  BRA `(.L_x_10394) ;  /* 0x0000000800a87947 */ /* 0x000fea0003800000 */
.L_x_10399:
[----:B------:R-:W2:Y:S02]  /*199e0*/  LDG.E.64 R2, desc[UR36][R2.64] ;  /* 0x0000002402027981 */ /* 0x000ea4000c1e1b00 */
[----:B--2---:R0:W2:Y:S01]  /*199f0*/  F2I.S64.F64.TRUNC R24, R2 ;  /* 0x0000000200187311 */ /* 0x0040a2000030d900 */
[----:B------:R-:W-:Y:S05]  /*19a00*/  BRA `(.L_x_10394) ;  /* 0x00000008009c7947 */ /* 0x000fea0003800000 */
.L_x_10389:
        /* <DEDUP_REMOVED lines=13> */
.L_x_10403:
[----:B------:R-:W2:Y:S02]  /*19ae0*/  LDG.E.64 R2, desc[UR36][R2.64] ;  /* 0x0000002402027981 */ /* 0x000ea4000c1e1b00 */
[----:B--2---:R0:W2:Y:S01]  /*19af0*/  F2I.S64.F64.TRUNC R24, R2 ;  /* 0x0000000200187311 */ /* 0x0040a2000030d900 */
[----:B------:R-:W-:Y:S05]  /*19b00*/  BRA `(.L_x_10394) ;  /* 0x00000008005c7947 */ /* 0x000fea0003800000 */
.L_x_10402:
        /* <DEDUP_REMOVED lines=27> */
.L_x_10405:
        /* <DEDUP_REMOVED lines=14> */
.L_x_10404:
[----:B------:R-:W2:Y:S02]  /*19da0*/  LDG.E.U16 R24, desc[UR36][R2.64] ;  /* 0x0000002402187981 */ /* 0x000ea4000c1e1500 */
[----:B--2---:R-:W-:-:S06]  /*19db0*/  IMAD.U32 R24, R24, 0x10000, RZ ;  /* 0x0001000018187824 */ /* 0x004fcc00078e00ff */
[----:B------:R-:W0:Y:S01]  /*19dc0*/  F2I.S64.TRUNC R24, R24 ;  /* 0x0000001800187311 */ /* 0x000e22000020d900 */
[----:B------:R-:W-:Y:S05]  /*19dd0*/  BRA `(.L_x_10394) ;  /* 0x0000000400a87947 */ /* 0x000fea0003800000 */
.L_x_10401:
        /* <DEDUP_REMOVED lines=11> */
.L_x_10408:
        /* <DEDUP_REMOVED lines=21> */
.L_x_10412:
[----:B------:R-:W-:Y:S05]  /*19fe0*/  BSYNC B1 ;  /* 0x0000000000017941 */ /* 0x000fea0003800000 */
.L_x_10411:
[----:B------:R-:W-:Y:S01]  /*19ff0*/  IMAD.SHL.U32 R2, R2, 0x100000, RZ ;  /* 0x0010000002027824 */ /* 0x000fe200078e00ff */
[----:B------:R-:W-:-:S04]  /*1a000*/  LEA R3, R0, 0x3b800000, 0x17 ;  /* 0x3b80000000037811 */ /* 0x000fc800078eb8ff */
[----:B------:R-:W-:-:S07]  /*1a010*/  LOP3.LUT R24, R3, R2, R24, 0xfe, !PT ;  /* 0x0000000203187212 */ /* 0x000fce00078efe18 */
.L_x_10410:
[----:B------:R-:W-:Y:S05]  /*1a020*/  BSYNC B0 ;  /* 0x0000000000007941 */ /* 0x000fea0003800000 */
.L_x_10409:
[----:B------:R-:W0:Y:S01]  /*1a030*/  F2I.S64.TRUNC R24, R24 ;  /* 0x0000001800187311 */ /* 0x000e22000020d900 */
[----:B------:R-:W-:Y:S05]  /*1a040*/  BRA `(.L_x_10394) ;  /* 0x00000004000c7947 */ /* 0x000fea0003800000 */
.L_x_10407:
        /* <DEDUP_REMOVED lines=21> */
.L_x_10416:
[----:B------:R-:W-:Y:S05]  /*1a1a0*/  BSYNC B1 ;  /* 0x0000000000017941 */ /* 0x000fea0003800000 */
.L_x_10415:
[----:B------:R-:W-:Y:S01]  /*1a1b0*/  IMAD.SHL.U32 R2, R2, 0x200000, RZ ;  /* 0x0020000002027824 */ /* 0x000fe200078e00ff */
[----:B------:R-:W-:-:S04]  /*1a1c0*/  LEA R3, R0, 0x37800000, 0x17 ;  /* 0x3780000000037811 */ /* 0x000fc800078eb8ff */
[----:B------:R-:W-:-:S07]  /*1a1d0*/  LOP3.LUT R24, R3, R2, R24, 0xfe, !PT ;  /* 0x0000000203187212 */ /* 0x000fce00078efe18 */
.L_x_10414:
[----:B------:R-:W-:Y:S05]  /*1a1e0*/  BSYNC B0 ;  /* 0x0000000000007941 */ /* 0x000fea0003800000 */
.L_x_10413:
[----:B------:R-:W0:Y:S01]  /*1a1f0*/  F2I.S64.TRUNC R24, R24 ;  /* 0x0000001800187311 */ /* 0x000e22000020d900 */
[----:B------:R-:W-:Y:S05]  /*1a200*/  BRA `(.L_x_10394) ;  /* 0x00000000009c7947 */ /* 0x000fea0003800000 */
.L_x_10406:
        /* <DEDUP_REMOVED lines=14> */
.L_x_10420:
[----:B------:R-:W-:Y:S05]  /*1a2f0*/  BSYNC B0 ;  /* 0x0000000000007941 */ /* 0x000fea0003800000 */
.L_x_10419:
[----:B------:R-:W0:Y:S01]  /*1a300*/  F2I.S64.TRUNC R24, R24 ;  /* 0x0000001800187311 */ /* 0x000e22000020d900 */
[----:B------:R-:W-:Y:S05]  /*1a310*/  BRA `(.L_x_10394) ;  /* 0x0000000000587947 */ /* 0x000fea0003800000 */
.L_x_10393:
        /* <DEDUP_REMOVED lines=16> */
.L_x_10421:
[----:B------:R-:W-:Y:S01]  /*1a420*/  CS2R R24, SRZ ;  /* 0x0000000000187805 */ /* 0x000fe2000001ff00 */
[----:B------:R-:W-:Y:S06]  /*1a430*/  BRA `(.L_x_10394) ;  /* 0x0000000000107947 */ /* 0x000fec0003800000 */
.L_x_10418:
[----:B------:R0:W5:Y:S01]  /*1a440*/  LDG.E.64 R24, desc[UR36][R2.64] ;  /* 0x0000002402187981 */ /* 0x000162000c1e1b00 */
[----:B------:R-:W-:Y:S05]  /*1a450*/  BRA `(.L_x_10394) ;  /* 0x0000000000087947 */ /* 0x000fea0003800000 */
.L_x_10417:
[----:B------:R0:W5:Y:S01]  /*1a460*/  LDG.E R24, desc[UR36][R2.64] ;  /* 0x0000002402187981 */ /* 0x000162000c1e1900 */
[----:B------:R-:W-:-:S07]  /*1a470*/  IMAD.MOV.U32 R25, RZ, RZ, RZ ;  /* 0x000000ffff197224 */ /* 0x000fce00078e00ff */
.L_x_10394:
        /* <DEDUP_REMOVED lines=18> */
.L_x_10425:
[----:B------:R2:W5:Y:S01]  /*1a5a0*/  LDG.E.U8 R18, desc[UR36][R2.64] ;  /* 0x0000002402127981 */ /* 0x000562000c1e1100 */
[----:B------:R-:W-:Y:S01]  /*1a5b0*/  IMAD.MOV.U32 R19, RZ, RZ, RZ ;  /* 0x000000ffff137224 */ /* 0x000fe200078e00ff */
[----:B------:R-:W-:Y:S06]  /*1a5c0*/  BRA `(.L_x_10427) ;  /* 0x0000000c00487947 */ /* 0x000fec0003800000 */
.L_x_10424:
        /* <DEDUP_REMOVED lines=8> */
.L_x_10429:
[----:B------:R-:W2:Y:S02]  /*1a650*/  LDG.E R18, desc[UR36][R2.64] ;  /* 0x0000002402127981 */ /* 0x000ea4000c1e1900 */
[----:B--2---:R-:W-:Y:S01]  /*1a660*/  SHF.R.S32.HI R19, RZ, 0x1f, R18 ;  /* 0x0000001fff137819 */ /* 0x004fe20000011412 */
[----:B------:R-:W-:Y:S06]  /*1a670*/  BRA `(.L_x_10427) ;  /* 0x0000000c001c7947 */ /* 0x000fec0003800000 */
.L_x_10428:
[----:B------:R-:W2:Y:S02]  /*1a680*/  LDG.E.S16 R18, desc[UR36][R2.64] ;  /* 0x0000002402127981 */ /* 0x000ea4000c1e1700 */
[----:B--2---:R-:W-:Y:S01]  /*1a690*/  SHF.R.S32.HI R19, RZ, 0x1f, R18 ;  /* 0x0000001fff137819 */ /* 0x004fe20000011412 */
[----:B------:R-:W-:Y:S06]  /*1a6a0*/  BRA `(.L_x_10427) ;  /* 0x0000000c00107947 */ /* 0x000fec0003800000 */
.L_x_10423:
        /* <DEDUP_REMOVED lines=9> */
.L_x_10431:
[----:B------:R-:W2:Y:S02]  /*1a740*/  LDG.E.U16 R2, desc[UR36][R2.64] ;  /* 0x0000002402027981 */ /* 0x000ea4000c1e1500 */
[----:B--2---:R-:W-:-:S06]  /*1a750*/  HADD2.F32 R18, -RZ, R2.H0_H0 ;  /* 0x20000002ff127230 */ /* 0x004fcc0000004100 */
[----:B------:R-:W0:Y:S01]  /*1a760*/  F2I.S64.TRUNC R18, R18 ;  /* 0x0000001200127311 */ /* 0x000e22000020d900 */
[----:B------:R-:W-:Y:S05]  /*1a770*/  BRA `(.L_x_10427) ;  /* 0x0000000800dc7947 */ /* 0x000fea0003800000 */
.L_x_10430:
        /* <DEDUP_REMOVED lines=9> */
.L_x_10433:
[----:B------:R-:W2:Y:S02]  /*1a810*/  LDG.E.U16 R2, desc[UR36][R2.64] ;  /* 0x0000002402027981 */ /* 0x000ea4000c1e1500 */
[----:B--2---:R-:W-:-:S06]  /*1a820*/  HADD2.F32 R18, -RZ, R2.H0_H0 ;  /* 0x20000002ff127230 */ /* 0x004fcc0000004100 */
[----:B------:R-:W0:Y:S01]  /*1a830*/  F2I.S64.TRUNC R18, R18 ;  /* 0x0000001200127311 */ /* 0x000e22000020d900 */
[----:B------:R-:W-:Y:S05]  /*1a840*/  BRA `(.L_x_10427) ;  /* 0x0000000800a87947 */ /* 0x000fea0003800000 */
.L_x_10432:
[----:B------:R-:W2:Y:S02]  /*1a850*/  LDG.E.64 R2, desc[UR36][R2.64] ;  /* 0x0000002402027981 */ /* 0x000ea4000c1e1b00 */
[----:B--2---:R0:W2:Y:S01]  /*1a860*/  F2I.S64.F64.TRUNC R18, R2 ;  /* 0x0000000200127311 */ /* 0x0040a2000030d900 */
[----:B------:R-:W-:Y:S05]  /*1a870*/  BRA `(.L_x_10427) ;  /* 0x00000008009c7947 */ /* 0x000fea0003800000 */
.L_x_10422:
        /* <DEDUP_REMOVED lines=13> */
.L_x_10436:
[----:B------:R-:W2:Y:S02]  /*1a950*/  LDG.E.64 R2, desc[UR36][R2.64] ;  /* 0x0000002402027981 */ /* 0x000ea4000c1e1b00 */
[----:B--2---:R0:W2:Y:S01]  /*1a960*/  F2I.S64.F64.TRUNC R18, R2 ;  /* 0x0000000200127311 */ /* 0x0040a2000030d900 */
[----:B------:R-:W-:Y:S05]  /*1a970*/  BRA `(.L_x_10427) ;  /* 0x00000008005c7947 */ /* 0x000fea0003800000 */
.L_x_10435:
        /* <DEDUP_REMOVED lines=27> */
.L_x_10438:
        /* <DEDUP_REMOVED lines=14> */
.L_x_10437:
[----:B------:R-:W2:Y:S02]  /*1ac10*/  LDG.E.U16 R18, desc[UR36][R2.64] ;  /* 0x0000002402127981 */ /* 0x000ea4000c1e1500 */
[----:B--2---:R-:W-:-:S06]  /*1ac20*/  IMAD.U32 R18, R18, 0x10000, RZ ;  /* 0x0001000012127824 */ /* 0x004fcc00078e00ff */
[----:B------:R-:W0:Y:S01]  /*1ac30*/  F2I.S64.TRUNC R18, R18 ;  /* 0x0000001200127311 */ /* 0x000e22000020d900 */
[----:B------:R-:W-:Y:S05]  /*1ac40*/  BRA `(.L_x_10427) ;  /* 0x0000000400a87947 */ /* 0x000fea0003800000 */
.L_x_10434:
        /* <DEDUP_REMOVED lines=11> */
.L_x_10441:
        /* <DEDUP_REMOVED lines=21> */
.L_x_10445:
[----:B------:R-:W-:Y:S05]  /*1ae50*/  BSYNC B1 ;  /* 0x0000000000017941 */ /* 0x000fea0003800000 */
.L_x_10444:
[----:B------:R-:W-:Y:S01]  /*1ae60*/  IMAD.SHL.U32 R2, R2, 0x100000, RZ ;  /* 0x0010000002027824 */ /* 0x000fe200078e00ff */
[----:B------:R-:W-:-:S04]  /*1ae70*/  LEA R3, R0, 0x3b800000, 0x17 ;  /* 0x3b80000000037811 */ /* 0x000fc800078eb8ff */
[----:B------:R-:W-:-:S07]  /*1ae80*/  LOP3.LUT R18, R3, R2, R18, 0xfe, !PT ;  /* 0x0000000203127212 */ /* 0x000fce00078efe12 */
.L_x_10443:
[----:B------:R-:W-:Y:S05]  /*1ae90*/  BSYNC B0 ;  /* 0x0000000000007941 */ /* 0x000fea0003800000 */
.L_x_10442:
[----:B------:R-:W0:Y:S01]  /*1aea0*/  F2I.S64.TRUNC R18, R18 ;  /* 0x0000001200127311 */ /* 0x000e22000020d900 */
[----:B------:R-:W-:Y:S05]  /*1aeb0*/  BRA `(.L_x_10427) ;  /* 0x00000004000c7947 */ /* 0x000fea0003800000 */
.L_x_10440:
        /* <DEDUP_REMOVED lines=21> */
.L_x_10449:
[----:B------:R-:W-:Y:S05]  /*1b010*/  BSYNC B1 ;  /* 0x0000000000017941 */ /* 0x000fea0003800000 */
.L_x_10448:
[----:B------:R-:W-:Y:S01]  /*1b020*/  IMAD.SHL.U32 R2, R2, 0x200000, RZ ;  /* 0x0020000002027824 */ /* 0x000fe200078e00ff */
[----:B------:R-:W-:-:S04]  /*1b030*/  LEA R3, R0, 0x37800000, 0x17 ;  /* 0x3780000000037811 */ /* 0x000fc800078eb8ff */
[----:B------:R-:W-:-:S07]  /*1b040*/  LOP3.LUT R18, R3, R2, R18, 0xfe, !PT ;  /* 0x0000000203127212 */ /* 0x000fce00078efe12 */
.L_x_10447:
[----:B------:R-:W-:Y:S05]  /*1b050*/  BSYNC B0 ;  /* 0x0000000000007941 */ /* 0x000fea0003800000 */
.L_x_10446:
[----:B------:R-:W0:Y:S01]  /*1b060*/  F2I.S64.TRUNC R18, R18 ;  /* 0x0000001200127311 */ /* 0x000e22000020d900 */
[----:B------:R-:W-:Y:S05]  /*1b070*/  BRA `(.L_x_10427) ;  /* 0x00000000009c7947 */ /* 0x000fea0003800000 */
.L_x_10439:
        /* <DEDUP_REMOVED lines=14> */
.L_x_10453:
[----:B------:R-:W-:Y:S05]  /*1b160*/  BSYNC B0 ;  /* 0x0000000000007941 */ /* 0x000fea0003800000 */
.L_x_10452:
[----:B------:R-:W0:Y:S01]  /*1b170*/  F2I.S64.TRUNC R18, R18 ;  /* 0x0000001200127311 */ /* 0x000e22000020d900 */
[----:B------:R-:W-:Y:S05]  /*1b180*/  BRA `(.L_x_10427) ;  /* 0x0000000000587947 */ /* 0x000fea0003800000 */
.L_x_10426:
        /* <DEDUP_REMOVED lines=16> */
.L_x_10454:
[----:B------:R-:W-:Y:S01]  /*1b290*/  CS2R R18, SRZ ;  /* 0x0000000000127805 */ /* 0x000fe2000001ff00 */
[----:B------:R-:W-:Y:S06]  /*1b2a0*/  BRA `(.L_x_10427) ;  /* 0x0000000000107947 */ /* 0x000fec0003800000 */
.L_x_10451:
[----:B------:R0:W5:Y:S01]  /*1b2b0*/  LDG.E.64 R18, desc[UR36][R2.64] ;  /* 0x0000002402127981 */ /* 0x000162000c1e1b00 */
[----:B------:R-:W-:Y:S05]  /*1b2c0*/  BRA `(.L_x_10427) ;  /* 0x0000000000087947 */ /* 0x000fea0003800000 */
.L_x_10450:
[----:B------:R0:W5:Y:S01]  /*1b2d0*/  LDG.E R18, desc[UR36][R2.64] ;  /* 0x0000002402127981 */ /* 0x000162000c1e1900 */
[----:B------:R-:W-:-:S07]  /*1b2e0*/  IMAD.MOV.U32 R19, RZ, RZ, RZ ;  /* 0x000000ffff137224 */ /* 0x000fce00078e00ff */
.L_x_10427:
        /* <DEDUP_REMOVED lines=18> */
.L_x_10458:
[----:B------:R0:W5:Y:S01]  /*1b410*/  LDG.E.U8 R22, desc[UR36][R2.64] ;  /* 0x0000002402167981 */ /* 0x000162000c1e1100 */
[----:B------:R-:W-:Y:S01]  /*1b420*/  IMAD.MOV.U32 R23, RZ, RZ, RZ ;  /* 0x000000ffff177224 */ /* 0x000fe200078e00ff */
[----:B------:R-:W-:Y:S06]  /*1b430*/  BRA `(.L_x_10460) ;  /* 0x0000000c00487947 */ /* 0x000fec0003800000 */
.L_x_10457:
        /* <DEDUP_REMOVED lines=8> */
.L_x_10462:
[----:B------:R-:W2:Y:S02]  /*1b4c0*/  LDG.E R22, desc[UR36][R2.64] ;  /* 0x0000002402167981 */ /* 0x000ea4000c1e1900 */
[----:B--2---:R-:W-:Y:S01]  /*1b4d0*/  SHF.R.S32.HI R23, RZ, 0x1f, R22 ;  /* 0x0000001fff177819 */ /* 0x004fe20000011416 */
[----:B------:R-:W-:Y:S06]  /*1b4e0*/  BRA `(.L_x_10460) ;  /* 0x0000000c001c7947 */ /* 0x000fec0003800000 */
.L_x_10461:
[----:B------:R-:W2:Y:S02]  /*1b4f0*/  LDG.E.S16 R22, desc[UR36][R2.64] ;  /* 0x0000002402167981 */ /* 0x000ea4000c1e1700 */
[----:B--2---:R-:W-:Y:S01]  /*1b500*/  SHF.R.S32.HI R23, RZ, 0x1f, R22 ;  /* 0x0000001fff177819 */ /* 0x004fe20000011416 */
[----:B------:R-:W-:Y:S06]  /*1b510*/  BRA `(.L_x_10460) ;  /* 0x0000000c00107947 */ /* 0x000fec0003800000 */
.L_x_10456:
        /* <DEDUP_REMOVED lines=9> */
.L_x_10464:
[----:B------:R-:W2:Y:S02]  /*1b5b0*/  LDG.E.U16 R2, desc[UR36][R2.64] ;  /* 0x0000002402027981 */ /* 0x000ea4000c1e1500 */
[----:B--2---:R-:W-:-:S06]  /*1b5c0*/  HADD2.F32 R22, -RZ, R2.H0_H0 ;  /* 0x20000002ff167230 */ /* 0x004fcc0000004100 */
[----:B------:R-:W0:Y:S01]  /*1b5d0*/  F2I.S64.TRUNC R22, R22 ;  /* 0x0000001600167311 */ /* 0x000e22000020d900 */
[----:B------:R-:W-:Y:S05]  /*1b5e0*/  BRA `(.L_x_10460) ;  /* 0x0000000800dc7947 */ /* 0x000fea0003800000 */
.L_x_10463:
        /* <DEDUP_REMOVED lines=9> */
.L_x_10466:
[----:B------:R-:W2:Y:S02]  /*1b680*/  LDG.E.U16 R2, desc[UR36][R2.64] ;  /* 0x0000002402027981 */ /* 0x000ea4000c1e1500 */
[----:B--2---:R-:W-:-:S06]  /*1b690*/  HADD2.F32 R22, -RZ, R2.H0_H0 ;  /* 0x20000002ff167230 */ /* 0x004fcc0000004100 */
[----:B------:R-:W0:Y:S01]  /*1b6a0*/  F2I.S64.TRUNC R22, R22 ;  /* 0x0000001600167311 */ /* 0x000e22000020d900 */
[----:B------:R-:W-:Y:S05]  /*1b6b0*/  BRA `(.L_x_10460) ;  /* 0x0000000800a87947 */ /* 0x000fea0003800000 */
.L_x_10465:
[----:B------:R-:W2:Y:S02]  /*1b6c0*/  LDG.E.64 R2, desc[UR36][R2.64] ;  /* 0x0000002402027981 */ /* 0x000ea4000c1e1b00 */
[----:B--2---:R0:W2:Y:S01]  /*1b6d0*/  F2I.S64.F64.TRUNC R22, R2 ;  /* 0x0000000200167311 */ /* 0x0040a2000030d900 */
[----:B------:R-:W-:Y:S05]  /*1b6e0*/  BRA `(.L_x_10460) ;  /* 0x00000008009c7947 */ /* 0x000fea0003800000 */
.L_x_10455:
        /* <DEDUP_REMOVED lines=13> */
.L_x_10469:
[----:B------:R-:W2:Y:S02]  /*1b7c0*/  LDG.E.64 R2, desc[UR36][R2.64] ;  /* 0x0000002402027981 */ /* 0x000ea4000c1e1b00 */
[----:B--2---:R0:W2:Y:S01]  /*1b7d0*/  F2I.S64.F64.TRUNC R22, R2 ;  /* 0x0000000200167311 */ /* 0x0040a2000030d900 */
[----:B------:R-:W-:Y:S05]  /*1b7e0*/  BRA `(.L_x_10460) ;  /* 0x00000008005c7947 */ /* 0x000fea0003800000 */
.L_x_10468:
        /* <DEDUP_REMOVED lines=27> */
.L_x_10471:
        /* <DEDUP_REMOVED lines=14> */
.L_x_10470:
[----:B------:R-:W2:Y:S02]  /*1ba80*/  LDG.E.U16 R22, desc[UR36][R2.64] ;  /* 0x0000002402167981 */ /* 0x000ea4000c1e1500 */
[----:B--2---:R-:W-:-:S06]  /*1ba90*/  IMAD.U32 R22, R22, 0x10000, RZ ;  /* 0x0001000016167824 */ /* 0x004fcc00078e00ff */
[----:B------:R-:W0:Y:S01]  /*1baa0*/  F2I.S64.TRUNC R22, R22 ;  /* 0x0000001600167311 */ /* 0x000e22000020d900 */
[----:B------:R-:W-:Y:S05]  /*1bab0*/  BRA `(.L_x_10460) ;  /* 0x0000000400a87947 */ /* 0x000fea0003800000 */
.L_x_10467:
        /* <DEDUP_REMOVED lines=11> */
.L_x_10474:
        /* <DEDUP_REMOVED lines=21> */
.L_x_10478:
[----:B------:R-:W-:Y:S05]  /*1bcc0*/  BSYNC B1 ;  /* 0x0000000000017941 */ /* 0x000fea0003800000 */
.L_x_10477:
[----:B------:R-:W-:Y:S01]  /*1bcd0*/  IMAD.SHL.U32 R2, R2, 0x100000, RZ ;  /* 0x0010000002027824 */ /* 0x000fe200078e00ff */
[----:B------:R-:W-:-:S04]  /*1bce0*/  LEA R3, R0, 0x3b800000, 0x17 ;  /* 0x3b80000000037811 */ /* 0x000fc800078eb8ff */
[----:B------:R-:W-:-:S07]  /*1bcf0*/  LOP3.LUT R22, R3, R2, R22, 0xfe, !PT ;  /* 0x0000000203167212 */ /* 0x000fce00078efe16 */
.L_x_10476:
[----:B------:R-:W-:Y:S05]  /*1bd00*/  BSYNC B0 ;  /* 0x0000000000007941 */ /* 0x000fea0003800000 */
.L_x_10475:
[----:B------:R-:W0:Y:S01]  /*1bd10*/  F2I.S64.TRUNC R22, R22 ;  /* 0x0000001600167311 */ /* 0x000e22000020d900 */
[----:B------:R-:W-:Y:S05]  /*1bd20*/  BRA `(.L_x_10460) ;  /* 0x00000004000c7947 */ /* 0x000fea0003800000 */
.L_x_10473:
        /* <DEDUP_REMOVED lines=21> */
.L_x_10482:
[----:B------:R-:W-:Y:S05]  /*1be80*/  BSYNC B1 ;  /* 0x0000000000017941 */ /* 0x000fea0003800000 */
.L_x_10481:
[----:B------:R-:W-:Y:S01]  /*1be90*/  IMAD.SHL.U32 R2, R2, 0x200000, RZ ;  /* 0x0020000002027824 */ /* 0x000fe200078e00ff */
[----:B------:R-:W-:-:S04]  /*1bea0*/  LEA R3, R0, 0x37800000, 0x17 ;  /* 0x3780000000037811 */ /* 0x000fc800078eb8ff */
[----:B------:R-:W-:-:S07]  /*1beb0*/  LOP3.LUT R22, R3, R2, R22, 0xfe, !PT ;  /* 0x0000000203167212 */ /* 0x000fce00078efe16 */
.L_x_10480:
[----:B------:R-:W-:Y:S05]  /*1bec0*/  BSYNC B0 ;  /* 0x0000000000007941 */ /* 0x000fea0003800000 */
.L_x_10479:
[----:B------:R-:W0:Y:S01]  /*1bed0*/  F2I.S64.TRUNC R22, R22 ;  /* 0x0000001600167311 */ /* 0x000e22000020d900 */
[----:B------:R-:W-:Y:S05]  /*1bee0*/  BRA `(.L_x_10460) ;  /* 0x00000000009c7947 */ /* 0x000fea0003800000 */
.L_x_10472:
        /* <DEDUP_REMOVED lines=14> */
.L_x_10486:
[----:B------:R-:W-:Y:S05]  /*1bfd0*/  BSYNC B0 ;  /* 0x0000000000007941 */ /* 0x000fea0003800000 */
.L_x_10485:
[----:B------:R-:W0:Y:S01]  /*1bfe0*/  F2I.S64.TRUNC R22, R22 ;  /* 0x0000001600167311 */ /* 0x000e22000020d900 */
[----:B------:R-:W-:Y:S05]  /*1bff0*/  BRA `(.L_x_10460) ;  /* 0x0000000000587947 */ /* 0x000fea0003800000 */
.L_x_10459:
        /* <DEDUP_REMOVED lines=16> */
.L_x_10487:
[----:B------:R-:W-:Y:S01]  /*1c100*/  CS2R R22, SRZ ;  /* 0x0000000000167805 */ /* 0x000fe2000001ff00 */
[----:B------:R-:W-:Y:S06]  /*1c110*/  BRA `(.L_x_10460) ;  /* 0x0000000000107947 */ /* 0x000fec0003800000 */
.L_x_10484:
[----:B------:R0:W5:Y:S01]  /*1c120*/  LDG.E.64 R22, desc[UR36][R2.64] ;  /* 0x0000002402167981 */ /* 0x000162000c1e1b00 */
[----:B------:R-:W-:Y:S05]  /*1c130*/  BRA `(.L_x_10460) ;  /* 0x0000000000087947 */ /* 0x000fea0003800000 */
.L_x_10483:
[----:B------:R0:W5:Y:S01]  /*1c140*/  LDG.E R22, desc[UR36][R2.64] ;  /* 0x0000002402167981 */ /* 0x000162000c1e1900 */
[----:B------:R-:W-:-:S07]  /*1c150*/  IMAD.MOV.U32 R23, RZ, RZ, RZ ;  /* 0x000000ffff177224 */ /* 0x000fce00078e00ff */
.L_x_10460:
        /* <DEDUP_REMOVED lines=18> */
.L_x_10491:
[----:B------:R0:W5:Y:S01]  /*1c280*/  LDG.E.U8 R26, desc[UR36][R2.64] ;  /* 0x00000024021a7981 */ /* 0x000162000c1e1100 */
[----:B------:R-:W-:Y:S01]  /*1c290*/  IMAD.MOV.U32 R27, RZ, RZ, RZ ;  /* 0x000000ffff1b7224 */ /* 0x000fe200078e00ff */
[----:B------:R-:W-:Y:S06]  /*1c2a0*/  BRA `(.L_x_10493) ;  /* 0x0000000c00487947 */ /* 0x000fec0003800000 */
.L_x_10490:
        /* <DEDUP_REMOVED lines=8> */
.L_x_10495:
[----:B------:R-:W2:Y:S02]  /*1c330*/  LDG.E R26, desc[UR36][R2.64] ;  /* 0x00000024021a7981 */ /* 0x000ea4000c1e1900 */
[----:B--2---:R-:W-:Y:S01]  /*1c340*/  SHF.R.S32.HI R27, RZ, 0x1f, R26 ;  /* 0x0000001fff1b7819 */ /* 0x004fe2000001141a */
[----:B------:R-:W-:Y:S06]  /*1c350*/  BRA `(.L_x_10493) ;  /* 0x0000000c001c7947 */ /* 0x000fec0003800000 */
.L_x_10494:
[----:B------:R-:W2:Y:S02]  /*1c360*/  LDG.E.S16 R26, desc[UR36][R2.64] ;  /* 0x00000024021a7981 */ /* 0x000ea4000c1e1700 */
[----:B--2---:R-:W-:Y:S01]  /*1c370*/  SHF.R.S32.HI R27, RZ, 0x1f, R26 ;  /* 0x0000001fff1b7819 */ /* 0x004fe2000001141a */
[----:B------:R-:W-:Y:S06]  /*1c380*/  BRA `(.L_x_10493) ;  /* 0x0000000c00107947 */ /* 0x000fec0003800000 */
.L_x_10489:
        /* <DEDUP_REMOVED lines=9> */
.L_x_10497:
[----:B------:R-:W2:Y:S02]  /*1c420*/  LDG.E.U16 R2, desc[UR36][R2.64] ;  /* 0x0000002402027981 */ /* 0x000ea4000c1e1500 */
[----:B--2---:R-:W-:-:S06]  /*1c430*/  HADD2.F32 R26, -RZ, R2.H0_H0 ;  /* 0x20000002ff1a7230 */ /* 0x004fcc0000004100 */
[----:B------:R-:W0:Y:S01]  /*1c440*/  F2I.S64.TRUNC R26, R26 ;  /* 0x0000001a001a7311 */ /* 0x000e22000020d900 */
[----:B------:R-:W-:Y:S05]  /*1c450*/  BRA `(.L_x_10493) ;  /* 0x0000000800dc7947 */ /* 0x000fea0003800000 */
.L_x_10496:
        /* <DEDUP_REMOVED lines=9> */
.L_x_10499:
[----:B------:R-:W2:Y:S02]  /*1c4f0*/  LDG.E.U16 R2, desc[UR36][R2.64] ;  /* 0x0000002402027981 */ /* 0x000ea4000c1e1500 */
[----:B--2---:R-:W-:-:S06]  /*1c500*/  HADD2.F32 R26, -RZ, R2.H0_H0 ;  /* 0x20000002ff1a7230 */ /* 0x004fcc0000004100 */
[----:B------:R-:W0:Y:S01]  /*1c510*/  F2I.S64.TRUNC R26, R26 ;  /* 0x0000001a001a7311 */ /* 0x000e22000020d900 */
[----:B------:R-:W-:Y:S05]  /*1c520*/  BRA `(.L_x_10493) ;  /* 0x0000000800a87947 */ /* 0x000fea0003800000 */
.L_x_10498:
[----:B------:R-:W2:Y:S02]  /*1c530*/  LDG.E.64 R2, desc[UR36][R2.64] ;  /* 0x0000002402027981 */ /* 0x000ea4000c1e1b00 */
[----:B--2---:R0:W2:Y:S01]  /*1c540*/  F2I.S64.F64.TRUNC R26, R2 ;  /* 0x00000002001a7311 */ /* 0x0040a2000030d900 */
[----:B------:R-:W-:Y:S05]  /*1c550*/  BRA `(.L_x_10493) ;  /* 0x00000008009c7947 */ /* 0x000fea0003800000 */
.L_x_10488:
        /* <DEDUP_REMOVED lines=13> */
.L_x_10502:
[----:B------:R-:W2:Y:S02]  /*1c630*/  LDG.E.64 R2, desc[UR36][R2.64] ;  /* 0x0000002402027981 */ /* 0x000ea4000c1e1b00 */
[----:B--2---:R0:W2:Y:S01]  /*1c640*/  F2I.S64.F64.TRUNC R26, R2 ;  /* 0x00000002001a7311 */ /* 0x0040a2000030d900 */
[----:B------:R-:W-:Y:S05]  /*1c650*/  BRA `(.L_x_10493) ;  /* 0x00000008005c7947 */ /* 0x000fea0003800000 */
.L_x_10501:
        /* <DEDUP_REMOVED lines=27> */
.L_x_10504:
        /* <DEDUP_REMOVED lines=14> */
.L_x_10503:
[----:B------:R-:W2:Y:S02]  /*1c8f0*/  LDG.E.U16 R26, desc[UR36][R2.64] ;  /* 0x00000024021a7981 */ /* 0x000ea4000c1e1500 */
[----:B--2---:R-:W-:-:S06]  /*1c900*/  IMAD.U32 R26, R26, 0x10000, RZ ;  /* 0x000100001a1a7824 */ /* 0x004fcc00078e00ff */
[----:B------:R-:W0:Y:S01]  /*1c910*/  F2I.S64.TRUNC R26, R26 ;  /* 0x0000001a001a7311 */ /* 0x000e22000020d900 */
[----:B------:R-:W-:Y:S05]  /*1c920*/  BRA `(.L_x_10493) ;  /* 0x0000000400a87947 */ /* 0x000fea0003800000 */
.L_x_10500:
        /* <DEDUP_REMOVED lines=11> */
.L_x_10507:
        /* <DEDUP_REMOVED lines=21> */
.L_x_10511:
[----:B------:R-:W-:Y:S05]  /*1cb30*/  BSYNC B1 ;  /* 0x0000000000017941 */ /* 0x000fea0003800000 */
.L_x_10510:
[----:B------:R-:W-:Y:S01]  /*1cb40*/  IMAD.SHL.U32 R2, R2, 0x100000, RZ ;  /* 0x0010000002027824 */ /* 0x000fe200078e00ff */
[----:B------:R-:W-:-:S04]  /*1cb50*/  LEA R3, R0, 0x3b800000, 0x17 ;  /* 0x3b80000000037811 */ /* 0x000fc800078eb8ff */
[----:B------:R-:W-:-:S07]  /*1cb60*/  LOP3.LUT R26, R3, R2, R26, 0xfe, !PT ;  /* 0x00000002031a7212 */ /* 0x000fce00078efe1a */
.L_x_10509:
[----:B------:R-:W-:Y:S05]  /*1cb70*/  BSYNC B0 ;  /* 0x0000000000007941 */ /* 0x000fea0003800000 */
.L_x_10508:
[----:B------:R-:W2:Y:S01]  /*1cb80*/  F2I.S64.TRUNC R26, R26 ;  /* 0x0000001a001a7311 */ /* 0x000ea2000020d900 */
[----:B------:R-:W-:Y:S05]  /*1cb90*/  BRA `(.L_x_10493) ;  /* 0x00000004000c7947 */ /* 0x000fea0003800000 */
.L_x_10506:
        /* <DEDUP_REMOVED lines=21> */
.L_x_10515:
[----:B------:R-:W-:Y:S05]  /*1ccf0*/  BSYNC B1 ;  /* 0x0000000000017941 */ /* 0x000fea0003800000 */
.L_x_10514:
[----:B------:R-:W-:Y:S01]  /*1cd00*/  IMAD.SHL.U32 R2, R2, 0x200000, RZ ;  /* 0x0020000002027824 */ /* 0x000fe200078e00ff */
[----:B------:R-:W-:-:S04]  /*1cd10*/  LEA R3, R0, 0x37800000, 0x17 ;  /* 0x3780000000037811 */ /* 0x000fc800078eb8ff */
[----:B------:R-:W-:-:S07]  /*1cd20*/  LOP3.LUT R26, R3, R2, R26, 0xfe, !PT ;  /* 0x00000002031a7212 */ /* 0x000fce00078efe1a */
.L_x_10513:
[----:B------:R-:W-:Y:S05]  /*1cd30*/  BSYNC B0 ;  /* 0x0000000000007941 */ /* 0x000fea0003800000 */
.L_x_10512:
[----:B------:R-:W0:Y:S01]  /*1cd40*/  F2I.S64.TRUNC R26, R26 ;  /* 0x0000001a001a7311 */ /* 0x000e22000020d900 */
[----:B------:R-:W-:Y:S05]  /*1cd50*/  BRA `(.L_x_10493) ;  /* 0x00000000009c7947 */ /* 0x000fea0003800000 */
.L_x_10505:
        /* <DEDUP_REMOVED lines=14> */
.L_x_10519:
[----:B------:R-:W-:Y:S05]  /*1ce40*/  BSYNC B0 ;  /* 0x0000000000007941 */ /* 0x000fea0003800000 */
.L_x_10518:
[----:B------:R-:W0:Y:S01]  /*1ce50*/  F2I.S64.TRUNC R26, R26 ;  /* 0x0000001a001a7311 */ /* 0x000e22000020d900 */
[----:B------:R-:W-:Y:S05]  /*1ce60*/  BRA `(.L_x_10493) ;  /* 0x0000000000587947 */ /* 0x000fea0003800000 */
.L_x_10492:
        /* <DEDUP_REMOVED lines=16> */
.L_x_10520:
[----:B------:R-:W-:Y:S01]  /*1cf70*/  CS2R R26, SRZ ;  /* 0x00000000001a7805 */ /* 0x000fe2000001ff00 */
[----:B------:R-:W-:Y:S06]  /*1cf80*/  BRA `(.L_x_10493) ;  /* 0x0000000000107947 */ /* 0x000fec0003800000 */
.L_x_10517:
[----:B------:R0:W5:Y:S01]  /*1cf90*/  LDG.E.64 R26, desc[UR36][R2.64] ;  /* 0x00000024021a7981 */ /* 0x000162000c1e1b00 */
[----:B------:R-:W-:Y:S05]  /*1cfa0*/  BRA `(.L_x_10493) ;  /* 0x0000000000087947 */ /* 0x000fea0003800000 */
.L_x_10516:
[----:B------:R0:W5:Y:S01]  /*1cfb0*/  LDG.E R26, desc[UR36][R2.64] ;  /* 0x00000024021a7981 */ /* 0x000162000c1e1900 */
[----:B------:R-:W-:-:S07]  /*1cfc0*/  IMAD.MOV.U32 R27, RZ, RZ, RZ ;  /* 0x000000ffff1b7224 */ /* 0x000fce00078e00ff */
.L_x_10493:
        /* <DEDUP_REMOVED lines=24> */
.L_x_10522:
[----:B------:R-:W-:Y:S05]  /*1d150*/  BSYNC B6 ;  /* 0x0000000000067941 */ /* 0x000fea0003800000 */
.L_x_10521:
        /* <DEDUP_REMOVED lines=24> */
.L_x_10524:
[----:B------:R-:W-:Y:S05]  /*1d2e0*/  BSYNC B6 ;  /* 0x0000000000067941 */ /* 0x000fea0003800000 */
.L_x_10523:
        /* <DEDUP_REMOVED lines=29> */
.L_x_10526:
[----:B------:R-:W-:Y:S05]  /*1d4c0*/  BSYNC B6 ;  /* 0x0000000000067941 */ /* 0x000fea0003800000 */
.L_x_10525:
[----:B------:R-:W0:Y:S01]  /*1d4d0*/  LDC.64 R2, c[0x0][0x5e0] ;  /* 0x00017800ff027b82 */ /* 0x000e220000000a00 */
[----:B------:R-:W-:-:S07]  /*1d4e0*/  IMAD.MOV.U32 R15, RZ, RZ, RZ ;  /* 0x000000ffff0f7224 */ /* 0x000fce00078e00ff */
[----:B------:R-:W1:Y:S01]  /*1d4f0*/  LDC R0, c[0x0][0x5e8] ;  /* 0x00017a00ff007b82 */ /* 0x000e620000000800 */
[----:B0-----:R-:W-:Y:S01]  /*1d500*/  ISETP.GE.U32.AND P0, PT, R2, 0x1, PT ;  /* 0x000000010200780c */ /* 0x001fe20003f06070 */
[----:B--2-4-:R-:W-:-:S03]  /*1d510*/  IMAD.WIDE.U32 R4, R26, R2, RZ ;  /* 0x000000021a047225 */ /* 0x014fc600078e00ff */
        /* <DEDUP_REMOVED lines=10> */
.L_x_10531:
        /* <DEDUP_REMOVED lines=12> */
.L_x_10529:
        /* <DEDUP_REMOVED lines=19> */
.L_x_10530:
[----:B------:R-:W-:Y:S05]  /*1d7b0*/  BSYNC B1 ;  /* 0x0000000000017941 */ /* 0x000fea0003800000 */
.L_x_10528:
        /* <DEDUP_REMOVED lines=19> */
.L_x_10527:
        /* <DEDUP_REMOVED lines=19> */
.L_x_10536:
        /* <DEDUP_REMOVED lines=25> */
.L_x_10535:
[----:B------:R-:W-:Y:S05]  /*1dbb0*/  BSYNC B7 ;  /* 0x0000000000077941 */ /* 0x000fea0003800000 */
.L_x_10534:
[----:B------:R-:W-:-:S05]  /*1dbc0*/  IADD3 R18, P0, R18, 0x8, RZ ;  /* 0x0000000812127810 */ /* 0x000fca0007f1e0ff */
[----:B------:R-:W-:Y:S01]  /*1dbd0*/  IMAD.X R19, RZ, RZ, R19, P0 ;  /* 0x000000ffff137224 */ /* 0x000fe200000e0613 */
[----:B------:R-:W-:-:S04]  /*1dbe0*/  ISETP.GE.U32.AND P0, PT, R18, R23, PT ;  /* 0x000000171200720c */ /* 0x000fc80003f06070 */
[----:B------:R-:W-:-:S13]  /*1dbf0*/  ISETP.GE.U32.AND.EX P0, PT, R19, R22, PT, P0 ;  /* 0x000000161300720c */ /* 0x000fda0003f06100 */
[----:B------:R-:W-:Y:S05]  /*1dc00*/  @!P0 BRA `(.L_x_10536) ;  /* 0xfffffffc00848947 */ /* 0x000fea000383ffff */
.L_x_10533:
[----:B------:R-:W-:Y:S05]  /*1dc10*/  BSYNC B6 ;  /* 0x0000000000067941 */ /* 0x000fea0003800000 */
.L_x_10532:
        /* <DEDUP_REMOVED lines=14> */
.L_x_10540:
[----:B------:R-:W-:Y:S01]  /*1dd00*/  STG.E.U8 desc[UR36][R16.64], RZ ;  /* 0x000000ff10007986 */ /* 0x000fe2000c101124 */
[----:B------:R-:W-:Y:S05]  /*1dd10*/  EXIT ;  /* 0x000000000000794d */ /* 0x000fea0003800000 */
.L_x_10539:
        /* <DEDUP_REMOVED lines=8> */
.L_x_10543:
[----:B------:R-:W-:Y:S01]  /*1dda0*/  STG.E desc[UR36][R16.64], RZ ;  /* 0x000000ff10007986 */ /* 0x000fe2000c101924 */
[----:B------:R-:W-:Y:S05]  /*1ddb0*/  EXIT ;  /* 0x000000000000794d */ /* 0x000fea0003800000 */
.L_x_10542:
[----:B------:R-:W-:Y:S01]  /*1ddc0*/  STG.E.U16 desc[UR36][R16.64], RZ ;  /* 0x000000ff10007986 */ /* 0x000fe2000c101524 */
[----:B------:R-:W-:Y:S05]  /*1ddd0*/  EXIT ;  /* 0x000000000000794d */ /* 0x000fea0003800000 */
.L_x_10538:
        /* <DEDUP_REMOVED lines=8> */
.L_x_10545:
[----:B------:R-:W-:Y:S01]  /*1de60*/  STG.E.U16 desc[UR36][R16.64], RZ ;  /* 0x000000ff10007986 */ /* 0x000fe2000c101524 */
[----:B------:R-:W-:Y:S05]  /*1de70*/  EXIT ;  /* 0x000000000000794d */ /* 0x000fea0003800000 */
.L_x_10544:
        /* <DEDUP_REMOVED lines=8> */
.L_x_10547:
[----:B------:R-:W-:Y:S01]  /*1df00*/  STG.E desc[UR36][R16.64], RZ ;  /* 0x000000ff10007986 */ /* 0x000fe2000c101924 */
[----:B------:R-:W-:Y:S05]  /*1df10*/  EXIT ;  /* 0x000000000000794d */ /* 0x000fea0003800000 */
.L_x_10546:
[----:B------:R-:W-:Y:S01]  /*1df20*/  STG.E.64 desc[UR36][R16.64], RZ ;  /* 0x000000ff10007986 */ /* 0x000fe2000c101b24 */
[----:B------:R-:W-:Y:S05]  /*1df30*/  EXIT ;  /* 0x000000000000794d */ /* 0x000fea0003800000 */
.L_x_10537:
        /* <DEDUP_REMOVED lines=10> */
.L_x_10550:
[----:B------:R-:W-:Y:S01]  /*1dfe0*/  STG.E.128 desc[UR36][R16.64], RZ ;  /* 0x000000ff10007986 */ /* 0x000fe2000c101d24 */
[----:B------:R-:W-:Y:S05]  /*1dff0*/  EXIT ;  /* 0x000000000000794d */ /* 0x000fea0003800000 */
.L_x_10549:
        /* <DEDUP_REMOVED lines=8> */
.L_x_10552:
[----:B------:R-:W-:Y:S01]  /*1e080*/  STG.E.U8 desc[UR36][R16.64], RZ ;  /* 0x000000ff10007986 */ /* 0x000fe2000c101124 */
[----:B------:R-:W-:Y:S05]  /*1e090*/  EXIT ;  /* 0x000000000000794d */ /* 0x000fea0003800000 */
.L_x_10551:
[----:B------:R-:W-:Y:S01]  /*1e0a0*/  STG.E.U16 desc[UR36][R16.64], RZ ;  /* 0x000000ff10007986 */ /* 0x000fe2000c101524 */
[----:B------:R-:W-:Y:S05]  /*1e0b0*/  EXIT ;  /* 0x000000000000794d */ /* 0x000fea0003800000 */
.L_x_10548:
        /* <DEDUP_REMOVED lines=10> */
.L_x_10555:
[----:B------:R-:W-:Y:S01]  /*1e160*/  STG.E.U8 desc[UR36][R16.64], RZ ;  /* 0x000000ff10007986 */ /* 0x000fe2000c101124 */
[----:B------:R-:W-:Y:S05]  /*1e170*/  EXIT ;  /* 0x000000000000794d */ /* 0x000fea0003800000 */
.L_x_10554:
[----:B------:R-:W-:Y:S01]  /*1e180*/  STG.E.U8 desc[UR36][R16.64], RZ ;  /* 0x000000ff10007986 */ /* 0x000fe2000c101124 */
[----:B------:R-:W-:Y:S05]  /*1e190*/  EXIT ;  /* 0x000000000000794d */ /* 0x000fea0003800000 */
.L_x_10553:
[----:B------:R-:W-:-:S13]  /*1e1a0*/  ISETP.NE.AND P0, PT, R0, 0x1c, PT ;  /* 0x0000001c0000780c */ /* 0x000fda0003f05270 */
[----:B------:R-:W-:Y:S05]  /*1e1b0*/  @!P0 BRA `(.L_x_10556) ;  /* 0x0000000000608947 */ /* 0x000fea0003800000 */
[----:B------:R-:W-:-:S13]  /*1e1c0*/  ISETP.NE.AND P0, PT, R0, 0x1d, PT ;  /* 0x0000001d0000780c */ /* 0x000fda0003f05270 */
[----:B------:R-:W-:Y:S05]  /*1e1d0*/  @!P0 BRA `(.L_x_10557) ;  /* 0x0000000000508947 */ /* 0x000fea0003800000 */
[----:B------:R-:W-:-:S13]  /*1e1e0*/  ISETP.NE.AND P0, PT, R0, 0x2c, PT ;  /* 0x0000002c0000780c */ /* 0x000fda0003f05270 */
[----:B------:R0:W-:Y:S01]  /*1e1f0*/  @!P0 STG.E.U8 desc[UR36][R16.64], RZ ;  /* 0x000000ff10008986 */ /* 0x0001e2000c101124 */
[----:B------:R-:W-:Y:S05]  /*1e200*/  @!P0 EXIT ;  /* 0x000000000000894d */ /* 0x000fea0003800000 */
.L_x_10541:
        /* <DEDUP_REMOVED lines=16> */
.L_x_10558:
[----:B------:R-:W-:Y:S05]  /*1e310*/  EXIT ;  /* 0x000000000000794d */ /* 0x000fea0003800000 */
.L_x_10557:
[----:B------:R-:W-:Y:S01]  /*1e320*/  STG.E.64 desc[UR36][R16.64], RZ ;  /* 0x000000ff10007986 */ /* 0x000fe2000c101b24 */
[----:B------:R-:W-:Y:S05]  /*1e330*/  EXIT ;  /* 0x000000000000794d */ /* 0x000fea0003800000 */
.L_x_10556:
[----:B------:R-:W-:Y:S01]  /*1e340*/  STG.E desc[UR36][R16.64], RZ ;  /* 0x000000ff10007986 */ /* 0x000fe2000c101924 */
[----:B------:R-:W-:Y:S05]  /*1e350*/  EXIT ;  /* 0x000000000000794d */ /* 0x000fea0003800000 */
        .weak           $__internal_24_$__cuda_sm20_div_s64
        .type           $__internal_24_$__cuda_sm20_div_s64,@function
        .size           $__internal_24_$__cuda_sm20_div_s64,(.L_x_32204 - $__internal_24_$__cuda_sm20_div_s64)
$__internal_24_$__cuda_sm20_div_s64:
        /* <DEDUP_REMOVED lines=78> */
[----:B------:R-:W-:-:S03]  /*1e840*/  IMAD.MOV.U32 R5, RZ, RZ, 0x0 ;  /* 0x00000000ff057424 */ /* 0x000fc600078e00ff */
[----:B------:R-:W-:Y:S02]  /*1e850*/  SEL R4, R4, R7, !P1 ;  /* 0x0000000704047207 */ /* 0x000fe40004800000 */
[----:B------:R-:W-:Y:S02]  /*1e860*/  SEL R10, R10, 0xffffffff, P0 ;  /* 0xffffffff0a0a7807 */ /* 0x000fe40000000000 */
[----:B------:R-:W-:Y:S01]  /*1e870*/  SEL R11, R4, 0xffffffff, P0 ;  /* 0xffffffff040b7807 */ /* 0x000fe20000000000 */
[----:B------:R-:W-:-:S04]  /*1e880*/  IMAD.MOV.U32 R4, RZ, RZ, R0 ;  /* 0x000000ffff047224 */ /* 0x000fc800078e0000 */
[----:B------:R-:W-:Y:S05]  /*1e890*/  RET.REL.NODEC R4 `(_ZN2at6native18elementwise_kernelILi128ELi4EZNS0_15gpu_kernel_implIZZZNS0_67_GLOBAL__N__bb565c37_34_ValidateCompressedIndicesKernel_cu_33a4b88b42_validate_compressed_sparse_indices_kernelILNS3_8CDimNameE1ENS3_18CUDAKernelLauncherENS3_14EmptyVecKernelENS3_8DummyVecELm8EEEvRKNS_6TensorESB_lllENKUlvE1_clEvENKUlvE0_clEvEUllllllE_EEvRNS_18TensorIteratorBaseERKT_EUliE_EEviT1_) ;  /* 0xfffffe1404d87950 */ /* 0x000fea0003c3ffff */
.L_x_10559:
        /* <DEDUP_REMOVED lines=14> */
.L_x_32204:


//--------------------- .text._ZN2at6native27unrolled_elementwise_kernelIZZZNS0_67_GLOBAL__N__bb565c37_34_ValidateCompressedIndicesKernel_cu_33a4b88b42_validate_compressed_sparse_indices_kernelILNS2_8CDimNameE1ENS2_18CUDAKernelLauncherENS2_14EmptyVecKernelENS2_8DummyVecELm8EEEvRKNS_6TensorESA_lllENKUlvE1_clEvENKUlvE0_clEvEUllllllE_St5arrayIPcLm6EELi4E23TrivialOffsetCalculatorILi5EjESH_ILi1EjENS0_6memory12LoadWithCastILi5EEENSK_13StoreWithCastILi1EEEEEviT_T0_T2_T3_T4_T5_ --------------------------
	.section	.text._ZN2at6native27unrolled_elementwise_kernelIZZZNS0_67_GLOBAL__N__bb565c37_34_ValidateCompressedIndicesKernel_cu_33a4b88b42_validate_compressed_sparse_indices_kernelILNS2_8CDimNameE1ENS2_18CUDAKernelLauncherENS2_14EmptyVecKernelENS2_8DummyVecELm8EEEvRKNS_6TensorESA_lllENKUlvE1_clEvENKUlvE0_clEvEUllllllE_St5arrayIPcLm6EELi4E23TrivialOffsetCalculatorILi5EjESH_ILi1EjENS0_6memory12LoadWithCastILi5EEENSK_13StoreWithCastILi1EEEEEviT_T0_T2_T3_T4_T5_,"ax",@progbits
	.align	128
        .global         _ZN2at6native27unrolled_elementwise_kernelIZZZNS0_67_GLOBAL__N__bb565c37_34_ValidateCompressedIndicesKernel_cu_33a4b88b42_validate_compressed_sparse_indices_kernelILNS2_8CDimNameE1ENS2_18CUDAKernelLauncherENS2_14EmptyVecKernelENS2_8DummyVecELm8EEEvRKNS_6TensorESA_lllENKUlvE1_clEvENKUlvE0_clEvEUllllllE_St5arrayIPcLm6EELi4E23TrivialOffsetCalculatorILi5EjESH_ILi1EjENS0_6memory12LoadWithCastILi5EEENSK_13StoreWithCastILi1EEEEEviT_T0_T2_T3_T4_T5_
        .type           _ZN2at6native27unrolled_elementwise_kernelIZZZNS0_67_GLOBAL__N__bb565c37_34_ValidateCompressedIndicesKernel_cu_33a4b88b42_validate_compressed_sparse_indices_kernelILNS2_8CDimNameE1ENS2_18CUDAKernelLauncherENS2_14EmptyVecKernelENS2_8DummyVecELm8EEEvRKNS_6TensorESA_lllENKUlvE1_clEvENKUlvE0_clEvEUllllllE_St5arrayIPcLm6EELi4E23TrivialOffsetCalculatorILi5EjESH_ILi1EjENS0_6memory12LoadWithCastILi5EEENSK_13StoreWithCastILi1EEEEEviT_T0_T2_T3_T4_T5_,@function
        .size           _ZN2at6native27unrolled_elementwise_kernelIZZZNS0_67_GLOBAL__N__bb565c37_34_ValidateCompressedIndicesKernel_cu_33a4b88b42_validate_compressed_sparse_indices_kernelILNS2_8CDimNameE1ENS2_18CUDAKernelLauncherENS2_14EmptyVecKernelENS2_8DummyVecELm8EEEvRKNS_6TensorESA_lllENKUlvE1_clEvENKUlvE0_clEvEUllllllE_St5arrayIPcLm6EELi4E23TrivialOffsetCalculatorILi5EjESH_ILi1EjENS0_6memory12LoadWithCastILi5EEENSK_13StoreWithCastILi1EEEEEviT_T0_T2_T3_T4_T5_,(.L_x_32205 - _ZN2at6native27unrolled_elementwise_kernelIZZZNS0_67_GLOBAL__N__bb565c37_34_ValidateCompressedIndicesKernel_cu_33a4b88b42_validate_compressed_sparse_indices_kernelILNS2_8CDimNameE1ENS2_18CUDAKernelLauncherENS2_14EmptyVecKernelENS2_8DummyVecELm8EEEvRKNS_6TensorESA_lllENKUlvE1_clEvENKUlvE0_clEvEUllllllE_St5arrayIPcLm6EELi4E23TrivialOffsetCalculatorILi5EjESH_ILi1EjENS0_6memory12LoadWithCastILi5EEENSK_13StoreWithCastILi1EEEEEviT_T0_T2_T3_T4_T5_)
        .other          _ZN2at6native27unrolled_elementwise_kernelIZZZNS0_67_GLOBAL__N__bb565c37_34_ValidateCompressedIndicesKernel_cu_33a4b88b42_validate_compressed_sparse_indices_kernelILNS2_8CDimNameE1ENS2_18CUDAKernelLauncherENS2_14EmptyVecKernelENS2_8DummyVecELm8EEEvRKNS_6TensorESA_lllENKUlvE1_clEvENKUlvE0_clEvEUllllllE_St5arrayIPcLm6EELi4E23TrivialOffsetCalculatorILi5EjESH_ILi1EjENS0_6memory12LoadWithCastILi5EEENSK_13StoreWithCastILi1EEEEEviT_T0_T2_T3_T4_T5_,@"STO_CUDA_ENTRY STV_DEFAULT"
_ZN2at6native27unrolled_elementwise_kernelIZZZNS0_67_GLOBAL__N__bb565c37_34_ValidateCompressedIndicesKernel_cu_33a4b88b42_validate_compressed_sparse_indices_kernelILNS2_8CDimNameE1ENS2_18CUDAKernelLauncherENS2_14EmptyVecKernelENS2_8DummyVecELm8EEEvRKNS_6TensorESA_lllENKUlvE1_clEvENKUlvE0_clEvEUllllllE_St5arrayIPcLm6EELi4E23TrivialOffsetCalculatorILi5EjESH_ILi1EjENS0_6memory12LoadWithCastILi5EEENSK_13StoreWithCastILi1EEEEEviT_T0_T2_T3_T4_T5_:
.text._ZN2at6native27unrolled_elementwise_kernelIZZZNS0_67_GLOBAL__N__bb565c37_34_ValidateCompressedIndicesKernel_cu_33a4b88b42_validate_compressed_sparse_indices_kernelILNS2_8CDimNameE1ENS2_18CUDAKernelLauncherENS2_14EmptyVecKernelENS2_8DummyVecELm8EEEvRKNS_6TensorESA_lllENKUlvE1_clEvENKUlvE0_clEvEUllllllE_St5arrayIPcLm6EELi4E23TrivialOffsetCalculatorILi5EjESH_ILi1EjENS0_6memory12LoadWithCastILi5EEENSK_13StoreWithCastILi1EEEEEviT_T0_T2_T3_T4_T5_:
[----:B------:R-:W0:Y:S08]  /*0000*/  LDC R1, c[0x0][0x28] ;  /* 0x00000a00ff017b82 */ /* 0x000e300000000800 */
[----:B------:R-:W1:Y:S01]  /*0010*/  LDC.64 R2, c[0x0][0x218] ;  /* 0x00008600ff027b82 */ /* 0x000e620000000a00 */
[----:B0-----:R-:W-:Y:S01]  /*0020*/  VIADD R1, R1, 0xffffff50 ;  /* 0xffffff5001017836 */ /* 0x001fe20000000000 */
[----:B------:R-:W0:Y:S01]  /*0030*/  S2R R35, SR_CTAID.X ;  /* 0x0000000000237919 */ /* 0x000e220000002500 */
[----:B------:R-:W-:Y:S01]  /*0040*/  ULDC.64 UR36, c[0x0][0x208] ;  /* 0x0000820000247ab9 */ /* 0x000fe20000000a00 */
[----:B------:R-:W-:Y:S01]  /*0050*/  BSSY B6, `(.L_x_10560) ;  /* 0x00004c6000067945 */ /* 0x000fe20003800000 */
[----:B------:R-:W-:-:S02]  /*0060*/  CS2R R50, SRZ ;  /* 0x0000000000327805 */ /* 0x000fc4000001ff00 */
[----:B------:R-:W-:Y:S01]  /*0070*/  CS2R R48, SRZ ;  /* 0x0000000000307805 */ /* 0x000fe2000001ff00 */
[----:B------:R-:W2:Y:S08]  /*0080*/  LDC.64 R36, c[0x0][0x298] ;  /* 0x0000a600ff247b82 */ /* 0x000eb00000000a00 */
[----:B------:R-:W3:Y:S01]  /*0090*/  LDC.64 R4, c[0x0][0x220] ;  /* 0x00008800ff047b82 */ /* 0x000ee20000000a00 */
[----:B-1----:R1:W-:Y:S07]  /*00a0*/  STL.64 [R1], R2 ;  /* 0x0000000201007387 */ /* 0x0023ee0000100a00 */
[----:B------:R-:W4:Y:S01]  /*00b0*/  LDC.64 R6, c[0x0][0x228] ;  /* 0x00008a00ff067b82 */ /* 0x000f220000000a00 */
[----:B--2---:R-:W-:Y:S07]  /*00c0*/  STL.64 [R1+0x80], R36 ;  /* 0x0000802401007387 */ /* 0x004fee0000100a00 */
[----:B------:R-:W2:Y:S01]  /*00d0*/  LDC.64 R8, c[0x0][0x230] ;  /* 0x00008c00ff087b82 */ /* 0x000ea20000000a00 */
[----:B-1----:R-:W1:Y:S01]  /*00e0*/  S2R R2, SR_TID.X ;  /* 0x0000000000027919 */ /* 0x002e620000002100 */
[----:B---3--:R-:W-:Y:S06]  /*00f0*/  STL.64 [R1+0x8], R4 ;  /* 0x0000080401007387 */ /* 0x008fec0000100a00 */
[----:B------:R-:W3:Y:S08]  /*0100*/  LDC.64 R10, c[0x0][0x238] ;  /* 0x00008e00ff0a7b82 */ /* 0x000ef00000000a00 */
[----:B------:R-:W5:Y:S01]  /*0110*/  LDC.64 R12, c[0x0][0x240] ;  /* 0x00009000ff0c7b82 */ /* 0x000f620000000a00 */
[----:B----4-:R-:W-:Y:S07]  /*0120*/  STL.64 [R1+0x10], R6 ;  /* 0x0000100601007387 */ /* 0x010fee0000100a00 */
[----:B------:R-:W4:Y:S01]  /*0130*/  LDC.64 R14, c[0x0][0x248] ;  /* 0x00009200ff0e7b82 */ /* 0x000f220000000a00 */
[----:B--2---:R-:W-:Y:S07]  /*0140*/  STL.64 [R1+0x18], R8 ;  /* 0x0000180801007387 */ /* 0x004fee0000100a00 */
[----:B------:R-:W2:Y:S01]  /*0150*/  LDC.64 R16, c[0x0][0x250] ;  /* 0x00009400ff107b82 */ /* 0x000ea20000000a00 */
[----:B---3--:R-:W-:Y:S07]  /*0160*/  STL.64 [R1+0x20], R10 ;  /* 0x0000200a01007387 */ /* 0x008fee0000100a00 */
[----:B------:R-:W3:Y:S01]  /*0170*/  LDC.64 R18, c[0x0][0x258] ;  /* 0x00009600ff127b82 */ /* 0x000ee20000000a00 */
[----:B-----5:R-:W-:Y:S07]  /*0180*/  STL.64 [R1+0x28], R12 ;  /* 0x0000280c01007387 */ /* 0x020fee0000100a00 */
        /* <DEDUP_REMOVED lines=18> */
[----:B------:R-:W0:Y:S01]  /*02b0*/  LDC R58, c[0x0][0x210] ;  /* 0x00008400ff3a7b82 */ /* 0x000e220000000800 */
[----:B--2---:R-:W-:Y:S07]  /*02c0*/  STL.64 [R1+0x90], R40 ;  /* 0x0000902801007387 */ /* 0x004fee0000100a00 */
[----:B------:R-:W2:Y:S01]  /*02d0*/  LDC.64 R30, c[0x0][0x288] ;  /* 0x0000a200ff1e7b82 */ /* 0x000ea20000000a00 */
[----:B---3--:R-:W-:Y:S07]  /*02e0*/  STL.64 [R1+0xa0], R44 ;  /* 0x0000a02c01007387 */ /* 0x008fee0000100a00 */
[----:B------:R-:W3:Y:S01]  /*02f0*/  LDC.64 R32, c[0x0][0x290] ;  /* 0x0000a400ff207b82 */ /* 0x000ee20000000a00 */
[----:B-----5:R-:W-:Y:S07]  /*0300*/  STL.64 [R1+0xa8], R46 ;  /* 0x0000a82e01007387 */ /* 0x020fee0000100a00 */
[----:B------:R-:W4:Y:S01]  /*0310*/  LDC.64 R42, c[0x0][0x2b0] ;  /* 0x0000ac00ff2a7b82 */ /* 0x000f220000000a00 */
[----:B0-----:R-:W-:-:S05]  /*0320*/  IMAD R58, R35, -0x200, R58 ;  /* 0xfffffe00233a7824 */ /* 0x001fca00078e023a */
[----:B-1----:R-:W-:Y:S02]  /*0330*/  ISETP.GE.AND P0, PT, R2, R58, PT ;  /* 0x0000003a0200720c */ /* 0x002fe40003f06270 */
[----:B------:R-:W0:Y:S01]  /*0340*/  LDC.U8 R59, c[0x0][0x2fc] ;  /* 0x0000bf00ff3b7b82 */ /* 0x000e220000000000 */
[----:B--2---:R1:W-:Y:S07]  /*0350*/  STL.64 [R1+0x70], R30 ;  /* 0x0000701e01007387 */ /* 0x0043ee0000100a00 */
[----:B------:R-:W2:Y:S01]  /*0360*/  LDC.U8 R60, c[0x0][0x2fd] ;  /* 0x0000bf40ff3c7b82 */ /* 0x000ea20000000000 */
[----:B---3--:R3:W-:Y:S01]  /*0370*/  STL.64 [R1+0x78], R32 ;  /* 0x0000782001007387 */ /* 0x0087e20000100a00 */
[----:B-1----:R-:W-:-:S06]  /*0380*/  CS2R R30, SRZ ;  /* 0x00000000001e7805 */ /* 0x002fcc000001ff00 */
[----:B------:R-:W1:Y:S01]  /*0390*/  LDC.U8 R61, c[0x0][0x2fe] ;  /* 0x0000bf80ff3d7b82 */ /* 0x000e620000000000 */
[----:B----4-:R4:W-:Y:S01]  /*03a0*/  STL.64 [R1+0x98], R42 ;  /* 0x0000982a01007387 */ /* 0x0109e20000100a00 */
[----:B---3--:R-:W-:-:S06]  /*03b0*/  CS2R R32, SRZ ;  /* 0x0000000000207805 */ /* 0x008fcc000001ff00 */
[----:B------:R-:W3:Y:S01]  /*03c0*/  LDC.U8 R37, c[0x0][0x2ff] ;  /* 0x0000bfc0ff257b82 */ /* 0x000ee20000000000 */
[----:B----4-:R-:W-:-:S07]  /*03d0*/  CS2R R42, SRZ ;  /* 0x00000000002a7805 */ /* 0x010fce000001ff00 */
[----:B------:R-:W4:Y:S01]  /*03e0*/  LDC.U8 R34, c[0x0][0x300] ;  /* 0x0000c000ff227b82 */ /* 0x000f220000000000 */
[----:B0-----:R-:W-:Y:S05]  /*03f0*/  @P0 BRA `(.L_x_10561) ;  /* 0x00000048002c0947 */ /* 0x001fea0003800000 */
        /* <DEDUP_REMOVED lines=17> */
[----:B------:R-:W5:Y:S02]  /*0510*/  LDG.E.S8 R50, desc[UR36][R2.64] ;  /* 0x0000002402327981 */ /* 0x000f64000c1e1300 */
[----:B-----5:R-:W-:Y:S01]  /*0520*/  SHF.R.S32.HI R51, RZ, 0x1f, R50 ;  /* 0x0000001fff337819 */ /* 0x020fe20000011432 */
[----:B------:R-:W-:Y:S06]  /*0530*/  BRA `(.L_x_10567) ;  /* 0x0000000c00547947 */ /* 0x000fec0003800000 */
.L_x_10565:
[----:B------:R0:W5:Y:S01]  /*0540*/  LDG.E.U8 R50, desc[UR36][R2.64] ;  /* 0x0000002402327981 */ /* 0x000162000c1e1100 */
[----:B------:R-:W-:Y:S01]  /*0550*/  IMAD.MOV.U32 R51, RZ, RZ, RZ ;  /* 0x000000ffff337224 */ /* 0x000fe200078e00ff */
[----:B------:R-:W-:Y:S06]  /*0560*/  BRA `(.L_x_10567) ;  /* 0x0000000c00487947 */ /* 0x000fec0003800000 */
.L_x_10564:
        /* <DEDUP_REMOVED lines=8> */
.L_x_10569:
[----:B------:R-:W5:Y:S02]  /*05f0*/  LDG.E R50, desc[UR36][R2.64] ;  /* 0x0000002402327981 */ /* 0x000f64000c1e1900 */
[----:B-----5:R-:W-:Y:S01]  /*0600*/  SHF.R.S32.HI R51, RZ, 0x1f, R50 ;  /* 0x0000001fff337819 */ /* 0x020fe20000011432 */
[----:B------:R-:W-:Y:S06]  /*0610*/  BRA `(.L_x_10567) ;  /* 0x0000000c001c7947 */ /* 0x000fec0003800000 */
.L_x_10568:
[----:B------:R-:W5:Y:S02]  /*0620*/  LDG.E.S16 R50, desc[UR36][R2.64] ;  /* 0x0000002402327981 */ /* 0x000f64000c1e1700 */
[----:B-----5:R-:W-:Y:S01]  /*0630*/  SHF.R.S32.HI R51, RZ, 0x1f, R50 ;  /* 0x0000001fff337819 */ /* 0x020fe20000011432 */
[----:B------:R-:W-:Y:S06]  /*0640*/  BRA `(.L_x_10567) ;  /* 0x0000000c00107947 */ /* 0x000fec0003800000 */
.L_x_10563:
[----:B------:R-:W-:-:S13]  /*0650*/  ISETP.GT.AND P0, PT, R0, 0x6, PT ;  /* 0x000000060000780c */ /* 0x000fda0003f04270 */
[----:B------:R-:W-:Y:S05]  /*0660*/  @P0 BRA `(.L_x_10570) ;  /* 0x00000000002c0947 */ /* 0x000fea0003800000 */
[----:B------:R-:W-:-:S13]  /*0670*/  ISETP.NE.AND P0, PT, R0, 0x5, PT ;  /* 0x000000050000780c */ /* 0x000fda0003f05270 */
[----:B------:R-:W-:Y:S05]  /*0680*/  @!P0 BRA `(.L_x_10571) ;  /* 0x0000000000148947 */ /* 0x000fea0003800000 */
[----:B------:R-:W-:-:S13]  /*0690*/  ISETP.NE.AND P0, PT, R0, 0x6, PT ;  /* 0x000000060000780c */ /* 0x000fda0003f05270 */
[----:B------:R-:W-:Y:S05]  /*06a0*/  @P0 BRA `(.L_x_10566) ;  /* 0x0000000800a00947 */ /* 0x000fea0003800000 */
[----:B------:R-:W5:Y:S02]  /*06b0*/  LDG.E R2, desc[UR36][R2.64] ;  /* 0x0000002402027981 */ /* 0x000f64000c1e1900 */
[----:B-----5:R0:W0:Y:S01]  /*06c0*/  F2I.S64.TRUNC R50, R2 ;  /* 0x0000000200327311 */ /* 0x020022000020d900 */
[----:B------:R-:W-:Y:S05]  /*06d0*/  BRA `(.L_x_10567) ;  /* 0x0000000800ec7947 */ /* 0x000fea0003800000 */
.L_x_10571:
[----:B------:R-:W5:Y:S02]  /*06e0*/  LDG.E.U16 R2, desc[UR36][R2.64] ;  /* 0x0000002402027981 */ /* 0x000f64000c1e1500 */
[----:B-----5:R-:W-:-:S06]  /*06f0*/  HADD2.F32 R50, -RZ, R2.H0_H0 ;  /* 0x20000002ff327230 */ /* 0x020fcc0000004100 */
[----:B------:R-:W0:Y:S01]  /*0700*/  F2I.S64.TRUNC R50, R50 ;  /* 0x0000003200327311 */ /* 0x000e22000020d900 */
[----:B------:R-:W-:Y:S05]  /*0710*/  BRA `(.L_x_10567) ;  /* 0x0000000800dc7947 */ /* 0x000fea0003800000 */
.L_x_10570:
[----:B------:R-:W-:-:S13]  /*0720*/  ISETP.NE.AND P0, PT, R0, 0x7, PT ;  /* 0x000000070000780c */ /* 0x000fda0003f05270 */
[----:B------:R-:W-:Y:S05]  /*0730*/  @!P0 BRA `(.L_x_10572) ;  /* 0x00000000002c8947 */ /* 0x000fea0003800000 */
[----:B------:R-:W-:-:S13]  /*0740*/  ISETP.NE.AND P0, PT, R0, 0x8, PT ;  /* 0x000000080000780c */ /* 0x000fda0003f05270 */
[----:B------:R-:W-:Y:S05]  /*0750*/  @!P0 BRA `(.L_x_10573) ;  /* 0x0000000000148947 */ /* 0x000fea0003800000 */
[----:B------:R-:W-:-:S13]  /*0760*/  ISETP.NE.AND P0, PT, R0, 0x9, PT ;  /* 0x000000090000780c */ /* 0x000fda0003f05270 */
[----:B------:R-:W-:Y:S05]  /*0770*/  @P0 BRA `(.L_x_10566) ;  /* 0x00000008006c0947 */ /* 0x000fea0003800000 */
[----:B------:R-:W5:Y:S02]  /*0780*/  LDG.E R2, desc[UR36][R2.64] ;  /* 0x0000002402027981 */ /* 0x000f64000c1e1900 */
[----:B-----5:R0:W0:Y:S01]  /*0790*/  F2I.S64.TRUNC R50, R2 ;  /* 0x0000000200327311 */ /* 0x020022000020d900 */
[----:B------:R-:W-:Y:S05]  /*07a0*/  BRA `(.L_x_10567) ;  /* 0x0000000800b87947 */ /* 0x000fea0003800000 */
.L_x_10573:
[----:B------:R-:W5:Y:S02]  /*07b0*/  LDG.E.U16 R2, desc[UR36][R2.64] ;  /* 0x0000002402027981 */ /* 0x000f64000c1e1500 */
[----:B-----5:R-:W-:-:S06]  /*07c0*/  HADD2.F32 R50, -RZ, R2.H0_H0 ;  /* 0x20000002ff327230 */ /* 0x020fcc0000004100 */
[----:B------:R-:W0:Y:S01]  /*07d0*/  F2I.S64.TRUNC R50, R50 ;  /* 0x0000003200327311 */ /* 0x000e22000020d900 */
[----:B------:R-:W-:Y:S05]  /*07e0*/  BRA `(.L_x_10567) ;  /* 0x0000000800a87947 */ /* 0x000fea0003800000 */
.L_x_10572:
[----:B------:R-:W5:Y:S02]  /*07f0*/  LDG.E.64 R2, desc[UR36][R2.64] ;  /* 0x0000002402027981 */ /* 0x000f64000c1e1b00 */
[----:B-----5:R0:W0:Y:S01]  /*0800*/  F2I.S64.F64.TRUNC R50, R2 ;  /* 0x0000000200327311 */ /* 0x020022000030d900 */
[----:B------:R-:W-:Y:S05]  /*0810*/  BRA `(.L_x_10567) ;  /* 0x00000008009c7947 */ /* 0x000fea0003800000 */
.L_x_10562:
        /* <DEDUP_REMOVED lines=8> */
[----:B------:R-:W5:Y:S01]  /*08a0*/  LDG.E.U8 R2, desc[UR36][R2.64] ;  /* 0x0000002402027981 */ /* 0x000f62000c1e1100 */
[----:B------:R-:W-:Y:S01]  /*08b0*/  IMAD.MOV.U32 R51, RZ, RZ, RZ ;  /* 0x000000ffff337224 */ /* 0x000fe200078e00ff */
[----:B-----5:R-:W-:-:S04]  /*08c0*/  ISETP.NE.AND P0, PT, R2, RZ, PT ;  /* 0x000000ff0200720c */ /* 0x020fc80003f05270 */
[----:B------:R-:W-:Y:S01]  /*08d0*/  SEL R50, RZ, 0x1, !P0 ;  /* 0x00000001ff327807 */ /* 0x000fe20004000000 */
[----:B------:R-:W-:Y:S08]  /*08e0*/  BRA `(.L_x_10567) ;  /* 0x0000000800687947 */ /* 0x000ff00003800000 */
.L_x_10576:
[----:B------:R-:W5:Y:S02]  /*08f0*/  LDG.E.64 R2, desc[UR36][R2.64] ;  /* 0x0000002402027981 */ /* 0x000f64000c1e1b00 */
[----:B-----5:R0:W0:Y:S01]  /*0900*/  F2I.S64.F64.TRUNC R50, R2 ;  /* 0x0000000200327311 */ /* 0x020022000030d900 */
[----:B------:R-:W-:Y:S05]  /*0910*/  BRA `(.L_x_10567) ;  /* 0x00000008005c7947 */ /* 0x000fea0003800000 */
.L_x_10575:
[----:B------:R-:W-:-:S13]  /*0920*/  ISETP.NE.AND P0, PT, R0, 0xf, PT ;  /* 0x0000000f0000780c */ /* 0x000fda0003f05270 */
[----:B------:R-:W-:Y:S05]  /*0930*/  @!P0 BRA `(.L_x_10577) ;  /* 0x00000000009c8947 */ /* 0x000fea0003800000 */
[----:B------:R-:W-:-:S13]  /*0940*/  ISETP.NE.AND P0, PT, R0, 0x17, PT ;  /* 0x000000170000780c */ /* 0x000fda0003f05270 */
[----:B------:R-:W-:Y:S05]  /*0950*/  @!P0 BRA `(.L_x_10578) ;  /* 0x00000000005c8947 */ /* 0x000fea0003800000 */
[----:B------:R-:W-:-:S13]  /*0960*/  ISETP.NE.AND P0, PT, R0, 0x18, PT ;  /* 0x000000180000780c */ /* 0x000fda0003f05270 */
[----:B------:R-:W-:Y:S05]  /*0970*/  @P0 BRA `(.L_x_10566) ;  /* 0x0000000400ec0947 */ /* 0x000fea0003800000 */
[----:B------:R-:W5:Y:S01]  /*0980*/  LDG.E.U8 R0, desc[UR36][R2.64] ;  /* 0x0000002402007981 */ /* 0x000f62000c1e1100 */
[----:B------:R-:W-:Y:S02]  /*0990*/  IMAD.MOV.U32 R8, RZ, RZ, -0x800000 ;  /* 0xff800000ff087424 */ /* 0x000fe400078e00ff */
[----:B-----5:R-:W-:-:S05]  /*09a0*/  IMAD.SHL.U32 R0, R0, 0x1000000, RZ ;  /* 0x0100000000007824 */ /* 0x020fca00078e00ff */
        /* <DEDUP_REMOVED lines=18> */
.L_x_10578:
[----:B------:R-:W5:Y:S02]  /*0ad0*/  LDG.E.U8 R2, desc[UR36][R2.64] ;  /* 0x0000002402027981 */ /* 0x000f64000c1e1100 */
[C---:B-----5:R-:W-:Y:S02]  /*0ae0*/  IMAD.SHL.U32 R0, R2.reuse, 0x2000000, RZ ;  /* 0x0200000002007824 */ /* 0x060fe400078e00ff */
        /* <DEDUP_REMOVED lines=12> */
.L_x_10577:
[----:B------:R-:W5:Y:S02]  /*0bb0*/  LDG.E.U16 R50, desc[UR36][R2.64] ;  /* 0x0000002402327981 */ /* 0x000f64000c1e1500 */
[----:B-----5:R-:W-:-:S06]  /*0bc0*/  IMAD.U32 R50, R50, 0x10000, RZ ;  /* 0x0001000032327824 */ /* 0x020fcc00078e00ff */
[----:B------:R-:W0:Y:S01]  /*0bd0*/  F2I.S64.TRUNC R50, R50 ;  /* 0x0000003200327311 */ /* 0x000e22000020d900 */
[----:B------:R-:W-:Y:S05]  /*0be0*/  BRA `(.L_x_10567) ;  /* 0x0000000400a87947 */ /* 0x000fea0003800000 */
.L_x_10574:
        /* <DEDUP_REMOVED lines=11> */
.L_x_10581:
[----:B------:R-:W5:Y:S01]  /*0ca0*/  LDG.E.U8 R2, desc[UR36][R2.64] ;  /* 0x0000002402027981 */ /* 0x000f62000c1e1100 */
[----:B------:R-:W-:Y:S01]  /*0cb0*/  BSSY B0, `(.L_x_10582) ;  /* 0x0000018000007945 */ /* 0x000fe20003800000 */
[----:B------:R-:W-:Y:S01]  /*0cc0*/  IMAD.MOV.U32 R50, RZ, RZ, RZ ;  /* 0x000000ffff327224 */ /* 0x000fe200078e00ff */
[----:B-----5:R-:W-:-:S13]  /*0cd0*/  ISETP.NE.AND P0, PT, R2, RZ, PT ;  /* 0x000000ff0200720c */ /* 0x020fda0003f05270 */
        /* <DEDUP_REMOVED lines=17> */
.L_x_10585:
[----:B------:R-:W-:Y:S05]  /*0df0*/  BSYNC B1 ;  /* 0x0000000000017941 */ /* 0x000fea0003800000 */
.L_x_10584:
[----:B------:R-:W-:Y:S01]  /*0e00*/  IMAD.SHL.U32 R2, R2, 0x100000, RZ ;  /* 0x0010000002027824 */ /* 0x000fe200078e00ff */
[----:B------:R-:W-:-:S04]  /*0e10*/  LEA R3, R0, 0x3b800000, 0x17 ;  /* 0x3b80000000037811 */ /* 0x000fc800078eb8ff */
[----:B------:R-:W-:-:S07]  /*0e20*/  LOP3.LUT R50, R3, R2, R50, 0xfe, !PT ;  /* 0x0000000203327212 */ /* 0x000fce00078efe32 */
.L_x_10583:
[----:B------:R-:W-:Y:S05]  /*0e30*/  BSYNC B0 ;  /* 0x0000000000007941 */ /* 0x000fea0003800000 */
.L_x_10582:
[----:B------:R-:W0:Y:S01]  /*0e40*/  F2I.S64.TRUNC R50, R50 ;  /* 0x0000003200327311 */ /* 0x000e22000020d900 */
[----:B------:R-:W-:Y:S05]  /*0e50*/  BRA `(.L_x_10567) ;  /* 0x00000004000c7947 */ /* 0x000fea0003800000 */
.L_x_10580:
        /* <DEDUP_REMOVED lines=21> */
.L_x_10589:
[----:B------:R-:W-:Y:S05]  /*0fb0*/  BSYNC B1 ;  /* 0x0000000000017941 */ /* 0x000fea0003800000 */
.L_x_10588:
[----:B------:R-:W-:Y:S01]  /*0fc0*/  IMAD.SHL.U32 R2, R2, 0x200000, RZ ;  /* 0x0020000002027824 */ /* 0x000fe200078e00ff */
[----:B------:R-:W-:-:S04]  /*0fd0*/  LEA R3, R0, 0x37800000, 0x17 ;  /* 0x3780000000037811 */ /* 0x000fc800078eb8ff */
[----:B------:R-:W-:-:S07]  /*0fe0*/  LOP3.LUT R50, R3, R2, R50, 0xfe, !PT ;  /* 0x0000000203327212 */ /* 0x000fce00078efe32 */
.L_x_10587:
[----:B------:R-:W-:Y:S05]  /*0ff0*/  BSYNC B0 ;  /* 0x0000000000007941 */ /* 0x000fea0003800000 */
.L_x_10586:
[----:B------:R-:W0:Y:S01]  /*1000*/  F2I.S64.TRUNC R50, R50 ;  /* 0x0000003200327311 */ /* 0x000e22000020d900 */
[----:B------:R-:W-:Y:S05]  /*1010*/  BRA `(.L_x_10567) ;  /* 0x00000000009c7947 */ /* 0x000fea0003800000 */
.L_x_10579:
[----:B------:R-:W-:-:S13]  /*1020*/  ISETP.NE.AND P0, PT, R0, 0x1c, PT ;  /* 0x0000001c0000780c */ /* 0x000fda0003f05270 */
[----:B------:R-:W-:Y:S05]  /*1030*/  @!P0 BRA `(.L_x_10590) ;  /* 0x00000000008c8947 */ /* 0x000fea0003800000 */
[----:B------:R-:W-:-:S13]  /*1040*/  ISETP.NE.AND P0, PT, R0, 0x1d, PT ;  /* 0x0000001d0000780c */ /* 0x000fda0003f05270 */
[----:B------:R-:W-:Y:S05]  /*1050*/  @!P0 BRA `(.L_x_10591) ;  /* 0x00000000007c8947 */ /* 0x000fea0003800000 */
[----:B------:R-:W-:-:S13]  /*1060*/  ISETP.NE.AND P0, PT, R0, 0x2c, PT ;  /* 0x0000002c0000780c */ /* 0x000fda0003f05270 */
[----:B------:R-:W-:Y:S05]  /*1070*/  @P0 BRA `(.L_x_10566) ;  /* 0x00000000002c0947 */ /* 0x000fea0003800000 */
[----:B------:R-:W5:Y:S01]  /*1080*/  LDG.E.U8 R2, desc[UR36][R2.64] ;  /* 0x0000002402027981 */ /* 0x000f62000c1e1100 */
[----:B------:R-:W-:Y:S01]  /*1090*/  BSSY B0, `(.L_x_10592) ;  /* 0x0000007000007945 */ /* 0x000fe20003800000 */
[----:B------:R-:W-:Y:S01]  /*10a0*/  IMAD.MOV.U32 R50, RZ, RZ, 0x400000 ;  /* 0x00400000ff327424 */ /* 0x000fe200078e00ff */
[----:B-----5:R-:W-:-:S13]  /*10b0*/  ISETP.NE.AND P0, PT, R2, RZ, PT ;  /* 0x000000ff0200720c */ /* 0x020fda0003f05270 */
[----:B------:R-:W-:Y:S05]  /*10c0*/  @!P0 BRA `(.L_x_10593) ;  /* 0x00000000000c8947 */ /* 0x000fea0003800000 */
[----:B------:R-:W-:-:S13]  /*10d0*/  ISETP.NE.AND P0, PT, R2, 0xff, PT ;  /* 0x000000ff0200780c */ /* 0x000fda0003f05270 */
[----:B------:R-:W-:Y:S02]  /*10e0*/  @!P0 IMAD.MOV.U32 R50, RZ, RZ, 0x7f800001 ;  /* 0x7f800001ff328424 */ /* 0x000fe400078e00ff */
[----:B------:R-:W-:-:S07]  /*10f0*/  @P0 IMAD.SHL.U32 R50, R2, 0x800000, RZ ;  /* 0x0080000002320824 */ /* 0x000fce00078e00ff */
.L_x_10593:
[----:B------:R-:W-:Y:S05]  /*1100*/  BSYNC B0 ;  /* 0x0000000000007941 */ /* 0x000fea0003800000 */
.L_x_10592:
[----:B------:R-:W0:Y:S01]  /*1110*/  F2I.S64.TRUNC R50, R50 ;  /* 0x0000003200327311 */ /* 0x000e22000020d900 */
[----:B------:R-:W-:Y:S05]  /*1120*/  BRA `(.L_x_10567) ;  /* 0x0000000000587947 */ /* 0x000fea0003800000 */
.L_x_10566:
        /* <DEDUP_REMOVED lines=15> */
[----:B01234-:R-:W-:Y:S05]  /*1220*/  CALL.ABS.NOINC R2 ;  /* 0x0000000002007343 */ /* 0x01ffea0003c00000 */
.L_x_10594:
[----:B------:R-:W-:Y:S01]  /*1230*/  CS2R R50, SRZ ;  /* 0x0000000000327805 */ /* 0x000fe2000001ff00 */
[----:B------:R-:W-:Y:S06]  /*1240*/  BRA `(.L_x_10567) ;  /* 0x0000000000107947 */ /* 0x000fec0003800000 */
.L_x_10591:
[----:B------:R0:W5:Y:S01]  /*1250*/  LDG.E.64 R50, desc[UR36][R2.64] ;  /* 0x0000002402327981 */ /* 0x000162000c1e1b00 */
[----:B------:R-:W-:Y:S05]  /*1260*/  BRA `(.L_x_10567) ;  /* 0x0000000000087947 */ /* 0x000fea0003800000 */
.L_x_10590:
[----:B------:R0:W5:Y:S01]  /*1270*/  LDG.E R50, desc[UR36][R2.64] ;  /* 0x0000002402327981 */ /* 0x000162000c1e1900 */
[----:B------:R-:W-:-:S07]  /*1280*/  IMAD.MOV.U32 R51, RZ, RZ, RZ ;  /* 0x000000ffff337224 */ /* 0x000fce00078e00ff */
.L_x_10567:
[----:B0-----:R-:W0:Y:S01]  /*1290*/  LDC.64 R2, c[0x0][0x2d8] ;  /* 0x0000b600ff027b82 */ /* 0x001e220000000a00 */
        /* <DEDUP_REMOVED lines=18> */
.L_x_10598:
[----:B------:R0:W5:Y:S01]  /*13c0*/  LDG.E.U8 R48, desc[UR36][R2.64] ;  /* 0x0000002402307981 */ /* 0x000162000c1e1100 */
[----:B------:R-:W-:Y:S01]  /*13d0*/  IMAD.MOV.U32 R49, RZ, RZ, RZ ;  /* 0x000000ffff317224 */ /* 0x000fe200078e00ff */
[----:B------:R-:W-:Y:S06]  /*13e0*/  BRA `(.L_x_10600) ;  /* 0x0000000c00487947 */ /* 0x000fec0003800000 */
.L_x_10597:
        /* <DEDUP_REMOVED lines=8> */
.L_x_10602:
[----:B------:R-:W2:Y:S02]  /*1470*/  LDG.E R48, desc[UR36][R2.64] ;  /* 0x0000002402307981 */ /* 0x000ea4000c1e1900 */
[----:B--2---:R-:W-:Y:S01]  /*1480*/  SHF.R.S32.HI R49, RZ, 0x1f, R48 ;  /* 0x0000001fff317819 */ /* 0x004fe20000011430 */
[----:B------:R-:W-:Y:S06]  /*1490*/  BRA `(.L_x_10600) ;  /* 0x0000000c001c7947 */ /* 0x000fec0003800000 */
.L_x_10601:
[----:B------:R-:W2:Y:S02]  /*14a0*/  LDG.E.S16 R48, desc[UR36][R2.64] ;  /* 0x0000002402307981 */ /* 0x000ea4000c1e1700 */
[----:B--2---:R-:W-:Y:S01]  /*14b0*/  SHF.R.S32.HI R49, RZ, 0x1f, R48 ;  /* 0x0000001fff317819 */ /* 0x004fe20000011430 */
[----:B------:R-:W-:Y:S06]  /*14c0*/  BRA `(.L_x_10600) ;  /* 0x0000000c00107947 */ /* 0x000fec0003800000 */
.L_x_10596:
        /* <DEDUP_REMOVED lines=9> */
.L_x_10604:
[----:B------:R-:W2:Y:S02]  /*1560*/  LDG.E.U16 R2, desc[UR36][R2.64] ;  /* 0x0000002402027981 */ /* 0x000ea4000c1e1500 */
[----:B--2---:R-:W-:-:S06]  /*1570*/  HADD2.F32 R48, -RZ, R2.H0_H0 ;  /* 0x20000002ff307230 */ /* 0x004fcc0000004100 */
[----:B------:R-:W0:Y:S01]  /*1580*/  F2I.S64.TRUNC R48, R48 ;  /* 0x0000003000307311 */ /* 0x000e22000020d900 */
[----:B------:R-:W-:Y:S05]  /*1590*/  BRA `(.L_x_10600) ;  /* 0x0000000800dc7947 */ /* 0x000fea0003800000 */
.L_x_10603:
        /* <DEDUP_REMOVED lines=9> */
.L_x_10606:
[----:B------:R-:W2:Y:S02]  /*1630*/  LDG.E.U16 R2, desc[UR36][R2.64] ;  /* 0x0000002402027981 */ /* 0x000ea4000c1e1500 */
[----:B--2---:R-:W-:-:S06]  /*1640*/  HADD2.F32 R48, -RZ, R2.H0_H0 ;  /* 0x20000002ff307230 */ /* 0x004fcc0000004100 */
[----:B------:R-:W0:Y:S01]  /*1650*/  F2I.S64.TRUNC R48, R48 ;  /* 0x0000003000307311 */ /* 0x000e22000020d900 */
[----:B------:R-:W-:Y:S05]  /*1660*/  BRA `(.L_x_10600) ;  /* 0x0000000800a87947 */ /* 0x000fea0003800000 */
.L_x_10605:
[----:B------:R-:W2:Y:S02]  /*1670*/  LDG.E.64 R2, desc[UR36][R2.64] ;  /* 0x0000002402027981 */ /* 0x000ea4000c1e1b00 */
[----:B--2---:R0:W2:Y:S01]  /*1680*/  F2I.S64.F64.TRUNC R48, R2 ;  /* 0x0000000200307311 */ /* 0x0040a2000030d900 */
[----:B------:R-:W-:Y:S05]  /*1690*/  BRA `(.L_x_10600) ;  /* 0x00000008009c7947 */ /* 0x000fea0003800000 */
.L_x_10595:
        /* <DEDUP_REMOVED lines=13> */
.L_x_10609:
[----:B------:R-:W2:Y:S02]  /*1770*/  LDG.E.64 R2, desc[UR36][R2.64] ;  /* 0x0000002402027981 */ /* 0x000ea4000c1e1b00 */
[----:B--2---:R0:W2:Y:S01]  /*1780*/  F2I.S64.F64.TRUNC R48, R2 ;  /* 0x0000000200307311 */ /* 0x0040a2000030d900 */
[----:B------:R-:W-:Y:S05]  /*1790*/  BRA `(.L_x_10600) ;  /* 0x00000008005c7947 */ /* 0x000fea0003800000 */
.L_x_10608:
        /* <DEDUP_REMOVED lines=27> */
.L_x_10611:
        /* <DEDUP_REMOVED lines=14> */
.L_x_10610:
[----:B------:R-:W2:Y:S02]  /*1a30*/  LDG.E.U16 R48, desc[UR36][R2.64] ;  /* 0x0000002402307981 */ /* 0x000ea4000c1e1500 */
[----:B--2---:R-:W-:-:S06]  /*1a40*/  IMAD.U32 R48, R48, 0x10000, RZ ;  /* 0x0001000030307824 */ /* 0x004fcc00078e00ff */
[----:B------:R-:W0:Y:S01]  /*1a50*/  F2I.S64.TRUNC R48, R48 ;  /* 0x0000003000307311 */ /* 0x000e22000020d900 */
[----:B------:R-:W-:Y:S05]  /*1a60*/  BRA `(.L_x_10600) ;  /* 0x0000000400a87947 */ /* 0x000fea0003800000 */
.L_x_10607:
        /* <DEDUP_REMOVED lines=11> */
.L_x_10614:
        /* <DEDUP_REMOVED lines=21> */
.L_x_10618:
[----:B------:R-:W-:Y:S05]  /*1c70*/  BSYNC B1 ;  /* 0x0000000000017941 */ /* 0x000fea0003800000 */
.L_x_10617:
[----:B------:R-:W-:Y:S01]  /*1c80*/  IMAD.SHL.U32 R2, R2, 0x100000, RZ ;  /* 0x0010000002027824 */ /* 0x000fe200078e00ff */
[----:B------:R-:W-:-:S04]  /*1c90*/  LEA R3, R0, 0x3b800000, 0x17 ;  /* 0x3b80000000037811 */ /* 0x000fc800078eb8ff */
[----:B------:R-:W-:-:S07]  /*1ca0*/  LOP3.LUT R48, R3, R2, R48, 0xfe, !PT ;  /* 0x0000000203307212 */ /* 0x000fce00078efe30 */
.L_x_10616:
[----:B------:R-:W-:Y:S05]  /*1cb0*/  BSYNC B0 ;  /* 0x0000000000007941 */ /* 0x000fea0003800000 */
.L_x_10615:
[----:B------:R-:W0:Y:S01]  /*1cc0*/  F2I.S64.TRUNC R48, R48 ;  /* 0x0000003000307311 */ /* 0x000e22000020d900 */
[----:B------:R-:W-:Y:S05]  /*1cd0*/  BRA `(.L_x_10600) ;  /* 0x00000004000c7947 */ /* 0x000fea0003800000 */
.L_x_10613:
        /* <DEDUP_REMOVED lines=21> */
.L_x_10622:
[----:B------:R-:W-:Y:S05]  /*1e30*/  BSYNC B1 ;  /* 0x0000000000017941 */ /* 0x000fea0003800000 */
.L_x_10621:
[----:B------:R-:W-:Y:S01]  /*1e40*/  IMAD.SHL.U32 R2, R2, 0x200000, RZ ;  /* 0x0020000002027824 */ /* 0x000fe200078e00ff */
[----:B------:R-:W-:-:S04]  /*1e50*/  LEA R3, R0, 0x37800000, 0x17 ;  /* 0x3780000000037811 */ /* 0x000fc800078eb8ff */
[----:B------:R-:W-:-:S07]  /*1e60*/  LOP3.LUT R48, R3, R2, R48, 0xfe, !PT ;  /* 0x0000000203307212 */ /* 0x000fce00078efe30 */
.L_x_10620:
[----:B------:R-:W-:Y:S05]  /*1e70*/  BSYNC B0 ;  /* 0x0000000000007941 */ /* 0x000fea0003800000 */
.L_x_10619:
[----:B------:R-:W0:Y:S01]  /*1e80*/  F2I.S64.TRUNC R48, R48 ;  /* 0x0000003000307311 */ /* 0x000e22000020d900 */
[----:B------:R-:W-:Y:S05]  /*1e90*/  BRA `(.L_x_10600) ;  /* 0x00000000009c7947 */ /* 0x000fea0003800000 */
.L_x_10612:
        /* <DEDUP_REMOVED lines=14> */
.L_x_10626:
[----:B------:R-:W-:Y:S05]  /*1f80*/  BSYNC B0 ;  /* 0x0000000000007941 */ /* 0x000fea0003800000 */
.L_x_10625:
[----:B------:R-:W0:Y:S01]  /*1f90*/  F2I.S64.TRUNC R48, R48 ;  /* 0x0000003000307311 */ /* 0x000e22000020d900 */
[----:B------:R-:W-:Y:S05]  /*1fa0*/  BRA `(.L_x_10600) ;  /* 0x0000000000587947 */ /* 0x000fea0003800000 */
.L_x_10599:
        /* <DEDUP_REMOVED lines=16> */
.L_x_10627:
[----:B------:R-:W-:Y:S01]  /*20b0*/  CS2R R48, SRZ ;  /* 0x0000000000307805 */ /* 0x000fe2000001ff00 */
[----:B------:R-:W-:Y:S06]  /*20c0*/  BRA `(.L_x_10600) ;  /* 0x0000000000107947 */ /* 0x000fec0003800000 */
.L_x_10624:
[----:B------:R0:W5:Y:S01]  /*20d0*/  LDG.E.64 R48, desc[UR36][R2.64] ;  /* 0x0000002402307981 */ /* 0x000162000c1e1b00 */
[----:B------:R-:W-:Y:S05]  /*20e0*/  BRA `(.L_x_10600) ;  /* 0x0000000000087947 */ /* 0x000fea0003800000 */
.L_x_10623:
[----:B------:R0:W5:Y:S01]  /*20f0*/  LDG.E R48, desc[UR36][R2.64] ;  /* 0x0000002402307981 */ /* 0x000162000c1e1900 */
[----:B------:R-:W-:-:S07]  /*2100*/  IMAD.MOV.U32 R49, RZ, RZ, RZ ;  /* 0x000000ffff317224 */ /* 0x000fce00078e00ff */
.L_x_10600:
[----:B0-2---:R-:W0:Y:S01]  /*2110*/  LDC.64 R2, c[0x0][0x2e0] ;  /* 0x0000b800ff027b82 */ /* 0x005e220000000a00 */
        /* <DEDUP_REMOVED lines=18> */
.L_x_10631:
[----:B------:R0:W5:Y:S01]  /*2240*/  LDG.E.U8 R32, desc[UR36][R2.64] ;  /* 0x0000002402207981 */ /* 0x000162000c1e1100 */
[----:B------:R-:W-:Y:S01]  /*2250*/  IMAD.MOV.U32 R33, RZ, RZ, RZ ;  /* 0x000000ffff217224 */ /* 0x000fe200078e00ff */
[----:B------:R-:W-:Y:S06]  /*2260*/  BRA `(.L_x_10633) ;  /* 0x0000000c00487947 */ /* 0x000fec0003800000 */
.L_x_10630:
        /* <DEDUP_REMOVED lines=8> */
.L_x_10635:
[----:B------:R-:W2:Y:S02]  /*22f0*/  LDG.E R32, desc[UR36][R2.64] ;  /* 0x0000002402207981 */ /* 0x000ea4000c1e1900 */
[----:B--2---:R-:W-:Y:S01]  /*2300*/  SHF.R.S32.HI R33, RZ, 0x1f, R32 ;  /* 0x0000001fff217819 */ /* 0x004fe20000011420 */
[----:B------:R-:W-:Y:S06]  /*2310*/  BRA `(.L_x_10633) ;  /* 0x0000000c001c7947 */ /* 0x000fec0003800000 */
.L_x_10634:
[----:B------:R-:W2:Y:S02]  /*2320*/  LDG.E.S16 R32, desc[UR36][R2.64] ;  /* 0x0000002402207981 */ /* 0x000ea4000c1e1700 */
[----:B--2---:R-:W-:Y:S01]  /*2330*/  SHF.R.S32.HI R33, RZ, 0x1f, R32 ;  /* 0x0000001fff217819 */ /* 0x004fe20000011420 */
[----:B------:R-:W-:Y:S06]  /*2340*/  BRA `(.L_x_10633) ;  /* 0x0000000c00107947 */ /* 0x000fec0003800000 */
.L_x_10629:
        /* <DEDUP_REMOVED lines=9> */
.L_x_10637:
[----:B------:R-:W2:Y:S02]  /*23e0*/  LDG.E.U16 R2, desc[UR36][R2.64] ;  /* 0x0000002402027981 */ /* 0x000ea4000c1e1500 */
[----:B--2---:R-:W-:-:S06]  /*23f0*/  HADD2.F32 R32, -RZ, R2.H0_H0 ;  /* 0x20000002ff207230 */ /* 0x004fcc0000004100 */
[----:B------:R-:W0:Y:S01]  /*2400*/  F2I.S64.TRUNC R32, R32 ;  /* 0x0000002000207311 */ /* 0x000e22000020d900 */
[----:B------:R-:W-:Y:S05]  /*2410*/  BRA `(.L_x_10633) ;  /* 0x0000000800dc7947 */ /* 0x000fea0003800000 */
.L_x_10636:
        /* <DEDUP_REMOVED lines=9> */
.L_x_10639:
[----:B------:R-:W2:Y:S02]  /*24b0*/  LDG.E.U16 R2, desc[UR36][R2.64] ;  /* 0x0000002402027981 */ /* 0x000ea4000c1e1500 */
[----:B--2---:R-:W-:-:S06]  /*24c0*/  HADD2.F32 R32, -RZ, R2.H0_H0 ;  /* 0x20000002ff207230 */ /* 0x004fcc0000004100 */
[----:B------:R-:W0:Y:S01]  /*24d0*/  F2I.S64.TRUNC R32, R32 ;  /* 0x0000002000207311 */ /* 0x000e22000020d900 */
[----:B------:R-:W-:Y:S05]  /*24e0*/  BRA `(.L_x_10633) ;  /* 0x0000000800a87947 */ /* 0x000fea0003800000 */
.L_x_10638:
[----:B------:R-:W2:Y:S02]  /*24f0*/  LDG.E.64 R2, desc[UR36][R2.64] ;  /* 0x0000002402027981 */ /* 0x000ea4000c1e1b00 */
[----:B--2---:R0:W1:Y:S01]  /*2500*/  F2I.S64.F64.TRUNC R32, R2 ;  /* 0x0000000200207311 */ /* 0x004062000030d900 */
[----:B------:R-:W-:Y:S05]  /*2510*/  BRA `(.L_x_10633) ;  /* 0x00000008009c7947 */ /* 0x000fea0003800000 */
.L_x_10628:
        /* <DEDUP_REMOVED lines=13> */
.L_x_10642:
[----:B------:R-:W2:Y:S02]  /*25f0*/  LDG.E.64 R2, desc[UR36][R2.64] ;  /* 0x0000002402027981 */ /* 0x000ea4000c1e1b00 */
[----:B--2---:R0:W1:Y:S01]  /*2600*/  F2I.S64.F64.TRUNC R32, R2 ;  /* 0x0000000200207311 */ /* 0x004062000030d900 */
[----:B------:R-:W-:Y:S05]  /*2610*/  BRA `(.L_x_10633) ;  /* 0x00000008005c7947 */ /* 0x000fea0003800000 */
.L_x_10641:
        /* <DEDUP_REMOVED lines=27> */
.L_x_10644:
        /* <DEDUP_REMOVED lines=14> */
.L_x_10643:
[----:B------:R-:W2:Y:S02]  /*28b0*/  LDG.E.U16 R32, desc[UR36][R2.64] ;  /* 0x0000002402207981 */ /* 0x000ea4000c1e1500 */
[----:B--2---:R-:W-:-:S06]  /*28c0*/  IMAD.U32 R32, R32, 0x10000, RZ ;  /* 0x0001000020207824 */ /* 0x004fcc00078e00ff */
[----:B------:R-:W0:Y:S01]  /*28d0*/  F2I.S64.TRUNC R32, R32 ;  /* 0x0000002000207311 */ /* 0x000e22000020d900 */
[----:B------:R-:W-:Y:S05]  /*28e0*/  BRA `(.L_x_10633) ;  /* 0x0000000400a87947 */ /* 0x000fea0003800000 */
.L_x_10640:
        /* <DEDUP_REMOVED lines=11> */
.L_x_10647:
        /* <DEDUP_REMOVED lines=21> */
.L_x_10651:
[----:B------:R-:W-:Y:S05]  /*2af0*/  BSYNC B1 ;  /* 0x0000000000017941 */ /* 0x000fea0003800000 */
.L_x_10650:
[----:B------:R-:W-:Y:S01]  /*2b00*/  IMAD.SHL.U32 R2, R2, 0x100000, RZ ;  /* 0x0010000002027824 */ /* 0x000fe200078e00ff */
[----:B------:R-:W-:-:S04]  /*2b10*/  LEA R3, R0, 0x3b800000, 0x17 ;  /* 0x3b80000000037811 */ /* 0x000fc800078eb8ff */
[----:B------:R-:W-:-:S07]  /*2b20*/  LOP3.LUT R32, R3, R2, R32, 0xfe, !PT ;  /* 0x0000000203207212 */ /* 0x000fce00078efe20 */
.L_x_10649:
[----:B------:R-:W-:Y:S05]  /*2b30*/  BSYNC B0 ;  /* 0x0000000000007941 */ /* 0x000fea0003800000 */
.L_x_10648:
[----:B------:R-:W0:Y:S01]  /*2b40*/  F2I.S64.TRUNC R32, R32 ;  /* 0x0000002000207311 */ /* 0x000e22000020d900 */
[----:B------:R-:W-:Y:S05]  /*2b50*/  BRA `(.L_x_10633) ;  /* 0x00000004000c7947 */ /* 0x000fea0003800000 */
.L_x_10646:
        /* <DEDUP_REMOVED lines=21> */
.L_x_10655:
[----:B------:R-:W-:Y:S05]  /*2cb0*/  BSYNC B1 ;  /* 0x0000000000017941 */ /* 0x000fea0003800000 */
.L_x_10654:
[----:B------:R-:W-:Y:S01]  /*2cc0*/  IMAD.SHL.U32 R2, R2, 0x200000, RZ ;  /* 0x0020000002027824 */ /* 0x000fe200078e00ff */
[----:B------:R-:W-:-:S04]  /*2cd0*/  LEA R3, R0, 0x37800000, 0x17 ;  /* 0x3780000000037811 */ /* 0x000fc800078eb8ff */
[----:B------:R-:W-:-:S07]  /*2ce0*/  LOP3.LUT R32, R3, R2, R32, 0xfe, !PT ;  /* 0x0000000203207212 */ /* 0x000fce00078efe20 */
.L_x_10653:
[----:B------:R-:W-:Y:S05]  /*2cf0*/  BSYNC B0 ;  /* 0x0000000000007941 */ /* 0x000fea0003800000 */
.L_x_10652:
[----:B------:R-:W0:Y:S01]  /*2d00*/  F2I.S64.TRUNC R32, R32 ;  /* 0x0000002000207311 */ /* 0x000e22000020d900 */
[----:B------:R-:W-:Y:S05]  /*2d10*/  BRA `(.L_x_10633) ;  /* 0x00000000009c7947 */ /* 0x000fea0003800000 */
.L_x_10645:
        /* <DEDUP_REMOVED lines=14> */
.L_x_10659:
[----:B------:R-:W-:Y:S05]  /*2e00*/  BSYNC B0 ;  /* 0x0000000000007941 */ /* 0x000fea0003800000 */
.L_x_10658:
[----:B------:R-:W0:Y:S01]  /*2e10*/  F2I.S64.TRUNC R32, R32 ;  /* 0x0000002000207311 */ /* 0x000e22000020d900 */
[----:B------:R-:W-:Y:S05]  /*2e20*/  BRA `(.L_x_10633) ;  /* 0x0000000000587947 */ /* 0x000fea0003800000 */
.L_x_10632:
        /* <DEDUP_REMOVED lines=16> */
.L_x_10660:
[----:B------:R-:W-:Y:S01]  /*2f30*/  CS2R R32, SRZ ;  /* 0x0000000000207805 */ /* 0x000fe2000001ff00 */
[----:B------:R-:W-:Y:S06]  /*2f40*/  BRA `(.L_x_10633) ;  /* 0x0000000000107947 */ /* 0x000fec0003800000 */
.L_x_10657:
[----:B------:R0:W5:Y:S01]  /*2f50*/  LDG.E.64 R32, desc[UR36][R2.64] ;  /* 0x0000002402207981 */ /* 0x000162000c1e1b00 */
[----:B------:R-:W-:Y:S05]  /*2f60*/  BRA `(.L_x_10633) ;  /* 0x0000000000087947 */ /* 0x000fea0003800000 */
.L_x_10656:
[----:B------:R0:W5:Y:S01]  /*2f70*/  LDG.E R32, desc[UR36][R2.64] ;  /* 0x0000002402207981 */ /* 0x000162000c1e1900 */
[----:B------:R-:W-:-:S07]  /*2f80*/  IMAD.MOV.U32 R33, RZ, RZ, RZ ;  /* 0x000000ffff217224 */ /* 0x000fce00078e00ff */
.L_x_10633:
[----:B01----:R-:W0:Y:S01]  /*2f90*/  LDC.64 R2, c[0x0][0x2e8] ;  /* 0x0000ba00ff027b82 */ /* 0x003e220000000a00 */
        /* <DEDUP_REMOVED lines=18> */
.L_x_10664:
[----:B------:R0:W5:Y:S01]  /*30c0*/  LDG.E.U8 R30, desc[UR36][R2.64] ;  /* 0x00000024021e7981 */ /* 0x000162000c1e1100 */
[----:B------:R-:W-:Y:S01]  /*30d0*/  IMAD.MOV.U32 R31, RZ, RZ, RZ ;  /* 0x000000ffff1f7224 */ /* 0x000fe200078e00ff */
[----:B------:R-:W-:Y:S06]  /*30e0*/  BRA `(.L_x_10666) ;  /* 0x0000000c00487947 */ /* 0x000fec0003800000 */
.L_x_10663:
        /* <DEDUP_REMOVED lines=8> */
.L_x_10668:
[----:B------:R-:W3:Y:S02]  /*3170*/  LDG.E R30, desc[UR36][R2.64] ;  /* 0x00000024021e7981 */ /* 0x000ee4000c1e1900 */
[----:B---3--:R-:W-:Y:S01]  /*3180*/  SHF.R.S32.HI R31, RZ, 0x1f, R30 ;  /* 0x0000001fff1f7819 */ /* 0x008fe2000001141e */
[----:B------:R-:W-:Y:S06]  /*3190*/  BRA `(.L_x_10666) ;  /* 0x0000000c001c7947 */ /* 0x000fec0003800000 */
.L_x_10667:
[----:B------:R-:W3:Y:S02]  /*31a0*/  LDG.E.S16 R30, desc[UR36][R2.64] ;  /* 0x00000024021e7981 */ /* 0x000ee4000c1e1700 */
[----:B---3--:R-:W-:Y:S01]  /*31b0*/  SHF.R.S32.HI R31, RZ, 0x1f, R30 ;  /* 0x0000001fff1f7819 */ /* 0x008fe2000001141e */
[----:B------:R-:W-:Y:S06]  /*31c0*/  BRA `(.L_x_10666) ;  /* 0x0000000c00107947 */ /* 0x000fec0003800000 */
.L_x_10662:
        /* <DEDUP_REMOVED lines=9> */
.L_x_10670:
[----:B------:R-:W3:Y:S02]  /*3260*/  LDG.E.U16 R2, desc[UR36][R2.64] ;  /* 0x0000002402027981 */ /* 0x000ee4000c1e1500 */
[----:B---3--:R-:W-:-:S06]  /*3270*/  HADD2.F32 R30, -RZ, R2.H0_H0 ;  /* 0x20000002ff1e7230 */ /* 0x008fcc0000004100 */
[----:B------:R-:W0:Y:S01]  /*3280*/  F2I.S64.TRUNC R30, R30 ;  /* 0x0000001e001e7311 */ /* 0x000e22000020d900 */
[----:B------:R-:W-:Y:S05]  /*3290*/  BRA `(.L_x_10666) ;  /* 0x0000000800dc7947 */ /* 0x000fea0003800000 */
.L_x_10669:
        /* <DEDUP_REMOVED lines=9> */
.L_x_10672:
[----:B------:R-:W3:Y:S02]  /*3330*/  LDG.E.U16 R2, desc[UR36][R2.64] ;  /* 0x0000002402027981 */ /* 0x000ee4000c1e1500 */
[----:B---3--:R-:W-:-:S06]  /*3340*/  HADD2.F32 R30, -RZ, R2.H0_H0 ;  /* 0x20000002ff1e7230 */ /* 0x008fcc0000004100 */
[----:B------:R-:W0:Y:S01]  /*3350*/  F2I.S64.TRUNC R30, R30 ;  /* 0x0000001e001e7311 */ /* 0x000e22000020d900 */
[----:B------:R-:W-:Y:S05]  /*3360*/  BRA `(.L_x_10666) ;  /* 0x0000000800a87947 */ /* 0x000fea0003800000 */
.L_x_10671:
[----:B------:R-:W3:Y:S02]  /*3370*/  LDG.E.64 R2, desc[UR36][R2.64] ;  /* 0x0000002402027981 */ /* 0x000ee4000c1e1b00 */
[----:B---3--:R0:W1:Y:S01]  /*3380*/  F2I.S64.F64.TRUNC R30, R2 ;  /* 0x00000002001e7311 */ /* 0x008062000030d900 */
[----:B------:R-:W-:Y:S05]  /*3390*/  BRA `(.L_x_10666) ;  /* 0x00000008009c7947 */ /* 0x000fea0003800000 */
.L_x_10661:
        /* <DEDUP_REMOVED lines=13> */
.L_x_10675:
[----:B------:R-:W3:Y:S02]  /*3470*/  LDG.E.64 R2, desc[UR36][R2.64] ;  /* 0x0000002402027981 */ /* 0x000ee4000c1e1b00 */
[----:B---3--:R0:W1:Y:S01]  /*3480*/  F2I.S64.F64.TRUNC R30, R2 ;  /* 0x00000002001e7311 */ /* 0x008062000030d900 */
[----:B------:R-:W-:Y:S05]  /*3490*/  BRA `(.L_x_10666) ;  /* 0x00000008005c7947 */ /* 0x000fea0003800000 */
.L_x_10674:
        /* <DEDUP_REMOVED lines=27> */
.L_x_10677:
        /* <DEDUP_REMOVED lines=14> */
.L_x_10676:
[----:B------:R-:W3:Y:S02]  /*3730*/  LDG.E.U16 R30, desc[UR36][R2.64] ;  /* 0x00000024021e7981 */ /* 0x000ee4000c1e1500 */
[----:B---3--:R-:W-:-:S06]  /*3740*/  IMAD.U32 R30, R30, 0x10000, RZ ;  /* 0x000100001e1e7824 */ /* 0x008fcc00078e00ff */
[----:B------:R-:W0:Y:S01]  /*3750*/  F2I.S64.TRUNC R30, R30 ;  /* 0x0000001e001e7311 */ /* 0x000e22000020d900 */
[----:B------:R-:W-:Y:S05]  /*3760*/  BRA `(.L_x_10666) ;  /* 0x0000000400a87947 */ /* 0x000fea0003800000 */
.L_x_10673:
        /* <DEDUP_REMOVED lines=11> */
.L_x_10680:
        /* <DEDUP_REMOVED lines=21> */
.L_x_10684:
[----:B------:R-:W-:Y:S05]  /*3970*/  BSYNC B1 ;  /* 0x0000000000017941 */ /* 0x000fea0003800000 */
.L_x_10683:
[----:B------:R-:W-:Y:S01]  /*3980*/  IMAD.SHL.U32 R2, R2, 0x100000, RZ ;  /* 0x0010000002027824 */ /* 0x000fe200078e00ff */
[----:B------:R-:W-:-:S04]  /*3990*/  LEA R3, R0, 0x3b800000, 0x17 ;  /* 0x3b80000000037811 */ /* 0x000fc800078eb8ff */
[----:B------:R-:W-:-:S07]  /*39a0*/  LOP3.LUT R30, R3, R2, R30, 0xfe, !PT ;  /* 0x00000002031e7212 */ /* 0x000fce00078efe1e */
.L_x_10682:
[----:B------:R-:W-:Y:S05]  /*39b0*/  BSYNC B0 ;  /* 0x0000000000007941 */ /* 0x000fea0003800000 */
.L_x_10681:
[----:B------:R-:W0:Y:S01]  /*39c0*/  F2I.S64.TRUNC R30, R30 ;  /* 0x0000001e001e7311 */ /* 0x000e22000020d900 */
[----:B------:R-:W-:Y:S05]  /*39d0*/  BRA `(.L_x_10666) ;  /* 0x00000004000c7947 */ /* 0x000fea0003800000 */
.L_x_10679:
        /* <DEDUP_REMOVED lines=21> */
.L_x_10688:
[----:B------:R-:W-:Y:S05]  /*3b30*/  BSYNC B1 ;  /* 0x0000000000017941 */ /* 0x000fea0003800000 */
.L_x_10687:
[----:B------:R-:W-:Y:S01]  /*3b40*/  IMAD.SHL.U32 R2, R2, 0x200000, RZ ;  /* 0x0020000002027824 */ /* 0x000fe200078e00ff */
[----:B------:R-:W-:-:S04]  /*3b50*/  LEA R3, R0, 0x37800000, 0x17 ;  /* 0x3780000000037811 */ /* 0x000fc800078eb8ff */
[----:B------:R-:W-:-:S07]  /*3b60*/  LOP3.LUT R30, R3, R2, R30, 0xfe, !PT ;  /* 0x00000002031e7212 */ /* 0x000fce00078efe1e */
.L_x_10686:
[----:B------:R-:W-:Y:S05]  /*3b70*/  BSYNC B0 ;  /* 0x0000000000007941 */ /* 0x000fea0003800000 */
.L_x_10685:
[----:B------:R-:W0:Y:S01]  /*3b80*/  F2I.S64.TRUNC R30, R30 ;  /* 0x0000001e001e7311 */ /* 0x000e22000020d900 */
[----:B------:R-:W-:Y:S05]  /*3b90*/  BRA `(.L_x_10666) ;  /* 0x00000000009c7947 */ /* 0x000fea0003800000 */
.L_x_10678:
        /* <DEDUP_REMOVED lines=14> */
.L_x_10692:
[----:B------:R-:W-:Y:S05]  /*3c80*/  BSYNC B0 ;  /* 0x0000000000007941 */ /* 0x000fea0003800000 */
.L_x_10691:
[----:B------:R-:W1:Y:S01]  /*3c90*/  F2I.S64.TRUNC R30, R30 ;  /* 0x0000001e001e7311 */ /* 0x000e62000020d900 */
[----:B------:R-:W-:Y:S05]  /*3ca0*/  BRA `(.L_x_10666) ;  /* 0x0000000000587947 */ /* 0x000fea0003800000 */
.L_x_10665:
        /* <DEDUP_REMOVED lines=16> */
.L_x_10693:
[----:B------:R-:W-:Y:S01]  /*3db0*/  CS2R R30, SRZ ;  /* 0x00000000001e7805 */ /* 0x000fe2000001ff00 */
[----:B------:R-:W-:Y:S06]  /*3dc0*/  BRA `(.L_x_10666) ;  /* 0x0000000000107947 */ /* 0x000fec0003800000 */
.L_x_10690:
[----:B------:R0:W5:Y:S01]  /*3dd0*/  LDG.E.64 R30, desc[UR36][R2.64] ;  /* 0x00000024021e7981 */ /* 0x000162000c1e1b00 */
[----:B------:R-:W-:Y:S05]  /*3de0*/  BRA `(.L_x_10666) ;  /* 0x0000000000087947 */ /* 0x000fea0003800000 */
.L_x_10689:
[----:B------:R3:W5:Y:S01]  /*3df0*/  LDG.E R30, desc[UR36][R2.64] ;  /* 0x00000024021e7981 */ /* 0x000762000c1e1900 */
[----:B------:R-:W-:-:S07]  /*3e00*/  IMAD.MOV.U32 R31, RZ, RZ, RZ ;  /* 0x000000ffff1f7224 */ /* 0x000fce00078e00ff */
.L_x_10666:
[----:B0--3--:R-:W0:Y:S01]  /*3e10*/  LDC.64 R2, c[0x0][0x2f0] ;  /* 0x0000bc00ff027b82 */ /* 0x009e220000000a00 */
[----:B----4-:R-:W-:Y:S01]  /*3e20*/  PRMT R0, R34, 0x9910, RZ ;  /* 0x0000991022007816 */ /* 0x010fe200000000ff */
        /* <DEDUP_REMOVED lines=17> */
.L_x_10697:
[----:B------:R0:W5:Y:S01]  /*3f40*/  LDG.E.U8 R42, desc[UR36][R2.64] ;  /* 0x00000024022a7981 */ /* 0x000162000c1e1100 */
[----:B------:R-:W-:Y:S01]  /*3f50*/  IMAD.MOV.U32 R43, RZ, RZ, RZ ;  /* 0x000000ffff2b7224 */ /* 0x000fe200078e00ff */
[----:B------:R-:W-:Y:S06]  /*3f60*/  BRA `(.L_x_10699) ;  /* 0x0000000c00487947 */ /* 0x000fec0003800000 */
.L_x_10696:
        /* <DEDUP_REMOVED lines=8> */
.L_x_10701:
[----:B------:R-:W3:Y:S02]  /*3ff0*/  LDG.E R42, desc[UR36][R2.64] ;  /* 0x00000024022a7981 */ /* 0x000ee4000c1e1900 */
[----:B---3--:R-:W-:Y:S01]  /*4000*/  SHF.R.S32.HI R43, RZ, 0x1f, R42 ;  /* 0x0000001fff2b7819 */ /* 0x008fe2000001142a */
[----:B------:R-:W-:Y:S06]  /*4010*/  BRA `(.L_x_10699) ;  /* 0x0000000c001c7947 */ /* 0x000fec0003800000 */
.L_x_10700:
[----:B------:R-:W3:Y:S02]  /*4020*/  LDG.E.S16 R42, desc[UR36][R2.64] ;  /* 0x00000024022a7981 */ /* 0x000ee4000c1e1700 */
[----:B---3--:R-:W-:Y:S01]  /*4030*/  SHF.R.S32.HI R43, RZ, 0x1f, R42 ;  /* 0x0000001fff2b7819 */ /* 0x008fe2000001142a */
[----:B------:R-:W-:Y:S06]  /*4040*/  BRA `(.L_x_10699) ;  /* 0x0000000c00107947 */ /* 0x000fec0003800000 */
.L_x_10695:
        /* <DEDUP_REMOVED lines=9> */
.L_x_10703:
[----:B------:R-:W3:Y:S02]  /*40e0*/  LDG.E.U16 R2, desc[UR36][R2.64] ;  /* 0x0000002402027981 */ /* 0x000ee4000c1e1500 */
[----:B---3--:R-:W-:-:S06]  /*40f0*/  HADD2.F32 R42, -RZ, R2.H0_H0 ;  /* 0x20000002ff2a7230 */ /* 0x008fcc0000004100 */
[----:B------:R-:W0:Y:S01]  /*4100*/  F2I.S64.TRUNC R42, R42 ;  /* 0x0000002a002a7311 */ /* 0x000e22000020d900 */
[----:B------:R-:W-:Y:S05]  /*4110*/  BRA `(.L_x_10699) ;  /* 0x0000000800dc7947 */ /* 0x000fea0003800000 */
.L_x_10702:
        /* <DEDUP_REMOVED lines=9> */
.L_x_10705:
[----:B------:R-:W3:Y:S02]  /*41b0*/  LDG.E.U16 R2, desc[UR36][R2.64] ;  /* 0x0000002402027981 */ /* 0x000ee4000c1e1500 */
[----:B---3--:R-:W-:-:S06]  /*41c0*/  HADD2.F32 R42, -RZ, R2.H0_H0 ;  /* 0x20000002ff2a7230 */ /* 0x008fcc0000004100 */
[----:B------:R-:W0:Y:S01]  /*41d0*/  F2I.S64.TRUNC R42, R42 ;  /* 0x0000002a002a7311 */ /* 0x000e22000020d900 */
[----:B------:R-:W-:Y:S05]  /*41e0*/  BRA `(.L_x_10699) ;  /* 0x0000000800a87947 */ /* 0x000fea0003800000 */
.L_x_10704:
[----:B------:R-:W3:Y:S02]  /*41f0*/  LDG.E.64 R2, desc[UR36][R2.64] ;  /* 0x0000002402027981 */ /* 0x000ee4000c1e1b00 */
[----:B---3--:R0:W3:Y:S01]  /*4200*/  F2I.S64.F64.TRUNC R42, R2 ;  /* 0x00000002002a7311 */ /* 0x0080e2000030d900 */
[----:B------:R-:W-:Y:S05]  /*4210*/  BRA `(.L_x_10699) ;  /* 0x00000008009c7947 */ /* 0x000fea0003800000 */
.L_x_10694:
        /* <DEDUP_REMOVED lines=13> */
.L_x_10708:
[----:B------:R-:W3:Y:S02]  /*42f0*/  LDG.E.64 R2, desc[UR36][R2.64] ;  /* 0x0000002402027981 */ /* 0x000ee4000c1e1b00 */
[----:B---3--:R0:W3:Y:S01]  /*4300*/  F2I.S64.F64.TRUNC R42, R2 ;  /* 0x00000002002a7311 */ /* 0x0080e2000030d900 */
[----:B------:R-:W-:Y:S05]  /*4310*/  BRA `(.L_x_10699) ;  /* 0x00000008005c7947 */ /* 0x000fea0003800000 */
.L_x_10707:
        /* <DEDUP_REMOVED lines=27> */
.L_x_10710:
        /* <DEDUP_REMOVED lines=14> */
.L_x_10709:
[----:B------:R-:W3:Y:S02]  /*45b0*/  LDG.E.U16 R42, desc[UR36][R2.64] ;  /* 0x00000024022a7981 */ /* 0x000ee4000c1e1500 */
[----:B---3--:R-:W-:-:S06]  /*45c0*/  IMAD.U32 R42, R42, 0x10000, RZ ;  /* 0x000100002a2a7824 */ /* 0x008fcc00078e00ff */
[----:B------:R-:W0:Y:S01]  /*45d0*/  F2I.S64.TRUNC R42, R42 ;  /* 0x0000002a002a7311 */ /* 0x000e22000020d900 */
[----:B------:R-:W-:Y:S05]  /*45e0*/  BRA `(.L_x_10699) ;  /* 0x0000000400a87947 */ /* 0x000fea0003800000 */
.L_x_10706:
        /* <DEDUP_REMOVED lines=11> */
.L_x_10713:
        /* <DEDUP_REMOVED lines=21> */
.L_x_10717:
[----:B------:R-:W-:Y:S05]  /*47f0*/  BSYNC B1 ;  /* 0x0000000000017941 */ /* 0x000fea0003800000 */
.L_x_10716:
[----:B------:R-:W-:Y:S01]  /*4800*/  IMAD.SHL.U32 R2, R2, 0x100000, RZ ;  /* 0x0010000002027824 */ /* 0x000fe200078e00ff */
[----:B------:R-:W-:-:S04]  /*4810*/  LEA R3, R0, 0x3b800000, 0x17 ;  /* 0x3b80000000037811 */ /* 0x000fc800078eb8ff */
[----:B------:R-:W-:-:S07]  /*4820*/  LOP3.LUT R42, R3, R2, R42, 0xfe, !PT ;  /* 0x00000002032a7212 */ /* 0x000fce00078efe2a */
.L_x_10715:
[----:B------:R-:W-:Y:S05]  /*4830*/  BSYNC B0 ;  /* 0x0000000000007941 */ /* 0x000fea0003800000 */
.L_x_10714:
[----:B------:R-:W0:Y:S01]  /*4840*/  F2I.S64.TRUNC R42, R42 ;  /* 0x0000002a002a7311 */ /* 0x000e22000020d900 */
[----:B------:R-:W-:Y:S05]  /*4850*/  BRA `(.L_x_10699) ;  /* 0x00000004000c7947 */ /* 0x000fea0003800000 */
.L_x_10712:
        /* <DEDUP_REMOVED lines=21> */
.L_x_10721:
[----:B------:R-:W-:Y:S05]  /*49b0*/  BSYNC B1 ;  /* 0x0000000000017941 */ /* 0x000fea0003800000 */
.L_x_10720:
[----:B------:R-:W-:Y:S01]  /*49c0*/  IMAD.SHL.U32 R2, R2, 0x200000, RZ ;  /* 0x0020000002027824 */ /* 0x000fe200078e00ff */
[----:B------:R-:W-:-:S04]  /*49d0*/  LEA R3, R0, 0x37800000, 0x17 ;  /* 0x3780000000037811 */ /* 0x000fc800078eb8ff */
[----:B------:R-:W-:-:S07]  /*49e0*/  LOP3.LUT R42, R3, R2, R42, 0xfe, !PT ;  /* 0x00000002032a7212 */ /* 0x000fce00078efe2a */
.L_x_10719:
[----:B------:R-:W-:Y:S05]  /*49f0*/  BSYNC B0 ;  /* 0x0000000000007941 */ /* 0x000fea0003800000 */
.L_x_10718:
[----:B------:R-:W0:Y:S01]  /*4a00*/  F2I.S64.TRUNC R42, R42 ;  /* 0x0000002a002a7311 */ /* 0x000e22000020d900 */
[----:B------:R-:W-:Y:S05]  /*4a10*/  BRA `(.L_x_10699) ;  /* 0x00000000009c7947 */ /* 0x000fea0003800000 */
.L_x_10711:
        /* <DEDUP_REMOVED lines=14> */
.L_x_10725:
[----:B------:R-:W-:Y:S05]  /*4b00*/  BSYNC B0 ;  /* 0x0000000000007941 */ /* 0x000fea0003800000 */
.L_x_10724:
[----:B------:R-:W0:Y:S01]  /*4b10*/  F2I.S64.TRUNC R42, R42 ;  /* 0x0000002a002a7311 */ /* 0x000e22000020d900 */
[----:B------:R-:W-:Y:S05]  /*4b20*/  BRA `(.L_x_10699) ;  /* 0x0000000000587947 */ /* 0x000fea0003800000 */
.L_x_10698:
        /* <DEDUP_REMOVED lines=16> */
.L_x_10726:
[----:B------:R-:W-:Y:S01]  /*4c30*/  CS2R R42, SRZ ;  /* 0x00000000002a7805 */ /* 0x000fe2000001ff00 */
[----:B------:R-:W-:Y:S06]  /*4c40*/  BRA `(.L_x_10699) ;  /* 0x0000000000107947 */ /* 0x000fec0003800000 */
.L_x_10723:
[----:B------:R0:W5:Y:S01]  /*4c50*/  LDG.E.64 R42, desc[UR36][R2.64] ;  /* 0x00000024022a7981 */ /* 0x000162000c1e1b00 */
[----:B------:R-:W-:Y:S05]  /*4c60*/  BRA `(.L_x_10699) ;  /* 0x0000000000087947 */ /* 0x000fea0003800000 */
.L_x_10722:
[----:B------:R0:W5:Y:S01]  /*4c70*/  LDG.E R42, desc[UR36][R2.64] ;  /* 0x00000024022a7981 */ /* 0x000162000c1e1900 */
[----:B------:R-:W-:-:S07]  /*4c80*/  IMAD.MOV.U32 R43, RZ, RZ, RZ ;  /* 0x000000ffff2b7224 */ /* 0x000fce00078e00ff */
.L_x_10699:
[----:B0-----:R-:W0:Y:S02]  /*4c90*/  S2R R2, SR_TID.X ;  /* 0x0000000000027919 */ /* 0x001e240000002100 */
[----:B0-----:R-:W-:-:S07]  /*4ca0*/  VIADD R2, R2, 0x80 ;  /* 0x0000008002027836 */ /* 0x001fce0000000000 */
.L_x_10561:
[----:B------:R-:W-:Y:S05]  /*4cb0*/  BSYNC B6 ;  /* 0x0000000000067941 */ /* 0x000fea0003800000 */
.L_x_10560:
        /* <DEDUP_REMOVED lines=8> */
[----:B---3--:R-:W0:Y:S01]  /*4d40*/  LDC.64 R4, c[0x0][0x2d0] ;  /* 0x0000b400ff047b82 */ /* 0x008e220000000a00 */
        /* <DEDUP_REMOVED lines=19> */
.L_x_10732:
[----:B------:R0:W5:Y:S01]  /*4e80*/  LDG.E.U8 R56, desc[UR36][R4.64] ;  /* 0x0000002404387981 */ /* 0x000162000c1e1100 */
[----:B------:R-:W-:Y:S01]  /*4e90*/  IMAD.MOV.U32 R57, RZ, RZ, RZ ;  /* 0x000000ffff397224 */ /* 0x000fe200078e00ff */
[----:B------:R-:W-:Y:S06]  /*4ea0*/  BRA `(.L_x_10734) ;  /* 0x0000000c00487947 */ /* 0x000fec0003800000 */
.L_x_10731:
        /* <DEDUP_REMOVED lines=8> */
.L_x_10736:
[----:B------:R-:W3:Y:S02]  /*4f30*/  LDG.E R56, desc[UR36][R4.64] ;  /* 0x0000002404387981 */ /* 0x000ee4000c1e1900 */
[----:B---3--:R-:W-:Y:S01]  /*4f40*/  SHF.R.S32.HI R57, RZ, 0x1f, R56 ;  /* 0x0000001fff397819 */ /* 0x008fe20000011438 */
[----:B------:R-:W-:Y:S06]  /*4f50*/  BRA `(.L_x_10734) ;  /* 0x0000000c001c7947 */ /* 0x000fec0003800000 */
.L_x_10735:
[----:B------:R-:W3:Y:S02]  /*4f60*/  LDG.E.S16 R56, desc[UR36][R4.64] ;  /* 0x0000002404387981 */ /* 0x000ee4000c1e1700 */
[----:B---3--:R-:W-:Y:S01]  /*4f70*/  SHF.R.S32.HI R57, RZ, 0x1f, R56 ;  /* 0x0000001fff397819 */ /* 0x008fe20000011438 */
[----:B------:R-:W-:Y:S06]  /*4f80*/  BRA `(.L_x_10734) ;  /* 0x0000000c00107947 */ /* 0x000fec0003800000 */
.L_x_10730:
        /* <DEDUP_REMOVED lines=9> */
.L_x_10738:
[----:B------:R-:W3:Y:S02]  /*5020*/  LDG.E.U16 R4, desc[UR36][R4.64] ;  /* 0x0000002404047981 */ /* 0x000ee4000c1e1500 */
[----:B---3--:R-:W-:-:S06]  /*5030*/  HADD2.F32 R56, -RZ, R4.H0_H0 ;  /* 0x20000004ff387230 */ /* 0x008fcc0000004100 */
[----:B------:R-:W0:Y:S01]  /*5040*/  F2I.S64.TRUNC R56, R56 ;  /* 0x0000003800387311 */ /* 0x000e22000020d900 */
[----:B------:R-:W-:Y:S05]  /*5050*/  BRA `(.L_x_10734) ;  /* 0x0000000800dc7947 */ /* 0x000fea0003800000 */
.L_x_10737:
        /* <DEDUP_REMOVED lines=9> */
.L_x_10740:
[----:B------:R-:W3:Y:S02]  /*50f0*/  LDG.E.U16 R4, desc[UR36][R4.64] ;  /* 0x0000002404047981 */ /* 0x000ee4000c1e1500 */
[----:B---3--:R-:W-:-:S06]  /*5100*/  HADD2.F32 R56, -RZ, R4.H0_H0 ;  /* 0x20000004ff387230 */ /* 0x008fcc0000004100 */
[----:B------:R-:W0:Y:S01]  /*5110*/  F2I.S64.TRUNC R56, R56 ;  /* 0x0000003800387311 */ /* 0x000e22000020d900 */
[----:B------:R-:W-:Y:S05]  /*5120*/  BRA `(.L_x_10734) ;  /* 0x0000000800a87947 */ /* 0x000fea0003800000 */
.L_x_10739:
[----:B------:R-:W3:Y:S02]  /*5130*/  LDG.E.64 R4, desc[UR36][R4.64] ;  /* 0x0000002404047981 */ /* 0x000ee4000c1e1b00 */
[----:B---3--:R0:W3:Y:S01]  /*5140*/  F2I.S64.F64.TRUNC R56, R4 ;  /* 0x0000000400387311 */ /* 0x0080e2000030d900 */
[----:B------:R-:W-:Y:S05]  /*5150*/  BRA `(.L_x_10734) ;  /* 0x00000008009c7947 */ /* 0x000fea0003800000 */
.L_x_10729:
        /* <DEDUP_REMOVED lines=13> */
.L_x_10743:
[----:B------:R-:W3:Y:S02]  /*5230*/  LDG.E.64 R4, desc[UR36][R4.64] ;  /* 0x0000002404047981 */ /* 0x000ee4000c1e1b00 */
[----:B---3--:R0:W3:Y:S01]  /*5240*/  F2I.S64.F64.TRUNC R56, R4 ;  /* 0x0000000400387311 */ /* 0x0080e2000030d900 */
[----:B------:R-:W-:Y:S05]  /*5250*/  BRA `(.L_x_10734) ;  /* 0x00000008005c7947 */ /* 0x000fea0003800000 */
.L_x_10742:
        /* <DEDUP_REMOVED lines=27> */
.L_x_10745:
        /* <DEDUP_REMOVED lines=14> */
.L_x_10744:
[----:B------:R-:W3:Y:S02]  /*54f0*/  LDG.E.U16 R56, desc[UR36][R4.64] ;  /* 0x0000002404387981 */ /* 0x000ee4000c1e1500 */
[----:B---3--:R-:W-:-:S06]  /*5500*/  IMAD.U32 R56, R56, 0x10000, RZ ;  /* 0x0001000038387824 */ /* 0x008fcc00078e00ff */
[----:B------:R-:W0:Y:S01]  /*5510*/  F2I.S64.TRUNC R56, R56 ;  /* 0x0000003800387311 */ /* 0x000e22000020d900 */
[----:B------:R-:W-:Y:S05]  /*5520*/  BRA `(.L_x_10734) ;  /* 0x0000000400a87947 */ /* 0x000fea0003800000 */
.L_x_10741:
        /* <DEDUP_REMOVED lines=11> */
.L_x_10748:
        /* <DEDUP_REMOVED lines=21> */
.L_x_10752:
[----:B------:R-:W-:Y:S05]  /*5730*/  BSYNC B1 ;  /* 0x0000000000017941 */ /* 0x000fea0003800000 */
.L_x_10751:
[----:B------:R-:W-:Y:S01]  /*5740*/  IMAD.SHL.U32 R3, R3, 0x100000, RZ ;  /* 0x0010000003037824 */ /* 0x000fe200078e00ff */
[----:B------:R-:W-:-:S04]  /*5750*/  LEA R5, R0, 0x3b800000, 0x17 ;  /* 0x3b80000000057811 */ /* 0x000fc800078eb8ff */
[----:B------:R-:W-:-:S07]  /*5760*/  LOP3.LUT R56, R5, R3, R56, 0xfe, !PT ;  /* 0x0000000305387212 */ /* 0x000fce00078efe38 */
.L_x_10750:
[----:B------:R-:W-:Y:S05]  /*5770*/  BSYNC B0 ;  /* 0x0000000000007941 */ /* 0x000fea0003800000 */
.L_x_10749:
[----:B------:R-:W0:Y:S01]  /*5780*/  F2I.S64.TRUNC R56, R56 ;  /* 0x0000003800387311 */ /* 0x000e22000020d900 */
[----:B------:R-:W-:Y:S05]  /*5790*/  BRA `(.L_x_10734) ;  /* 0x00000004000c7947 */ /* 0x000fea0003800000 */
.L_x_10747:
        /* <DEDUP_REMOVED lines=21> */
.L_x_10756:
[----:B------:R-:W-:Y:S05]  /*58f0*/  BSYNC B1 ;  /* 0x0000000000017941 */ /* 0x000fea0003800000 */
.L_x_10755:
[----:B------:R-:W-:Y:S01]  /*5900*/  IMAD.SHL.U32 R3, R3, 0x200000, RZ ;  /* 0x0020000003037824 */ /* 0x000fe200078e00ff */
[----:B------:R-:W-:-:S04]  /*5910*/  LEA R5, R0, 0x37800000, 0x17 ;  /* 0x3780000000057811 */ /* 0x000fc800078eb8ff */
[----:B------:R-:W-:-:S07]  /*5920*/  LOP3.LUT R56, R5, R3, R56, 0xfe, !PT ;  /* 0x0000000305387212 */ /* 0x000fce00078efe38 */
.L_x_10754:
[----:B------:R-:W-:Y:S05]  /*5930*/  BSYNC B0 ;  /* 0x0000000000007941 */ /* 0x000fea0003800000 */
.L_x_10753:
[----:B------:R-:W0:Y:S01]  /*5940*/  F2I.S64.TRUNC R56, R56 ;  /* 0x0000003800387311 */ /* 0x000e22000020d900 */
[----:B------:R-:W-:Y:S05]  /*5950*/  BRA `(.L_x_10734) ;  /* 0x00000000009c7947 */ /* 0x000fea0003800000 */
.L_x_10746:
        /* <DEDUP_REMOVED lines=14> */
.L_x_10760:
[----:B------:R-:W-:Y:S05]  /*5a40*/  BSYNC B0 ;  /* 0x0000000000007941 */ /* 0x000fea0003800000 */
.L_x_10759:
[----:B------:R-:W0:Y:S01]  /*5a50*/  F2I.S64.TRUNC R56, R56 ;  /* 0x0000003800387311 */ /* 0x000e22000020d900 */
[----:B------:R-:W-:Y:S05]  /*5a60*/  BRA `(.L_x_10734) ;  /* 0x0000000000587947 */ /* 0x000fea0003800000 */
.L_x_10733:
        /* <DEDUP_REMOVED lines=16> */
.L_x_10761:
[----:B------:R-:W-:Y:S01]  /*5b70*/  CS2R R56, SRZ ;  /* 0x0000000000387805 */ /* 0x000fe2000001ff00 */
[----:B------:R-:W-:Y:S06]  /*5b80*/  BRA `(.L_x_10734) ;  /* 0x0000000000107947 */ /* 0x000fec0003800000 */
.L_x_10758:
[----:B------:R0:W5:Y:S01]  /*5b90*/  LDG.E.64 R56, desc[UR36][R4.64] ;  /* 0x0000002404387981 */ /* 0x000162000c1e1b00 */
[----:B------:R-:W-:Y:S05]  /*5ba0*/  BRA `(.L_x_10734) ;  /* 0x0000000000087947 */ /* 0x000fea0003800000 */
.L_x_10757:
[----:B------:R0:W5:Y:S01]  /*5bb0*/  LDG.E R56, desc[UR36][R4.64] ;  /* 0x0000002404387981 */ /* 0x000162000c1e1900 */
[----:B------:R-:W-:-:S07]  /*5bc0*/  IMAD.MOV.U32 R57, RZ, RZ, RZ ;  /* 0x000000ffff397224 */ /* 0x000fce00078e00ff */
.L_x_10734:
        /* <DEDUP_REMOVED lines=19> */
.L_x_10765:
[----:B------:R2:W5:Y:S01]  /*5d00*/  LDG.E.U8 R54, desc[UR36][R4.64] ;  /* 0x0000002404367981 */ /* 0x000562000c1e1100 */
[----:B------:R-:W-:Y:S01]  /*5d10*/  IMAD.MOV.U32 R55, RZ, RZ, RZ ;  /* 0x000000ffff377224 */ /* 0x000fe200078e00ff */
[----:B------:R-:W-:Y:S06]  /*5d20*/  BRA `(.L_x_10767) ;  /* 0x0000000c00487947 */ /* 0x000fec0003800000 */
.L_x_10764:
        /* <DEDUP_REMOVED lines=8> */
.L_x_10769:
[----:B------:R-:W2:Y:S02]  /*5db0*/  LDG.E R54, desc[UR36][R4.64] ;  /* 0x0000002404367981 */ /* 0x000ea4000c1e1900 */
[----:B--2---:R-:W-:Y:S01]  /*5dc0*/  SHF.R.S32.HI R55, RZ, 0x1f, R54 ;  /* 0x0000001fff377819 */ /* 0x004fe20000011436 */
[----:B------:R-:W-:Y:S06]  /*5dd0*/  BRA `(.L_x_10767) ;  /* 0x0000000c001c7947 */ /* 0x000fec0003800000 */
.L_x_10768:
[----:B------:R-:W2:Y:S02]  /*5de0*/  LDG.E.S16 R54, desc[UR36][R4.64] ;  /* 0x0000002404367981 */ /* 0x000ea4000c1e1700 */
[----:B--2---:R-:W-:Y:S01]  /*5df0*/  SHF.R.S32.HI R55, RZ, 0x1f, R54 ;  /* 0x0000001fff377819 */ /* 0x004fe20000011436 */
[----:B------:R-:W-:Y:S06]  /*5e00*/  BRA `(.L_x_10767) ;  /* 0x0000000c00107947 */ /* 0x000fec0003800000 */
.L_x_10763:
        /* <DEDUP_REMOVED lines=9> */
.L_x_10771:
[----:B------:R-:W2:Y:S02]  /*5ea0*/  LDG.E.U16 R4, desc[UR36][R4.64] ;  /* 0x0000002404047981 */ /* 0x000ea4000c1e1500 */
[----:B--2---:R-:W-:-:S06]  /*5eb0*/  HADD2.F32 R54, -RZ, R4.H0_H0 ;  /* 0x20000004ff367230 */ /* 0x004fcc0000004100 */
[----:B------:R-:W0:Y:S01]  /*5ec0*/  F2I.S64.TRUNC R54, R54 ;  /* 0x0000003600367311 */ /* 0x000e22000020d900 */
[----:B------:R-:W-:Y:S05]  /*5ed0*/  BRA `(.L_x_10767) ;  /* 0x0000000800dc7947 */ /* 0x000fea0003800000 */
.L_x_10770:
        /* <DEDUP_REMOVED lines=9> */
.L_x_10773:
[----:B------:R-:W2:Y:S02]  /*5f70*/  LDG.E.U16 R4, desc[UR36][R4.64] ;  /* 0x0000002404047981 */ /* 0x000ea4000c1e1500 */
[----:B--2---:R-:W-:-:S06]  /*5f80*/  HADD2.F32 R54, -RZ, R4.H0_H0 ;  /* 0x20000004ff367230 */ /* 0x004fcc0000004100 */
[----:B------:R-:W0:Y:S01]  /*5f90*/  F2I.S64.TRUNC R54, R54 ;  /* 0x0000003600367311 */ /* 0x000e22000020d900 */
[----:B------:R-:W-:Y:S05]  /*5fa0*/  BRA `(.L_x_10767) ;  /* 0x0000000800a87947 */ /* 0x000fea0003800000 */
.L_x_10772:
[----:B------:R-:W2:Y:S02]  /*5fb0*/  LDG.E.64 R4, desc[UR36][R4.64] ;  /* 0x0000002404047981 */ /* 0x000ea4000c1e1b00 */
[----:B--2---:R0:W2:Y:S01]  /*5fc0*/  F2I.S64.F64.TRUNC R54, R4 ;  /* 0x0000000400367311 */ /* 0x0040a2000030d900 */
[----:B------:R-:W-:Y:S05]  /*5fd0*/  BRA `(.L_x_10767) ;  /* 0x00000008009c7947 */ /* 0x000fea0003800000 */
.L_x_10762:
        /* <DEDUP_REMOVED lines=13> */
.L_x_10776:
[----:B------:R-:W2:Y:S02]  /*60b0*/  LDG.E.64 R4, desc[UR36][R4.64] ;  /* 0x0000002404047981 */ /* 0x000ea4000c1e1b00 */
[----:B--2---:R0:W2:Y:S01]  /*60c0*/  F2I.S64.F64.TRUNC R54, R4 ;  /* 0x0000000400367311 */ /* 0x0040a2000030d900 */
[----:B------:R-:W-:Y:S05]  /*60d0*/  BRA `(.L_x_10767) ;  /* 0x00000008005c7947 */ /* 0x000fea0003800000 */
.L_x_10775:
        /* <DEDUP_REMOVED lines=27> */
.L_x_10778:
        /* <DEDUP_REMOVED lines=12> */
[----:B------:R0:W2:Y:S01]  /*6350*/  F2I.S64.TRUNC R54, R0 ;  /* 0x0000000000367311 */ /* 0x0000a2000020d900 */
[----:B------:R-:W-:Y:S05]  /*6360*/  BRA `(.L_x_10767) ;  /* 0x0000000400b87947 */ /* 0x000fea0003800000 */
.L_x_10777:
[----:B------:R-:W2:Y:S02]  /*6370*/  LDG.E.U16 R54, desc[UR36][R4.64] ;  /* 0x0000002404367981 */ /* 0x000ea4000c1e1500 */
[----:B--2---:R-:W-:-:S06]  /*6380*/  IMAD.U32 R54, R54, 0x10000, RZ ;  /* 0x0001000036367824 */ /* 0x004fcc00078e00ff */
[----:B------:R-:W0:Y:S01]  /*6390*/  F2I.S64.TRUNC R54, R54 ;  /* 0x0000003600367311 */ /* 0x000e22000020d900 */
[----:B------:R-:W-:Y:S05]  /*63a0*/  BRA `(.L_x_10767) ;  /* 0x0000000400a87947 */ /* 0x000fea0003800000 */
.L_x_10774:
        /* <DEDUP_REMOVED lines=11> */
.L_x_10781:
        /* <DEDUP_REMOVED lines=21> */
.L_x_10785:
[----:B------:R-:W-:Y:S05]  /*65b0*/  BSYNC B1 ;  /* 0x0000000000017941 */ /* 0x000fea0003800000 */
.L_x_10784:
[----:B------:R-:W-:Y:S01]  /*65c0*/  IMAD.SHL.U32 R3, R3, 0x100000, RZ ;  /* 0x0010000003037824 */ /* 0x000fe200078e00ff */
[----:B------:R-:W-:-:S04]  /*65d0*/  LEA R5, R0, 0x3b800000, 0x17 ;  /* 0x3b80000000057811 */ /* 0x000fc800078eb8ff */
[----:B------:R-:W-:-:S07]  /*65e0*/  LOP3.LUT R54, R5, R3, R54, 0xfe, !PT ;  /* 0x0000000305367212 */ /* 0x000fce00078efe36 */
.L_x_10783:
[----:B------:R-:W-:Y:S05]  /*65f0*/  BSYNC B0 ;  /* 0x0000000000007941 */ /* 0x000fea0003800000 */
.L_x_10782:
[----:B------:R-:W0:Y:S01]  /*6600*/  F2I.S64.TRUNC R54, R54 ;  /* 0x0000003600367311 */ /* 0x000e22000020d900 */
[----:B------:R-:W-:Y:S05]  /*6610*/  BRA `(.L_x_10767) ;  /* 0x00000004000c7947 */ /* 0x000fea0003800000 */
.L_x_10780:
        /* <DEDUP_REMOVED lines=21> */
.L_x_10789:
[----:B------:R-:W-:Y:S05]  /*6770*/  BSYNC B1 ;  /* 0x0000000000017941 */ /* 0x000fea0003800000 */
.L_x_10788:
[----:B------:R-:W-:Y:S01]  /*6780*/  IMAD.SHL.U32 R3, R3, 0x200000, RZ ;  /* 0x0020000003037824 */ /* 0x000fe200078e00ff */
[----:B------:R-:W-:-:S04]  /*6790*/  LEA R5, R0, 0x37800000, 0x17 ;  /* 0x3780000000057811 */ /* 0x000fc800078eb8ff */
[----:B------:R-:W-:-:S07]  /*67a0*/  LOP3.LUT R54, R5, R3, R54, 0xfe, !PT ;  /* 0x0000000305367212 */ /* 0x000fce00078efe36 */
.L_x_10787:
[----:B------:R-:W-:Y:S05]  /*67b0*/  BSYNC B0 ;  /* 0x0000000000007941 */ /* 0x000fea0003800000 */
.L_x_10786:
[----:B------:R-:W0:Y:S01]  /*67c0*/  F2I.S64.TRUNC R54, R54 ;  /* 0x0000003600367311 */ /* 0x000e22000020d900 */
[----:B------:R-:W-:Y:S05]  /*67d0*/  BRA `(.L_x_10767) ;  /* 0x00000000009c7947 */ /* 0x000fea0003800000 */
.L_x_10779:
        /* <DEDUP_REMOVED lines=14> */
.L_x_10793:
[----:B------:R-:W-:Y:S05]  /*68c0*/  BSYNC B0 ;  /* 0x0000000000007941 */ /* 0x000fea0003800000 */
.L_x_10792:
[----:B------:R-:W0:Y:S01]  /*68d0*/  F2I.S64.TRUNC R54, R54 ;  /* 0x0000003600367311 */ /* 0x000e22000020d900 */
[----:B------:R-:W-:Y:S05]  /*68e0*/  BRA `(.L_x_10767) ;  /* 0x0000000000587947 */ /* 0x000fea0003800000 */
.L_x_10766:
        /* <DEDUP_REMOVED lines=16> */
.L_x_10794:
[----:B------:R-:W-:Y:S01]  /*69f0*/  CS2R R54, SRZ ;  /* 0x0000000000367805 */ /* 0x000fe2000001ff00 */
[----:B------:R-:W-:Y:S06]  /*6a00*/  BRA `(.L_x_10767) ;  /* 0x0000000000107947 */ /* 0x000fec0003800000 */
.L_x_10791:
[----:B------:R0:W5:Y:S01]  /*6a10*/  LDG.E.64 R54, desc[UR36][R4.64] ;  /* 0x0000002404367981 */ /* 0x000162000c1e1b00 */
[----:B------:R-:W-:Y:S05]  /*6a20*/  BRA `(.L_x_10767) ;  /* 0x0000000000087947 */ /* 0x000fea0003800000 */
.L_x_10790:
[----:B------:R0:W5:Y:S01]  /*6a30*/  LDG.E R54, desc[UR36][R4.64] ;  /* 0x0000002404367981 */ /* 0x000162000c1e1900 */
[----:B------:R-:W-:-:S07]  /*6a40*/  IMAD.MOV.U32 R55, RZ, RZ, RZ ;  /* 0x000000ffff377224 */ /* 0x000fce00078e00ff */
.L_x_10767:
        /* <DEDUP_REMOVED lines=19> */
.L_x_10798:
[----:B------:R0:W5:Y:S01]  /*6b80*/  LDG.E.U8 R28, desc[UR36][R4.64] ;  /* 0x00000024041c7981 */ /* 0x000162000c1e1100 */
[----:B------:R-:W-:Y:S01]  /*6b90*/  IMAD.MOV.U32 R29, RZ, RZ, RZ ;  /* 0x000000ffff1d7224 */ /* 0x000fe200078e00ff */
[----:B------:R-:W-:Y:S06]  /*6ba0*/  BRA `(.L_x_10800) ;  /* 0x0000000c00487947 */ /* 0x000fec0003800000 */
.L_x_10797:
        /* <DEDUP_REMOVED lines=8> */
.L_x_10802:
[----:B------:R-:W2:Y:S02]  /*6c30*/  LDG.E R28, desc[UR36][R4.64] ;  /* 0x00000024041c7981 */ /* 0x000ea4000c1e1900 */
[----:B--2---:R-:W-:Y:S01]  /*6c40*/  SHF.R.S32.HI R29, RZ, 0x1f, R28 ;  /* 0x0000001fff1d7819 */ /* 0x004fe2000001141c */
[----:B------:R-:W-:Y:S06]  /*6c50*/  BRA `(.L_x_10800) ;  /* 0x0000000c001c7947 */ /* 0x000fec0003800000 */
.L_x_10801:
[----:B------:R-:W2:Y:S02]  /*6c60*/  LDG.E.S16 R28, desc[UR36][R4.64] ;  /* 0x00000024041c7981 */ /* 0x000ea4000c1e1700 */
[----:B--2---:R-:W-:Y:S01]  /*6c70*/  SHF.R.S32.HI R29, RZ, 0x1f, R28 ;  /* 0x0000001fff1d7819 */ /* 0x004fe2000001141c */
[----:B------:R-:W-:Y:S06]  /*6c80*/  BRA `(.L_x_10800) ;  /* 0x0000000c00107947 */ /* 0x000fec0003800000 */
.L_x_10796:
        /* <DEDUP_REMOVED lines=9> */
.L_x_10804:
[----:B------:R-:W2:Y:S02]  /*6d20*/  LDG.E.U16 R4, desc[UR36][R4.64] ;  /* 0x0000002404047981 */ /* 0x000ea4000c1e1500 */
[----:B--2---:R-:W-:-:S06]  /*6d30*/  HADD2.F32 R28, -RZ, R4.H0_H0 ;  /* 0x20000004ff1c7230 */ /* 0x004fcc0000004100 */
[----:B------:R-:W0:Y:S01]  /*6d40*/  F2I.S64.TRUNC R28, R28 ;  /* 0x0000001c001c7311 */ /* 0x000e22000020d900 */
[----:B------:R-:W-:Y:S05]  /*6d50*/  BRA `(.L_x_10800) ;  /* 0x0000000800dc7947 */ /* 0x000fea0003800000 */
.L_x_10803:
        /* <DEDUP_REMOVED lines=9> */
.L_x_10806:
[----:B------:R-:W2:Y:S02]  /*6df0*/  LDG.E.U16 R4, desc[UR36][R4.64] ;  /* 0x0000002404047981 */ /* 0x000ea4000c1e1500 */
[----:B--2---:R-:W-:-:S06]  /*6e00*/  HADD2.F32 R28, -RZ, R4.H0_H0 ;  /* 0x20000004ff1c7230 */ /* 0x004fcc0000004100 */
[----:B------:R-:W0:Y:S01]  /*6e10*/  F2I.S64.TRUNC R28, R28 ;  /* 0x0000001c001c7311 */ /* 0x000e22000020d900 */
[----:B------:R-:W-:Y:S05]  /*6e20*/  BRA `(.L_x_10800) ;  /* 0x0000000800a87947 */ /* 0x000fea0003800000 */
.L_x_10805:
[----:B------:R-:W2:Y:S02]  /*6e30*/  LDG.E.64 R4, desc[UR36][R4.64] ;  /* 0x0000002404047981 */ /* 0x000ea4000c1e1b00 */
[----:B--2---:R2:W0:Y:S01]  /*6e40*/  F2I.S64.F64.TRUNC R28, R4 ;  /* 0x00000004001c7311 */ /* 0x004422000030d900 */
[----:B------:R-:W-:Y:S05]  /*6e50*/  BRA `(.L_x_10800) ;  /* 0x00000008009c7947 */ /* 0x000fea0003800000 */
.L_x_10795:
        /* <DEDUP_REMOVED lines=13> */
.L_x_10809:
[----:B------:R-:W2:Y:S02]  /*6f30*/  LDG.E.64 R4, desc[UR36][R4.64] ;  /* 0x0000002404047981 */ /* 0x000ea4000c1e1b00 */
[----:B--2---:R0:W1:Y:S01]  /*6f40*/  F2I.S64.F64.TRUNC R28, R4 ;  /* 0x00000004001c7311 */ /* 0x004062000030d900 */
[----:B------:R-:W-:Y:S05]  /*6f50*/  BRA `(.L_x_10800) ;  /* 0x00000008005c7947 */ /* 0x000fea0003800000 */
.L_x_10808:
        /* <DEDUP_REMOVED lines=27> */
.L_x_10811:
        /* <DEDUP_REMOVED lines=14> */
.L_x_10810:
[----:B------:R-:W2:Y:S02]  /*71f0*/  LDG.E.U16 R28, desc[UR36][R4.64] ;  /* 0x00000024041c7981 */ /* 0x000ea4000c1e1500 */
[----:B--2---:R-:W-:-:S06]  /*7200*/  IMAD.U32 R28, R28, 0x10000, RZ ;  /* 0x000100001c1c7824 */ /* 0x004fcc00078e00ff */
[----:B------:R-:W0:Y:S01]  /*7210*/  F2I.S64.TRUNC R28, R28 ;  /* 0x0000001c001c7311 */ /* 0x000e22000020d900 */
[----:B------:R-:W-:Y:S05]  /*7220*/  BRA `(.L_x_10800) ;  /* 0x0000000400a87947 */ /* 0x000fea0003800000 */
.L_x_10807:
        /* <DEDUP_REMOVED lines=11> */
.L_x_10814:
        /* <DEDUP_REMOVED lines=21> */
.L_x_10818:
[----:B------:R-:W-:Y:S05]  /*7430*/  BSYNC B1 ;  /* 0x0000000000017941 */ /* 0x000fea0003800000 */
.L_x_10817:
[----:B------:R-:W-:Y:S01]  /*7440*/  IMAD.SHL.U32 R3, R3, 0x100000, RZ ;  /* 0x0010000003037824 */ /* 0x000fe200078e00ff */
[----:B------:R-:W-:-:S04]  /*7450*/  LEA R5, R0, 0x3b800000, 0x17 ;  /* 0x3b80000000057811 */ /* 0x000fc800078eb8ff */
[----:B------:R-:W-:-:S07]  /*7460*/  LOP3.LUT R28, R5, R3, R28, 0xfe, !PT ;  /* 0x00000003051c7212 */ /* 0x000fce00078efe1c */
.L_x_10816:
[----:B------:R-:W-:Y:S05]  /*7470*/  BSYNC B0 ;  /* 0x0000000000007941 */ /* 0x000fea0003800000 */
.L_x_10815:
[----:B------:R-:W0:Y:S01]  /*7480*/  F2I.S64.TRUNC R28, R28 ;  /* 0x0000001c001c7311 */ /* 0x000e22000020d900 */
[----:B------:R-:W-:Y:S05]  /*7490*/  BRA `(.L_x_10800) ;  /* 0x00000004000c7947 */ /* 0x000fea0003800000 */
.L_x_10813:
        /* <DEDUP_REMOVED lines=21> */
.L_x_10822:
[----:B------:R-:W-:Y:S05]  /*75f0*/  BSYNC B1 ;  /* 0x0000000000017941 */ /* 0x000fea0003800000 */
.L_x_10821:
[----:B------:R-:W-:Y:S01]  /*7600*/  IMAD.SHL.U32 R3, R3, 0x200000, RZ ;  /* 0x0020000003037824 */ /* 0x000fe200078e00ff */
[----:B------:R-:W-:-:S04]  /*7610*/  LEA R5, R0, 0x37800000, 0x17 ;  /* 0x3780000000057811 */ /* 0x000fc800078eb8ff */
[----:B------:R-:W-:-:S07]  /*7620*/  LOP3.LUT R28, R5, R3, R28, 0xfe, !PT ;  /* 0x00000003051c7212 */ /* 0x000fce00078efe1c */
.L_x_10820:
[----:B------:R-:W-:Y:S05]  /*7630*/  BSYNC B0 ;  /* 0x0000000000007941 */ /* 0x000fea0003800000 */
.L_x_10819:
[----:B------:R-:W0:Y:S01]  /*7640*/  F2I.S64.TRUNC R28, R28 ;  /* 0x0000001c001c7311 */ /* 0x000e22000020d900 */
[----:B------:R-:W-:Y:S05]  /*7650*/  BRA `(.L_x_10800) ;  /* 0x00000000009c7947 */ /* 0x000fea0003800000 */
.L_x_10812:
        /* <DEDUP_REMOVED lines=14> */
.L_x_10826:
[----:B------:R-:W-:Y:S05]  /*7740*/  BSYNC B0 ;  /* 0x0000000000007941 */ /* 0x000fea0003800000 */
.L_x_10825:
[----:B------:R-:W0:Y:S01]  /*7750*/  F2I.S64.TRUNC R28, R28 ;  /* 0x0000001c001c7311 */ /* 0x000e22000020d900 */
[----:B------:R-:W-:Y:S05]  /*7760*/  BRA `(.L_x_10800) ;  /* 0x0000000000587947 */ /* 0x000fea0003800000 */
.L_x_10799:
        /* <DEDUP_REMOVED lines=16> */
.L_x_10827:
[----:B------:R-:W-:Y:S01]  /*7870*/  CS2R R28, SRZ ;  /* 0x00000000001c7805 */ /* 0x000fe2000001ff00 */
[----:B------:R-:W-:Y:S06]  /*7880*/  BRA `(.L_x_10800) ;  /* 0x0000000000107947 */ /* 0x000fec0003800000 */
.L_x_10824:
[----:B------:R0:W5:Y:S01]  /*7890*/  LDG.E.64 R28, desc[UR36][R4.64] ;  /* 0x00000024041c7981 */ /* 0x000162000c1e1b00 */
[----:B------:R-:W-:Y:S05]  /*78a0*/  BRA `(.L_x_10800) ;  /* 0x0000000000087947 */ /* 0x000fea0003800000 */
.L_x_10823:
[----:B------:R0:W5:Y:S01]  /*78b0*/  LDG.E R28, desc[UR36][R4.64] ;  /* 0x00000024041c7981 */ /* 0x000162000c1e1900 */
[----:B------:R-:W-:-:S07]  /*78c0*/  IMAD.MOV.U32 R29, RZ, RZ, RZ ;  /* 0x000000ffff1d7224 */ /* 0x000fce00078e00ff */
.L_x_10800:
[----:B012---:R-:W0:Y:S01]  /*78d0*/  LDC.64 R4, c[0x0][0x2e8] ;  /* 0x0000ba00ff047b82 */ /* 0x007e220000000a00 */
        /* <DEDUP_REMOVED lines=18> */
.L_x_10831:
[----:B------:R0:W5:Y:S01]  /*7a00*/  LDG.E.U8 R26, desc[UR36][R4.64] ;  /* 0x00000024041a7981 */ /* 0x000162000c1e1100 */
[----:B------:R-:W-:Y:S01]  /*7a10*/  IMAD.MOV.U32 R27, RZ, RZ, RZ ;  /* 0x000000ffff1b7224 */ /* 0x000fe200078e00ff */
[----:B------:R-:W-:Y:S06]  /*7a20*/  BRA `(.L_x_10833) ;  /* 0x0000000c00487947 */ /* 0x000fec0003800000 */
.L_x_10830:
        /* <DEDUP_REMOVED lines=8> */
.L_x_10835:
[----:B------:R-:W2:Y:S02]  /*7ab0*/  LDG.E R26, desc[UR36][R4.64] ;  /* 0x00000024041a7981 */ /* 0x000ea4000c1e1900 */
[----:B--2---:R-:W-:Y:S01]  /*7ac0*/  SHF.R.S32.HI R27, RZ, 0x1f, R26 ;  /* 0x0000001fff1b7819 */ /* 0x004fe2000001141a */
[----:B------:R-:W-:Y:S06]  /*7ad0*/  BRA `(.L_x_10833) ;  /* 0x0000000c001c7947 */ /* 0x000fec0003800000 */
.L_x_10834:
[----:B------:R-:W2:Y:S02]  /*7ae0*/  LDG.E.S16 R26, desc[UR36][R4.64] ;  /* 0x00000024041a7981 */ /* 0x000ea4000c1e1700 */
[----:B--2---:R-:W-:Y:S01]  /*7af0*/  SHF.R.S32.HI R27, RZ, 0x1f, R26 ;  /* 0x0000001fff1b7819 */ /* 0x004fe2000001141a */
[----:B------:R-:W-:Y:S06]  /*7b00*/  BRA `(.L_x_10833) ;  /* 0x0000000c00107947 */ /* 0x000fec0003800000 */
.L_x_10829:
        /* <DEDUP_REMOVED lines=9> */
.L_x_10837:
[----:B------:R-:W2:Y:S02]  /*7ba0*/  LDG.E.U16 R4, desc[UR36][R4.64] ;  /* 0x0000002404047981 */ /* 0x000ea4000c1e1500 */
[----:B--2---:R-:W-:-:S06]  /*7bb0*/  HADD2.F32 R26, -RZ, R4.H0_H0 ;  /* 0x20000004ff1a7230 */ /* 0x004fcc0000004100 */
[----:B------:R-:W0:Y:S01]  /*7bc0*/  F2I.S64.TRUNC R26, R26 ;  /* 0x0000001a001a7311 */ /* 0x000e22000020d900 */
[----:B------:R-:W-:Y:S05]  /*7bd0*/  BRA `(.L_x_10833) ;  /* 0x0000000800dc7947 */ /* 0x000fea0003800000 */
.L_x_10836:
        /* <DEDUP_REMOVED lines=9> */
.L_x_10839:
[----:B------:R-:W2:Y:S02]  /*7c70*/  LDG.E.U16 R4, desc[UR36][R4.64] ;  /* 0x0000002404047981 */ /* 0x000ea4000c1e1500 */
[----:B--2---:R-:W-:-:S06]  /*7c80*/  HADD2.F32 R26, -RZ, R4.H0_H0 ;  /* 0x20000004ff1a7230 */ /* 0x004fcc0000004100 */
[----:B------:R-:W0:Y:S01]  /*7c90*/  F2I.S64.TRUNC R26, R26 ;  /* 0x0000001a001a7311 */ /* 0x000e22000020d900 */
[----:B------:R-:W-:Y:S05]  /*7ca0*/  BRA `(.L_x_10833) ;  /* 0x0000000800a87947 */ /* 0x000fea0003800000 */
.L_x_10838:
[----:B------:R-:W2:Y:S02]  /*7cb0*/  LDG.E.64 R4, desc[UR36][R4.64] ;  /* 0x0000002404047981 */ /* 0x000ea4000c1e1b00 */
[----:B--2---:R0:W1:Y:S01]  /*7cc0*/  F2I.S64.F64.TRUNC R26, R4 ;  /* 0x00000004001a7311 */ /* 0x004062000030d900 */
[----:B------:R-:W-:Y:S05]  /*7cd0*/  BRA `(.L_x_10833) ;  /* 0x00000008009c7947 */ /* 0x000fea0003800000 */
.L_x_10828:
        /* <DEDUP_REMOVED lines=13> */
.L_x_10842:
[----:B------:R-:W2:Y:S02]  /*7db0*/  LDG.E.64 R4, desc[UR36][R4.64] ;  /* 0x0000002404047981 */ /* 0x000ea4000c1e1b00 */
[----:B--2---:R0:W1:Y:S01]  /*7dc0*/  F2I.S64.F64.TRUNC R26, R4 ;  /* 0x00000004001a7311 */ /* 0x004062000030d900 */
[----:B------:R-:W-:Y:S05]  /*7dd0*/  BRA `(.L_x_10833) ;  /* 0x00000008005c7947 */ /* 0x000fea0003800000 */
.L_x_10841:
        /* <DEDUP_REMOVED lines=27> */
.L_x_10844:
        /* <DEDUP_REMOVED lines=14> */
.L_x_10843:
[----:B------:R-:W2:Y:S02]  /*8070*/  LDG.E.U16 R26, desc[UR36][R4.64] ;  /* 0x00000024041a7981 */ /* 0x000ea4000c1e1500 */
[----:B--2---:R-:W-:-:S06]  /*8080*/  IMAD.U32 R26, R26, 0x10000, RZ ;  /* 0x000100001a1a7824 */ /* 0x004fcc00078e00ff */
[----:B------:R-:W0:Y:S01]  /*8090*/  F2I.S64.TRUNC R26, R26 ;  /* 0x0000001a001a7311 */ /* 0x000e22000020d900 */
[----:B------:R-:W-:Y:S05]  /*80a0*/  BRA `(.L_x_10833) ;  /* 0x0000000400a87947 */ /* 0x000fea0003800000 */
.L_x_10840:
        /* <DEDUP_REMOVED lines=11> */
.L_x_10847:
        /* <DEDUP_REMOVED lines=21> */
.L_x_10851:
[----:B------:R-:W-:Y:S05]  /*82b0*/  BSYNC B1 ;  /* 0x0000000000017941 */ /* 0x000fea0003800000 */
.L_x_10850:
[----:B------:R-:W-:Y:S01]  /*82c0*/  IMAD.SHL.U32 R3, R3, 0x100000, RZ ;  /* 0x0010000003037824 */ /* 0x000fe200078e00ff */
[----:B------:R-:W-:-:S04]  /*82d0*/  LEA R5, R0, 0x3b800000, 0x17 ;  /* 0x3b80000000057811 */ /* 0x000fc800078eb8ff */
[----:B------:R-:W-:-:S07]  /*82e0*/  LOP3.LUT R26, R5, R3, R26, 0xfe, !PT ;  /* 0x00000003051a7212 */ /* 0x000fce00078efe1a */
.L_x_10849:
[----:B------:R-:W-:Y:S05]  /*82f0*/  BSYNC B0 ;  /* 0x0000000000007941 */ /* 0x000fea0003800000 */
.L_x_10848:
[----:B------:R-:W0:Y:S01]  /*8300*/  F2I.S64.TRUNC R26, R26 ;  /* 0x0000001a001a7311 */ /* 0x000e22000020d900 */
[----:B------:R-:W-:Y:S05]  /*8310*/  BRA `(.L_x_10833) ;  /* 0x00000004000c7947 */ /* 0x000fea0003800000 */
.L_x_10846:
        /* <DEDUP_REMOVED lines=21> */
.L_x_10855:
[----:B------:R-:W-:Y:S05]  /*8470*/  BSYNC B1 ;  /* 0x0000000000017941 */ /* 0x000fea0003800000 */
.L_x_10854:
[----:B------:R-:W-:Y:S01]  /*8480*/  IMAD.SHL.U32 R3, R3, 0x200000, RZ ;  /* 0x0020000003037824 */ /* 0x000fe200078e00ff */
[----:B------:R-:W-:-:S04]  /*8490*/  LEA R5, R0, 0x37800000, 0x17 ;  /* 0x3780000000057811 */ /* 0x000fc800078eb8ff */
[----:B------:R-:W-:-:S07]  /*84a0*/  LOP3.LUT R26, R5, R3, R26, 0xfe, !PT ;  /* 0x00000003051a7212 */ /* 0x000fce00078efe1a */
.L_x_10853:
[----:B------:R-:W-:Y:S05]  /*84b0*/  BSYNC B0 ;  /* 0x0000000000007941 */ /* 0x000fea0003800000 */
.L_x_10852:
[----:B------:R-:W0:Y:S01]  /*84c0*/  F2I.S64.TRUNC R26, R26 ;  /* 0x0000001a001a7311 */ /* 0x000e22000020d900 */
[----:B------:R-:W-:Y:S05]  /*84d0*/  BRA `(.L_x_10833) ;  /* 0x00000000009c7947 */ /* 0x000fea0003800000 */
.L_x_10845:
        /* <DEDUP_REMOVED lines=14> */
.L_x_10859:
[----:B------:R-:W-:Y:S05]  /*85c0*/  BSYNC B0 ;  /* 0x0000000000007941 */ /* 0x000fea0003800000 */
.L_x_10858:
[----:B------:R-:W0:Y:S01]  /*85d0*/  F2I.S64.TRUNC R26, R26 ;  /* 0x0000001a001a7311 */ /* 0x000e22000020d900 */
[----:B------:R-:W-:Y:S05]  /*85e0*/  BRA `(.L_x_10833) ;  /* 0x0000000000587947 */ /* 0x000fea0003800000 */
.L_x_10832:
        /* <DEDUP_REMOVED lines=16> */
.L_x_10860:
[----:B------:R-:W-:Y:S01]  /*86f0*/  CS2R R26, SRZ ;  /* 0x00000000001a7805 */ /* 0x000fe2000001ff00 */
[----:B------:R-:W-:Y:S06]  /*8700*/  BRA `(.L_x_10833) ;  /* 0x0000000000107947 */ /* 0x000fec0003800000 */
.L_x_10857:
[----:B------:R0:W5:Y:S01]  /*8710*/  LDG.E.64 R26, desc[UR36][R4.64] ;  /* 0x00000024041a7981 */ /* 0x000162000c1e1b00 */
[----:B------:R-:W-:Y:S05]  /*8720*/  BRA `(.L_x_10833) ;  /* 0x0000000000087947 */ /* 0x000fea0003800000 */
.L_x_10856:
[----:B------:R0:W5:Y:S01]  /*8730*/  LDG.E R26, desc[UR36][R4.64] ;  /* 0x00000024041a7981 */ /* 0x000162000c1e1900 */
[----:B------:R-:W-:-:S07]  /*8740*/  IMAD.MOV.U32 R27, RZ, RZ, RZ ;  /* 0x000000ffff1b7224 */ /* 0x000fce00078e00ff */
.L_x_10833:
[----:B01----:R-:W0:Y:S01]  /*8750*/  LDC.64 R4, c[0x0][0x2f0] ;  /* 0x0000bc00ff047b82 */ /* 0x003e220000000a00 */
        /* <DEDUP_REMOVED lines=18> */
.L_x_10864:
[----:B------:R0:W5:Y:S01]  /*8880*/  LDG.E.U8 R24, desc[UR36][R4.64] ;  /* 0x0000002404187981 */ /* 0x000162000c1e1100 */
[----:B------:R-:W-:Y:S01]  /*8890*/  IMAD.MOV.U32 R25, RZ, RZ, RZ ;  /* 0x000000ffff197224 */ /* 0x000fe200078e00ff */
[----:B------:R-:W-:Y:S06]  /*88a0*/  BRA `(.L_x_10866) ;  /* 0x0000000c00487947 */ /* 0x000fec0003800000 */
.L_x_10863:
        /* <DEDUP_REMOVED lines=8> */
.L_x_10868:
[----:B------:R-:W4:Y:S02]  /*8930*/  LDG.E R24, desc[UR36][R4.64] ;  /* 0x0000002404187981 */ /* 0x000f24000c1e1900 */
[----:B----4-:R-:W-:Y:S01]  /*8940*/  SHF.R.S32.HI R25, RZ, 0x1f, R24 ;  /* 0x0000001fff197819 */ /* 0x010fe20000011418 */
[----:B------:R-:W-:Y:S06]  /*8950*/  BRA `(.L_x_10866) ;  /* 0x0000000c001c7947 */ /* 0x000fec0003800000 */
.L_x_10867:
[----:B------:R-:W4:Y:S02]  /*8960*/  LDG.E.S16 R24, desc[UR36][R4.64] ;  /* 0x0000002404187981 */ /* 0x000f24000c1e1700 */
[----:B----4-:R-:W-:Y:S01]  /*8970*/  SHF.R.S32.HI R25, RZ, 0x1f, R24 ;  /* 0x0000001fff197819 */ /* 0x010fe20000011418 */
[----:B------:R-:W-:Y:S06]  /*8980*/  BRA `(.L_x_10866) ;  /* 0x0000000c00107947 */ /* 0x000fec0003800000 */
.L_x_10862:
        /* <DEDUP_REMOVED lines=9> */
.L_x_10870:
[----:B------:R-:W4:Y:S02]  /*8a20*/  LDG.E.U16 R4, desc[UR36][R4.64] ;  /* 0x0000002404047981 */ /* 0x000f24000c1e1500 */
[----:B----4-:R-:W-:-:S06]  /*8a30*/  HADD2.F32 R24, -RZ, R4.H0_H0 ;  /* 0x20000004ff187230 */ /* 0x010fcc0000004100 */
[----:B------:R-:W0:Y:S01]  /*8a40*/  F2I.S64.TRUNC R24, R24 ;  /* 0x0000001800187311 */ /* 0x000e22000020d900 */
[----:B------:R-:W-:Y:S05]  /*8a50*/  BRA `(.L_x_10866) ;  /* 0x0000000800dc7947 */ /* 0x000fea0003800000 */
.L_x_10869:
[----:B------:R-:W-:-:S13]  /*8a60*/  ISETP.NE.AND P0, PT, R0, 0x7, PT ;  /* 0x000000070000780c */ /* 0x000fda0003f05270 */
[----:B------:R-:W-:Y:S05]  /*8a70*/  @!P0 BRA `(.L_x_10871) ;  /* 0x00000000002c8947 */ /* 0x000fea0003800000 */
[----:B------:R-:W-:-:S13]  /*8a80*/  ISETP.NE.AND P0, PT, R0, 0x8, PT ;  /* 0x000000080000780c */ /* 0x000fda0003f05270 */
[----:B------:R-:W-:Y:S05]  /*8a90*/  @!P0 BRA `(.L_x_10872) ;  /* 0x0000000000148947 */ /* 0x000fea0003800000 */
[----:B------:R-:W-:-:S13]  /*8aa0*/  ISETP.NE.AND P0, PT, R0, 0x9, PT ;  /* 0x000000090000780c */ /* 0x000fda0003f05270 */
[----:B------:R-:W-:Y:S05]  /*8ab0*/  @P0 BRA `(.L_x_10865) ;  /* 0x00000008006c0947 */ /* 0x000fea0003800000 */
[----:B------:R-:W4:Y:S02]  /*8ac0*/  LDG.E R4, desc[UR36][R4.64] ;  /* 0x0000002404047981 */ /* 0x000f24000c1e1900 */
[----:B----4-:R0:W1:Y:S01]  /*8ad0*/  F2I.S64.TRUNC R24, R4 ;  /* 0x0000000400187311 */ /* 0x010062000020d900 */
[----:B------:R-:W-:Y:S05]  /*8ae0*/  BRA `(.L_x_10866) ;  /* 0x0000000800b87947 */ /* 0x000fea0003800000 */
.L_x_10872:
[----:B------:R-:W4:Y:S02]  /*8af0*/  LDG.E.U16 R4, desc[UR36][R4.64] ;  /* 0x0000002404047981 */ /* 0x000f24000c1e1500 */
[----:B----4-:R-:W-:-:S06]  /*8b00*/  HADD2.F32 R24, -RZ, R4.H0_H0 ;  /* 0x20000004ff187230 */ /* 0x010fcc0000004100 */
[----:B------:R-:W0:Y:S01]  /*8b10*/  F2I.S64.TRUNC R24, R24 ;  /* 0x0000001800187311 */ /* 0x000e22000020d900 */
[----:B------:R-:W-:Y:S05]  /*8b20*/  BRA `(.L_x_10866) ;  /* 0x0000000800a87947 */ /* 0x000fea0003800000 */
.L_x_10871:
[----:B------:R-:W4:Y:S02]  /*8b30*/  LDG.E.64 R4, desc[UR36][R4.64] ;  /* 0x0000002404047981 */ /* 0x000f24000c1e1b00 */
[----:B----4-:R0:W1:Y:S01]  /*8b40*/  F2I.S64.F64.TRUNC R24, R4 ;  /* 0x0000000400187311 */ /* 0x010062000030d900 */
[----:B------:R-:W-:Y:S05]  /*8b50*/  BRA `(.L_x_10866) ;  /* 0x00000008009c7947 */ /* 0x000fea0003800000 */
.L_x_10861:
        /* <DEDUP_REMOVED lines=13> */
.L_x_10875:
[----:B------:R-:W4:Y:S02]  /*8c30*/  LDG.E.64 R4, desc[UR36][R4.64] ;  /* 0x0000002404047981 */ /* 0x000f24000c1e1b00 */
[----:B----4-:R0:W1:Y:S01]  /*8c40*/  F2I.S64.F64.TRUNC R24, R4 ;  /* 0x0000000400187311 */ /* 0x010062000030d900 */
[----:B------:R-:W-:Y:S05]  /*8c50*/  BRA `(.L_x_10866) ;  /* 0x00000008005c7947 */ /* 0x000fea0003800000 */
.L_x_10874:
        /* <DEDUP_REMOVED lines=27> */
.L_x_10877:
        /* <DEDUP_REMOVED lines=14> */
.L_x_10876:
[----:B------:R-:W4:Y:S02]  /*8ef0*/  LDG.E.U16 R24, desc[UR36][R4.64] ;  /* 0x0000002404187981 */ /* 0x000f24000c1e1500 */
[----:B----4-:R-:W-:-:S06]  /*8f00*/  IMAD.U32 R24, R24, 0x10000, RZ ;  /* 0x0001000018187824 */ /* 0x010fcc00078e00ff */
[----:B------:R-:W0:Y:S01]  /*8f10*/  F2I.S64.TRUNC R24, R24 ;  /* 0x0000001800187311 */ /* 0x000e22000020d900 */
[----:B------:R-:W-:Y:S05]  /*8f20*/  BRA `(.L_x_10866) ;  /* 0x0000000400a87947 */ /* 0x000fea0003800000 */
.L_x_10873:
        /* <DEDUP_REMOVED lines=11> */
.L_x_10880:
        /* <DEDUP_REMOVED lines=21> */
.L_x_10884:
[----:B------:R-:W-:Y:S05]  /*9130*/  BSYNC B1 ;  /* 0x0000000000017941 */ /* 0x000fea0003800000 */
.L_x_10883:
[----:B------:R-:W-:Y:S01]  /*9140*/  IMAD.SHL.U32 R3, R3, 0x100000, RZ ;  /* 0x0010000003037824 */ /* 0x000fe200078e00ff */
[----:B------:R-:W-:-:S04]  /*9150*/  LEA R5, R0, 0x3b800000, 0x17 ;  /* 0x3b80000000057811 */ /* 0x000fc800078eb8ff */
[----:B------:R-:W-:-:S07]  /*9160*/  LOP3.LUT R24, R5, R3, R24, 0xfe, !PT ;  /* 0x0000000305187212 */ /* 0x000fce00078efe18 */
.L_x_10882:
[----:B------:R-:W-:Y:S05]  /*9170*/  BSYNC B0 ;  /* 0x0000000000007941 */ /* 0x000fea0003800000 */
.L_x_10881:
[----:B------:R-:W1:Y:S01]  /*9180*/  F2I.S64.TRUNC R24, R24 ;  /* 0x0000001800187311 */ /* 0x000e62000020d900 */
[----:B------:R-:W-:Y:S05]  /*9190*/  BRA `(.L_x_10866) ;  /* 0x00000004000c7947 */ /* 0x000fea0003800000 */
.L_x_10879:
        /* <DEDUP_REMOVED lines=21> */
.L_x_10888:
[----:B------:R-:W-:Y:S05]  /*92f0*/  BSYNC B1 ;  /* 0x0000000000017941 */ /* 0x000fea0003800000 */
.L_x_10887:
[----:B------:R-:W-:Y:S01]  /*9300*/  IMAD.SHL.U32 R3, R3, 0x200000, RZ ;  /* 0x0020000003037824 */ /* 0x000fe200078e00ff */
[----:B------:R-:W-:-:S04]  /*9310*/  LEA R5, R0, 0x37800000, 0x17 ;  /* 0x3780000000057811 */ /* 0x000fc800078eb8ff */
[----:B------:R-:W-:-:S07]  /*9320*/  LOP3.LUT R24, R5, R3, R24, 0xfe, !PT ;  /* 0x0000000305187212 */ /* 0x000fce00078efe18 */
.L_x_10886:
[----:B------:R-:W-:Y:S05]  /*9330*/  BSYNC B0 ;  /* 0x0000000000007941 */ /* 0x000fea0003800000 */
.L_x_10885:
[----:B------:R-:W4:Y:S01]  /*9340*/  F2I.S64.TRUNC R24, R24 ;  /* 0x0000001800187311 */ /* 0x000f22000020d900 */
[----:B------:R-:W-:Y:S05]  /*9350*/  BRA `(.L_x_10866) ;  /* 0x00000000009c7947 */ /* 0x000fea0003800000 */
.L_x_10878:
        /* <DEDUP_REMOVED lines=14> */
.L_x_10892:
[----:B------:R-:W-:Y:S05]  /*9440*/  BSYNC B0 ;  /* 0x0000000000007941 */ /* 0x000fea0003800000 */
.L_x_10891:
[----:B------:R-:W0:Y:S01]  /*9450*/  F2I.S64.TRUNC R24, R24 ;  /* 0x0000001800187311 */ /* 0x000e22000020d900 */
[----:B------:R-:W-:Y:S05]  /*9460*/  BRA `(.L_x_10866) ;  /* 0x0000000000587947 */ /* 0x000fea0003800000 */
.L_x_10865:
        /* <DEDUP_REMOVED lines=15> */
[----:B0-23-5:R-:W-:Y:S05]  /*9560*/  CALL.ABS.NOINC R14 ;  /* 0x000000000e007343 */ /* 0x02dfea0003c00000 */
.L_x_10893:
[----:B------:R-:W-:Y:S01]  /*9570*/  CS2R R24, SRZ ;  /* 0x0000000000187805 */ /* 0x000fe2000001ff00 */
[----:B------:R-:W-:Y:S06]  /*9580*/  BRA `(.L_x_10866) ;  /* 0x0000000000107947 */ /* 0x000fec0003800000 */
.L_x_10890:
[----:B------:R0:W5:Y:S01]  /*9590*/  LDG.E.64 R24, desc[UR36][R4.64] ;  /* 0x0000002404187981 */ /* 0x000162000c1e1b00 */
[----:B------:R-:W-:Y:S05]  /*95a0*/  BRA `(.L_x_10866) ;  /* 0x0000000000087947 */ /* 0x000fea0003800000 */
.L_x_10889:
[----:B------:R0:W5:Y:S01]  /*95b0*/  LDG.E R24, desc[UR36][R4.64] ;  /* 0x0000002404187981 */ /* 0x000162000c1e1900 */
[----:B------:R-:W-:-:S07]  /*95c0*/  IMAD.MOV.U32 R25, RZ, RZ, RZ ;  /* 0x000000ffff197224 */ /* 0x000fce00078e00ff */
.L_x_10866:
[----:B------:R-:W-:-:S07]  /*95d0*/  VIADD R2, R2, 0x80 ;  /* 0x0000008002027836 */ /* 0x000fce0000000000 */
.L_x_10728:
[----:B------:R-:W-:Y:S05]  /*95e0*/  BSYNC B6 ;  /* 0x0000000000067941 */ /* 0x000fea0003800000 */
.L_x_10727:
        /* <DEDUP_REMOVED lines=8> */
[----:B0--3--:R-:W0:Y:S01]  /*9670*/  LDC.64 R4, c[0x0][0x2d0] ;  /* 0x0000b400ff047b82 */ /* 0x009e220000000a00 */
        /* <DEDUP_REMOVED lines=19> */
.L_x_10899:
[----:B------:R0:W5:Y:S01]  /*97b0*/  LDG.E.U8 R52, desc[UR36][R4.64] ;  /* 0x0000002404347981 */ /* 0x000162000c1e1100 */
[----:B------:R-:W-:Y:S01]  /*97c0*/  IMAD.MOV.U32 R53, RZ, RZ, RZ ;  /* 0x000000ffff357224 */ /* 0x000fe200078e00ff */
[----:B------:R-:W-:Y:S06]  /*97d0*/  BRA `(.L_x_10901) ;  /* 0x0000000c00487947 */ /* 0x000fec0003800000 */
.L_x_10898:
        /* <DEDUP_REMOVED lines=8> */
.L_x_10903:
[----:B------:R-:W3:Y:S02]  /*9860*/  LDG.E R52, desc[UR36][R4.64] ;  /* 0x0000002404347981 */ /* 0x000ee4000c1e1900 */
[----:B---3--:R-:W-:Y:S01]  /*9870*/  SHF.R.S32.HI R53, RZ, 0x1f, R52 ;  /* 0x0000001fff357819 */ /* 0x008fe20000011434 */
[----:B------:R-:W-:Y:S06]  /*9880*/  BRA `(.L_x_10901) ;  /* 0x0000000c001c7947 */ /* 0x000fec0003800000 */
.L_x_10902:
[----:B------:R-:W3:Y:S02]  /*9890*/  LDG.E.S16 R52, desc[UR36][R4.64] ;  /* 0x0000002404347981 */ /* 0x000ee4000c1e1700 */
[----:B---3--:R-:W-:Y:S01]  /*98a0*/  SHF.R.S32.HI R53, RZ, 0x1f, R52 ;  /* 0x0000001fff357819 */ /* 0x008fe20000011434 */
[----:B------:R-:W-:Y:S06]  /*98b0*/  BRA `(.L_x_10901) ;  /* 0x0000000c00107947 */ /* 0x000fec0003800000 */
.L_x_10897:
        /* <DEDUP_REMOVED lines=9> */
.L_x_10905:
[----:B------:R-:W3:Y:S02]  /*9950*/  LDG.E.U16 R4, desc[UR36][R4.64] ;  /* 0x0000002404047981 */ /* 0x000ee4000c1e1500 */
[----:B---3--:R-:W-:-:S06]  /*9960*/  HADD2.F32 R52, -RZ, R4.H0_H0 ;  /* 0x20000004ff347230 */ /* 0x008fcc0000004100 */
[----:B------:R-:W0:Y:S01]  /*9970*/  F2I.S64.TRUNC R52, R52 ;  /* 0x0000003400347311 */ /* 0x000e22000020d900 */
[----:B------:R-:W-:Y:S05]  /*9980*/  BRA `(.L_x_10901) ;  /* 0x0000000800dc7947 */ /* 0x000fea0003800000 */
.L_x_10904:
        /* <DEDUP_REMOVED lines=9> */
.L_x_10907:
[----:B------:R-:W3:Y:S02]  /*9a20*/  LDG.E.U16 R4, desc[UR36][R4.64] ;  /* 0x0000002404047981 */ /* 0x000ee4000c1e1500 */
[----:B---3--:R-:W-:-:S06]  /*9a30*/  HADD2.F32 R52, -RZ, R4.H0_H0 ;  /* 0x20000004ff347230 */ /* 0x008fcc0000004100 */
[----:B------:R-:W0:Y:S01]  /*9a40*/  F2I.S64.TRUNC R52, R52 ;  /* 0x0000003400347311 */ /* 0x000e22000020d900 */
[----:B------:R-:W-:Y:S05]  /*9a50*/  BRA `(.L_x_10901) ;  /* 0x0000000800a87947 */ /* 0x000fea0003800000 */
.L_x_10906:
[----:B------:R-:W3:Y:S02]  /*9a60*/  LDG.E.64 R4, desc[UR36][R4.64] ;  /* 0x0000002404047981 */ /* 0x000ee4000c1e1b00 */
[----:B---3--:R0:W3:Y:S01]  /*9a70*/  F2I.S64.F64.TRUNC R52, R4 ;  /* 0x0000000400347311 */ /* 0x0080e2000030d900 */
[----:B------:R-:W-:Y:S05]  /*9a80*/  BRA `(.L_x_10901) ;  /* 0x00000008009c7947 */ /* 0x000fea0003800000 */
.L_x_10896:
        /* <DEDUP_REMOVED lines=13> */
.L_x_10910:
[----:B------:R-:W3:Y:S02]  /*9b60*/  LDG.E.64 R4, desc[UR36][R4.64] ;  /* 0x0000002404047981 */ /* 0x000ee4000c1e1b00 */
[----:B---3--:R0:W3:Y:S01]  /*9b70*/  F2I.S64.F64.TRUNC R52, R4 ;  /* 0x0000000400347311 */ /* 0x0080e2000030d900 */
[----:B------:R-:W-:Y:S05]  /*9b80*/  BRA `(.L_x_10901) ;  /* 0x00000008005c7947 */ /* 0x000fea0003800000 */
.L_x_10909:
        /* <DEDUP_REMOVED lines=27> */
.L_x_10912:
        /* <DEDUP_REMOVED lines=14> */
.L_x_10911:
[----:B------:R-:W3:Y:S02]  /*9e20*/  LDG.E.U16 R52, desc[UR36][R4.64] ;  /* 0x0000002404347981 */ /* 0x000ee4000c1e1500 */
[----:B---3--:R-:W-:-:S06]  /*9e30*/  IMAD.U32 R52, R52, 0x10000, RZ ;  /* 0x0001000034347824 */ /* 0x008fcc00078e00ff */
[----:B------:R-:W0:Y:S01]  /*9e40*/  F2I.S64.TRUNC R52, R52 ;  /* 0x0000003400347311 */ /* 0x000e22000020d900 */
[----:B------:R-:W-:Y:S05]  /*9e50*/  BRA `(.L_x_10901) ;  /* 0x0000000400a87947 */ /* 0x000fea0003800000 */
.L_x_10908:
        /* <DEDUP_REMOVED lines=11> */
.L_x_10915:
        /* <DEDUP_REMOVED lines=21> */
.L_x_10919:
[----:B------:R-:W-:Y:S05]  /*a060*/  BSYNC B1 ;  /* 0x0000000000017941 */ /* 0x000fea0003800000 */
.L_x_10918:
[----:B------:R-:W-:Y:S01]  /*a070*/  IMAD.SHL.U32 R3, R3, 0x100000, RZ ;  /* 0x0010000003037824 */ /* 0x000fe200078e00ff */
[----:B------:R-:W-:-:S04]  /*a080*/  LEA R5, R0, 0x3b800000, 0x17 ;  /* 0x3b80000000057811 */ /* 0x000fc800078eb8ff */
[----:B------:R-:W-:-:S07]  /*a090*/  LOP3.LUT R52, R5, R3, R52, 0xfe, !PT ;  /* 0x0000000305347212 */ /* 0x000fce00078efe34 */
.L_x_10917:
[----:B------:R-:W-:Y:S05]  /*a0a0*/  BSYNC B0 ;  /* 0x0000000000007941 */ /* 0x000fea0003800000 */
.L_x_10916:
[----:B------:R-:W0:Y:S01]  /*a0b0*/  F2I.S64.TRUNC R52, R52 ;  /* 0x0000003400347311 */ /* 0x000e22000020d900 */
[----:B------:R-:W-:Y:S05]  /*a0c0*/  BRA `(.L_x_10901) ;  /* 0x00000004000c7947 */ /* 0x000fea0003800000 */
.L_x_10914:
        /* <DEDUP_REMOVED lines=21> */
.L_x_10923:
[----:B------:R-:W-:Y:S05]  /*a220*/  BSYNC B1 ;  /* 0x0000000000017941 */ /* 0x000fea0003800000 */
.L_x_10922:
[----:B------:R-:W-:Y:S01]  /*a230*/  IMAD.SHL.U32 R3, R3, 0x200000, RZ ;  /* 0x0020000003037824 */ /* 0x000fe200078e00ff */
[----:B------:R-:W-:-:S04]  /*a240*/  LEA R5, R0, 0x37800000, 0x17 ;  /* 0x3780000000057811 */ /* 0x000fc800078eb8ff */
[----:B------:R-:W-:-:S07]  /*a250*/  LOP3.LUT R52, R5, R3, R52, 0xfe, !PT ;  /* 0x0000000305347212 */ /* 0x000fce00078efe34 */
.L_x_10921:
[----:B------:R-:W-:Y:S05]  /*a260*/  BSYNC B0 ;  /* 0x0000000000007941 */ /* 0x000fea0003800000 */
.L_x_10920:
[----:B------:R-:W0:Y:S01]  /*a270*/  F2I.S64.TRUNC R52, R52 ;  /* 0x0000003400347311 */ /* 0x000e22000020d900 */
[----:B------:R-:W-:Y:S05]  /*a280*/  BRA `(.L_x_10901) ;  /* 0x00000000009c7947 */ /* 0x000fea0003800000 */
.L_x_10913:
        /* <DEDUP_REMOVED lines=14> */
.L_x_10927:
[----:B------:R-:W-:Y:S05]  /*a370*/  BSYNC B0 ;  /* 0x0000000000007941 */ /* 0x000fea0003800000 */
.L_x_10926:
[----:B------:R-:W0:Y:S01]  /*a380*/  F2I.S64.TRUNC R52, R52 ;  /* 0x0000003400347311 */ /* 0x000e22000020d900 */
[----:B------:R-:W-:Y:S05]  /*a390*/  BRA `(.L_x_10901) ;  /* 0x0000000000587947 */ /* 0x000fea0003800000 */
.L_x_10900:
        /* <DEDUP_REMOVED lines=15> */
[----:B012-45:R-:W-:Y:S05]  /*a490*/  CALL.ABS.NOINC R14 ;  /* 0x000000000e007343 */ /* 0x037fea0003c00000 */
.L_x_10928:
[----:B------:R-:W-:Y:S01]  /*a4a0*/  CS2R R52, SRZ ;  /* 0x0000000000347805 */ /* 0x000fe2000001ff00 */
[----:B------:R-:W-:Y:S06]  /*a4b0*/  BRA `(.L_x_10901) ;  /* 0x0000000000107947 */ /* 0x000fec0003800000 */
.L_x_10925:
[----:B------:R0:W5:Y:S01]  /*a4c0*/  LDG.E.64 R52, desc[UR36][R4.64] ;  /* 0x0000002404347981 */ /* 0x000162000c1e1b00 */
[----:B------:R-:W-:Y:S05]  /*a4d0*/  BRA `(.L_x_10901) ;  /* 0x0000000000087947 */ /* 0x000fea0003800000 */
.L_x_10924:
[----:B------:R0:W5:Y:S01]  /*a4e0*/  LDG.E R52, desc[UR36][R4.64] ;  /* 0x0000002404347981 */ /* 0x000162000c1e1900 */
[----:B------:R-:W-:-:S07]  /*a4f0*/  IMAD.MOV.U32 R53, RZ, RZ, RZ ;  /* 0x000000ffff357224 */ /* 0x000fce00078e00ff */
.L_x_10901:
        /* <DEDUP_REMOVED lines=19> */
.L_x_10932:
[----:B------:R0:W5:Y:S01]  /*a630*/  LDG.E.U8 R46, desc[UR36][R4.64] ;  /* 0x00000024042e7981 */ /* 0x000162000c1e1100 */
[----:B------:R-:W-:Y:S01]  /*a640*/  IMAD.MOV.U32 R47, RZ, RZ, RZ ;  /* 0x000000ffff2f7224 */ /* 0x000fe200078e00ff */
[----:B------:R-:W-:Y:S06]  /*a650*/  BRA `(.L_x_10934) ;  /* 0x0000000c00487947 */ /* 0x000fec0003800000 */
.L_x_10931:
        /* <DEDUP_REMOVED lines=8> */
.L_x_10936:
[----:B------:R-:W2:Y:S02]  /*a6e0*/  LDG.E R46, desc[UR36][R4.64] ;  /* 0x00000024042e7981 */ /* 0x000ea4000c1e1900 */
[----:B--2---:R-:W-:Y:S01]  /*a6f0*/  SHF.R.S32.HI R47, RZ, 0x1f, R46 ;  /* 0x0000001fff2f7819 */ /* 0x004fe2000001142e */
[----:B------:R-:W-:Y:S06]  /*a700*/  BRA `(.L_x_10934) ;  /* 0x0000000c001c7947 */ /* 0x000fec0003800000 */
.L_x_10935:
[----:B------:R-:W2:Y:S02]  /*a710*/  LDG.E.S16 R46, desc[UR36][R4.64] ;  /* 0x00000024042e7981 */ /* 0x000ea4000c1e1700 */
[----:B--2---:R-:W-:Y:S01]  /*a720*/  SHF.R.S32.HI R47, RZ, 0x1f, R46 ;  /* 0x0000001fff2f7819 */ /* 0x004fe2000001142e */
[----:B------:R-:W-:Y:S06]  /*a730*/  BRA `(.L_x_10934) ;  /* 0x0000000c00107947 */ /* 0x000fec0003800000 */
.L_x_10930:
        /* <DEDUP_REMOVED lines=9> */
.L_x_10938:
[----:B------:R-:W2:Y:S02]  /*a7d0*/  LDG.E.U16 R4, desc[UR36][R4.64] ;  /* 0x0000002404047981 */ /* 0x000ea4000c1e1500 */
[----:B--2---:R-:W-:-:S06]  /*a7e0*/  HADD2.F32 R46, -RZ, R4.H0_H0 ;  /* 0x20000004ff2e7230 */ /* 0x004fcc0000004100 */
[----:B------:R-:W0:Y:S01]  /*a7f0*/  F2I.S64.TRUNC R46, R46 ;  /* 0x0000002e002e7311 */ /* 0x000e22000020d900 */
[----:B------:R-:W-:Y:S05]  /*a800*/  BRA `(.L_x_10934) ;  /* 0x0000000800dc7947 */ /* 0x000fea0003800000 */
.L_x_10937:
        /* <DEDUP_REMOVED lines=9> */
.L_x_10940:
[----:B------:R-:W2:Y:S02]  /*a8a0*/  LDG.E.U16 R4, desc[UR36][R4.64] ;  /* 0x0000002404047981 */ /* 0x000ea4000c1e1500 */
[----:B--2---:R-:W-:-:S06]  /*a8b0*/  HADD2.F32 R46, -RZ, R4.H0_H0 ;  /* 0x20000004ff2e7230 */ /* 0x004fcc0000004100 */
[----:B------:R-:W0:Y:S01]  /*a8c0*/  F2I.S64.TRUNC R46, R46 ;  /* 0x0000002e002e7311 */ /* 0x000e22000020d900 */
[----:B------:R-:W-:Y:S05]  /*a8d0*/  BRA `(.L_x_10934) ;  /* 0x0000000800a87947 */ /* 0x000fea0003800000 */
.L_x_10939:
[----:B------:R-:W2:Y:S02]  /*a8e0*/  LDG.E.64 R4, desc[UR36][R4.64] ;  /* 0x0000002404047981 */ /* 0x000ea4000c1e1b00 */
[----:B--2---:R0:W2:Y:S01]  /*a8f0*/  F2I.S64.F64.TRUNC R46, R4 ;  /* 0x00000004002e7311 */ /* 0x0040a2000030d900 */
[----:B------:R-:W-:Y:S05]  /*a900*/  BRA `(.L_x_10934) ;  /* 0x00000008009c7947 */ /* 0x000fea0003800000 */
.L_x_10929:
        /* <DEDUP_REMOVED lines=13> */
.L_x_10943:
[----:B------:R-:W2:Y:S02]  /*a9e0*/  LDG.E.64 R4, desc[UR36][R4.64] ;  /* 0x0000002404047981 */ /* 0x000ea4000c1e1b00 */
[----:B--2---:R0:W2:Y:S01]  /*a9f0*/  F2I.S64.F64.TRUNC R46, R4 ;  /* 0x00000004002e7311 */ /* 0x0040a2000030d900 */
[----:B------:R-:W-:Y:S05]  /*aa00*/  BRA `(.L_x_10934) ;  /* 0x00000008005c7947 */ /* 0x000fea0003800000 */
.L_x_10942:
        /* <DEDUP_REMOVED lines=27> */
.L_x_10945:
        /* <DEDUP_REMOVED lines=14> */
.L_x_10944:
[----:B------:R-:W2:Y:S02]  /*aca0*/  LDG.E.U16 R46, desc[UR36][R4.64] ;  /* 0x00000024042e7981 */ /* 0x000ea4000c1e1500 */
[----:B--2---:R-:W-:-:S06]  /*acb0*/  IMAD.U32 R46, R46, 0x10000, RZ ;  /* 0x000100002e2e7824 */ /* 0x004fcc00078e00ff */
[----:B------:R-:W0:Y:S01]  /*acc0*/  F2I.S64.TRUNC R46, R46 ;  /* 0x0000002e002e7311 */ /* 0x000e22000020d900 */
[----:B------:R-:W-:Y:S05]  /*acd0*/  BRA `(.L_x_10934) ;  /* 0x0000000400a87947 */ /* 0x000fea0003800000 */
.L_x_10941:
        /* <DEDUP_REMOVED lines=11> */
.L_x_10948:
        /* <DEDUP_REMOVED lines=21> */
.L_x_10952:
[----:B------:R-:W-:Y:S05]  /*aee0*/  BSYNC B1 ;  /* 0x0000000000017941 */ /* 0x000fea0003800000 */
.L_x_10951:
[----:B------:R-:W-:Y:S01]  /*aef0*/  IMAD.SHL.U32 R3, R3, 0x100000, RZ ;  /* 0x0010000003037824 */ /* 0x000fe200078e00ff */
[----:B------:R-:W-:-:S04]  /*af00*/  LEA R5, R0, 0x3b800000, 0x17 ;  /* 0x3b80000000057811 */ /* 0x000fc800078eb8ff */
[----:B------:R-:W-:-:S07]  /*af10*/  LOP3.LUT R46, R5, R3, R46, 0xfe, !PT ;  /* 0x00000003052e7212 */ /* 0x000fce00078efe2e */
.L_x_10950:
[----:B------:R-:W-:Y:S05]  /*af20*/  BSYNC B0 ;  /* 0x0000000000007941 */ /* 0x000fea0003800000 */
.L_x_10949:
[----:B------:R-:W0:Y:S01]  /*af30*/  F2I.S64.TRUNC R46, R46 ;  /* 0x0000002e002e7311 */ /* 0x000e22000020d900 */
[----:B------:R-:W-:Y:S05]  /*af40*/  BRA `(.L_x_10934) ;  /* 0x00000004000c7947 */ /* 0x000fea0003800000 */
.L_x_10947:
        /* <DEDUP_REMOVED lines=21> */
.L_x_10956:
[----:B------:R-:W-:Y:S05]  /*b0a0*/  BSYNC B1 ;  /* 0x0000000000017941 */ /* 0x000fea0003800000 */
.L_x_10955:
[----:B------:R-:W-:Y:S01]  /*b0b0*/  IMAD.SHL.U32 R3, R3, 0x200000, RZ ;  /* 0x0020000003037824 */ /* 0x000fe200078e00ff */
[----:B------:R-:W-:-:S04]  /*b0c0*/  LEA R5, R0, 0x37800000, 0x17 ;  /* 0x3780000000057811 */ /* 0x000fc800078eb8ff */
[----:B------:R-:W-:-:S07]  /*b0d0*/  LOP3.LUT R46, R5, R3, R46, 0xfe, !PT ;  /* 0x00000003052e7212 */ /* 0x000fce00078efe2e */
.L_x_10954:
[----:B------:R-:W-:Y:S05]  /*b0e0*/  BSYNC B0 ;  /* 0x0000000000007941 */ /* 0x000fea0003800000 */
.L_x_10953:
[----:B------:R-:W0:Y:S01]  /*b0f0*/  F2I.S64.TRUNC R46, R46 ;  /* 0x0000002e002e7311 */ /* 0x000e22000020d900 */
[----:B------:R-:W-:Y:S05]  /*b100*/  BRA `(.L_x_10934) ;  /* 0x00000000009c7947 */ /* 0x000fea0003800000 */
.L_x_10946:
        /* <DEDUP_REMOVED lines=14> */
.L_x_10960:
[----:B------:R-:W-:Y:S05]  /*b1f0*/  BSYNC B0 ;  /* 0x0000000000007941 */ /* 0x000fea0003800000 */
.L_x_10959:
[----:B------:R-:W0:Y:S01]  /*b200*/  F2I.S64.TRUNC R46, R46 ;  /* 0x0000002e002e7311 */ /* 0x000e22000020d900 */
[----:B------:R-:W-:Y:S05]  /*b210*/  BRA `(.L_x_10934) ;  /* 0x0000000000587947 */ /* 0x000fea0003800000 */
.L_x_10933:
        /* <DEDUP_REMOVED lines=16> */
.L_x_10961:
[----:B------:R-:W-:Y:S01]  /*b320*/  CS2R R46, SRZ ;  /* 0x00000000002e7805 */ /* 0x000fe2000001ff00 */
[----:B------:R-:W-:Y:S06]  /*b330*/  BRA `(.L_x_10934) ;  /* 0x0000000000107947 */ /* 0x000fec0003800000 */
.L_x_10958:
[----:B------:R0:W5:Y:S01]  /*b340*/  LDG.E.64 R46, desc[UR36][R4.64] ;  /* 0x00000024042e7981 */ /* 0x000162000c1e1b00 */
[----:B------:R-:W-:Y:S05]  /*b350*/  BRA `(.L_x_10934) ;  /* 0x0000000000087947 */ /* 0x000fea0003800000 */
.L_x_10957:
[----:B------:R0:W5:Y:S01]  /*b360*/  LDG.E R46, desc[UR36][R4.64] ;  /* 0x00000024042e7981 */ /* 0x000162000c1e1900 */
[----:B------:R-:W-:-:S07]  /*b370*/  IMAD.MOV.U32 R47, RZ, RZ, RZ ;  /* 0x000000ffff2f7224 */ /* 0x000fce00078e00ff */
.L_x_10934:
        /* <DEDUP_REMOVED lines=19> */
.L_x_10965:
[----:B------:R0:W5:Y:S01]  /*b4b0*/  LDG.E.U8 R22, desc[UR36][R4.64] ;  /* 0x0000002404167981 */ /* 0x000162000c1e1100 */
[----:B------:R-:W-:Y:S01]  /*b4c0*/  IMAD.MOV.U32 R23, RZ, RZ, RZ ;  /* 0x000000ffff177224 */ /* 0x000fe200078e00ff */
[----:B------:R-:W-:Y:S06]  /*b4d0*/  BRA `(.L_x_10967) ;  /* 0x0000000c00487947 */ /* 0x000fec0003800000 */
.L_x_10964:
        /* <DEDUP_REMOVED lines=8> */
.L_x_10969:
[----:B------:R-:W2:Y:S02]  /*b560*/  LDG.E R22, desc[UR36][R4.64] ;  /* 0x0000002404167981 */ /* 0x000ea4000c1e1900 */
[----:B--2---:R-:W-:Y:S01]  /*b570*/  SHF.R.S32.HI R23, RZ, 0x1f, R22 ;  /* 0x0000001fff177819 */ /* 0x004fe20000011416 */
[----:B------:R-:W-:Y:S06]  /*b580*/  BRA `(.L_x_10967) ;  /* 0x0000000c001c7947 */ /* 0x000fec0003800000 */
.L_x_10968:
[----:B------:R-:W2:Y:S02]  /*b590*/  LDG.E.S16 R22, desc[UR36][R4.64] ;  /* 0x0000002404167981 */ /* 0x000ea4000c1e1700 */
[----:B--2---:R-:W-:Y:S01]  /*b5a0*/  SHF.R.S32.HI R23, RZ, 0x1f, R22 ;  /* 0x0000001fff177819 */ /* 0x004fe20000011416 */
[----:B------:R-:W-:Y:S06]  /*b5b0*/  BRA `(.L_x_10967) ;  /* 0x0000000c00107947 */ /* 0x000fec0003800000 */
.L_x_10963:
        /* <DEDUP_REMOVED lines=9> */
.L_x_10971:
[----:B------:R-:W2:Y:S02]  /*b650*/  LDG.E.U16 R4, desc[UR36][R4.64] ;  /* 0x0000002404047981 */ /* 0x000ea4000c1e1500 */
[----:B--2---:R-:W-:-:S06]  /*b660*/  HADD2.F32 R22, -RZ, R4.H0_H0 ;  /* 0x20000004ff167230 */ /* 0x004fcc0000004100 */
[----:B------:R-:W0:Y:S01]  /*b670*/  F2I.S64.TRUNC R22, R22 ;  /* 0x0000001600167311 */ /* 0x000e22000020d900 */
[----:B------:R-:W-:Y:S05]  /*b680*/  BRA `(.L_x_10967) ;  /* 0x0000000800dc7947 */ /* 0x000fea0003800000 */
.L_x_10970:
        /* <DEDUP_REMOVED lines=9> */
.L_x_10973:
[----:B------:R-:W2:Y:S02]  /*b720*/  LDG.E.U16 R4, desc[UR36][R4.64] ;  /* 0x0000002404047981 */ /* 0x000ea4000c1e1500 */
[----:B--2---:R-:W-:-:S06]  /*b730*/  HADD2.F32 R22, -RZ, R4.H0_H0 ;  /* 0x20000004ff167230 */ /* 0x004fcc0000004100 */
[----:B------:R-:W0:Y:S01]  /*b740*/  F2I.S64.TRUNC R22, R22 ;  /* 0x0000001600167311 */ /* 0x000e22000020d900 */
[----:B------:R-:W-:Y:S05]  /*b750*/  BRA `(.L_x_10967) ;  /* 0x0000000800a87947 */ /* 0x000fea0003800000 */
.L_x_10972:
[----:B------:R-:W2:Y:S02]  /*b760*/  LDG.E.64 R4, desc[UR36][R4.64] ;  /* 0x0000002404047981 */ /* 0x000ea4000c1e1b00 */
[----:B--2---:R0:W1:Y:S01]  /*b770*/  F2I.S64.F64.TRUNC R22, R4 ;  /* 0x0000000400167311 */ /* 0x004062000030d900 */
[----:B------:R-:W-:Y:S05]  /*b780*/  BRA `(.L_x_10967) ;  /* 0x00000008009c7947 */ /* 0x000fea0003800000 */
.L_x_10962:
        /* <DEDUP_REMOVED lines=13> */
.L_x_10976:
[----:B------:R-:W2:Y:S02]  /*b860*/  LDG.E.64 R4, desc[UR36][R4.64] ;  /* 0x0000002404047981 */ /* 0x000ea4000c1e1b00 */
[----:B--2---:R0:W1:Y:S01]  /*b870*/  F2I.S64.F64.TRUNC R22, R4 ;  /* 0x0000000400167311 */ /* 0x004062000030d900 */
[----:B------:R-:W-:Y:S05]  /*b880*/  BRA `(.L_x_10967) ;  /* 0x00000008005c7947 */ /* 0x000fea0003800000 */
.L_x_10975:
        /* <DEDUP_REMOVED lines=27> */
.L_x_10978:
        /* <DEDUP_REMOVED lines=14> */
.L_x_10977:
[----:B------:R-:W2:Y:S02]  /*bb20*/  LDG.E.U16 R22, desc[UR36][R4.64] ;  /* 0x0000002404167981 */ /* 0x000ea4000c1e1500 */
[----:B--2---:R-:W-:-:S06]  /*bb30*/  IMAD.U32 R22, R22, 0x10000, RZ ;  /* 0x0001000016167824 */ /* 0x004fcc00078e00ff */
[----:B------:R-:W0:Y:S01]  /*bb40*/  F2I.S64.TRUNC R22, R22 ;  /* 0x0000001600167311 */ /* 0x000e22000020d900 */
[----:B------:R-:W-:Y:S05]  /*bb50*/  BRA `(.L_x_10967) ;  /* 0x0000000400a87947 */ /* 0x000fea0003800000 */
.L_x_10974:
        /* <DEDUP_REMOVED lines=11> */
.L_x_10981:
        /* <DEDUP_REMOVED lines=21> */
.L_x_10985:
[----:B------:R-:W-:Y:S05]  /*bd60*/  BSYNC B1 ;  /* 0x0000000000017941 */ /* 0x000fea0003800000 */
.L_x_10984:
[----:B------:R-:W-:Y:S01]  /*bd70*/  IMAD.SHL.U32 R3, R3, 0x100000, RZ ;  /* 0x0010000003037824 */ /* 0x000fe200078e00ff */
[----:B------:R-:W-:-:S04]  /*bd80*/  LEA R5, R0, 0x3b800000, 0x17 ;  /* 0x3b80000000057811 */ /* 0x000fc800078eb8ff */
[----:B------:R-:W-:-:S07]  /*bd90*/  LOP3.LUT R22, R5, R3, R22, 0xfe, !PT ;  /* 0x0000000305167212 */ /* 0x000fce00078efe16 */
.L_x_10983:
[----:B------:R-:W-:Y:S05]  /*bda0*/  BSYNC B0 ;  /* 0x0000000000007941 */ /* 0x000fea0003800000 */
.L_x_10982:
[----:B------:R-:W0:Y:S01]  /*bdb0*/  F2I.S64.TRUNC R22, R22 ;  /* 0x0000001600167311 */ /* 0x000e22000020d900 */
[----:B------:R-:W-:Y:S05]  /*bdc0*/  BRA `(.L_x_10967) ;  /* 0x00000004000c7947 */ /* 0x000fea0003800000 */
.L_x_10980:
        /* <DEDUP_REMOVED lines=21> */
.L_x_10989:
[----:B------:R-:W-:Y:S05]  /*bf20*/  BSYNC B1 ;  /* 0x0000000000017941 */ /* 0x000fea0003800000 */
.L_x_10988:
[----:B------:R-:W-:Y:S01]  /*bf30*/  IMAD.SHL.U32 R3, R3, 0x200000, RZ ;  /* 0x0020000003037824 */ /* 0x000fe200078e00ff */
[----:B------:R-:W-:-:S04]  /*bf40*/  LEA R5, R0, 0x37800000, 0x17 ;  /* 0x3780000000057811 */ /* 0x000fc800078eb8ff */
[----:B------:R-:W-:-:S07]  /*bf50*/  LOP3.LUT R22, R5, R3, R22, 0xfe, !PT ;  /* 0x0000000305167212 */ /* 0x000fce00078efe16 */
.L_x_10987:
[----:B------:R-:W-:Y:S05]  /*bf60*/  BSYNC B0 ;  /* 0x0000000000007941 */ /* 0x000fea0003800000 */
.L_x_10986:
[----:B------:R-:W0:Y:S01]  /*bf70*/  F2I.S64.TRUNC R22, R22 ;  /* 0x0000001600167311 */ /* 0x000e22000020d900 */
[----:B------:R-:W-:Y:S05]  /*bf80*/  BRA `(.L_x_10967) ;  /* 0x00000000009c7947 */ /* 0x000fea0003800000 */
.L_x_10979:
        /* <DEDUP_REMOVED lines=14> */
.L_x_10993:
[----:B------:R-:W-:Y:S05]  /*c070*/  BSYNC B0 ;  /* 0x0000000000007941 */ /* 0x000fea0003800000 */
.L_x_10992:
[----:B------:R-:W0:Y:S01]  /*c080*/  F2I.S64.TRUNC R22, R22 ;  /* 0x0000001600167311 */ /* 0x000e22000020d900 */
[----:B------:R-:W-:Y:S05]  /*c090*/  BRA `(.L_x_10967) ;  /* 0x0000000000587947 */ /* 0x000fea0003800000 */
.L_x_10966:
        /* <DEDUP_REMOVED lines=16> */
.L_x_10994:
[----:B------:R-:W-:Y:S01]  /*c1a0*/  CS2R R22, SRZ ;  /* 0x0000000000167805 */ /* 0x000fe2000001ff00 */
[----:B------:R-:W-:Y:S06]  /*c1b0*/  BRA `(.L_x_10967) ;  /* 0x0000000000107947 */ /* 0x000fec0003800000 */
.L_x_10991:
[----:B------:R0:W5:Y:S01]  /*c1c0*/  LDG.E.64 R22, desc[UR36][R4.64] ;  /* 0x0000002404167981 */ /* 0x000162000c1e1b00 */
[----:B------:R-:W-:Y:S05]  /*c1d0*/  BRA `(.L_x_10967) ;  /* 0x0000000000087947 */ /* 0x000fea0003800000 */
.L_x_10990:
[----:B------:R0:W5:Y:S01]  /*c1e0*/  LDG.E R22, desc[UR36][R4.64] ;  /* 0x0000002404167981 */ /* 0x000162000c1e1900 */
[----:B------:R-:W-:-:S07]  /*c1f0*/  IMAD.MOV.U32 R23, RZ, RZ, RZ ;  /* 0x000000ffff177224 */ /* 0x000fce00078e00ff */
.L_x_10967:
[----:B------:R-:W3:Y:S01]  /*c200*/  S2R R3, SR_CTAID.X ;  /* 0x0000000000037919 */ /* 0x000ee20000002500 */
[----:B0-----:R-:W0:Y:S01]  /*c210*/  LDC.64 R4, c[0x0][0x2e8] ;  /* 0x0000ba00ff047b82 */ /* 0x001e220000000a00 */
        /* <DEDUP_REMOVED lines=19> */
.L_x_10998:
[----:B------:R0:W5:Y:S01]  /*c350*/  LDG.E.U8 R18, desc[UR36][R4.64] ;  /* 0x0000002404127981 */ /* 0x000162000c1e1100 */
[----:B------:R-:W-:Y:S01]  /*c360*/  IMAD.MOV.U32 R19, RZ, RZ, RZ ;  /* 0x000000ffff137224 */ /* 0x000fe200078e00ff */
[----:B------:R-:W-:Y:S06]  /*c370*/  BRA `(.L_x_11000) ;  /* 0x0000000c00487947 */ /* 0x000fec0003800000 */
.L_x_10997:
        /* <DEDUP_REMOVED lines=8> */
.L_x_11002:
[----:B------:R-:W3:Y:S02]  /*c400*/  LDG.E R18, desc[UR36][R4.64] ;  /* 0x0000002404127981 */ /* 0x000ee4000c1e1900 */
[----:B---3--:R-:W-:Y:S01]  /*c410*/  SHF.R.S32.HI R19, RZ, 0x1f, R18 ;  /* 0x0000001fff137819 */ /* 0x008fe20000011412 */
[----:B------:R-:W-:Y:S06]  /*c420*/  BRA `(.L_x_11000) ;  /* 0x0000000c001c7947 */ /* 0x000fec0003800000 */
.L_x_11001:
[----:B------:R-:W3:Y:S02]  /*c430*/  LDG.E.S16 R18, desc[UR36][R4.64] ;  /* 0x0000002404127981 */ /* 0x000ee4000c1e1700 */
[----:B---3--:R-:W-:Y:S01]  /*c440*/  SHF.R.S32.HI R19, RZ, 0x1f, R18 ;  /* 0x0000001fff137819 */ /* 0x008fe20000011412 */
[----:B------:R-:W-:Y:S06]  /*c450*/  BRA `(.L_x_11000) ;  /* 0x0000000c00107947 */ /* 0x000fec0003800000 */
.L_x_10996:
        /* <DEDUP_REMOVED lines=9> */
.L_x_11004:
[----:B------:R-:W3:Y:S02]  /*c4f0*/  LDG.E.U16 R4, desc[UR36][R4.64] ;  /* 0x0000002404047981 */ /* 0x000ee4000c1e1500 */
[----:B---3--:R-:W-:-:S06]  /*c500*/  HADD2.F32 R18, -RZ, R4.H0_H0 ;  /* 0x20000004ff127230 */ /* 0x008fcc0000004100 */
[----:B------:R-:W0:Y:S01]  /*c510*/  F2I.S64.TRUNC R18, R18 ;  /* 0x0000001200127311 */ /* 0x000e22000020d900 */
[----:B------:R-:W-:Y:S05]  /*c520*/  BRA `(.L_x_11000) ;  /* 0x0000000800dc7947 */ /* 0x000fea0003800000 */
.L_x_11003:
        /* <DEDUP_REMOVED lines=9> */
.L_x_11006:
[----:B------:R-:W3:Y:S02]  /*c5c0*/  LDG.E.U16 R4, desc[UR36][R4.64] ;  /* 0x0000002404047981 */ /* 0x000ee4000c1e1500 */
[----:B---3--:R-:W-:-:S06]  /*c5d0*/  HADD2.F32 R18, -RZ, R4.H0_H0 ;  /* 0x20000004ff127230 */ /* 0x008fcc0000004100 */
[----:B------:R-:W0:Y:S01]  /*c5e0*/  F2I.S64.TRUNC R18, R18 ;  /* 0x0000001200127311 */ /* 0x000e22000020d900 */
[----:B------:R-:W-:Y:S05]  /*c5f0*/  BRA `(.L_x_11000) ;  /* 0x0000000800a87947 */ /* 0x000fea0003800000 */
.L_x_11005:
[----:B------:R-:W3:Y:S02]  /*c600*/  LDG.E.64 R4, desc[UR36][R4.64] ;  /* 0x0000002404047981 */ /* 0x000ee4000c1e1b00 */
[----:B---3--:R0:W3:Y:S01]  /*c610*/  F2I.S64.F64.TRUNC R18, R4 ;  /* 0x0000000400127311 */ /* 0x0080e2000030d900 */
[----:B------:R-:W-:Y:S05]  /*c620*/  BRA `(.L_x_11000) ;  /* 0x00000008009c7947 */ /* 0x000fea0003800000 */
.L_x_10995:
        /* <DEDUP_REMOVED lines=13> */
.L_x_11009:
[----:B------:R-:W3:Y:S02]  /*c700*/  LDG.E.64 R4, desc[UR36][R4.64] ;  /* 0x0000002404047981 */ /* 0x000ee4000c1e1b00 */
[----:B---3--:R0:W3:Y:S01]  /*c710*/  F2I.S64.F64.TRUNC R18, R4 ;  /* 0x0000000400127311 */ /* 0x0080e2000030d900 */
[----:B------:R-:W-:Y:S05]  /*c720*/  BRA `(.L_x_11000) ;  /* 0x00000008005c7947 */ /* 0x000fea0003800000 */
.L_x_11008:
        /* <DEDUP_REMOVED lines=11> */
[C---:B--2---:R-:W-:Y:S02]  /*c7e0*/  VIADD R7, R3.reuse, 0x1000000 ;  /* 0x0100000003077836 */ /* 0x044fe40000000000 */
        /* <DEDUP_REMOVED lines=15> */
.L_x_11011:
        /* <DEDUP_REMOVED lines=14> */
.L_x_11010:
[----:B------:R-:W3:Y:S02]  /*c9c0*/  LDG.E.U16 R18, desc[UR36][R4.64] ;  /* 0x0000002404127981 */ /* 0x000ee4000c1e1500 */
[----:B---3--:R-:W-:-:S06]  /*c9d0*/  IMAD.U32 R18, R18, 0x10000, RZ ;  /* 0x0001000012127824 */ /* 0x008fcc00078e00ff */
[----:B------:R-:W0:Y:S01]  /*c9e0*/  F2I.S64.TRUNC R18, R18 ;  /* 0x0000001200127311 */ /* 0x000e22000020d900 */
[----:B------:R-:W-:Y:S05]  /*c9f0*/  BRA `(.L_x_11000) ;  /* 0x0000000400a87947 */ /* 0x000fea0003800000 */
.L_x_11007:
        /* <DEDUP_REMOVED lines=11> */
.L_x_11014:
        /* <DEDUP_REMOVED lines=21> */
.L_x_11018:
[----:B------:R-:W-:Y:S05]  /*cc00*/  BSYNC B1 ;  /* 0x0000000000017941 */ /* 0x000fea0003800000 */
.L_x_11017:
[----:B------:R-:W-:Y:S01]  /*cc10*/  IMAD.SHL.U32 R3, R3, 0x100000, RZ ;  /* 0x0010000003037824 */ /* 0x000fe200078e00ff */
[----:B------:R-:W-:-:S04]  /*cc20*/  LEA R5, R0, 0x3b800000, 0x17 ;  /* 0x3b80000000057811 */ /* 0x000fc800078eb8ff */
[----:B------:R-:W-:-:S07]  /*cc30*/  LOP3.LUT R18, R5, R3, R18, 0xfe, !PT ;  /* 0x0000000305127212 */ /* 0x000fce00078efe12 */
.L_x_11016:
[----:B------:R-:W-:Y:S05]  /*cc40*/  BSYNC B0 ;  /* 0x0000000000007941 */ /* 0x000fea0003800000 */
.L_x_11015:
[----:B------:R-:W0:Y:S01]  /*cc50*/  F2I.S64.TRUNC R18, R18 ;  /* 0x0000001200127311 */ /* 0x000e22000020d900 */
[----:B------:R-:W-:Y:S05]  /*cc60*/  BRA `(.L_x_11000) ;  /* 0x00000004000c7947 */ /* 0x000fea0003800000 */
.L_x_11013:
        /* <DEDUP_REMOVED lines=21> */
.L_x_11022:
[----:B------:R-:W-:Y:S05]  /*cdc0*/  BSYNC B1 ;  /* 0x0000000000017941 */ /* 0x000fea0003800000 */
.L_x_11021:
[----:B------:R-:W-:Y:S01]  /*cdd0*/  IMAD.SHL.U32 R3, R3, 0x200000, RZ ;  /* 0x0020000003037824 */ /* 0x000fe200078e00ff */
[----:B------:R-:W-:-:S04]  /*cde0*/  LEA R5, R0, 0x37800000, 0x17 ;  /* 0x3780000000057811 */ /* 0x000fc800078eb8ff */
[----:B------:R-:W-:-:S07]  /*cdf0*/  LOP3.LUT R18, R5, R3, R18, 0xfe, !PT ;  /* 0x0000000305127212 */ /* 0x000fce00078efe12 */
.L_x_11020:
[----:B------:R-:W-:Y:S05]  /*ce00*/  BSYNC B0 ;  /* 0x0000000000007941 */ /* 0x000fea0003800000 */
.L_x_11019:
[----:B------:R-:W0:Y:S01]  /*ce10*/  F2I.S64.TRUNC R18, R18 ;  /* 0x0000001200127311 */ /* 0x000e22000020d900 */
[----:B------:R-:W-:Y:S05]  /*ce20*/  BRA `(.L_x_11000) ;  /* 0x00000000009c7947 */ /* 0x000fea0003800000 */
.L_x_11012:
        /* <DEDUP_REMOVED lines=14> */
.L_x_11026:
[----:B------:R-:W-:Y:S05]  /*cf10*/  BSYNC B0 ;  /* 0x0000000000007941 */ /* 0x000fea0003800000 */
.L_x_11025:
[----:B------:R-:W0:Y:S01]  /*cf20*/  F2I.S64.TRUNC R18, R18 ;  /* 0x0000001200127311 */ /* 0x000e22000020d900 */
[----:B------:R-:W-:Y:S05]  /*cf30*/  BRA `(.L_x_11000) ;  /* 0x0000000000587947 */ /* 0x000fea0003800000 */
.L_x_10999:
        /* <DEDUP_REMOVED lines=9> */
[----:B--2---:R-:W-:Y:S02]  /*cfd0*/  IMAD.U32 R7, RZ, RZ, UR5 ;  /* 0x00000005ff077e24 */ /* 0x004fe4000f8e00ff */
[----:B------:R-:W-:Y:S02]  /*cfe0*/  IMAD.U32 R11, RZ, RZ, UR7 ;  /* 0x00000007ff0b7e24 */ /* 0x000fe4000f8e00ff */
[----:B------:R-:W-:Y:S02]  /*cff0*/  IMAD.MOV.U32 R8, RZ, RZ, 0x4e ;  /* 0x0000004eff087424 */ /* 0x000fe400078e00ff */
[----:B------:R-:W-:Y:S02]  /*d000*/  IMAD.MOV.U32 R12, RZ, RZ, 0x1 ;  /* 0x00000001ff0c7424 */ /* 0x000fe400078e00ff */
[----:B------:R-:W-:-:S07]  /*d010*/  IMAD.MOV.U32 R13, RZ, RZ, RZ ;  /* 0x000000ffff0d7224 */ /* 0x000fce00078e00ff */
[----:B------:R-:W-:-:S07]  /*d020*/  LEPC R20, `(.L_x_11027) ;  /* 0x000000001014794e */ /* 0x000fce0000000000 */
[----:B01--45:R-:W-:Y:S05]  /*d030*/  CALL.ABS.NOINC R14 ;  /* 0x000000000e007343 */ /* 0x033fea0003c00000 */
.L_x_11027:
[----:B------:R-:W-:Y:S01]  /*d040*/  CS2R R18, SRZ ;  /* 0x0000000000127805 */ /* 0x000fe2000001ff00 */
[----:B------:R-:W-:Y:S06]  /*d050*/  BRA `(.L_x_11000) ;  /* 0x0000000000107947 */ /* 0x000fec0003800000 */
.L_x_11024:
[----:B------:R0:W5:Y:S01]  /*d060*/  LDG.E.64 R18, desc[UR36][R4.64] ;  /* 0x0000002404127981 */ /* 0x000162000c1e1b00 */
[----:B------:R-:W-:Y:S05]  /*d070*/  BRA `(.L_x_11000) ;  /* 0x0000000000087947 */ /* 0x000fea0003800000 */
.L_x_11023:
[----:B------:R0:W5:Y:S01]  /*d080*/  LDG.E R18, desc[UR36][R4.64] ;  /* 0x0000002404127981 */ /* 0x000162000c1e1900 */
[----:B------:R-:W-:-:S07]  /*d090*/  IMAD.MOV.U32 R19, RZ, RZ, RZ ;  /* 0x000000ffff137224 */ /* 0x000fce00078e00ff */
.L_x_11000:
[----:B------:R-:W1:Y:S01]  /*d0a0*/  S2R R3, SR_CTAID.X ;  /* 0x0000000000037919 */ /* 0x000e620000002500 */
[----:B0--3--:R-:W0:Y:S01]  /*d0b0*/  LDC.64 R4, c[0x0][0x2f0] ;  /* 0x0000bc00ff047b82 */ /* 0x009e220000000a00 */
[----:B----4-:R-:W-:Y:S01]  /*d0c0*/  PRMT R0, R34, 0x9910, RZ ;  /* 0x0000991022007816 */ /* 0x010fe200000000ff */
[----:B------:R-:W-:-:S03]  /*d0d0*/  ULDC UR4, c[0x0][0x314] ;  /* 0x0000c50000047ab9 */ /* 0x000fc60000000800 */
[----:B------:R-:W-:Y:S01]  /*d0e0*/  ISETP.GT.AND P1, PT, R0, 0x9, PT ;  /* 0x000000090000780c */ /* 0x000fe20003f24270 */
[----:B-1----:R-:W-:-:S04]  /*d0f0*/  IMAD R3, R3, 0x200, R2 ;  /* 0x0000020003037824 */ /* 0x002fc800078e0202 */
        /* <DEDUP_REMOVED lines=15> */
.L_x_11031:
[----:B------:R0:W5:Y:S01]  /*d1f0*/  LDG.E.U8 R16, desc[UR36][R4.64] ;  /* 0x0000002404107981 */ /* 0x000162000c1e1100 */
[----:B------:R-:W-:Y:S01]  /*d200*/  IMAD.MOV.U32 R17, RZ, RZ, RZ ;  /* 0x000000ffff117224 */ /* 0x000fe200078e00ff */
[----:B------:R-:W-:Y:S06]  /*d210*/  BRA `(.L_x_11033) ;  /* 0x0000000c00487947 */ /* 0x000fec0003800000 */
.L_x_11030:
        /* <DEDUP_REMOVED lines=8> */
.L_x_11035:
[----:B------:R-:W3:Y:S02]  /*d2a0*/  LDG.E R16, desc[UR36][R4.64] ;  /* 0x0000002404107981 */ /* 0x000ee4000c1e1900 */
[----:B---3--:R-:W-:Y:S01]  /*d2b0*/  SHF.R.S32.HI R17, RZ, 0x1f, R16 ;  /* 0x0000001fff117819 */ /* 0x008fe20000011410 */
[----:B------:R-:W-:Y:S06]  /*d2c0*/  BRA `(.L_x_11033) ;  /* 0x0000000c001c7947 */ /* 0x000fec0003800000 */
.L_x_11034:
[----:B------:R-:W3:Y:S02]  /*d2d0*/  LDG.E.S16 R16, desc[UR36][R4.64] ;  /* 0x0000002404107981 */ /* 0x000ee4000c1e1700 */
[----:B---3--:R-:W-:Y:S01]  /*d2e0*/  SHF.R.S32.HI R17, RZ, 0x1f, R16 ;  /* 0x0000001fff117819 */ /* 0x008fe20000011410 */
[----:B------:R-:W-:Y:S06]  /*d2f0*/  BRA `(.L_x_11033) ;  /* 0x0000000c00107947 */ /* 0x000fec0003800000 */
.L_x_11029:
        /* <DEDUP_REMOVED lines=9> */
.L_x_11037:
[----:B------:R-:W3:Y:S02]  /*d390*/  LDG.E.U16 R4, desc[UR36][R4.64] ;  /* 0x0000002404047981 */ /* 0x000ee4000c1e1500 */
[----:B---3--:R-:W-:-:S06]  /*d3a0*/  HADD2.F32 R16, -RZ, R4.H0_H0 ;  /* 0x20000004ff107230 */ /* 0x008fcc0000004100 */
[----:B------:R-:W0:Y:S01]  /*d3b0*/  F2I.S64.TRUNC R16, R16 ;  /* 0x0000001000107311 */ /* 0x000e22000020d900 */
[----:B------:R-:W-:Y:S05]  /*d3c0*/  BRA `(.L_x_11033) ;  /* 0x0000000800dc7947 */ /* 0x000fea0003800000 */
.L_x_11036:
        /* <DEDUP_REMOVED lines=9> */
.L_x_11039:
[----:B------:R-:W3:Y:S02]  /*d460*/  LDG.E.U16 R4, desc[UR36][R4.64] ;  /* 0x0000002404047981 */ /* 0x000ee4000c1e1500 */
[----:B---3--:R-:W-:-:S06]  /*d470*/  HADD2.F32 R16, -RZ, R4.H0_H0 ;  /* 0x20000004ff107230 */ /* 0x008fcc0000004100 */
[----:B------:R-:W0:Y:S01]  /*d480*/  F2I.S64.TRUNC R16, R16 ;  /* 0x0000001000107311 */ /* 0x000e22000020d900 */
[----:B------:R-:W-:Y:S05]  /*d490*/  BRA `(.L_x_11033) ;  /* 0x0000000800a87947 */ /* 0x000fea0003800000 */
.L_x_11038:
[----:B------:R-:W3:Y:S02]  /*d4a0*/  LDG.E.64 R4, desc[UR36][R4.64] ;  /* 0x0000002404047981 */ /* 0x000ee4000c1e1b00 */
[----:B---3--:R0:W1:Y:S01]  /*d4b0*/  F2I.S64.F64.TRUNC R16, R4 ;  /* 0x0000000400107311 */ /* 0x008062000030d900 */
[----:B------:R-:W-:Y:S05]  /*d4c0*/  BRA `(.L_x_11033) ;  /* 0x00000008009c7947 */ /* 0x000fea0003800000 */
.L_x_11028:
        /* <DEDUP_REMOVED lines=13> */
.L_x_11042:
[----:B------:R-:W3:Y:S02]  /*d5a0*/  LDG.E.64 R4, desc[UR36][R4.64] ;  /* 0x0000002404047981 */ /* 0x000ee4000c1e1b00 */
[----:B---3--:R0:W1:Y:S01]  /*d5b0*/  F2I.S64.F64.TRUNC R16, R4 ;  /* 0x0000000400107311 */ /* 0x008062000030d900 */
[----:B------:R-:W-:Y:S05]  /*d5c0*/  BRA `(.L_x_11033) ;  /* 0x00000008005c7947 */ /* 0x000fea0003800000 */
.L_x_11041:
        /* <DEDUP_REMOVED lines=27> */
.L_x_11044:
        /* <DEDUP_REMOVED lines=14> */
.L_x_11043:
[----:B------:R-:W3:Y:S02]  /*d860*/  LDG.E.U16 R16, desc[UR36][R4.64] ;  /* 0x0000002404107981 */ /* 0x000ee4000c1e1500 */
[----:B---3--:R-:W-:-:S06]  /*d870*/  IMAD.U32 R16, R16, 0x10000, RZ ;  /* 0x0001000010107824 */ /* 0x008fcc00078e00ff */
[----:B------:R-:W0:Y:S01]  /*d880*/  F2I.S64.TRUNC R16, R16 ;  /* 0x0000001000107311 */ /* 0x000e22000020d900 */
[----:B------:R-:W-:Y:S05]  /*d890*/  BRA `(.L_x_11033) ;  /* 0x0000000400a87947 */ /* 0x000fea0003800000 */
.L_x_11040:
        /* <DEDUP_REMOVED lines=11> */
.L_x_11047:
        /* <DEDUP_REMOVED lines=21> */
.L_x_11051:
[----:B------:R-:W-:Y:S05]  /*daa0*/  BSYNC B1 ;  /* 0x0000000000017941 */ /* 0x000fea0003800000 */
.L_x_11050:
[----:B------:R-:W-:Y:S01]  /*dab0*/  IMAD.SHL.U32 R3, R3, 0x100000, RZ ;  /* 0x0010000003037824 */ /* 0x000fe200078e00ff */
[----:B------:R-:W-:-:S04]  /*dac0*/  LEA R5, R0, 0x3b800000, 0x17 ;  /* 0x3b80000000057811 */ /* 0x000fc800078eb8ff */
[----:B------:R-:W-:-:S07]  /*dad0*/  LOP3.LUT R16, R5, R3, R16, 0xfe, !PT ;  /* 0x0000000305107212 */ /* 0x000fce00078efe10 */
.L_x_11049:
[----:B------:R-:W-:Y:S05]  /*dae0*/  BSYNC B0 ;  /* 0x0000000000007941 */ /* 0x000fea0003800000 */
.L_x_11048:
[----:B------:R-:W0:Y:S01]  /*daf0*/  F2I.S64.TRUNC R16, R16 ;  /* 0x0000001000107311 */ /* 0x000e22000020d900 */
[----:B------:R-:W-:Y:S05]  /*db00*/  BRA `(.L_x_11033) ;  /* 0x00000004000c7947 */ /* 0x000fea0003800000 */
.L_x_11046:
        /* <DEDUP_REMOVED lines=21> */
.L_x_11055:
[----:B------:R-:W-:Y:S05]  /*dc60*/  BSYNC B1 ;  /* 0x0000000000017941 */ /* 0x000fea0003800000 */
.L_x_11054:
[----:B------:R-:W-:Y:S01]  /*dc70*/  IMAD.SHL.U32 R3, R3, 0x200000, RZ ;  /* 0x0020000003037824 */ /* 0x000fe200078e00ff */
[----:B------:R-:W-:-:S04]  /*dc80*/  LEA R5, R0, 0x37800000, 0x17 ;  /* 0x3780000000057811 */ /* 0x000fc800078eb8ff */
[----:B------:R-:W-:-:S07]  /*dc90*/  LOP3.LUT R16, R5, R3, R16, 0xfe, !PT ;  /* 0x0000000305107212 */ /* 0x000fce00078efe10 */
.L_x_11053:
[----:B------:R-:W-:Y:S05]  /*dca0*/  BSYNC B0 ;  /* 0x0000000000007941 */ /* 0x000fea0003800000 */
.L_x_11052:
[----:B------:R-:W4:Y:S01]  /*dcb0*/  F2I.S64.TRUNC R16, R16 ;  /* 0x0000001000107311 */ /* 0x000f22000020d900 */
[----:B------:R-:W-:Y:S05]  /*dcc0*/  BRA `(.L_x_11033) ;  /* 0x00000000009c7947 */ /* 0x000fea0003800000 */
.L_x_11045:
        /* <DEDUP_REMOVED lines=14> */
.L_x_11059:
[----:B------:R-:W-:Y:S05]  /*ddb0*/  BSYNC B0 ;  /* 0x0000000000007941 */ /* 0x000fea0003800000 */
.L_x_11058:
[----:B------:R-:W0:Y:S01]  /*ddc0*/  F2I.S64.TRUNC R16, R16 ;  /* 0x0000001000107311 */ /* 0x000e22000020d900 */
[----:B------:R-:W-:Y:S05]  /*ddd0*/  BRA `(.L_x_11033) ;  /* 0x0000000000587947 */ /* 0x000fea0003800000 */
.L_x_11032:
        /* <DEDUP_REMOVED lines=15> */
[----:B0----5:R-:W-:Y:S05]  /*ded0*/  CALL.ABS.NOINC R14 ;  /* 0x000000000e007343 */ /* 0x021fea0003c00000 */
.L_x_11060:
[----:B------:R-:W-:Y:S01]  /*dee0*/  CS2R R16, SRZ ;  /* 0x0000000000107805 */ /* 0x000fe2000001ff00 */
[----:B------:R-:W-:Y:S06]  /*def0*/  BRA `(.L_x_11033) ;  /* 0x0000000000107947 */ /* 0x000fec0003800000 */
.L_x_11057:
[----:B------:R1:W5:Y:S01]  /*df00*/  LDG.E.64 R16, desc[UR36][R4.64] ;  /* 0x0000002404107981 */ /* 0x000362000c1e1b00 */
[----:B------:R-:W-:Y:S05]  /*df10*/  BRA `(.L_x_11033) ;  /* 0x0000000000087947 */ /* 0x000fea0003800000 */
.L_x_11056:
[----:B------:R3:W5:Y:S01]  /*df20*/  LDG.E R16, desc[UR36][R4.64] ;  /* 0x0000002404107981 */ /* 0x000762000c1e1900 */
[----:B------:R-:W-:-:S07]  /*df30*/  IMAD.MOV.U32 R17, RZ, RZ, RZ ;  /* 0x000000ffff117224 */ /* 0x000fce00078e00ff */
.L_x_11033:
[----:B------:R-:W-:-:S07]  /*df40*/  VIADD R2, R2, 0x80 ;  /* 0x0000008002027836 */ /* 0x000fce0000000000 */
.L_x_10895:
[----:B------:R-:W-:Y:S05]  /*df50*/  BSYNC B6 ;  /* 0x0000000000067941 */ /* 0x000fea0003800000 */
.L_x_10894:
[----:B------:R-:W-:Y:S01]  /*df60*/  ISETP.GE.AND P0, PT, R2, R58, PT ;  /* 0x0000003a0200720c */ /* 0x000fe20003f06270 */
[----:B------:R-:W-:Y:S01]  /*df70*/  BSSY B6, `(.L_x_11061) ;  /* 0x0000493000067945 */ /* 0x000fe20003800000 */
[----:B------:R-:W-:Y:S02]  /*df80*/  CS2R R44, SRZ ;  /* 0x00000000002c7805 */ /* 0x000fe4000001ff00 */
[----:B----4-:R-:W-:Y:S02]  /*df90*/  CS2R R34, SRZ ;  /* 0x0000000000227805 */ /* 0x010fe4000001ff00 */
[----:B---3--:R-:W-:Y:S02]  /*dfa0*/  CS2R R36, SRZ ;  /* 0x0000000000247805 */ /* 0x008fe4000001ff00 */
[----:B------:R-:W-:Y:S02]  /*dfb0*/  CS2R R38, SRZ ;  /* 0x0000000000267805 */ /* 0x000fe4000001ff00 */
[----:B------:R-:W-:-:S03]  /*dfc0*/  CS2R R40, SRZ ;  /* 0x0000000000287805 */ /* 0x000fc6000001ff00 */
[----:B------:R-:W-:Y:S05]  /*dfd0*/  @P0 BRA `(.L_x_11062) ;  /* 0x0000004800300947 */ /* 0x000fea0003800000 */
[----:B------:R-:W3:Y:S01]  /*dfe0*/  S2R R3, SR_CTAID.X ;  /* 0x0000000000037919 */ /* 0x000ee20000002500 */
[----:B01----:R-:W0:Y:S01]  /*dff0*/  LDC.64 R4, c[0x0][0x2d0] ;  /* 0x0000b400ff047b82 */ /* 0x003e220000000a00 */
        /* <DEDUP_REMOVED lines=19> */
.L_x_11066:
[----:B------:R0:W5:Y:S01]  /*e130*/  LDG.E.U8 R44, desc[UR36][R2.64] ;  /* 0x00000024022c7981 */ /* 0x000162000c1e1100 */
[----:B------:R-:W-:Y:S01]  /*e140*/  IMAD.MOV.U32 R45, RZ, RZ, RZ ;  /* 0x000000ffff2d7224 */ /* 0x000fe200078e00ff */
[----:B------:R-:W-:Y:S06]  /*e150*/  BRA `(.L_x_11068) ;  /* 0x0000000c00487947 */ /* 0x000fec0003800000 */
.L_x_11065:
        /* <DEDUP_REMOVED lines=8> */
.L_x_11070:
[----:B------:R-:W3:Y:S02]  /*e1e0*/  LDG.E R44, desc[UR36][R2.64] ;  /* 0x00000024022c7981 */ /* 0x000ee4000c1e1900 */
[----:B---3--:R-:W-:Y:S01]  /*e1f0*/  SHF.R.S32.HI R45, RZ, 0x1f, R44 ;  /* 0x0000001fff2d7819 */ /* 0x008fe2000001142c */
[----:B------:R-:W-:Y:S06]  /*e200*/  BRA `(.L_x_11068) ;  /* 0x0000000c001c7947 */ /* 0x000fec0003800000 */
.L_x_11069:
[----:B------:R-:W3:Y:S02]  /*e210*/  LDG.E.S16 R44, desc[UR36][R2.64] ;  /* 0x00000024022c7981 */ /* 0x000ee4000c1e1700 */
[----:B---3--:R-:W-:Y:S01]  /*e220*/  SHF.R.S32.HI R45, RZ, 0x1f, R44 ;  /* 0x0000001fff2d7819 */ /* 0x008fe2000001142c */
[----:B------:R-:W-:Y:S06]  /*e230*/  BRA `(.L_x_11068) ;  /* 0x0000000c00107947 */ /* 0x000fec0003800000 */
.L_x_11064:
        /* <DEDUP_REMOVED lines=9> */
.L_x_11072:
[----:B------:R-:W3:Y:S02]  /*e2d0*/  LDG.E.U16 R2, desc[UR36][R2.64] ;  /* 0x0000002402027981 */ /* 0x000ee4000c1e1500 */
[----:B---3--:R-:W-:-:S06]  /*e2e0*/  HADD2.F32 R44, -RZ, R2.H0_H0 ;  /* 0x20000002ff2c7230 */ /* 0x008fcc0000004100 */
[----:B------:R-:W0:Y:S01]  /*e2f0*/  F2I.S64.TRUNC R44, R44 ;  /* 0x0000002c002c7311 */ /* 0x000e22000020d900 */
[----:B------:R-:W-:Y:S05]  /*e300*/  BRA `(.L_x_11068) ;  /* 0x0000000800dc7947 */ /* 0x000fea0003800000 */
.L_x_11071:
        /* <DEDUP_REMOVED lines=9> */
.L_x_11074:
[----:B------:R-:W3:Y:S02]  /*e3a0*/  LDG.E.U16 R2, desc[UR36][R2.64] ;  /* 0x0000002402027981 */ /* 0x000ee4000c1e1500 */
[----:B---3--:R-:W-:-:S06]  /*e3b0*/  HADD2.F32 R44, -RZ, R2.H0_H0 ;  /* 0x20000002ff2c7230 */ /* 0x008fcc0000004100 */
[----:B------:R-:W0:Y:S01]  /*e3c0*/  F2I.S64.TRUNC R44, R44 ;  /* 0x0000002c002c7311 */ /* 0x000e22000020d900 */
[----:B------:R-:W-:Y:S05]  /*e3d0*/  BRA `(.L_x_11068) ;  /* 0x0000000800a87947 */ /* 0x000fea0003800000 */
.L_x_11073:
[----:B------:R-:W3:Y:S02]  /*e3e0*/  LDG.E.64 R2, desc[UR36][R2.64] ;  /* 0x0000002402027981 */ /* 0x000ee4000c1e1b00 */
[----:B---3--:R0:W1:Y:S01]  /*e3f0*/  F2I.S64.F64.TRUNC R44, R2 ;  /* 0x00000002002c7311 */ /* 0x008062000030d900 */
[----:B------:R-:W-:Y:S05]  /*e400*/  BRA `(.L_x_11068) ;  /* 0x00000008009c7947 */ /* 0x000fea0003800000 */
.L_x_11063:
        /* <DEDUP_REMOVED lines=13> */
.L_x_11077:
[----:B------:R-:W3:Y:S02]  /*e4e0*/  LDG.E.64 R2, desc[UR36][R2.64] ;  /* 0x0000002402027981 */ /* 0x000ee4000c1e1b00 */
[----:B---3--:R0:W1:Y:S01]  /*e4f0*/  F2I.S64.F64.TRUNC R44, R2 ;  /* 0x00000002002c7311 */ /* 0x008062000030d900 */
[----:B------:R-:W-:Y:S05]  /*e500*/  BRA `(.L_x_11068) ;  /* 0x00000008005c7947 */ /* 0x000fea0003800000 */
.L_x_11076:
        /* <DEDUP_REMOVED lines=27> */
.L_x_11079:
        /* <DEDUP_REMOVED lines=14> */
.L_x_11078:
[----:B------:R-:W3:Y:S02]  /*e7a0*/  LDG.E.U16 R44, desc[UR36][R2.64] ;  /* 0x00000024022c7981 */ /* 0x000ee4000c1e1500 */
[----:B---3--:R-:W-:-:S06]  /*e7b0*/  IMAD.U32 R44, R44, 0x10000, RZ ;  /* 0x000100002c2c7824 */ /* 0x008fcc00078e00ff */
[----:B------:R-:W3:Y:S01]  /*e7c0*/  F2I.S64.TRUNC R44, R44 ;  /* 0x0000002c002c7311 */ /* 0x000ee2000020d900 */
[----:B------:R-:W-:Y:S05]  /*e7d0*/  BRA `(.L_x_11068) ;  /* 0x0000000400a87947 */ /* 0x000fea0003800000 */
.L_x_11075:
        /* <DEDUP_REMOVED lines=11> */
.L_x_11082:
        /* <DEDUP_REMOVED lines=21> */
.L_x_11086:
[----:B------:R-:W-:Y:S05]  /*e9e0*/  BSYNC B1 ;  /* 0x0000000000017941 */ /* 0x000fea0003800000 */
.L_x_11085:
[----:B------:R-:W-:Y:S01]  /*e9f0*/  IMAD.SHL.U32 R2, R2, 0x100000, RZ ;  /* 0x0010000002027824 */ /* 0x000fe200078e00ff */
[----:B------:R-:W-:-:S04]  /*ea00*/  LEA R3, R0, 0x3b800000, 0x17 ;  /* 0x3b80000000037811 */ /* 0x000fc800078eb8ff */
[----:B------:R-:W-:-:S07]  /*ea10*/  LOP3.LUT R44, R3, R2, R44, 0xfe, !PT ;  /* 0x00000002032c7212 */ /* 0x000fce00078efe2c */
.L_x_11084:
[----:B------:R-:W-:Y:S05]  /*ea20*/  BSYNC B0 ;  /* 0x0000000000007941 */ /* 0x000fea0003800000 */
.L_x_11083:
[----:B------:R-:W0:Y:S01]  /*ea30*/  F2I.S64.TRUNC R44, R44 ;  /* 0x0000002c002c7311 */ /* 0x000e22000020d900 */
[----:B------:R-:W-:Y:S05]  /*ea40*/  BRA `(.L_x_11068) ;  /* 0x00000004000c7947 */ /* 0x000fea0003800000 */
.L_x_11081:
        /* <DEDUP_REMOVED lines=21> */
.L_x_11090:
[----:B------:R-:W-:Y:S05]  /*eba0*/  BSYNC B1 ;  /* 0x0000000000017941 */ /* 0x000fea0003800000 */
.L_x_11089:
[----:B------:R-:W-:Y:S01]  /*ebb0*/  IMAD.SHL.U32 R2, R2, 0x200000, RZ ;  /* 0x0020000002027824 */ /* 0x000fe200078e00ff */
[----:B------:R-:W-:-:S04]  /*ebc0*/  LEA R3, R0, 0x37800000, 0x17 ;  /* 0x3780000000037811 */ /* 0x000fc800078eb8ff */
[----:B------:R-:W-:-:S07]  /*ebd0*/  LOP3.LUT R44, R3, R2, R44, 0xfe, !PT ;  /* 0x00000002032c7212 */ /* 0x000fce00078efe2c */
.L_x_11088:
[----:B------:R-:W-:Y:S05]  /*ebe0*/  BSYNC B0 ;  /* 0x0000000000007941 */ /* 0x000fea0003800000 */
.L_x_11087:
[----:B------:R-:W0:Y:S01]  /*ebf0*/  F2I.S64.TRUNC R44, R44 ;  /* 0x0000002c002c7311 */ /* 0x000e22000020d900 */
[----:B------:R-:W-:Y:S05]  /*ec00*/  BRA `(.L_x_11068) ;  /* 0x00000000009c7947 */ /* 0x000fea0003800000 */
.L_x_11080:
        /* <DEDUP_REMOVED lines=14> */
.L_x_11094:
[----:B------:R-:W-:Y:S05]  /*ecf0*/  BSYNC B0 ;  /* 0x0000000000007941 */ /* 0x000fea0003800000 */
.L_x_11093:
[----:B------:R-:W0:Y:S01]  /*ed00*/  F2I.S64.TRUNC R44, R44 ;  /* 0x0000002c002c7311 */ /* 0x000e22000020d900 */
[----:B------:R-:W-:Y:S05]  /*ed10*/  BRA `(.L_x_11068) ;  /* 0x0000000000587947 */ /* 0x000fea0003800000 */
.L_x_11067:
        /* <DEDUP_REMOVED lines=16> */
.L_x_11095:
[----:B------:R-:W-:Y:S01]  /*ee20*/  CS2R R44, SRZ ;  /* 0x00000000002c7805 */ /* 0x000fe2000001ff00 */
[----:B------:R-:W-:Y:S06]  /*ee30*/  BRA `(.L_x_11068) ;  /* 0x0000000000107947 */ /* 0x000fec0003800000 */
.L_x_11092:
[----:B------:R0:W5:Y:S01]  /*ee40*/  LDG.E.64 R44, desc[UR36][R2.64] ;  /* 0x00000024022c7981 */ /* 0x000162000c1e1b00 */
[----:B------:R-:W-:Y:S05]  /*ee50*/  BRA `(.L_x_11068) ;  /* 0x0000000000087947 */ /* 0x000fea0003800000 */
.L_x_11091:
[----:B------:R0:W5:Y:S01]  /*ee60*/  LDG.E R44, desc[UR36][R2.64] ;  /* 0x00000024022c7981 */ /* 0x000162000c1e1900 */
[----:B------:R-:W-:-:S07]  /*ee70*/  IMAD.MOV.U32 R45, RZ, RZ, RZ ;  /* 0x000000ffff2d7224 */ /* 0x000fce00078e00ff */
.L_x_11068:
        /* <DEDUP_REMOVED lines=19> */
.L_x_11099:
[----:B------:R0:W5:Y:S01]  /*efb0*/  LDG.E.U8 R34, desc[UR36][R2.64] ;  /* 0x0000002402227981 */ /* 0x000162000c1e1100 */
[----:B------:R-:W-:Y:S01]  /*efc0*/  IMAD.MOV.U32 R35, RZ, RZ, RZ ;  /* 0x000000ffff237224 */ /* 0x000fe200078e00ff */
[----:B------:R-:W-:Y:S06]  /*efd0*/  BRA `(.L_x_11101) ;  /* 0x0000000c00487947 */ /* 0x000fec0003800000 */
.L_x_11098:
        /* <DEDUP_REMOVED lines=8> */
.L_x_11103:
[----:B------:R-:W2:Y:S02]  /*f060*/  LDG.E R34, desc[UR36][R2.64] ;  /* 0x0000002402227981 */ /* 0x000ea4000c1e1900 */
[----:B--2---:R-:W-:Y:S01]  /*f070*/  SHF.R.S32.HI R35, RZ, 0x1f, R34 ;  /* 0x0000001fff237819 */ /* 0x004fe20000011422 */
[----:B------:R-:W-:Y:S06]  /*f080*/  BRA `(.L_x_11101) ;  /* 0x0000000c001c7947 */ /* 0x000fec0003800000 */
.L_x_11102:
[----:B------:R-:W2:Y:S02]  /*f090*/  LDG.E.S16 R34, desc[UR36][R2.64] ;  /* 0x0000002402227981 */ /* 0x000ea4000c1e1700 */
[----:B--2---:R-:W-:Y:S01]  /*f0a0*/  SHF.R.S32.HI R35, RZ, 0x1f, R34 ;  /* 0x0000001fff237819 */ /* 0x004fe20000011422 */
[----:B------:R-:W-:Y:S06]  /*f0b0*/  BRA `(.L_x_11101) ;  /* 0x0000000c00107947 */ /* 0x000fec0003800000 */
.L_x_11097:
        /* <DEDUP_REMOVED lines=9> */
.L_x_11105:
[----:B------:R-:W2:Y:S02]  /*f150*/  LDG.E.U16 R2, desc[UR36][R2.64] ;  /* 0x0000002402027981 */ /* 0x000ea4000c1e1500 */
[----:B--2---:R-:W-:-:S06]  /*f160*/  HADD2.F32 R34, -RZ, R2.H0_H0 ;  /* 0x20000002ff227230 */ /* 0x004fcc0000004100 */
[----:B------:R-:W0:Y:S01]  /*f170*/  F2I.S64.TRUNC R34, R34 ;  /* 0x0000002200227311 */ /* 0x000e22000020d900 */
[----:B------:R-:W-:Y:S05]  /*f180*/  BRA `(.L_x_11101) ;  /* 0x0000000800dc7947 */ /* 0x000fea0003800000 */
.L_x_11104:
        /* <DEDUP_REMOVED lines=9> */
.L_x_11107:
[----:B------:R-:W2:Y:S02]  /*f220*/  LDG.E.U16 R2, desc[UR36][R2.64] ;  /* 0x0000002402027981 */ /* 0x000ea4000c1e1500 */
[----:B--2---:R-:W-:-:S06]  /*f230*/  HADD2.F32 R34, -RZ, R2.H0_H0 ;  /* 0x20000002ff227230 */ /* 0x004fcc0000004100 */
[----:B------:R-:W0:Y:S01]  /*f240*/  F2I.S64.TRUNC R34, R34 ;  /* 0x0000002200227311 */ /* 0x000e22000020d900 */
[----:B------:R-:W-:Y:S05]  /*f250*/  BRA `(.L_x_11101) ;  /* 0x0000000800a87947 */ /* 0x000fea0003800000 */
.L_x_11106:
[----:B------:R-:W2:Y:S02]  /*f260*/  LDG.E.64 R2, desc[UR36][R2.64] ;  /* 0x0000002402027981 */ /* 0x000ea4000c1e1b00 */
[----:B--2---:R0:W2:Y:S01]  /*f270*/  F2I.S64.F64.TRUNC R34, R2 ;  /* 0x0000000200227311 */ /* 0x0040a2000030d900 */
[----:B------:R-:W-:Y:S05]  /*f280*/  BRA `(.L_x_11101) ;  /* 0x00000008009c7947 */ /* 0x000fea0003800000 */
.L_x_11096:
        /* <DEDUP_REMOVED lines=13> */
.L_x_11110:
[----:B------:R-:W2:Y:S02]  /*f360*/  LDG.E.64 R2, desc[UR36][R2.64] ;  /* 0x0000002402027981 */ /* 0x000ea4000c1e1b00 */
[----:B--2---:R0:W2:Y:S01]  /*f370*/  F2I.S64.F64.TRUNC R34, R2 ;  /* 0x0000000200227311 */ /* 0x0040a2000030d900 */
[----:B------:R-:W-:Y:S05]  /*f380*/  BRA `(.L_x_11101) ;  /* 0x00000008005c7947 */ /* 0x000fea0003800000 */
.L_x_11109:
        /* <DEDUP_REMOVED lines=9> */
[----:B----4-:R-:W-:-:S04]  /*f420*/  LOP3.LUT R4, R0, 0x7f000000, RZ, 0xc0, !PT ;  /* 0x7f00000000047812 */ /* 0x010fc800078ec0ff */
        /* <DEDUP_REMOVED lines=17> */
.L_x_11112:
[----:B------:R-:W2:Y:S02]  /*f540*/  LDG.E.U8 R2, desc[UR36][R2.64] ;  /* 0x0000002402027981 */ /* 0x000ea4000c1e1100 */
[C---:B--2---:R-:W-:Y:S02]  /*f550*/  IMAD.SHL.U32 R0, R2.reuse, 0x2000000, RZ ;  /* 0x0200000002007824 */ /* 0x044fe400078e00ff */
[----:B------:R-:W-:-:S03]  /*f560*/  IMAD.SHL.U32 R5, R2, 0x1000000, RZ ;  /* 0x0100000002057824 */ /* 0x000fc600078e00ff */
[----:B------:R-:W-:-:S13]  /*f570*/  ISETP.GE.U32.AND P0, PT, R0, 0x8000000, PT ;  /* 0x080000000000780c */ /* 0x000fda0003f06070 */
[C---:B------:R-:W-:Y:S02]  /*f580*/  @!P0 IMAD.SHL.U32 R0, R2.reuse, 0x100, RZ ;  /* 0x0000010002008824 */ /* 0x040fe400078e00ff */
[----:B----4-:R-:W-:-:S03]  /*f590*/  @P0 IMAD.SHL.U32 R4, R2, 0x200000, RZ ;  /* 0x0020000002040824 */ /* 0x010fc600078e00ff */
        /* <DEDUP_REMOVED lines=8> */
.L_x_11111:
[----:B------:R-:W2:Y:S02]  /*f620*/  LDG.E.U16 R34, desc[UR36][R2.64] ;  /* 0x0000002402227981 */ /* 0x000ea4000c1e1500 */
[----:B--2---:R-:W-:-:S06]  /*f630*/  IMAD.U32 R34, R34, 0x10000, RZ ;  /* 0x0001000022227824 */ /* 0x004fcc00078e00ff */
[----:B------:R-:W0:Y:S01]  /*f640*/  F2I.S64.TRUNC R34, R34 ;  /* 0x0000002200227311 */ /* 0x000e22000020d900 */
[----:B------:R-:W-:Y:S05]  /*f650*/  BRA `(.L_x_11101) ;  /* 0x0000000400a87947 */ /* 0x000fea0003800000 */
.L_x_11108:
        /* <DEDUP_REMOVED lines=11> */
.L_x_11115:
        /* <DEDUP_REMOVED lines=21> */
.L_x_11119:
[----:B------:R-:W-:Y:S05]  /*f860*/  BSYNC B1 ;  /* 0x0000000000017941 */ /* 0x000fea0003800000 */
.L_x_11118:
[----:B------:R-:W-:Y:S01]  /*f870*/  IMAD.SHL.U32 R2, R2, 0x100000, RZ ;  /* 0x0010000002027824 */ /* 0x000fe200078e00ff */
[----:B------:R-:W-:-:S04]  /*f880*/  LEA R3, R0, 0x3b800000, 0x17 ;  /* 0x3b80000000037811 */ /* 0x000fc800078eb8ff */
[----:B------:R-:W-:-:S07]  /*f890*/  LOP3.LUT R34, R3, R2, R34, 0xfe, !PT ;  /* 0x0000000203227212 */ /* 0x000fce00078efe22 */
.L_x_11117:
[----:B------:R-:W-:Y:S05]  /*f8a0*/  BSYNC B0 ;  /* 0x0000000000007941 */ /* 0x000fea0003800000 */
.L_x_11116:
[----:B------:R-:W2:Y:S01]  /*f8b0*/  F2I.S64.TRUNC R34, R34 ;  /* 0x0000002200227311 */ /* 0x000ea2000020d900 */
[----:B------:R-:W-:Y:S05]  /*f8c0*/  BRA `(.L_x_11101) ;  /* 0x00000004000c7947 */ /* 0x000fea0003800000 */
.L_x_11114:
        /* <DEDUP_REMOVED lines=21> */
.L_x_11123:
[----:B------:R-:W-:Y:S05]  /*fa20*/  BSYNC B1 ;  /* 0x0000000000017941 */ /* 0x000fea0003800000 */
.L_x_11122:
[----:B------:R-:W-:Y:S01]  /*fa30*/  IMAD.SHL.U32 R2, R2, 0x200000, RZ ;  /* 0x0020000002027824 */ /* 0x000fe200078e00ff */
[----:B------:R-:W-:-:S04]  /*fa40*/  LEA R3, R0, 0x37800000, 0x17 ;  /* 0x3780000000037811 */ /* 0x000fc800078eb8ff */
[----:B------:R-:W-:-:S07]  /*fa50*/  LOP3.LUT R34, R3, R2, R34, 0xfe, !PT ;  /* 0x0000000203227212 */ /* 0x000fce00078efe22 */
.L_x_11121:
[----:B------:R-:W-:Y:S05]  /*fa60*/  BSYNC B0 ;  /* 0x0000000000007941 */ /* 0x000fea0003800000 */
.L_x_11120:
[----:B------:R-:W0:Y:S01]  /*fa70*/  F2I.S64.TRUNC R34, R34 ;  /* 0x0000002200227311 */ /* 0x000e22000020d900 */
[----:B------:R-:W-:Y:S05]  /*fa80*/  BRA `(.L_x_11101) ;  /* 0x00000000009c7947 */ /* 0x000fea0003800000 */
.L_x_11113:
        /* <DEDUP_REMOVED lines=14> */
.L_x_11127:
[----:B------:R-:W-:Y:S05]  /*fb70*/  BSYNC B0 ;  /* 0x0000000000007941 */ /* 0x000fea0003800000 */
.L_x_11126:
[----:B------:R-:W0:Y:S01]  /*fb80*/  F2I.S64.TRUNC R34, R34 ;  /* 0x0000002200227311 */ /* 0x000e22000020d900 */
[----:B------:R-:W-:Y:S05]  /*fb90*/  BRA `(.L_x_11101) ;  /* 0x0000000000587947 */ /* 0x000fea0003800000 */
.L_x_11100:
[----:B------:R-:W-:Y:S01]  /*fba0*/  MOV R2, 0x0 ;  /* 0x0000000000027802 */ /* 0x000fe20000000f00 */
[----:B------:R-:W-:Y:S01]  /*fbb0*/  ULDC.64 UR4, c[0x4][0x118] ;  /* 0x0100460000047ab9 */ /* 0x000fe20000000a00 */
[----:B------:R-:W-:Y:S01]  /*fbc0*/  ULDC.64 UR6, c[0x4][0x20] ;  /* 0x0100080000067ab9 */ /* 0x000fe20000000a00 */
[----:B----4-:R-:W-:Y:S02]  /*fbd0*/  IMAD.U32 R4, RZ, RZ, UR4 ;  /* 0x00000004ff047e24 */ /* 0x010fe4000f8e00ff */
        /* <DEDUP_REMOVED lines=12> */
.L_x_11128:
[----:B------:R-:W-:Y:S01]  /*fca0*/  CS2R R34, SRZ ;  /* 0x0000000000227805 */ /* 0x000fe2000001ff00 */
[----:B------:R-:W-:Y:S06]  /*fcb0*/  BRA `(.L_x_11101) ;  /* 0x0000000000107947 */ /* 0x000fec0003800000 */
.L_x_11125:
[----:B------:R0:W5:Y:S01]  /*fcc0*/  LDG.E.64 R34, desc[UR36][R2.64] ;  /* 0x0000002402227981 */ /* 0x000162000c1e1b00 */
[----:B------:R-:W-:Y:S05]  /*fcd0*/  BRA `(.L_x_11101) ;  /* 0x0000000000087947 */ /* 0x000fea0003800000 */
.L_x_11124:
[----:B------:R0:W5:Y:S01]  /*fce0*/  LDG.E R34, desc[UR36][R2.64] ;  /* 0x0000002402227981 */ /* 0x000162000c1e1900 */
[----:B------:R-:W-:-:S07]  /*fcf0*/  IMAD.MOV.U32 R35, RZ, RZ, RZ ;  /* 0x000000ffff237224 */ /* 0x000fce00078e00ff */
.L_x_11101:
        /* <DEDUP_REMOVED lines=19> */
.L_x_11132:
[----:B------:R0:W5:Y:S01]  /*fe30*/  LDG.E.U8 R36, desc[UR36][R2.64] ;  /* 0x0000002402247981 */ /* 0x000162000c1e1100 */
[----:B------:R-:W-:Y:S01]  /*fe40*/  IMAD.MOV.U32 R37, RZ, RZ, RZ ;  /* 0x000000ffff257224 */ /* 0x000fe200078e00ff */
[----:B------:R-:W-:Y:S06]  /*fe50*/  BRA `(.L_x_11134) ;  /* 0x0000000c00487947 */ /* 0x000fec0003800000 */
.L_x_11131:
        /* <DEDUP_REMOVED lines=8> */
.L_x_11136:
[----:B------:R-:W2:Y:S02]  /*fee0*/  LDG.E R36, desc[UR36][R2.64] ;  /* 0x0000002402247981 */ /* 0x000ea4000c1e1900 */
[----:B--2---:R-:W-:Y:S01]  /*fef0*/  SHF.R.S32.HI R37, RZ, 0x1f, R36 ;  /* 0x0000001fff257819 */ /* 0x004fe20000011424 */
[----:B------:R-:W-:Y:S06]  /*ff00*/  BRA `(.L_x_11134) ;  /* 0x0000000c001c7947 */ /* 0x000fec0003800000 */
.L_x_11135:
[----:B------:R-:W2:Y:S02]  /*ff10*/  LDG.E.S16 R36, desc[UR36][R2.64] ;  /* 0x0000002402247981 */ /* 0x000ea4000c1e1700 */
[----:B--2---:R-:W-:Y:S01]  /*ff20*/  SHF.R.S32.HI R37, RZ, 0x1f, R36 ;  /* 0x0000001fff257819 */ /* 0x004fe20000011424 */
[----:B------:R-:W-:Y:S06]  /*ff30*/  BRA `(.L_x_11134) ;  /* 0x0000000c00107947 */ /* 0x000fec0003800000 */
.L_x_11130:
        /* <DEDUP_REMOVED lines=9> */
.L_x_11138:
[----:B------:R-:W2:Y:S02]  /*ffd0*/  LDG.E.U16 R2, desc[UR36][R2.64] ;  /* 0x0000002402027981 */ /* 0x000ea4000c1e1500 */
[----:B--2---:R-:W-:-:S06]  /*ffe0*/  HADD2.F32 R36, -RZ, R2.H0_H0 ;  /* 0x20000002ff247230 */ /* 0x004fcc0000004100 */
[----:B------:R-:W0:Y:S01]  /*fff0*/  F2I.S64.TRUNC R36, R36 ;  /* 0x0000002400247311 */ /* 0x000e22000020d900 */
[----:B------:R-:W-:Y:S05]  /*10000*/  BRA `(.L_x_11134) ;  /* 0x0000000800dc7947 */ /* 0x000fea0003800000 */
.L_x_11137:
        /* <DEDUP_REMOVED lines=9> */
.L_x_11140:
[----:B------:R-:W2:Y:S02]  /*100a0*/  LDG.E.U16 R2, desc[UR36][R2.64] ;  /* 0x0000002402027981 */ /* 0x000ea4000c1e1500 */
[----:B--2---:R-:W-:-:S06]  /*100b0*/  HADD2.F32 R36, -RZ, R2.H0_H0 ;  /* 0x20000002ff247230 */ /* 0x004fcc0000004100 */
[----:B------:R-:W0:Y:S01]  /*100c0*/  F2I.S64.TRUNC R36, R36 ;  /* 0x0000002400247311 */ /* 0x000e22000020d900 */
[----:B------:R-:W-:Y:S05]  /*100d0*/  BRA `(.L_x_11134) ;  /* 0x0000000800a87947 */ /* 0x000fea0003800000 */
.L_x_11139:
[----:B------:R-:W2:Y:S02]  /*100e0*/  LDG.E.64 R2, desc[UR36][R2.64] ;  /* 0x0000002402027981 */ /* 0x000ea4000c1e1b00 */
[----:B--2---:R0:W2:Y:S01]  /*100f0*/  F2I.S64.F64.TRUNC R36, R2 ;  /* 0x0000000200247311 */ /* 0x0040a2000030d900 */
[----:B------:R-:W-:Y:S05]  /*10100*/  BRA `(.L_x_11134) ;  /* 0x00000008009c7947 */ /* 0x000fea0003800000 */
.L_x_11129:
        /* <DEDUP_REMOVED lines=13> */
.L_x_11143:
[----:B------:R-:W2:Y:S02]  /*101e0*/  LDG.E.64 R2, desc[UR36][R2.64] ;  /* 0x0000002402027981 */ /* 0x000ea4000c1e1b00 */
[----:B--2---:R0:W2:Y:S01]  /*101f0*/  F2I.S64.F64.TRUNC R36, R2 ;  /* 0x0000000200247311 */ /* 0x0040a2000030d900 */
[----:B------:R-:W-:Y:S05]  /*10200*/  BRA `(.L_x_11134) ;  /* 0x00000008005c7947 */ /* 0x000fea0003800000 */
.L_x_11142:
        /* <DEDUP_REMOVED lines=27> */
.L_x_11145:
        /* <DEDUP_REMOVED lines=14> */
.L_x_11144:
[----:B------:R-:W2:Y:S02]  /*104a0*/  LDG.E.U16 R36, desc[UR36][R2.64] ;  /* 0x0000002402247981 */ /* 0x000ea4000c1e1500 */
[----:B--2---:R-:W-:-:S06]  /*104b0*/  IMAD.U32 R36, R36, 0x10000, RZ ;  /* 0x0001000024247824 */ /* 0x004fcc00078e00ff */
[----:B------:R-:W0:Y:S01]  /*104c0*/  F2I.S64.TRUNC R36, R36 ;  /* 0x0000002400247311 */ /* 0x000e22000020d900 */
[----:B------:R-:W-:Y:S05]  /*104d0*/  BRA `(.L_x_11134) ;  /* 0x0000000400a87947 */ /* 0x000fea0003800000 */
.L_x_11141:
        /* <DEDUP_REMOVED lines=11> */
.L_x_11148:
        /* <DEDUP_REMOVED lines=21> */
.L_x_11152:
[----:B------:R-:W-:Y:S05]  /*106e0*/  BSYNC B1 ;  /* 0x0000000000017941 */ /* 0x000fea0003800000 */
.L_x_11151:
[----:B------:R-:W-:Y:S01]  /*106f0*/  IMAD.SHL.U32 R2, R2, 0x100000, RZ ;  /* 0x0010000002027824 */ /* 0x000fe200078e00ff */
[----:B------:R-:W-:-:S04]  /*10700*/  LEA R3, R0, 0x3b800000, 0x17 ;  /* 0x3b80000000037811 */ /* 0x000fc800078eb8ff */
[----:B------:R-:W-:-:S07]  /*10710*/  LOP3.LUT R36, R3, R2, R36, 0xfe, !PT ;  /* 0x0000000203247212 */ /* 0x000fce00078efe24 */
.L_x_11150:
[----:B------:R-:W-:Y:S05]  /*10720*/  BSYNC B0 ;  /* 0x0000000000007941 */ /* 0x000fea0003800000 */
.L_x_11149:
[----:B------:R-:W0:Y:S01]  /*10730*/  F2I.S64.TRUNC R36, R36 ;  /* 0x0000002400247311 */ /* 0x000e22000020d900 */
[----:B------:R-:W-:Y:S05]  /*10740*/  BRA `(.L_x_11134) ;  /* 0x00000004000c7947 */ /* 0x000fea0003800000 */
.L_x_11147:
        /* <DEDUP_REMOVED lines=21> */
.L_x_11156:
[----:B------:R-:W-:Y:S05]  /*108a0*/  BSYNC B1 ;  /* 0x0000000000017941 */ /* 0x000fea0003800000 */
.L_x_11155:
[----:B------:R-:W-:Y:S01]  /*108b0*/  IMAD.SHL.U32 R2, R2, 0x200000, RZ ;  /* 0x0020000002027824 */ /* 0x000fe200078e00ff */
[----:B------:R-:W-:-:S04]  /*108c0*/  LEA R3, R0, 0x37800000, 0x17 ;  /* 0x3780000000037811 */ /* 0x000fc800078eb8ff */
[----:B------:R-:W-:-:S07]  /*108d0*/  LOP3.LUT R36, R3, R2, R36, 0xfe, !PT ;  /* 0x0000000203247212 */ /* 0x000fce00078efe24 */
.L_x_11154:
[----:B------:R-:W-:Y:S05]  /*108e0*/  BSYNC B0 ;  /* 0x0000000000007941 */ /* 0x000fea0003800000 */
.L_x_11153:
[----:B------:R-:W0:Y:S01]  /*108f0*/  F2I.S64.TRUNC R36, R36 ;  /* 0x0000002400247311 */ /* 0x000e22000020d900 */
[----:B------:R-:W-:Y:S05]  /*10900*/  BRA `(.L_x_11134) ;  /* 0x00000000009c7947 */ /* 0x000fea0003800000 */
.L_x_11146:
        /* <DEDUP_REMOVED lines=14> */
.L_x_11160:
[----:B------:R-:W-:Y:S05]  /*109f0*/  BSYNC B0 ;  /* 0x0000000000007941 */ /* 0x000fea0003800000 */
.L_x_11159:
[----:B------:R-:W0:Y:S01]  /*10a00*/  F2I.S64.TRUNC R36, R36 ;  /* 0x0000002400247311 */ /* 0x000e22000020d900 */
[----:B------:R-:W-:Y:S05]  /*10a10*/  BRA `(.L_x_11134) ;  /* 0x0000000000587947 */ /* 0x000fea0003800000 */
.L_x_11133:
        /* <DEDUP_REMOVED lines=16> */
.L_x_11161:
[----:B------:R-:W-:Y:S01]  /*10b20*/  CS2R R36, SRZ ;  /* 0x0000000000247805 */ /* 0x000fe2000001ff00 */
[----:B------:R-:W-:Y:S06]  /*10b30*/  BRA `(.L_x_11134) ;  /* 0x0000000000107947 */ /* 0x000fec0003800000 */
.L_x_11158:
[----:B------:R0:W5:Y:S01]  /*10b40*/  LDG.E.64 R36, desc[UR36][R2.64] ;  /* 0x0000002402247981 */ /* 0x000162000c1e1b00 */
[----:B------:R-:W-:Y:S05]  /*10b50*/  BRA `(.L_x_11134) ;  /* 0x0000000000087947 */ /* 0x000fea0003800000 */
.L_x_11157:
[----:B------:R0:W5:Y:S01]  /*10b60*/  LDG.E R36, desc[UR36][R2.64] ;  /* 0x0000002402247981 */ /* 0x000162000c1e1900 */
[----:B------:R-:W-:-:S07]  /*10b70*/  IMAD.MOV.U32 R37, RZ, RZ, RZ ;  /* 0x000000ffff257224 */ /* 0x000fce00078e00ff */
.L_x_11134:
[----:B0---4-:R-:W0:Y:S01]  /*10b80*/  LDC.U8 R4, c[0x0][0x2ff] ;  /* 0x0000bfc0ff047b82 */ /* 0x011e220000000000 */
[----:B------:R-:W-:Y:S02]  /*10b90*/  ULDC UR4, c[0x0][0x310] ;  /* 0x0000c40000047ab9 */ /* 0x000fe40000000800 */
[----:B------:R-:W-:-:S05]  /*10ba0*/  IMAD R5, R40, UR4, RZ ;  /* 0x0000000428057c24 */ /* 0x000fca000f8e02ff */
[----:B------:R-:W4:Y:S01]  /*10bb0*/  LDC.64 R2, c[0x0][0x2e8] ;  /* 0x0000ba00ff027b82 */ /* 0x000f220000000a00 */
[----:B0-----:R-:W-:-:S04]  /*10bc0*/  PRMT R0, R4, 0x9910, RZ ;  /* 0x0000991004007816 */ /* 0x001fc800000000ff */
[----:B------:R-:W-:Y:S02]  /*10bd0*/  ISETP.GT.AND P1, PT, R0, 0x9, PT ;  /* 0x000000090000780c */ /* 0x000fe40003f24270 */
[----:B----4-:R-:W-:-:S05]  /*10be0*/  IADD3 R2, P0, R5, R2, RZ ;  /* 0x0000000205027210 */ /* 0x010fca0007f1e0ff */
        /* <DEDUP_REMOVED lines=13> */
.L_x_11165:
[----:B------:R0:W5:Y:S01]  /*10cc0*/  LDG.E.U8 R38, desc[UR36][R2.64] ;  /* 0x0000002402267981 */ /* 0x000162000c1e1100 */
[----:B------:R-:W-:Y:S01]  /*10cd0*/  IMAD.MOV.U32 R39, RZ, RZ, RZ ;  /* 0x000000ffff277224 */ /* 0x000fe200078e00ff */
[----:B------:R-:W-:Y:S06]  /*10ce0*/  BRA `(.L_x_11167) ;  /* 0x0000000c00487947 */ /* 0x000fec0003800000 */
.L_x_11164:
        /* <DEDUP_REMOVED lines=8> */
.L_x_11169:
[----:B------:R-:W4:Y:S02]  /*10d70*/  LDG.E R38, desc[UR36][R2.64] ;  /* 0x0000002402267981 */ /* 0x000f24000c1e1900 */
[----:B----4-:R-:W-:Y:S01]  /*10d80*/  SHF.R.S32.HI R39, RZ, 0x1f, R38 ;  /* 0x0000001fff277819 */ /* 0x010fe20000011426 */
[----:B------:R-:W-:Y:S06]  /*10d90*/  BRA `(.L_x_11167) ;  /* 0x0000000c001c7947 */ /* 0x000fec0003800000 */
.L_x_11168:
[----:B------:R-:W4:Y:S02]  /*10da0*/  LDG.E.S16 R38, desc[UR36][R2.64] ;  /* 0x0000002402267981 */ /* 0x000f24000c1e1700 */
[----:B----4-:R-:W-:Y:S01]  /*10db0*/  SHF.R.S32.HI R39, RZ, 0x1f, R38 ;  /* 0x0000001fff277819 */ /* 0x010fe20000011426 */
[----:B------:R-:W-:Y:S06]  /*10dc0*/  BRA `(.L_x_11167) ;  /* 0x0000000c00107947 */ /* 0x000fec0003800000 */
.L_x_11163:
        /* <DEDUP_REMOVED lines=9> */
.L_x_11171:
[----:B------:R-:W4:Y:S02]  /*10e60*/  LDG.E.U16 R2, desc[UR36][R2.64] ;  /* 0x0000002402027981 */ /* 0x000f24000c1e1500 */
[----:B----4-:R-:W-:-:S06]  /*10e70*/  HADD2.F32 R38, -RZ, R2.H0_H0 ;  /* 0x20000002ff267230 */ /* 0x010fcc0000004100 */
[----:B------:R-:W0:Y:S01]  /*10e80*/  F2I.S64.TRUNC R38, R38 ;  /* 0x0000002600267311 */ /* 0x000e22000020d900 */
[----:B------:R-:W-:Y:S05]  /*10e90*/  BRA `(.L_x_11167) ;  /* 0x0000000800dc7947 */ /* 0x000fea0003800000 */
.L_x_11170:
        /* <DEDUP_REMOVED lines=9> */
.L_x_11173:
[----:B------:R-:W4:Y:S02]  /*10f30*/  LDG.E.U16 R2, desc[UR36][R2.64] ;  /* 0x0000002402027981 */ /* 0x000f24000c1e1500 */
[----:B----4-:R-:W-:-:S06]  /*10f40*/  HADD2.F32 R38, -RZ, R2.H0_H0 ;  /* 0x20000002ff267230 */ /* 0x010fcc0000004100 */
[----:B------:R-:W0:Y:S01]  /*10f50*/  F2I.S64.TRUNC R38, R38 ;  /* 0x0000002600267311 */ /* 0x000e22000020d900 */
[----:B------:R-:W-:Y:S05]  /*10f60*/  BRA `(.L_x_11167) ;  /* 0x0000000800a87947 */ /* 0x000fea0003800000 */
.L_x_11172:
[----:B------:R-:W4:Y:S02]  /*10f70*/  LDG.E.64 R2, desc[UR36][R2.64] ;  /* 0x0000002402027981 */ /* 0x000f24000c1e1b00 */
[----:B----4-:R0:W4:Y:S01]  /*10f80*/  F2I.S64.F64.TRUNC R38, R2 ;  /* 0x0000000200267311 */ /* 0x010122000030d900 */
[----:B------:R-:W-:Y:S05]  /*10f90*/  BRA `(.L_x_11167) ;  /* 0x00000008009c7947 */ /* 0x000fea0003800000 */
.L_x_11162:
        /* <DEDUP_REMOVED lines=13> */
.L_x_11176:
[----:B------:R-:W4:Y:S02]  /*11070*/  LDG.E.64 R2, desc[UR36][R2.64] ;  /* 0x0000002402027981 */ /* 0x000f24000c1e1b00 */
[----:B----4-:R0:W4:Y:S01]  /*11080*/  F2I.S64.F64.TRUNC R38, R2 ;  /* 0x0000000200267311 */ /* 0x010122000030d900 */
[----:B------:R-:W-:Y:S05]  /*11090*/  BRA `(.L_x_11167) ;  /* 0x00000008005c7947 */ /* 0x000fea0003800000 */
.L_x_11175:
        /* <DEDUP_REMOVED lines=27> */
.L_x_11178:
        /* <DEDUP_REMOVED lines=14> */
.L_x_11177:
[----:B------:R-:W4:Y:S02]  /*11330*/  LDG.E.U16 R38, desc[UR36][R2.64] ;  /* 0x0000002402267981 */ /* 0x000f24000c1e1500 */
[----:B----4-:R-:W-:-:S06]  /*11340*/  IMAD.U32 R38, R38, 0x10000, RZ ;  /* 0x0001000026267824 */ /* 0x010fcc00078e00ff */
[----:B------:R-:W0:Y:S01]  /*11350*/  F2I.S64.TRUNC R38, R38 ;  /* 0x0000002600267311 */ /* 0x000e22000020d900 */
[----:B------:R-:W-:Y:S05]  /*11360*/  BRA `(.L_x_11167) ;  /* 0x0000000400a87947 */ /* 0x000fea0003800000 */
.L_x_11174:
        /* <DEDUP_REMOVED lines=11> */
.L_x_11181:
        /* <DEDUP_REMOVED lines=21> */
.L_x_11185:
[----:B------:R-:W-:Y:S05]  /*11570*/  BSYNC B1 ;  /* 0x0000000000017941 */ /* 0x000fea0003800000 */
.L_x_11184:
[----:B------:R-:W-:Y:S01]  /*11580*/  IMAD.SHL.U32 R2, R2, 0x100000, RZ ;  /* 0x0010000002027824 */ /* 0x000fe200078e00ff */
[----:B------:R-:W-:-:S04]  /*11590*/  LEA R3, R0, 0x3b800000, 0x17 ;  /* 0x3b80000000037811 */ /* 0x000fc800078eb8ff */
[----:B------:R-:W-:-:S07]  /*115a0*/  LOP3.LUT R38, R3, R2, R38, 0xfe, !PT ;  /* 0x0000000203267212 */ /* 0x000fce00078efe26 */
.L_x_11183:
[----:B------:R-:W-:Y:S05]  /*115b0*/  BSYNC B0 ;  /* 0x0000000000007941 */ /* 0x000fea0003800000 */
.L_x_11182:
[----:B------:R-:W0:Y:S01]  /*115c0*/  F2I.S64.TRUNC R38, R38 ;  /* 0x0000002600267311 */ /* 0x000e22000020d900 */
[----:B------:R-:W-:Y:S05]  /*115d0*/  BRA `(.L_x_11167) ;  /* 0x00000004000c7947 */ /* 0x000fea0003800000 */
.L_x_11180:
        /* <DEDUP_REMOVED lines=21> */
.L_x_11189:
[----:B------:R-:W-:Y:S05]  /*11730*/  BSYNC B1 ;  /* 0x0000000000017941 */ /* 0x000fea0003800000 */
.L_x_11188:
[----:B------:R-:W-:Y:S01]  /*11740*/  IMAD.SHL.U32 R2, R2, 0x200000, RZ ;  /* 0x0020000002027824 */ /* 0x000fe200078e00ff */
[----:B------:R-:W-:-:S04]  /*11750*/  LEA R3, R0, 0x37800000, 0x17 ;  /* 0x3780000000037811 */ /* 0x000fc800078eb8ff */
[----:B------:R-:W-:-:S07]  /*11760*/  LOP3.LUT R38, R3, R2, R38, 0xfe, !PT ;  /* 0x0000000203267212 */ /* 0x000fce00078efe26 */
.L_x_11187:
[----:B------:R-:W-:Y:S05]  /*11770*/  BSYNC B0 ;  /* 0x0000000000007941 */ /* 0x000fea0003800000 */
.L_x_11186:
[----:B------:R-:W0:Y:S01]  /*11780*/  F2I.S64.TRUNC R38, R38 ;  /* 0x0000002600267311 */ /* 0x000e22000020d900 */
[----:B------:R-:W-:Y:S05]  /*11790*/  BRA `(.L_x_11167) ;  /* 0x00000000009c7947 */ /* 0x000fea0003800000 */
.L_x_11179:
        /* <DEDUP_REMOVED lines=14> */
.L_x_11193:
[----:B------:R-:W-:Y:S05]  /*11880*/  BSYNC B0 ;  /* 0x0000000000007941 */ /* 0x000fea0003800000 */
.L_x_11192:
[----:B------:R-:W0:Y:S01]  /*11890*/  F2I.S64.TRUNC R38, R38 ;  /* 0x0000002600267311 */ /* 0x000e22000020d900 */
[----:B------:R-:W-:Y:S05]  /*118a0*/  BRA `(.L_x_11167) ;  /* 0x0000000000587947 */ /* 0x000fea0003800000 */
.L_x_11166:
        /* <DEDUP_REMOVED lines=16> */
.L_x_11194:
[----:B------:R-:W-:Y:S01]  /*119b0*/  CS2R R38, SRZ ;  /* 0x0000000000267805 */ /* 0x000fe2000001ff00 */
[----:B------:R-:W-:Y:S06]  /*119c0*/  BRA `(.L_x_11167) ;  /* 0x0000000000107947 */ /* 0x000fec0003800000 */
.L_x_11191:
[----:B------:R0:W5:Y:S01]  /*119d0*/  LDG.E.64 R38, desc[UR36][R2.64] ;  /* 0x0000002402267981 */ /* 0x000162000c1e1b00 */
[----:B------:R-:W-:Y:S05]  /*119e0*/  BRA `(.L_x_11167) ;  /* 0x0000000000087947 */ /* 0x000fea0003800000 */
.L_x_11190:
[----:B------:R0:W5:Y:S01]  /*119f0*/  LDG.E R38, desc[UR36][R2.64] ;  /* 0x0000002402267981 */ /* 0x000162000c1e1900 */
[----:B------:R-:W-:-:S07]  /*11a00*/  IMAD.MOV.U32 R39, RZ, RZ, RZ ;  /* 0x000000ffff277224 */ /* 0x000fce00078e00ff */
.L_x_11167:
[----:B0-----:R-:W0:Y:S01]  /*11a10*/  LDC.U8 R4, c[0x0][0x300] ;  /* 0x0000c000ff047b82 */ /* 0x001e220000000000 */
[----:B------:R-:W-:Y:S02]  /*11a20*/  ULDC UR4, c[0x0][0x314] ;  /* 0x0000c50000047ab9 */ /* 0x000fe40000000800 */
[----:B------:R-:W-:-:S05]  /*11a30*/  IMAD R5, R40, UR4, RZ ;  /* 0x0000000428057c24 */ /* 0x000fca000f8e02ff */
[----:B------:R-:W1:Y:S01]  /*11a40*/  LDC.64 R2, c[0x0][0x2f0] ;  /* 0x0000bc00ff027b82 */ /* 0x000e620000000a00 */
[----:B0-----:R-:W-:-:S04]  /*11a50*/  PRMT R0, R4, 0x9910, RZ ;  /* 0x0000991004007816 */ /* 0x001fc800000000ff */
[----:B------:R-:W-:Y:S02]  /*11a60*/  ISETP.GT.AND P1, PT, R0, 0x9, PT ;  /* 0x000000090000780c */ /* 0x000fe40003f24270 */
[----:B-1----:R-:W-:-:S05]  /*11a70*/  IADD3 R2, P0, R5, R2, RZ ;  /* 0x0000000205027210 */ /* 0x002fca0007f1e0ff */
        /* <DEDUP_REMOVED lines=13> */
.L_x_11198:
[----:B------:R0:W5:Y:S01]  /*11b50*/  LDG.E.U8 R40, desc[UR36][R2.64] ;  /* 0x0000002402287981 */ /* 0x000162000c1e1100 */
[----:B------:R-:W-:Y:S01]  /*11b60*/  IMAD.MOV.U32 R41, RZ, RZ, RZ ;  /* 0x000000ffff297224 */ /* 0x000fe200078e00ff */
[----:B------:R-:W-:Y:S06]  /*11b70*/  BRA `(.L_x_11062) ;  /* 0x0000000c00487947 */ /* 0x000fec0003800000 */
.L_x_11197:
        /* <DEDUP_REMOVED lines=8> */
.L_x_11201:
[----:B------:R-:W2:Y:S02]  /*11c00*/  LDG.E R40, desc[UR36][R2.64] ;  /* 0x0000002402287981 */ /* 0x000ea4000c1e1900 */
[----:B--2---:R-:W-:Y:S01]  /*11c10*/  SHF.R.S32.HI R41, RZ, 0x1f, R40 ;  /* 0x0000001fff297819 */ /* 0x004fe20000011428 */
[----:B------:R-:W-:Y:S06]  /*11c20*/  BRA `(.L_x_11062) ;  /* 0x0000000c001c7947 */ /* 0x000fec0003800000 */
.L_x_11200:
[----:B------:R-:W2:Y:S02]  /*11c30*/  LDG.E.S16 R40, desc[UR36][R2.64] ;  /* 0x0000002402287981 */ /* 0x000ea4000c1e1700 */
[----:B--2---:R-:W-:Y:S01]  /*11c40*/  SHF.R.S32.HI R41, RZ, 0x1f, R40 ;  /* 0x0000001fff297819 */ /* 0x004fe20000011428 */
[----:B------:R-:W-:Y:S06]  /*11c50*/  BRA `(.L_x_11062) ;  /* 0x0000000c00107947 */ /* 0x000fec0003800000 */
.L_x_11196:
        /* <DEDUP_REMOVED lines=9> */
.L_x_11203:
[----:B------:R-:W2:Y:S02]  /*11cf0*/  LDG.E.U16 R2, desc[UR36][R2.64] ;  /* 0x0000002402027981 */ /* 0x000ea4000c1e1500 */
[----:B--2---:R-:W-:-:S06]  /*11d00*/  HADD2.F32 R40, -RZ, R2.H0_H0 ;  /* 0x20000002ff287230 */ /* 0x004fcc0000004100 */
[----:B------:R-:W0:Y:S01]  /*11d10*/  F2I.S64.TRUNC R40, R40 ;  /* 0x0000002800287311 */ /* 0x000e22000020d900 */
[----:B------:R-:W-:Y:S05]  /*11d20*/  BRA `(.L_x_11062) ;  /* 0x0000000800dc7947 */ /* 0x000fea0003800000 */
.L_x_11202:
        /* <DEDUP_REMOVED lines=9> */
.L_x_11205:
[----:B------:R-:W2:Y:S02]  /*11dc0*/  LDG.E.U16 R2, desc[UR36][R2.64] ;  /* 0x0000002402027981 */ /* 0x000ea4000c1e1500 */
[----:B--2---:R-:W-:-:S06]  /*11dd0*/  HADD2.F32 R40, -RZ, R2.H0_H0 ;  /* 0x20000002ff287230 */ /* 0x004fcc0000004100 */
[----:B------:R-:W0:Y:S01]  /*11de0*/  F2I.S64.TRUNC R40, R40 ;  /* 0x0000002800287311 */ /* 0x000e22000020d900 */
[----:B------:R-:W-:Y:S05]  /*11df0*/  BRA `(.L_x_11062) ;  /* 0x0000000800a87947 */ /* 0x000fea0003800000 */
.L_x_11204:
[----:B------:R-:W2:Y:S02]  /*11e00*/  LDG.E.64 R2, desc[UR36][R2.64] ;  /* 0x0000002402027981 */ /* 0x000ea4000c1e1b00 */
[----:B--2---:R0:W1:Y:S01]  /*11e10*/  F2I.S64.F64.TRUNC R40, R2 ;  /* 0x0000000200287311 */ /* 0x004062000030d900 */
[----:B------:R-:W-:Y:S05]  /*11e20*/  BRA `(.L_x_11062) ;  /* 0x00000008009c7947 */ /* 0x000fea0003800000 */
.L_x_11195:
        /* <DEDUP_REMOVED lines=13> */
.L_x_11208:
[----:B------:R-:W2:Y:S02]  /*11f00*/  LDG.E.64 R2, desc[UR36][R2.64] ;  /* 0x0000002402027981 */ /* 0x000ea4000c1e1b00 */
[----:B--2---:R0:W1:Y:S01]  /*11f10*/  F2I.S64.F64.TRUNC R40, R2 ;  /* 0x0000000200287311 */ /* 0x004062000030d900 */
[----:B------:R-:W-:Y:S05]  /*11f20*/  BRA `(.L_x_11062) ;  /* 0x00000008005c7947 */ /* 0x000fea0003800000 */
.L_x_11207:
        /* <DEDUP_REMOVED lines=27> */
.L_x_11210:
        /* <DEDUP_REMOVED lines=14> */
.L_x_11209:
[----:B------:R-:W2:Y:S02]  /*121c0*/  LDG.E.U16 R40, desc[UR36][R2.64] ;  /* 0x0000002402287981 */ /* 0x000ea4000c1e1500 */
[----:B--2---:R-:W-:-:S06]  /*121d0*/  IMAD.U32 R40, R40, 0x10000, RZ ;  /* 0x0001000028287824 */ /* 0x004fcc00078e00ff */
[----:B------:R-:W0:Y:S01]  /*121e0*/  F2I.S64.TRUNC R40, R40 ;  /* 0x0000002800287311 */ /* 0x000e22000020d900 */
[----:B------:R-:W-:Y:S05]  /*121f0*/  BRA `(.L_x_11062) ;  /* 0x0000000400a87947 */ /* 0x000fea0003800000 */
.L_x_11206:
        /* <DEDUP_REMOVED lines=11> */
.L_x_11213:
        /* <DEDUP_REMOVED lines=21> */
.L_x_11217:
[----:B------:R-:W-:Y:S05]  /*12400*/  BSYNC B1 ;  /* 0x0000000000017941 */ /* 0x000fea0003800000 */
.L_x_11216:
[----:B------:R-:W-:Y:S01]  /*12410*/  IMAD.SHL.U32 R2, R2, 0x100000, RZ ;  /* 0x0010000002027824 */ /* 0x000fe200078e00ff */
[----:B------:R-:W-:-:S04]  /*12420*/  LEA R3, R0, 0x3b800000, 0x17 ;  /* 0x3b80000000037811 */ /* 0x000fc800078eb8ff */
[----:B------:R-:W-:-:S07]  /*12430*/  LOP3.LUT R40, R3, R2, R40, 0xfe, !PT ;  /* 0x0000000203287212 */ /* 0x000fce00078efe28 */
.L_x_11215:
[----:B------:R-:W-:Y:S05]  /*12440*/  BSYNC B0 ;  /* 0x0000000000007941 */ /* 0x000fea0003800000 */
.L_x_11214:
[----:B------:R-:W0:Y:S01]  /*12450*/  F2I.S64.TRUNC R40, R40 ;  /* 0x0000002800287311 */ /* 0x000e22000020d900 */
[----:B------:R-:W-:Y:S05]  /*12460*/  BRA `(.L_x_11062) ;  /* 0x00000004000c7947 */ /* 0x000fea0003800000 */
.L_x_11212:
        /* <DEDUP_REMOVED lines=21> */
.L_x_11221:
[----:B------:R-:W-:Y:S05]  /*125c0*/  BSYNC B1 ;  /* 0x0000000000017941 */ /* 0x000fea0003800000 */
.L_x_11220:
[----:B------:R-:W-:Y:S01]  /*125d0*/  IMAD.SHL.U32 R2, R2, 0x200000, RZ ;  /* 0x0020000002027824 */ /* 0x000fe200078e00ff */
[----:B------:R-:W-:-:S04]  /*125e0*/  LEA R3, R0, 0x37800000, 0x17 ;  /* 0x3780000000037811 */ /* 0x000fc800078eb8ff */
[----:B------:R-:W-:-:S07]  /*125f0*/  LOP3.LUT R40, R3, R2, R40, 0xfe, !PT ;  /* 0x0000000203287212 */ /* 0x000fce00078efe28 */
.L_x_11219:
[----:B------:R-:W-:Y:S05]  /*12600*/  BSYNC B0 ;  /* 0x0000000000007941 */ /* 0x000fea0003800000 */
.L_x_11218:
[----:B------:R-:W0:Y:S01]  /*12610*/  F2I.S64.TRUNC R40, R40 ;  /* 0x0000002800287311 */ /* 0x000e22000020d900 */
[----:B------:R-:W-:Y:S05]  /*12620*/  BRA `(.L_x_11062) ;  /* 0x00000000009c7947 */ /* 0x000fea0003800000 */
.L_x_11211:
        /* <DEDUP_REMOVED lines=14> */
.L_x_11225:
[----:B------:R-:W-:Y:S05]  /*12710*/  BSYNC B0 ;  /* 0x0000000000007941 */ /* 0x000fea0003800000 */
.L_x_11224:
[----:B------:R-:W0:Y:S01]  /*12720*/  F2I.S64.TRUNC R40, R40 ;  /* 0x0000002800287311 */ /* 0x000e22000020d900 */
[----:B------:R-:W-:Y:S05]  /*12730*/  BRA `(.L_x_11062) ;  /* 0x0000000000587947 */ /* 0x000fea0003800000 */
.L_x_11199:
[----:B------:R-:W-:Y:S01]  /*12740*/  MOV R2, 0x0 ;  /* 0x0000000000027802 */ /* 0x000fe20000000f00 */
[----:B------:R-:W-:Y:S01]  /*12750*/  ULDC.64 UR4, c[0x4][0x118] ;  /* 0x0100460000047ab9 */ /* 0x000fe20000000a00 */
[----:B------:R-:W-:Y:S01]  /*12760*/  ULDC.64 UR6, c[0x4][0x20] ;  /* 0x0100080000067ab9 */ /* 0x000fe20000000a00 */
[----:B------:R-:W-:Y:S01]  /*12770*/  IMAD.U32 R4, RZ, RZ, UR4 ;  /* 0x00000004ff047e24 */ /* 0x000fe2000f8e00ff */
[----:B------:R-:W-:Y:S01]  /*12780*/  CS2R R40, SRZ ;  /* 0x0000000000287805 */ /* 0x000fe2000001ff00 */
        /* <DEDUP_REMOVED lines=12> */
.L_x_11226:
[----:B------:R-:W-:Y:S05]  /*12850*/  BRA `(.L_x_11062) ;  /* 0x0000000000107947 */ /* 0x000fea0003800000 */
.L_x_11223:
[----:B------:R0:W5:Y:S01]  /*12860*/  LDG.E.64 R40, desc[UR36][R2.64] ;  /* 0x0000002402287981 */ /* 0x000162000c1e1b00 */
[----:B------:R-:W-:Y:S05]  /*12870*/  BRA `(.L_x_11062) ;  /* 0x0000000000087947 */ /* 0x000fea0003800000 */
.L_x_11222:
[----:B------:R0:W5:Y:S01]  /*12880*/  LDG.E R40, desc[UR36][R2.64] ;  /* 0x0000002402287981 */ /* 0x000162000c1e1900 */
[----:B------:R-:W-:-:S07]  /*12890*/  IMAD.MOV.U32 R41, RZ, RZ, RZ ;  /* 0x000000ffff297224 */ /* 0x000fce00078e00ff */
.L_x_11062:
[----:B------:R-:W-:Y:S05]  /*128a0*/  BSYNC B6 ;  /* 0x0000000000067941 */ /* 0x000fea0003800000 */
.L_x_11061:
[----:B0-----:R-:W0:Y:S01]  /*128b0*/  S2R R3, SR_TID.X ;  /* 0x0000000000037919 */ /* 0x001e220000002100 */
        /* <DEDUP_REMOVED lines=14> */
[----:B-1----:R-:W-:Y:S02]  /*129a0*/  IMAD.U32 R4, RZ, RZ, UR4 ;  /* 0x00000004ff047e24 */ /* 0x002fe4000f8e00ff */
        /* <DEDUP_REMOVED lines=11> */
[----:B0--34-:R-:W-:Y:S05]  /*12a60*/  CALL.ABS.NOINC R2 ;  /* 0x0000000002007343 */ /* 0x019fea0003c00000 */
.L_x_11230:
[----:B------:R-:W-:Y:S05]  /*12a70*/  BSYNC B7 ;  /* 0x0000000000077941 */ /* 0x000fea0003800000 */
.L_x_11229:
        /* <DEDUP_REMOVED lines=24> */
.L_x_11232:
[----:B------:R-:W-:Y:S05]  /*12c00*/  BSYNC B7 ;  /* 0x0000000000077941 */ /* 0x000fea0003800000 */
.L_x_11231:
[----:B-12---:R-:W-:Y:S01]  /*12c10*/  IADD3 R0, P1, -R32, R30, RZ ;  /* 0x0000001e20007210 */ /* 0x006fe20007f3e1ff */
        /* <DEDUP_REMOVED lines=28> */
.L_x_11234:
[----:B------:R-:W-:Y:S05]  /*12de0*/  BSYNC B7 ;  /* 0x0000000000077941 */ /* 0x000fea0003800000 */
.L_x_11233:
[----:B------:R-:W0:Y:S08]  /*12df0*/  LDC.64 R4, c[0x0][0x228] ;  /* 0x00008a00ff047b82 */ /* 0x000e300000000a00 */
[----:B------:R-:W1:Y:S01]  /*12e00*/  LDC R0, c[0x0][0x230] ;  /* 0x00008c00ff007b82 */ /* 0x000e620000000800 */
[----:B0-----:R-:W-:Y:S01]  /*12e10*/  ISETP.GE.U32.AND P0, PT, R4, 0x1, PT ;  /* 0x000000010400780c */ /* 0x001fe20003f06070 */
[----:B------:R-:W-:-:S02]  /*12e20*/  IMAD R2, R43, R4, RZ ;  /* 0x000000042b027224 */ /* 0x000fc400078e02ff */
[----:B------:R-:W-:Y:S01]  /*12e30*/  IMAD.WIDE.U32 R6, R42, R4, RZ ;  /* 0x000000042a067225 */ /* 0x000fe200078e00ff */
[----:B------:R-:W-:-:S03]  /*12e40*/  ISETP.GE.AND.EX P0, PT, R5, RZ, PT, P0 ;  /* 0x000000ff0500720c */ /* 0x000fc60003f06300 */
[----:B------:R-:W-:Y:S01]  /*12e50*/  IMAD R5, R42, R5, R2 ;  /* 0x000000052a057224 */ /* 0x000fe200078e0202 */
[----:B------:R-:W-:Y:S01]  /*12e60*/  CS2R R42, SRZ ;  /* 0x00000000002a7805 */ /* 0x000fe2000001ff00 */
[----:B-1----:R-:W-:-:S05]  /*12e70*/  VIADD R0, R0, 0xffffffff ;  /* 0xffffffff00007836 */ /* 0x002fca0000000000 */
[----:B------:R-:W-:-:S13]  /*12e80*/  ISETP.LT.OR P0, PT, R0, RZ, !P0 ;  /* 0x000000ff0000720c */ /* 0x000fda0004701670 */
[----:B------:R-:W-:Y:S05]  /*12e90*/  @P0 BRA `(.L_x_11235) ;  /* 0x0000000000e40947 */ /* 0x000fea0003800000 */
[----:B------:R-:W-:Y:S01]  /*12ea0*/  BSSY B0, `(.L_x_11235) ;  /* 0x0000038000007945 */ /* 0x000fe20003800000 */
[----:B------:R-:W-:-:S07]  /*12eb0*/  IMAD.IADD R5, R7, 0x1, R5 ;  /* 0x0000000107057824 */ /* 0x000fce00078e0205 */
.L_x_11239:
[----:B------:R-:W-:-:S06]  /*12ec0*/  IMAD R10, R0, 0x8, R1 ;  /* 0x00000008000a7824 */ /* 0x000fcc00078e0201 */
[----:B------:R-:W2:Y:S01]  /*12ed0*/  LDL.64 R10, [R10+0x20] ;  /* 0x000020000a0a7983 */ /* 0x000ea20000100a00 */
[----:B------:R-:W-:Y:S01]  /*12ee0*/  BSSY B1, `(.L_x_11236) ;  /* 0x000001e000017945 */ /* 0x000fe20003800000 */
[----:B--2---:R-:W-:-:S04]  /*12ef0*/  LOP3.LUT R2, R5, R11, RZ, 0xfc, !PT ;  /* 0x0000000b05027212 */ /* 0x004fc800078efcff */
[----:B------:R-:W-:-:S13]  /*12f00*/  ISETP.NE.U32.AND P0, PT, R2, RZ, PT ;  /* 0x000000ff0200720c */ /* 0x000fda0003f05070 */
[----:B------:R-:W-:Y:S05]  /*12f10*/  @!P0 BRA `(.L_x_11237) ;  /* 0x00000000001c8947 */ /* 0x000fea0003800000 */
[----:B------:R-:W-:Y:S01]  /*12f20*/  IMAD.MOV.U32 R4, RZ, RZ, R10 ;  /* 0x000000ffff047224 */ /* 0x000fe200078e000a */
[----:B------:R-:W-:Y:S01]  /*12f30*/  MOV R2, 0x12f60 ;  /* 0x00012f6000027802 */ /* 0x000fe20000000f00 */
[----:B------:R-:W-:-:S07]  /*12f40*/  IMAD.MOV.U32 R3, RZ, RZ, R11 ;  /* 0x000000ffff037224 */ /* 0x000fce00078e000b */
[----:B---34-:R-:W-:Y:S05]  /*12f50*/  CALL.REL.NOINC `($__internal_25_$__cuda_sm20_div_s64) ;  /* 0x0000004c00307944 */ /* 0x018fea0003c00000 */
[----:B------:R-:W-:Y:S02]  /*12f60*/  IMAD.MOV.U32 R2, RZ, RZ, R7 ;  /* 0x000000ffff027224 */ /* 0x000fe400078e0007 */
[----:B------:R-:W-:Y:S01]  /*12f70*/  IMAD.MOV.U32 R3, RZ, RZ, R4 ;  /* 0x000000ffff037224 */ /* 0x000fe200078e0004 */
[----:B------:R-:W-:Y:S06]  /*12f80*/  BRA `(.L_x_11238) ;  /* 0x00000000004c7947 */ /* 0x000fec0003800000 */
.L_x_11237:
        /* <DEDUP_REMOVED lines=19> */
.L_x_11238:
[----:B------:R-:W-:Y:S05]  /*130c0*/  BSYNC B1 ;  /* 0x0000000000017941 */ /* 0x000fea0003800000 */
.L_x_11236:
[----:B------:R-:W-:-:S06]  /*130d0*/  IMAD R8, R0, 0x8, R1 ;  /* 0x0000000800087824 */ /* 0x000fcc00078e0201 */
[----:B------:R-:W2:Y:S01]  /*130e0*/  LDL.64 R8, [R8+0x60] ;  /* 0x0000600008087983 */ /* 0x000ea20000100a00 */
        /* <DEDUP_REMOVED lines=16> */
[----:B------:R-:W-:Y:S02]  /*131f0*/  IMAD.MOV.U32 R43, RZ, RZ, R10 ;  /* 0x000000ffff2b7224 */ /* 0x000fe400078e000a */
[----:B------:R-:W-:Y:S01]  /*13200*/  IMAD.IADD R42, R11, 0x1, R9 ;  /* 0x000000010b2a7824 */ /* 0x000fe200078e0209 */
[----:B------:R-:W-:Y:S06]  /*13210*/  @P0 BRA `(.L_x_11239) ;  /* 0xfffffffc00280947 */ /* 0x000fec000383ffff */
[----:B------:R-:W-:Y:S05]  /*13220*/  BSYNC B0 ;  /* 0x0000000000007941 */ /* 0x000fea0003800000 */
.L_x_11235:
[-C--:B------:R-:W-:Y:S01]  /*13230*/  IADD3 R2, P0, R32, R43.reuse, RZ ;  /* 0x0000002b20027210 */ /* 0x080fe20007f1e0ff */
[----:B------:R-:W-:Y:S01]  /*13240*/  ULDC.64 UR4, c[0x0][0x2b8] ;  /* 0x0000ae0000047ab9 */ /* 0x000fe20000000a00 */
[----:B------:R-:W-:Y:S02]  /*13250*/  IADD3 R43, P1, R30, R43, RZ ;  /* 0x0000002b1e2b7210 */ /* 0x000fe40007f3e0ff */
[----:B------:R-:W-:Y:S01]  /*13260*/  IADD3 R0, P2, R2, 0x1, RZ ;  /* 0x0000000102007810 */ /* 0x000fe20007f5e0ff */
[--C-:B------:R-:W-:Y:S02]  /*13270*/  IMAD.X R3, R33, 0x1, R42.reuse, P0 ;  /* 0x0000000121037824 */ /* 0x100fe400000e062a */
[----:B------:R-:W-:Y:S01]  /*13280*/  IMAD.X R42, R31, 0x1, R42, P1 ;  /* 0x000000011f2a7824 */ /* 0x000fe200008e062a */
        /* <DEDUP_REMOVED lines=12> */
.L_x_11242:
        /* <DEDUP_REMOVED lines=25> */
.L_x_11241:
[----:B------:R-:W-:Y:S05]  /*134e0*/  BSYNC B7 ;  /* 0x0000000000077941 */ /* 0x000fea0003800000 */
.L_x_11240:
[----:B------:R-:W-:-:S05]  /*134f0*/  IADD3 R30, P0, R30, 0x8, RZ ;  /* 0x000000081e1e7810 */ /* 0x000fca0007f1e0ff */
[----:B------:R-:W-:Y:S01]  /*13500*/  IMAD.X R31, RZ, RZ, R31, P0 ;  /* 0x000000ffff1f7224 */ /* 0x000fe200000e061f */
[----:B------:R-:W-:-:S04]  /*13510*/  ISETP.GE.U32.AND P0, PT, R30, R32, PT ;  /* 0x000000201e00720c */ /* 0x000fc80003f06070 */
[----:B------:R-:W-:-:S13]  /*13520*/  ISETP.GE.U32.AND.EX P0, PT, R31, R33, PT, P0 ;  /* 0x000000211f00720c */ /* 0x000fda0003f06100 */
[----:B------:R-:W-:Y:S05]  /*13530*/  @!P0 BRA `(.L_x_11242) ;  /* 0xfffffffc00848947 */ /* 0x000fea000383ffff */
.L_x_11228:
[----:B------:R-:W-:Y:S05]  /*13540*/  BSYNC B6 ;  /* 0x0000000000067941 */ /* 0x000fea0003800000 */
.L_x_11227:
[----:B--2--5:R-:W1:Y:S01]  /*13550*/  S2R R32, SR_TID.X ;  /* 0x0000000000207919 */ /* 0x024e620000002100 */
[----:B------:R-:W-:Y:S01]  /*13560*/  BSSY B6, `(.L_x_11243) ;  /* 0x00000c9000067945 */ /* 0x000fe20003800000 */
[----:B-1----:R-:W-:-:S05]  /*13570*/  VIADD R31, R32, 0x80 ;  /* 0x00000080201f7836 */ /* 0x002fca0000000000 */
        /* <DEDUP_REMOVED lines=26> */
.L_x_11246:
[----:B------:R-:W-:Y:S05]  /*13720*/  BSYNC B7 ;  /* 0x0000000000077941 */ /* 0x000fea0003800000 */
.L_x_11245:
        /* <DEDUP_REMOVED lines=24> */
.L_x_11248:
[----:B------:R-:W-:Y:S05]  /*138b0*/  BSYNC B7 ;  /* 0x0000000000077941 */ /* 0x000fea0003800000 */
.L_x_11247:
        /* <DEDUP_REMOVED lines=29> */
.L_x_11250:
[----:B------:R-:W-:Y:S05]  /*13a90*/  BSYNC B7 ;  /* 0x0000000000077941 */ /* 0x000fea0003800000 */
.L_x_11249:
        /* <DEDUP_REMOVED lines=15> */
.L_x_11255:
[----:B------:R-:W-:-:S05]  /*13b90*/  IMAD R24, R0, 0x8, R1 ;  /* 0x0000000800187824 */ /* 0x000fca00078e0201 */
        /* <DEDUP_REMOVED lines=12> */
.L_x_11253:
        /* <DEDUP_REMOVED lines=19> */
.L_x_11254:
[----:B------:R-:W-:Y:S05]  /*13d90*/  BSYNC B1 ;  /* 0x0000000000017941 */ /* 0x000fea0003800000 */
.L_x_11252:
[----:B------:R0:W2:Y:S01]  /*13da0*/  LDL.64 R8, [R24+0x60] ;  /* 0x0000600018087983 */ /* 0x0000a20000100a00 */
        /* <DEDUP_REMOVED lines=19> */
.L_x_11251:
        /* <DEDUP_REMOVED lines=18> */
.L_x_11258:
        /* <DEDUP_REMOVED lines=25> */
.L_x_11257:
[----:B------:R-:W-:Y:S05]  /*14190*/  BSYNC B7 ;  /* 0x0000000000077941 */ /* 0x000fea0003800000 */
.L_x_11256:
[----:B------:R-:W-:-:S05]  /*141a0*/  IADD3 R24, P0, R24, 0x8, RZ ;  /* 0x0000000818187810 */ /* 0x000fca0007f1e0ff */
[----:B------:R-:W-:Y:S01]  /*141b0*/  IMAD.X R25, RZ, RZ, R25, P0 ;  /* 0x000000ffff197224 */ /* 0x000fe200000e0619 */
[----:B------:R-:W-:-:S04]  /*141c0*/  ISETP.GE.U32.AND P0, PT, R24, R26, PT ;  /* 0x0000001a1800720c */ /* 0x000fc80003f06070 */
[----:B------:R-:W-:-:S13]  /*141d0*/  ISETP.GE.U32.AND.EX P0, PT, R25, R28, PT, P0 ;  /* 0x0000001c1900720c */ /* 0x000fda0003f06100 */
[----:B------:R-:W-:Y:S05]  /*141e0*/  @!P0 BRA `(.L_x_11258) ;  /* 0xfffffffc00848947 */ /* 0x000fea000383ffff */
.L_x_11244:
[----:B------:R-:W-:Y:S05]  /*141f0*/  BSYNC B6 ;  /* 0x0000000000067941 */ /* 0x000fea0003800000 */
.L_x_11243:
        /* <DEDUP_REMOVED lines=28> */
.L_x_11262:
[----:B------:R-:W-:Y:S05]  /*143c0*/  BSYNC B7 ;  /* 0x0000000000077941 */ /* 0x000fea0003800000 */
.L_x_11261:
        /* <DEDUP_REMOVED lines=24> */
.L_x_11264:
[----:B------:R-:W-:Y:S05]  /*14550*/  BSYNC B7 ;  /* 0x0000000000077941 */ /* 0x000fea0003800000 */
.L_x_11263:
        /* <DEDUP_REMOVED lines=29> */
.L_x_11266:
[----:B------:R-:W-:Y:S05]  /*14730*/  BSYNC B7 ;  /* 0x0000000000077941 */ /* 0x000fea0003800000 */
.L_x_11265:
        /* <DEDUP_REMOVED lines=15> */
.L_x_11271:
        /* <DEDUP_REMOVED lines=13> */
.L_x_11269:
        /* <DEDUP_REMOVED lines=19> */
.L_x_11270:
[----:B------:R-:W-:Y:S05]  /*14a30*/  BSYNC B1 ;  /* 0x0000000000017941 */ /* 0x000fea0003800000 */
.L_x_11268:
        /* <DEDUP_REMOVED lines=19> */
.L_x_11267:
        /* <DEDUP_REMOVED lines=18> */
.L_x_11274:
        /* <DEDUP_REMOVED lines=25> */
.L_x_11273:
[----:B------:R-:W-:Y:S05]  /*14e20*/  BSYNC B7 ;  /* 0x0000000000077941 */ /* 0x000fea0003800000 */
.L_x_11272:
[----:B------:R-:W-:-:S05]  /*14e30*/  IADD3 R16, P0, R16, 0x8, RZ ;  /* 0x0000000810107810 */ /* 0x000fca0007f1e0ff */
[----:B------:R-:W-:Y:S01]  /*14e40*/  IMAD.X R17, RZ, RZ, R17, P0 ;  /* 0x000000ffff117224 */ /* 0x000fe200000e0611 */
[----:B------:R-:W-:-:S04]  /*14e50*/  ISETP.GE.U32.AND P0, PT, R16, R25, PT ;  /* 0x000000191000720c */ /* 0x000fc80003f06070 */
[----:B------:R-:W-:-:S13]  /*14e60*/  ISETP.GE.U32.AND.EX P0, PT, R17, R18, PT, P0 ;  /* 0x000000121100720c */ /* 0x000fda0003f06100 */
[----:B------:R-:W-:Y:S05]  /*14e70*/  @!P0 BRA `(.L_x_11274) ;  /* 0xfffffffc00848947 */ /* 0x000fea000383ffff */
.L_x_11260:
[----:B------:R-:W-:Y:S05]  /*14e80*/  BSYNC B6 ;  /* 0x0000000000067941 */ /* 0x000fea0003800000 */
.L_x_11259:
[----:B------:R-:W-:Y:S01]  /*14e90*/  VIADD R3, R32, 0x180 ;  /* 0x0000018020037836 */ /* 0x000fe20000000000 */
[----:B------:R-:W-:Y:S04]  /*14ea0*/  BSSY B6, `(.L_x_11275) ;  /* 0x00000c7000067945 */ /* 0x000fe80003800000 */
[----:B------:R-:W-:-:S13]  /*14eb0*/  ISETP.GE.AND P0, PT, R3, R58, PT ;  /* 0x0000003a0300720c */ /* 0x000fda0003f06270 */
[----:B------:R-:W-:Y:S05]  /*14ec0*/  @P0 BRA `(.L_x_11276) ;  /* 0x0000000c00100947 */ /* 0x000fea0003800000 */
[----:B------:R-:W-:Y:S01]  /*14ed0*/  ULDC.64 UR6, c[0x0][0x218] ;  /* 0x0000860000067ab9 */ /* 0x000fe20000000a00 */
[----:B------:R-:W-:Y:S01]  /*14ee0*/  ULDC.64 UR4, c[0x4][0x148] ;  /* 0x0100520000047ab9 */ /* 0x000fe20000000a00 */
[----:B---3--:R-:W-:Y:S01]  /*14ef0*/  ISETP.EQ.U32.AND P0, PT, R44, UR6, PT ;  /* 0x000000062c007c0c */ /* 0x008fe2000bf02070 */
        /* <DEDUP_REMOVED lines=21> */
.L_x_11278:
[----:B------:R-:W-:Y:S05]  /*15050*/  BSYNC B7 ;  /* 0x0000000000077941 */ /* 0x000fea0003800000 */
.L_x_11277:
        /* <DEDUP_REMOVED lines=24> */
.L_x_11280:
[----:B------:R-:W-:Y:S05]  /*151e0*/  BSYNC B7 ;  /* 0x0000000000077941 */ /* 0x000fea0003800000 */
.L_x_11279:
[----:B----4-:R-:W-:Y:S01]  /*151f0*/  IADD3 R0, P1, -R36, R38, RZ ;  /* 0x0000002624007210 */ /* 0x010fe20007f3e1ff */
        /* <DEDUP_REMOVED lines=28> */
.L_x_11282:
[----:B------:R-:W-:Y:S05]  /*153c0*/  BSYNC B7 ;  /* 0x0000000000077941 */ /* 0x000fea0003800000 */
.L_x_11281:
        /* <DEDUP_REMOVED lines=12> */
[----:B------:R-:W-:Y:S01]  /*15490*/  BSSY B0, `(.L_x_11283) ;  /* 0x0000036000007945 */ /* 0x000fe20003800000 */
[----:B------:R-:W-:Y:S02]  /*154a0*/  IMAD.IADD R5, R7, 0x1, R5 ;  /* 0x0000000107057824 */ /* 0x000fe400078e0205 */
[----:B------:R-:W-:-:S07]  /*154b0*/  IMAD.MOV.U32 R0, RZ, RZ, R2 ;  /* 0x000000ffff007224 */ /* 0x000fce00078e0002 */
.L_x_11287:
        /* <DEDUP_REMOVED lines=9> */
[----:B------:R-:W-:Y:S05]  /*15550*/  CALL.REL.NOINC `($__internal_25_$__cuda_sm20_div_s64) ;  /* 0x0000002400b07944 */ /* 0x000fea0003c00000 */
[----:B------:R-:W-:Y:S02]  /*15560*/  IMAD.MOV.U32 R2, RZ, RZ, R7 ;  /* 0x000000ffff027224 */ /* 0x000fe400078e0007 */
[----:B------:R-:W-:Y:S01]  /*15570*/  IMAD.MOV.U32 R3, RZ, RZ, R4 ;  /* 0x000000ffff037224 */ /* 0x000fe200078e0004 */
[----:B------:R-:W-:Y:S06]  /*15580*/  BRA `(.L_x_11286) ;  /* 0x00000000004c7947 */ /* 0x000fec0003800000 */
.L_x_11285:
        /* <DEDUP_REMOVED lines=19> */
.L_x_11286:
[----:B------:R-:W-:Y:S05]  /*156c0*/  BSYNC B1 ;  /* 0x0000000000017941 */ /* 0x000fea0003800000 */
.L_x_11284:
        /* <DEDUP_REMOVED lines=19> */
.L_x_11283:
        /* <DEDUP_REMOVED lines=18> */
.L_x_11290:
        /* <DEDUP_REMOVED lines=25> */
.L_x_11289:
[----:B------:R-:W-:Y:S05]  /*15ab0*/  BSYNC B7 ;  /* 0x0000000000077941 */ /* 0x000fea0003800000 */
.L_x_11288:
[----:B------:R-:W-:-:S05]  /*15ac0*/  IADD3 R16, P0, R16, 0x8, RZ ;  /* 0x0000000810107810 */ /* 0x000fca0007f1e0ff */
[----:B------:R-:W-:Y:S01]  /*15ad0*/  IMAD.X R17, RZ, RZ, R17, P0 ;  /* 0x000000ffff117224 */ /* 0x000fe200000e0611 */
[----:B------:R-:W-:-:S04]  /*15ae0*/  ISETP.GE.U32.AND P0, PT, R16, R19, PT ;  /* 0x000000131000720c */ /* 0x000fc80003f06070 */
[----:B------:R-:W-:-:S13]  /*15af0*/  ISETP.GE.U32.AND.EX P0, PT, R17, R18, PT, P0 ;  /* 0x000000121100720c */ /* 0x000fda0003f06100 */
[----:B------:R-:W-:Y:S05]  /*15b00*/  @!P0 BRA `(.L_x_11290) ;  /* 0xfffffffc00848947 */ /* 0x000fea000383ffff */
.L_x_11276:
[----:B------:R-:W-:Y:S05]  /*15b10*/  BSYNC B6 ;  /* 0x0000000000067941 */ /* 0x000fea0003800000 */
.L_x_11275:
[----:B------:R-:W0:Y:S01]  /*15b20*/  S2R R0, SR_CTAID.X ;  /* 0x0000000000007919 */ /* 0x000e220000002500 */
[----:B------:R-:W0:Y:S01]  /*15b30*/  LDC R3, c[0x0][0x210] ;  /* 0x00008400ff037b82 */ /* 0x000e220000000800 */
[----:B------:R-:W-:Y:S01]  /*15b40*/  BSSY B6, `(.L_x_11291) ;  /* 0x0000095000067945 */ /* 0x000fe20003800000 */
[----:B------:R-:W1:Y:S06]  /*15b50*/  S2R R17, SR_TID.X ;  /* 0x0000000000117919 */ /* 0x000e6c0000002100 */
[----:B------:R-:W2:Y:S01]  /*15b60*/  LDC.U8 R18, c[0x0][0x318] ;  /* 0x0000c600ff127b82 */ /* 0x000ea20000000000 */
[----:B0-----:R-:W-:-:S05]  /*15b70*/  IMAD R16, R0, -0x200, R3 ;  /* 0xfffffe0000107824 */ /* 0x001fca00078e0203 */
[----:B-1----:R-:W-:-:S13]  /*15b80*/  ISETP.GE.AND P0, PT, R17, R16, PT ;  /* 0x000000101100720c */ /* 0x002fda0003f06270 */
[----:B--2---:R-:W-:Y:S05]  /*15b90*/  @P0 BRA `(.L_x_11292) ;  /* 0x00000008003c0947 */ /* 0x004fea0003800000 */
[----:B------:R-:W0:Y:S01]  /*15ba0*/  LDC.64 R2, c[0x0][0x2c8] ;  /* 0x0000b200ff027b82 */ /* 0x000e220000000a00 */
        /* <DEDUP_REMOVED lines=20> */
.L_x_11296:
[----:B------:R0:W-:Y:S01]  /*15cf0*/  STG.E.U8 desc[UR36][R2.64], RZ ;  /* 0x000000ff02007986 */ /* 0x0001e2000c101124 */
[----:B------:R-:W-:Y:S01]  /*15d00*/  IMAD.MOV.U32 R17, RZ, RZ, R31 ;  /* 0x000000ffff117224 */ /* 0x000fe200078e001f */
[----:B------:R-:W-:Y:S06]  /*15d10*/  BRA `(.L_x_11292) ;  /* 0x0000000400dc7947 */ /* 0x000fec0003800000 */
.L_x_11295:
        /* <DEDUP_REMOVED lines=9> */
.L_x_11299:
[----:B------:R0:W-:Y:S01]  /*15db0*/  STG.E desc[UR36][R2.64], RZ ;  /* 0x000000ff02007986 */ /* 0x0001e2000c101924 */
[----:B------:R-:W-:Y:S01]  /*15dc0*/  IMAD.MOV.U32 R17, RZ, RZ, R31 ;  /* 0x000000ffff117224 */ /* 0x000fe200078e001f */
[----:B------:R-:W-:Y:S06]  /*15dd0*/  BRA `(.L_x_11292) ;  /* 0x0000000400ac7947 */ /* 0x000fec0003800000 */
.L_x_11298:
[----:B------:R0:W-:Y:S01]  /*15de0*/  STG.E.U16 desc[UR36][R2.64], RZ ;  /* 0x000000ff02007986 */ /* 0x0001e2000c101524 */
[----:B------:R-:W-:Y:S01]  /*15df0*/  IMAD.MOV.U32 R17, RZ, RZ, R31 ;  /* 0x000000ffff117224 */ /* 0x000fe200078e001f */
[----:B------:R-:W-:Y:S06]  /*15e00*/  BRA `(.L_x_11292) ;  /* 0x0000000400a07947 */ /* 0x000fec0003800000 */
.L_x_11294:
        /* <DEDUP_REMOVED lines=9> */
.L_x_11301:
[----:B------:R0:W-:Y:S01]  /*15ea0*/  STG.E.U16 desc[UR36][R2.64], RZ ;  /* 0x000000ff02007986 */ /* 0x0001e2000c101524 */
[----:B------:R-:W-:Y:S01]  /*15eb0*/  IMAD.MOV.U32 R17, RZ, RZ, R31 ;  /* 0x000000ffff117224 */ /* 0x000fe200078e001f */
[----:B------:R-:W-:Y:S06]  /*15ec0*/  BRA `(.L_x_11292) ;  /* 0x0000000400707947 */ /* 0x000fec0003800000 */
.L_x_11300:
        /* <DEDUP_REMOVED lines=9> */
.L_x_11303:
[----:B------:R0:W-:Y:S01]  /*15f60*/  STG.E desc[UR36][R2.64], RZ ;  /* 0x000000ff02007986 */ /* 0x0001e2000c101924 */
[----:B------:R-:W-:Y:S01]  /*15f70*/  IMAD.MOV.U32 R17, RZ, RZ, R31 ;  /* 0x000000ffff117224 */ /* 0x000fe200078e001f */
[----:B------:R-:W-:Y:S06]  /*15f80*/  BRA `(.L_x_11292) ;  /* 0x0000000400407947 */ /* 0x000fec0003800000 */
.L_x_11302:
[----:B------:R0:W-:Y:S01]  /*15f90*/  STG.E.64 desc[UR36][R2.64], RZ ;  /* 0x000000ff02007986 */ /* 0x0001e2000c101b24 */
[----:B------:R-:W-:Y:S01]  /*15fa0*/  IMAD.MOV.U32 R17, RZ, RZ, R31 ;  /* 0x000000ffff117224 */ /* 0x000fe200078e001f */
[----:B------:R-:W-:Y:S06]  /*15fb0*/  BRA `(.L_x_11292) ;  /* 0x0000000400347947 */ /* 0x000fec0003800000 */
.L_x_11293:
        /* <DEDUP_REMOVED lines=11> */
.L_x_11306:
[----:B------:R0:W-:Y:S01]  /*16070*/  STG.E.128 desc[UR36][R2.64], RZ ;  /* 0x000000ff02007986 */ /* 0x0001e2000c101d24 */
[----:B------:R-:W-:Y:S01]  /*16080*/  IMAD.MOV.U32 R17, RZ, RZ, R31 ;  /* 0x000000ffff117224 */ /* 0x000fe200078e001f */
[----:B------:R-:W-:Y:S06]  /*16090*/  BRA `(.L_x_11292) ;  /* 0x0000000000fc7947 */ /* 0x000fec0003800000 */
.L_x_11305:
        /* <DEDUP_REMOVED lines=9> */
.L_x_11308:
[----:B------:R0:W-:Y:S01]  /*16130*/  STG.E.U8 desc[UR36][R2.64], RZ ;  /* 0x000000ff02007986 */ /* 0x0001e2000c101124 */
[----:B------:R-:W-:Y:S01]  /*16140*/  IMAD.MOV.U32 R17, RZ, RZ, R31 ;  /* 0x000000ffff117224 */ /* 0x000fe200078e001f */
[----:B------:R-:W-:Y:S06]  /*16150*/  BRA `(.L_x_11292) ;  /* 0x0000000000cc7947 */ /* 0x000fec0003800000 */
.L_x_11307:
[----:B------:R0:W-:Y:S01]  /*16160*/  STG.E.U16 desc[UR36][R2.64], RZ ;  /* 0x000000ff02007986 */ /* 0x0001e2000c101524 */
[----:B------:R-:W-:Y:S01]  /*16170*/  IMAD.MOV.U32 R17, RZ, RZ, R31 ;  /* 0x000000ffff117224 */ /* 0x000fe200078e001f */
[----:B------:R-:W-:Y:S06]  /*16180*/  BRA `(.L_x_11292) ;  /* 0x0000000000c07947 */ /* 0x000fec0003800000 */
.L_x_11304:
        /* <DEDUP_REMOVED lines=11> */
.L_x_11311:
[----:B------:R0:W-:Y:S01]  /*16240*/  STG.E.U8 desc[UR36][R2.64], RZ ;  /* 0x000000ff02007986 */ /* 0x0001e2000c101124 */
[----:B------:R-:W-:Y:S01]  /*16250*/  IMAD.MOV.U32 R17, RZ, RZ, R31 ;  /* 0x000000ffff117224 */ /* 0x000fe200078e001f */
[----:B------:R-:W-:Y:S06]  /*16260*/  BRA `(.L_x_11292) ;  /* 0x0000000000887947 */ /* 0x000fec0003800000 */
.L_x_11310:
[----:B------:R0:W-:Y:S01]  /*16270*/  STG.E.U8 desc[UR36][R2.64], RZ ;  /* 0x000000ff02007986 */ /* 0x0001e2000c101124 */
[----:B------:R-:W-:Y:S01]  /*16280*/  IMAD.MOV.U32 R17, RZ, RZ, R31 ;  /* 0x000000ffff117224 */ /* 0x000fe200078e001f */
[----:B------:R-:W-:Y:S06]  /*16290*/  BRA `(.L_x_11292) ;  /* 0x00000000007c7947 */ /* 0x000fec0003800000 */
.L_x_11309:
        /* <DEDUP_REMOVED lines=8> */
.L_x_11297:
        /* <DEDUP_REMOVED lines=16> */
.L_x_11314:
[----:B------:R-:W-:Y:S01]  /*16420*/  IMAD.MOV.U32 R17, RZ, RZ, R31 ;  /* 0x000000ffff117224 */ /* 0x000fe200078e001f */
[----:B------:R-:W-:Y:S06]  /*16430*/  BRA `(.L_x_11292) ;  /* 0x0000000000147947 */ /* 0x000fec0003800000 */
.L_x_11313:
[----:B------:R0:W-:Y:S01]  /*16440*/  STG.E.64 desc[UR36][R2.64], RZ ;  /* 0x000000ff02007986 */ /* 0x0001e2000c101b24 */
[----:B------:R-:W-:Y:S01]  /*16450*/  IMAD.MOV.U32 R17, RZ, RZ, R31 ;  /* 0x000000ffff117224 */ /* 0x000fe200078e001f */
[----:B------:R-:W-:Y:S06]  /*16460*/  BRA `(.L_x_11292) ;  /* 0x0000000000087947 */ /* 0x000fec0003800000 */
.L_x_11312:
[----:B------:R0:W-:Y:S01]  /*16470*/  STG.E desc[UR36][R2.64], RZ ;  /* 0x000000ff02007986 */ /* 0x0001e2000c101924 */
[----:B------:R-:W-:-:S07]  /*16480*/  IMAD.MOV.U32 R17, RZ, RZ, R31 ;  /* 0x000000ffff117224 */ /* 0x000fce00078e001f */
.L_x_11292:
[----:B------:R-:W-:Y:S05]  /*16490*/  BSYNC B6 ;  /* 0x0000000000067941 */ /* 0x000fea0003800000 */
.L_x_11291:
[----:B------:R-:W-:Y:S01]  /*164a0*/  ISETP.GE.AND P0, PT, R17, R16, PT ;  /* 0x000000101100720c */ /* 0x000fe20003f06270 */
[----:B------:R-:W-:-:S12]  /*164b0*/  BSSY B6, `(.L_x_11315) ;  /* 0x00000fa000067945 */ /* 0x000fd80003800000 */
[----:B------:R-:W-:Y:S05]  /*164c0*/  @P0 BRA `(.L_x_11316) ;  /* 0x0000000c00e00947 */ /* 0x000fea0003800000 */
[----:B------:R-:W5:Y:S01]  /*164d0*/  S2R R0, SR_CTAID.X ;  /* 0x0000000000007919 */ /* 0x000f620000002500 */
[----:B012---:R-:W0:Y:S01]  /*164e0*/  LDC.64 R2, c[0x0][0x2c8] ;  /* 0x0000b200ff027b82 */ /* 0x007e220000000a00 */
[----:B------:R-:W-:Y:S01]  /*164f0*/  PRMT R4, R18, 0x9910, RZ ;  /* 0x0000991012047816 */ /* 0x000fe200000000ff */
[----:B------:R-:W-:Y:S01]  /*16500*/  ULDC UR4, c[0x0][0x31c] ;  /* 0x0000c70000047ab9 */ /* 0x000fe20000000800 */
[----:B-----5:R-:W-:-:S04]  /*16510*/  IMAD R0, R0, 0x200, R17 ;  /* 0x0000020000007824 */ /* 0x020fc800078e0211 */
        /* <DEDUP_REMOVED lines=16> */
.L_x_11320:
[----:B------:R0:W-:Y:S01]  /*16620*/  STG.E.U8 desc[UR36][R2.64], RZ ;  /* 0x000000ff02007986 */ /* 0x0001e2000c101124 */
[----:B------:R-:W-:Y:S05]  /*16630*/  BRA `(.L_x_11322) ;  /* 0x00000004008c7947 */ /* 0x000fea0003800000 */
.L_x_11319:
        /* <DEDUP_REMOVED lines=8> */
.L_x_11324:
[----:B------:R0:W-:Y:S01]  /*166c0*/  STG.E desc[UR36][R2.64], RZ ;  /* 0x000000ff02007986 */ /* 0x0001e2000c101924 */
[----:B------:R-:W-:Y:S05]  /*166d0*/  BRA `(.L_x_11322) ;  /* 0x0000000400647947 */ /* 0x000fea0003800000 */
.L_x_11323:
[----:B------:R0:W-:Y:S01]  /*166e0*/  STG.E.U16 desc[UR36][R2.64], RZ ;  /* 0x000000ff02007986 */ /* 0x0001e2000c101524 */
[----:B------:R-:W-:Y:S05]  /*166f0*/  BRA `(.L_x_11322) ;  /* 0x00000004005c7947 */ /* 0x000fea0003800000 */
.L_x_11318:
        /* <DEDUP_REMOVED lines=8> */
.L_x_11326:
[----:B------:R0:W-:Y:S01]  /*16780*/  STG.E.U16 desc[UR36][R2.64], RZ ;  /* 0x000000ff02007986 */ /* 0x0001e2000c101524 */
[----:B------:R-:W-:Y:S05]  /*16790*/  BRA `(.L_x_11322) ;  /* 0x0000000400347947 */ /* 0x000fea0003800000 */
.L_x_11325:
        /* <DEDUP_REMOVED lines=8> */
.L_x_11328:
[----:B------:R0:W-:Y:S01]  /*16820*/  STG.E desc[UR36][R2.64], RZ ;  /* 0x000000ff02007986 */ /* 0x0001e2000c101924 */
[----:B------:R-:W-:Y:S05]  /*16830*/  BRA `(.L_x_11322) ;  /* 0x00000004000c7947 */ /* 0x000fea0003800000 */
.L_x_11327:
[----:B------:R0:W-:Y:S01]  /*16840*/  STG.E.64 desc[UR36][R2.64], RZ ;  /* 0x000000ff02007986 */ /* 0x0001e2000c101b24 */
[----:B------:R-:W-:Y:S05]  /*16850*/  BRA `(.L_x_11322) ;  /* 0x0000000400047947 */ /* 0x000fea0003800000 */
.L_x_11317:
        /* <DEDUP_REMOVED lines=10> */
.L_x_11331:
[----:B------:R0:W-:Y:S01]  /*16900*/  STG.E.128 desc[UR36][R2.64], RZ ;  /* 0x000000ff02007986 */ /* 0x0001e2000c101d24 */
[----:B------:R-:W-:Y:S05]  /*16910*/  BRA `(.L_x_11322) ;  /* 0x0000000000d47947 */ /* 0x000fea0003800000 */
.L_x_11330:
        /* <DEDUP_REMOVED lines=8> */
.L_x_11333:
[----:B------:R0:W-:Y:S01]  /*169a0*/  STG.E.U8 desc[UR36][R2.64], RZ ;  /* 0x000000ff02007986 */ /* 0x0001e2000c101124 */
[----:B------:R-:W-:Y:S05]  /*169b0*/  BRA `(.L_x_11322) ;  /* 0x0000000000ac7947 */ /* 0x000fea0003800000 */
.L_x_11332:
[----:B------:R0:W-:Y:S01]  /*169c0*/  STG.E.U16 desc[UR36][R2.64], RZ ;  /* 0x000000ff02007986 */ /* 0x0001e2000c101524 */
[----:B------:R-:W-:Y:S05]  /*169d0*/  BRA `(.L_x_11322) ;  /* 0x0000000000a47947 */ /* 0x000fea0003800000 */
.L_x_11329:
        /* <DEDUP_REMOVED lines=10> */
.L_x_11336:
[----:B------:R0:W-:Y:S01]  /*16a80*/  STG.E.U8 desc[UR36][R2.64], RZ ;  /* 0x000000ff02007986 */ /* 0x0001e2000c101124 */
[----:B------:R-:W-:Y:S05]  /*16a90*/  BRA `(.L_x_11322) ;  /* 0x0000000000747947 */ /* 0x000fea0003800000 */
.L_x_11335:
[----:B------:R0:W-:Y:S01]  /*16aa0*/  STG.E.U8 desc[UR36][R2.64], RZ ;  /* 0x000000ff02007986 */ /* 0x0001e2000c101124 */
[----:B------:R-:W-:Y:S05]  /*16ab0*/  BRA `(.L_x_11322) ;  /* 0x00000000006c7947 */ /* 0x000fea0003800000 */
.L_x_11334:
[----:B------:R-:W-:-:S13]  /*16ac0*/  ISETP.NE.AND P0, PT, R0, 0x1c, PT ;  /* 0x0000001c0000780c */ /* 0x000fda0003f05270 */
[----:B------:R-:W-:Y:S05]  /*16ad0*/  @!P0 BRA `(.L_x_11337) ;  /* 0x0000000000608947 */ /* 0x000fea0003800000 */
[----:B------:R-:W-:-:S13]  /*16ae0*/  ISETP.NE.AND P0, PT, R0, 0x1d, PT ;  /* 0x0000001d0000780c */ /* 0x000fda0003f05270 */
[----:B------:R-:W-:Y:S05]  /*16af0*/  @!P0 BRA `(.L_x_11338) ;  /* 0x0000000000508947 */ /* 0x000fea0003800000 */
[----:B------:R-:W-:-:S13]  /*16b00*/  ISETP.NE.AND P0, PT, R0, 0x2c, PT ;  /* 0x0000002c0000780c */ /* 0x000fda0003f05270 */
[----:B------:R1:W-:Y:S01]  /*16b10*/  @!P0 STG.E.U8 desc[UR36][R2.64], RZ ;  /* 0x000000ff02008986 */ /* 0x0003e2000c101124 */
[----:B------:R-:W-:Y:S05]  /*16b20*/  @!P0 BRA `(.L_x_11322) ;  /* 0x0000000000508947 */ /* 0x000fea0003800000 */
.L_x_11321:
[----:B------:R-:W-:Y:S01]  /*16b30*/  MOV R0, 0x0 ;  /* 0x0000000000007802 */ /* 0x000fe20000000f00 */
[----:B------:R-:W-:Y:S01]  /*16b40*/  ULDC.64 UR4, c[0x4][0x118] ;  /* 0x0100460000047ab9 */ /* 0x000fe20000000a00 */
[----:B------:R-:W-:Y:S01]  /*16b50*/  ULDC.64 UR6, c[0x4][0x28] ;  /* 0x01000a0000067ab9 */ /* 0x000fe20000000a00 */
[----:B------:R-:W-:Y:S01]  /*16b60*/  IMAD.U32 R4, RZ, RZ, UR4 ;  /* 0x00000004ff047e24 */ /* 0x000fe2000f8e00ff */
[----:B-1----:R0:W1:Y:S01]  /*16b70*/  LDC.64 R2, c[0x4][R0] ;  /* 0x0100000000027b82 */ /* 0x0020620000000a00 */
        /* <DEDUP_REMOVED lines=11> */
.L_x_11339:
[----:B------:R-:W-:Y:S05]  /*16c30*/  BRA `(.L_x_11322) ;  /* 0x00000000000c7947 */ /* 0x000fea0003800000 */
.L_x_11338:
[----:B------:R2:W-:Y:S01]  /*16c40*/  STG.E.64 desc[UR36][R2.64], RZ ;  /* 0x000000ff02007986 */ /* 0x0005e2000c101b24 */
[----:B------:R-:W-:Y:S05]  /*16c50*/  BRA `(.L_x_11322) ;  /* 0x0000000000047947 */ /* 0x000fea0003800000 */
.L_x_11337:
[----:B------:R0:W-:Y:S02]  /*16c60*/  STG.E desc[UR36][R2.64], RZ ;  /* 0x000000ff02007986 */ /* 0x0001e4000c101924 */
.L_x_11322:
[----:B------:R-:W-:-:S05]  /*16c70*/  VIADD R17, R17, 0x80 ;  /* 0x0000008011117836 */ /* 0x000fca0000000000 */
[----:B------:R-:W-:-:S13]  /*16c80*/  ISETP.GE.AND P0, PT, R17, R16, PT ;  /* 0x000000101100720c */ /* 0x000fda0003f06270 */
        /* <DEDUP_REMOVED lines=22> */
.L_x_11343:
[----:B------:R0:W-:Y:S01]  /*16df0*/  STG.E.U8 desc[UR36][R2.64], RZ ;  /* 0x000000ff02007986 */ /* 0x0001e2000c101124 */
[----:B------:R-:W-:Y:S05]  /*16e00*/  BRA `(.L_x_11345) ;  /* 0x00000004008c7947 */ /* 0x000fea0003800000 */
.L_x_11342:
        /* <DEDUP_REMOVED lines=8> */
.L_x_11347:
[----:B------:R0:W-:Y:S01]  /*16e90*/  STG.E desc[UR36][R2.64], RZ ;  /* 0x000000ff02007986 */ /* 0x0001e2000c101924 */
[----:B------:R-:W-:Y:S05]  /*16ea0*/  BRA `(.L_x_11345) ;  /* 0x0000000400647947 */ /* 0x000fea0003800000 */
.L_x_11346:
[----:B------:R0:W-:Y:S01]  /*16eb0*/  STG.E.U16 desc[UR36][R2.64], RZ ;  /* 0x000000ff02007986 */ /* 0x0001e2000c101524 */
[----:B------:R-:W-:Y:S05]  /*16ec0*/  BRA `(.L_x_11345) ;  /* 0x00000004005c7947 */ /* 0x000fea0003800000 */
.L_x_11341:
        /* <DEDUP_REMOVED lines=8> */
.L_x_11349:
[----:B------:R0:W-:Y:S01]  /*16f50*/  STG.E.U16 desc[UR36][R2.64], RZ ;  /* 0x000000ff02007986 */ /* 0x0001e2000c101524 */
[----:B------:R-:W-:Y:S05]  /*16f60*/  BRA `(.L_x_11345) ;  /* 0x0000000400347947 */ /* 0x000fea0003800000 */
.L_x_11348:
        /* <DEDUP_REMOVED lines=8> */
.L_x_11351:
[----:B------:R2:W-:Y:S01]  /*16ff0*/  STG.E desc[UR36][R2.64], RZ ;  /* 0x000000ff02007986 */ /* 0x0005e2000c101924 */
[----:B------:R-:W-:Y:S05]  /*17000*/  BRA `(.L_x_11345) ;  /* 0x00000004000c7947 */ /* 0x000fea0003800000 */
.L_x_11350:
[----:B------:R0:W-:Y:S01]  /*17010*/  STG.E.64 desc[UR36][R2.64], RZ ;  /* 0x000000ff02007986 */ /* 0x0001e2000c101b24 */
[----:B------:R-:W-:Y:S05]  /*17020*/  BRA `(.L_x_11345) ;  /* 0x0000000400047947 */ /* 0x000fea0003800000 */
.L_x_11340:
        /* <DEDUP_REMOVED lines=10> */
.L_x_11354:
[----:B------:R0:W-:Y:S01]  /*170d0*/  STG.E.128 desc[UR36][R2.64], RZ ;  /* 0x000000ff02007986 */ /* 0x0001e2000c101d24 */
[----:B------:R-:W-:Y:S05]  /*170e0*/  BRA `(.L_x_11345) ;  /* 0x0000000000d47947 */ /* 0x000fea0003800000 */
.L_x_11353:
        /* <DEDUP_REMOVED lines=8> */
.L_x_11356:
[----:B------:R0:W-:Y:S01]  /*17170*/  STG.E.U8 desc[UR36][R2.64], RZ ;  /* 0x000000ff02007986 */ /* 0x0001e2000c101124 */
[----:B------:R-:W-:Y:S05]  /*17180*/  BRA `(.L_x_11345) ;  /* 0x0000000000ac7947 */ /* 0x000fea0003800000 */
.L_x_11355:
[----:B------:R0:W-:Y:S01]  /*17190*/  STG.E.U16 desc[UR36][R2.64], RZ ;  /* 0x000000ff02007986 */ /* 0x0001e2000c101524 */
[----:B------:R-:W-:Y:S05]  /*171a0*/  BRA `(.L_x_11345) ;  /* 0x0000000000a47947 */ /* 0x000fea0003800000 */
.L_x_11352:
        /* <DEDUP_REMOVED lines=10> */
.L_x_11359:
[----:B------:R0:W-:Y:S01]  /*17250*/  STG.E.U8 desc[UR36][R2.64], RZ ;  /* 0x000000ff02007986 */ /* 0x0001e2000c101124 */
[----:B------:R-:W-:Y:S05]  /*17260*/  BRA `(.L_x_11345) ;  /* 0x0000000000747947 */ /* 0x000fea0003800000 */
.L_x_11358:
[----:B------:R0:W-:Y:S01]  /*17270*/  STG.E.U8 desc[UR36][R2.64], RZ ;  /* 0x000000ff02007986 */ /* 0x0001e2000c101124 */
[----:B------:R-:W-:Y:S05]  /*17280*/  BRA `(.L_x_11345) ;  /* 0x00000000006c7947 */ /* 0x000fea0003800000 */
.L_x_11357:
[----:B------:R-:W-:-:S13]  /*17290*/  ISETP.NE.AND P0, PT, R0, 0x1c, PT ;  /* 0x0000001c0000780c */ /* 0x000fda0003f05270 */
[----:B------:R-:W-:Y:S05]  /*172a0*/  @!P0 BRA `(.L_x_11360) ;  /* 0x0000000000608947 */ /* 0x000fea0003800000 */
[----:B------:R-:W-:-:S13]  /*172b0*/  ISETP.NE.AND P0, PT, R0, 0x1d, PT ;  /* 0x0000001d0000780c */ /* 0x000fda0003f05270 */
[----:B------:R-:W-:Y:S05]  /*172c0*/  @!P0 BRA `(.L_x_11361) ;  /* 0x0000000000508947 */ /* 0x000fea0003800000 */
[----:B------:R-:W-:-:S13]  /*172d0*/  ISETP.NE.AND P0, PT, R0, 0x2c, PT ;  /* 0x0000002c0000780c */ /* 0x000fda0003f05270 */
[----:B------:R0:W-:Y:S01]  /*172e0*/  @!P0 STG.E.U8 desc[UR36][R2.64], RZ ;  /* 0x000000ff02008986 */ /* 0x0001e2000c101124 */
[----:B------:R-:W-:Y:S05]  /*172f0*/  @!P0 BRA `(.L_x_11345) ;  /* 0x0000000000508947 */ /* 0x000fea0003800000 */
.L_x_11344:
        /* <DEDUP_REMOVED lines=16> */
.L_x_11362:
[----:B------:R-:W-:Y:S05]  /*17400*/  BRA `(.L_x_11345) ;  /* 0x00000000000c7947 */ /* 0x000fea0003800000 */
.L_x_11361:
[----:B------:R0:W-:Y:S01]  /*17410*/  STG.E.64 desc[UR36][R2.64], RZ ;  /* 0x000000ff02007986 */ /* 0x0001e2000c101b24 */
[----:B------:R-:W-:Y:S05]  /*17420*/  BRA `(.L_x_11345) ;  /* 0x0000000000047947 */ /* 0x000fea0003800000 */
.L_x_11360:
[----:B------:R0:W-:Y:S02]  /*17430*/  STG.E desc[UR36][R2.64], RZ ;  /* 0x000000ff02007986 */ /* 0x0001e4000c101924 */
.L_x_11345:
[----:B------:R-:W-:-:S07]  /*17440*/  VIADD R17, R17, 0x80 ;  /* 0x0000008011117836 */ /* 0x000fce0000000000 */
.L_x_11316:
[----:B------:R-:W-:Y:S05]  /*17450*/  BSYNC B6 ;  /* 0x0000000000067941 */ /* 0x000fea0003800000 */
.L_x_11315:
[----:B------:R-:W-:-:S13]  /*17460*/  ISETP.GE.AND P0, PT, R17, R16, PT ;  /* 0x000000101100720c */ /* 0x000fda0003f06270 */
[----:B------:R-:W-:Y:S05]  /*17470*/  @P0 EXIT ;  /* 0x000000000000094d */ /* 0x000fea0003800000 */
[----:B------:R-:W5:Y:S01]  /*17480*/  S2R R0, SR_CTAID.X ;  /* 0x0000000000007919 */ /* 0x000f620000002500 */
[----:B012---:R-:W0:Y:S01]  /*17490*/  LDC.64 R2, c[0x0][0x2c8] ;  /* 0x0000b200ff027b82 */ /* 0x007e220000000a00 */
[----:B------:R-:W-:Y:S01]  /*174a0*/  ULDC UR4, c[0x0][0x31c] ;  /* 0x0000c70000047ab9 */ /* 0x000fe20000000800 */
[----:B-----5:R-:W-:Y:S01]  /*174b0*/  IMAD R17, R0, 0x200, R17 ;  /* 0x0000020000117824 */ /* 0x020fe200078e0211 */
[----:B------:R-:W-:-:S03]  /*174c0*/  PRMT R0, R18, 0x9910, RZ ;  /* 0x0000991012007816 */ /* 0x000fc600000000ff */
        /* <DEDUP_REMOVED lines=15> */
.L_x_11366:
[----:B------:R-:W-:Y:S01]  /*175c0*/  STG.E.U8 desc[UR36][R2.64], RZ ;  /* 0x000000ff02007986 */ /* 0x000fe2000c101124 */
[----:B------:R-:W-:Y:S05]  /*175d0*/  EXIT ;  /* 0x000000000000794d */ /* 0x000fea0003800000 */
.L_x_11365:
        /* <DEDUP_REMOVED lines=8> */
.L_x_11369:
[----:B------:R-:W-:Y:S01]  /*17660*/  STG.E desc[UR36][R2.64], RZ ;  /* 0x000000ff02007986 */ /* 0x000fe2000c101924 */
[----:B------:R-:W-:Y:S05]  /*17670*/  EXIT ;  /* 0x000000000000794d */ /* 0x000fea0003800000 */
.L_x_11368:
[----:B------:R-:W-:Y:S01]  /*17680*/  STG.E.U16 desc[UR36][R2.64], RZ ;  /* 0x000000ff02007986 */ /* 0x000fe2000c101524 */
[----:B------:R-:W-:Y:S05]  /*17690*/  EXIT ;  /* 0x000000000000794d */ /* 0x000fea0003800000 */
.L_x_11364:
        /* <DEDUP_REMOVED lines=8> */
.L_x_11371:
[----:B------:R-:W-:Y:S01]  /*17720*/  STG.E.U16 desc[UR36][R2.64], RZ ;  /* 0x000000ff02007986 */ /* 0x000fe2000c101524 */
[----:B------:R-:W-:Y:S05]  /*17730*/  EXIT ;  /* 0x000000000000794d */ /* 0x000fea0003800000 */
.L_x_11370:
        /* <DEDUP_REMOVED lines=8> */
.L_x_11373:
[----:B------:R-:W-:Y:S01]  /*177c0*/  STG.E desc[UR36][R2.64], RZ ;  /* 0x000000ff02007986 */ /* 0x000fe2000c101924 */
[----:B------:R-:W-:Y:S05]  /*177d0*/  EXIT ;  /* 0x000000000000794d */ /* 0x000fea0003800000 */
.L_x_11372:
[----:B------:R-:W-:Y:S01]  /*177e0*/  STG.E.64 desc[UR36][R2.64], RZ ;  /* 0x000000ff02007986 */ /* 0x000fe2000c101b24 */
[----:B------:R-:W-:Y:S05]  /*177f0*/  EXIT ;  /* 0x000000000000794d */ /* 0x000fea0003800000 */
.L_x_11363:
        /* <DEDUP_REMOVED lines=10> */
.L_x_11376:
[----:B------:R-:W-:Y:S01]  /*178a0*/  STG.E.128 desc[UR36][R2.64], RZ ;  /* 0x000000ff02007986 */ /* 0x000fe2000c101d24 */
[----:B------:R-:W-:Y:S05]  /*178b0*/  EXIT ;  /* 0x000000000000794d */ /* 0x000fea0003800000 */
.L_x_11375:
        /* <DEDUP_REMOVED lines=8> */
.L_x_11378:
[----:B------:R-:W-:Y:S01]  /*17940*/  STG.E.U8 desc[UR36][R2.64], RZ ;  /* 0x000000ff02007986 */ /* 0x000fe2000c101124 */
[----:B------:R-:W-:Y:S05]  /*17950*/  EXIT ;  /* 0x000000000000794d */ /* 0x000fea0003800000 */
.L_x_11377:
[----:B------:R-:W-:Y:S01]  /*17960*/  STG.E.U16 desc[UR36][R2.64], RZ ;  /* 0x000000ff02007986 */ /* 0x000fe2000c101524 */
[----:B------:R-:W-:Y:S05]  /*17970*/  EXIT ;  /* 0x000000000000794d */ /* 0x000fea0003800000 */
.L_x_11374:
        /* <DEDUP_REMOVED lines=10> */
.L_x_11381:
[----:B------:R-:W-:Y:S01]  /*17a20*/  STG.E.U8 desc[UR36][R2.64], RZ ;  /* 0x000000ff02007986 */ /* 0x000fe2000c101124 */
[----:B------:R-:W-:Y:S05]  /*17a30*/  EXIT ;  /* 0x000000000000794d */ /* 0x000fea0003800000 */
.L_x_11380:
[----:B------:R-:W-:Y:S01]  /*17a40*/  STG.E.U8 desc[UR36][R2.64], RZ ;  /* 0x000000ff02007986 */ /* 0x000fe2000c101124 */
[----:B------:R-:W-:Y:S05]  /*17a50*/  EXIT ;  /* 0x000000000000794d */ /* 0x000fea0003800000 */
.L_x_11379:
[----:B------:R-:W-:-:S13]  /*17a60*/  ISETP.NE.AND P0, PT, R0, 0x1c, PT ;  /* 0x0000001c0000780c */ /* 0x000fda0003f05270 */
[----:B------:R-:W-:Y:S05]  /*17a70*/  @!P0 BRA `(.L_x_11382) ;  /* 0x0000000000608947 */ /* 0x000fea0003800000 */
[----:B------:R-:W-:-:S13]  /*17a80*/  ISETP.NE.AND P0, PT, R0, 0x1d, PT ;  /* 0x0000001d0000780c */ /* 0x000fda0003f05270 */
[----:B------:R-:W-:Y:S05]  /*17a90*/  @!P0 BRA `(.L_x_11383) ;  /* 0x0000000000508947 */ /* 0x000fea0003800000 */
[----:B------:R-:W-:-:S13]  /*17aa0*/  ISETP.NE.AND P0, PT, R0, 0x2c, PT ;  /* 0x0000002c0000780c */ /* 0x000fda0003f05270 */
[----:B------:R0:W-:Y:S01]  /*17ab0*/  @!P0 STG.E.U8 desc[UR36][R2.64], RZ ;  /* 0x000000ff02008986 */ /* 0x0001e2000c101124 */
[----:B------:R-:W-:Y:S05]  /*17ac0*/  @!P0 EXIT ;  /* 0x000000000000894d */ /* 0x000fea0003800000 */
.L_x_11367:
        /* <DEDUP_REMOVED lines=16> */
.L_x_11384:
[----:B------:R-:W-:Y:S05]  /*17bd0*/  EXIT ;  /* 0x000000000000794d */ /* 0x000fea0003800000 */
.L_x_11383:
[----:B------:R-:W-:Y:S01]  /*17be0*/  STG.E.64 desc[UR36][R2.64], RZ ;  /* 0x000000ff02007986 */ /* 0x000fe2000c101b24 */
[----:B------:R-:W-:Y:S05]  /*17bf0*/  EXIT ;  /* 0x000000000000794d */ /* 0x000fea0003800000 */
.L_x_11382:
[----:B------:R-:W-:Y:S01]  /*17c00*/  STG.E desc[UR36][R2.64], RZ ;  /* 0x000000ff02007986 */ /* 0x000fe2000c101924 */
[----:B------:R-:W-:Y:S05]  /*17c10*/  EXIT ;  /* 0x000000000000794d */ /* 0x000fea0003800000 */
        .weak           $__internal_25_$__cuda_sm20_div_s64
        .type           $__internal_25_$__cuda_sm20_div_s64,@function
        .size           $__internal_25_$__cuda_sm20_div_s64,(.L_x_32205 - $__internal_25_$__cuda_sm20_div_s64)
$__internal_25_$__cuda_sm20_div_s64:
        /* <DEDUP_REMOVED lines=18> */
[----:B------:R-:W-:-:S04]  /*17d40*/  IMAD.HI.U32 R9, P1, R15, R20, R8 ;  /* 0x000000140f097227 */ /* 0x000fc80007820008 */
[CC--:B------:R-:W-:Y:S02]  /*17d50*/  IMAD R8, R15.reuse, R7.reuse, RZ ;  /* 0x000000070f087224 */ /* 0x0c0fe400078e02ff */
[----:B------:R-:W-:-:S03]  /*17d60*/  IMAD.HI.U32 R7, R15, R7, RZ ;  /* 0x000000070f077227 */ /* 0x000fc600078e00ff */
[----:B------:R-:W-:Y:S01]  /*17d70*/  IADD3 R9, P2, R8, R9, RZ ;  /* 0x0000000908097210 */ /* 0x000fe20007f5e0ff */
[----:B------:R-:W-:-:S04]  /*17d80*/  IMAD.X R7, R7, 0x1, R15, P0 ;  /* 0x0000000107077824 */ /* 0x000fc800000e060f */
[----:B------:R-:W-:Y:S01]  /*17d90*/  IMAD.WIDE.U32 R14, R9, R12, RZ ;  /* 0x0000000c090e7225 */ /* 0x000fe200078e00ff */
[----:B------:R-:W-:-:S03]  /*17da0*/  IADD3.X R7, RZ, RZ, R7, P2, P1 ;  /* 0x000000ffff077210 */ /* 0x000fc600017e2407 */
[----:B------:R-:W-:Y:S01]  /*17db0*/  IMAD R8, R9, R13, R15 ;  /* 0x0000000d09087224 */ /* 0x000fe200078e020f */
[----:B------:R-:W-:-:S03]  /*17dc0*/  IADD3 R15, P0, RZ, -R14, RZ ;  /* 0x8000000eff0f7210 */ /* 0x000fc60007f1e0ff */
[----:B------:R-:W-:Y:S02]  /*17dd0*/  IMAD R14, R7, R12, R8 ;  /* 0x0000000c070e7224 */ /* 0x000fe400078e0208 */
[----:B------:R-:W-:-:S04]  /*17de0*/  IMAD.HI.U32 R8, R9, R15, RZ ;  /* 0x0000000f09087227 */ /* 0x000fc800078e00ff */
[----:B------:R-:W-:-:S04]  /*17df0*/  IMAD.X R14, RZ, RZ, ~R14, P0 ;  /* 0x000000ffff0e7224 */ /* 0x000fc800000e0e0e */
[----:B------:R-:W-:-:S04]  /*17e00*/  IMAD.WIDE.U32 R8, P0, R9, R14, R8 ;  /* 0x0000000e09087225 */ /* 0x000fc80007800008 */
[C---:B------:R-:W-:Y:S02]  /*17e10*/  IMAD R20, R7.reuse, R14, RZ ;  /* 0x0000000e07147224 */ /* 0x040fe400078e02ff */
[----:B------:R-:W-:Y:S01]  /*17e20*/  IMAD.HI.U32 R9, P1, R7, R15, R8 ;  /* 0x0000000f07097227 */ /* 0x000fe20007820008 */
[----:B------:R-:W-:-:S03]  /*17e30*/  IADD3 R8, P4, RZ, -R6, RZ ;  /* 0x80000006ff087210 */ /* 0x000fc60007f9e0ff */
[----:B------:R-:W-:Y:S01]  /*17e40*/  IMAD.HI.U32 R14, R7, R14, RZ ;  /* 0x0000000e070e7227 */ /* 0x000fe200078e00ff */
[----:B------:R-:W-:Y:S02]  /*17e50*/  SEL R8, R8, R6, !P3 ;  /* 0x0000000608087207 */ /* 0x000fe40005800000 */
[----:B------:R-:W-:Y:S01]  /*17e60*/  IADD3 R20, P2, R20, R9, RZ ;  /* 0x0000000914147210 */ /* 0x000fe20007f5e0ff */
[----:B------:R-:W-:Y:S02]  /*17e70*/  IMAD.X R15, RZ, RZ, ~R5, P4 ;  /* 0x000000ffff0f7224 */ /* 0x000fe400020e0e05 */
[----:B------:R-:W-:Y:S02]  /*17e80*/  IMAD.X R9, R14, 0x1, R7, P0 ;  /* 0x000000010e097824 */ /* 0x000fe400000e0607 */
[----:B------:R-:W-:Y:S01]  /*17e90*/  IMAD.HI.U32 R14, R20, R8, RZ ;  /* 0x00000008140e7227 */ /* 0x000fe200078e00ff */
[----:B------:R-:W-:Y:S02]  /*17ea0*/  SEL R7, R15, R5, !P3 ;  /* 0x000000050f077207 */ /* 0x000fe40005800000 */
[----:B------:R-:W-:Y:S01]  /*17eb0*/  IADD3.X R9, RZ, RZ, R9, P2, P1 ;  /* 0x000000ffff097210 */ /* 0x000fe200017e2409 */
[----:B------:R-:W-:-:S02]  /*17ec0*/  IMAD.MOV.U32 R15, RZ, RZ, RZ ;  /* 0x000000ffff0f7224 */ /* 0x000fc400078e00ff */
        /* <DEDUP_REMOVED lines=15> */
[----:B------:R-:W-:Y:S01]  /*17fc0*/  IMAD.X R14, R7, 0x1, ~R13, P1 ;  /* 0x00000001070e7824 */ /* 0x000fe200008e0e0d */
[----:B------:R-:W-:Y:S02]  /*17fd0*/  IADD3 R21, P1, R9, 0x1, RZ ;  /* 0x0000000109157810 */ /* 0x000fe40007f3e0ff */
[----:B------:R-:W-:Y:S02]  /*17fe0*/  SEL R15, R15, R8, P0 ;  /* 0x000000080f0f7207 */ /* 0x000fe40000000000 */
[----:B------:R-:W-:Y:S01]  /*17ff0*/  SEL R14, R14, R7, P0 ;  /* 0x000000070e0e7207 */ /* 0x000fe20000000000 */
[----:B------:R-:W-:Y:S01]  /*18000*/  IMAD.X R7, RZ, RZ, R20, P1 ;  /* 0x000000ffff077224 */ /* 0x000fe200008e0614 */
        /* <DEDUP_REMOVED lines=9> */
[-C--:B------:R-:W-:Y:S02]  /*180a0*/  IADD3 R7, P2, RZ, -R9.reuse, RZ ;  /* 0x80000009ff077210 */ /* 0x080fe40007f5e0ff */
[----:B------:R-:W-:Y:S02]  /*180b0*/  ISETP.NE.U32.AND P0, PT, R4, RZ, PT ;  /* 0x000000ff0400720c */ /* 0x000fe40003f05070 */
[----:B------:R-:W-:Y:S01]  /*180c0*/  ISETP.GE.AND P1, PT, R8, RZ, PT ;  /* 0x000000ff0800720c */ /* 0x000fe20003f26270 */
[----:B------:R-:W-:Y:S01]  /*180d0*/  IMAD.X R4, RZ, RZ, ~R20, P2 ;  /* 0x000000ffff047224 */ /* 0x000fe200010e0e14 */
[----:B------:R-:W-:Y:S01]  /*180e0*/  ISETP.NE.AND.EX P0, PT, R3, RZ, PT, P0 ;  /* 0x000000ff0300720c */ /* 0x000fe20003f05300 */
[----:B------:R-:W-:Y:S01]  /*180f0*/  IMAD.MOV.U32 R3, RZ, RZ, 0x0 ;  /* 0x00000000ff037424 */ /* 0x000fe200078e00ff */
[----:B------:R-:W-:-:S02]  /*18100*/  SEL R7, R7, R9, !P1 ;  /* 0x0000000907077207 */ /* 0x000fc40004800000 */
[----:B------:R-:W-:Y:S02]  /*18110*/  SEL R4, R4, R20, !P1 ;  /* 0x0000001404047207 */ /* 0x000fe40004800000 */
[----:B------:R-:W-:Y:S02]  /*18120*/  SEL R7, R7, 0xffffffff, P0 ;  /* 0xffffffff07077807 */ /* 0x000fe40000000000 */
[----:B------:R-:W-:Y:S01]  /*18130*/  SEL R4, R4, 0xffffffff, P0 ;  /* 0xffffffff04047807 */ /* 0x000fe20000000000 */
[----:B------:R-:W-:Y:S06]  /*18140*/  RET.REL.NODEC R2 `(_ZN2at6native27unrolled_elementwise_kernelIZZZNS0_67_GLOBAL__N__bb565c37_34_ValidateCompressedIndicesKernel_cu_33a4b88b42_validate_compressed_sparse_indices_kernelILNS2_8CDimNameE1ENS2_18CUDAKernelLauncherENS2_14EmptyVecKernelENS2_8DummyVecELm8EEEvRKNS_6TensorESA_lllENKUlvE1_clEvENKUlvE0_clEvEUllllllE_St5arrayIPcLm6EELi4E23TrivialOffsetCalculatorILi5EjESH_ILi1EjENS0_6memory12LoadWithCastILi5EEENSK_13StoreWithCastILi1EEEEEviT_T0_T2_T3_T4_T5_) ;  /* 0xfffffe7c02ac7950 */ /* 0x000fec0003c3ffff */
.L_x_11385:
        /* <DEDUP_REMOVED lines=11> */
.L_x_32205:


//--------------------- .text._ZN2at6native18elementwise_kernelILi128ELi2EZNS0_22gpu_kernel_impl_nocastIZZZNS0_67_GLOBAL__N__bb565c37_34_ValidateCompressedIndicesKernel_cu_33a4b88b42_validate_compressed_sparse_indices_kernelILNS3_8CDimNameE1ENS3_18CUDAKernelLauncherENS3_14EmptyVecKernelENS3_8DummyVecELm8EEEvRKNS_6TensorESB_lllENKUlvE1_clEvENKUlvE0_clEvEUllllllE_EEvRNS_18TensorIteratorBaseERKT_EUliE_EEviT1_ --------------------------
	.section	.text._ZN2at6native18elementwise_kernelILi128ELi2EZNS0_22gpu_kernel_impl_nocastIZZZNS0_67_GLOBAL__N__bb565c37_34_ValidateCompressedIndicesKernel_cu_33a4b88b42_validate_compressed_sparse_indices_kernelILNS3_8CDimNameE1ENS3_18CUDAKernelLauncherENS3_14EmptyVecKernelENS3_8DummyVecELm8EEEvRKNS_6TensorESB_lllENKUlvE1_clEvENKUlvE0_clEvEUllllllE_EEvRNS_18TensorIteratorBaseERKT_EUliE_EEviT1_,"ax",@progbits
	.align	128
        .global         _ZN2at6native18elementwise_kernelILi128ELi2EZNS0_22gpu_kernel_impl_nocastIZZZNS0_67_GLOBAL__N__bb565c37_34_ValidateCompressedIndicesKernel_cu_33a4b88b42_validate_compressed_sparse_indices_kernelILNS3_8CDimNameE1ENS3_18CUDAKernelLauncherENS3_14EmptyVecKernelENS3_8DummyVecELm8EEEvRKNS_6TensorESB_lllENKUlvE1_clEvENKUlvE0_clEvEUllllllE_EEvRNS_18TensorIteratorBaseERKT_EUliE_EEviT1_
        .type           _ZN2at6native18elementwise_kernelILi128ELi2EZNS0_22gpu_kernel_impl_nocastIZZZNS0_67_GLOBAL__N__bb565c37_34_ValidateCompressedIndicesKernel_cu_33a4b88b42_validate_compressed_sparse_indices_kernelILNS3_8CDimNameE1ENS3_18CUDAKernelLauncherENS3_14EmptyVecKernelENS3_8DummyVecELm8EEEvRKNS_6TensorESB_lllENKUlvE1_clEvENKUlvE0_clEvEUllllllE_EEvRNS_18TensorIteratorBaseERKT_EUliE_EEviT1_,@function
        .size           _ZN2at6native18elementwise_kernelILi128ELi2EZNS0_22gpu_kernel_impl_nocastIZZZNS0_67_GLOBAL__N__bb565c37_34_ValidateCompressedIndicesKernel_cu_33a4b88b42_validate_compressed_sparse_indices_kernelILNS3_8CDimNameE1ENS3_18CUDAKernelLauncherENS3_14EmptyVecKernelENS3_8DummyVecELm8EEEvRKNS_6TensorESB_lllENKUlvE1_clEvENKUlvE0_clEvEUllllllE_EEvRNS_18TensorIteratorBaseERKT_EUliE_EEviT1_,(.L_x_32206 - _ZN2at6native18elementwise_kernelILi128ELi2EZNS0_22gpu_kernel_impl_nocastIZZZNS0_67_GLOBAL__N__bb565c37_34_ValidateCompressedIndicesKernel_cu_33a4b88b42_validate_compressed_sparse_indices_kernelILNS3_8CDimNameE1ENS3_18CUDAKernelLauncherENS3_14EmptyVecKernelENS3_8DummyVecELm8EEEvRKNS_6TensorESB_lllENKUlvE1_clEvENKUlvE0_clEvEUllllllE_EEvRNS_18TensorIteratorBaseERKT_EUliE_EEviT1_)
        .other          _ZN2at6native18elementwise_kernelILi128ELi2EZNS0_22gpu_kernel_impl_nocastIZZZNS0_67_GLOBAL__N__bb565c37_34_ValidateCompressedIndicesKernel_cu_33a4b88b42_validate_compressed_sparse_indices_kernelILNS3_8CDimNameE1ENS3_18CUDAKernelLauncherENS3_14EmptyVecKernelENS3_8DummyVecELm8EEEvRKNS_6TensorESB_lllENKUlvE1_clEvENKUlvE0_clEvEUllllllE_EEvRNS_18TensorIteratorBaseERKT_EUliE_EEviT1_,@"STO_CUDA_ENTRY STV_DEFAULT"
_ZN2at6native18elementwise_kernelILi128ELi2EZNS0_22gpu_kernel_impl_nocastIZZZNS0_67_GLOBAL__N__bb565c37_34_ValidateCompressedIndicesKernel_cu_33a4b88b42_validate_compressed_sparse_indices_kernelILNS3_8CDimNameE1ENS3_18CUDAKernelLauncherENS3_14EmptyVecKernelENS3_8DummyVecELm8EEEvRKNS_6TensorESB_lllENKUlvE1_clEvENKUlvE0_clEvEUllllllE_EEvRNS_18TensorIteratorBaseERKT_EUliE_EEviT1_:
.text._ZN2at6native18elementwise_kernelILi128ELi2EZNS0_22gpu_kernel_impl_nocastIZZZNS0_67_GLOBAL__N__bb565c37_34_ValidateCompressedIndicesKernel_cu_33a4b88b42_validate_compressed_sparse_indices_kernelILNS3_8CDimNameE1ENS3_18CUDAKernelLauncherENS3_14EmptyVecKernelENS3_8DummyVecELm8EEEvRKNS_6TensorESB_lllENKUlvE1_clEvENKUlvE0_clEvEUllllllE_EEvRNS_18TensorIteratorBaseERKT_EUliE_EEviT1_:
        /* <DEDUP_REMOVED lines=11> */
[----:B------:R-:W-:Y:S01]  /*00b0*/  CS2R R4, SRZ ;  /* 0x0000000000047805 */ /* 0x000fe2000001ff00 */
[----:B------:R-:W-:Y:S01]  /*00c0*/  HFMA2.MMA R6, -RZ, RZ, 0, 0 ;  /* 0x00000000ff067435 */ /* 0x000fe200000001ff */
[----:B------:R-:W-:Y:S02]  /*00d0*/  MOV R3, RZ ;  /* 0x000000ff00037202 */ /* 0x000fe40000000f00 */
        /* <DEDUP_REMOVED lines=428> */
[----:B------:R-:W1:Y:S01]  /*1ba0*/  @P0 LDC R7, c[0x0][0x33c] ;  /* 0x0000cf00ff070b82 */ /* 0x000e620000000800 */
[----:B------:R-:W-:Y:S01]  /*1bb0*/  IMAD R8, R8, UR6, R9 ;  /* 0x0000000608087c24 */ /* 0x000fe2000f8e0209 */
[----:B------:R-:W-:-:S03]  /*1bc0*/  ULDC.64 UR6, c[0x0][0x580] ;  /* 0x0001600000067ab9 */ /* 0x000fc60000000a00 */
[C---:B------:R-:W-:Y:S02]  /*1bd0*/  IMAD R23, R8.reuse, UR4, R23 ;  /* 0x0000000408177c24 */ /* 0x040fe4000f8e0217 */
[C---:B------:R-:W-:Y:S01]  /*1be0*/  IMAD R6, R8.reuse, UR5, R6 ;  /* 0x0000000508067c24 */ /* 0x040fe2000f8e0206 */
[----:B------:R-:W2:Y:S01]  /*1bf0*/  @P0 LDC.64 R16, c[0x0][0x588] ;  /* 0x00016200ff100b82 */ /* 0x000ea20000000a00 */
[----:B------:R-:W-:Y:S01]  /*1c00*/  ULDC.64 UR4, c[0x0][0x578] ;  /* 0x00015e0000047ab9 */ /* 0x000fe20000000a00 */
[C---:B------:R-:W-:Y:S02]  /*1c10*/  IMAD R5, R8.reuse, UR6, R5 ;  /* 0x0000000608057c24 */ /* 0x040fe4000f8e0205 */
[C---:B------:R-:W-:Y:S02]  /*1c20*/  IMAD R3, R8.reuse, UR4, R3 ;  /* 0x0000000408037c24 */ /* 0x040fe4000f8e0203 */
[----:B------:R-:W-:Y:S02]  /*1c30*/  IMAD R0, R8, UR5, R0 ;  /* 0x0000000508007c24 */ /* 0x000fe4000f8e0200 */
[----:B------:R-:W3:Y:S01]  /*1c40*/  @P0 LDC.64 R14, c[0x0][0x590] ;  /* 0x00016400ff0e0b82 */ /* 0x000ee20000000a00 */
[----:B0-----:R-:W-:-:S04]  /*1c50*/  @P0 IMAD.HI.U32 R10, R19, R10, R18 ;  /* 0x0000000a130a0227 */ /* 0x001fc800078e0012 */
[----:B------:R-:W-:Y:S01]  /*1c60*/  IMAD R4, R8, UR7, R4 ;  /* 0x0000000708047c24 */ /* 0x000fe2000f8e0204 */
[----:B------:R-:W-:Y:S02]  /*1c70*/  @P0 SHF.R.U32.HI R10, RZ, R11, R10 ;  /* 0x0000000bff0a0219 */ /* 0x000fe4000001160a */
[----:B------:R-:W0:Y:S02]  /*1c80*/  @P0 LDC.64 R12, c[0x0][0x598] ;  /* 0x00016600ff0c0b82 */ /* 0x000e240000000a00 */
[----:B------:R-:W-:-:S05]  /*1c90*/  @P0 IADD3 R18, -R10, RZ, RZ ;  /* 0x000000ff0a120210 */ /* 0x000fca0007ffe1ff */
[----:B-1----:R-:W-:-:S04]  /*1ca0*/  @P0 IMAD R18, R18, R7, R19 ;  /* 0x0000000712120224 */ /* 0x002fc800078e0213 */
[C---:B--2---:R-:W-:Y:S02]  /*1cb0*/  @P0 IMAD R23, R18.reuse, R16, R23 ;  /* 0x0000001012170224 */ /* 0x044fe400078e0217 */
[C---:B------:R-:W-:Y:S02]  /*1cc0*/  @P0 IMAD R6, R18.reuse, R17, R6 ;  /* 0x0000001112060224 */ /* 0x040fe400078e0206 */
[C---:B---3--:R-:W-:Y:S02]  /*1cd0*/  @P0 IMAD R3, R18.reuse, R14, R3 ;  /* 0x0000000e12030224 */ /* 0x048fe400078e0203 */
[C---:B------:R-:W-:Y:S02]  /*1ce0*/  @P0 IMAD R0, R18.reuse, R15, R0 ;  /* 0x0000000f12000224 */ /* 0x040fe400078e0200 */
[C---:B0-----:R-:W-:Y:S02]  /*1cf0*/  @P0 IMAD R5, R18.reuse, R12, R5 ;  /* 0x0000000c12050224 */ /* 0x041fe400078e0205 */
[----:B------:R-:W-:-:S07]  /*1d00*/  @P0 IMAD R4, R18, R13, R4 ;  /* 0x0000000d12040224 */ /* 0x000fce00078e0204 */
.L_x_11388:
        /* <DEDUP_REMOVED lines=47> */
.L_x_11390:
[----:B------:R-:W-:Y:S05]  /*2000*/  BSYNC B6 ;  /* 0x0000000000067941 */ /* 0x000fea0003800000 */
.L_x_11389:
        /* <DEDUP_REMOVED lines=24> */
.L_x_11392:
[----:B------:R-:W-:Y:S05]  /*2190*/  BSYNC B6 ;  /* 0x0000000000067941 */ /* 0x000fea0003800000 */
.L_x_11391:
        /* <DEDUP_REMOVED lines=29> */
.L_x_11394:
[----:B------:R-:W-:Y:S05]  /*2370*/  BSYNC B6 ;  /* 0x0000000000067941 */ /* 0x000fea0003800000 */
.L_x_11393:
[----:B------:R-:W0:Y:S01]  /*2380*/  LDC.64 R4, c[0x0][0x5e0] ;  /* 0x00017800ff047b82 */ /* 0x000e220000000a00 */
[----:B------:R-:W-:-:S07]  /*2390*/  CS2R R20, SRZ ;  /* 0x0000000000147805 */ /* 0x000fce000001ff00 */
        /* <DEDUP_REMOVED lines=9> */
[----:B------:R-:W-:Y:S01]  /*2430*/  BSSY B0, `(.L_x_11395) ;  /* 0x0000034000007945 */ /* 0x000fe20003800000 */
[----:B------:R-:W-:-:S07]  /*2440*/  IADD3 R6, R15, R27, RZ ;  /* 0x0000001b0f067210 */ /* 0x000fce0007ffe0ff */
.L_x_11399:
[----:B------:R-:W-:Y:S01]  /*2450*/  UMOV UR4, 0x8 ;  /* 0x0000000800047882 */ /* 0x000fe20000000000 */
[----:B------:R-:W-:Y:S01]  /*2460*/  BSSY B1, `(.L_x_11396) ;  /* 0x000001f000017945 */ /* 0x000fe20003800000 */
[----:B------:R-:W-:-:S04]  /*2470*/  LEA R26, R24, UR4, 0x3 ;  /* 0x00000004181a7c11 */ /* 0x000fc8000f8e18ff */
[----:B------:R-:W0:Y:S02]  /*2480*/  LDC.64 R28, c[0x0][R26+0x5e8] ;  /* 0x00017a001a1c7b82 */ /* 0x000e240000000a00 */
[----:B0-----:R-:W-:-:S04]  /*2490*/  LOP3.LUT R0, R6, R29, RZ, 0xfc, !PT ;  /* 0x0000001d06007212 */ /* 0x001fc800078efcff */
[----:B------:R-:W-:-:S13]  /*24a0*/  ISETP.NE.U32.AND P0, PT, R0, RZ, PT ;  /* 0x000000ff0000720c */ /* 0x000fda0003f05070 */
[----:B------:R-:W-:Y:S05]  /*24b0*/  @!P0 BRA `(.L_x_11397) ;  /* 0x0000000000188947 */ /* 0x000fea0003800000 */
[----:B------:R-:W-:Y:S02]  /*24c0*/  MOV R5, R14 ;  /* 0x0000000e00057202 */ /* 0x000fe40000000f00 */
[----:B------:R-:W-:Y:S02]  /*24d0*/  MOV R4, R28 ;  /* 0x0000001c00047202 */ /* 0x000fe40000000f00 */
[----:B------:R-:W-:Y:S02]  /*24e0*/  MOV R3, R29 ;  /* 0x0000001d00037202 */ /* 0x000fe40000000f00 */
[----:B------:R-:W-:-:S07]  /*24f0*/  MOV R0, 0x2510 ;  /* 0x0000251000007802 */ /* 0x000fce0000000f00 */
[----:B------:R-:W-:Y:S05]  /*2500*/  CALL.REL.NOINC `($__internal_26_$__cuda_sm20_div_s64) ;  /* 0x0000003000147944 */ /* 0x000fea0003c00000 */
[----:B------:R-:W-:Y:S05]  /*2510*/  BRA `(.L_x_11398) ;  /* 0x00000000004c7947 */ /* 0x000fea0003800000 */
.L_x_11397:
        /* <DEDUP_REMOVED lines=9> */
[----:B------:R-:W-:Y:S01]  /*25b0*/  IMAD.HI.U32 R4, R5, R14, RZ ;  /* 0x0000000e05047227 */ /* 0x000fe200078e00ff */
[----:B------:R-:W-:-:S04]  /*25c0*/  MOV R5, RZ ;  /* 0x000000ff00057202 */ /* 0x000fc80000000f00 */
[----:B------:R-:W-:-:S05]  /*25d0*/  IADD3 R3, -R4, RZ, RZ ;  /* 0x000000ff04037210 */ /* 0x000fca0007ffe1ff */
[----:B------:R-:W-:-:S05]  /*25e0*/  IMAD R3, R28, R3, R14 ;  /* 0x000000031c037224 */ /* 0x000fca00078e020e */
[----:B------:R-:W-:-:S13]  /*25f0*/  ISETP.GE.U32.AND P0, PT, R3, R28, PT ;  /* 0x0000001c0300720c */ /* 0x000fda0003f06070 */
[----:B------:R-:W-:Y:S02]  /*2600*/  @P0 IADD3 R3, -R28, R3, RZ ;  /* 0x000000031c030210 */ /* 0x000fe40007ffe1ff */
[----:B------:R-:W-:Y:S02]  /*2610*/  @P0 IADD3 R4, R4, 0x1, RZ ;  /* 0x0000000104040810 */ /* 0x000fe40007ffe0ff */
[----:B------:R-:W-:-:S13]  /*2620*/  ISETP.GE.U32.AND P1, PT, R3, R28, PT ;  /* 0x0000001c0300720c */ /* 0x000fda0003f26070 */
[----:B------:R-:W-:Y:S01]  /*2630*/  @P1 VIADD R4, R4, 0x1 ;  /* 0x0000000104041836 */ /* 0x000fe20000000000 */
[----:B------:R-:W-:-:S07]  /*2640*/  @!P2 LOP3.LUT R4, RZ, R28, RZ, 0x33, !PT ;  /* 0x0000001cff04a212 */ /* 0x000fce00078e33ff */
.L_x_11398:
[----:B------:R-:W-:Y:S05]  /*2650*/  BSYNC B1 ;  /* 0x0000000000017941 */ /* 0x000fea0003800000 */
.L_x_11396:
[----:B------:R-:W0:Y:S01]  /*2660*/  LDC.64 R26, c[0x0][R26+0x628] ;  /* 0x00018a001a1a7b82 */ /* 0x000e220000000a00 */
[----:B------:R-:W-:Y:S02]  /*2670*/  IADD3 R9, P0, RZ, -R4, RZ ;  /* 0x80000004ff097210 */ /* 0x000fe40007f1e0ff */
[----:B------:R-:W-:Y:S02]  /*2680*/  MOV R15, R6 ;  /* 0x00000006000f7202 */ /* 0x000fe40000000f00 */
[----:B------:R-:W-:Y:S02]  /*2690*/  IADD3.X R3, RZ, ~R5, RZ, P0, !PT ;  /* 0x80000005ff037210 */ /* 0x000fe400007fe4ff */
[----:B------:R-:W-:Y:S01]  /*26a0*/  IADD3 R24, R24, -0x1, RZ ;  /* 0xffffffff18187810 */ /* 0x000fe20007ffe0ff */
[----:B------:R-:W-:-:S03]  /*26b0*/  IMAD.WIDE.U32 R6, R28, R9, R14 ;  /* 0x000000091c067225 */ /* 0x000fc600078e000e */
[----:B------:R-:W-:Y:S01]  /*26c0*/  ISETP.GT.AND P0, PT, R24, -0x1, PT ;  /* 0xffffffff1800780c */ /* 0x000fe20003f04270 */
[----:B------:R-:W-:Y:S02]  /*26d0*/  IMAD R3, R3, R28, RZ ;  /* 0x0000001c03037224 */ /* 0x000fe400078e02ff */
[----:B------:R-:W-:Y:S02]  /*26e0*/  IMAD.MOV.U32 R14, RZ, RZ, R4 ;  /* 0x000000ffff0e7224 */ /* 0x000fe400078e0004 */
[----:B------:R-:W-:-:S05]  /*26f0*/  IMAD R3, R29, R9, R3 ;  /* 0x000000091d037224 */ /* 0x000fca00078e0203 */
[----:B------:R-:W-:-:S05]  /*2700*/  IADD3 R3, R7, R3, RZ ;  /* 0x0000000307037210 */ /* 0x000fca0007ffe0ff */
[----:B0-----:R-:W-:Y:S02]  /*2710*/  IMAD R3, R3, R26, RZ ;  /* 0x0000001a03037224 */ /* 0x001fe400078e02ff */
[----:B------:R-:W-:-:S04]  /*2720*/  IMAD.WIDE.U32 R20, R26, R6, R20 ;  /* 0x000000061a147225 */ /* 0x000fc800078e0014 */
[----:B------:R-:W-:Y:S01]  /*2730*/  IMAD R3, R27, R6, R3 ;  /* 0x000000061b037224 */ /* 0x000fe200078e0203 */
[----:B------:R-:W-:-:S04]  /*2740*/  MOV R6, R5 ;  /* 0x0000000500067202 */ /* 0x000fc80000000f00 */
[----:B------:R-:W-:Y:S01]  /*2750*/  IADD3 R21, R21, R3, RZ ;  /* 0x0000000315157210 */ /* 0x000fe20007ffe0ff */
[----:B------:R-:W-:Y:S06]  /*2760*/  @P0 BRA `(.L_x_11399) ;  /* 0xfffffffc00380947 */ /* 0x000fec000383ffff */
[----:B------:R-:W-:Y:S05]  /*2770*/  BSYNC B0 ;  /* 0x0000000000007941 */ /* 0x000fea0003800000 */
.L_x_11395:
[-C--:B------:R-:W-:Y:S01]  /*2780*/  IADD3 R3, P0, R18, R20.reuse, RZ ;  /* 0x0000001412037210 */ /* 0x080fe20007f1e0ff */
[----:B------:R-:W-:Y:S01]  /*2790*/  BSSY B7, `(.L_x_11400) ;  /* 0x0000031000077945 */ /* 0x000fe20003800000 */
[----:B------:R-:W-:Y:S02]  /*27a0*/  IADD3 R5, P1, R16, R20, RZ ;  /* 0x0000001410057210 */ /* 0x000fe40007f3e0ff */
[----:B------:R-:W-:Y:S02]  /*27b0*/  IADD3 R0, P2, R3, 0x1, RZ ;  /* 0x0000000103007810 */ /* 0x000fe40007f5e0ff */
[----:B------:R-:W-:Y:S02]  /*27c0*/  IADD3.X R4, R19, R21, RZ, P0, !PT ;  /* 0x0000001513047210 */ /* 0x000fe400007fe4ff */
[----:B------:R-:W-:Y:S02]  /*27d0*/  ISETP.GE.U32.AND P0, PT, R0, R5, PT ;  /* 0x000000050000720c */ /* 0x000fe40003f06070 */
[----:B------:R-:W-:-:S02]  /*27e0*/  IADD3.X R21, R17, R21, RZ, P1, !PT ;  /* 0x0000001511157210 */ /* 0x000fc40000ffe4ff */
        /* <DEDUP_REMOVED lines=12> */
.L_x_11404:
        /* <DEDUP_REMOVED lines=25> */
.L_x_11403:
[----:B------:R-:W-:Y:S05]  /*2a40*/  BSYNC B6 ;  /* 0x0000000000067941 */ /* 0x000fea0003800000 */
.L_x_11402:
[----:B------:R-:W-:-:S04]  /*2a50*/  IADD3 R16, P0, R16, 0x8, RZ ;  /* 0x0000000810107810 */ /* 0x000fc80007f1e0ff */
[----:B------:R-:W-:Y:S02]  /*2a60*/  IADD3.X R17, RZ, R17, RZ, P0, !PT ;  /* 0x00000011ff117210 */ /* 0x000fe400007fe4ff */
[----:B------:R-:W-:-:S04]  /*2a70*/  ISETP.GE.U32.AND P0, PT, R16, R18, PT ;  /* 0x000000121000720c */ /* 0x000fc80003f06070 */
[----:B------:R-:W-:-:S13]  /*2a80*/  ISETP.GE.U32.AND.EX P0, PT, R17, R19, PT, P0 ;  /* 0x000000131100720c */ /* 0x000fda0003f06100 */
[----:B------:R-:W-:Y:S05]  /*2a90*/  @!P0 BRA `(.L_x_11404) ;  /* 0xfffffffc00848947 */ /* 0x000fea000383ffff */
.L_x_11401:
[----:B------:R-:W-:Y:S05]  /*2aa0*/  BSYNC B7 ;  /* 0x0000000000077941 */ /* 0x000fea0003800000 */
.L_x_11400:
[----:B------:R0:W-:Y:S01]  /*2ab0*/  STG.E.64 desc[UR36][R22.64], RZ ;  /* 0x000000ff16007986 */ /* 0x0001e2000c101b24 */
[----:B------:R-:W-:-:S05]  /*2ac0*/  LEA R2, R25, R2, 0x8 ;  /* 0x0000000219027211 */ /* 0x000fca00078e40ff */
[----:B------:R-:W-:-:S07]  /*2ad0*/  VIADD R11, R2, 0x80 ;  /* 0x00000080020b7836 */ /* 0x000fce0000000000 */
.L_x_11387:
[----:B------:R-:W-:Y:S05]  /*2ae0*/  BSYNC B8 ;  /* 0x0000000000087941 */ /* 0x000fea0003800000 */
.L_x_11386:
        /* <DEDUP_REMOVED lines=458> */
.L_x_11405:
        /* <DEDUP_REMOVED lines=47> */
.L_x_11407:
[----:B------:R-:W-:Y:S05]  /*4a80*/  BSYNC B6 ;  /* 0x0000000000067941 */ /* 0x000fea0003800000 */
.L_x_11406:
        /* <DEDUP_REMOVED lines=23> */
[----:B0-----:R-:W-:Y:S05]  /*4c00*/  CALL.ABS.NOINC R2 ;  /* 0x0000000002007343 */ /* 0x001fea0003c00000 */
.L_x_11409:
[----:B------:R-:W-:Y:S05]  /*4c10*/  BSYNC B6 ;  /* 0x0000000000067941 */ /* 0x000fea0003800000 */
.L_x_11408:
        /* <DEDUP_REMOVED lines=17> */
[----:B------:R-:W-:Y:S01]  /*4d30*/  HFMA2.MMA R12, -RZ, RZ, 0, 5.9604644775390625e-08 ;  /* 0x00000001ff0c7435 */ /* 0x000fe200000001ff */
[----:B------:R-:W-:Y:S01]  /*4d40*/  MOV R5, UR5 ;  /* 0x0000000500057c02 */ /* 0x000fe20008000f00 */
[----:B------:R-:W0:Y:S01]  /*4d50*/  LDC.64 R2, c[0x4][R2] ;  /* 0x0100000002027b82 */ /* 0x000e220000000a00 */
[----:B------:R-:W-:Y:S01]  /*4d60*/  ULDC.64 UR4, c[0x4][0x110] ;  /* 0x0100440000047ab9 */ /* 0x000fe20000000a00 */
        /* <DEDUP_REMOVED lines=8> */
.L_x_11411:
[----:B------:R-:W-:Y:S05]  /*4df0*/  BSYNC B6 ;  /* 0x0000000000067941 */ /* 0x000fea0003800000 */
.L_x_11410:
        /* <DEDUP_REMOVED lines=11> */
[----:B------:R-:W-:Y:S01]  /*4eb0*/  BSSY B0, `(.L_x_11412) ;  /* 0x0000035000007945 */ /* 0x000fe20003800000 */
[----:B------:R-:W-:Y:S02]  /*4ec0*/  IADD3 R6, R3, R25, RZ ;  /* 0x0000001903067210 */ /* 0x000fe40007ffe0ff */
[----:B------:R-:W-:-:S07]  /*4ed0*/  MOV R24, R7 ;  /* 0x0000000700187202 */ /* 0x000fce0000000f00 */
.L_x_11416:
[----:B------:R-:W-:Y:S01]  /*4ee0*/  UMOV UR4, 0x8 ;  /* 0x0000000800047882 */ /* 0x000fe20000000000 */
[----:B------:R-:W-:Y:S01]  /*4ef0*/  BSSY B1, `(.L_x_11413) ;  /* 0x000001f000017945 */ /* 0x000fe20003800000 */
[----:B------:R-:W-:-:S04]  /*4f00*/  LEA R14, R24, UR4, 0x3 ;  /* 0x00000004180e7c11 */ /* 0x000fc8000f8e18ff */
[----:B------:R-:W0:Y:S02]  /*4f10*/  LDC.64 R26, c[0x0][R14+0x5e8] ;  /* 0x00017a000e1a7b82 */ /* 0x000e240000000a00 */
[----:B0-----:R-:W-:-:S04]  /*4f20*/  LOP3.LUT R0, R6, R27, RZ, 0xfc, !PT ;  /* 0x0000001b06007212 */ /* 0x001fc800078efcff */
[----:B------:R-:W-:-:S13]  /*4f30*/  ISETP.NE.U32.AND P0, PT, R0, RZ, PT ;  /* 0x000000ff0000720c */ /* 0x000fda0003f05070 */
[----:B------:R-:W-:Y:S05]  /*4f40*/  @!P0 BRA `(.L_x_11414) ;  /* 0x0000000000188947 */ /* 0x000fea0003800000 */
[----:B------:R-:W-:Y:S01]  /*4f50*/  MOV R5, R2 ;  /* 0x0000000200057202 */ /* 0x000fe20000000f00 */
[----:B------:R-:W-:Y:S01]  /*4f60*/  IMAD.MOV.U32 R4, RZ, RZ, R26 ;  /* 0x000000ffff047224 */ /* 0x000fe200078e001a */
[----:B------:R-:W-:Y:S02]  /*4f70*/  MOV R3, R27 ;  /* 0x0000001b00037202 */ /* 0x000fe40000000f00 */
[----:B------:R-:W-:-:S07]  /*4f80*/  MOV R0, 0x4fa0 ;  /* 0x00004fa000007802 */ /* 0x000fce0000000f00 */
[----:B------:R-:W-:Y:S05]  /*4f90*/  CALL.REL.NOINC `($__internal_26_$__cuda_sm20_div_s64) ;  /* 0x0000000400707944 */ /* 0x000fea0003c00000 */
[----:B------:R-:W-:Y:S05]  /*4fa0*/  BRA `(.L_x_11415) ;  /* 0x00000000004c7947 */ /* 0x000fea0003800000 */
.L_x_11414:
        /* <DEDUP_REMOVED lines=14> */
[----:B------:R-:W-:Y:S01]  /*5090*/  @P0 IADD3 R3, -R26, R3, RZ ;  /* 0x000000031a030210 */ /* 0x000fe20007ffe1ff */
[----:B------:R-:W-:-:S03]  /*50a0*/  @P0 VIADD R4, R4, 0x1 ;  /* 0x0000000104040836 */ /* 0x000fc60000000000 */
[----:B------:R-:W-:-:S13]  /*50b0*/  ISETP.GE.U32.AND P1, PT, R3, R26, PT ;  /* 0x0000001a0300720c */ /* 0x000fda0003f26070 */
[----:B------:R-:W-:Y:S02]  /*50c0*/  @P1 IADD3 R4, R4, 0x1, RZ ;  /* 0x0000000104041810 */ /* 0x000fe40007ffe0ff */
[----:B------:R-:W-:-:S07]  /*50d0*/  @!P2 LOP3.LUT R4, RZ, R26, RZ, 0x33, !PT ;  /* 0x0000001aff04a212 */ /* 0x000fce00078e33ff */
.L_x_11415:
[----:B------:R-:W-:Y:S05]  /*50e0*/  BSYNC B1 ;  /* 0x0000000000017941 */ /* 0x000fea0003800000 */
.L_x_11413:
[----:B------:R-:W0:Y:S01]  /*50f0*/  LDC.64 R14, c[0x0][R14+0x628] ;  /* 0x00018a000e0e7b82 */ /* 0x000e220000000a00 */
[----:B------:R-:W-:Y:S02]  /*5100*/  IADD3 R9, P0, RZ, -R4, RZ ;  /* 0x80000004ff097210 */ /* 0x000fe40007f1e0ff */
[----:B------:R-:W-:Y:S02]  /*5110*/  MOV R3, R6 ;  /* 0x0000000600037202 */ /* 0x000fe40000000f00 */
[----:B------:R-:W-:Y:S02]  /*5120*/  IADD3.X R7, RZ, ~R5, RZ, P0, !PT ;  /* 0x80000005ff077210 */ /* 0x000fe400007fe4ff */
[----:B------:R-:W-:Y:S01]  /*5130*/  IADD3 R24, R24, -0x1, RZ ;  /* 0xffffffff18187810 */ /* 0x000fe20007ffe0ff */
[----:B------:R-:W-:Y:S01]  /*5140*/  IMAD.WIDE.U32 R2, R26, R9, R2 ;  /* 0x000000091a027225 */ /* 0x000fe200078e0002 */
[----:B------:R-:W-:Y:S02]  /*5150*/  MOV R6, R5 ;  /* 0x0000000500067202 */ /* 0x000fe40000000f00 */
[----:B------:R-:W-:Y:S01]  /*5160*/  ISETP.GT.AND P0, PT, R24, -0x1, PT ;  /* 0xffffffff1800780c */ /* 0x000fe20003f04270 */
[----:B------:R-:W-:-:S04]  /*5170*/  IMAD R7, R7, R26, RZ ;  /* 0x0000001a07077224 */ /* 0x000fc800078e02ff */
[----:B------:R-:W-:-:S05]  /*5180*/  IMAD R7, R27, R9, R7 ;  /* 0x000000091b077224 */ /* 0x000fca00078e0207 */
[----:B------:R-:W-:-:S05]  /*5190*/  IADD3 R3, R3, R7, RZ ;  /* 0x0000000703037210 */ /* 0x000fca0007ffe0ff */
[----:B0-----:R-:W-:Y:S02]  /*51a0*/  IMAD R3, R3, R14, RZ ;  /* 0x0000000e03037224 */ /* 0x001fe400078e02ff */
[----:B------:R-:W-:-:S04]  /*51b0*/  IMAD.WIDE.U32 R20, R14, R2, R20 ;  /* 0x000000020e147225 */ /* 0x000fc800078e0014 */
[----:B------:R-:W-:Y:S02]  /*51c0*/  IMAD R3, R15, R2, R3 ;  /* 0x000000020f037224 */ /* 0x000fe400078e0203 */
[----:B------:R-:W-:-:S03]  /*51d0*/  IMAD.MOV.U32 R2, RZ, RZ, R4 ;  /* 0x000000ffff027224 */ /* 0x000fc600078e0004 */
[----:B------:R-:W-:Y:S01]  /*51e0*/  IADD3 R21, R21, R3, RZ ;  /* 0x0000000315157210 */ /* 0x000fe20007ffe0ff */
[----:B------:R-:W-:Y:S06]  /*51f0*/  @P0 BRA `(.L_x_11416) ;  /* 0xfffffffc00380947 */ /* 0x000fec000383ffff */
[----:B------:R-:W-:Y:S05]  /*5200*/  BSYNC B0 ;  /* 0x0000000000007941 */ /* 0x000fea0003800000 */
.L_x_11412:
[-C--:B------:R-:W-:Y:S01]  /*5210*/  IADD3 R2, P0, R18, R20.reuse, RZ ;  /* 0x0000001412027210 */ /* 0x080fe20007f1e0ff */
[----:B------:R-:W-:Y:S01]  /*5220*/  ULDC.64 UR4, c[0x0][0x670] ;  /* 0x00019c0000047ab9 */ /* 0x000fe20000000a00 */
[----:B------:R-:W-:Y:S01]  /*5230*/  IADD3 R3, P1, R16, R20, RZ ;  /* 0x0000001410037210 */ /* 0x000fe20007f3e0ff */
[----:B------:R-:W-:Y:S01]  /*5240*/  BSSY B7, `(.L_x_11417) ;  /* 0x000002f000077945 */ /* 0x000fe20003800000 */
[----:B------:R-:W-:Y:S02]  /*5250*/  IADD3 R0, P2, R2, 0x1, RZ ;  /* 0x0000000102007810 */ /* 0x000fe40007f5e0ff */
[----:B------:R-:W-:Y:S02]  /*5260*/  IADD3.X R5, R19, R21, RZ, P0, !PT ;  /* 0x0000001513057210 */ /* 0x000fe400007fe4ff */
[----:B------:R-:W-:Y:S02]  /*5270*/  ISETP.GE.U32.AND P0, PT, R0, R3, PT ;  /* 0x000000030000720c */ /* 0x000fe40003f06070 */
[----:B------:R-:W-:-:S02]  /*5280*/  IADD3.X R21, R17, R21, RZ, P1, !PT ;  /* 0x0000001511157210 */ /* 0x000fc40000ffe4ff */
[----:B------:R-:W-:Y:S02]  /*5290*/  IADD3.X R0, RZ, R5, RZ, P2, !PT ;  /* 0x00000005ff007210 */ /* 0x000fe400017fe4ff */
[----:B------:R-:W-:Y:S02]  /*52a0*/  ISETP.LE.U32.AND P1, PT, R16, R18, PT ;  /* 0x000000121000720c */ /* 0x000fe40003f23070 */
[----:B------:R-:W-:Y:S02]  /*52b0*/  ISETP.GE.AND.EX P0, PT, R0, R21, PT, P0 ;  /* 0x000000150000720c */ /* 0x000fe40003f06300 */
[----:B------:R-:W-:Y:S02]  /*52c0*/  LEA R16, P2, R2, UR4, 0x3 ;  /* 0x0000000402107c11 */ /* 0x000fe4000f8418ff */
[----:B------:R-:W-:Y:S02]  /*52d0*/  ISETP.LE.OR.EX P0, PT, R17, R19, P0, P1 ;  /* 0x000000131100720c */ /* 0x000fe40000703710 */
[----:B------:R-:W-:-:S02]  /*52e0*/  LEA R18, P3, R3, UR4, 0x3 ;  /* 0x0000000403127c11 */ /* 0x000fc4000f8618ff */
[----:B------:R-:W-:Y:S02]  /*52f0*/  LEA.HI.X R2, R2, UR5, R5, 0x3, P2 ;  /* 0x0000000502027c11 */ /* 0x000fe400090f1c05 */
[----:B------:R-:W-:-:S07]  /*5300*/  LEA.HI.X R19, R3, UR5, R21, 0x3, P3 ;  /* 0x0000000503137c11 */ /* 0x000fce00098f1c15 */
[----:B------:R-:W-:Y:S05]  /*5310*/  @P0 BRA `(.L_x_11418) ;  /* 0x0000000000840947 */ /* 0x000fea0003800000 */
[----:B------:R-:W-:-:S04]  /*5320*/  IADD3 R16, P0, R16, 0x8, RZ ;  /* 0x0000000810107810 */ /* 0x000fc80007f1e0ff */
[----:B------:R-:W-:-:S09]  /*5330*/  IADD3.X R17, RZ, R2, RZ, P0, !PT ;  /* 0x00000002ff117210 */ /* 0x000fd200007fe4ff */
.L_x_11421:
        /* <DEDUP_REMOVED lines=25> */
.L_x_11420:
[----:B------:R-:W-:Y:S05]  /*54d0*/  BSYNC B6 ;  /* 0x0000000000067941 */ /* 0x000fea0003800000 */
.L_x_11419:
[----:B------:R-:W-:-:S04]  /*54e0*/  IADD3 R16, P0, R16, 0x8, RZ ;  /* 0x0000000810107810 */ /* 0x000fc80007f1e0ff */
[----:B------:R-:W-:Y:S02]  /*54f0*/  IADD3.X R17, RZ, R17, RZ, P0, !PT ;  /* 0x00000011ff117210 */ /* 0x000fe400007fe4ff */
[----:B------:R-:W-:-:S04]  /*5500*/  ISETP.GE.U32.AND P0, PT, R16, R18, PT ;  /* 0x000000121000720c */ /* 0x000fc80003f06070 */
[----:B------:R-:W-:-:S13]  /*5510*/  ISETP.GE.U32.AND.EX P0, PT, R17, R19, PT, P0 ;  /* 0x000000131100720c */ /* 0x000fda0003f06100 */
[----:B------:R-:W-:Y:S05]  /*5520*/  @!P0 BRA `(.L_x_11421) ;  /* 0xfffffffc00848947 */ /* 0x000fea000383ffff */
.L_x_11418:
[----:B------:R-:W-:Y:S05]  /*5530*/  BSYNC B7 ;  /* 0x0000000000077941 */ /* 0x000fea0003800000 */
.L_x_11417:
[----:B------:R-:W-:Y:S01]  /*5540*/  STG.E.64 desc[UR36][R22.64], RZ ;  /* 0x000000ff16007986 */ /* 0x000fe2000c101b24 */
[----:B------:R-:W-:Y:S05]  /*5550*/  EXIT ;  /* 0x000000000000794d */ /* 0x000fea0003800000 */
        .weak           $__internal_26_$__cuda_sm20_div_s64
        .type           $__internal_26_$__cuda_sm20_div_s64,@function
        .size           $__internal_26_$__cuda_sm20_div_s64,(.L_x_32206 - $__internal_26_$__cuda_sm20_div_s64)
$__internal_26_$__cuda_sm20_div_s64:
        /* <DEDUP_REMOVED lines=8> */
[----:B------:R-:W-:-:S03]  /*55e0*/  SEL R15, R15, R5, !P3 ;  /* 0x000000050f0f7207 */ /* 0x000fc60005800000 */
[----:B0-----:R0:W1:Y:S02]  /*55f0*/  MUFU.RCP R11, R13 ;  /* 0x0000000d000b7308 */ /* 0x0010640000001000 */
[----:B0-----:R-:W-:-:S04]  /*5600*/  IADD3.X R13, RZ, ~R6, RZ, P4, !PT ;  /* 0x80000006ff0d7210 */ /* 0x001fc800027fe4ff */
[----:B------:R-:W-:Y:S02]  /*5610*/  SEL R13, R13, R6, !P3 ;  /* 0x000000060d0d7207 */ /* 0x000fe40005800000 */
[----:B-1----:R-:W-:-:S04]  /*5620*/  IADD3 R11, R11, 0x1ffffffe, RZ ;  /* 0x1ffffffe0b0b7810 */ /* 0x002fc80007ffe0ff */
        /* <DEDUP_REMOVED lines=22> */
[----:B------:R-:W-:-:S04]  /*5790*/  IMAD.HI.U32 R5, R7, R12, RZ ;  /* 0x0000000c07057227 */ /* 0x000fc800078e00ff */
[----:B------:R-:W-:Y:S01]  /*57a0*/  IMAD.HI.U32 R11, P1, R7, R10, R30 ;  /* 0x0000000a070b7227 */ /* 0x000fe2000782001e */
[----:B------:R-:W-:Y:S01]  /*57b0*/  HFMA2.MMA R31, -RZ, RZ, 0, 0 ;  /* 0x00000000ff1f7435 */ /* 0x000fe200000001ff */
[----:B------:R-:W-:Y:S02]  /*57c0*/  IADD3.X R5, R5, R7, RZ, P0, !PT ;  /* 0x0000000705057210 */ /* 0x000fe400007fe4ff */
[----:B------:R-:W-:-:S05]  /*57d0*/  IMAD R10, R7, R12, RZ ;  /* 0x0000000c070a7224 */ /* 0x000fca00078e02ff */
[----:B------:R-:W-:-:S04]  /*57e0*/  IADD3 R10, P2, R10, R11, RZ ;  /* 0x0000000b0a0a7210 */ /* 0x000fc80007f5e0ff */
[----:B------:R-:W-:Y:S01]  /*57f0*/  IADD3.X R12, RZ, RZ, R5, P2, P1 ;  /* 0x000000ffff0c7210 */ /* 0x000fe200017e2405 */
[----:B------:R-:W-:-:S04]  /*5800*/  IMAD.HI.U32 R30, R10, R15, RZ ;  /* 0x0000000f0a1e7227 */ /* 0x000fc800078e00ff */
[-C--:B------:R-:W-:Y:S02]  /*5810*/  IMAD R11, R12, R13.reuse, RZ ;  /* 0x0000000d0c0b7224 */ /* 0x080fe400078e02ff */
[----:B------:R-:W-:-:S04]  /*5820*/  IMAD.WIDE.U32 R30, R10, R13, R30 ;  /* 0x0000000d0a1e7225 */ /* 0x000fc800078e001e */
[----:B------:R-:W-:-:S04]  /*5830*/  IMAD.HI.U32 R5, R12, R13, RZ ;  /* 0x0000000d0c057227 */ /* 0x000fc800078e00ff */
[----:B------:R-:W-:-:S05]  /*5840*/  IMAD.HI.U32 R10, P0, R12, R15, R30 ;  /* 0x0000000f0c0a7227 */ /* 0x000fca000780001e */
[----:B------:R-:W-:Y:S02]  /*5850*/  IADD3 R11, P1, R11, R10, RZ ;  /* 0x0000000a0b0b7210 */ /* 0x000fe40007f3e0ff */
[----:B------:R-:W-:-:S03]  /*5860*/  IADD3.X R5, R5, RZ, RZ, P0, !PT ;  /* 0x000000ff05057210 */ /* 0x000fc600007fe4ff */
[----:B------:R-:W-:Y:S01]  /*5870*/  IMAD.WIDE.U32 R30, R11, R8, RZ ;  /* 0x000000080b1e7225 */ /* 0x000fe200078e00ff */
[----:B------:R-:W-:-:S03]  /*5880*/  IADD3.X R5, RZ, R5, RZ, P1, !PT ;  /* 0x00000005ff057210 */ /* 0x000fc60000ffe4ff */
[----:B------:R-:W-:Y:S01]  /*5890*/  IMAD R7, R11, R9, R31 ;  /* 0x000000090b077224 */ /* 0x000fe200078e021f */
[----:B------:R-:W-:-:S03]  /*58a0*/  IADD3 R15, P1, -R30, R15, RZ ;  /* 0x0000000f1e0f7210 */ /* 0x000fc60007f3e1ff */
[-C--:B------:R-:W-:Y:S01]  /*58b0*/  IMAD R10, R5, R8.reuse, R7 ;  /* 0x00000008050a7224 */ /* 0x080fe200078e0207 */
[-C--:B------:R-:W-:Y:S02]  /*58c0*/  ISETP.GE.U32.AND P0, PT, R15, R8.reuse, PT ;  /* 0x000000080f00720c */ /* 0x080fe40003f06070 */
[----:B------:R-:W-:Y:S01]  /*58d0*/  IADD3 R7, P2, R11, 0x1, RZ ;  /* 0x000000010b077810 */ /* 0x000fe20007f5e0ff */
        /* <DEDUP_REMOVED lines=11> */
[----:B------:R-:W-:Y:S01]  /*5990*/  ISETP.GE.U32.AND.EX P0, PT, R13, R9, PT, P1 ;  /* 0x000000090d00720c */ /* 0x000fe20003f06110 */
[----:B------:R-:W-:Y:S01]  /*59a0*/  HFMA2.MMA R9, -RZ, RZ, 0, 0 ;  /* 0x00000000ff097435 */ /* 0x000fe200000001ff */
[----:B------:R-:W-:Y:S02]  /*59b0*/  IADD3.X R5, RZ, R12, RZ, P2, !PT ;  /* 0x0000000cff057210 */ /* 0x000fe400017fe4ff */
[----:B------:R-:W-:-:S02]  /*59c0*/  SEL R8, R8, R7, P0 ;  /* 0x0000000708087207 */ /* 0x000fc40000000000 */
[----:B------:R-:W-:Y:S02]  /*59d0*/  LOP3.LUT R7, R3, R6, RZ, 0x3c, !PT ;  /* 0x0000000603077212 */ /* 0x000fe400078e3cff */
[----:B------:R-:W-:Y:S02]  /*59e0*/  SEL R12, R5, R12, P0 ;  /* 0x0000000c050c7207 */ /* 0x000fe40000000000 */
[----:B------:R-:W-:Y:S02]  /*59f0*/  IADD3 R5, P2, RZ, -R8, RZ ;  /* 0x80000008ff057210 */ /* 0x000fe40007f5e0ff */
[----:B------:R-:W-:Y:S02]  /*5a00*/  ISETP.GE.AND P1, PT, R7, RZ, PT ;  /* 0x000000ff0700720c */ /* 0x000fe40003f26270 */
[----:B------:R-:W-:Y:S02]  /*5a10*/  ISETP.NE.U32.AND P0, PT, R4, RZ, PT ;  /* 0x000000ff0400720c */ /* 0x000fe40003f05070 */
[----:B------:R-:W-:-:S02]  /*5a20*/  IADD3.X R7, RZ, ~R12, RZ, P2, !PT ;  /* 0x8000000cff077210 */ /* 0x000fc400017fe4ff */
[----:B------:R-:W-:Y:S02]  /*5a30*/  SEL R5, R5, R8, !P1 ;  /* 0x0000000805057207 */ /* 0x000fe40004800000 */
[----:B------:R-:W-:Y:S02]  /*5a40*/  MOV R8, R0 ;  /* 0x0000000000087202 */ /* 0x000fe40000000f00 */
[----:B------:R-:W-:Y:S02]  /*5a50*/  ISETP.NE.AND.EX P0, PT, R3, RZ, PT, P0 ;  /* 0x000000ff0300720c */ /* 0x000fe40003f05300 */
[----:B------:R-:W-:Y:S02]  /*5a60*/  SEL R7, R7, R12, !P1 ;  /* 0x0000000c07077207 */ /* 0x000fe40004800000 */
[----:B------:R-:W-:Y:S02]  /*5a70*/  SEL R4, R5, 0xffffffff, P0 ;  /* 0xffffffff05047807 */ /* 0x000fe40000000000 */
[----:B------:R-:W-:Y:S01]  /*5a80*/  SEL R5, R7, 0xffffffff, P0 ;  /* 0xffffffff07057807 */ /* 0x000fe20000000000 */
[----:B------:R-:W-:Y:S06]  /*5a90*/  RET.REL.NODEC R8 `(_ZN2at6native18elementwise_kernelILi128ELi2EZNS0_22gpu_kernel_impl_nocastIZZZNS0_67_GLOBAL__N__bb565c37_34_ValidateCompressedIndicesKernel_cu_33a4b88b42_validate_compressed_sparse_indices_kernelILNS3_8CDimNameE1ENS3_18CUDAKernelLauncherENS3_14EmptyVecKernelENS3_8DummyVecELm8EEEvRKNS_6TensorESB_lllENKUlvE1_clEvENKUlvE0_clEvEUllllllE_EEvRNS_18TensorIteratorBaseERKT_EUliE_EEviT1_) ;  /* 0xffffffa408587950 */ /* 0x000fec0003c3ffff */
.L_x_11422:
        /* <DEDUP_REMOVED lines=14> */
.L_x_32206:


//--------------------- .text._ZN2at6native27unrolled_elementwise_kernelIZZZNS0_67_GLOBAL__N__bb565c37_34_ValidateCompressedIndicesKernel_cu_33a4b88b42_validate_compressed_sparse_indices_kernelILNS2_8CDimNameE1ENS2_18CUDAKernelLauncherENS2_14EmptyVecKernelENS2_8DummyVecELm8EEEvRKNS_6TensorESA_lllENKUlvE1_clEvENKUlvE0_clEvEUllllllE_St5arrayIPcLm6EELi4E23TrivialOffsetCalculatorILi5EjESH_ILi1EjENS0_6memory15LoadWithoutCastENSK_16StoreWithoutCastEEEviT_T0_T2_T3_T4_T5_ --------------------------
	.section	.text._ZN2at6native27unrolled_elementwise_kernelIZZZNS0_67_GLOBAL__N__bb565c37_34_ValidateCompressedIndicesKernel_cu_33a4b88b42_validate_compressed_sparse_indices_kernelILNS2_8CDimNameE1ENS2_18CUDAKernelLauncherENS2_14EmptyVecKernelENS2_8DummyVecELm8EEEvRKNS_6TensorESA_lllENKUlvE1_clEvENKUlvE0_clEvEUllllllE_St5arrayIPcLm6EELi4E23TrivialOffsetCalculatorILi5EjESH_ILi1EjENS0_6memory15LoadWithoutCastENSK_16StoreWithoutCastEEEviT_T0_T2_T3_T4_T5_,"ax",@progbits
	.align	128
        .global         _ZN2at6native27unrolled_elementwise_kernelIZZZNS0_67_GLOBAL__N__bb565c37_34_ValidateCompressedIndicesKernel_cu_33a4b88b42_validate_compressed_sparse_indices_kernelILNS2_8CDimNameE1ENS2_18CUDAKernelLauncherENS2_14EmptyVecKernelENS2_8DummyVecELm8EEEvRKNS_6TensorESA_lllENKUlvE1_clEvENKUlvE0_clEvEUllllllE_St5arrayIPcLm6EELi4E23TrivialOffsetCalculatorILi5EjESH_ILi1EjENS0_6memory15LoadWithoutCastENSK_16StoreWithoutCastEEEviT_T0_T2_T3_T4_T5_
        .type           _ZN2at6native27unrolled_elementwise_kernelIZZZNS0_67_GLOBAL__N__bb565c37_34_ValidateCompressedIndicesKernel_cu_33a4b88b42_validate_compressed_sparse_indices_kernelILNS2_8CDimNameE1ENS2_18CUDAKernelLauncherENS2_14EmptyVecKernelENS2_8DummyVecELm8EEEvRKNS_6TensorESA_lllENKUlvE1_clEvENKUlvE0_clEvEUllllllE_St5arrayIPcLm6EELi4E23TrivialOffsetCalculatorILi5EjESH_ILi1EjENS0_6memory15LoadWithoutCastENSK_16StoreWithoutCastEEEviT_T0_T2_T3_T4_T5_,@function
        .size           _ZN2at6native27unrolled_elementwise_kernelIZZZNS0_67_GLOBAL__N__bb565c37_34_ValidateCompressedIndicesKernel_cu_33a4b88b42_validate_compressed_sparse_indices_kernelILNS2_8CDimNameE1ENS2_18CUDAKernelLauncherENS2_14EmptyVecKernelENS2_8DummyVecELm8EEEvRKNS_6TensorESA_lllENKUlvE1_clEvENKUlvE0_clEvEUllllllE_St5arrayIPcLm6EELi4E23TrivialOffsetCalculatorILi5EjESH_ILi1EjENS0_6memory15LoadWithoutCastENSK_16StoreWithoutCastEEEviT_T0_T2_T3_T4_T5_,(.L_x_32207 - _ZN2at6native27unrolled_elementwise_kernelIZZZNS0_67_GLOBAL__N__bb565c37_34_ValidateCompressedIndicesKernel_cu_33a4b88b42_validate_compressed_sparse_indices_kernelILNS2_8CDimNameE1ENS2_18CUDAKernelLauncherENS2_14EmptyVecKernelENS2_8DummyVecELm8EEEvRKNS_6TensorESA_lllENKUlvE1_clEvENKUlvE0_clEvEUllllllE_St5arrayIPcLm6EELi4E23TrivialOffsetCalculatorILi5EjESH_ILi1EjENS0_6memory15LoadWithoutCastENSK_16StoreWithoutCastEEEviT_T0_T2_T3_T4_T5_)
        .other          _ZN2at6native27unrolled_elementwise_kernelIZZZNS0_67_GLOBAL__N__bb565c37_34_ValidateCompressedIndicesKernel_cu_33a4b88b42_validate_compressed_sparse_indices_kernelILNS2_8CDimNameE1ENS2_18CUDAKernelLauncherENS2_14EmptyVecKernelENS2_8DummyVecELm8EEEvRKNS_6TensorESA_lllENKUlvE1_clEvENKUlvE0_clEvEUllllllE_St5arrayIPcLm6EELi4E23TrivialOffsetCalculatorILi5EjESH_ILi1EjENS0_6memory15LoadWithoutCastENSK_16StoreWithoutCastEEEviT_T0_T2_T3_T4_T5_,@"STO_CUDA_ENTRY STV_DEFAULT"
_ZN2at6native27unrolled_elementwise_kernelIZZZNS0_67_GLOBAL__N__bb565c37_34_ValidateCompressedIndicesKernel_cu_33a4b88b42_validate_compressed_sparse_indices_kernelILNS2_8CDimNameE1ENS2_18CUDAKernelLauncherENS2_14EmptyVecKernelENS2_8DummyVecELm8EEEvRKNS_6TensorESA_lllENKUlvE1_clEvENKUlvE0_clEvEUllllllE_St5arrayIPcLm6EELi4E23TrivialOffsetCalculatorILi5EjESH_ILi1EjENS0_6memory15LoadWithoutCastENSK_16StoreWithoutCastEEEviT_T0_T2_T3_T4_T5_:
.text._ZN2at6native27unrolled_elementwise_kernelIZZZNS0_67_GLOBAL__N__bb565c37_34_ValidateCompressedIndicesKernel_cu_33a4b88b42_validate_compressed_sparse_indices_kernelILNS2_8CDimNameE1ENS2_18CUDAKernelLauncherENS2_14EmptyVecKernelENS2_8DummyVecELm8EEEvRKNS_6TensorESA_lllENKUlvE1_clEvENKUlvE0_clEvEUllllllE_St5arrayIPcLm6EELi4E23TrivialOffsetCalculatorILi5EjESH_ILi1EjENS0_6memory15LoadWithoutCastENSK_16StoreWithoutCastEEEviT_T0_T2_T3_T4_T5_:
[----:B------:R-:W0:Y:S01]  /*0000*/  LDC R1, c[0x0][0x28] ;  /* 0x00000a00ff017b82 */ /* 0x000e220000000800 */
[----:B------:R-:W1:Y:S07]  /*0010*/  S2R R0, SR_CTAID.X ;  /* 0x0000000000007919 */ /* 0x000e6e0000002500 */
[----:B------:R-:W1:Y:S01]  /*0020*/  LDC R3, c[0x0][0x210] ;  /* 0x00008400ff037b82 */ /* 0x000e620000000800 */
[----:B------:R-:W-:Y:S01]  /*0030*/  ULDC.64 UR36, c[0x0][0x208] ;  /* 0x0000820000247ab9 */ /* 0x000fe20000000a00 */
[----:B------:R-:W-:Y:S01]  /*0040*/  CS2R R44, SRZ ;  /* 0x00000000002c7805 */ /* 0x000fe2000001ff00 */
[----:B------:R-:W2:Y:S01]  /*0050*/  S2R R37, SR_TID.X ;  /* 0x0000000000257919 */ /* 0x000ea20000002100 */
[----:B------:R-:W-:-:S02]  /*0060*/  CS2R R50, SRZ ;  /* 0x0000000000327805 */ /* 0x000fc4000001ff00 */
[----:B------:R-:W-:Y:S02]  /*0070*/  CS2R R16, SRZ ;  /* 0x0000000000107805 */ /* 0x000fe4000001ff00 */
[----:B------:R-:W-:Y:S01]  /*0080*/  CS2R R18, SRZ ;  /* 0x0000000000127805 */ /* 0x000fe2000001ff00 */
[----:B0-----:R-:W-:Y:S02]  /*0090*/  VIADD R1, R1, 0xffffff50 ;  /* 0xffffff5001017836 */ /* 0x001fe40000000000 */
[----:B-1----:R-:W-:-:S05]  /*00a0*/  IMAD R52, R0, -0x200, R3 ;  /* 0xfffffe0000347824 */ /* 0x002fca00078e0203 */
[----:B--2---:R-:W-:-:S13]  /*00b0*/  ISETP.GE.AND P0, PT, R37, R52, PT ;  /* 0x000000342500720c */ /* 0x004fda0003f06270 */
[----:B------:R-:W-:Y:S01]  /*00c0*/  @!P0 IMAD R35, R0, 0x200, R37 ;  /* 0x0000020000238824 */ /* 0x000fe200078e0225 */
[----:B------:R-:W0:Y:S01]  /*00d0*/  @!P0 LDC.64 R38, c[0x0][0x2d8] ;  /* 0x0000b600ff268b82 */ /* 0x000e220000000a00 */
[----:B------:R-:W-:-:S05]  /*00e0*/  @!P0 VIADD R37, R37, 0x80 ;  /* 0x0000008025258836 */ /* 0x000fca0000000000 */
[----:B------:R-:W-:-:S13]  /*00f0*/  ISETP.GE.AND P1, PT, R37, R52, PT ;  /* 0x000000342500720c */ /* 0x000fda0003f26270 */
[----:B------:R-:W-:Y:S01]  /*0100*/  @!P1 IMAD R43, R0, 0x200, R37 ;  /* 0x00000200002b9824 */ /* 0x000fe200078e0225 */
[----:B------:R-:W-:Y:S01]  /*0110*/  @!P1 IADD3 R37, R37, 0x80, RZ ;  /* 0x0000008025259810 */ /* 0x000fe20007ffe0ff */
[----:B------:R-:W1:Y:S03]  /*0120*/  @!P1 LDC.64 R22, c[0x0][0x2e8] ;  /* 0x0000ba00ff169b82 */ /* 0x000e660000000a00 */
[----:B------:R-:W-:-:S05]  /*0130*/  ISETP.GE.AND P3, PT, R37, R52, PT ;  /* 0x000000342500720c */ /* 0x000fca0003f66270 */
[----:B------:R-:W2:Y:S08]  /*0140*/  @!P1 LDC.64 R10, c[0x0][0x2d0] ;  /* 0x0000b400ff0a9b82 */ /* 0x000eb00000000a00 */
[----:B------:R-:W3:Y:S01]  /*0150*/  @!P1 LDC.64 R12, c[0x0][0x2d8] ;  /* 0x0000b600ff0c9b82 */ /* 0x000ee20000000a00 */
[----:B------:R-:W-:Y:S02]  /*0160*/  @!P3 IMAD R21, R0, 0x200, R37 ;  /* 0x000002000015b824 */ /* 0x000fe400078e0225 */
[----:B------:R-:W-:-:S05]  /*0170*/  @!P3 VIADD R37, R37, 0x80 ;  /* 0x000000802525b836 */ /* 0x000fca0000000000 */
[----:B------:R-:W4:Y:S01]  /*0180*/  @!P1 LDC.64 R14, c[0x0][0x2e0] ;  /* 0x0000b800ff0e9b82 */ /* 0x000f220000000a00 */
[----:B------:R-:W-:Y:S01]  /*0190*/  ISETP.GE.AND P2, PT, R37, R52, PT ;  /* 0x000000342500720c */ /* 0x000fe20003f46270 */
[----:B-1----:R-:W-:-:S06]  /*01a0*/  @!P1 IMAD.WIDE.U32 R30, R43, 0x8, R22 ;  /* 0x000000082b1e9825 */ /* 0x002fcc00078e0016 */
[----:B------:R-:W1:Y:S01]  /*01b0*/  @!P1 LDC.64 R24, c[0x0][0x2f0] ;  /* 0x0000bc00ff189b82 */ /* 0x000e620000000a00 */
[----:B--2---:R-:W-:-:S07]  /*01c0*/  @!P1 IMAD.WIDE.U32 R10, R43, 0x8, R10 ;  /* 0x000000082b0a9825 */ /* 0x004fce00078e000a */
[----:B------:R-:W2:Y:S01]  /*01d0*/  @!P3 LDC.64 R8, c[0x0][0x2d8] ;  /* 0x0000b600ff08bb82 */ /* 0x000ea20000000a00 */
[----:B---3--:R-:W-:-:S07]  /*01e0*/  @!P1 IMAD.WIDE.U32 R26, R43, 0x8, R12 ;  /* 0x000000082b1a9825 */ /* 0x008fce00078e000c */
[----:B------:R-:W3:Y:S01]  /*01f0*/  @!P3 LDC.64 R4, c[0x0][0x2e8] ;  /* 0x0000ba00ff04bb82 */ /* 0x000ee20000000a00 */
[----:B----4-:R-:W-:-:S07]  /*0200*/  @!P1 IMAD.WIDE.U32 R28, R43, 0x8, R14 ;  /* 0x000000082b1c9825 */ /* 0x010fce00078e000e */
[----:B------:R-:W4:Y:S01]  /*0210*/  @!P3 LDC.64 R6, c[0x0][0x2f0] ;  /* 0x0000bc00ff06bb82 */ /* 0x000f220000000a00 */
[----:B------:R-:W-:Y:S01]  /*0220*/  CS2R R22, SRZ ;  /* 0x0000000000167805 */ /* 0x000fe2000001ff00 */
[----:B-1----:R-:W-:Y:S01]  /*0230*/  @!P1 IMAD.WIDE.U32 R42, R43, 0x8, R24 ;  /* 0x000000082b2a9825 */ /* 0x002fe200078e0018 */
[----:B------:R1:W5:Y:S01]  /*0240*/  @!P1 LDG.E.64 R44, desc[UR36][R26.64] ;  /* 0x000000241a2c9981 */ /* 0x000362000c1e1b00 */
[----:B------:R-:W-:Y:S02]  /*0250*/  CS2R R56, SRZ ;  /* 0x0000000000387805 */ /* 0x000fe4000001ff00 */
[----:B------:R-:W-:Y:S01]  /*0260*/  @!P2 IMAD R0, R0, 0x200, R37 ;  /* 0x000002000000a824 */ /* 0x000fe200078e0225 */
[----:B------:R4:W5:Y:S01]  /*0270*/  @!P1 LDG.E.64 R22, desc[UR36][R42.64] ;  /* 0x000000242a169981 */ /* 0x000962000c1e1b00 */
[----:B------:R-:W4:Y:S01]  /*0280*/  @!P3 LDC.64 R32, c[0x0][0x2d0] ;  /* 0x0000b400ff20bb82 */ /* 0x000f220000000a00 */
[----:B--2---:R-:W-:Y:S02]  /*0290*/  @!P3 IMAD.WIDE.U32 R40, R21, 0x8, R8 ;  /* 0x000000081528b825 */ /* 0x004fe400078e0008 */
[----:B------:R-:W5:Y:S02]  /*02a0*/  @!P1 LDG.E.64 R50, desc[UR36][R10.64] ;  /* 0x000000240a329981 */ /* 0x000f64000c1e1b00 */
[----:B0-----:R-:W-:Y:S01]  /*02b0*/  @!P0 IMAD.WIDE.U32 R38, R35, 0x8, R38 ;  /* 0x0000000823268825 */ /* 0x001fe200078e0026 */
[----:B------:R-:W-:Y:S01]  /*02c0*/  CS2R R58, SRZ ;  /* 0x00000000003a7805 */ /* 0x000fe2000001ff00 */
[----:B------:R-:W5:Y:S01]  /*02d0*/  @!P1 LDG.E.64 R16, desc[UR36][R28.64] ;  /* 0x000000241c109981 */ /* 0x000f62000c1e1b00 */
[----:B------:R-:W0:Y:S01]  /*02e0*/  @!P3 LDC.64 R2, c[0x0][0x2e0] ;  /* 0x0000b800ff02bb82 */ /* 0x000e220000000a00 */
[C---:B---3--:R-:W-:Y:S01]  /*02f0*/  @!P3 IMAD.WIDE.U32 R60, R21.reuse, 0x8, R4 ;  /* 0x00000008153cb825 */ /* 0x048fe200078e0004 */
[----:B-1----:R-:W-:Y:S01]  /*0300*/  CS2R R26, SRZ ;  /* 0x00000000001a7805 */ /* 0x002fe2000001ff00 */
[----:B------:R1:W5:Y:S04]  /*0310*/  @!P0 LDG.E.64 R56, desc[UR36][R38.64] ;  /* 0x0000002426388981 */ /* 0x000368000c1e1b00 */
[----:B------:R-:W5:Y:S01]  /*0320*/  @!P1 LDG.E.64 R18, desc[UR36][R30.64] ;  /* 0x000000241e129981 */ /* 0x000f62000c1e1b00 */
[C---:B----4-:R-:W-:Y:S01]  /*0330*/  @!P3 IMAD.WIDE.U32 R42, R21.reuse, 0x8, R6 ;  /* 0x00000008152ab825 */ /* 0x050fe200078e0006 */
[----:B------:R-:W2:Y:S02]  /*0340*/  @!P2 LDC.64 R4, c[0x0][0x2e0] ;  /* 0x0000b800ff04ab82 */ /* 0x000ea40000000a00 */
[----:B------:R3:W5:Y:S06]  /*0350*/  @!P3 LDG.E.64 R26, desc[UR36][R40.64] ;  /* 0x00000024281ab981 */ /* 0x00076c000c1e1b00 */
[----:B------:R-:W4:Y:S08]  /*0360*/  @!P2 LDC.64 R6, c[0x0][0x2e8] ;  /* 0x0000ba00ff06ab82 */ /* 0x000f300000000a00 */
[----:B------:R-:W4:Y:S01]  /*0370*/  @!P2 LDC.64 R8, c[0x0][0x2f0] ;  /* 0x0000bc00ff08ab82 */ /* 0x000f220000000a00 */
[----:B------:R-:W-:Y:S01]  /*0380*/  @!P3 IMAD.WIDE.U32 R46, R21, 0x8, R32 ;  /* 0x00000008152eb825 */ /* 0x000fe200078e0020 */
[----:B------:R-:W-:-:S02]  /*0390*/  CS2R R32, SRZ ;  /* 0x0000000000207805 */ /* 0x000fc4000001ff00 */
[----:B-1----:R-:W-:-:S04]  /*03a0*/  CS2R R38, SRZ ;  /* 0x0000000000267805 */ /* 0x002fc8000001ff00 */
[----:B------:R-:W1:Y:S01]  /*03b0*/  @!P0 LDC.64 R36, c[0x0][0x2d0] ;  /* 0x0000b400ff248b82 */ /* 0x000e620000000a00 */
[----:B------:R4:W5:Y:S01]  /*03c0*/  @!P3 LDG.E.64 R32, desc[UR36][R42.64] ;  /* 0x000000242a20b981 */ /* 0x000962000c1e1b00 */
[----:B0-----:R-:W-:Y:S01]  /*03d0*/  @!P3 IMAD.WIDE.U32 R54, R21, 0x8, R2 ;  /* 0x000000081536b825 */ /* 0x001fe200078e0002 */
[----:B---3--:R-:W-:-:S03]  /*03e0*/  CS2R R40, SRZ ;  /* 0x0000000000287805 */ /* 0x008fc6000001ff00 */
[C---:B--2---:R-:W-:Y:S02]  /*03f0*/  @!P2 IMAD.WIDE.U32 R4, R0.reuse, 0x8, R4 ;  /* 0x000000080004a825 */ /* 0x044fe400078e0004 */
[----:B------:R-:W0:Y:S02]  /*0400*/  @!P0 LDC.64 R14, c[0x0][0x2e0] ;  /* 0x0000b800ff0e8b82 */ /* 0x000e240000000a00 */
[C---:B----4-:R-:W-:Y:S01]  /*0410*/  @!P2 IMAD.WIDE.U32 R6, R0.reuse, 0x8, R6 ;  /* 0x000000080006a825 */ /* 0x050fe200078e0006 */
[----:B------:R-:W-:Y:S01]  /*0420*/  CS2R R42, SRZ ;  /* 0x00000000002a7805 */ /* 0x000fe2000001ff00 */
[----:B------:R2:W5:Y:S04]  /*0430*/  @!P2 LDG.E.64 R38, desc[UR36][R4.64] ;  /* 0x000000240426a981 */ /* 0x000568000c1e1b00 */
[----:B------:R-:W3:Y:S01]  /*0440*/  @!P0 LDC.64 R12, c[0x0][0x2e8] ;  /* 0x0000ba00ff0c8b82 */ /* 0x000ee20000000a00 */
[----:B------:R-:W-:Y:S01]  /*0450*/  @!P2 IMAD.WIDE.U32 R8, R0, 0x8, R8 ;  /* 0x000000080008a825 */ /* 0x000fe200078e0008 */
[----:B------:R4:W5:Y:S04]  /*0460*/  @!P2 LDG.E.64 R40, desc[UR36][R6.64] ;  /* 0x000000240628a981 */ /* 0x000968000c1e1b00 */
[----:B------:R1:W5:Y:S02]  /*0470*/  @!P2 LDG.E.64 R42, desc[UR36][R8.64] ;  /* 0x00000024082aa981 */ /* 0x000364000c1e1b00 */
[----:B------:R-:W3:Y:S08]  /*0480*/  @!P0 LDC.64 R10, c[0x0][0x2f0] ;  /* 0x0000bc00ff0a8b82 */ /* 0x000ef00000000a00 */
[----:B------:R-:W3:Y:S08]  /*0490*/  @!P2 LDC.64 R2, c[0x0][0x2d8] ;  /* 0x0000b600ff02ab82 */ /* 0x000ef00000000a00 */
[----:B------:R-:W3:Y:S08]  /*04a0*/  @!P2 LDC.64 R20, c[0x0][0x2d0] ;  /* 0x0000b400ff14ab82 */ /* 0x000ef00000000a00 */
[----:B--2---:R-:W2:Y:S08]  /*04b0*/  LDC.64 R4, c[0x0][0x220] ;  /* 0x00008800ff047b82 */ /* 0x004eb00000000a00 */
[----:B----4-:R-:W4:Y:S08]  /*04c0*/  LDC.64 R6, c[0x0][0x228] ;  /* 0x00008a00ff067b82 */ /* 0x010f300000000a00 */
[----:B-1----:R-:W1:Y:S01]  /*04d0*/  LDC.64 R8, c[0x0][0x230] ;  /* 0x00008c00ff087b82 */ /* 0x002e620000000a00 */
[----:B------:R-:W-:-:S02]  /*04e0*/  CS2R R24, SRZ ;  /* 0x0000000000187805 */ /* 0x000fc4000001ff00 */
[----:B------:R-:W-:Y:S02]  /*04f0*/  CS2R R28, SRZ ;  /* 0x00000000001c7805 */ /* 0x000fe4000001ff00 */
[----:B------:R-:W-:Y:S01]  /*0500*/  CS2R R30, SRZ ;  /* 0x00000000001e7805 */ /* 0x000fe2000001ff00 */
[C---:B------:R-:W-:Y:S01]  /*0510*/  @!P0 IMAD.WIDE.U32 R36, R35.reuse, 0x8, R36 ;  /* 0x0000000823248825 */ /* 0x040fe200078e0024 */
[----:B------:R-:W-:Y:S01]  /*0520*/  CS2R R48, SRZ ;  /* 0x0000000000307805 */ /* 0x000fe2000001ff00 */
[----:B------:R3:W5:Y:S02]  /*0530*/  @!P3 LDG.E.64 R24, desc[UR36][R46.64] ;  /* 0x000000242e18b981 */ /* 0x000764000c1e1b00 */
[C---:B0-----:R-:W-:Y:S02]  /*0540*/  @!P0 IMAD.WIDE.U32 R14, R35.reuse, 0x8, R14 ;  /* 0x00000008230e8825 */ /* 0x041fe400078e000e */
[----:B------:R0:W5:Y:S02]  /*0550*/  @!P3 LDG.E.64 R28, desc[UR36][R54.64] ;  /* 0x00000024361cb981 */ /* 0x000164000c1e1b00 */
[----:B---3--:R-:W-:-:S02]  /*0560*/  @!P0 IMAD.WIDE.U32 R12, R35, 0x8, R12 ;  /* 0x00000008230c8825 */ /* 0x008fc400078e000c */
[----:B------:R3:W5:Y:S02]  /*0570*/  @!P3 LDG.E.64 R30, desc[UR36][R60.64] ;  /* 0x000000243c1eb981 */ /* 0x000764000c1e1b00 */
[----:B------:R-:W-:Y:S01]  /*0580*/  @!P0 IMAD.WIDE.U32 R10, R35, 0x8, R10 ;  /* 0x00000008230a8825 */ /* 0x000fe200078e000a */
[----:B------:R-:W-:Y:S02]  /*0590*/  CS2R R46, SRZ ;  /* 0x00000000002e7805 */ /* 0x000fe4000001ff00 */
[----:B------:R-:W-:Y:S01]  /*05a0*/  CS2R R34, SRZ ;  /* 0x0000000000227805 */ /* 0x000fe2000001ff00 */
[----:B------:R2:W5:Y:S01]  /*05b0*/  @!P0 LDG.E.64 R58, desc[UR36][R36.64] ;  /* 0x00000024243a8981 */ /* 0x000562000c1e1b00 */
[C---:B------:R-:W-:Y:S01]  /*05c0*/  @!P2 IMAD.WIDE.U32 R20, R0.reuse, 0x8, R20 ;  /* 0x000000080014a825 */ /* 0x040fe200078e0014 */
[----:B0-----:R-:W-:Y:S02]  /*05d0*/  CS2R R54, SRZ ;  /* 0x0000000000367805 */ /* 0x001fe4000001ff00 */
[----:B------:R0:W5:Y:S01]  /*05e0*/  @!P0 LDG.E.64 R48, desc[UR36][R14.64] ;  /* 0x000000240e308981 */ /* 0x000162000c1e1b00 */
[----:B---3--:R-:W-:-:S02]  /*05f0*/  @!P2 IMAD.WIDE.U32 R60, R0, 0x8, R2 ;  /* 0x00000008003ca825 */ /* 0x008fc400078e0002 */
[----:B------:R-:W3:Y:S01]  /*0600*/  LDC.64 R2, c[0x0][0x218] ;  /* 0x00008600ff027b82 */ /* 0x000ee20000000a00 */
[----:B------:R-:W5:Y:S01]  /*0610*/  @!P0 LDG.E.64 R46, desc[UR36][R12.64] ;  /* 0x000000240c2e8981 */ /* 0x000f62000c1e1b00 */
[----:B--2---:R-:W-:-:S03]  /*0620*/  CS2R R36, SRZ ;  /* 0x0000000000247805 */ /* 0x004fc6000001ff00 */
[----:B------:R2:W5:Y:S03]  /*0630*/  @!P0 LDG.E.64 R54, desc[UR36][R10.64] ;  /* 0x000000240a368981 */ /* 0x000566000c1e1b00 */
[----:B0-----:R-:W0:Y:S01]  /*0640*/  LDC.64 R14, c[0x0][0x248] ;  /* 0x00009200ff0e7b82 */ /* 0x001e220000000a00 */
[----:B------:R1:W5:Y:S04]  /*0650*/  @!P2 LDG.E.64 R34, desc[UR36][R20.64] ;  /* 0x000000241422a981 */ /* 0x000368000c1e1b00 */
[----:B------:R1:W5:Y:S03]  /*0660*/  @!P2 LDG.E.64 R36, desc[UR36][R60.64] ;  /* 0x000000243c24a981 */ /* 0x000366000c1e1b00 */
[----:B--2---:R-:W2:Y:S01]  /*0670*/  LDC.64 R10, c[0x0][0x238] ;  /* 0x00008e00ff0a7b82 */ /* 0x004ea20000000a00 */
[----:B------:R3:W-:Y:S04]  /*0680*/  STL.64 [R1+0x8], R4 ;  /* 0x0000080401007387 */ /* 0x0007e80000100a00 */
[----:B----4-:R4:W-:Y:S03]  /*0690*/  STL.64 [R1+0x10], R6 ;  /* 0x0000100601007387 */ /* 0x0109e60000100a00 */
[----:B------:R-:W0:Y:S01]  /*06a0*/  LDC.64 R12, c[0x0][0x240] ;  /* 0x00009000ff0c7b82 */ /* 0x000e220000000a00 */
[----:B-1----:R1:W-:Y:S07]  /*06b0*/  STL.64 [R1+0x18], R8 ;  /* 0x0000180801007387 */ /* 0x0023ee0000100a00 */
[----:B------:R-:W0:Y:S08]  /*06c0*/  LDC.64 R20, c[0x0][0x250] ;  /* 0x00009400ff147b82 */ /* 0x000e300000000a00 */
[----:B------:R-:W0:Y:S08]  /*06d0*/  LDC.64 R60, c[0x0][0x260] ;  /* 0x00009800ff3c7b82 */ /* 0x000e300000000a00 */
[----:B---3--:R-:W3:Y:S08]  /*06e0*/  LDC.64 R4, c[0x0][0x268] ;  /* 0x00009a00ff047b82 */ /* 0x008ef00000000a00 */
[----:B----4-:R-:W4:Y:S08]  /*06f0*/  LDC.64 R6, c[0x0][0x270] ;  /* 0x00009c00ff067b82 */ /* 0x010f300000000a00 */
[----:B-1----:R-:W1:Y:S01]  /*0700*/  LDC.64 R8, c[0x0][0x278] ;  /* 0x00009e00ff087b82 */ /* 0x002e620000000a00 */
[----:B------:R0:W-:Y:S04]  /*0710*/  STL.64 [R1], R2 ;  /* 0x0000000201007387 */ /* 0x0001e80000100a00 */
[----:B--2---:R2:W-:Y:S03]  /*0720*/  STL.64 [R1+0x20], R10 ;  /* 0x0000200a01007387 */ /* 0x0045e60000100a00 */
[----:B0-----:R-:W0:Y:S01]  /*0730*/  LDC.64 R2, c[0x0][0x258] ;  /* 0x00009600ff027b82 */ /* 0x001e220000000a00 */
[----:B------:R3:W-:Y:S04]  /*0740*/  STL.64 [R1+0x28], R12 ;  /* 0x0000280c01007387 */ /* 0x0007e80000100a00 */
[----:B------:R4:W-:Y:S03]  /*0750*/  STL.64 [R1+0x30], R14 ;  /* 0x0000300e01007387 */ /* 0x0009e60000100a00 */
[----:B--2---:R-:W2:Y:S01]  /*0760*/  LDC.64 R10, c[0x0][0x280] ;  /* 0x0000a000ff0a7b82 */ /* 0x004ea20000000a00 */
[----:B------:R1:W-:Y:S04]  /*0770*/  STL.64 [R1+0x38], R20 ;  /* 0x0000381401007387 */ /* 0x0003e80000100a00 */
[----:B------:R-:W-:Y:S03]  /*0780*/  STL.64 [R1+0x48], R60 ;  /* 0x0000483c01007387 */ /* 0x000fe60000100a00 */
[----:B---3--:R-:W3:Y:S01]  /*0790*/  LDC.64 R12, c[0x0][0x288] ;  /* 0x0000a200ff0c7b82 */ /* 0x008ee20000000a00 */
[----:B------:R1:W-:Y:S04]  /*07a0*/  STL.64 [R1+0x50], R4 ;  /* 0x0000500401007387 */ /* 0x0003e80000100a00 */
[----:B----4-:R4:W-:Y:S03]  /*07b0*/  STL.64 [R1+0x58], R6 ;  /* 0x0000580601007387 */ /* 0x0109e60000100a00 */
[----:B------:R-:W3:Y:S01]  /*07c0*/  LDC.64 R14, c[0x0][0x290] ;  /* 0x0000a400ff0e7b82 */ /* 0x000ee20000000a00 */
[----:B-1----:R1:W-:Y:S07]  /*07d0*/  STL.64 [R1+0x60], R8 ;  /* 0x0000600801007387 */ /* 0x0023ee0000100a00 */
[----:B------:R-:W3:Y:S08]  /*07e0*/  LDC.64 R20, c[0x0][0x298] ;  /* 0x0000a600ff147b82 */ /* 0x000ef00000000a00 */
[----:B------:R-:W3:Y:S08]  /*07f0*/  LDC.64 R4, c[0x0][0x2a0] ;  /* 0x0000a800ff047b82 */ /* 0x000ef00000000a00 */
[----:B----4-:R-:W4:Y:S08]  /*0800*/  LDC.64 R6, c[0x0][0x2a8] ;  /* 0x0000aa00ff067b82 */ /* 0x010f300000000a00 */
[----:B------:R-:W4:Y:S08]  /*0810*/  LDC.64 R60, c[0x0][0x2b8] ;  /* 0x0000ae00ff3c7b82 */ /* 0x000f300000000a00 */
[----:B-1----:R-:W1:Y:S01]  /*0820*/  LDC.64 R8, c[0x0][0x2c0] ;  /* 0x0000b000ff087b82 */ /* 0x002e620000000a00 */
[----:B0-----:R0:W-:Y:S04]  /*0830*/  STL.64 [R1+0x40], R2 ;  /* 0x0000400201007387 */ /* 0x0011e80000100a00 */
[----:B--2---:R-:W-:Y:S03]  /*0840*/  STL.64 [R1+0x68], R10 ;  /* 0x0000680a01007387 */ /* 0x004fe60000100a00 */
[----:B0-----:R-:W0:Y:S01]  /*0850*/  LDC.64 R2, c[0x0][0x2b0] ;  /* 0x0000ac00ff027b82 */ /* 0x001e220000000a00 */
[----:B---3--:R-:W-:Y:S04]  /*0860*/  STL.64 [R1+0x70], R12 ;  /* 0x0000700c01007387 */ /* 0x008fe80000100a00 */
[----:B------:R-:W-:Y:S04]  /*0870*/  STL.64 [R1+0x78], R14 ;  /* 0x0000780e01007387 */ /* 0x000fe80000100a00 */
[----:B------:R-:W-:Y:S04]  /*0880*/  STL.64 [R1+0x80], R20 ;  /* 0x0000801401007387 */ /* 0x000fe80000100a00 */
[----:B------:R-:W-:Y:S04]  /*0890*/  STL.64 [R1+0x88], R4 ;  /* 0x0000880401007387 */ /* 0x000fe80000100a00 */
[----:B----4-:R-:W-:Y:S04]  /*08a0*/  STL.64 [R1+0x90], R6 ;  /* 0x0000900601007387 */ /* 0x010fe80000100a00 */
[----:B------:R-:W-:Y:S04]  /*08b0*/  STL.64 [R1+0xa0], R60 ;  /* 0x0000a03c01007387 */ /* 0x000fe80000100a00 */
[----:B-1----:R-:W-:Y:S01]  /*08c0*/  STL.64 [R1+0xa8], R8 ;  /* 0x0000a80801007387 */ /* 0x002fe20000100a00 */
[----:B------:R-:W-:Y:S03]  /*08d0*/  BSSY B6, `(.L_x_11423) ;  /* 0x00000c8000067945 */ /* 0x000fe60003800000 */
[----:B0-----:R0:W-:Y:S02]  /*08e0*/  STL.64 [R1+0x98], R2 ;  /* 0x0000980201007387 */ /* 0x0011e40000100a00 */
[----:B0-----:R-:W-:Y:S01]  /*08f0*/  IMAD.MOV.U32 R2, RZ, RZ, R1 ;  /* 0x000000ffff027224 */ /* 0x001fe200078e0001 */
[----:B------:R-:W-:Y:S06]  /*0900*/  @P0 BRA `(.L_x_11424) ;  /* 0x0000000c00100947 */ /* 0x000fec0003800000 */
        /* <DEDUP_REMOVED lines=24> */
.L_x_11426:
[----:B------:R-:W-:Y:S05]  /*0a90*/  BSYNC B7 ;  /* 0x0000000000077941 */ /* 0x000fea0003800000 */
.L_x_11425:
        /* <DEDUP_REMOVED lines=24> */
.L_x_11428:
[----:B------:R-:W-:Y:S05]  /*0c20*/  BSYNC B7 ;  /* 0x0000000000077941 */ /* 0x000fea0003800000 */
.L_x_11427:
        /* <DEDUP_REMOVED lines=29> */
.L_x_11430:
[----:B------:R-:W-:Y:S05]  /*0e00*/  BSYNC B7 ;  /* 0x0000000000077941 */ /* 0x000fea0003800000 */
.L_x_11429:
[----:B------:R-:W0:Y:S01]  /*0e10*/  LDC.64 R6, c[0x0][0x228] ;  /* 0x00008a00ff067b82 */ /* 0x000e220000000a00 */
[----:B------:R-:W-:Y:S01]  /*0e20*/  IMAD.MOV.U32 R11, RZ, RZ, RZ ;  /* 0x000000ffff0b7224 */ /* 0x000fe200078e00ff */
[----:B------:R-:W-:-:S06]  /*0e30*/  MOV R15, RZ ;  /* 0x000000ff000f7202 */ /* 0x000fcc0000000f00 */
        /* <DEDUP_REMOVED lines=12> */
.L_x_11435:
[----:B------:R-:W-:-:S06]  /*0f00*/  IMAD R56, R21, 0x8, R2 ;  /* 0x0000000815387824 */ /* 0x000fcc00078e0202 */
[----:B------:R-:W2:Y:S01]  /*0f10*/  LDL.64 R56, [R56+0x20] ;  /* 0x0000200038387983 */ /* 0x000ea20000100a00 */
[----:B------:R-:W-:Y:S01]  /*0f20*/  BSSY B1, `(.L_x_11432) ;  /* 0x000001c000017945 */ /* 0x000fe20003800000 */
[----:B--2---:R-:W-:-:S04]  /*0f30*/  LOP3.LUT R0, R8, R57, RZ, 0xfc, !PT ;  /* 0x0000003908007212 */ /* 0x004fc800078efcff */
[----:B------:R-:W-:-:S13]  /*0f40*/  ISETP.NE.U32.AND P0, PT, R0, RZ, PT ;  /* 0x000000ff0000720c */ /* 0x000fda0003f05070 */
[----:B------:R-:W-:Y:S05]  /*0f50*/  @!P0 BRA `(.L_x_11433) ;  /* 0x0000000000148947 */ /* 0x000fea0003800000 */
[----:B------:R-:W-:Y:S01]  /*0f60*/  IMAD.MOV.U32 R4, RZ, RZ, R56 ;  /* 0x000000ffff047224 */ /* 0x000fe200078e0038 */
[----:B------:R-:W-:Y:S02]  /*0f70*/  MOV R3, R57 ;  /* 0x0000003900037202 */ /* 0x000fe40000000f00 */
[----:B------:R-:W-:-:S07]  /*0f80*/  MOV R0, 0xfa0 ;  /* 0x00000fa000007802 */ /* 0x000fce0000000f00 */
[----:B------:R-:W-:Y:S05]  /*0f90*/  CALL.REL.NOINC `($__internal_27_$__cuda_sm20_div_s64) ;  /* 0x0000002c00507944 */ /* 0x000fea0003c00000 */
[----:B------:R-:W-:Y:S05]  /*0fa0*/  BRA `(.L_x_11434) ;  /* 0x00000000004c7947 */ /* 0x000fea0003800000 */
.L_x_11433:
        /* <DEDUP_REMOVED lines=19> */
.L_x_11434:
[----:B------:R-:W-:Y:S05]  /*10e0*/  BSYNC B1 ;  /* 0x0000000000017941 */ /* 0x000fea0003800000 */
.L_x_11432:
[----:B------:R-:W-:-:S06]  /*10f0*/  IMAD R4, R21, 0x8, R2 ;  /* 0x0000000815047824 */ /* 0x000fcc00078e0202 */
[----:B------:R-:W2:Y:S01]  /*1100*/  LDL.64 R4, [R4+0x60] ;  /* 0x0000600004047983 */ /* 0x000ea20000100a00 */
[-C--:B------:R-:W-:Y:S01]  /*1110*/  IADD3 R13, P0, RZ, -R6.reuse, RZ ;  /* 0x80000006ff0d7210 */ /* 0x080fe20007f1e0ff */
[----:B------:R-:W-:Y:S02]  /*1120*/  IMAD.MOV.U32 R55, RZ, RZ, R8 ;  /* 0x000000ffff377224 */ /* 0x000fe400078e0008 */
[----:B------:R-:W-:Y:S01]  /*1130*/  VIADD R21, R21, 0xffffffff ;  /* 0xffffffff15157836 */ /* 0x000fe20000000000 */
[----:B------:R-:W-:Y:S01]  /*1140*/  IADD3.X R3, RZ, ~R7, RZ, P0, !PT ;  /* 0x80000007ff037210 */ /* 0x000fe200007fe4ff */
[----:B------:R-:W-:Y:S01]  /*1150*/  IMAD.WIDE.U32 R8, R56, R13, R54 ;  /* 0x0000000d38087225 */ /* 0x000fe200078e0036 */
[----:B------:R-:W-:Y:S02]  /*1160*/  MOV R54, R6 ;  /* 0x0000000600367202 */ /* 0x000fe40000000f00 */
[----:B------:R-:W-:Y:S01]  /*1170*/  ISETP.GT.AND P0, PT, R21, -0x1, PT ;  /* 0xffffffff1500780c */ /* 0x000fe20003f04270 */
[----:B------:R-:W-:-:S02]  /*1180*/  IMAD R3, R3, R56, RZ ;  /* 0x0000003803037224 */ /* 0x000fc400078e02ff */
[----:B------:R-:W-:Y:S02]  /*1190*/  IMAD.MOV.U32 R14, RZ, RZ, R11 ;  /* 0x000000ffff0e7224 */ /* 0x000fe400078e000b */
[----:B------:R-:W-:-:S04]  /*11a0*/  IMAD R3, R57, R13, R3 ;  /* 0x0000000d39037224 */ /* 0x000fc800078e0203 */
        /* <DEDUP_REMOVED lines=9> */
.L_x_11431:
        /* <DEDUP_REMOVED lines=18> */
.L_x_11438:
        /* <DEDUP_REMOVED lines=25> */
.L_x_11437:
[----:B------:R-:W-:Y:S05]  /*14f0*/  BSYNC B7 ;  /* 0x0000000000077941 */ /* 0x000fea0003800000 */
.L_x_11436:
[----:B------:R-:W-:-:S05]  /*1500*/  IADD3 R46, P0, R46, 0x8, RZ ;  /* 0x000000082e2e7810 */ /* 0x000fca0007f1e0ff */
[----:B------:R-:W-:Y:S01]  /*1510*/  IMAD.X R47, RZ, RZ, R47, P0 ;  /* 0x000000ffff2f7224 */ /* 0x000fe200000e062f */
[----:B------:R-:W-:-:S04]  /*1520*/  ISETP.GE.U32.AND P0, PT, R46, R48, PT ;  /* 0x000000302e00720c */ /* 0x000fc80003f06070 */
[----:B------:R-:W-:-:S13]  /*1530*/  ISETP.GE.U32.AND.EX P0, PT, R47, R49, PT, P0 ;  /* 0x000000312f00720c */ /* 0x000fda0003f06100 */
[----:B------:R-:W-:Y:S05]  /*1540*/  @!P0 BRA `(.L_x_11438) ;  /* 0xfffffffc00848947 */ /* 0x000fea000383ffff */
.L_x_11424:
[----:B------:R-:W-:Y:S05]  /*1550*/  BSYNC B6 ;  /* 0x0000000000067941 */ /* 0x000fea0003800000 */
.L_x_11423:
[----:B-----5:R-:W0:Y:S01]  /*1560*/  S2R R46, SR_TID.X ;  /* 0x00000000002e7919 */ /* 0x020e220000002100 */
[----:B------:R-:W-:Y:S01]  /*1570*/  BSSY B6, `(.L_x_11439) ;  /* 0x00000c8000067945 */ /* 0x000fe20003800000 */
[----:B0-----:R-:W-:-:S05]  /*1580*/  VIADD R47, R46, 0x80 ;  /* 0x000000802e2f7836 */ /* 0x001fca0000000000 */
        /* <DEDUP_REMOVED lines=26> */
.L_x_11442:
[----:B------:R-:W-:Y:S05]  /*1730*/  BSYNC B7 ;  /* 0x0000000000077941 */ /* 0x000fea0003800000 */
.L_x_11441:
        /* <DEDUP_REMOVED lines=24> */
.L_x_11444:
[----:B------:R-:W-:Y:S05]  /*18c0*/  BSYNC B7 ;  /* 0x0000000000077941 */ /* 0x000fea0003800000 */
.L_x_11443:
        /* <DEDUP_REMOVED lines=29> */
.L_x_11446:
[----:B------:R-:W-:Y:S05]  /*1aa0*/  BSYNC B7 ;  /* 0x0000000000077941 */ /* 0x000fea0003800000 */
.L_x_11445:
        /* <DEDUP_REMOVED lines=13> */
[----:B------:R-:W-:Y:S01]  /*1b80*/  IADD3 R8, R5, R23, RZ ;  /* 0x0000001705087210 */ /* 0x000fe20007ffe0ff */
[----:B------:R-:W-:-:S07]  /*1b90*/  IMAD.MOV.U32 R22, RZ, RZ, R4 ;  /* 0x000000ffff167224 */ /* 0x000fce00078e0004 */
.L_x_11451:
[----:B------:R-:W-:-:S05]  /*1ba0*/  IMAD R23, R21, 0x8, R2 ;  /* 0x0000000815177824 */ /* 0x000fca00078e0202 */
[----:B------:R-:W2:Y:S01]  /*1bb0*/  LDL.64 R44, [R23+0x20] ;  /* 0x00002000172c7983 */ /* 0x000ea20000100a00 */
        /* <DEDUP_REMOVED lines=8> */
[----:B------:R-:W-:Y:S05]  /*1c40*/  CALL.REL.NOINC `($__internal_27_$__cuda_sm20_div_s64) ;  /* 0x0000002000247944 */ /* 0x000fea0003c00000 */
[----:B------:R-:W-:Y:S05]  /*1c50*/  BRA `(.L_x_11450) ;  /* 0x00000000004c7947 */ /* 0x000fea0003800000 */
.L_x_11449:
        /* <DEDUP_REMOVED lines=19> */
.L_x_11450:
[----:B------:R-:W-:Y:S05]  /*1d90*/  BSYNC B1 ;  /* 0x0000000000017941 */ /* 0x000fea0003800000 */
.L_x_11448:
[----:B------:R0:W2:Y:S01]  /*1da0*/  LDL.64 R4, [R23+0x60] ;  /* 0x0000600017047983 */ /* 0x0000a20000100a00 */
[----:B------:R-:W-:Y:S01]  /*1db0*/  IADD3 R13, P0, RZ, -R6, RZ ;  /* 0x80000006ff0d7210 */ /* 0x000fe20007f1e0ff */
[----:B------:R-:W-:Y:S02]  /*1dc0*/  VIADD R21, R21, 0xffffffff ;  /* 0xffffffff15157836 */ /* 0x000fe40000000000 */
[----:B------:R-:W-:Y:S02]  /*1dd0*/  IMAD.MOV.U32 R14, RZ, RZ, R11 ;  /* 0x000000ffff0e7224 */ /* 0x000fe400078e000b */
[----:B------:R-:W-:Y:S01]  /*1de0*/  IMAD.X R3, RZ, RZ, ~R7, P0 ;  /* 0x000000ffff037224 */ /* 0x000fe200000e0e07 */
[----:B------:R-:W-:Y:S02]  /*1df0*/  ISETP.GT.AND P0, PT, R21, -0x1, PT ;  /* 0xffffffff1500780c */ /* 0x000fe40003f04270 */
[----:B0-----:R-:W-:Y:S01]  /*1e00*/  MOV R23, R8 ;  /* 0x0000000800177202 */ /* 0x001fe20000000f00 */
[----:B------:R-:W-:-:S02]  /*1e10*/  IMAD R3, R3, R44, RZ ;  /* 0x0000002c03037224 */ /* 0x000fc400078e02ff */
[----:B------:R-:W-:-:S04]  /*1e20*/  IMAD.WIDE.U32 R8, R44, R13, R22 ;  /* 0x0000000d2c087225 */ /* 0x000fc800078e0016 */
[----:B------:R-:W-:Y:S02]  /*1e30*/  IMAD R3, R45, R13, R3 ;  /* 0x0000000d2d037224 */ /* 0x000fe400078e0203 */
[----:B------:R-:W-:Y:S02]  /*1e40*/  IMAD.MOV.U32 R22, RZ, RZ, R6 ;  /* 0x000000ffff167224 */ /* 0x000fe400078e0006 */
[----:B------:R-:W-:-:S04]  /*1e50*/  IMAD.IADD R3, R9, 0x1, R3 ;  /* 0x0000000109037824 */ /* 0x000fc800078e0203 */
[----:B--2---:R-:W-:Y:S02]  /*1e60*/  IMAD R3, R3, R4, RZ ;  /* 0x0000000403037224 */ /* 0x004fe400078e02ff */
[----:B------:R-:W-:-:S04]  /*1e70*/  IMAD.WIDE.U32 R12, R4, R8, R14 ;  /* 0x00000008040c7225 */ /* 0x000fc800078e000e */
[----:B------:R-:W-:Y:S01]  /*1e80*/  IMAD R3, R5, R8, R3 ;  /* 0x0000000805037224 */ /* 0x000fe200078e0203 */
[----:B------:R-:W-:Y:S01]  /*1e90*/  MOV R8, R7 ;  /* 0x0000000700087202 */ /* 0x000fe20000000f00 */
[----:B------:R-:W-:Y:S02]  /*1ea0*/  IMAD.MOV.U32 R11, RZ, RZ, R12 ;  /* 0x000000ffff0b7224 */ /* 0x000fe400078e000c */
[----:B------:R-:W-:Y:S01]  /*1eb0*/  IMAD.IADD R15, R13, 0x1, R3 ;  /* 0x000000010d0f7824 */ /* 0x000fe200078e0203 */
[----:B------:R-:W-:Y:S06]  /*1ec0*/  @P0 BRA `(.L_x_11451) ;  /* 0xfffffffc00340947 */ /* 0x000fec000383ffff */
[----:B------:R-:W-:Y:S05]  /*1ed0*/  BSYNC B0 ;  /* 0x0000000000007941 */ /* 0x000fea0003800000 */
.L_x_11447:
[-C--:B------:R-:W-:Y:S01]  /*1ee0*/  IADD3 R3, P0, R16, R11.reuse, RZ ;  /* 0x0000000b10037210 */ /* 0x080fe20007f1e0ff */
[----:B------:R-:W-:Y:S01]  /*1ef0*/  ULDC.64 UR4, c[0x0][0x2b8] ;  /* 0x0000ae0000047ab9 */ /* 0x000fe20000000a00 */
[----:B------:R-:W-:Y:S02]  /*1f00*/  IADD3 R11, P1, R18, R11, RZ ;  /* 0x0000000b120b7210 */ /* 0x000fe40007f3e0ff */
[----:B------:R-:W-:Y:S01]  /*1f10*/  IADD3 R0, P2, R3, 0x1, RZ ;  /* 0x0000000103007810 */ /* 0x000fe20007f5e0ff */
[--C-:B------:R-:W-:Y:S02]  /*1f20*/  IMAD.X R4, R17, 0x1, R15.reuse, P0 ;  /* 0x0000000111047824 */ /* 0x100fe400000e060f */
[----:B------:R-:W-:Y:S01]  /*1f30*/  IMAD.X R15, R19, 0x1, R15, P1 ;  /* 0x00000001130f7824 */ /* 0x000fe200008e060f */
[----:B------:R-:W-:Y:S02]  /*1f40*/  ISETP.GE.U32.AND P0, PT, R0, R11, PT ;  /* 0x0000000b0000720c */ /* 0x000fe40003f06070 */
[----:B------:R-:W-:-:S02]  /*1f50*/  IADD3.X R0, RZ, R4, RZ, P2, !PT ;  /* 0x00000004ff007210 */ /* 0x000fc400017fe4ff */
[----:B------:R-:W-:Y:S02]  /*1f60*/  ISETP.LE.U32.AND P1, PT, R18, R16, PT ;  /* 0x000000101200720c */ /* 0x000fe40003f23070 */
[----:B------:R-:W-:Y:S02]  /*1f70*/  ISETP.GE.AND.EX P0, PT, R0, R15, PT, P0 ;  /* 0x0000000f0000720c */ /* 0x000fe40003f06300 */
[----:B------:R-:W-:Y:S02]  /*1f80*/  LEA R16, P2, R3, UR4, 0x3 ;  /* 0x0000000403107c11 */ /* 0x000fe4000f8418ff */
[----:B------:R-:W-:Y:S02]  /*1f90*/  ISETP.LE.OR.EX P0, PT, R19, R17, P0, P1 ;  /* 0x000000111300720c */ /* 0x000fe40000703710 */
[----:B------:R-:W-:Y:S02]  /*1fa0*/  LEA R18, P3, R11, UR4, 0x3 ;  /* 0x000000040b127c11 */ /* 0x000fe4000f8618ff */
[----:B------:R-:W-:-:S02]  /*1fb0*/  LEA.HI.X R3, R3, UR5, R4, 0x3, P2 ;  /* 0x0000000503037c11 */ /* 0x000fc400090f1c04 */
[----:B------:R-:W-:-:S07]  /*1fc0*/  LEA.HI.X R22, R11, UR5, R15, 0x3, P3 ;  /* 0x000000050b167c11 */ /* 0x000fce00098f1c0f */
[----:B------:R-:W-:Y:S05]  /*1fd0*/  @P0 BRA `(.L_x_11440) ;  /* 0x0000000000840947 */ /* 0x000fea0003800000 */
[----:B------:R-:W-:-:S05]  /*1fe0*/  IADD3 R16, P0, R16, 0x8, RZ ;  /* 0x0000000810107810 */ /* 0x000fca0007f1e0ff */
[----:B------:R-:W-:-:S08]  /*1ff0*/  IMAD.X R17, RZ, RZ, R3, P0 ;  /* 0x000000ffff117224 */ /* 0x000fd000000e0603 */
.L_x_11454:
        /* <DEDUP_REMOVED lines=25> */
.L_x_11453:
[----:B------:R-:W-:Y:S05]  /*2190*/  BSYNC B7 ;  /* 0x0000000000077941 */ /* 0x000fea0003800000 */
.L_x_11452:
[----:B------:R-:W-:-:S05]  /*21a0*/  IADD3 R16, P0, R16, 0x8, RZ ;  /* 0x0000000810107810 */ /* 0x000fca0007f1e0ff */
[----:B------:R-:W-:Y:S01]  /*21b0*/  IMAD.X R17, RZ, RZ, R17, P0 ;  /* 0x000000ffff117224 */ /* 0x000fe200000e0611 */
[----:B------:R-:W-:-:S04]  /*21c0*/  ISETP.GE.U32.AND P0, PT, R16, R18, PT ;  /* 0x000000121000720c */ /* 0x000fc80003f06070 */
[----:B------:R-:W-:-:S13]  /*21d0*/  ISETP.GE.U32.AND.EX P0, PT, R17, R22, PT, P0 ;  /* 0x000000161100720c */ /* 0x000fda0003f06100 */
[----:B------:R-:W-:Y:S05]  /*21e0*/  @!P0 BRA `(.L_x_11454) ;  /* 0xfffffffc00848947 */ /* 0x000fea000383ffff */
.L_x_11440:
[----:B------:R-:W-:Y:S05]  /*21f0*/  BSYNC B6 ;  /* 0x0000000000067941 */ /* 0x000fea0003800000 */
.L_x_11439:
        /* <DEDUP_REMOVED lines=28> */
.L_x_11458:
[----:B------:R-:W-:Y:S05]  /*23c0*/  BSYNC B7 ;  /* 0x0000000000077941 */ /* 0x000fea0003800000 */
.L_x_11457:
        /* <DEDUP_REMOVED lines=24> */
.L_x_11460:
[----:B------:R-:W-:Y:S05]  /*2550*/  BSYNC B7 ;  /* 0x0000000000077941 */ /* 0x000fea0003800000 */
.L_x_11459:
        /* <DEDUP_REMOVED lines=29> */
.L_x_11462:
[----:B------:R-:W-:Y:S05]  /*2730*/  BSYNC B7 ;  /* 0x0000000000077941 */ /* 0x000fea0003800000 */
.L_x_11461:
        /* <DEDUP_REMOVED lines=13> */
[----:B------:R-:W-:-:S07]  /*2810*/  IMAD.IADD R8, R55, 0x1, R33 ;  /* 0x0000000137087824 */ /* 0x000fce00078e0221 */
.L_x_11467:
[----:B------:R-:W-:-:S05]  /*2820*/  LEA R15, R17, R2, 0x3 ;  /* 0x00000002110f7211 */ /* 0x000fca00078e18ff */
        /* <DEDUP_REMOVED lines=8> */
[----:B------:R-:W-:Y:S05]  /*28b0*/  CALL.REL.NOINC `($__internal_27_$__cuda_sm20_div_s64) ;  /* 0x0000001400087944 */ /* 0x000fea0003c00000 */
[----:B------:R-:W-:Y:S05]  /*28c0*/  BRA `(.L_x_11466) ;  /* 0x00000000004c7947 */ /* 0x000fea0003800000 */
.L_x_11465:
[----:B------:R-:W0:Y:S01]  /*28d0*/  I2F.U32.RP R0, R18 ;  /* 0x0000001200007306 */ /* 0x000e220000209000 */
[----:B------:R-:W-:Y:S01]  /*28e0*/  IMAD.MOV R3, RZ, RZ, -R18 ;  /* 0x000000ffff037224 */ /* 0x000fe200078e0a12 */
[----:B------:R-:W-:Y:S01]  /*28f0*/  ISETP.NE.U32.AND P2, PT, R18, RZ, PT ;  /* 0x000000ff1200720c */ /* 0x000fe20003f45070 */
[----:B------:R-:W-:-:S05]  /*2900*/  HFMA2.MMA R7, -RZ, RZ, 0, 0 ;  /* 0x00000000ff077435 */ /* 0x000fca00000001ff */
[----:B0-----:R-:W0:Y:S02]  /*2910*/  MUFU.RCP R0, R0 ;  /* 0x0000000000007308 */ /* 0x001e240000001000 */
[----:B0-----:R-:W-:-:S06]  /*2920*/  VIADD R4, R0, 0xffffffe ;  /* 0x0ffffffe00047836 */ /* 0x001fcc0000000000 */
[----:B------:R0:W1:Y:S02]  /*2930*/  F2I.FTZ.U32.TRUNC.NTZ R5, R4 ;  /* 0x0000000400057305 */ /* 0x000064000021f000 */
[----:B0-----:R-:W-:Y:S01]  /*2940*/  MOV R4, RZ ;  /* 0x000000ff00047202 */ /* 0x001fe20000000f00 */
        /* <DEDUP_REMOVED lines=11> */
.L_x_11466:
[----:B------:R-:W-:Y:S05]  /*2a00*/  BSYNC B1 ;  /* 0x0000000000017941 */ /* 0x000fea0003800000 */
.L_x_11464:
[----:B------:R-:W2:Y:S01]  /*2a10*/  LDL.64 R4, [R15+0x60] ;  /* 0x000060000f047983 */ /* 0x000ea20000100a00 */
[----:B------:R-:W-:Y:S01]  /*2a20*/  IADD3 R13, P0, RZ, -R6, RZ ;  /* 0x80000006ff0d7210 */ /* 0x000fe20007f1e0ff */
[----:B------:R-:W-:Y:S01]  /*2a30*/  IMAD.MOV.U32 R55, RZ, RZ, R8 ;  /* 0x000000ffff377224 */ /* 0x000fe200078e0008 */
[----:B------:R-:W-:Y:S01]  /*2a40*/  MOV R10, R16 ;  /* 0x00000010000a7202 */ /* 0x000fe20000000f00 */
        /* <DEDUP_REMOVED lines=16> */
.L_x_11463:
[-C--:B------:R-:W-:Y:S01]  /*2b50*/  IADD3 R4, P0, R28, R16.reuse, RZ ;  /* 0x000000101c047210 */ /* 0x080fe20007f1e0ff */
[----:B------:R-:W-:Y:S01]  /*2b60*/  ULDC.64 UR4, c[0x0][0x2b8] ;  /* 0x0000ae0000047ab9 */ /* 0x000fe20000000a00 */
[----:B------:R-:W-:Y:S02]  /*2b70*/  IADD3 R3, P1, R30, R16, RZ ;  /* 0x000000101e037210 */ /* 0x000fe40007f3e0ff */
[----:B------:R-:W-:Y:S02]  /*2b80*/  IADD3 R0, P2, R4, 0x1, RZ ;  /* 0x0000000104007810 */ /* 0x000fe40007f5e0ff */
[----:B------:R-:W-:Y:S01]  /*2b90*/  IADD3.X R5, R29, R11, RZ, P0, !PT ;  /* 0x0000000b1d057210 */ /* 0x000fe200007fe4ff */
[----:B------:R-:W-:Y:S01]  /*2ba0*/  IMAD.X R11, R31, 0x1, R11, P1 ;  /* 0x000000011f0b7824 */ /* 0x000fe200008e060b */
[----:B------:R-:W-:Y:S02]  /*2bb0*/  ISETP.GE.U32.AND P0, PT, R0, R3, PT ;  /* 0x000000030000720c */ /* 0x000fe40003f06070 */
[----:B------:R-:W-:Y:S01]  /*2bc0*/  ISETP.LE.U32.AND P1, PT, R30, R28, PT ;  /* 0x0000001c1e00720c */ /* 0x000fe20003f23070 */
[----:B------:R-:W-:Y:S01]  /*2bd0*/  IMAD.X R0, RZ, RZ, R5, P2 ;  /* 0x000000ffff007224 */ /* 0x000fe200010e0605 */
[----:B------:R-:W-:-:S02]  /*2be0*/  LEA R16, P2, R4, UR4, 0x3 ;  /* 0x0000000404107c11 */ /* 0x000fc4000f8418ff */
        /* <DEDUP_REMOVED lines=8> */
.L_x_11470:
        /* <DEDUP_REMOVED lines=25> */
.L_x_11469:
[----:B------:R-:W-:Y:S05]  /*2e00*/  BSYNC B7 ;  /* 0x0000000000077941 */ /* 0x000fea0003800000 */
.L_x_11468:
[----:B------:R-:W-:-:S05]  /*2e10*/  IADD3 R16, P0, R16, 0x8, RZ ;  /* 0x0000000810107810 */ /* 0x000fca0007f1e0ff */
[----:B------:R-:W-:Y:S01]  /*2e20*/  IMAD.X R17, RZ, RZ, R17, P0 ;  /* 0x000000ffff117224 */ /* 0x000fe200000e0611 */
[----:B------:R-:W-:-:S04]  /*2e30*/  ISETP.GE.U32.AND P0, PT, R16, R19, PT ;  /* 0x000000131000720c */ /* 0x000fc80003f06070 */
[----:B------:R-:W-:-:S13]  /*2e40*/  ISETP.GE.U32.AND.EX P0, PT, R17, R18, PT, P0 ;  /* 0x000000121100720c */ /* 0x000fda0003f06100 */
[----:B------:R-:W-:Y:S05]  /*2e50*/  @!P0 BRA `(.L_x_11470) ;  /* 0xfffffffc00848947 */ /* 0x000fea000383ffff */
.L_x_11456:
[----:B------:R-:W-:Y:S05]  /*2e60*/  BSYNC B6 ;  /* 0x0000000000067941 */ /* 0x000fea0003800000 */
.L_x_11455:
        /* <DEDUP_REMOVED lines=28> */
.L_x_11474:
[----:B------:R-:W-:Y:S05]  /*3030*/  BSYNC B7 ;  /* 0x0000000000077941 */ /* 0x000fea0003800000 */
.L_x_11473:
        /* <DEDUP_REMOVED lines=24> */
.L_x_11476:
[----:B------:R-:W-:Y:S05]  /*31c0*/  BSYNC B7 ;  /* 0x0000000000077941 */ /* 0x000fea0003800000 */
.L_x_11475:
        /* <DEDUP_REMOVED lines=29> */
.L_x_11478:
[----:B------:R-:W-:Y:S05]  /*33a0*/  BSYNC B7 ;  /* 0x0000000000077941 */ /* 0x000fea0003800000 */
.L_x_11477:
[----:B------:R-:W0:Y:S01]  /*33b0*/  LDC.64 R4, c[0x0][0x228] ;  /* 0x00008a00ff047b82 */ /* 0x000e220000000a00 */
[----:B------:R-:W-:Y:S01]  /*33c0*/  IMAD.MOV.U32 R16, RZ, RZ, RZ ;  /* 0x000000ffff107224 */ /* 0x000fe200078e00ff */
[----:B------:R-:W-:-:S06]  /*33d0*/  MOV R11, RZ ;  /* 0x000000ff000b7202 */ /* 0x000fcc0000000f00 */
        /* <DEDUP_REMOVED lines=11> */
.L_x_11483:
        /* <DEDUP_REMOVED lines=11> */
.L_x_11481:
        /* <DEDUP_REMOVED lines=19> */
.L_x_11482:
[----:B------:R-:W-:Y:S05]  /*3670*/  BSYNC B1 ;  /* 0x0000000000017941 */ /* 0x000fea0003800000 */
.L_x_11480:
        /* <DEDUP_REMOVED lines=20> */
.L_x_11479:
        /* <DEDUP_REMOVED lines=18> */
.L_x_11486:
        /* <DEDUP_REMOVED lines=25> */
.L_x_11485:
[----:B------:R-:W-:Y:S05]  /*3a70*/  BSYNC B7 ;  /* 0x0000000000077941 */ /* 0x000fea0003800000 */
.L_x_11484:
[----:B------:R-:W-:-:S04]  /*3a80*/  IADD3 R16, P0, R16, 0x8, RZ ;  /* 0x0000000810107810 */ /* 0x000fc80007f1e0ff */
[----:B------:R-:W-:Y:S02]  /*3a90*/  IADD3.X R17, RZ, R17, RZ, P0, !PT ;  /* 0x00000011ff117210 */ /* 0x000fe400007fe4ff */
[----:B------:R-:W-:-:S04]  /*3aa0*/  ISETP.GE.U32.AND P0, PT, R16, R19, PT ;  /* 0x000000131000720c */ /* 0x000fc80003f06070 */
[----:B------:R-:W-:-:S13]  /*3ab0*/  ISETP.GE.U32.AND.EX P0, PT, R17, R18, PT, P0 ;  /* 0x000000121100720c */ /* 0x000fda0003f06100 */
[----:B------:R-:W-:Y:S05]  /*3ac0*/  @!P0 BRA `(.L_x_11486) ;  /* 0xfffffffc00848947 */ /* 0x000fea000383ffff */
.L_x_11472:
[----:B------:R-:W-:Y:S05]  /*3ad0*/  BSYNC B6 ;  /* 0x0000000000067941 */ /* 0x000fea0003800000 */
.L_x_11471:
[----:B------:R-:W0:Y:S01]  /*3ae0*/  S2R R7, SR_CTAID.X ;  /* 0x0000000000077919 */ /* 0x000e220000002500 */
[----:B------:R-:W0:Y:S01]  /*3af0*/  LDC R0, c[0x0][0x210] ;  /* 0x00008400ff007b82 */ /* 0x000e220000000800 */
[----:B------:R-:W-:Y:S01]  /*3b00*/  BSSY B0, `(.L_x_11487) ;  /* 0x0000016000007945 */ /* 0x000fe20003800000 */
[----:B------:R-:W1:Y:S01]  /*3b10*/  S2R R4, SR_TID.X ;  /* 0x0000000000047919 */ /* 0x000e620000002100 */
[----:B0-----:R-:W-:Y:S02]  /*3b20*/  IMAD R9, R7, -0x200, R0 ;  /* 0xfffffe0007097824 */ /* 0x001fe400078e0200 */
[----:B-1----:R-:W-:-:S03]  /*3b30*/  IMAD.MOV.U32 R0, RZ, RZ, R4 ;  /* 0x000000ffff007224 */ /* 0x002fc600078e0004 */
[----:B------:R-:W-:-:S13]  /*3b40*/  ISETP.GE.AND P1, PT, R4, R9, PT ;  /* 0x000000090400720c */ /* 0x000fda0003f26270 */
[----:B------:R-:W0:Y:S01]  /*3b50*/  @!P1 LDC.64 R2, c[0x0][0x2c8] ;  /* 0x0000b200ff029b82 */ /* 0x000e220000000a00 */
[----:B------:R-:W-:Y:S02]  /*3b60*/  @!P1 IMAD R5, R7, 0x200, R4 ;  /* 0x0000020007059824 */ /* 0x000fe400078e0204 */
[----:B------:R-:W-:-:S05]  /*3b70*/  @!P1 IMAD.MOV.U32 R0, RZ, RZ, R47 ;  /* 0x000000ffff009224 */ /* 0x000fca00078e002f */
[----:B------:R-:W-:Y:S01]  /*3b80*/  ISETP.GE.AND P0, PT, R0, R9, PT ;  /* 0x000000090000720c */ /* 0x000fe20003f06270 */
[----:B0-----:R-:W-:-:S05]  /*3b90*/  @!P1 IMAD.WIDE.U32 R2, R5, 0x8, R2 ;  /* 0x0000000805029825 */ /* 0x001fca00078e0002 */
[----:B------:R0:W-:Y:S07]  /*3ba0*/  @!P1 STG.E.64 desc[UR36][R2.64], RZ ;  /* 0x000000ff02009986 */ /* 0x0001ee000c101b24 */
        /* <DEDUP_REMOVED lines=11> */
.L_x_11488:
[----:B------:R-:W-:Y:S05]  /*3c60*/  BSYNC B0 ;  /* 0x0000000000007941 */ /* 0x000fea0003800000 */
.L_x_11487:
[----:B------:R-:W-:-:S13]  /*3c70*/  ISETP.GE.AND P0, PT, R0, R9, PT ;  /* 0x000000090000720c */ /* 0x000fda0003f06270 */
[----:B------:R-:W-:Y:S05]  /*3c80*/  @P0 EXIT ;  /* 0x000000000000094d */ /* 0x000fea0003800000 */
[----:B01----:R-:W0:Y:S01]  /*3c90*/  LDC.64 R2, c[0x0][0x2c8] ;  /* 0x0000b200ff027b82 */ /* 0x003e220000000a00 */
[----:B------:R-:W-:-:S05]  /*3ca0*/  LEA R5, R7, R0, 0x9 ;  /* 0x0000000007057211 */ /* 0x000fca00078e48ff */
[----:B0-----:R-:W-:-:S05]  /*3cb0*/  IMAD.WIDE.U32 R2, R5, 0x8, R2 ;  /* 0x0000000805027825 */ /* 0x001fca00078e0002 */
[----:B------:R-:W-:Y:S01]  /*3cc0*/  STG.E.64 desc[UR36][R2.64], RZ ;  /* 0x000000ff02007986 */ /* 0x000fe2000c101b24 */
[----:B------:R-:W-:Y:S05]  /*3cd0*/  EXIT ;  /* 0x000000000000794d */ /* 0x000fea0003800000 */
        .weak           $__internal_27_$__cuda_sm20_div_s64
        .type           $__internal_27_$__cuda_sm20_div_s64,@function
        .size           $__internal_27_$__cuda_sm20_div_s64,(.L_x_32207 - $__internal_27_$__cuda_sm20_div_s64)
$__internal_27_$__cuda_sm20_div_s64:
        /* <DEDUP_REMOVED lines=27> */
[----:B------:R-:W-:Y:S02]  /*3e90*/  IADD3 R10, P0, RZ, -R60, RZ ;  /* 0x8000003cff0a7210 */ /* 0x000fe40007f1e0ff */
[----:B------:R-:W-:Y:S01]  /*3ea0*/  SEL R7, R7, R54, !P3 ;  /* 0x0000003607077207 */ /* 0x000fe20005800000 */
        /* <DEDUP_REMOVED lines=11> */
[----:B------:R-:W-:Y:S01]  /*3f60*/  SEL R9, R9, R8, !P3 ;  /* 0x0000000809097207 */ /* 0x000fe20005800000 */
[----:B------:R-:W-:Y:S01]  /*3f70*/  IMAD.MOV.U32 R59, RZ, RZ, RZ ;  /* 0x000000ffff3b7224 */ /* 0x000fe200078e00ff */
        /* <DEDUP_REMOVED lines=12> */
[----:B------:R-:W-:-:S05]  /*4040*/  IMAD R10, R6, R12, R53 ;  /* 0x0000000c060a7224 */ /* 0x000fca00078e0235 */
[----:B------:R-:W-:Y:S02]  /*4050*/  IADD3.X R9, ~R10, R9, RZ, P1, !PT ;  /* 0x000000090a097210 */ /* 0x000fe40000ffe5ff */
[----:B------:R-:W-:Y:S02]  /*4060*/  IADD3 R20, P1, R7, -R12, RZ ;  /* 0x8000000c07147210 */ /* 0x000fe40007f3e0ff */
[----:B------:R-:W-:-:S03]  /*4070*/  ISETP.GE.U32.AND.EX P0, PT, R9, R13, PT, P0 ;  /* 0x0000000d0900720c */ /* 0x000fc60003f06100 */
[----:B------:R-:W-:Y:S01]  /*4080*/  IMAD.X R14, R9, 0x1, ~R13, P1 ;  /* 0x00000001090e7824 */ /* 0x000fe200008e0e0d */
[----:B------:R-:W-:Y:S02]  /*4090*/  IADD3 R10, P1, R5, 0x1, RZ ;  /* 0x00000001050a7810 */ /* 0x000fe40007f3e0ff */
[----:B------:R-:W-:Y:S02]  /*40a0*/  SEL R7, R20, R7, P0 ;  /* 0x0000000714077207 */ /* 0x000fe40000000000 */
[----:B------:R-:W-:Y:S01]  /*40b0*/  SEL R10, R10, R5, P0 ;  /* 0x000000050a0a7207 */ /* 0x000fe20000000000 */
[----:B------:R-:W-:Y:S01]  /*40c0*/  IMAD.X R53, RZ, RZ, R6, P1 ;  /* 0x000000ffff357224 */ /* 0x000fe200008e0606 */
[----:B------:R-:W-:Y:S02]  /*40d0*/  SEL R9, R14, R9, P0 ;  /* 0x000000090e097207 */ /* 0x000fe40000000000 */
[----:B------:R-:W-:Y:S02]  /*40e0*/  ISETP.GE.U32.AND P1, PT, R7, R12, PT ;  /* 0x0000000c0700720c */ /* 0x000fe40003f26070 */
[----:B------:R-:W-:-:S02]  /*40f0*/  SEL R53, R53, R6, P0 ;  /* 0x0000000635357207 */ /* 0x000fc40000000000 */
[----:B------:R-:W-:Y:S02]  /*4100*/  IADD3 R5, P2, R10, 0x1, RZ ;  /* 0x000000010a057810 */ /* 0x000fe40007f5e0ff */
[----:B------:R-:W-:Y:S02]  /*4110*/  ISETP.GE.U32.AND.EX P0, PT, R9, R13, PT, P1 ;  /* 0x0000000d0900720c */ /* 0x000fe40003f06110 */
[----:B------:R-:W-:Y:S01]  /*4120*/  LOP3.LUT R7, R3, R8, RZ, 0x3c, !PT ;  /* 0x0000000803077212 */ /* 0x000fe200078e3cff */
[----:B------:R-:W-:Y:S01]  /*4130*/  IMAD.X R6, RZ, RZ, R53, P2 ;  /* 0x000000ffff067224 */ /* 0x000fe200010e0635 */
[----:B------:R-:W-:Y:S02]  /*4140*/  SEL R5, R5, R10, P0 ;  /* 0x0000000a05057207 */ /* 0x000fe40000000000 */
[----:B------:R-:W-:Y:S02]  /*4150*/  ISETP.GE.AND P1, PT, R7, RZ, PT ;  /* 0x000000ff0700720c */ /* 0x000fe40003f26270 */
[----:B------:R-:W-:-:S02]  /*4160*/  SEL R53, R6, R53, P0 ;  /* 0x0000003506357207 */ /* 0x000fc40000000000 */
[----:B------:R-:W-:Y:S02]  /*4170*/  IADD3 R6, P2, RZ, -R5, RZ ;  /* 0x80000005ff067210 */ /* 0x000fe40007f5e0ff */
[----:B------:R-:W-:Y:S02]  /*4180*/  ISETP.NE.U32.AND P0, PT, R4, RZ, PT ;  /* 0x000000ff0400720c */ /* 0x000fe40003f05070 */
[-C--:B------:R-:W-:Y:S02]  /*4190*/  IADD3.X R4, RZ, ~R53.reuse, RZ, P2, !PT ;  /* 0x80000035ff047210 */ /* 0x080fe400017fe4ff */
[----:B------:R-:W-:Y:S02]  /*41a0*/  ISETP.NE.AND.EX P0, PT, R3, RZ, PT, P0 ;  /* 0x000000ff0300720c */ /* 0x000fe40003f05300 */
[----:B------:R-:W-:Y:S02]  /*41b0*/  SEL R4, R4, R53, !P1 ;  /* 0x0000003504047207 */ /* 0x000fe40004800000 */
[----:B------:R-:W-:Y:S01]  /*41c0*/  SEL R6, R6, R5, !P1 ;  /* 0x0000000506067207 */ /* 0x000fe20004800000 */
[----:B------:R-:W-:Y:S01]  /*41d0*/  IMAD.MOV.U32 R5, RZ, RZ, 0x0 ;  /* 0x00000000ff057424 */ /* 0x000fe200078e00ff */
[----:B------:R-:W-:Y:S01]  /*41e0*/  SEL R7, R4, 0xffffffff, P0 ;  /* 0xffffffff04077807 */ /* 0x000fe20000000000 */
[----:B------:R-:W-:Y:S01]  /*41f0*/  IMAD.MOV.U32 R4, RZ, RZ, R0 ;  /* 0x000000ffff047224 */ /* 0x000fe200078e0000 */
[----:B------:R-:W-:-:S03]  /*4200*/  SEL R6, R6, 0xffffffff, P0 ;  /* 0xffffffff06067807 */ /* 0x000fc60000000000 */
[----:B------:R-:W-:Y:S05]  /*4210*/  RET.REL.NODEC R4 `(_ZN2at6native27unrolled_elementwise_kernelIZZZNS0_67_GLOBAL__N__bb565c37_34_ValidateCompressedIndicesKernel_cu_33a4b88b42_validate_compressed_sparse_indices_kernelILNS2_8CDimNameE1ENS2_18CUDAKernelLauncherENS2_14EmptyVecKernelENS2_8DummyVecELm8EEEvRKNS_6TensorESA_lllENKUlvE1_clEvENKUlvE0_clEvEUllllllE_St5arrayIPcLm6EELi4E23TrivialOffsetCalculatorILi5EjESH_ILi1EjENS0_6memory15LoadWithoutCastENSK_16StoreWithoutCastEEEviT_T0_T2_T3_T4_T5_) ;  /* 0xffffffbc04787950 */ /* 0x000fea0003c3ffff */
.L_x_11489:
        /* <DEDUP_REMOVED lines=14> */
.L_x_32207:


//--------------------- .text._ZN2at6native29vectorized_elementwise_kernelILi2EZZZNS0_67_GLOBAL__N__bb565c37_34_ValidateCompressedIndicesKernel_cu_33a4b88b42_validate_compressed_sparse_indices_kernelILNS2_8CDimNameE1ENS2_18CUDAKernelLauncherENS2_14EmptyVecKernelENS2_8DummyVecELm8EEEvRKNS_6TensorESA_lllENKUlvE1_clEvENKUlvE0_clEvEUllllllE_St5arrayIPcLm6EEEEviT0_T1_ --------------------------
	.section	.text._ZN2at6native29vectorized_elementwise_kernelILi2EZZZNS0_67_GLOBAL__N__bb565c37_34_ValidateCompressedIndicesKernel_cu_33a4b88b42_validate_compressed_sparse_indices_kernelILNS2_8CDimNameE1ENS2_18CUDAKernelLauncherENS2_14EmptyVecKernelENS2_8DummyVecELm8EEEvRKNS_6TensorESA_lllENKUlvE1_clEvENKUlvE0_clEvEUllllllE_St5arrayIPcLm6EEEEviT0_T1_,"ax",@progbits
	.align	128
        .global         _ZN2at6native29vectorized_elementwise_kernelILi2EZZZNS0_67_GLOBAL__N__bb565c37_34_ValidateCompressedIndicesKernel_cu_33a4b88b42_validate_compressed_sparse_indices_kernelILNS2_8CDimNameE1ENS2_18CUDAKernelLauncherENS2_14EmptyVecKernelENS2_8DummyVecELm8EEEvRKNS_6TensorESA_lllENKUlvE1_clEvENKUlvE0_clEvEUllllllE_St5arrayIPcLm6EEEEviT0_T1_
        .type           _ZN2at6native29vectorized_elementwise_kernelILi2EZZZNS0_67_GLOBAL__N__bb565c37_34_ValidateCompressedIndicesKernel_cu_33a4b88b42_validate_compressed_sparse_indices_kernelILNS2_8CDimNameE1ENS2_18CUDAKernelLauncherENS2_14EmptyVecKernelENS2_8DummyVecELm8EEEvRKNS_6TensorESA_lllENKUlvE1_clEvENKUlvE0_clEvEUllllllE_St5arrayIPcLm6EEEEviT0_T1_,@function
        .size           _ZN2at6native29vectorized_elementwise_kernelILi2EZZZNS0_67_GLOBAL__N__bb565c37_34_ValidateCompressedIndicesKernel_cu_33a4b88b42_validate_compressed_sparse_indices_kernelILNS2_8CDimNameE1ENS2_18CUDAKernelLauncherENS2_14EmptyVecKernelENS2_8DummyVecELm8EEEvRKNS_6TensorESA_lllENKUlvE1_clEvENKUlvE0_clEvEUllllllE_St5arrayIPcLm6EEEEviT0_T1_,(.L_x_32208 - _ZN2at6native29vectorized_elementwise_kernelILi2EZZZNS0_67_GLOBAL__N__bb565c37_34_ValidateCompressedIndicesKernel_cu_33a4b88b42_validate_compressed_sparse_indices_kernelILNS2_8CDimNameE1ENS2_18CUDAKernelLauncherENS2_14EmptyVecKernelENS2_8DummyVecELm8EEEvRKNS_6TensorESA_lllENKUlvE1_clEvENKUlvE0_clEvEUllllllE_St5arrayIPcLm6EEEEviT0_T1_)
        .other          _ZN2at6native29vectorized_elementwise_kernelILi2EZZZNS0_67_GLOBAL__N__bb565c37_34_ValidateCompressedIndicesKernel_cu_33a4b88b42_validate_compressed_sparse_indices_kernelILNS2_8CDimNameE1ENS2_18CUDAKernelLauncherENS2_14EmptyVecKernelENS2_8DummyVecELm8EEEvRKNS_6TensorESA_lllENKUlvE1_clEvENKUlvE0_clEvEUllllllE_St5arrayIPcLm6EEEEviT0_T1_,@"STO_CUDA_ENTRY STV_DEFAULT"
_ZN2at6native29vectorized_elementwise_kernelILi2EZZZNS0_67_GLOBAL__N__bb565c37_34_ValidateCompressedIndicesKernel_cu_33a4b88b42_validate_compressed_sparse_indices_kernelILNS2_8CDimNameE1ENS2_18CUDAKernelLauncherENS2_14EmptyVecKernelENS2_8DummyVecELm8EEEvRKNS_6TensorESA_lllENKUlvE1_clEvENKUlvE0_clEvEUllllllE_St5arrayIPcLm6EEEEviT0_T1_:
.text._ZN2at6native29vectorized_elementwise_kernelILi2EZZZNS0_67_GLOBAL__N__bb565c37_34_ValidateCompressedIndicesKernel_cu_33a4b88b42_validate_compressed_sparse_indices_kernelILNS2_8CDimNameE1ENS2_18CUDAKernelLauncherENS2_14EmptyVecKernelENS2_8DummyVecELm8EEEvRKNS_6TensorESA_lllENKUlvE1_clEvENKUlvE0_clEvEUllllllE_St5arrayIPcLm6EEEEviT0_T1_:
[----:B------:R-:W0:Y:S01]  /*0000*/  LDC R1, c[0x0][0x28] ;  /* 0x00000a00ff017b82 */ /* 0x000e220000000800 */
[----:B------:R-:W1:Y:S01]  /*0010*/  S2R R71, SR_CTAID.X ;  /* 0x0000000000477919 */ /* 0x000e620000002500 */
[----:B------:R-:W-:Y:S01]  /*0020*/  ULDC UR4, c[0x0][0x210] ;  /* 0x0000840000047ab9 */ /* 0x000fe20000000800 */
[----:B------:R-:W-:Y:S01]  /*0030*/  ULDC.64 UR36, c[0x0][0x208] ;  /* 0x0000820000247ab9 */ /* 0x000fe20000000a00 */
[----:B0-----:R-:W-:Y:S02]  /*0040*/  VIADD R1, R1, 0xfffffea0 ;  /* 0xfffffea001017836 */ /* 0x001fe40000000000 */
[----:B-1----:R-:W-:-:S05]  /*0050*/  IMAD.SHL.U32 R71, R71, 0x400, RZ ;  /* 0x0000040047477824 */ /* 0x002fca00078e00ff */
[----:B------:R-:W-:-:S04]  /*0060*/  IADD3 R70, -R71, UR4, RZ ;  /* 0x0000000447467c10 */ /* 0x000fc8000fffe1ff */
[----:B------:R-:W-:-:S13]  /*0070*/  ISETP.GE.U32.AND P0, PT, R70, 0x400, PT ;  /* 0x000004004600780c */ /* 0x000fda0003f06070 */
[----:B------:R-:W-:Y:S05]  /*0080*/  @!P0 BRA `(.L_x_11490) ;  /* 0x0000006400e48947 */ /* 0x000fea0003800000 */
        /* <DEDUP_REMOVED lines=13> */
[----:B------:R-:W5:Y:S02]  /*0160*/  LDG.E.128 R84, desc[UR36][R2.64+0x800] ;  /* 0x0008002402547981 */ /* 0x000f64000c1e1d00 */
[----:B------:R-:W3:Y:S01]  /*0170*/  LDC.64 R20, c[0x0][0x250] ;  /* 0x00009400ff147b82 */ /* 0x000ee20000000a00 */
[C---:B------:R-:W-:Y:S01]  /*0180*/  IMAD.WIDE.U32 R4, R15.reuse, 0x10, R4 ;  /* 0x000000100f047825 */ /* 0x040fe200078e0004 */
[----:B------:R-:W5:Y:S03]  /*0190*/  LDG.E.128 R92, desc[UR36][R2.64+0x1000] ;  /* 0x00100024025c7981 */ /* 0x000f66000c1e1d00 */
[----:B------:R-:W-:Y:S01]  /*01a0*/  IMAD.WIDE.U32 R6, R15, 0x10, R6 ;  /* 0x000000100f067825 */ /* 0x000fe200078e0006 */
[----:B------:R4:W5:Y:S02]  /*01b0*/  LDG.E.128 R100, desc[UR36][R2.64+0x1800] ;  /* 0x0018002402647981 */ /* 0x000964000c1e1d00 */
[----:B------:R-:W3:Y:S01]  /*01c0*/  LDC.64 R22, c[0x0][0x258] ;  /* 0x00009600ff167b82 */ /* 0x000ee20000000a00 */
[----:B-1----:R-:W-:Y:S01]  /*01d0*/  IMAD.WIDE R8, R71, 0x8, R8 ;  /* 0x0000000847087825 */ /* 0x002fe200078e0208 */
[----:B------:R-:W5:Y:S04]  /*01e0*/  LDG.E.128 R72, desc[UR36][R4.64] ;  /* 0x0000002404487981 */ /* 0x000f68000c1e1d00 */
[----:B------:R-:W5:Y:S01]  /*01f0*/  LDG.E.128 R80, desc[UR36][R4.64+0x800] ;  /* 0x0008002404507981 */ /* 0x000f62000c1e1d00 */
[----:B------:R-:W-:Y:S01]  /*0200*/  IMAD.WIDE.U32 R10, R15, 0x10, R8 ;  /* 0x000000100f0a7825 */ /* 0x000fe200078e0008 */
[----:B----4-:R-:W1:Y:S02]  /*0210*/  LDC.64 R2, c[0x0][0x218] ;  /* 0x00008600ff027b82 */ /* 0x010e640000000a00 */
[----:B------:R-:W5:Y:S01]  /*0220*/  LDG.E.128 R88, desc[UR36][R4.64+0x1000] ;  /* 0x0010002404587981 */ /* 0x000f62000c1e1d00 */
[----:B0-----:R-:W-:-:S03]  /*0230*/  IMAD.WIDE R12, R71, 0x8, R12 ;  /* 0x00000008470c7825 */ /* 0x001fc600078e020c */
[----:B------:R0:W5:Y:S02]  /*0240*/  LDG.E.128 R96, desc[UR36][R4.64+0x1800] ;  /* 0x0018002404607981 */ /* 0x000164000c1e1d00 */
[----:B------:R-:W4:Y:S01]  /*0250*/  LDC.64 R8, c[0x0][0x230] ;  /* 0x00008c00ff087b82 */ /* 0x000f220000000a00 */
[----:B------:R-:W-:Y:S01]  /*0260*/  IMAD.WIDE.U32 R14, R15, 0x10, R12 ;  /* 0x000000100f0e7825 */ /* 0x000fe200078e000c */
[----:B------:R-:W5:Y:S04]  /*0270*/  LDG.E.128 R16, desc[UR36][R6.64] ;  /* 0x0000002406107981 */ /* 0x000f68000c1e1d00 */
[----:B------:R-:W5:Y:S02]  /*0280*/  LDG.E.128 R24, desc[UR36][R6.64+0x800] ;  /* 0x0008002406187981 */ /* 0x000f64000c1e1d00 */
[----:B0-----:R-:W0:Y:S02]  /*0290*/  LDC.64 R4, c[0x0][0x220] ;  /* 0x00008800ff047b82 */ /* 0x001e240000000a00 */
[----:B------:R-:W5:Y:S04]  /*02a0*/  LDG.E.128 R28, desc[UR36][R6.64+0x1000] ;  /* 0x00100024061c7981 */ /* 0x000f68000c1e1d00 */
[----:B------:R3:W5:Y:S02]  /*02b0*/  LDG.E.128 R32, desc[UR36][R6.64+0x1800] ;  /* 0x0018002406207981 */ /* 0x000764000c1e1d00 */
[----:B------:R-:W4:Y:S02]  /*02c0*/  LDC.64 R12, c[0x0][0x240] ;  /* 0x00009000ff0c7b82 */ /* 0x000f240000000a00 */
[----:B------:R-:W5:Y:S04]  /*02d0*/  LDG.E.128 R36, desc[UR36][R10.64] ;  /* 0x000000240a247981 */ /* 0x000f68000c1e1d00 */
[----:B------:R-:W5:Y:S02]  /*02e0*/  LDG.E.128 R40, desc[UR36][R10.64+0x800] ;  /* 0x000800240a287981 */ /* 0x000f64000c1e1d00 */
[----:B---3--:R-:W3:Y:S02]  /*02f0*/  LDC.64 R6, c[0x0][0x228] ;  /* 0x00008a00ff067b82 */ /* 0x008ee40000000a00 */
[----:B------:R-:W5:Y:S04]  /*0300*/  LDG.E.128 R44, desc[UR36][R10.64+0x1000] ;  /* 0x001000240a2c7981 */ /* 0x000f68000c1e1d00 */
[----:B------:R1:W5:Y:S02]  /*0310*/  LDG.E.128 R48, desc[UR36][R10.64+0x1800] ;  /* 0x001800240a307981 */ /* 0x000364000c1e1d00 */
[----:B------:R-:W4:Y:S02]  /*0320*/  LDC.64 R60, c[0x0][0x260] ;  /* 0x00009800ff3c7b82 */ /* 0x000f240000000a00 */
[----:B------:R-:W5:Y:S04]  /*0330*/  LDG.E.128 R52, desc[UR36][R14.64] ;  /* 0x000000240e347981 */ /* 0x000f68000c1e1d00 */
[----:B------:R-:W5:Y:S02]  /*0340*/  LDG.E.128 R56, desc[UR36][R14.64+0x800] ;  /* 0x000800240e387981 */ /* 0x000f64000c1e1d00 */
[----:B-1----:R-:W1:Y:S02]  /*0350*/  LDC.64 R10, c[0x0][0x238] ;  /* 0x00008e00ff0a7b82 */ /* 0x002e640000000a00 */
[----:B------:R-:W5:Y:S04]  /*0360*/  LDG.E.128 R64, desc[UR36][R14.64+0x1000] ;  /* 0x001000240e407981 */ /* 0x000f68000c1e1d00 */
[----:B------:R0:W5:Y:S02]  /*0370*/  LDG.E.128 R68, desc[UR36][R14.64+0x1800] ;  /* 0x001800240e447981 */ /* 0x000164000c1e1d00 */
[----:B------:R-:W1:Y:S02]  /*0380*/  LDC.64 R62, c[0x0][0x268] ;  /* 0x00009a00ff3e7b82 */ /* 0x000e640000000a00 */
[----:B------:R4:W-:Y:S04]  /*0390*/  STL.64 [R1+0xb0], R2 ;  /* 0x0000b00201007387 */ /* 0x0009e80000100a00 */
[----:B0-----:R0:W-:Y:S02]  /*03a0*/  STL.64 [R1+0xb8], R4 ;  /* 0x0000b80401007387 */ /* 0x0011e40000100a00 */
[----:B------:R-:W1:Y:S02]  /*03b0*/  LDC.64 R14, c[0x0][0x248] ;  /* 0x00009200ff0e7b82 */ /* 0x000e640000000a00 */
[----:B---3--:R3:W-:Y:S04]  /*03c0*/  STL.64 [R1+0xc0], R6 ;  /* 0x0000c00601007387 */ /* 0x0087e80000100a00 */
[----:B----4-:R4:W-:Y:S02]  /*03d0*/  STL.64 [R1+0xc8], R8 ;  /* 0x0000c80801007387 */ /* 0x0109e40000100a00 */
[----:B------:R-:W1:Y:S08]  /*03e0*/  LDC.64 R2, c[0x0][0x270] ;  /* 0x00009c00ff027b82 */ /* 0x000e700000000a00 */
[----:B0-----:R-:W0:Y:S08]  /*03f0*/  LDC.64 R4, c[0x0][0x278] ;  /* 0x00009e00ff047b82 */ /* 0x001e300000000a00 */
[----:B---3--:R-:W3:Y:S08]  /*0400*/  LDC.64 R6, c[0x0][0x280] ;  /* 0x0000a000ff067b82 */ /* 0x008ef00000000a00 */
[----:B----4-:R-:W4:Y:S08]  /*0410*/  LDC.64 R8, c[0x0][0x288] ;  /* 0x0000a200ff087b82 */ /* 0x010f300000000a00 */
[----:B------:R-:W4:Y:S08]  /*0420*/  LDC.64 R106, c[0x0][0x298] ;  /* 0x0000a600ff6a7b82 */ /* 0x000f300000000a00 */
[----:B------:R-:W4:Y:S08]  /*0430*/  LDC.64 R108, c[0x0][0x2a0] ;  /* 0x0000a800ff6c7b82 */ /* 0x000f300000000a00 */
[----:B------:R-:W4:Y:S08]  /*0440*/  LDC.64 R110, c[0x0][0x2a8] ;  /* 0x0000aa00ff6e7b82 */ /* 0x000f300000000a00 */
[----:B------:R-:W4:Y:S08]  /*0450*/  LDC.64 R112, c[0x0][0x2b0] ;  /* 0x0000ac00ff707b82 */ /* 0x000f300000000a00 */
[----:B------:R-:W4:Y:S08]  /*0460*/  LDC.64 R114, c[0x0][0x2b8] ;  /* 0x0000ae00ff727b82 */ /* 0x000f300000000a00 */
[----:B------:R-:W4:Y:S01]  /*0470*/  LDC.64 R116, c[0x0][0x2c0] ;  /* 0x0000b000ff747b82 */ /* 0x000f220000000a00 */
[----:B-1----:R-:W-:Y:S01]  /*0480*/  STL.64 [R1+0xd0], R10 ;  /* 0x0000d00a01007387 */ /* 0x002fe20000100a00 */
[----:B------:R-:W-:-:S06]  /*0490*/  ISETP.NE.U32.AND P0, PT, RZ, UR4, PT ;  /* 0x00000004ff007c0c */ /* 0x000fcc000bf05070 */
[----:B------:R-:W1:Y:S01]  /*04a0*/  LDC.64 R104, c[0x0][0x290] ;  /* 0x0000a400ff687b82 */ /* 0x000e620000000a00 */
[----:B------:R-:W-:Y:S04]  /*04b0*/  STL.64 [R1+0xd8], R12 ;  /* 0x0000d80c01007387 */ /* 0x000fe80000100a00 */
[----:B------:R-:W-:Y:S04]  /*04c0*/  STL.64 [R1+0xe0], R14 ;  /* 0x0000e00e01007387 */ /* 0x000fe80000100a00 */
[----:B------:R-:W-:Y:S04]  /*04d0*/  STL.64 [R1+0xe8], R20 ;  /* 0x0000e81401007387 */ /* 0x000fe80000100a00 */
[----:B------:R-:W-:Y:S04]  /*04e0*/  STL.64 [R1+0xf0], R22 ;  /* 0x0000f01601007387 */ /* 0x000fe80000100a00 */
[----:B------:R-:W-:Y:S04]  /*04f0*/  STL.64 [R1+0xf8], R60 ;  /* 0x0000f83c01007387 */ /* 0x000fe80000100a00 */
[----:B------:R-:W-:Y:S04]  /*0500*/  STL.64 [R1+0x100], R62 ;  /* 0x0001003e01007387 */ /* 0x000fe80000100a00 */
[----:B------:R-:W-:Y:S04]  /*0510*/  STL.64 [R1+0x108], R2 ;  /* 0x0001080201007387 */ /* 0x000fe80000100a00 */
[----:B0-----:R-:W-:Y:S04]  /*0520*/  STL.64 [R1+0x110], R4 ;  /* 0x0001100401007387 */ /* 0x001fe80000100a00 */
[----:B---3--:R-:W-:Y:S04]  /*0530*/  STL.64 [R1+0x118], R6 ;  /* 0x0001180601007387 */ /* 0x008fe80000100a00 */
[----:B----4-:R-:W-:Y:S04]  /*0540*/  STL.64 [R1+0x120], R8 ;  /* 0x0001200801007387 */ /* 0x010fe80000100a00 */
[----:B------:R-:W-:Y:S04]  /*0550*/  STL.64 [R1+0x130], R106 ;  /* 0x0001306a01007387 */ /* 0x000fe80000100a00 */
[----:B------:R-:W-:Y:S04]  /*0560*/  STL.64 [R1+0x138], R108 ;  /* 0x0001386c01007387 */ /* 0x000fe80000100a00 */
[----:B------:R-:W-:Y:S04]  /*0570*/  STL.64 [R1+0x140], R110 ;  /* 0x0001406e01007387 */ /* 0x000fe80000100a00 */
[----:B------:R-:W-:Y:S04]  /*0580*/  STL.64 [R1+0x148], R112 ;  /* 0x0001487001007387 */ /* 0x000fe80000100a00 */
[----:B------:R-:W-:Y:S04]  /*0590*/  STL.64 [R1+0x150], R114 ;  /* 0x0001507201007387 */ /* 0x000fe80000100a00 */
[----:B------:R-:W-:Y:S01]  /*05a0*/  STL.64 [R1+0x158], R116 ;  /* 0x0001587401007387 */ /* 0x000fe20000100a00 */
[----:B------:R-:W-:Y:S01]  /*05b0*/  ISETP.NE.AND.EX P2, PT, RZ, UR5, PT, P0 ;  /* 0x00000005ff007c0c */ /* 0x000fe2000bf45300 */
[----:B------:R-:W-:Y:S02]  /*05c0*/  BSSY B6, `(.L_x_11491) ;  /* 0x0000017000067945 */ /* 0x000fe40003800000 */
[----:B-1----:R0:W-:Y:S02]  /*05d0*/  STL.64 [R1+0x128], R104 ;  /* 0x0001286801007387 */ /* 0x0021e40000100a00 */
[----:B0-----:R-:W-:Y:S01]  /*05e0*/  VIADD R104, R1, 0xb0 ;  /* 0x000000b001687836 */ /* 0x001fe20000000000 */
[----:B--2---:R-:W-:-:S04]  /*05f0*/  ISETP.EQ.U32.AND P1, PT, R76, UR6, PT ;  /* 0x000000064c007c0c */ /* 0x004fc8000bf22070 */
[----:B------:R-:W-:Y:S02]  /*0600*/  ISETP.EQ.AND.EX P1, PT, R77, UR7, PT, P1 ;  /* 0x000000074d007c0c */ /* 0x000fe4000bf22310 */
[----:B------:R-:W-:-:S11]  /*0610*/  P2R R76, PR, RZ, 0x4 ;  /* 0x00000004ff4c7803 */ /* 0x000fd60000000000 */
        /* <DEDUP_REMOVED lines=16> */
[----:B-1---5:R-:W-:Y:S05]  /*0720*/  CALL.ABS.NOINC R2 ;  /* 0x0000000002007343 */ /* 0x022fea0003c00000 */
.L_x_11492:
[----:B------:R-:W-:Y:S05]  /*0730*/  BSYNC B6 ;  /* 0x0000000000067941 */ /* 0x000fea0003800000 */
.L_x_11491:
        /* <DEDUP_REMOVED lines=25> */
.L_x_11494:
[----:B------:R-:W-:Y:S05]  /*08d0*/  BSYNC B6 ;  /* 0x0000000000067941 */ /* 0x000fea0003800000 */
.L_x_11493:
        /* <DEDUP_REMOVED lines=29> */
.L_x_11496:
[----:B------:R-:W-:Y:S05]  /*0ab0*/  BSYNC B6 ;  /* 0x0000000000067941 */ /* 0x000fea0003800000 */
.L_x_11495:
[----:B------:R-:W0:Y:S01]  /*0ac0*/  LDC R2, c[0x0][0x230] ;  /* 0x00008c00ff027b82 */ /* 0x000e220000000800 */
[----:B------:R-:W-:Y:S01]  /*0ad0*/  ULDC.64 UR4, c[0x0][0x228] ;  /* 0x00008a0000047ab9 */ /* 0x000fe20000000a00 */
[----:B------:R-:W-:Y:S01]  /*0ae0*/  IMAD.MOV.U32 R13, RZ, RZ, RZ ;  /* 0x000000ffff0d7224 */ /* 0x000fe200078e00ff */
[----:B------:R-:W-:Y:S01]  /*0af0*/  ISETP.LT.U32.AND P0, PT, RZ, UR4, PT ;  /* 0x00000004ff007c0c */ /* 0x000fe2000bf01070 */
[----:B------:R-:W-:Y:S01]  /*0b00*/  IMAD.U32 R0, RZ, RZ, UR5 ;  /* 0x00000005ff007e24 */ /* 0x000fe2000f8e00ff */
[----:B------:R-:W-:Y:S01]  /*0b10*/  MOV R22, RZ ;  /* 0x000000ff00167202 */ /* 0x000fe20000000f00 */
[----:B------:R-:W-:Y:S02]  /*0b20*/  IMAD R3, R53, UR4, RZ ;  /* 0x0000000435037c24 */ /* 0x000fe4000f8e02ff */
[----:B------:R-:W-:Y:S01]  /*0b30*/  IMAD.WIDE.U32 R4, R52, UR4, RZ ;  /* 0x0000000434047c25 */ /* 0x000fe2000f8e00ff */
[----:B------:R-:W-:-:S03]  /*0b40*/  ISETP.GT.AND.EX P0, PT, R0, RZ, PT, P0 ;  /* 0x000000ff0000720c */ /* 0x000fc60003f04300 */
[----:B------:R-:W-:Y:S02]  /*0b50*/  IMAD R3, R52, UR5, R3 ;  /* 0x0000000534037c24 */ /* 0x000fe4000f8e0203 */
[----:B0-----:R-:W-:-:S05]  /*0b60*/  VIADD R2, R2, 0xffffffff ;  /* 0xffffffff02027836 */ /* 0x001fca0000000000 */
[----:B------:R-:W-:-:S04]  /*0b70*/  ISETP.GT.AND P1, PT, R2, -0x1, P0 ;  /* 0xffffffff0200780c */ /* 0x000fc80000724270 */
[----:B------:R-:W-:-:S09]  /*0b80*/  P2R R53, PR, RZ, 0x2 ;  /* 0x00000002ff357803 */ /* 0x000fd20000000000 */
[----:B------:R-:W-:Y:S05]  /*0b90*/  @!P1 BRA `(.L_x_11497) ;  /* 0x0000000000f09947 */ /* 0x000fea0003800000 */
[----:B------:R-:W-:Y:S01]  /*0ba0*/  BSSY B0, `(.L_x_11497) ;  /* 0x000003b000007945 */ /* 0x000fe20003800000 */
[----:B------:R-:W-:Y:S02]  /*0bb0*/  IMAD.IADD R5, R5, 0x1, R3 ;  /* 0x0000000105057824 */ /* 0x000fe400078e0203 */
[----:B------:R-:W-:Y:S02]  /*0bc0*/  IMAD.MOV.U32 R52, RZ, RZ, R4 ;  /* 0x000000ffff347224 */ /* 0x000fe400078e0004 */
[----:B------:R-:W-:-:S07]  /*0bd0*/  IMAD.MOV.U32 R23, RZ, RZ, R2 ;  /* 0x000000ffff177224 */ /* 0x000fce00078e0002 */
.L_x_11501:
[----:B------:R-:W-:-:S06]  /*0be0*/  IMAD R20, R23, 0x8, R104 ;  /* 0x0000000817147824 */ /* 0x000fcc00078e0268 */
[----:B------:R-:W2:Y:S01]  /*0bf0*/  LDL.64 R20, [R20+0x20] ;  /* 0x0000200014147983 */ /* 0x000ea20000100a00 */
        /* <DEDUP_REMOVED lines=8> */
[----:B------:R-:W-:Y:S05]  /*0c80*/  CALL.REL.NOINC `($__internal_28_$__cuda_sm20_div_s64) ;  /* 0x000000d000c87944 */ /* 0x000fea0003c00000 */
[----:B------:R-:W-:Y:S02]  /*0c90*/  IMAD.MOV.U32 R6, RZ, RZ, R3 ;  /* 0x000000ffff067224 */ /* 0x000fe400078e0003 */
[----:B------:R-:W-:Y:S01]  /*0ca0*/  IMAD.MOV.U32 R7, RZ, RZ, R4 ;  /* 0x000000ffff077224 */ /* 0x000fe200078e0004 */
[----:B------:R-:W-:Y:S06]  /*0cb0*/  BRA `(.L_x_11500) ;  /* 0x00000000004c7947 */ /* 0x000fec0003800000 */
.L_x_11499:
        /* <DEDUP_REMOVED lines=19> */
.L_x_11500:
[----:B------:R-:W-:Y:S05]  /*0df0*/  BSYNC B1 ;  /* 0x0000000000017941 */ /* 0x000fea0003800000 */
.L_x_11498:
[----:B------:R-:W-:-:S06]  /*0e00*/  IMAD R8, R23, 0x8, R104 ;  /* 0x0000000817087824 */ /* 0x000fcc00078e0268 */
[----:B------:R-:W2:Y:S01]  /*0e10*/  LDL.64 R8, [R8+0x60] ;  /* 0x0000600008087983 */ /* 0x000ea20000100a00 */
[----:B------:R-:W-:Y:S01]  /*0e20*/  IADD3 R11, P0, RZ, -R6, RZ ;  /* 0x80000006ff0b7210 */ /* 0x000fe20007f1e0ff */
[----:B------:R-:W-:Y:S01]  /*0e30*/  VIADD R23, R23, 0xffffffff ;  /* 0xffffffff17177836 */ /* 0x000fe20000000000 */
[----:B------:R-:W-:Y:S01]  /*0e40*/  MOV R4, R52 ;  /* 0x0000003400047202 */ /* 0x000fe20000000f00 */
[----:B------:R-:W-:Y:S01]  /*0e50*/  IMAD.MOV.U32 R10, RZ, RZ, R13 ;  /* 0x000000ffff0a7224 */ /* 0x000fe200078e000d */
[----:B------:R-:W-:Y:S01]  /*0e60*/  MOV R52, R6 ;  /* 0x0000000600347202 */ /* 0x000fe20000000f00 */
[----:B------:R-:W-:Y:S01]  /*0e70*/  IMAD.X R3, RZ, RZ, ~R7, P0 ;  /* 0x000000ffff037224 */ /* 0x000fe200000e0e07 */
[----:B------:R-:W-:Y:S01]  /*0e80*/  ISETP.GT.AND P0, PT, R23, -0x1, PT ;  /* 0xffffffff1700780c */ /* 0x000fe20003f04270 */
[----:B------:R-:W-:-:S04]  /*0e90*/  IMAD.WIDE.U32 R4, R20, R11, R4 ;  /* 0x0000000b14047225 */ /* 0x000fc800078e0004 */
[----:B------:R-:W-:-:S04]  /*0ea0*/  IMAD R3, R3, R20, RZ ;  /* 0x0000001403037224 */ /* 0x000fc800078e02ff */
        /* <DEDUP_REMOVED lines=11> */
.L_x_11497:
        /* <DEDUP_REMOVED lines=19> */
.L_x_11506:
        /* <DEDUP_REMOVED lines=25> */
.L_x_11505:
[----:B------:R-:W-:Y:S05]  /*1220*/  BSYNC B7 ;  /* 0x0000000000077941 */ /* 0x000fea0003800000 */
.L_x_11504:
[----:B------:R-:W-:-:S05]  /*1230*/  IADD3 R16, P0, R16, 0x8, RZ ;  /* 0x0000000810107810 */ /* 0x000fca0007f1e0ff */
[----:B------:R-:W-:Y:S01]  /*1240*/  IMAD.X R17, RZ, RZ, R17, P0 ;  /* 0x000000ffff117224 */ /* 0x000fe200000e0611 */
[----:B------:R-:W-:-:S04]  /*1250*/  ISETP.GE.U32.AND P0, PT, R16, R23, PT ;  /* 0x000000171000720c */ /* 0x000fc80003f06070 */
[----:B------:R-:W-:-:S13]  /*1260*/  ISETP.GE.U32.AND.EX P0, PT, R17, R22, PT, P0 ;  /* 0x000000161100720c */ /* 0x000fda0003f06100 */
[----:B------:R-:W-:Y:S05]  /*1270*/  @!P0 BRA `(.L_x_11506) ;  /* 0xfffffffc00848947 */ /* 0x000fea000383ffff */
.L_x_11503:
[----:B------:R-:W-:Y:S05]  /*1280*/  BSYNC B6 ;  /* 0x0000000000067941 */ /* 0x000fea0003800000 */
.L_x_11502:
        /* <DEDUP_REMOVED lines=22> */
.L_x_11508:
[----:B------:R-:W-:Y:S05]  /*13f0*/  BSYNC B6 ;  /* 0x0000000000067941 */ /* 0x000fea0003800000 */
.L_x_11507:
        /* <DEDUP_REMOVED lines=22> */
.L_x_11510:
[----:B------:R-:W-:Y:S05]  /*1560*/  BSYNC B6 ;  /* 0x0000000000067941 */ /* 0x000fea0003800000 */
.L_x_11509:
        /* <DEDUP_REMOVED lines=29> */
.L_x_11512:
[----:B------:R-:W-:Y:S05]  /*1740*/  BSYNC B6 ;  /* 0x0000000000067941 */ /* 0x000fea0003800000 */
.L_x_11511:
[----:B------:R-:W-:Y:S01]  /*1750*/  ISETP.NE.AND P6, PT, R53, RZ, PT ;  /* 0x000000ff3500720c */ /* 0x000fe20003fc5270 */
[----:B------:R-:W-:Y:S01]  /*1760*/  ULDC.64 UR4, c[0x0][0x228] ;  /* 0x00008a0000047ab9 */ /* 0x000fe20000000a00 */
[----:B------:R-:W-:Y:S02]  /*1770*/  IMAD.MOV.U32 R13, RZ, RZ, RZ ;  /* 0x000000ffff0d7224 */ /* 0x000fe400078e00ff */
[----:B------:R-:W-:Y:S02]  /*1780*/  IMAD R3, R55, UR4, RZ ;  /* 0x0000000437037c24 */ /* 0x000fe4000f8e02ff */
[----:B------:R-:W-:-:S04]  /*1790*/  IMAD.WIDE.U32 R22, R54, UR4, RZ ;  /* 0x0000000436167c25 */ /* 0x000fc8000f8e00ff */
[----:B------:R-:W-:Y:S02]  /*17a0*/  IMAD R3, R54, UR5, R3 ;  /* 0x0000000536037c24 */ /* 0x000fe4000f8e0203 */
[----:B------:R-:W-:Y:S01]  /*17b0*/  IMAD.MOV.U32 R20, RZ, RZ, RZ ;  /* 0x000000ffff147224 */ /* 0x000fe200078e00ff */
[----:B------:R-:W-:Y:S06]  /*17c0*/  @!P6 BRA `(.L_x_11513) ;  /* 0x0000000000ece947 */ /* 0x000fec0003800000 */
[----:B------:R-:W-:Y:S01]  /*17d0*/  BSSY B0, `(.L_x_11513) ;  /* 0x000003a000007945 */ /* 0x000fe20003800000 */
[----:B------:R-:W-:Y:S02]  /*17e0*/  IMAD.IADD R5, R23, 0x1, R3 ;  /* 0x0000000117057824 */ /* 0x000fe400078e0203 */
[----:B------:R-:W-:-:S07]  /*17f0*/  IMAD.MOV.U32 R21, RZ, RZ, R2 ;  /* 0x000000ffff157224 */ /* 0x000fce00078e0002 */
.L_x_11517:
[----:B------:R-:W-:-:S06]  /*1800*/  LEA R16, R21, R104, 0x3 ;  /* 0x0000006815107211 */ /* 0x000fcc00078e18ff */
[----:B------:R-:W2:Y:S01]  /*1810*/  LDL.64 R16, [R16+0x20] ;  /* 0x0000200010107983 */ /* 0x000ea20000100a00 */
[----:B------:R-:W-:Y:S01]  /*1820*/  BSSY B1, `(.L_x_11514) ;  /* 0x000001f000017945 */ /* 0x000fe20003800000 */
[----:B--2---:R-:W-:-:S04]  /*1830*/  LOP3.LUT R0, R5, R17, RZ, 0xfc, !PT ;  /* 0x0000001105007212 */ /* 0x004fc800078efcff */
[----:B------:R-:W-:-:S13]  /*1840*/  ISETP.NE.U32.AND P0, PT, R0, RZ, PT ;  /* 0x000000ff0000720c */ /* 0x000fda0003f05070 */
[----:B------:R-:W-:Y:S05]  /*1850*/  @!P0 BRA `(.L_x_11515) ;  /* 0x0000000000208947 */ /* 0x000fea0003800000 */
[----:B------:R-:W-:Y:S01]  /*1860*/  IMAD.MOV.U32 R10, RZ, RZ, R22 ;  /* 0x000000ffff0a7224 */ /* 0x000fe200078e0016 */
[----:B------:R-:W-:Y:S01]  /*1870*/  MOV R0, 0x18b0 ;  /* 0x000018b000007802 */ /* 0x000fe20000000f00 */
[----:B------:R-:W-:Y:S02]  /*1880*/  IMAD.MOV.U32 R4, RZ, RZ, R16 ;  /* 0x000000ffff047224 */ /* 0x000fe400078e0010 */
[----:B------:R-:W-:-:S07]  /*1890*/  IMAD.MOV.U32 R3, RZ, RZ, R17 ;  /* 0x000000ffff037224 */ /* 0x000fce00078e0011 */
[----:B------:R-:W-:Y:S05]  /*18a0*/  CALL.REL.NOINC `($__internal_28_$__cuda_sm20_div_s64) ;  /* 0x000000c400c07944 */ /* 0x000fea0003c00000 */
[----:B------:R-:W-:Y:S01]  /*18b0*/  IMAD.MOV.U32 R6, RZ, RZ, R3 ;  /* 0x000000ffff067224 */ /* 0x000fe200078e0003 */
[----:B------:R-:W-:Y:S01]  /*18c0*/  MOV R7, R4 ;  /* 0x0000000400077202 */ /* 0x000fe20000000f00 */
[----:B------:R-:W-:Y:S06]  /*18d0*/  BRA `(.L_x_11516) ;  /* 0x00000000004c7947 */ /* 0x000fec0003800000 */
.L_x_11515:
        /* <DEDUP_REMOVED lines=17> */
[----:B------:R-:W-:Y:S01]  /*19f0*/  @P1 VIADD R6, R6, 0x1 ;  /* 0x0000000106061836 */ /* 0x000fe20000000000 */
[----:B------:R-:W-:-:S07]  /*1a00*/  @!P2 LOP3.LUT R6, RZ, R16, RZ, 0x33, !PT ;  /* 0x00000010ff06a212 */ /* 0x000fce00078e33ff */
.L_x_11516:
[----:B------:R-:W-:Y:S05]  /*1a10*/  BSYNC B1 ;  /* 0x0000000000017941 */ /* 0x000fea0003800000 */
.L_x_11514:
[----:B------:R-:W-:-:S06]  /*1a20*/  IMAD R8, R21, 0x8, R104 ;  /* 0x0000000815087824 */ /* 0x000fcc00078e0268 */
[----:B------:R-:W2:Y:S01]  /*1a30*/  LDL.64 R8, [R8+0x60] ;  /* 0x0000600008087983 */ /* 0x000ea20000100a00 */
[----:B------:R-:W-:Y:S01]  /*1a40*/  IADD3 R11, P0, RZ, -R6, RZ ;  /* 0x80000006ff0b7210 */ /* 0x000fe20007f1e0ff */
[----:B------:R-:W-:Y:S02]  /*1a50*/  IMAD.MOV.U32 R4, RZ, RZ, R22 ;  /* 0x000000ffff047224 */ /* 0x000fe400078e0016 */
[----:B------:R-:W-:Y:S01]  /*1a60*/  VIADD R21, R21, 0xffffffff ;  /* 0xffffffff15157836 */ /* 0x000fe20000000000 */
[----:B------:R-:W-:Y:S01]  /*1a70*/  IADD3.X R3, RZ, ~R7, RZ, P0, !PT ;  /* 0x80000007ff037210 */ /* 0x000fe200007fe4ff */
[----:B------:R-:W-:-:S03]  /*1a80*/  IMAD.WIDE.U32 R4, R16, R11, R4 ;  /* 0x0000000b10047225 */ /* 0x000fc600078e0004 */
[----:B------:R-:W-:Y:S01]  /*1a90*/  ISETP.GT.AND P0, PT, R21, -0x1, PT ;  /* 0xffffffff1500780c */ /* 0x000fe20003f04270 */
[----:B------:R-:W-:Y:S02]  /*1aa0*/  IMAD R3, R3, R16, RZ ;  /* 0x0000001003037224 */ /* 0x000fe400078e02ff */
[----:B------:R-:W-:Y:S02]  /*1ab0*/  IMAD.MOV.U32 R10, RZ, RZ, R13 ;  /* 0x000000ffff0a7224 */ /* 0x000fe400078e000d */
[----:B------:R-:W-:Y:S01]  /*1ac0*/  IMAD R3, R17, R11, R3 ;  /* 0x0000000b11037224 */ /* 0x000fe200078e0203 */
[----:B------:R-:W-:Y:S01]  /*1ad0*/  MOV R11, R20 ;  /* 0x00000014000b7202 */ /* 0x000fe20000000f00 */
        /* <DEDUP_REMOVED lines=10> */
.L_x_11513:
[-C--:B------:R-:W-:Y:S01]  /*1b80*/  IADD3 R17, P0, R18, R13.reuse, RZ ;  /* 0x0000000d12117210 */ /* 0x080fe20007f1e0ff */
[----:B------:R-:W-:Y:S01]  /*1b90*/  BSSY B6, `(.L_x_11518) ;  /* 0x0000031000067945 */ /* 0x000fe20003800000 */
        /* <DEDUP_REMOVED lines=17> */
.L_x_11522:
        /* <DEDUP_REMOVED lines=25> */
.L_x_11521:
[----:B------:R-:W-:Y:S05]  /*1e40*/  BSYNC B7 ;  /* 0x0000000000077941 */ /* 0x000fea0003800000 */
.L_x_11520:
[----:B------:R-:W-:-:S05]  /*1e50*/  IADD3 R16, P0, R16, 0x8, RZ ;  /* 0x0000000810107810 */ /* 0x000fca0007f1e0ff */
[----:B------:R-:W-:Y:S01]  /*1e60*/  IMAD.X R17, RZ, RZ, R17, P0 ;  /* 0x000000ffff117224 */ /* 0x000fe200000e0611 */
[----:B------:R-:W-:-:S04]  /*1e70*/  ISETP.GE.U32.AND P0, PT, R16, R19, PT ;  /* 0x000000131000720c */ /* 0x000fc80003f06070 */
[----:B------:R-:W-:-:S13]  /*1e80*/  ISETP.GE.U32.AND.EX P0, PT, R17, R18, PT, P0 ;  /* 0x000000121100720c */ /* 0x000fda0003f06100 */
[----:B------:R-:W-:Y:S05]  /*1e90*/  @!P0 BRA `(.L_x_11522) ;  /* 0xfffffffc00848947 */ /* 0x000fea000383ffff */
.L_x_11519:
[----:B------:R-:W-:Y:S05]  /*1ea0*/  BSYNC B6 ;  /* 0x0000000000067941 */ /* 0x000fea0003800000 */
.L_x_11518:
        /* <DEDUP_REMOVED lines=22> */
.L_x_11524:
[----:B------:R-:W-:Y:S05]  /*2010*/  BSYNC B6 ;  /* 0x0000000000067941 */ /* 0x000fea0003800000 */
.L_x_11523:
        /* <DEDUP_REMOVED lines=22> */
.L_x_11526:
[----:B------:R-:W-:Y:S05]  /*2180*/  BSYNC B6 ;  /* 0x0000000000067941 */ /* 0x000fea0003800000 */
.L_x_11525:
        /* <DEDUP_REMOVED lines=29> */
.L_x_11528:
[----:B------:R-:W-:Y:S05]  /*2360*/  BSYNC B6 ;  /* 0x0000000000067941 */ /* 0x000fea0003800000 */
.L_x_11527:
        /* <DEDUP_REMOVED lines=9> */
[----:B------:R-:W-:Y:S01]  /*2400*/  IMAD.IADD R5, R5, 0x1, R3 ;  /* 0x0000000105057824 */ /* 0x000fe200078e0203 */
[----:B------:R-:W-:Y:S01]  /*2410*/  MOV R21, R4 ;  /* 0x0000000400157202 */ /* 0x000fe20000000f00 */
[----:B------:R-:W-:-:S07]  /*2420*/  IMAD.MOV.U32 R19, RZ, RZ, R2 ;  /* 0x000000ffff137224 */ /* 0x000fce00078e0002 */
.L_x_11533:
        /* <DEDUP_REMOVED lines=10> */
[----:B------:R-:W-:Y:S05]  /*24d0*/  CALL.REL.NOINC `($__internal_28_$__cuda_sm20_div_s64) ;  /* 0x000000b800b47944 */ /* 0x000fea0003c00000 */
[----:B------:R-:W-:Y:S02]  /*24e0*/  IMAD.MOV.U32 R6, RZ, RZ, R3 ;  /* 0x000000ffff067224 */ /* 0x000fe400078e0003 */
[----:B------:R-:W-:Y:S01]  /*24f0*/  IMAD.MOV.U32 R7, RZ, RZ, R4 ;  /* 0x000000ffff077224 */ /* 0x000fe200078e0004 */
[----:B------:R-:W-:Y:S06]  /*2500*/  BRA `(.L_x_11532) ;  /* 0x0000000000507947 */ /* 0x000fec0003800000 */
.L_x_11531:
        /* <DEDUP_REMOVED lines=18> */
[----:B------:R-:W-:-:S04]  /*2630*/  @!P2 LOP3.LUT R4, RZ, R16, RZ, 0x33, !PT ;  /* 0x00000010ff04a212 */ /* 0x000fc800078e33ff */
[----:B------:R-:W-:-:S07]  /*2640*/  MOV R6, R4 ;  /* 0x0000000400067202 */ /* 0x000fce0000000f00 */
.L_x_11532:
[----:B------:R-:W-:Y:S05]  /*2650*/  BSYNC B1 ;  /* 0x0000000000017941 */ /* 0x000fea0003800000 */
.L_x_11530:
[----:B------:R-:W2:Y:S01]  /*2660*/  LDL.64 R8, [R20+0x60] ;  /* 0x0000600014087983 */ /* 0x000ea20000100a00 */
[----:B------:R-:W-:Y:S01]  /*2670*/  IADD3 R11, P0, RZ, -R6, RZ ;  /* 0x80000006ff0b7210 */ /* 0x000fe20007f1e0ff */
[----:B------:R-:W-:Y:S01]  /*2680*/  IMAD.MOV.U32 R4, RZ, RZ, R21 ;  /* 0x000000ffff047224 */ /* 0x000fe200078e0015 */
[----:B------:R-:W-:Y:S01]  /*2690*/  IADD3 R19, R19, -0x1, RZ ;  /* 0xffffffff13137810 */ /* 0x000fe20007ffe0ff */
[----:B------:R-:W-:Y:S02]  /*26a0*/  IMAD.MOV.U32 R10, RZ, RZ, R13 ;  /* 0x000000ffff0a7224 */ /* 0x000fe400078e000d */
[----:B------:R-:W-:Y:S01]  /*26b0*/  IMAD.X R3, RZ, RZ, ~R7, P0 ;  /* 0x000000ffff037224 */ /* 0x000fe200000e0e07 */
[----:B------:R-:W-:Y:S01]  /*26c0*/  ISETP.GT.AND P0, PT, R19, -0x1, PT ;  /* 0xffffffff1300780c */ /* 0x000fe20003f04270 */
[----:B------:R-:W-:-:S04]  /*26d0*/  IMAD.WIDE.U32 R4, R16, R11, R4 ;  /* 0x0000000b10047225 */ /* 0x000fc800078e0004 */
        /* <DEDUP_REMOVED lines=8> */
[----:B------:R-:W-:Y:S01]  /*2760*/  IMAD R3, R9, R4, R3 ;  /* 0x0000000409037224 */ /* 0x000fe200078e0203 */
[----:B------:R-:W-:-:S03]  /*2770*/  MOV R13, R10 ;  /* 0x0000000a000d7202 */ /* 0x000fc60000000f00 */
[----:B------:R-:W-:Y:S01]  /*2780*/  IMAD.IADD R18, R11, 0x1, R3 ;  /* 0x000000010b127824 */ /* 0x000fe200078e0203 */
[----:B------:R-:W-:Y:S06]  /*2790*/  @P0 BRA `(.L_x_11533) ;  /* 0xfffffffc00240947 */ /* 0x000fec000383ffff */
[----:B------:R-:W-:Y:S05]  /*27a0*/  BSYNC B0 ;  /* 0x0000000000007941 */ /* 0x000fea0003800000 */
.L_x_11529:
        /* <DEDUP_REMOVED lines=19> */
.L_x_11538:
        /* <DEDUP_REMOVED lines=25> */
.L_x_11537:
[----:B------:R-:W-:Y:S05]  /*2a70*/  BSYNC B7 ;  /* 0x0000000000077941 */ /* 0x000fea0003800000 */
.L_x_11536:
[----:B------:R-:W-:-:S04]  /*2a80*/  IADD3 R16, P0, R16, 0x8, RZ ;  /* 0x0000000810107810 */ /* 0x000fc80007f1e0ff */
[----:B------:R-:W-:Y:S02]  /*2a90*/  IADD3.X R17, RZ, R17, RZ, P0, !PT ;  /* 0x00000011ff117210 */ /* 0x000fe400007fe4ff */
[----:B------:R-:W-:-:S04]  /*2aa0*/  ISETP.GE.U32.AND P0, PT, R16, R19, PT ;  /* 0x000000131000720c */ /* 0x000fc80003f06070 */
[----:B------:R-:W-:-:S13]  /*2ab0*/  ISETP.GE.U32.AND.EX P0, PT, R17, R18, PT, P0 ;  /* 0x000000121100720c */ /* 0x000fda0003f06100 */
[----:B------:R-:W-:Y:S05]  /*2ac0*/  @!P0 BRA `(.L_x_11538) ;  /* 0xfffffffc00848947 */ /* 0x000fea000383ffff */
.L_x_11535:
[----:B------:R-:W-:Y:S05]  /*2ad0*/  BSYNC B6 ;  /* 0x0000000000067941 */ /* 0x000fea0003800000 */
.L_x_11534:
        /* <DEDUP_REMOVED lines=22> */
.L_x_11540:
[----:B------:R-:W-:Y:S05]  /*2c40*/  BSYNC B6 ;  /* 0x0000000000067941 */ /* 0x000fea0003800000 */
.L_x_11539:
        /* <DEDUP_REMOVED lines=22> */
.L_x_11542:
[----:B------:R-:W-:Y:S05]  /*2db0*/  BSYNC B6 ;  /* 0x0000000000067941 */ /* 0x000fea0003800000 */
.L_x_11541:
        /* <DEDUP_REMOVED lines=29> */
.L_x_11544:
[----:B------:R-:W-:Y:S05]  /*2f90*/  BSYNC B6 ;  /* 0x0000000000067941 */ /* 0x000fea0003800000 */
.L_x_11543:
[----:B------:R-:W-:Y:S01]  /*2fa0*/  ISETP.NE.AND P6, PT, R53, RZ, PT ;  /* 0x000000ff3500720c */ /* 0x000fe20003fc5270 */
[----:B------:R-:W-:Y:S01]  /*2fb0*/  ULDC.64 UR4, c[0x0][0x228] ;  /* 0x00008a0000047ab9 */ /* 0x000fe20000000a00 */
[----:B------:R-:W-:Y:S01]  /*2fc0*/  HFMA2.MMA R18, -RZ, RZ, 0, 0 ;  /* 0x00000000ff127435 */ /* 0x000fe200000001ff */
[----:B------:R-:W-:Y:S02]  /*2fd0*/  IMAD R3, R59, UR4, RZ ;  /* 0x000000043b037c24 */ /* 0x000fe4000f8e02ff */
[----:B------:R-:W-:-:S04]  /*2fe0*/  IMAD.WIDE.U32 R4, R58, UR4, RZ ;  /* 0x000000043a047c25 */ /* 0x000fc8000f8e00ff */
[----:B------:R-:W-:Y:S02]  /*2ff0*/  IMAD R3, R58, UR5, R3 ;  /* 0x000000053a037c24 */ /* 0x000fe4000f8e0203 */
[----:B------:R-:W-:Y:S02]  /*3000*/  IMAD.MOV.U32 R13, RZ, RZ, RZ ;  /* 0x000000ffff0d7224 */ /* 0x000fe400078e00ff */
[----:B------:R-:W-:Y:S05]  /*3010*/  @!P6 BRA `(.L_x_11545) ;  /* 0x0000000000f0e947 */ /* 0x000fea0003800000 */
[----:B------:R-:W-:Y:S01]  /*3020*/  BSSY B0, `(.L_x_11545) ;  /* 0x000003b000007945 */ /* 0x000fe20003800000 */
[----:B------:R-:W-:Y:S02]  /*3030*/  IMAD.IADD R5, R5, 0x1, R3 ;  /* 0x0000000105057824 */ /* 0x000fe400078e0203 */
[----:B------:R-:W-:Y:S02]  /*3040*/  IMAD.MOV.U32 R21, RZ, RZ, R4 ;  /* 0x000000ffff157224 */ /* 0x000fe400078e0004 */
[----:B------:R-:W-:-:S07]  /*3050*/  IMAD.MOV.U32 R19, RZ, RZ, R2 ;  /* 0x000000ffff137224 */ /* 0x000fce00078e0002 */
.L_x_11549:
[----:B------:R-:W-:-:S05]  /*3060*/  IMAD R20, R19, 0x8, R104 ;  /* 0x0000000813147824 */ /* 0x000fca00078e0268 */
        /* <DEDUP_REMOVED lines=13> */
.L_x_11547:
        /* <DEDUP_REMOVED lines=18> */
[----:B------:R-:W-:-:S05]  /*3260*/  @!P2 LOP3.LUT R4, RZ, R16, RZ, 0x33, !PT ;  /* 0x00000010ff04a212 */ /* 0x000fca00078e33ff */
[----:B------:R-:W-:-:S07]  /*3270*/  IMAD.MOV.U32 R6, RZ, RZ, R4 ;  /* 0x000000ffff067224 */ /* 0x000fce00078e0004 */
.L_x_11548:
[----:B------:R-:W-:Y:S05]  /*3280*/  BSYNC B1 ;  /* 0x0000000000017941 */ /* 0x000fea0003800000 */
.L_x_11546:
[----:B------:R-:W2:Y:S01]  /*3290*/  LDL.64 R8, [R20+0x60] ;  /* 0x0000600014087983 */ /* 0x000ea20000100a00 */
[-C--:B------:R-:W-:Y:S01]  /*32a0*/  IADD3 R11, P0, RZ, -R6.reuse, RZ ;  /* 0x80000006ff0b7210 */ /* 0x080fe20007f1e0ff */
        /* <DEDUP_REMOVED lines=19> */
.L_x_11545:
        /* <DEDUP_REMOVED lines=19> */
.L_x_11554:
        /* <DEDUP_REMOVED lines=25> */
.L_x_11553:
[----:B------:R-:W-:Y:S05]  /*36a0*/  BSYNC B7 ;  /* 0x0000000000077941 */ /* 0x000fea0003800000 */
.L_x_11552:
[----:B------:R-:W-:-:S05]  /*36b0*/  IADD3 R16, P0, R16, 0x8, RZ ;  /* 0x0000000810107810 */ /* 0x000fca0007f1e0ff */
[----:B------:R-:W-:Y:S01]  /*36c0*/  IMAD.X R17, RZ, RZ, R17, P0 ;  /* 0x000000ffff117224 */ /* 0x000fe200000e0611 */
[----:B------:R-:W-:-:S04]  /*36d0*/  ISETP.GE.U32.AND P0, PT, R16, R19, PT ;  /* 0x000000131000720c */ /* 0x000fc80003f06070 */
[----:B------:R-:W-:-:S13]  /*36e0*/  ISETP.GE.U32.AND.EX P0, PT, R17, R18, PT, P0 ;  /* 0x000000121100720c */ /* 0x000fda0003f06100 */
[----:B------:R-:W-:Y:S05]  /*36f0*/  @!P0 BRA `(.L_x_11554) ;  /* 0xfffffffc00848947 */ /* 0x000fea000383ffff */
.L_x_11551:
[----:B------:R-:W-:Y:S05]  /*3700*/  BSYNC B6 ;  /* 0x0000000000067941 */ /* 0x000fea0003800000 */
.L_x_11550:
        /* <DEDUP_REMOVED lines=22> */
.L_x_11556:
[----:B------:R-:W-:Y:S05]  /*3870*/  BSYNC B6 ;  /* 0x0000000000067941 */ /* 0x000fea0003800000 */
.L_x_11555:
        /* <DEDUP_REMOVED lines=22> */
.L_x_11558:
[----:B------:R-:W-:Y:S05]  /*39e0*/  BSYNC B6 ;  /* 0x0000000000067941 */ /* 0x000fea0003800000 */
.L_x_11557:
        /* <DEDUP_REMOVED lines=29> */
.L_x_11560:
[----:B------:R-:W-:Y:S05]  /*3bc0*/  BSYNC B6 ;  /* 0x0000000000067941 */ /* 0x000fea0003800000 */
.L_x_11559:
        /* <DEDUP_REMOVED lines=12> */
.L_x_11565:
        /* <DEDUP_REMOVED lines=11> */
[----:B------:R-:W-:Y:S01]  /*3d40*/  MOV R6, R3 ;  /* 0x0000000300067202 */ /* 0x000fe20000000f00 */
[----:B------:R-:W-:Y:S01]  /*3d50*/  IMAD.MOV.U32 R7, RZ, RZ, R4 ;  /* 0x000000ffff077224 */ /* 0x000fe200078e0004 */
[----:B------:R-:W-:Y:S06]  /*3d60*/  BRA `(.L_x_11564) ;  /* 0x0000000000507947 */ /* 0x000fec0003800000 */
.L_x_11563:
        /* <DEDUP_REMOVED lines=20> */
.L_x_11564:
[----:B------:R-:W-:Y:S05]  /*3eb0*/  BSYNC B1 ;  /* 0x0000000000017941 */ /* 0x000fea0003800000 */
.L_x_11562:
        /* <DEDUP_REMOVED lines=17> */
[----:B------:R-:W-:-:S03]  /*3fd0*/  IMAD.MOV.U32 R13, RZ, RZ, R10 ;  /* 0x000000ffff0d7224 */ /* 0x000fc600078e000a */
[----:B------:R-:W-:Y:S01]  /*3fe0*/  IADD3 R18, R11, R3, RZ ;  /* 0x000000030b127210 */ /* 0x000fe20007ffe0ff */
[----:B------:R-:W-:Y:S06]  /*3ff0*/  @P0 BRA `(.L_x_11565) ;  /* 0xfffffffc00240947 */ /* 0x000fec000383ffff */
[----:B------:R-:W-:Y:S05]  /*4000*/  BSYNC B0 ;  /* 0x0000000000007941 */ /* 0x000fea0003800000 */
.L_x_11561:
        /* <DEDUP_REMOVED lines=19> */
.L_x_11570:
        /* <DEDUP_REMOVED lines=25> */
.L_x_11569:
[----:B------:R-:W-:Y:S05]  /*42d0*/  BSYNC B7 ;  /* 0x0000000000077941 */ /* 0x000fea0003800000 */
.L_x_11568:
[----:B------:R-:W-:-:S05]  /*42e0*/  IADD3 R16, P0, R16, 0x8, RZ ;  /* 0x0000000810107810 */ /* 0x000fca0007f1e0ff */
[----:B------:R-:W-:Y:S01]  /*42f0*/  IMAD.X R17, RZ, RZ, R17, P0 ;  /* 0x000000ffff117224 */ /* 0x000fe200000e0611 */
[----:B------:R-:W-:-:S04]  /*4300*/  ISETP.GE.U32.AND P0, PT, R16, R19, PT ;  /* 0x000000131000720c */ /* 0x000fc80003f06070 */
[----:B------:R-:W-:-:S13]  /*4310*/  ISETP.GE.U32.AND.EX P0, PT, R17, R18, PT, P0 ;  /* 0x000000121100720c */ /* 0x000fda0003f06100 */
[----:B------:R-:W-:Y:S05]  /*4320*/  @!P0 BRA `(.L_x_11570) ;  /* 0xfffffffc00848947 */ /* 0x000fea000383ffff */
.L_x_11567:
[----:B------:R-:W-:Y:S05]  /*4330*/  BSYNC B6 ;  /* 0x0000000000067941 */ /* 0x000fea0003800000 */
.L_x_11566:
        /* <DEDUP_REMOVED lines=22> */
.L_x_11572:
[----:B------:R-:W-:Y:S05]  /*44a0*/  BSYNC B6 ;  /* 0x0000000000067941 */ /* 0x000fea0003800000 */
.L_x_11571:
        /* <DEDUP_REMOVED lines=22> */
.L_x_11574:
[----:B------:R-:W-:Y:S05]  /*4610*/  BSYNC B6 ;  /* 0x0000000000067941 */ /* 0x000fea0003800000 */
.L_x_11573:
        /* <DEDUP_REMOVED lines=29> */
.L_x_11576:
[----:B------:R-:W-:Y:S05]  /*47f0*/  BSYNC B6 ;  /* 0x0000000000067941 */ /* 0x000fea0003800000 */
.L_x_11575:
        /* <DEDUP_REMOVED lines=9> */
[----:B------:R-:W-:Y:S01]  /*4890*/  IADD3 R5, R5, R3, RZ ;  /* 0x0000000305057210 */ /* 0x000fe20007ffe0ff */
[----:B------:R-:W-:Y:S02]  /*48a0*/  IMAD.MOV.U32 R20, RZ, RZ, R4 ;  /* 0x000000ffff147224 */ /* 0x000fe400078e0004 */
[----:B------:R-:W-:-:S07]  /*48b0*/  IMAD.MOV.U32 R19, RZ, RZ, R2 ;  /* 0x000000ffff137224 */ /* 0x000fce00078e0002 */
.L_x_11581:
        /* <DEDUP_REMOVED lines=14> */
.L_x_11579:
        /* <DEDUP_REMOVED lines=17> */
[----:B------:R-:W-:Y:S02]  /*4ab0*/  @P1 IADD3 R6, R6, 0x1, RZ ;  /* 0x0000000106061810 */ /* 0x000fe40007ffe0ff */
[----:B------:R-:W-:-:S07]  /*4ac0*/  @!P2 LOP3.LUT R6, RZ, R16, RZ, 0x33, !PT ;  /* 0x00000010ff06a212 */ /* 0x000fce00078e33ff */
.L_x_11580:
[----:B------:R-:W-:Y:S05]  /*4ad0*/  BSYNC B1 ;  /* 0x0000000000017941 */ /* 0x000fea0003800000 */
.L_x_11578:
        /* <DEDUP_REMOVED lines=16> */
[----:B------:R-:W-:Y:S01]  /*4be0*/  IMAD.MOV.U32 R13, RZ, RZ, R10 ;  /* 0x000000ffff0d7224 */ /* 0x000fe200078e000a */
[----:B------:R-:W-:Y:S01]  /*4bf0*/  IADD3 R21, R11, R3, RZ ;  /* 0x000000030b157210 */ /* 0x000fe20007ffe0ff */
[----:B------:R-:W-:Y:S06]  /*4c00*/  @P0 BRA `(.L_x_11581) ;  /* 0xfffffffc002c0947 */ /* 0x000fec000383ffff */
[----:B------:R-:W-:Y:S05]  /*4c10*/  BSYNC B0 ;  /* 0x0000000000007941 */ /* 0x000fea0003800000 */
.L_x_11577:
        /* <DEDUP_REMOVED lines=19> */
.L_x_11586:
        /* <DEDUP_REMOVED lines=25> */
.L_x_11585:
[----:B------:R-:W-:Y:S05]  /*4ee0*/  BSYNC B7 ;  /* 0x0000000000077941 */ /* 0x000fea0003800000 */
.L_x_11584:
[----:B------:R-:W-:-:S05]  /*4ef0*/  IADD3 R16, P0, R16, 0x8, RZ ;  /* 0x0000000810107810 */ /* 0x000fca0007f1e0ff */
[----:B------:R-:W-:Y:S01]  /*4f00*/  IMAD.X R17, RZ, RZ, R17, P0 ;  /* 0x000000ffff117224 */ /* 0x000fe200000e0611 */
[----:B------:R-:W-:-:S04]  /*4f10*/  ISETP.GE.U32.AND P0, PT, R16, R19, PT ;  /* 0x000000131000720c */ /* 0x000fc80003f06070 */
[----:B------:R-:W-:-:S13]  /*4f20*/  ISETP.GE.U32.AND.EX P0, PT, R17, R18, PT, P0 ;  /* 0x000000121100720c */ /* 0x000fda0003f06100 */
[----:B------:R-:W-:Y:S05]  /*4f30*/  @!P0 BRA `(.L_x_11586) ;  /* 0xfffffffc00848947 */ /* 0x000fea000383ffff */
.L_x_11583:
[----:B------:R-:W-:Y:S05]  /*4f40*/  BSYNC B6 ;  /* 0x0000000000067941 */ /* 0x000fea0003800000 */
.L_x_11582:
        /* <DEDUP_REMOVED lines=22> */
.L_x_11588:
[----:B------:R-:W-:Y:S05]  /*50b0*/  BSYNC B6 ;  /* 0x0000000000067941 */ /* 0x000fea0003800000 */
.L_x_11587:
        /* <DEDUP_REMOVED lines=22> */
.L_x_11590:
[----:B------:R-:W-:Y:S05]  /*5220*/  BSYNC B6 ;  /* 0x0000000000067941 */ /* 0x000fea0003800000 */
.L_x_11589:
        /* <DEDUP_REMOVED lines=29> */
.L_x_11592:
[----:B------:R-:W-:Y:S05]  /*5400*/  BSYNC B6 ;  /* 0x0000000000067941 */ /* 0x000fea0003800000 */
.L_x_11591:
        /* <DEDUP_REMOVED lines=10> */
[----:B------:R-:W-:-:S07]  /*54b0*/  IMAD.MOV.U32 R19, RZ, RZ, R2 ;  /* 0x000000ffff137224 */ /* 0x000fce00078e0002 */
.L_x_11597:
        /* <DEDUP_REMOVED lines=14> */
.L_x_11595:
        /* <DEDUP_REMOVED lines=9> */
[----:B------:R-:W-:Y:S01]  /*5630*/  IMAD.HI.U32 R6, R7, R18, RZ ;  /* 0x0000001207067227 */ /* 0x000fe200078e00ff */
[----:B------:R-:W-:-:S03]  /*5640*/  MOV R7, RZ ;  /* 0x000000ff00077202 */ /* 0x000fc60000000f00 */
        /* <DEDUP_REMOVED lines=8> */
.L_x_11596:
[----:B------:R-:W-:Y:S05]  /*56d0*/  BSYNC B1 ;  /* 0x0000000000017941 */ /* 0x000fea0003800000 */
.L_x_11594:
[----:B------:R0:W2:Y:S01]  /*56e0*/  LDL.64 R8, [R20+0x60] ;  /* 0x0000600014087983 */ /* 0x0000a20000100a00 */
[----:B------:R-:W-:Y:S01]  /*56f0*/  IADD3 R11, P0, RZ, -R6, RZ ;  /* 0x80000006ff0b7210 */ /* 0x000fe20007f1e0ff */
[----:B------:R-:W-:Y:S02]  /*5700*/  IMAD.MOV.U32 R4, RZ, RZ, R18 ;  /* 0x000000ffff047224 */ /* 0x000fe400078e0012 */
[----:B------:R-:W-:Y:S02]  /*5710*/  VIADD R19, R19, 0xffffffff ;  /* 0xffffffff13137836 */ /* 0x000fe40000000000 */
[----:B------:R-:W-:Y:S02]  /*5720*/  IMAD.X R3, RZ, RZ, ~R7, P0 ;  /* 0x000000ffff037224 */ /* 0x000fe400000e0e07 */
[----:B------:R-:W-:Y:S01]  /*5730*/  IMAD.WIDE.U32 R4, R16, R11, R4 ;  /* 0x0000000b10047225 */ /* 0x000fe200078e0004 */
[----:B------:R-:W-:Y:S02]  /*5740*/  ISETP.GT.AND P0, PT, R19, -0x1, PT ;  /* 0xffffffff1300780c */ /* 0x000fe40003f04270 */
[----:B0-----:R-:W-:Y:S01]  /*5750*/  MOV R20, R13 ;  /* 0x0000000d00147202 */ /* 0x001fe20000000f00 */
[----:B------:R-:W-:-:S02]  /*5760*/  IMAD R3, R3, R16, RZ ;  /* 0x0000001003037224 */ /* 0x000fc400078e02ff */
[----:B------:R-:W-:Y:S02]  /*5770*/  IMAD.MOV.U32 R18, RZ, RZ, R6 ;  /* 0x000000ffff127224 */ /* 0x000fe400078e0006 */
        /* <DEDUP_REMOVED lines=10> */
.L_x_11593:
        /* <DEDUP_REMOVED lines=19> */
.L_x_11602:
        /* <DEDUP_REMOVED lines=25> */
.L_x_11601:
[----:B------:R-:W-:Y:S05]  /*5ae0*/  BSYNC B7 ;  /* 0x0000000000077941 */ /* 0x000fea0003800000 */
.L_x_11600:
[----:B------:R-:W-:-:S05]  /*5af0*/  IADD3 R16, P0, R16, 0x8, RZ ;  /* 0x0000000810107810 */ /* 0x000fca0007f1e0ff */
[----:B------:R-:W-:Y:S01]  /*5b00*/  IMAD.X R17, RZ, RZ, R17, P0 ;  /* 0x000000ffff117224 */ /* 0x000fe200000e0611 */
[----:B------:R-:W-:-:S04]  /*5b10*/  ISETP.GE.U32.AND P0, PT, R16, R19, PT ;  /* 0x000000131000720c */ /* 0x000fc80003f06070 */
[----:B------:R-:W-:-:S13]  /*5b20*/  ISETP.GE.U32.AND.EX P0, PT, R17, R18, PT, P0 ;  /* 0x000000121100720c */ /* 0x000fda0003f06100 */
[----:B------:R-:W-:Y:S05]  /*5b30*/  @!P0 BRA `(.L_x_11602) ;  /* 0xfffffffc00848947 */ /* 0x000fea000383ffff */
.L_x_11599:
[----:B------:R-:W-:Y:S05]  /*5b40*/  BSYNC B6 ;  /* 0x0000000000067941 */ /* 0x000fea0003800000 */
.L_x_11598:
        /* <DEDUP_REMOVED lines=22> */
.L_x_11604:
[----:B------:R-:W-:Y:S05]  /*5cb0*/  BSYNC B6 ;  /* 0x0000000000067941 */ /* 0x000fea0003800000 */
.L_x_11603:
        /* <DEDUP_REMOVED lines=22> */
.L_x_11606:
[----:B------:R-:W-:Y:S05]  /*5e20*/  BSYNC B6 ;  /* 0x0000000000067941 */ /* 0x000fea0003800000 */
.L_x_11605:
        /* <DEDUP_REMOVED lines=29> */
.L_x_11608:
[----:B------:R-:W-:Y:S05]  /*6000*/  BSYNC B6 ;  /* 0x0000000000067941 */ /* 0x000fea0003800000 */
.L_x_11607:
        /* <DEDUP_REMOVED lines=10> */
[----:B------:R-:W-:-:S07]  /*60b0*/  MOV R20, R4 ;  /* 0x0000000400147202 */ /* 0x000fce0000000f00 */
.L_x_11613:
        /* <DEDUP_REMOVED lines=15> */
.L_x_11611:
        /* <DEDUP_REMOVED lines=19> */
.L_x_11612:
[----:B------:R-:W-:Y:S05]  /*62e0*/  BSYNC B1 ;  /* 0x0000000000017941 */ /* 0x000fea0003800000 */
.L_x_11610:
[----:B------:R0:W2:Y:S01]  /*62f0*/  LDL.64 R6, [R18+0x60] ;  /* 0x0000600012067983 */ /* 0x0000a20000100a00 */
[----:B------:R-:W-:Y:S01]  /*6300*/  IADD3 R11, P0, RZ, -R4, RZ ;  /* 0x80000004ff0b7210 */ /* 0x000fe20007f1e0ff */
[----:B------:R-:W-:Y:S01]  /*6310*/  IMAD.MOV.U32 R9, RZ, RZ, R21 ;  /* 0x000000ffff097224 */ /* 0x000fe200078e0015 */
[----:B------:R-:W-:Y:S01]  /*6320*/  MOV R8, R20 ;  /* 0x0000001400087202 */ /* 0x000fe20000000f00 */
[----:B------:R-:W-:Y:S02]  /*6330*/  VIADD R2, R2, 0xffffffff ;  /* 0xffffffff02027836 */ /* 0x000fe40000000000 */
[----:B------:R-:W-:Y:S02]  /*6340*/  IMAD.X R3, RZ, RZ, ~R5, P0 ;  /* 0x000000ffff037224 */ /* 0x000fe400000e0e05 */
[----:B------:R-:W-:Y:S01]  /*6350*/  IMAD.WIDE.U32 R8, R16, R11, R8 ;  /* 0x0000000b10087225 */ /* 0x000fe200078e0008 */
[----:B------:R-:W-:Y:S02]  /*6360*/  ISETP.GT.AND P0, PT, R2, -0x1, PT ;  /* 0xffffffff0200780c */ /* 0x000fe40003f04270 */
[----:B0-----:R-:W-:Y:S01]  /*6370*/  MOV R18, R13 ;  /* 0x0000000d00127202 */ /* 0x001fe20000000f00 */
[----:B------:R-:W-:-:S02]  /*6380*/  IMAD R3, R3, R16, RZ ;  /* 0x0000001003037224 */ /* 0x000fc400078e02ff */
[----:B------:R-:W-:Y:S02]  /*6390*/  IMAD.MOV.U32 R20, RZ, RZ, R4 ;  /* 0x000000ffff147224 */ /* 0x000fe400078e0004 */
        /* <DEDUP_REMOVED lines=10> */
.L_x_11609:
[-C--:B------:R-:W-:Y:S01]  /*6440*/  IADD3 R2, P0, R34, R13.reuse, RZ ;  /* 0x0000000d22027210 */ /* 0x080fe20007f1e0ff */
[----:B------:R-:W-:Y:S01]  /*6450*/  ULDC.64 UR4, c[0x0][0x2b8] ;  /* 0x0000ae0000047ab9 */ /* 0x000fe20000000a00 */
[----:B------:R-:W-:Y:S01]  /*6460*/  IADD3 R13, P1, R50, R13, RZ ;  /* 0x0000000d320d7210 */ /* 0x000fe20007f3e0ff */
[----:B------:R-:W-:Y:S01]  /*6470*/  BSSY B6, `(.L_x_11614) ;  /* 0x000002f000067945 */ /* 0x000fe20003800000 */
        /* <DEDUP_REMOVED lines=13> */
[----:B------:R-:W-:-:S04]  /*6550*/  IADD3 R16, P0, R16, 0x8, RZ ;  /* 0x0000000810107810 */ /* 0x000fc80007f1e0ff */
[----:B------:R-:W-:-:S09]  /*6560*/  IADD3.X R17, RZ, R2, RZ, P0, !PT ;  /* 0x00000002ff117210 */ /* 0x000fd200007fe4ff */
.L_x_11618:
        /* <DEDUP_REMOVED lines=25> */
.L_x_11617:
[----:B------:R-:W-:Y:S05]  /*6700*/  BSYNC B7 ;  /* 0x0000000000077941 */ /* 0x000fea0003800000 */
.L_x_11616:
[----:B------:R-:W-:-:S05]  /*6710*/  IADD3 R16, P0, R16, 0x8, RZ ;  /* 0x0000000810107810 */ /* 0x000fca0007f1e0ff */
[----:B------:R-:W-:Y:S01]  /*6720*/  IMAD.X R17, RZ, RZ, R17, P0 ;  /* 0x000000ffff117224 */ /* 0x000fe200000e0611 */
[----:B------:R-:W-:-:S04]  /*6730*/  ISETP.GE.U32.AND P0, PT, R16, R23, PT ;  /* 0x000000171000720c */ /* 0x000fc80003f06070 */
[----:B------:R-:W-:-:S13]  /*6740*/  ISETP.GE.U32.AND.EX P0, PT, R17, R18, PT, P0 ;  /* 0x000000121100720c */ /* 0x000fda0003f06100 */
[----:B------:R-:W-:Y:S05]  /*6750*/  @!P0 BRA `(.L_x_11618) ;  /* 0xfffffffc00848947 */ /* 0x000fea000383ffff */
.L_x_11615:
[----:B------:R-:W-:Y:S05]  /*6760*/  BSYNC B6 ;  /* 0x0000000000067941 */ /* 0x000fea0003800000 */
.L_x_11614:
        /* <DEDUP_REMOVED lines=11> */
.L_x_11490:
        /* <DEDUP_REMOVED lines=22> */
[----:B------:R-:W-:Y:S01]  /*6980*/  CS2R R110, SRZ ;  /* 0x00000000006e7805 */ /* 0x000fe2000001ff00 */
[----:B------:R-:W1:Y:S08]  /*6990*/  LDC.64 R104, c[0x0][0x298] ;  /* 0x0000a600ff687b82 */ /* 0x000e700000000a00 */
[----:B------:R-:W2:Y:S01]  /*69a0*/  LDC.64 R106, c[0x0][0x2a0] ;  /* 0x0000a800ff6a7b82 */ /* 0x000ea20000000a00 */
[----:B0-----:R-:W-:-:S07]  /*69b0*/  ISETP.GE.AND P0, PT, R2, R70, PT ;  /* 0x000000460200720c */ /* 0x001fce0003f06270 */
[----:B------:R-:W0:Y:S06]  /*69c0*/  LDC.64 R108, c[0x0][0x2a8] ;  /* 0x0000aa00ff6c7b82 */ /* 0x000e2c0000000a00 */
[----:B------:R-:W-:Y:S01]  /*69d0*/  @!P0 IADD3 R0, R71, R2, RZ ;  /* 0x0000000247008210 */ /* 0x000fe20007ffe0ff */
[----:B------:R-:W-:Y:S01]  /*69e0*/  @!P0 VIADD R2, R2, 0x80 ;  /* 0x0000008002028836 */ /* 0x000fe20000000000 */
[----:B------:R-:W3:Y:S04]  /*69f0*/  LDC.64 R112, c[0x0][0x2b0] ;  /* 0x0000ac00ff707b82 */ /* 0x000ee80000000a00 */
[----:B------:R-:W-:-:S04]  /*6a00*/  ISETP.GE.AND P1, PT, R2, R70, PT ;  /* 0x000000460200720c */ /* 0x000fc80003f26270 */
[----:B------:R-:W4:Y:S08]  /*6a10*/  LDC.64 R114, c[0x0][0x2b8] ;  /* 0x0000ae00ff727b82 */ /* 0x000f300000000a00 */
[----:B------:R-:W4:Y:S01]  /*6a20*/  LDC.64 R116, c[0x0][0x2c0] ;  /* 0x0000b000ff747b82 */ /* 0x000f220000000a00 */
[----:B------:R-:W-:Y:S02]  /*6a30*/  @!P1 IMAD.IADD R3, R71, 0x1, R2 ;  /* 0x0000000147039824 */ /* 0x000fe400078e0202 */
[----:B------:R-:W-:-:S05]  /*6a40*/  @!P1 VIADD R2, R2, 0x80 ;  /* 0x0000008002029836 */ /* 0x000fca0000000000 */
[C---:B------:R-:W-:Y:S01]  /*6a50*/  ISETP.GE.AND P2, PT, R2.reuse, R70, PT ;  /* 0x000000460200720c */ /* 0x040fe20003f46270 */
[----:B------:R-:W1:Y:S08]  /*6a60*/  @!P1 LDC.64 R4, c[0x0][0x2d0] ;  /* 0x0000b400ff049b82 */ /* 0x000e700000000a00 */
[----:B------:R-:W2:Y:S04]  /*6a70*/  @!P1 LDC.64 R6, c[0x0][0x2d8] ;  /* 0x0000b600ff069b82 */ /* 0x000ea80000000a00 */
[----:B------:R-:W-:Y:S01]  /*6a80*/  @!P2 IADD3 R37, R71, R2, RZ ;  /* 0x000000024725a210 */ /* 0x000fe20007ffe0ff */
[----:B------:R-:W-:-:S03]  /*6a90*/  @!P2 VIADD R2, R2, 0x80 ;  /* 0x000000800202a836 */ /* 0x000fc60000000000 */
[----:B------:R-:W0:Y:S02]  /*6aa0*/  @!P1 LDC.64 R8, c[0x0][0x2e0] ;  /* 0x0000b800ff089b82 */ /* 0x000e240000000a00 */
[----:B------:R-:W-:-:S06]  /*6ab0*/  ISETP.GE.AND P3, PT, R2, R70, PT ;  /* 0x000000460200720c */ /* 0x000fcc0003f66270 */
[----:B------:R-:W3:Y:S01]  /*6ac0*/  @!P1 LDC.64 R10, c[0x0][0x2e8] ;  /* 0x0000ba00ff0a9b82 */ /* 0x000ee20000000a00 */
[----:B-1----:R-:W-:-:S05]  /*6ad0*/  @!P1 IMAD.WIDE.U32 R4, R3, 0x8, R4 ;  /* 0x0000000803049825 */ /* 0x002fca00078e0004 */
[----:B------:R1:W5:Y:S02]  /*6ae0*/  @!P1 LDG.E.64 R74, desc[UR36][R4.64] ;  /* 0x00000024044a9981 */ /* 0x000364000c1e1b00 */
[----:B------:R-:W4:Y:S01]  /*6af0*/  @!P1 LDC.64 R12, c[0x0][0x2f0] ;  /* 0x0000bc00ff0c9b82 */ /* 0x000f220000000a00 */
[----:B--2---:R-:W-:-:S05]  /*6b00*/  @!P1 IMAD.WIDE.U32 R6, R3, 0x8, R6 ;  /* 0x0000000803069825 */ /* 0x004fca00078e0006 */
[----:B------:R2:W5:Y:S02]  /*6b10*/  @!P1 LDG.E.64 R72, desc[UR36][R6.64] ;  /* 0x0000002406489981 */ /* 0x000564000c1e1b00 */
[----:B------:R-:W1:Y:S01]  /*6b20*/  @!P2 LDC.64 R22, c[0x0][0x2e0] ;  /* 0x0000b800ff16ab82 */ /* 0x000e620000000a00 */
[----:B0-----:R-:W-:-:S05]  /*6b30*/  @!P1 IMAD.WIDE.U32 R8, R3, 0x8, R8 ;  /* 0x0000000803089825 */ /* 0x001fca00078e0008 */
[----:B------:R-:W5:Y:S02]  /*6b40*/  @!P1 LDG.E.64 R16, desc[UR36][R8.64] ;  /* 0x0000002408109981 */ /* 0x000f64000c1e1b00 */
[----:B------:R-:W2:Y:S01]  /*6b50*/  @!P2 LDC.64 R24, c[0x0][0x2e8] ;  /* 0x0000ba00ff18ab82 */ /* 0x000ea20000000a00 */
[----:B---3--:R-:W-:-:S05]  /*6b60*/  @!P1 IMAD.WIDE.U32 R10, R3, 0x8, R10 ;  /* 0x00000008030a9825 */ /* 0x008fca00078e000a */
[----:B------:R0:W5:Y:S02]  /*6b70*/  @!P1 LDG.E.64 R18, desc[UR36][R10.64] ;  /* 0x000000240a129981 */ /* 0x000164000c1e1b00 */
[----:B------:R-:W3:Y:S01]  /*6b80*/  @!P2 LDC.64 R14, c[0x0][0x2d0] ;  /* 0x0000b400ff0eab82 */ /* 0x000ee20000000a00 */
[----:B----4-:R-:W-:-:S07]  /*6b90*/  @!P1 IMAD.WIDE.U32 R12, R3, 0x8, R12 ;  /* 0x00000008030c9825 */ /* 0x010fce00078e000c */
[----:B------:R-:W4:Y:S01]  /*6ba0*/  @!P2 LDC.64 R20, c[0x0][0x2d8] ;  /* 0x0000b600ff14ab82 */ /* 0x000f220000000a00 */
[----:B------:R-:W-:Y:S01]  /*6bb0*/  @!P3 IMAD.IADD R3, R71, 0x1, R2 ;  /* 0x000000014703b824 */ /* 0x000fe200078e0202 */
[----:B------:R0:W5:Y:S06]  /*6bc0*/  @!P1 LDG.E.64 R52, desc[UR36][R12.64] ;  /* 0x000000240c349981 */ /* 0x00016c000c1e1b00 */
[----:B------:R-:W0:Y:S01]  /*6bd0*/  @!P2 LDC.64 R26, c[0x0][0x2f0] ;  /* 0x0000bc00ff1aab82 */ /* 0x000e220000000a00 */
[----:B------:R-:W-:-:S05]  /*6be0*/  @!P3 VIADD R2, R2, 0x80 ;  /* 0x000000800202b836 */ /* 0x000fca0000000000 */
[----:B------:R-:W-:Y:S02]  /*6bf0*/  ISETP.GE.AND P1, PT, R2, R70, PT ;  /* 0x000000460200720c */ /* 0x000fe40003f26270 */
[----:B------:R-:W0:Y:S01]  /*6c00*/  @!P3 LDC.64 R28, c[0x0][0x2d0] ;  /* 0x0000b400ff1cbb82 */ /* 0x000e220000000a00 */
[----:B-1----:R-:W-:Y:S01]  /*6c10*/  @!P2 IMAD.WIDE.U32 R4, R37, 0x8, R22 ;  /* 0x000000082504a825 */ /* 0x002fe200078e0016 */
[----:B------:R-:W-:-:S06]  /*6c20*/  CS2R R22, SRZ ;  /* 0x0000000000167805 */ /* 0x000fcc000001ff00 */
[----:B------:R-:W1:Y:S01]  /*6c30*/  @!P3 LDC.64 R30, c[0x0][0x2d8] ;  /* 0x0000b600ff1ebb82 */ /* 0x000e620000000a00 */
[----:B--2---:R-:W-:Y:S01]  /*6c40*/  @!P2 IMAD.WIDE.U32 R6, R37, 0x8, R24 ;  /* 0x000000082506a825 */ /* 0x004fe200078e0018 */
[----:B------:R-:W-:-:S06]  /*6c50*/  CS2R R24, SRZ ;  /* 0x0000000000187805 */ /* 0x000fcc000001ff00 */
[----:B------:R-:W2:Y:S01]  /*6c60*/  @!P3 LDC.64 R32, c[0x0][0x2e0] ;  /* 0x0000b800ff20bb82 */ /* 0x000ea20000000a00 */
[----:B---3--:R-:W-:Y:S01]  /*6c70*/  @!P2 IMAD.WIDE.U32 R14, R37, 0x8, R14 ;  /* 0x00000008250ea825 */ /* 0x008fe200078e000e */
[----:B------:R-:W-:Y:S01]  /*6c80*/  @!P1 IADD3 R45, R71, R2, RZ ;  /* 0x00000002472d9210 */ /* 0x000fe20007ffe0ff */
[----:B------:R3:W5:Y:S05]  /*6c90*/  @!P2 LDG.E.64 R22, desc[UR36][R4.64] ;  /* 0x000000240416a981 */ /* 0x00076a000c1e1b00 */
[----:B------:R-:W2:Y:S01]  /*6ca0*/  @!P3 LDC.64 R34, c[0x0][0x2e8] ;  /* 0x0000ba00ff22bb82 */ /* 0x000ea20000000a00 */
[C---:B----4-:R-:W-:Y:S01]  /*6cb0*/  @!P2 IMAD.WIDE.U32 R20, R37.reuse, 0x8, R20 ;  /* 0x000000082514a825 */ /* 0x050fe200078e0014 */
[----:B------:R-:W5:Y:S06]  /*6cc0*/  @!P2 LDG.E.64 R78, desc[UR36][R14.64] ;  /* 0x000000240e4ea981 */ /* 0x000f6c000c1e1b00 */
[----:B0-----:R-:W0:Y:S01]  /*6cd0*/  @!P3 LDC.64 R10, c[0x0][0x2f0] ;  /* 0x0000bc00ff0abb82 */ /* 0x001e220000000a00 */
[----:B------:R-:W-:Y:S01]  /*6ce0*/  @!P2 IMAD.WIDE.U32 R26, R37, 0x8, R26 ;  /* 0x00000008251aa825 */ /* 0x000fe200078e001a */
[----:B------:R-:W5:Y:S03]  /*6cf0*/  @!P2 LDG.E.64 R76, desc[UR36][R20.64] ;  /* 0x00000024144ca981 */ /* 0x000f66000c1e1b00 */
[----:B------:R-:W-:Y:S01]  /*6d00*/  @!P1 VIADD R2, R2, 0x80 ;  /* 0x0000008002029836 */ /* 0x000fe20000000000 */
[----:B------:R4:W5:Y:S02]  /*6d10*/  @!P2 LDG.E.64 R24, desc[UR36][R6.64] ;  /* 0x000000240618a981 */ /* 0x000964000c1e1b00 */
[----:B------:R-:W0:Y:S02]  /*6d20*/  @!P1 LDC.64 R12, c[0x0][0x2d0] ;  /* 0x0000b400ff0c9b82 */ /* 0x000e240000000a00 */
[----:B------:R1:W5:Y:S01]  /*6d30*/  @!P2 LDG.E.64 R54, desc[UR36][R26.64] ;  /* 0x000000241a36a981 */ /* 0x000362000c1e1b00 */
[----:B------:R-:W-:-:S05]  /*6d40*/  ISETP.GE.AND P2, PT, R2, R70, PT ;  /* 0x000000460200720c */ /* 0x000fca0003f46270 */
[----:B---3--:R-:W3:Y:S01]  /*6d50*/  @!P1 LDC.64 R4, c[0x0][0x2e8] ;  /* 0x0000ba00ff049b82 */ /* 0x008ee20000000a00 */
[----:B------:R-:W-:-:S07]  /*6d60*/  @!P3 IMAD.WIDE.U32 R8, R3, 0x8, R28 ;  /* 0x000000080308b825 */ /* 0x000fce00078e001c */
[----:B----4-:R-:W4:Y:S01]  /*6d70*/  @!P1 LDC.64 R6, c[0x0][0x2f0] ;  /* 0x0000bc00ff069b82 */ /* 0x010f220000000a00 */
[C---:B-1----:R-:W-:Y:S01]  /*6d80*/  @!P3 IMAD.WIDE.U32 R30, R3.reuse, 0x8, R30 ;  /* 0x00000008031eb825 */ /* 0x042fe200078e001e */
[----:B------:R-:W-:Y:S02]  /*6d90*/  CS2R R26, SRZ ;  /* 0x00000000001a7805 */ /* 0x000fe4000001ff00 */
[----:B------:R-:W-:Y:S01]  /*6da0*/  CS2R R28, SRZ ;  /* 0x00000000001c7805 */ /* 0x000fe2000001ff00 */
[----:B------:R-:W5:Y:S03]  /*6db0*/  @!P3 LDG.E.64 R82, desc[UR36][R8.64] ;  /* 0x000000240852b981 */ /* 0x000f66000c1e1b00 */
[----:B------:R-:W1:Y:S01]  /*6dc0*/  @!P1 LDC.64 R36, c[0x0][0x2d8] ;  /* 0x0000b600ff249b82 */ /* 0x000e620000000a00 */
[C---:B--2---:R-:W-:Y:S01]  /*6dd0*/  @!P3 IMAD.WIDE.U32 R32, R3.reuse, 0x8, R32 ;  /* 0x000000080320b825 */ /* 0x044fe200078e0020 */
[----:B------:R-:W5:Y:S06]  /*6de0*/  @!P3 LDG.E.64 R80, desc[UR36][R30.64] ;  /* 0x000000241e50b981 */ /* 0x000f6c000c1e1b00 */
[----:B------:R-:W2:Y:S01]  /*6df0*/  @!P1 LDC.64 R14, c[0x0][0x2e0] ;  /* 0x0000b800ff0e9b82 */ /* 0x000ea20000000a00 */
[C---:B------:R-:W-:Y:S01]  /*6e00*/  @!P3 IMAD.WIDE.U32 R34, R3.reuse, 0x8, R34 ;  /* 0x000000080322b825 */ /* 0x040fe200078e0022 */
[----:B------:R3:W5:Y:S03]  /*6e10*/  @!P3 LDG.E.64 R26, desc[UR36][R32.64] ;  /* 0x00000024201ab981 */ /* 0x000766000c1e1b00 */
[----:B0-----:R-:W-:Y:S01]  /*6e20*/  @!P3 IMAD.WIDE.U32 R10, R3, 0x8, R10 ;  /* 0x00000008030ab825 */ /* 0x001fe200078e000a */
[----:B------:R-:W5:Y:S02]  /*6e30*/  @!P3 LDG.E.64 R28, desc[UR36][R34.64] ;  /* 0x00000024221cb981 */ /* 0x000f64000c1e1b00 */
[----:B------:R-:W0:Y:S01]  /*6e40*/  @!P2 LDC.64 R42, c[0x0][0x2e8] ;  /* 0x0000ba00ff2aab82 */ /* 0x000e220000000a00 */
[----:B------:R-:W-:Y:S01]  /*6e50*/  @!P2 IMAD.IADD R3, R71, 0x1, R2 ;  /* 0x000000014703a824 */ /* 0x000fe200078e0202 */
[----:B------:R2:W5:Y:S01]  /*6e60*/  @!P3 LDG.E.64 R56, desc[UR36][R10.64] ;  /* 0x000000240a38b981 */ /* 0x000562000c1e1b00 */
[----:B------:R-:W-:-:S05]  /*6e70*/  @!P2 VIADD R2, R2, 0x80 ;  /* 0x000000800202a836 */ /* 0x000fca0000000000 */
[----:B------:R-:W-:Y:S02]  /*6e80*/  ISETP.GE.AND P3, PT, R2, R70, PT ;  /* 0x000000460200720c */ /* 0x000fe40003f66270 */
[----:B---3--:R-:W-:Y:S01]  /*6e90*/  CS2R R32, SRZ ;  /* 0x0000000000207805 */ /* 0x008fe2000001ff00 */
[C---:B------:R-:W-:Y:S01]  /*6ea0*/  @!P1 IMAD.WIDE.U32 R12, R45.reuse, 0x8, R12 ;  /* 0x000000082d0c9825 */ /* 0x040fe200078e000c */
[----:B------:R-:W3:Y:S03]  /*6eb0*/  @!P2 LDC.64 R20, c[0x0][0x2d0] ;  /* 0x0000b400ff14ab82 */ /* 0x000ee60000000a00 */
[C---:B------:R-:W-:Y:S01]  /*6ec0*/  @!P1 IMAD.WIDE.U32 R4, R45.reuse, 0x8, R4 ;  /* 0x000000082d049825 */ /* 0x040fe200078e0004 */
[----:B------:R-:W-:Y:S01]  /*6ed0*/  CS2R R30, SRZ ;  /* 0x00000000001e7805 */ /* 0x000fe2000001ff00 */
[----:B------:R2:W5:Y:S02]  /*6ee0*/  @!P1 LDG.E.64 R86, desc[UR36][R12.64] ;  /* 0x000000240c569981 */ /* 0x000564000c1e1b00 */
[----:B----4-:R-:W-:Y:S01]  /*6ef0*/  @!P1 IMAD.WIDE.U32 R6, R45, 0x8, R6 ;  /* 0x000000082d069825 */ /* 0x010fe200078e0006 */
[----:B------:R-:W4:Y:S01]  /*6f00*/  @!P2 LDC.64 R8, c[0x0][0x2f0] ;  /* 0x0000bc00ff08ab82 */ /* 0x000f220000000a00 */
[----:B------:R0:W5:Y:S01]  /*6f10*/  @!P1 LDG.E.64 R32, desc[UR36][R4.64] ;  /* 0x0000002404209981 */ /* 0x000162000c1e1b00 */
[----:B------:R-:W-:Y:S01]  /*6f20*/  @!P3 IADD3 R51, R71, R2, RZ ;  /* 0x000000024733b210 */ /* 0x000fe20007ffe0ff */
[----:B-1----:R-:W-:-:S02]  /*6f30*/  @!P1 IMAD.WIDE.U32 R36, R45, 0x8, R36 ;  /* 0x000000082d249825 */ /* 0x002fc400078e0024 */
[----:B------:R1:W5:Y:S02]  /*6f40*/  @!P1 LDG.E.64 R58, desc[UR36][R6.64] ;  /* 0x00000024063a9981 */ /* 0x000364000c1e1b00 */
[----:B--2---:R-:W-:Y:S01]  /*6f50*/  @!P1 IMAD.WIDE.U32 R14, R45, 0x8, R14 ;  /* 0x000000082d0e9825 */ /* 0x004fe200078e000e */
[----:B------:R-:W2:Y:S01]  /*6f60*/  @!P3 LDC.64 R10, c[0x0][0x2d0] ;  /* 0x0000b400ff0abb82 */ /* 0x000ea20000000a00 */
[----:B------:R3:W5:Y:S02]  /*6f70*/  @!P1 LDG.E.64 R84, desc[UR36][R36.64] ;  /* 0x0000002424549981 */ /* 0x000764000c1e1b00 */
[----:B------:R-:W-:Y:S02]  /*6f80*/  @!P3 VIADD R2, R2, 0x80 ;  /* 0x000000800202b836 */ /* 0x000fe40000000000 */
[----:B------:R-:W5:Y:S03]  /*6f90*/  @!P1 LDG.E.64 R30, desc[UR36][R14.64] ;  /* 0x000000240e1e9981 */ /* 0x000f66000c1e1b00 */
[----:B------:R-:W3:Y:S01]  /*6fa0*/  @!P3 LDC.64 R12, c[0x0][0x2d8] ;  /* 0x0000b600ff0cbb82 */ /* 0x000ee20000000a00 */
[----:B------:R-:W-:-:S07]  /*6fb0*/  ISETP.GE.AND P1, PT, R2, R70, PT ;  /* 0x000000460200720c */ /* 0x000fce0003f26270 */
[----:B------:R-:W4:Y:S08]  /*6fc0*/  @!P3 LDC.64 R46, c[0x0][0x2e0] ;  /* 0x0000b800ff2ebb82 */ /* 0x000f300000000a00 */
[----:B0-----:R-:W0:Y:S08]  /*6fd0*/  @!P3 LDC.64 R4, c[0x0][0x2e8] ;  /* 0x0000ba00ff04bb82 */ /* 0x001e300000000a00 */
[----:B-1----:R-:W1:Y:S01]  /*6fe0*/  @!P3 LDC.64 R6, c[0x0][0x2f0] ;  /* 0x0000bc00ff06bb82 */ /* 0x002e620000000a00 */
[----:B--2---:R-:W-:-:S07]  /*6ff0*/  @!P3 IMAD.WIDE.U32 R10, R51, 0x8, R10 ;  /* 0x00000008330ab825 */ /* 0x004fce00078e000a */
[----:B------:R-:W2:Y:S01]  /*7000*/  @!P2 LDC.64 R38, c[0x0][0x2d8] ;  /* 0x0000b600ff26ab82 */ /* 0x000ea20000000a00 */
[----:B---3--:R-:W-:-:S07]  /*7010*/  @!P3 IMAD.WIDE.U32 R44, R51, 0x8, R12 ;  /* 0x00000008332cb825 */ /* 0x008fce00078e000c */
[----:B------:R-:W3:Y:S01]  /*7020*/  @!P2 LDC.64 R40, c[0x0][0x2e0] ;  /* 0x0000b800ff28ab82 */ /* 0x000ee20000000a00 */
[C---:B----4-:R-:W-:Y:S01]  /*7030*/  @!P3 IMAD.WIDE.U32 R46, R51.reuse, 0x8, R46 ;  /* 0x00000008332eb825 */ /* 0x050fe200078e002e */
[----:B------:R-:W-:Y:S01]  /*7040*/  CS2R R36, SRZ ;  /* 0x0000000000247805 */ /* 0x000fe2000001ff00 */
[----:B------:R-:W5:Y:S05]  /*7050*/  @!P3 LDG.E.64 R94, desc[UR36][R10.64] ;  /* 0x000000240a5eb981 */ /* 0x000f6a000c1e1b00 */
[----:B------:R-:W4:Y:S01]  /*7060*/  @!P1 LDC.64 R60, c[0x0][0x2d0] ;  /* 0x0000b400ff3c9b82 */ /* 0x000f220000000a00 */
[C---:B0-----:R-:W-:Y:S01]  /*7070*/  @!P3 IMAD.WIDE.U32 R48, R51.reuse, 0x8, R4 ;  /* 0x000000083330b825 */ /* 0x041fe200078e0004 */
[----:B------:R-:W-:Y:S01]  /*7080*/  CS2R R34, SRZ ;  /* 0x0000000000227805 */ /* 0x000fe2000001ff00 */
[----:B------:R-:W5:Y:S05]  /*7090*/  @!P3 LDG.E.64 R92, desc[UR36][R44.64] ;  /* 0x000000242c5cb981 */ /* 0x000f6a000c1e1b00 */
[----:B------:R-:W0:Y:S01]  /*70a0*/  @!P1 LDC.64 R62, c[0x0][0x2d8] ;  /* 0x0000b600ff3e9b82 */ /* 0x000e220000000a00 */
[----:B-1----:R-:W-:-:S07]  /*70b0*/  @!P3 IMAD.WIDE.U32 R50, R51, 0x8, R6 ;  /* 0x000000083332b825 */ /* 0x002fce00078e0006 */
[----:B------:R-:W1:Y:S08]  /*70c0*/  @!P1 LDC.64 R68, c[0x0][0x2e0] ;  /* 0x0000b800ff449b82 */ /* 0x000e700000000a00 */
[----:B------:R-:W1:Y:S08]  /*70d0*/  @!P1 LDC.64 R96, c[0x0][0x2e8] ;  /* 0x0000ba00ff609b82 */ /* 0x000e700000000a00 */
[----:B------:R-:W1:Y:S01]  /*70e0*/  @!P1 LDC.64 R102, c[0x0][0x2f0] ;  /* 0x0000bc00ff669b82 */ /* 0x000e620000000a00 */
[----:B------:R-:W-:-:S07]  /*70f0*/  @!P2 IMAD.WIDE.U32 R42, R3, 0x8, R42 ;  /* 0x00000008032aa825 */ /* 0x000fce00078e002a */
[----:B------:R-:W1:Y:S01]  /*7100*/  @!P0 LDC.64 R4, c[0x0][0x2f0] ;  /* 0x0000bc00ff048b82 */ /* 0x000e620000000a00 */
[C---:B------:R-:W-:Y:S01]  /*7110*/  @!P2 IMAD.WIDE.U32 R8, R3.reuse, 0x8, R8 ;  /* 0x000000080308a825 */ /* 0x040fe200078e0008 */
[----:B------:R3:W5:Y:S03]  /*7120*/  @!P2 LDG.E.64 R36, desc[UR36][R42.64] ;  /* 0x000000242a24a981 */ /* 0x000766000c1e1b00 */
[C---:B------:R-:W-:Y:S01]  /*7130*/  @!P2 IMAD.WIDE.U32 R20, R3.reuse, 0x8, R20 ;  /* 0x000000080314a825 */ /* 0x040fe200078e0014 */
[----:B------:R0:W5:Y:S02]  /*7140*/  @!P2 LDG.E.64 R64, desc[UR36][R8.64] ;  /* 0x000000240840a981 */ /* 0x000164000c1e1b00 */
[----:B------:R-:W1:Y:S01]  /*7150*/  @!P0 LDC.64 R6, c[0x0][0x2e8] ;  /* 0x0000ba00ff068b82 */ /* 0x000e620000000a00 */
[----:B--2---:R-:W-:Y:S01]  /*7160*/  @!P2 IMAD.WIDE.U32 R38, R3, 0x8, R38 ;  /* 0x000000080326a825 */ /* 0x004fe200078e0026 */
[----:B------:R2:W5:Y:S03]  /*7170*/  @!P2 LDG.E.64 R90, desc[UR36][R20.64] ;  /* 0x00000024145aa981 */ /* 0x000566000c1e1b00 */
[----:B---3--:R-:W-:Y:S01]  /*7180*/  @!P1 IMAD.IADD R43, R71, 0x1, R2 ;  /* 0x00000001472b9824 */ /* 0x008fe200078e0202 */
[----:B------:R-:W5:Y:S01]  /*7190*/  @!P2 LDG.E.64 R88, desc[UR36][R38.64] ;  /* 0x000000242658a981 */ /* 0x000f62000c1e1b00 */
[----:B------:R-:W-:Y:S01]  /*71a0*/  @!P2 IMAD.WIDE.U32 R40, R3, 0x8, R40 ;  /* 0x000000080328a825 */ /* 0x000fe200078e0028 */
[----:B------:R-:W3:Y:S08]  /*71b0*/  @!P0 LDC.64 R12, c[0x0][0x2d0] ;  /* 0x0000b400ff0c8b82 */ /* 0x000ef00000000a00 */
[----:B------:R-:W3:Y:S01]  /*71c0*/  @!P0 LDC.64 R14, c[0x0][0x2d8] ;  /* 0x0000b600ff0e8b82 */ /* 0x000ee20000000a00 */
[C---:B----4-:R-:W-:Y:S01]  /*71d0*/  @!P1 IMAD.WIDE.U32 R2, R43.reuse, 0x8, R60 ;  /* 0x000000082b029825 */ /* 0x050fe200078e003c */
[----:B------:R-:W5:Y:S03]  /*71e0*/  @!P2 LDG.E.64 R34, desc[UR36][R40.64] ;  /* 0x000000242822a981 */ /* 0x000f66000c1e1b00 */
[C---:B0-----:R-:W-:Y:S01]  /*71f0*/  @!P1 IMAD.WIDE.U32 R8, R43.reuse, 0x8, R62 ;  /* 0x000000082b089825 */ /* 0x041fe200078e003e */
[----:B------:R0:W5:Y:S02]  /*7200*/  @!P1 LDG.E.64 R98, desc[UR36][R2.64] ;  /* 0x0000002402629981 */ /* 0x000164000c1e1b00 */
[----:B--2---:R-:W2:Y:S01]  /*7210*/  @!P0 LDC.64 R20, c[0x0][0x2e0] ;  /* 0x0000b800ff148b82 */ /* 0x004ea20000000a00 */
[C---:B-1----:R-:W-:Y:S01]  /*7220*/  @!P1 IMAD.WIDE.U32 R10, R43.reuse, 0x8, R68 ;  /* 0x000000082b0a9825 */ /* 0x042fe200078e0044 */
[----:B------:R-:W-:Y:S01]  /*7230*/  CS2R R44, SRZ ;  /* 0x00000000002c7805 */ /* 0x000fe2000001ff00 */
[----:B------:R1:W5:Y:S02]  /*7240*/  @!P3 LDG.E.64 R66, desc[UR36][R50.64] ;  /* 0x000000243242b981 */ /* 0x000364000c1e1b00 */
[----:B------:R-:W-:Y:S01]  /*7250*/  @!P1 IMAD.WIDE.U32 R60, R43, 0x8, R96 ;  /* 0x000000082b3c9825 */ /* 0x000fe200078e0060 */
[----:B------:R-:W-:-:S02]  /*7260*/  CS2R R96, SRZ ;  /* 0x0000000000607805 */ /* 0x000fc4000001ff00 */
[----:B0-----:R-:W0:Y:S01]  /*7270*/  LDC.64 R2, c[0x0][0x218] ;  /* 0x00008600ff027b82 */ /* 0x001e220000000a00 */
[----:B------:R-:W-:Y:S01]  /*7280*/  @!P1 IMAD.WIDE.U32 R102, R43, 0x8, R102 ;  /* 0x000000082b669825 */ /* 0x000fe200078e0066 */
[----:B------:R-:W-:-:S03]  /*7290*/  CS2R R42, SRZ ;  /* 0x00000000002a7805 */ /* 0x000fc6000001ff00 */
[C---:B------:R-:W-:Y:S01]  /*72a0*/  @!P0 IMAD.WIDE.U32 R100, R0.reuse, 0x8, R4 ;  /* 0x0000000800648825 */ /* 0x040fe200078e0004 */
[----:B------:R4:W5:Y:S02]  /*72b0*/  @!P1 LDG.E.64 R96, desc[UR36][R8.64] ;  /* 0x0000002408609981 */ /* 0x000964000c1e1b00 */
[----:B------:R-:W0:Y:S01]  /*72c0*/  LDC.64 R4, c[0x0][0x220] ;  /* 0x00008800ff047b82 */ /* 0x000e220000000a00 */
[----:B------:R-:W-:Y:S01]  /*72d0*/  @!P0 IMAD.WIDE.U32 R62, R0, 0x8, R6 ;  /* 0x00000008003e8825 */ /* 0x000fe200078e0006 */
[----:B------:R4:W5:Y:S01]  /*72e0*/  @!P1 LDG.E.64 R42, desc[UR36][R10.64] ;  /* 0x000000240a2a9981 */ /* 0x000962000c1e1b00 */
[----:B------:R-:W-:Y:S02]  /*72f0*/  CS2R R38, SRZ ;  /* 0x0000000000267805 */ /* 0x000fe4000001ff00 */
[----:B------:R-:W-:Y:S02]  /*7300*/  CS2R R40, SRZ ;  /* 0x0000000000287805 */ /* 0x000fe4000001ff00 */
[----:B------:R-:W-:Y:S01]  /*7310*/  CS2R R68, SRZ ;  /* 0x0000000000447805 */ /* 0x000fe2000001ff00 */
[----:B------:R-:W5:Y:S01]  /*7320*/  @!P1 LDG.E.64 R44, desc[UR36][R60.64] ;  /* 0x000000243c2c9981 */ /* 0x000f62000c1e1b00 */
[----:B------:R-:W0:Y:S01]  /*7330*/  LDC.64 R6, c[0x0][0x228] ;  /* 0x00008a00ff067b82 */ /* 0x000e220000000a00 */
[----:B-1----:R-:W-:-:S02]  /*7340*/  CS2R R50, SRZ ;  /* 0x0000000000327805 */ /* 0x002fc4000001ff00 */
[----:B------:R1:W5:Y:S01]  /*7350*/  @!P3 LDG.E.64 R38, desc[UR36][R46.64] ;  /* 0x000000242e26b981 */ /* 0x000362000c1e1b00 */
[----:B---3--:R-:W-:-:S03]  /*7360*/  @!P0 IMAD.WIDE.U32 R12, R0, 0x8, R12 ;  /* 0x00000008000c8825 */ /* 0x008fc600078e000c */
[----:B------:R3:W5:Y:S01]  /*7370*/  @!P3 LDG.E.64 R40, desc[UR36][R48.64] ;  /* 0x000000243028b981 */ /* 0x000762000c1e1b00 */
[----:B----4-:R-:W4:Y:S08]  /*7380*/  LDC.64 R8, c[0x0][0x230] ;  /* 0x00008c00ff087b82 */ /* 0x010f300000000a00 */
[----:B------:R-:W4:Y:S01]  /*7390*/  LDC.64 R10, c[0x0][0x238] ;  /* 0x00008e00ff0a7b82 */ /* 0x000f220000000a00 */
[----:B-1----:R-:W-:-:S02]  /*73a0*/  CS2R R46, SRZ ;  /* 0x00000000002e7805 */ /* 0x002fc4000001ff00 */
[----:B---3--:R-:W-:Y:S02]  /*73b0*/  CS2R R48, SRZ ;  /* 0x0000000000307805 */ /* 0x008fe4000001ff00 */
[----:B------:R-:W-:Y:S01]  /*73c0*/  CS2R R60, SRZ ;  /* 0x00000000003c7805 */ /* 0x000fe2000001ff00 */
[C---:B------:R-:W-:Y:S01]  /*73d0*/  @!P0 IMAD.WIDE.U32 R14, R0.reuse, 0x8, R14 ;  /* 0x00000008000e8825 */ /* 0x040fe200078e000e */
[----:B------:R1:W5:Y:S03]  /*73e0*/  @!P1 LDG.E.64 R68, desc[UR36][R102.64] ;  /* 0x0000002466449981 */ /* 0x000366000c1e1b00 */
[----:B--2---:R-:W-:Y:S01]  /*73f0*/  @!P0 IMAD.WIDE.U32 R20, R0, 0x8, R20 ;  /* 0x0000000800148825 */ /* 0x004fe200078e0014 */
[----:B------:R2:W5:Y:S04]  /*7400*/  @!P0 LDG.E.64 R110, desc[UR36][R12.64] ;  /* 0x000000240c6e8981 */ /* 0x000568000c1e1b00 */
[----:B------:R3:W5:Y:S01]  /*7410*/  @!P0 LDG.E.64 R50, desc[UR36][R14.64] ;  /* 0x000000240e328981 */ /* 0x000762000c1e1b00 */
[----:B-1----:R-:W1:Y:S03]  /*7420*/  LDC.64 R102, c[0x0][0x268] ;  /* 0x00009a00ff667b82 */ /* 0x002e660000000a00 */
[----:B------:R3:W5:Y:S04]  /*7430*/  @!P0 LDG.E.64 R46, desc[UR36][R20.64] ;  /* 0x00000024142e8981 */ /* 0x000768000c1e1b00 */
[----:B------:R4:W5:Y:S01]  /*7440*/  @!P0 LDG.E.64 R48, desc[UR36][R62.64] ;  /* 0x000000243e308981 */ /* 0x000962000c1e1b00 */
[----:B--2---:R-:W2:Y:S03]  /*7450*/  LDC.64 R12, c[0x0][0x240] ;  /* 0x00009000ff0c7b82 */ /* 0x004ea60000000a00 */
[----:B------:R4:W5:Y:S04]  /*7460*/  @!P0 LDG.E.64 R60, desc[UR36][R100.64] ;  /* 0x00000024643c8981 */ /* 0x000968000c1e1b00 */
[----:B0-----:R0:W-:Y:S01]  /*7470*/  STL.64 [R1], R2 ;  /* 0x0000000201007387 */ /* 0x0011e20000100a00 */
[----:B---3--:R-:W3:Y:S03]  /*7480*/  LDC.64 R14, c[0x0][0x248] ;  /* 0x00009200ff0e7b82 */ /* 0x008ee60000000a00 */
[----:B------:R0:W-:Y:S04]  /*7490*/  STL.64 [R1+0x8], R4 ;  /* 0x0000080401007387 */ /* 0x0001e80000100a00 */
[----:B------:R1:W-:Y:S01]  /*74a0*/  STL.64 [R1+0x10], R6 ;  /* 0x0000100601007387 */ /* 0x0003e20000100a00 */
[----:B------:R-:W3:Y:S03]  /*74b0*/  LDC.64 R20, c[0x0][0x250] ;  /* 0x00009400ff147b82 */ /* 0x000ee60000000a00 */
[----:B----4-:R4:W-:Y:S04]  /*74c0*/  STL.64 [R1+0x18], R8 ;  /* 0x0000180801007387 */ /* 0x0109e80000100a00 */
[----:B------:R4:W-:Y:S01]  /*74d0*/  STL.64 [R1+0x20], R10 ;  /* 0x0000200a01007387 */ /* 0x0009e20000100a00 */
[----:B------:R-:W3:Y:S08]  /*74e0*/  LDC.64 R62, c[0x0][0x258] ;  /* 0x00009600ff3e7b82 */ /* 0x000ef00000000a00 */
[----:B------:R-:W3:Y:S08]  /*74f0*/  LDC.64 R100, c[0x0][0x260] ;  /* 0x00009800ff647b82 */ /* 0x000ef00000000a00 */
[----:B0-----:R-:W0:Y:S08]  /*7500*/  LDC.64 R2, c[0x0][0x270] ;  /* 0x00009c00ff027b82 */ /* 0x001e300000000a00 */
[----:B------:R-:W0:Y:S08]  /*7510*/  LDC.64 R4, c[0x0][0x278] ;  /* 0x00009e00ff047b82 */ /* 0x000e300000000a00 */
[----:B-1----:R-:W1:Y:S08]  /*7520*/  LDC.64 R6, c[0x0][0x280] ;  /* 0x0000a000ff067b82 */ /* 0x002e700000000a00 */
[----:B----4-:R-:W4:Y:S08]  /*7530*/  LDC.64 R8, c[0x0][0x288] ;  /* 0x0000a200ff087b82 */ /* 0x010f300000000a00 */
[----:B------:R-:W4:Y:S01]  /*7540*/  LDC.64 R10, c[0x0][0x290] ;  /* 0x0000a400ff0a7b82 */ /* 0x000f220000000a00 */
[----:B--2---:R2:W-:Y:S04]  /*7550*/  STL.64 [R1+0x28], R12 ;  /* 0x0000280c01007387 */ /* 0x0045e80000100a00 */
[----:B---3--:R2:W-:Y:S04]  /*7560*/  STL.64 [R1+0x30], R14 ;  /* 0x0000300e01007387 */ /* 0x0085e80000100a00 */
[----:B------:R2:W-:Y:S04]  /*7570*/  STL.64 [R1+0x38], R20 ;  /* 0x0000381401007387 */ /* 0x0005e80000100a00 */
[----:B------:R2:W-:Y:S04]  /*7580*/  STL.64 [R1+0x40], R62 ;  /* 0x0000403e01007387 */ /* 0x0005e80000100a00 */
[----:B------:R2:W-:Y:S04]  /*7590*/  STL.64 [R1+0x48], R100 ;  /* 0x0000486401007387 */ /* 0x0005e80000100a00 */
[----:B------:R2:W-:Y:S04]  /*75a0*/  STL.64 [R1+0x50], R102 ;  /* 0x0000506601007387 */ /* 0x0005e80000100a00 */
[----:B0-----:R2:W-:Y:S04]  /*75b0*/  STL.64 [R1+0x58], R2 ;  /* 0x0000580201007387 */ /* 0x0015e80000100a00 */
[----:B------:R2:W-:Y:S04]  /*75c0*/  STL.64 [R1+0x60], R4 ;  /* 0x0000600401007387 */ /* 0x0005e80000100a00 */
[----:B-1----:R2:W-:Y:S04]  /*75d0*/  STL.64 [R1+0x68], R6 ;  /* 0x0000680601007387 */ /* 0x0025e80000100a00 */
[----:B----4-:R2:W-:Y:S04]  /*75e0*/  STL.64 [R1+0x70], R8 ;  /* 0x0000700801007387 */ /* 0x0105e80000100a00 */
[----:B------:R2:W-:Y:S04]  /*75f0*/  STL.64 [R1+0x78], R10 ;  /* 0x0000780a01007387 */ /* 0x0005e80000100a00 */
[----:B------:R2:W-:Y:S04]  /*7600*/  STL.64 [R1+0x80], R104 ;  /* 0x0000806801007387 */ /* 0x0005e80000100a00 */
[----:B------:R2:W-:Y:S04]  /*7610*/  STL.64 [R1+0x88], R106 ;  /* 0x0000886a01007387 */ /* 0x0005e80000100a00 */
[----:B------:R2:W-:Y:S04]  /*7620*/  STL.64 [R1+0x90], R108 ;  /* 0x0000906c01007387 */ /* 0x0005e80000100a00 */
[----:B------:R2:W-:Y:S04]  /*7630*/  STL.64 [R1+0x98], R112 ;  /* 0x0000987001007387 */ /* 0x0005e80000100a00 */
[----:B------:R2:W-:Y:S04]  /*7640*/  STL.64 [R1+0xa0], R114 ;  /* 0x0000a07201007387 */ /* 0x0005e80000100a00 */
[----:B------:R2:W-:Y:S01]  /*7650*/  STL.64 [R1+0xa8], R116 ;  /* 0x0000a87401007387 */ /* 0x0005e20000100a00 */
        /* <DEDUP_REMOVED lines=13> */
[----:B--2---:R-:W-:Y:S01]  /*7730*/  IMAD.U32 R4, RZ, RZ, UR4 ;  /* 0x00000004ff047e24 */ /* 0x004fe2000f8e00ff */
        /* <DEDUP_REMOVED lines=12> */
.L_x_11622:
[----:B------:R-:W-:Y:S05]  /*7800*/  BSYNC B7 ;  /* 0x0000000000077941 */ /* 0x000fea0003800000 */
.L_x_11621:
        /* <DEDUP_REMOVED lines=11> */
[----:B--2---:R-:W-:Y:S01]  /*78c0*/  MOV R4, UR4 ;  /* 0x0000000400047c02 */ /* 0x004fe20008000f00 */
        /* <DEDUP_REMOVED lines=12> */
.L_x_11624:
[----:B------:R-:W-:Y:S05]  /*7990*/  BSYNC B7 ;  /* 0x0000000000077941 */ /* 0x000fea0003800000 */
.L_x_11623:
[----:B------:R-:W-:Y:S01]  /*79a0*/  IADD3 R0, P1, -R46, R48, RZ ;  /* 0x000000302e007210 */ /* 0x000fe20007f3e1ff */
[----:B------:R-:W-:Y:S01]  /*79b0*/  ULDC.64 UR4, c[0x0][0x220] ;  /* 0x0000880000047ab9 */ /* 0x000fe20000000a00 */
[----:B------:R-:W-:Y:S01]  /*79c0*/  ULDC.64 UR6, c[0x0][0x218] ;  /* 0x0000860000067ab9 */ /* 0x000fe20000000a00 */
[----:B------:R-:W-:Y:S01]  /*79d0*/  ULDC.64 UR8, c[0x4][0x168] ;  /* 0x01005a0000087ab9 */ /* 0x000fe20000000a00 */
[C---:B------:R-:W-:Y:S01]  /*79e0*/  ISETP.GT.U32.AND P0, PT, R0.reuse, UR4, PT ;  /* 0x0000000400007c0c */ /* 0x040fe2000bf04070 */
[----:B--2---:R-:W-:Y:S01]  /*79f0*/  IMAD.X R2, R49, 0x1, ~R47, P1 ;  /* 0x0000000131027824 */ /* 0x004fe200008e0e2f */
        /* <DEDUP_REMOVED lines=23> */
.L_x_11626:
[----:B------:R-:W-:Y:S05]  /*7b70*/  BSYNC B7 ;  /* 0x0000000000077941 */ /* 0x000fea0003800000 */
.L_x_11625:
[----:B------:R-:W0:Y:S01]  /*7b80*/  LDC.64 R2, c[0x0][0x228] ;  /* 0x00008a00ff027b82 */ /* 0x000e220000000a00 */
[----:B------:R-:W-:-:S07]  /*7b90*/  IMAD.MOV.U32 R13, RZ, RZ, RZ ;  /* 0x000000ffff0d7224 */ /* 0x000fce00078e00ff */
[----:B------:R-:W1:Y:S01]  /*7ba0*/  LDC R0, c[0x0][0x230] ;  /* 0x00008c00ff007b82 */ /* 0x000e620000000800 */
[----:B0-----:R-:W-:Y:S01]  /*7bb0*/  ISETP.GE.U32.AND P0, PT, R2, 0x1, PT ;  /* 0x000000010200780c */ /* 0x001fe20003f06070 */
[----:B------:R-:W-:-:S03]  /*7bc0*/  IMAD.WIDE.U32 R4, R60, R2, RZ ;  /* 0x000000023c047225 */ /* 0x000fc600078e00ff */
[----:B------:R-:W-:Y:S01]  /*7bd0*/  ISETP.GE.AND.EX P0, PT, R3, RZ, PT, P0 ;  /* 0x000000ff0300720c */ /* 0x000fe20003f06300 */
[----:B-1----:R-:W-:Y:S02]  /*7be0*/  VIADD R50, R0, 0xffffffff ;  /* 0xffffffff00327836 */ /* 0x002fe40000000000 */
[----:B------:R-:W-:Y:S01]  /*7bf0*/  IMAD R0, R61, R2, RZ ;  /* 0x000000023d007224 */ /* 0x000fe200078e02ff */
[----:B------:R-:W-:Y:S02]  /*7c00*/  MOV R2, RZ ;  /* 0x000000ff00027202 */ /* 0x000fe40000000f00 */
[----:B------:R-:W-:Y:S01]  /*7c10*/  ISETP.LT.OR P0, PT, R50, RZ, !P0 ;  /* 0x000000ff3200720c */ /* 0x000fe20004701670 */
[----:B------:R-:W-:-:S12]  /*7c20*/  IMAD R61, R60, R3, R0 ;  /* 0x000000033c3d7224 */ /* 0x000fd800078e0200 */
[----:B------:R-:W-:Y:S05]  /*7c30*/  @P0 BRA `(.L_x_11627) ;  /* 0x0000000000e80947 */ /* 0x000fea0003800000 */
[----:B------:R-:W-:Y:S01]  /*7c40*/  BSSY B0, `(.L_x_11627) ;  /* 0x0000039000007945 */ /* 0x000fe20003800000 */
[----:B------:R-:W-:Y:S02]  /*7c50*/  IMAD.IADD R5, R5, 0x1, R61 ;  /* 0x0000000105057824 */ /* 0x000fe400078e023d */
[----:B------:R-:W-:-:S07]  /*7c60*/  IMAD.MOV.U32 R51, RZ, RZ, R4 ;  /* 0x000000ffff337224 */ /* 0x000fce00078e0004 */
.L_x_11631:
        /* <DEDUP_REMOVED lines=14> */
.L_x_11629:
        /* <DEDUP_REMOVED lines=18> */
[----:B------:R-:W-:-:S05]  /*7e70*/  @!P2 LOP3.LUT R4, RZ, R20, RZ, 0x33, !PT ;  /* 0x00000014ff04a212 */ /* 0x000fca00078e33ff */
[----:B------:R-:W-:-:S07]  /*7e80*/  IMAD.MOV.U32 R6, RZ, RZ, R4 ;  /* 0x000000ffff067224 */ /* 0x000fce00078e0004 */
.L_x_11630:
[----:B------:R-:W-:Y:S05]  /*7e90*/  BSYNC B1 ;  /* 0x0000000000017941 */ /* 0x000fea0003800000 */
.L_x_11628:
        /* <DEDUP_REMOVED lines=10> */
[----:B------:R-:W-:-:S04]  /*7f40*/  IMAD R3, R21, R11, R3 ;  /* 0x0000000b15037224 */ /* 0x000fc800078e0203 */
[----:B------:R-:W-:-:S04]  /*7f50*/  IMAD.IADD R3, R5, 0x1, R3 ;  /* 0x0000000105037824 */ /* 0x000fc800078e0203 */
[----:B--2---:R-:W-:Y:S01]  /*7f60*/  IMAD R5, R3, R8, RZ ;  /* 0x0000000803057224 */ /* 0x004fe200078e02ff */
[----:B------:R-:W-:-:S03]  /*7f70*/  MOV R3, R13 ;  /* 0x0000000d00037202 */ /* 0x000fc60000000f00 */
[-C--:B------:R-:W-:Y:S02]  /*7f80*/  IMAD R9, R9, R4.reuse, R5 ;  /* 0x0000000409097224 */ /* 0x080fe400078e0205 */
[----:B------:R-:W-:-:S04]  /*7f90*/  IMAD.WIDE.U32 R2, R8, R4, R2 ;  /* 0x0000000408027225 */ /* 0x000fc800078e0002 */
[----:B------:R-:W-:Y:S02]  /*7fa0*/  IMAD.MOV.U32 R5, RZ, RZ, R7 ;  /* 0x000000ffff057224 */ /* 0x000fe400078e0007 */
[----:B------:R-:W-:Y:S01]  /*7fb0*/  IMAD.IADD R13, R3, 0x1, R9 ;  /* 0x00000001030d7824 */ /* 0x000fe200078e0209 */
[----:B------:R-:W-:Y:S06]  /*7fc0*/  @P0 BRA `(.L_x_11631) ;  /* 0xfffffffc00280947 */ /* 0x000fec000383ffff */
[----:B------:R-:W-:Y:S05]  /*7fd0*/  BSYNC B0 ;  /* 0x0000000000007941 */ /* 0x000fea0003800000 */
.L_x_11627:
        /* <DEDUP_REMOVED lines=18> */
.L_x_11634:
        /* <DEDUP_REMOVED lines=25> */
.L_x_11633:
[----:B------:R-:W-:Y:S05]  /*8290*/  BSYNC B7 ;  /* 0x0000000000077941 */ /* 0x000fea0003800000 */
.L_x_11632:
[----:B------:R-:W-:-:S05]  /*82a0*/  IADD3 R46, P0, R46, 0x8, RZ ;  /* 0x000000082e2e7810 */ /* 0x000fca0007f1e0ff */
[----:B------:R-:W-:Y:S01]  /*82b0*/  IMAD.X R47, RZ, RZ, R47, P0 ;  /* 0x000000ffff2f7224 */ /* 0x000fe200000e062f */
[----:B------:R-:W-:-:S04]  /*82c0*/  ISETP.GE.U32.AND P0, PT, R46, R51, PT ;  /* 0x000000332e00720c */ /* 0x000fc80003f06070 */
[----:B------:R-:W-:-:S13]  /*82d0*/  ISETP.GE.U32.AND.EX P0, PT, R47, R48, PT, P0 ;  /* 0x000000302f00720c */ /* 0x000fda0003f06100 */
[----:B------:R-:W-:Y:S05]  /*82e0*/  @!P0 BRA `(.L_x_11634) ;  /* 0xfffffffc00848947 */ /* 0x000fea000383ffff */
.L_x_11620:
[----:B------:R-:W-:Y:S05]  /*82f0*/  BSYNC B6 ;  /* 0x0000000000067941 */ /* 0x000fea0003800000 */
.L_x_11619:
[----:B--2---:R-:W0:Y:S01]  /*8300*/  S2R R3, SR_TID.X ;  /* 0x0000000000037919 */ /* 0x004e220000002100 */
        /* <DEDUP_REMOVED lines=28> */
.L_x_11638:
[----:B------:R-:W-:Y:S05]  /*84d0*/  BSYNC B7 ;  /* 0x0000000000077941 */ /* 0x000fea0003800000 */
.L_x_11637:
        /* <DEDUP_REMOVED lines=24> */
.L_x_11640:
[----:B------:R-:W-:Y:S05]  /*8660*/  BSYNC B7 ;  /* 0x0000000000077941 */ /* 0x000fea0003800000 */
.L_x_11639:
        /* <DEDUP_REMOVED lines=29> */
.L_x_11642:
[----:B------:R-:W-:Y:S05]  /*8840*/  BSYNC B7 ;  /* 0x0000000000077941 */ /* 0x000fea0003800000 */
.L_x_11641:
        /* <DEDUP_REMOVED lines=15> */
.L_x_11647:
        /* <DEDUP_REMOVED lines=14> */
.L_x_11645:
        /* <DEDUP_REMOVED lines=20> */
.L_x_11646:
[----:B------:R-:W-:Y:S05]  /*8b60*/  BSYNC B1 ;  /* 0x0000000000017941 */ /* 0x000fea0003800000 */
.L_x_11644:
        /* <DEDUP_REMOVED lines=20> */
.L_x_11643:
        /* <DEDUP_REMOVED lines=18> */
.L_x_11650:
        /* <DEDUP_REMOVED lines=25> */
.L_x_11649:
[----:B------:R-:W-:Y:S05]  /*8f60*/  BSYNC B7 ;  /* 0x0000000000077941 */ /* 0x000fea0003800000 */
.L_x_11648:
[----:B------:R-:W-:-:S05]  /*8f70*/  IADD3 R16, P0, R16, 0x8, RZ ;  /* 0x0000000810107810 */ /* 0x000fca0007f1e0ff */
[----:B------:R-:W-:Y:S01]  /*8f80*/  IMAD.X R17, RZ, RZ, R17, P0 ;  /* 0x000000ffff117224 */ /* 0x000fe200000e0611 */
[----:B------:R-:W-:-:S04]  /*8f90*/  ISETP.GE.U32.AND P0, PT, R16, R47, PT ;  /* 0x0000002f1000720c */ /* 0x000fc80003f06070 */
[----:B------:R-:W-:-:S13]  /*8fa0*/  ISETP.GE.U32.AND.EX P0, PT, R17, R18, PT, P0 ;  /* 0x000000121100720c */ /* 0x000fda0003f06100 */
[----:B------:R-:W-:Y:S05]  /*8fb0*/  @!P0 BRA `(.L_x_11650) ;  /* 0xfffffffc00848947 */ /* 0x000fea000383ffff */
.L_x_11636:
[----:B------:R-:W-:Y:S05]  /*8fc0*/  BSYNC B6 ;  /* 0x0000000000067941 */ /* 0x000fea0003800000 */
.L_x_11635:
        /* <DEDUP_REMOVED lines=29> */
.L_x_11654:
[----:B------:R-:W-:Y:S05]  /*91a0*/  BSYNC B7 ;  /* 0x0000000000077941 */ /* 0x000fea0003800000 */
.L_x_11653:
        /* <DEDUP_REMOVED lines=24> */
.L_x_11656:
[----:B------:R-:W-:Y:S05]  /*9330*/  BSYNC B7 ;  /* 0x0000000000077941 */ /* 0x000fea0003800000 */
.L_x_11655:
        /* <DEDUP_REMOVED lines=29> */
.L_x_11658:
[----:B------:R-:W-:Y:S05]  /*9510*/  BSYNC B7 ;  /* 0x0000000000077941 */ /* 0x000fea0003800000 */
.L_x_11657:
[----:B------:R-:W0:Y:S01]  /*9520*/  LDC.64 R4, c[0x0][0x228] ;  /* 0x00008a00ff047b82 */ /* 0x000e220000000a00 */
[----:B------:R-:W-:Y:S01]  /*9530*/  MOV R13, RZ ;  /* 0x000000ff000d7202 */ /* 0x000fe20000000f00 */
[----:B------:R-:W-:-:S06]  /*9540*/  IMAD.MOV.U32 R2, RZ, RZ, RZ ;  /* 0x000000ffff027224 */ /* 0x000fcc00078e00ff */
        /* <DEDUP_REMOVED lines=11> */
.L_x_11663:
        /* <DEDUP_REMOVED lines=11> */
[----:B------:R-:W-:Y:S01]  /*96b0*/  IMAD.MOV.U32 R6, RZ, RZ, R3 ;  /* 0x000000ffff067224 */ /* 0x000fe200078e0003 */
[----:B------:R-:W-:Y:S01]  /*96c0*/  MOV R7, R4 ;  /* 0x0000000400077202 */ /* 0x000fe20000000f00 */
[----:B------:R-:W-:Y:S06]  /*96d0*/  BRA `(.L_x_11662) ;  /* 0x00000000004c7947 */ /* 0x000fec0003800000 */
.L_x_11661:
        /* <DEDUP_REMOVED lines=9> */
[----:B------:R-:W-:Y:S01]  /*9770*/  IMAD.HI.U32 R6, R7, R20, RZ ;  /* 0x0000001407067227 */ /* 0x000fe200078e00ff */
[----:B------:R-:W-:-:S04]  /*9780*/  HFMA2.MMA R7, -RZ, RZ, 0, 0 ;  /* 0x00000000ff077435 */ /* 0x000fc800000001ff */
        /* <DEDUP_REMOVED lines=8> */
.L_x_11662:
[----:B------:R-:W-:Y:S05]  /*9810*/  BSYNC B1 ;  /* 0x0000000000017941 */ /* 0x000fea0003800000 */
.L_x_11660:
        /* <DEDUP_REMOVED lines=10> */
[----:B------:R-:W-:-:S04]  /*98c0*/  IMAD.IADD R3, R5, 0x1, R3 ;  /* 0x0000000105037824 */ /* 0x000fc800078e0203 */
[----:B--2---:R-:W-:Y:S02]  /*98d0*/  IMAD R5, R3, R8, RZ ;  /* 0x0000000803057224 */ /* 0x004fe400078e02ff */
[----:B------:R-:W-:Y:S02]  /*98e0*/  IMAD.MOV.U32 R3, RZ, RZ, R2 ;  /* 0x000000ffff037224 */ /* 0x000fe400078e0002 */
[----:B------:R-:W-:Y:S02]  /*98f0*/  IMAD.MOV.U32 R2, RZ, RZ, R13 ;  /* 0x000000ffff027224 */ /* 0x000fe400078e000d */
[-C--:B------:R-:W-:Y:S01]  /*9900*/  IMAD R9, R9, R4.reuse, R5 ;  /* 0x0000000409097224 */ /* 0x080fe200078e0205 */
[----:B------:R-:W-:Y:S01]  /*9910*/  MOV R5, R7 ;  /* 0x0000000700057202 */ /* 0x000fe20000000f00 */
[----:B------:R-:W-:-:S04]  /*9920*/  IMAD.WIDE.U32 R2, R8, R4, R2 ;  /* 0x0000000408027225 */ /* 0x000fc800078e0002 */
[----:B------:R-:W-:Y:S02]  /*9930*/  IMAD.MOV.U32 R13, RZ, RZ, R2 ;  /* 0x000000ffff0d7224 */ /* 0x000fe400078e0002 */
[----:B------:R-:W-:Y:S01]  /*9940*/  IMAD.IADD R2, R3, 0x1, R9 ;  /* 0x0000000103027824 */ /* 0x000fe200078e0209 */
[----:B------:R-:W-:Y:S06]  /*9950*/  @P0 BRA `(.L_x_11663) ;  /* 0xfffffffc00280947 */ /* 0x000fec000383ffff */
[----:B------:R-:W-:Y:S05]  /*9960*/  BSYNC B0 ;  /* 0x0000000000007941 */ /* 0x000fea0003800000 */
.L_x_11659:
        /* <DEDUP_REMOVED lines=18> */
.L_x_11666:
        /* <DEDUP_REMOVED lines=25> */
.L_x_11665:
[----:B------:R-:W-:Y:S05]  /*9c20*/  BSYNC B7 ;  /* 0x0000000000077941 */ /* 0x000fea0003800000 */
.L_x_11664:
[----:B------:R-:W-:-:S04]  /*9c30*/  IADD3 R16, P0, R16, 0x8, RZ ;  /* 0x0000000810107810 */ /* 0x000fc80007f1e0ff */
[----:B------:R-:W-:Y:S02]  /*9c40*/  IADD3.X R17, RZ, R17, RZ, P0, !PT ;  /* 0x00000011ff117210 */ /* 0x000fe400007fe4ff */
[----:B------:R-:W-:-:S04]  /*9c50*/  ISETP.GE.U32.AND P0, PT, R16, R19, PT ;  /* 0x000000131000720c */ /* 0x000fc80003f06070 */
[----:B------:R-:W-:-:S13]  /*9c60*/  ISETP.GE.U32.AND.EX P0, PT, R17, R18, PT, P0 ;  /* 0x000000121100720c */ /* 0x000fda0003f06100 */
[----:B------:R-:W-:Y:S05]  /*9c70*/  @!P0 BRA `(.L_x_11666) ;  /* 0xfffffffc00848947 */ /* 0x000fea000383ffff */
.L_x_11652:
[----:B------:R-:W-:Y:S05]  /*9c80*/  BSYNC B6 ;  /* 0x0000000000067941 */ /* 0x000fea0003800000 */
.L_x_11651:
        /* <DEDUP_REMOVED lines=29> */
.L_x_11670:
[----:B------:R-:W-:Y:S05]  /*9e60*/  BSYNC B7 ;  /* 0x0000000000077941 */ /* 0x000fea0003800000 */
.L_x_11669:
        /* <DEDUP_REMOVED lines=24> */
.L_x_11672:
[----:B------:R-:W-:Y:S05]  /*9ff0*/  BSYNC B7 ;  /* 0x0000000000077941 */ /* 0x000fea0003800000 */
.L_x_11671:
        /* <DEDUP_REMOVED lines=29> */
.L_x_11674:
[----:B------:R-:W-:Y:S05]  /*a1d0*/  BSYNC B7 ;  /* 0x0000000000077941 */ /* 0x000fea0003800000 */
.L_x_11673:
        /* <DEDUP_REMOVED lines=14> */
.L_x_11679:
        /* <DEDUP_REMOVED lines=14> */
.L_x_11677:
        /* <DEDUP_REMOVED lines=19> */
.L_x_11678:
[----:B------:R-:W-:Y:S05]  /*a4d0*/  BSYNC B1 ;  /* 0x0000000000017941 */ /* 0x000fea0003800000 */
.L_x_11676:
        /* <DEDUP_REMOVED lines=12> */
[----:B------:R-:W-:Y:S01]  /*a5a0*/  MOV R3, R2 ;  /* 0x0000000200037202 */ /* 0x000fe20000000f00 */
[----:B------:R-:W-:Y:S02]  /*a5b0*/  IMAD.MOV.U32 R2, RZ, RZ, R13 ;  /* 0x000000ffff027224 */ /* 0x000fe400078e000d */
[-C--:B------:R-:W-:Y:S02]  /*a5c0*/  IMAD R9, R9, R4.reuse, R5 ;  /* 0x0000000409097224 */ /* 0x080fe400078e0205 */
[----:B------:R-:W-:-:S04]  /*a5d0*/  IMAD.WIDE.U32 R2, R8, R4, R2 ;  /* 0x0000000408027225 */ /* 0x000fc800078e0002 */
[----:B------:R-:W-:Y:S01]  /*a5e0*/  IMAD.MOV.U32 R5, RZ, RZ, R7 ;  /* 0x000000ffff057224 */ /* 0x000fe200078e0007 */
[----:B------:R-:W-:Y:S01]  /*a5f0*/  MOV R13, R2 ;  /* 0x00000002000d7202 */ /* 0x000fe20000000f00 */
[----:B------:R-:W-:Y:S01]  /*a600*/  IMAD.IADD R2, R3, 0x1, R9 ;  /* 0x0000000103027824 */ /* 0x000fe200078e0209 */
[----:B------:R-:W-:Y:S06]  /*a610*/  @P0 BRA `(.L_x_11679) ;  /* 0xfffffffc00280947 */ /* 0x000fec000383ffff */
[----:B------:R-:W-:Y:S05]  /*a620*/  BSYNC B0 ;  /* 0x0000000000007941 */ /* 0x000fea0003800000 */
.L_x_11675:
        /* <DEDUP_REMOVED lines=18> */
.L_x_11682:
        /* <DEDUP_REMOVED lines=25> */
.L_x_11681:
[----:B------:R-:W-:Y:S05]  /*a8e0*/  BSYNC B7 ;  /* 0x0000000000077941 */ /* 0x000fea0003800000 */
.L_x_11680:
[----:B------:R-:W-:-:S05]  /*a8f0*/  IADD3 R16, P0, R16, 0x8, RZ ;  /* 0x0000000810107810 */ /* 0x000fca0007f1e0ff */
[----:B------:R-:W-:Y:S01]  /*a900*/  IMAD.X R17, RZ, RZ, R17, P0 ;  /* 0x000000ffff117224 */ /* 0x000fe200000e0611 */
[----:B------:R-:W-:-:S04]  /*a910*/  ISETP.GE.U32.AND P0, PT, R16, R19, PT ;  /* 0x000000131000720c */ /* 0x000fc80003f06070 */
[----:B------:R-:W-:-:S13]  /*a920*/  ISETP.GE.U32.AND.EX P0, PT, R17, R18, PT, P0 ;  /* 0x000000121100720c */ /* 0x000fda0003f06100 */
[----:B------:R-:W-:Y:S05]  /*a930*/  @!P0 BRA `(.L_x_11682) ;  /* 0xfffffffc00848947 */ /* 0x000fea000383ffff */
.L_x_11668:
[----:B------:R-:W-:Y:S05]  /*a940*/  BSYNC B6 ;  /* 0x0000000000067941 */ /* 0x000fea0003800000 */
.L_x_11667:
        /* <DEDUP_REMOVED lines=29> */
.L_x_11686:
[----:B------:R-:W-:Y:S05]  /*ab20*/  BSYNC B7 ;  /* 0x0000000000077941 */ /* 0x000fea0003800000 */
.L_x_11685:
        /* <DEDUP_REMOVED lines=24> */
.L_x_11688:
[----:B------:R-:W-:Y:S05]  /*acb0*/  BSYNC B7 ;  /* 0x0000000000077941 */ /* 0x000fea0003800000 */
.L_x_11687:
        /* <DEDUP_REMOVED lines=29> */
.L_x_11690:
[----:B------:R-:W-:Y:S05]  /*ae90*/  BSYNC B7 ;  /* 0x0000000000077941 */ /* 0x000fea0003800000 */
.L_x_11689:
        /* <DEDUP_REMOVED lines=13> */
[----:B------:R-:W-:-:S07]  /*af70*/  IADD3 R5, R21, R5, RZ ;  /* 0x0000000515057210 */ /* 0x000fce0007ffe0ff */
.L_x_11695:
        /* <DEDUP_REMOVED lines=14> */
.L_x_11693:
        /* <DEDUP_REMOVED lines=19> */
.L_x_11694:
[----:B------:R-:W-:Y:S05]  /*b190*/  BSYNC B1 ;  /* 0x0000000000017941 */ /* 0x000fea0003800000 */
.L_x_11692:
[----:B------:R-:W2:Y:S01]  /*b1a0*/  LDL.64 R8, [R19+0x60] ;  /* 0x0000600013087983 */ /* 0x000ea20000100a00 */
[----:B------:R-:W-:Y:S01]  /*b1b0*/  IADD3 R11, P0, RZ, -R6, RZ ;  /* 0x80000006ff0b7210 */ /* 0x000fe20007f1e0ff */
[----:B------:R-:W-:Y:S01]  /*b1c0*/  VIADD R18, R18, 0xffffffff ;  /* 0xffffffff12127836 */ /* 0x000fe20000000000 */
[----:B------:R-:W-:Y:S01]  /*b1d0*/  MOV R4, R20 ;  /* 0x0000001400047202 */ /* 0x000fe20000000f00 */
        /* <DEDUP_REMOVED lines=8> */
[----:B------:R-:W-:Y:S01]  /*b260*/  IMAD.MOV.U32 R3, RZ, RZ, R2 ;  /* 0x000000ffff037224 */ /* 0x000fe200078e0002 */
[----:B------:R-:W-:Y:S01]  /*b270*/  MOV R2, R13 ;  /* 0x0000000d00027202 */ /* 0x000fe20000000f00 */
[-C--:B------:R-:W-:Y:S02]  /*b280*/  IMAD R9, R9, R4.reuse, R5 ;  /* 0x0000000409097224 */ /* 0x080fe400078e0205 */
[----:B------:R-:W-:Y:S02]  /*b290*/  IMAD.MOV.U32 R5, RZ, RZ, R7 ;  /* 0x000000ffff057224 */ /* 0x000fe400078e0007 */
[----:B------:R-:W-:-:S04]  /*b2a0*/  IMAD.WIDE.U32 R2, R8, R4, R2 ;  /* 0x0000000408027225 */ /* 0x000fc800078e0002 */
[----:B------:R-:W-:Y:S01]  /*b2b0*/  IMAD.MOV.U32 R13, RZ, RZ, R2 ;  /* 0x000000ffff0d7224 */ /* 0x000fe200078e0002 */
[----:B------:R-:W-:Y:S01]  /*b2c0*/  IADD3 R2, R3, R9, RZ ;  /* 0x0000000903027210 */ /* 0x000fe20007ffe0ff */
[----:B------:R-:W-:Y:S06]  /*b2d0*/  @P0 BRA `(.L_x_11695) ;  /* 0xfffffffc00280947 */ /* 0x000fec000383ffff */
[----:B------:R-:W-:Y:S05]  /*b2e0*/  BSYNC B0 ;  /* 0x0000000000007941 */ /* 0x000fea0003800000 */
.L_x_11691:
        /* <DEDUP_REMOVED lines=10> */
[C---:B------:R-:W-:Y:S02]  /*b390*/  LEA R16, P2, R3.reuse, UR4, 0x3 ;  /* 0x0000000403107c11 */ /* 0x040fe4000f8418ff */
[----:B------:R-:W-:Y:S02]  /*b3a0*/  ISETP.GE.AND.EX P0, PT, R0, R2, PT, P0 ;  /* 0x000000020000720c */ /* 0x000fe40003f06300 */
[----:B------:R-:W-:Y:S02]  /*b3b0*/  LEA.HI.X R3, R3, UR5, R4, 0x3, P2 ;  /* 0x0000000503037c11 */ /* 0x000fe400090f1c04 */
[----:B------:R-:W-:Y:S02]  /*b3c0*/  ISETP.LE.OR.EX P0, PT, R33, R31, P0, P1 ;  /* 0x0000001f2100720c */ /* 0x000fe40000703710 */
[----:B------:R-:W-:-:S11]  /*b3d0*/  LEA.HI.X R18, R13, UR5, R2, 0x3, P3 ;  /* 0x000000050d127c11 */ /* 0x000fd600098f1c02 */
[----:B------:R-:W-:Y:S05]  /*b3e0*/  @P0 BRA `(.L_x_11684) ;  /* 0x0000000000840947 */ /* 0x000fea0003800000 */
[----:B------:R-:W-:-:S04]  /*b3f0*/  IADD3 R16, P0, R16, 0x8, RZ ;  /* 0x0000000810107810 */ /* 0x000fc80007f1e0ff */
[----:B------:R-:W-:-:S09]  /*b400*/  IADD3.X R17, RZ, R3, RZ, P0, !PT ;  /* 0x00000003ff117210 */ /* 0x000fd200007fe4ff */
.L_x_11698:
        /* <DEDUP_REMOVED lines=25> */
.L_x_11697:
[----:B------:R-:W-:Y:S05]  /*b5a0*/  BSYNC B7 ;  /* 0x0000000000077941 */ /* 0x000fea0003800000 */
.L_x_11696:
[----:B------:R-:W-:-:S05]  /*b5b0*/  IADD3 R16, P0, R16, 0x8, RZ ;  /* 0x0000000810107810 */ /* 0x000fca0007f1e0ff */
[----:B------:R-:W-:Y:S01]  /*b5c0*/  IMAD.X R17, RZ, RZ, R17, P0 ;  /* 0x000000ffff117224 */ /* 0x000fe200000e0611 */
[----:B------:R-:W-:-:S04]  /*b5d0*/  ISETP.GE.U32.AND P0, PT, R16, R19, PT ;  /* 0x000000131000720c */ /* 0x000fc80003f06070 */
[----:B------:R-:W-:-:S13]  /*b5e0*/  ISETP.GE.U32.AND.EX P0, PT, R17, R18, PT, P0 ;  /* 0x000000121100720c */ /* 0x000fda0003f06100 */
[----:B------:R-:W-:Y:S05]  /*b5f0*/  @!P0 BRA `(.L_x_11698) ;  /* 0xfffffffc00848947 */ /* 0x000fea000383ffff */
.L_x_11684:
[----:B------:R-:W-:Y:S05]  /*b600*/  BSYNC B6 ;  /* 0x0000000000067941 */ /* 0x000fea0003800000 */
.L_x_11683:
        /* <DEDUP_REMOVED lines=29> */
.L_x_11702:
[----:B------:R-:W-:Y:S05]  /*b7e0*/  BSYNC B7 ;  /* 0x0000000000077941 */ /* 0x000fea0003800000 */
.L_x_11701:
        /* <DEDUP_REMOVED lines=24> */
.L_x_11704:
[----:B------:R-:W-:Y:S05]  /*b970*/  BSYNC B7 ;  /* 0x0000000000077941 */ /* 0x000fea0003800000 */
.L_x_11703:
        /* <DEDUP_REMOVED lines=29> */
.L_x_11706:
[----:B------:R-:W-:Y:S05]  /*bb50*/  BSYNC B7 ;  /* 0x0000000000077941 */ /* 0x000fea0003800000 */
.L_x_11705:
[----:B------:R-:W0:Y:S01]  /*bb60*/  LDC.64 R4, c[0x0][0x228] ;  /* 0x00008a00ff047b82 */ /* 0x000e220000000a00 */
[----:B------:R-:W-:Y:S02]  /*bb70*/  IMAD.MOV.U32 R18, RZ, RZ, RZ ;  /* 0x000000ffff127224 */ /* 0x000fe400078e00ff */
[----:B------:R-:W-:-:S05]  /*bb80*/  IMAD.MOV.U32 R13, RZ, RZ, RZ ;  /* 0x000000ffff0d7224 */ /* 0x000fca00078e00ff */
        /* <DEDUP_REMOVED lines=10> */
[----:B------:R-:W-:-:S07]  /*bc30*/  IMAD.IADD R5, R21, 0x1, R5 ;  /* 0x0000000115057824 */ /* 0x000fce00078e0205 */
.L_x_11711:
        /* <DEDUP_REMOVED lines=14> */
.L_x_11709:
        /* <DEDUP_REMOVED lines=19> */
.L_x_11710:
[----:B------:R-:W-:Y:S05]  /*be50*/  BSYNC B1 ;  /* 0x0000000000017941 */ /* 0x000fea0003800000 */
.L_x_11708:
        /* <DEDUP_REMOVED lines=10> */
[----:B------:R-:W-:-:S03]  /*bf00*/  IMAD.MOV.U32 R20, RZ, RZ, R6 ;  /* 0x000000ffff147224 */ /* 0x000fc600078e0006 */
[----:B------:R-:W-:Y:S02]  /*bf10*/  IADD3 R3, R5, R3, RZ ;  /* 0x0000000305037210 */ /* 0x000fe40007ffe0ff */
[----:B------:R-:W-:-:S03]  /*bf20*/  MOV R5, R7 ;  /* 0x0000000700057202 */ /* 0x000fc60000000f00 */
[----:B--2---:R-:W-:Y:S02]  /*bf30*/  IMAD R3, R3, R8, RZ ;  /* 0x0000000803037224 */ /* 0x004fe400078e02ff */
[----:B------:R-:W-:-:S04]  /*bf40*/  IMAD.WIDE.U32 R18, R8, R4, R18 ;  /* 0x0000000408127225 */ /* 0x000fc800078e0012 */
[----:B------:R-:W-:-:S04]  /*bf50*/  IMAD R3, R9, R4, R3 ;  /* 0x0000000409037224 */ /* 0x000fc800078e0203 */
[----:B------:R-:W-:Y:S01]  /*bf60*/  IMAD.IADD R13, R19, 0x1, R3 ;  /* 0x00000001130d7824 */ /* 0x000fe200078e0203 */
[----:B------:R-:W-:Y:S06]  /*bf70*/  @P0 BRA `(.L_x_11711) ;  /* 0xfffffffc00300947 */ /* 0x000fec000383ffff */
[----:B------:R-:W-:Y:S05]  /*bf80*/  BSYNC B0 ;  /* 0x0000000000007941 */ /* 0x000fea0003800000 */
.L_x_11707:
        /* <DEDUP_REMOVED lines=18> */
.L_x_11714:
        /* <DEDUP_REMOVED lines=25> */
.L_x_11713:
[----:B------:R-:W-:Y:S05]  /*c240*/  BSYNC B7 ;  /* 0x0000000000077941 */ /* 0x000fea0003800000 */
.L_x_11712:
[----:B------:R-:W-:-:S05]  /*c250*/  IADD3 R16, P0, R16, 0x8, RZ ;  /* 0x0000000810107810 */ /* 0x000fca0007f1e0ff */
[----:B------:R-:W-:Y:S01]  /*c260*/  IMAD.X R17, RZ, RZ, R17, P0 ;  /* 0x000000ffff117224 */ /* 0x000fe200000e0611 */
[----:B------:R-:W-:-:S04]  /*c270*/  ISETP.GE.U32.AND P0, PT, R16, R19, PT ;  /* 0x000000131000720c */ /* 0x000fc80003f06070 */
[----:B------:R-:W-:-:S13]  /*c280*/  ISETP.GE.U32.AND.EX P0, PT, R17, R18, PT, P0 ;  /* 0x000000121100720c */ /* 0x000fda0003f06100 */
[----:B------:R-:W-:Y:S05]  /*c290*/  @!P0 BRA `(.L_x_11714) ;  /* 0xfffffffc00848947 */ /* 0x000fea000383ffff */
.L_x_11700:
[----:B------:R-:W-:Y:S05]  /*c2a0*/  BSYNC B6 ;  /* 0x0000000000067941 */ /* 0x000fea0003800000 */
.L_x_11699:
        /* <DEDUP_REMOVED lines=29> */
.L_x_11718:
[----:B------:R-:W-:Y:S05]  /*c480*/  BSYNC B7 ;  /* 0x0000000000077941 */ /* 0x000fea0003800000 */
.L_x_11717:
        /* <DEDUP_REMOVED lines=24> */
.L_x_11720:
[----:B------:R-:W-:Y:S05]  /*c610*/  BSYNC B7 ;  /* 0x0000000000077941 */ /* 0x000fea0003800000 */
.L_x_11719:
        /* <DEDUP_REMOVED lines=29> */
.L_x_11722:
[----:B------:R-:W-:Y:S05]  /*c7f0*/  BSYNC B7 ;  /* 0x0000000000077941 */ /* 0x000fea0003800000 */
.L_x_11721:
        /* <DEDUP_REMOVED lines=14> */
.L_x_11727:
        /* <DEDUP_REMOVED lines=14> */
.L_x_11725:
        /* <DEDUP_REMOVED lines=19> */
.L_x_11726:
[----:B------:R-:W-:Y:S05]  /*caf0*/  BSYNC B1 ;  /* 0x0000000000017941 */ /* 0x000fea0003800000 */
.L_x_11724:
[----:B------:R-:W2:Y:S01]  /*cb00*/  LDL.64 R8, [R19+0x60] ;  /* 0x0000600013087983 */ /* 0x000ea20000100a00 */
[----:B------:R-:W-:Y:S01]  /*cb10*/  IADD3 R11, P0, RZ, -R6, RZ ;  /* 0x80000006ff0b7210 */ /* 0x000fe20007f1e0ff */
[----:B------:R-:W-:Y:S01]  /*cb20*/  VIADD R18, R18, 0xffffffff ;  /* 0xffffffff12127836 */ /* 0x000fe20000000000 */
[----:B------:R-:W-:Y:S02]  /*cb30*/  MOV R4, R20 ;  /* 0x0000001400047202 */ /* 0x000fe40000000f00 */
[----:B------:R-:W-:Y:S01]  /*cb40*/  MOV R20, R6 ;  /* 0x0000000600147202 */ /* 0x000fe20000000f00 */
        /* <DEDUP_REMOVED lines=14> */
.L_x_11723:
        /* <DEDUP_REMOVED lines=18> */
.L_x_11730:
        /* <DEDUP_REMOVED lines=25> */
.L_x_11729:
[----:B------:R-:W-:Y:S05]  /*cee0*/  BSYNC B7 ;  /* 0x0000000000077941 */ /* 0x000fea0003800000 */
.L_x_11728:
[----:B------:R-:W-:-:S04]  /*cef0*/  IADD3 R16, P0, R16, 0x8, RZ ;  /* 0x0000000810107810 */ /* 0x000fc80007f1e0ff */
[----:B------:R-:W-:Y:S02]  /*cf00*/  IADD3.X R17, RZ, R17, RZ, P0, !PT ;  /* 0x00000011ff117210 */ /* 0x000fe400007fe4ff */
[----:B------:R-:W-:-:S04]  /*cf10*/  ISETP.GE.U32.AND P0, PT, R16, R19, PT ;  /* 0x000000131000720c */ /* 0x000fc80003f06070 */
[----:B------:R-:W-:-:S13]  /*cf20*/  ISETP.GE.U32.AND.EX P0, PT, R17, R18, PT, P0 ;  /* 0x000000121100720c */ /* 0x000fda0003f06100 */
[----:B------:R-:W-:Y:S05]  /*cf30*/  @!P0 BRA `(.L_x_11730) ;  /* 0xfffffffc00848947 */ /* 0x000fea000383ffff */
.L_x_11716:
[----:B------:R-:W-:Y:S05]  /*cf40*/  BSYNC B6 ;  /* 0x0000000000067941 */ /* 0x000fea0003800000 */
.L_x_11715:
        /* <DEDUP_REMOVED lines=29> */
.L_x_11734:
[----:B------:R-:W-:Y:S05]  /*d120*/  BSYNC B7 ;  /* 0x0000000000077941 */ /* 0x000fea0003800000 */
.L_x_11733:
        /* <DEDUP_REMOVED lines=24> */
.L_x_11736:
[----:B------:R-:W-:Y:S05]  /*d2b0*/  BSYNC B7 ;  /* 0x0000000000077941 */ /* 0x000fea0003800000 */
.L_x_11735:
        /* <DEDUP_REMOVED lines=29> */
.L_x_11738:
[----:B------:R-:W-:Y:S05]  /*d490*/  BSYNC B7 ;  /* 0x0000000000077941 */ /* 0x000fea0003800000 */
.L_x_11737:
        /* <DEDUP_REMOVED lines=14> */
.L_x_11743:
        /* <DEDUP_REMOVED lines=14> */
.L_x_11741:
        /* <DEDUP_REMOVED lines=19> */
.L_x_11742:
[----:B------:R-:W-:Y:S05]  /*d790*/  BSYNC B1 ;  /* 0x0000000000017941 */ /* 0x000fea0003800000 */
.L_x_11740:
        /* <DEDUP_REMOVED lines=19> */
.L_x_11739:
        /* <DEDUP_REMOVED lines=18> */
.L_x_11746:
        /* <DEDUP_REMOVED lines=25> */
.L_x_11745:
[----:B------:R-:W-:Y:S05]  /*db80*/  BSYNC B7 ;  /* 0x0000000000077941 */ /* 0x000fea0003800000 */
.L_x_11744:
[----:B------:R-:W-:-:S05]  /*db90*/  IADD3 R16, P0, R16, 0x8, RZ ;  /* 0x0000000810107810 */ /* 0x000fca0007f1e0ff */
[----:B------:R-:W-:Y:S01]  /*dba0*/  IMAD.X R17, RZ, RZ, R17, P0 ;  /* 0x000000ffff117224 */ /* 0x000fe200000e0611 */
[----:B------:R-:W-:-:S04]  /*dbb0*/  ISETP.GE.U32.AND P0, PT, R16, R19, PT ;  /* 0x000000131000720c */ /* 0x000fc80003f06070 */
[----:B------:R-:W-:-:S13]  /*dbc0*/  ISETP.GE.U32.AND.EX P0, PT, R17, R18, PT, P0 ;  /* 0x000000121100720c */ /* 0x000fda0003f06100 */
[----:B------:R-:W-:Y:S05]  /*dbd0*/  @!P0 BRA `(.L_x_11746) ;  /* 0xfffffffc00848947 */ /* 0x000fea000383ffff */
.L_x_11732:
[----:B------:R-:W-:Y:S05]  /*dbe0*/  BSYNC B6 ;  /* 0x0000000000067941 */ /* 0x000fea0003800000 */
.L_x_11731:
[----:B------:R-:W0:Y:S01]  /*dbf0*/  S2R R0, SR_TID.X ;  /* 0x0000000000007919 */ /* 0x000e220000002100 */
[----:B------:R-:W-:Y:S04]  /*dc00*/  BSSY B0, `(.L_x_11747) ;  /* 0x0000033000007945 */ /* 0x000fe80003800000 */
[----:B------:R-:W-:Y:S01]  /*dc10*/  BSSY B1, `(.L_x_11748) ;  /* 0x000002b000017945 */ /* 0x000fe20003800000 */
[----:B0-----:R-:W-:-:S13]  /*dc20*/  ISETP.GE.AND P0, PT, R0, R70, PT ;  /* 0x000000460000720c */ /* 0x001fda0003f06270 */
[----:B------:R-:W0:Y:S01]  /*dc30*/  @!P0 LDC.64 R2, c[0x0][0x2c8] ;  /* 0x0000b200ff028b82 */ /* 0x000e220000000a00 */
[----:B------:R-:W-:Y:S02]  /*dc40*/  @!P0 IMAD.IADD R5, R71, 0x1, R0 ;  /* 0x0000000147058824 */ /* 0x000fe400078e0200 */
[----:B------:R-:W-:Y:S02]  /*dc50*/  @!P0 VIADD R0, R0, 0x80 ;  /* 0x0000008000008836 */ /* 0x000fe40000000000 */
[----:B0-----:R-:W-:-:S05]  /*dc60*/  @!P0 IMAD.WIDE.U32 R2, R5, 0x8, R2 ;  /* 0x0000000805028825 */ /* 0x001fca00078e0002 */
[----:B------:R0:W-:Y:S01]  /*dc70*/  @!P0 STG.E.64 desc[UR36][R2.64], RZ ;  /* 0x000000ff02008986 */ /* 0x0001e2000c101b24 */
[----:B------:R-:W-:-:S13]  /*dc80*/  ISETP.GE.AND P0, PT, R0, R70, PT ;  /* 0x000000460000720c */ /* 0x000fda0003f06270 */
[----:B0-----:R-:W-:Y:S05]  /*dc90*/  @P0 BRA `(.L_x_11749) ;  /* 0x0000000000300947 */ /* 0x001fea0003800000 */
[----:B------:R-:W0:Y:S01]  /*dca0*/  LDC.64 R2, c[0x0][0x2c8] ;  /* 0x0000b200ff027b82 */ /* 0x000e220000000a00 */
[----:B------:R-:W-:Y:S01]  /*dcb0*/  IADD3 R5, R71, R0, RZ ;  /* 0x0000000047057210 */ /* 0x000fe20007ffe0ff */
        /* <DEDUP_REMOVED lines=10> */
.L_x_11749:
[----:B------:R-:W-:-:S13]  /*dd60*/  ISETP.GE.AND P0, PT, R0, R70, PT ;  /* 0x000000460000720c */ /* 0x000fda0003f06270 */
[----:B------:R-:W-:Y:S05]  /*dd70*/  @P0 BRA `(.L_x_11751) ;  /* 0x0000000000300947 */ /* 0x000fea0003800000 */
[----:B0-----:R-:W0:Y:S01]  /*dd80*/  LDC.64 R2, c[0x0][0x2c8] ;  /* 0x0000b200ff027b82 */ /* 0x001e220000000a00 */
[----:B------:R-:W-:Y:S01]  /*dd90*/  IADD3 R5, R71, R0, RZ ;  /* 0x0000000047057210 */ /* 0x000fe20007ffe0ff */
[----:B------:R-:W-:-:S04]  /*dda0*/  VIADD R0, R0, 0x80 ;  /* 0x0000008000007836 */ /* 0x000fc80000000000 */
[----:B0-----:R-:W-:-:S05]  /*ddb0*/  IMAD.WIDE.U32 R2, R5, 0x8, R2 ;  /* 0x0000000805027825 */ /* 0x001fca00078e0002 */
[----:B------:R1:W-:Y:S02]  /*ddc0*/  STG.E.64 desc[UR36][R2.64], RZ ;  /* 0x000000ff02007986 */ /* 0x0003e4000c101b24 */
.L_x_11750:
[----:B------:R-:W-:-:S13]  /*ddd0*/  ISETP.GE.AND P0, PT, R0, R70, PT ;  /* 0x000000460000720c */ /* 0x000fda0003f06270 */
[----:B------:R-:W-:Y:S05]  /*dde0*/  @P0 BRA `(.L_x_11752) ;  /* 0x0000000000340947 */ /* 0x000fea0003800000 */
[----:B01----:R-:W0:Y:S01]  /*ddf0*/  LDC.64 R2, c[0x0][0x2c8] ;  /* 0x0000b200ff027b82 */ /* 0x003e220000000a00 */
[----:B------:R-:W-:Y:S02]  /*de00*/  IMAD.IADD R5, R71, 0x1, R0 ;  /* 0x0000000147057824 */ /* 0x000fe400078e0200 */
[----:B------:R-:W-:Y:S02]  /*de10*/  VIADD R0, R0, 0x80 ;  /* 0x0000008000007836 */ /* 0x000fe40000000000 */
[----:B0-----:R-:W-:-:S05]  /*de20*/  IMAD.WIDE.U32 R2, R5, 0x8, R2 ;  /* 0x0000000805027825 */ /* 0x001fca00078e0002 */
[----:B------:R1:W-:Y:S02]  /*de30*/  STG.E.64 desc[UR36][R2.64], RZ ;  /* 0x000000ff02007986 */ /* 0x0003e4000c101b24 */
.L_x_11751:
[----:B------:R-:W-:-:S13]  /*de40*/  ISETP.GE.AND P0, PT, R0, R70, PT ;  /* 0x000000460000720c */ /* 0x000fda0003f06270 */
[----:B------:R-:W-:Y:S05]  /*de50*/  @P0 BREAK B1 ;  /* 0x0000000000010942 */ /* 0x000fea0003800000 */
[----:B------:R-:W-:Y:S05]  /*de60*/  @P0 BRA `(.L_x_11753) ;  /* 0x0000000000300947 */ /* 0x000fea0003800000 */
[----:B01----:R-:W0:Y:S01]  /*de70*/  LDC.64 R2, c[0x0][0x2c8] ;  /* 0x0000b200ff027b82 */ /* 0x003e220000000a00 */
[----:B------:R-:W-:Y:S01]  /*de80*/  IADD3 R5, R71, R0, RZ ;  /* 0x0000000047057210 */ /* 0x000fe20007ffe0ff */
[----:B------:R-:W-:-:S04]  /*de90*/  VIADD R0, R0, 0x80 ;  /* 0x0000008000007836 */ /* 0x000fc80000000000 */
[----:B0-----:R-:W-:-:S05]  /*dea0*/  IMAD.WIDE.U32 R2, R5, 0x8, R2 ;  /* 0x0000000805027825 */ /* 0x001fca00078e0002 */
[----:B------:R2:W-:Y:S02]  /*deb0*/  STG.E.64 desc[UR36][R2.64], RZ ;  /* 0x000000ff02007986 */ /* 0x0005e4000c101b24 */
.L_x_11752:
[----:B------:R-:W-:Y:S05]  /*dec0*/  BSYNC B1 ;  /* 0x0000000000017941 */ /* 0x000fea0003800000 */
.L_x_11748:
[----:B------:R-:W-:-:S13]  /*ded0*/  ISETP.GE.AND P0, PT, R0, R70, PT ;  /* 0x000000460000720c */ /* 0x000fda0003f06270 */
[----:B012---:R-:W0:Y:S01]  /*dee0*/  @!P0 LDC.64 R2, c[0x0][0x2c8] ;  /* 0x0000b200ff028b82 */ /* 0x007e220000000a00 */
[----:B------:R-:W-:Y:S02]  /*def0*/  @!P0 IMAD.IADD R5, R71, 0x1, R0 ;  /* 0x0000000147058824 */ /* 0x000fe400078e0200 */
[----:B------:R-:W-:Y:S02]  /*df00*/  @!P0 VIADD R0, R0, 0x80 ;  /* 0x0000008000008836 */ /* 0x000fe40000000000 */
[----:B0-----:R-:W-:-:S05]  /*df10*/  @!P0 IMAD.WIDE.U32 R2, R5, 0x8, R2 ;  /* 0x0000000805028825 */ /* 0x001fca00078e0002 */
[----:B------:R2:W-:Y:S02]  /*df20*/  @!P0 STG.E.64 desc[UR36][R2.64], RZ ;  /* 0x000000ff02008986 */ /* 0x0005e4000c101b24 */
.L_x_11753:
[----:B------:R-:W-:Y:S05]  /*df30*/  BSYNC B0 ;  /* 0x0000000000007941 */ /* 0x000fea0003800000 */
.L_x_11747:
[----:B------:R-:W-:-:S13]  /*df40*/  ISETP.GE.AND P0, PT, R0, R70, PT ;  /* 0x000000460000720c */ /* 0x000fda0003f06270 */
[----:B------:R-:W-:Y:S05]  /*df50*/  @P0 EXIT ;  /* 0x000000000000094d */ /* 0x000fea0003800000 */
[----:B012---:R-:W0:Y:S01]  /*df60*/  LDC.64 R2, c[0x0][0x2c8] ;  /* 0x0000b200ff027b82 */ /* 0x007e220000000a00 */
[----:B------:R-:W-:-:S05]  /*df70*/  IADD3 R71, R71, R0, RZ ;  /* 0x0000000047477210 */ /* 0x000fca0007ffe0ff */
[----:B0-----:R-:W-:-:S05]  /*df80*/  IMAD.WIDE.U32 R2, R71, 0x8, R2 ;  /* 0x0000000847027825 */ /* 0x001fca00078e0002 */
[----:B------:R-:W-:Y:S01]  /*df90*/  STG.E.64 desc[UR36][R2.64], RZ ;  /* 0x000000ff02007986 */ /* 0x000fe2000c101b24 */
[----:B------:R-:W-:Y:S05]  /*dfa0*/  EXIT ;  /* 0x000000000000794d */ /* 0x000fea0003800000 */
        .weak           $__internal_28_$__cuda_sm20_div_s64
        .type           $__internal_28_$__cuda_sm20_div_s64,@function
        .size           $__internal_28_$__cuda_sm20_div_s64,(.L_x_32208 - $__internal_28_$__cuda_sm20_div_s64)
$__internal_28_$__cuda_sm20_div_s64:
        /* <DEDUP_REMOVED lines=33> */
[----:B------:R-:W-:-:S04]  /*e1c0*/  IMAD.HI.U32 R8, R6, R9, RZ ;  /* 0x0000000906087227 */ /* 0x000fc800078e00ff */
[----:B------:R-:W-:-:S04]  /*e1d0*/  IMAD.HI.U32 R7, P0, R6, R7, R60 ;  /* 0x0000000706077227 */ /* 0x000fc8000780003c */
[----:B------:R-:W-:Y:S02]  /*e1e0*/  IMAD R9, R6, R9, RZ ;  /* 0x0000000906097224 */ /* 0x000fe400078e02ff */
[----:B------:R-:W-:Y:S02]  /*e1f0*/  IMAD.X R6, R8, 0x1, R6, P3 ;  /* 0x0000000108067824 */ /* 0x000fe400018e0606 */
[----:B------:R-:W-:Y:S01]  /*e200*/  IMAD.MOV.U32 R61, RZ, RZ, RZ ;  /* 0x000000ffff3d7224 */ /* 0x000fe200078e00ff */
[----:B------:R-:W-:Y:S02]  /*e210*/  IADD3 R8, P3, R9, R7, RZ ;  /* 0x0000000709087210 */ /* 0x000fe40007f7e0ff */
[----:B------:R-:W-:-:S03]  /*e220*/  IADD3.X R7, RZ, ~R5, RZ, P2, !PT ;  /* 0x80000005ff077210 */ /* 0x000fc600017fe4ff */
        /* <DEDUP_REMOVED lines=17> */
[C---:B------:R-:W-:Y:S02]  /*e340*/  ISETP.GE.U32.AND.EX P0, PT, R9.reuse, R15, PT, P0 ;  /* 0x0000000f0900720c */ /* 0x040fe40003f06100 */
[----:B------:R-:W-:Y:S01]  /*e350*/  IADD3 R8, P2, R6, 0x1, RZ ;  /* 0x0000000106087810 */ /* 0x000fe20007f5e0ff */
[----:B------:R-:W-:Y:S01]  /*e360*/  IMAD.X R10, R9, 0x1, ~R15, P1 ;  /* 0x00000001090a7824 */ /* 0x000fe200008e0e0f */
[----:B------:R-:W-:Y:S02]  /*e370*/  SEL R11, R12, R11, P0 ;  /* 0x0000000b0c0b7207 */ /* 0x000fe40000000000 */
[----:B------:R-:W-:Y:S01]  /*e380*/  SEL R6, R8, R6, P0 ;  /* 0x0000000608067207 */ /* 0x000fe20000000000 */
[----:B------:R-:W-:Y:S01]  /*e390*/  IMAD.X R12, RZ, RZ, R7, P2 ;  /* 0x000000ffff0c7224 */ /* 0x000fe200010e0607 */
[----:B------:R-:W-:-:S02]  /*e3a0*/  SEL R10, R10, R9, P0 ;  /* 0x000000090a0a7207 */ /* 0x000fc40000000000 */
[----:B------:R-:W-:Y:S02]  /*e3b0*/  ISETP.GE.U32.AND P1, PT, R11, R14, PT ;  /* 0x0000000e0b00720c */ /* 0x000fe40003f26070 */
        /* <DEDUP_REMOVED lines=14> */
[----:B------:R-:W-:Y:S01]  /*e4a0*/  SEL R4, R4, R7, !P1 ;  /* 0x0000000704047207 */ /* 0x000fe20004800000 */
[----:B------:R-:W-:Y:S01]  /*e4b0*/  IMAD.MOV.U32 R7, RZ, RZ, 0x0 ;  /* 0x00000000ff077424 */ /* 0x000fe200078e00ff */
[----:B------:R-:W-:Y:S02]  /*e4c0*/  SEL R3, R3, 0xffffffff, P0 ;  /* 0xffffffff03037807 */ /* 0x000fe40000000000 */
[----:B------:R-:W-:Y:S01]  /*e4d0*/  SEL R4, R4, 0xffffffff, P0 ;  /* 0xffffffff04047807 */ /* 0x000fe20000000000 */
[----:B------:R-:W-:Y:S06]  /*e4e0*/  RET.REL.NODEC R6 `(_ZN2at6native29vectorized_elementwise_kernelILi2EZZZNS0_67_GLOBAL__N__bb565c37_34_ValidateCompressedIndicesKernel_cu_33a4b88b42_validate_compressed_sparse_indices_kernelILNS2_8CDimNameE1ENS2_18CUDAKernelLauncherENS2_14EmptyVecKernelENS2_8DummyVecELm8EEEvRKNS_6TensorESA_lllENKUlvE1_clEvENKUlvE0_clEvEUllllllE_St5arrayIPcLm6EEEEviT0_T1_) ;  /* 0xffffff1806c47950 */ /* 0x000fec0003c3ffff */
.L_x_11754:
        /* <DEDUP_REMOVED lines=9> */
.L_x_32208:


//--------------------- .text._ZN2at6native29vectorized_elementwise_kernelILi4EZZZNS0_67_GLOBAL__N__bb565c37_34_ValidateCompressedIndicesKernel_cu_33a4b88b42_validate_compressed_sparse_indices_kernelILNS2_8CDimNameE1ENS2_18CUDAKernelLauncherENS2_14EmptyVecKernelENS2_8DummyVecELm8EEEvRKNS_6TensorESA_lllENKUlvE1_clEvENKUlvE0_clEvEUllllllE_St5arrayIPcLm6EEEEviT0_T1_ --------------------------
	.section	.text._ZN2at6native29vectorized_elementwise_kernelILi4EZZZNS0_67_GLOBAL__N__bb565c37_34_ValidateCompressedIndicesKernel_cu_33a4b88b42_validate_compressed_sparse_indices_kernelILNS2_8CDimNameE1ENS2_18CUDAKernelLauncherENS2_14EmptyVecKernelENS2_8DummyVecELm8EEEvRKNS_6TensorESA_lllENKUlvE1_clEvENKUlvE0_clEvEUllllllE_St5arrayIPcLm6EEEEviT0_T1_,"ax",@progbits
	.align	128
        .global         _ZN2at6native29vectorized_elementwise_kernelILi4EZZZNS0_67_GLOBAL__N__bb565c37_34_ValidateCompressedIndicesKernel_cu_33a4b88b42_validate_compressed_sparse_indices_kernelILNS2_8CDimNameE1ENS2_18CUDAKernelLauncherENS2_14EmptyVecKernelENS2_8DummyVecELm8EEEvRKNS_6TensorESA_lllENKUlvE1_clEvENKUlvE0_clEvEUllllllE_St5arrayIPcLm6EEEEviT0_T1_
        .type           _ZN2at6native29vectorized_elementwise_kernelILi4EZZZNS0_67_GLOBAL__N__bb565c37_34_ValidateCompressedIndicesKernel_cu_33a4b88b42_validate_compressed_sparse_indices_kernelILNS2_8CDimNameE1ENS2_18CUDAKernelLauncherENS2_14EmptyVecKernelENS2_8DummyVecELm8EEEvRKNS_6TensorESA_lllENKUlvE1_clEvENKUlvE0_clEvEUllllllE_St5arrayIPcLm6EEEEviT0_T1_,@function
        .size           _ZN2at6native29vectorized_elementwise_kernelILi4EZZZNS0_67_GLOBAL__N__bb565c37_34_ValidateCompressedIndicesKernel_cu_33a4b88b42_validate_compressed_sparse_indices_kernelILNS2_8CDimNameE1ENS2_18CUDAKernelLauncherENS2_14EmptyVecKernelENS2_8DummyVecELm8EEEvRKNS_6TensorESA_lllENKUlvE1_clEvENKUlvE0_clEvEUllllllE_St5arrayIPcLm6EEEEviT0_T1_,(.L_x_32209 - _ZN2at6native29vectorized_elementwise_kernelILi4EZZZNS0_67_GLOBAL__N__bb565c37_34_ValidateCompressedIndicesKernel_cu_33a4b88b42_validate_compressed_sparse_indices_kernelILNS2_8CDimNameE1ENS2_18CUDAKernelLauncherENS2_14EmptyVecKernelENS2_8DummyVecELm8EEEvRKNS_6TensorESA_lllENKUlvE1_clEvENKUlvE0_clEvEUllllllE_St5arrayIPcLm6EEEEviT0_T1_)
        .other          _ZN2at6native29vectorized_elementwise_kernelILi4EZZZNS0_67_GLOBAL__N__bb565c37_34_ValidateCompressedIndicesKernel_cu_33a4b88b42_validate_compressed_sparse_indices_kernelILNS2_8CDimNameE1ENS2_18CUDAKernelLauncherENS2_14EmptyVecKernelENS2_8DummyVecELm8EEEvRKNS_6TensorESA_lllENKUlvE1_clEvENKUlvE0_clEvEUllllllE_St5arrayIPcLm6EEEEviT0_T1_,@"STO_CUDA_ENTRY STV_DEFAULT"
_ZN2at6native29vectorized_elementwise_kernelILi4EZZZNS0_67_GLOBAL__N__bb565c37_34_ValidateCompressedIndicesKernel_cu_33a4b88b42_validate_compressed_sparse_indices_kernelILNS2_8CDimNameE1ENS2_18CUDAKernelLauncherENS2_14EmptyVecKernelENS2_8DummyVecELm8EEEvRKNS_6TensorESA_lllENKUlvE1_clEvENKUlvE0_clEvEUllllllE_St5arrayIPcLm6EEEEviT0_T1_:
.text._ZN2at6native29vectorized_elementwise_kernelILi4EZZZNS0_67_GLOBAL__N__bb565c37_34_ValidateCompressedIndicesKernel_cu_33a4b88b42_validate_compressed_sparse_indices_kernelILNS2_8CDimNameE1ENS2_18CUDAKernelLauncherENS2_14EmptyVecKernelENS2_8DummyVecELm8EEEvRKNS_6TensorESA_lllENKUlvE1_clEvENKUlvE0_clEvEUllllllE_St5arrayIPcLm6EEEEviT0_T1_:
        /* <DEDUP_REMOVED lines=115> */
.L_x_11757:
[----:B------:R-:W-:Y:S05]  /*0730*/  BSYNC B6 ;  /* 0x0000000000067941 */ /* 0x000fea0003800000 */
.L_x_11756:
        /* <DEDUP_REMOVED lines=25> */
.L_x_11759:
[----:B------:R-:W-:Y:S05]  /*08d0*/  BSYNC B6 ;  /* 0x0000000000067941 */ /* 0x000fea0003800000 */
.L_x_11758:
        /* <DEDUP_REMOVED lines=29> */
.L_x_11761:
[----:B------:R-:W-:Y:S05]  /*0ab0*/  BSYNC B6 ;  /* 0x0000000000067941 */ /* 0x000fea0003800000 */
.L_x_11760:
        /* <DEDUP_REMOVED lines=18> */
.L_x_11766:
        /* <DEDUP_REMOVED lines=10> */
[----:B------:R-:W-:Y:S05]  /*0c80*/  CALL.REL.NOINC `($__internal_29_$__cuda_sm20_div_s64) ;  /* 0x000000d000c87944 */ /* 0x000fea0003c00000 */
[----:B------:R-:W-:Y:S02]  /*0c90*/  IMAD.MOV.U32 R6, RZ, RZ, R3 ;  /* 0x000000ffff067224 */ /* 0x000fe400078e0003 */
[----:B------:R-:W-:Y:S01]  /*0ca0*/  IMAD.MOV.U32 R7, RZ, RZ, R4 ;  /* 0x000000ffff077224 */ /* 0x000fe200078e0004 */
[----:B------:R-:W-:Y:S06]  /*0cb0*/  BRA `(.L_x_11765) ;  /* 0x00000000004c7947 */ /* 0x000fec0003800000 */
.L_x_11764:
        /* <DEDUP_REMOVED lines=19> */
.L_x_11765:
[----:B------:R-:W-:Y:S05]  /*0df0*/  BSYNC B1 ;  /* 0x0000000000017941 */ /* 0x000fea0003800000 */
.L_x_11763:
        /* <DEDUP_REMOVED lines=22> */
.L_x_11762:
        /* <DEDUP_REMOVED lines=19> */
.L_x_11771:
        /* <DEDUP_REMOVED lines=25> */
.L_x_11770:
[----:B------:R-:W-:Y:S05]  /*1220*/  BSYNC B7 ;  /* 0x0000000000077941 */ /* 0x000fea0003800000 */
.L_x_11769:
[----:B------:R-:W-:-:S05]  /*1230*/  IADD3 R16, P0, R16, 0x8, RZ ;  /* 0x0000000810107810 */ /* 0x000fca0007f1e0ff */
[----:B------:R-:W-:Y:S01]  /*1240*/  IMAD.X R17, RZ, RZ, R17, P0 ;  /* 0x000000ffff117224 */ /* 0x000fe200000e0611 */
[----:B------:R-:W-:-:S04]  /*1250*/  ISETP.GE.U32.AND P0, PT, R16, R23, PT ;  /* 0x000000171000720c */ /* 0x000fc80003f06070 */
[----:B------:R-:W-:-:S13]  /*1260*/  ISETP.GE.U32.AND.EX P0, PT, R17, R22, PT, P0 ;  /* 0x000000161100720c */ /* 0x000fda0003f06100 */
[----:B------:R-:W-:Y:S05]  /*1270*/  @!P0 BRA `(.L_x_11771) ;  /* 0xfffffffc00848947 */ /* 0x000fea000383ffff */
.L_x_11768:
[----:B------:R-:W-:Y:S05]  /*1280*/  BSYNC B6 ;  /* 0x0000000000067941 */ /* 0x000fea0003800000 */
.L_x_11767:
        /* <DEDUP_REMOVED lines=22> */
.L_x_11773:
[----:B------:R-:W-:Y:S05]  /*13f0*/  BSYNC B6 ;  /* 0x0000000000067941 */ /* 0x000fea0003800000 */
.L_x_11772:
        /* <DEDUP_REMOVED lines=22> */
.L_x_11775:
[----:B------:R-:W-:Y:S05]  /*1560*/  BSYNC B6 ;  /* 0x0000000000067941 */ /* 0x000fea0003800000 */
.L_x_11774:
        /* <DEDUP_REMOVED lines=29> */
.L_x_11777:
[----:B------:R-:W-:Y:S05]  /*1740*/  BSYNC B6 ;  /* 0x0000000000067941 */ /* 0x000fea0003800000 */
.L_x_11776:
        /* <DEDUP_REMOVED lines=11> */
.L_x_11782:
        /* <DEDUP_REMOVED lines=10> */
[----:B------:R-:W-:Y:S05]  /*18a0*/  CALL.REL.NOINC `($__internal_29_$__cuda_sm20_div_s64) ;  /* 0x000000c400c07944 */ /* 0x000fea0003c00000 */
[----:B------:R-:W-:Y:S01]  /*18b0*/  IMAD.MOV.U32 R6, RZ, RZ, R3 ;  /* 0x000000ffff067224 */ /* 0x000fe200078e0003 */
[----:B------:R-:W-:Y:S01]  /*18c0*/  MOV R7, R4 ;  /* 0x0000000400077202 */ /* 0x000fe20000000f00 */
[----:B------:R-:W-:Y:S06]  /*18d0*/  BRA `(.L_x_11781) ;  /* 0x00000000004c7947 */ /* 0x000fec0003800000 */
.L_x_11780:
        /* <DEDUP_REMOVED lines=19> */
.L_x_11781:
[----:B------:R-:W-:Y:S05]  /*1a10*/  BSYNC B1 ;  /* 0x0000000000017941 */ /* 0x000fea0003800000 */
.L_x_11779:
        /* <DEDUP_REMOVED lines=22> */
.L_x_11778:
        /* <DEDUP_REMOVED lines=19> */
.L_x_11787:
        /* <DEDUP_REMOVED lines=25> */
.L_x_11786:
[----:B------:R-:W-:Y:S05]  /*1e40*/  BSYNC B7 ;  /* 0x0000000000077941 */ /* 0x000fea0003800000 */
.L_x_11785:
[----:B------:R-:W-:-:S05]  /*1e50*/  IADD3 R16, P0, R16, 0x8, RZ ;  /* 0x0000000810107810 */ /* 0x000fca0007f1e0ff */
[----:B------:R-:W-:Y:S01]  /*1e60*/  IMAD.X R17, RZ, RZ, R17, P0 ;  /* 0x000000ffff117224 */ /* 0x000fe200000e0611 */
[----:B------:R-:W-:-:S04]  /*1e70*/  ISETP.GE.U32.AND P0, PT, R16, R19, PT ;  /* 0x000000131000720c */ /* 0x000fc80003f06070 */
[----:B------:R-:W-:-:S13]  /*1e80*/  ISETP.GE.U32.AND.EX P0, PT, R17, R18, PT, P0 ;  /* 0x000000121100720c */ /* 0x000fda0003f06100 */
[----:B------:R-:W-:Y:S05]  /*1e90*/  @!P0 BRA `(.L_x_11787) ;  /* 0xfffffffc00848947 */ /* 0x000fea000383ffff */
.L_x_11784:
[----:B------:R-:W-:Y:S05]  /*1ea0*/  BSYNC B6 ;  /* 0x0000000000067941 */ /* 0x000fea0003800000 */
.L_x_11783:
        /* <DEDUP_REMOVED lines=22> */
.L_x_11789:
[----:B------:R-:W-:Y:S05]  /*2010*/  BSYNC B6 ;  /* 0x0000000000067941 */ /* 0x000fea0003800000 */
.L_x_11788:
        /* <DEDUP_REMOVED lines=22> */
.L_x_11791:
[----:B------:R-:W-:Y:S05]  /*2180*/  BSYNC B6 ;  /* 0x0000000000067941 */ /* 0x000fea0003800000 */
.L_x_11790:
        /* <DEDUP_REMOVED lines=29> */
.L_x_11793:
[----:B------:R-:W-:Y:S05]  /*2360*/  BSYNC B6 ;  /* 0x0000000000067941 */ /* 0x000fea0003800000 */
.L_x_11792:
        /* <DEDUP_REMOVED lines=12> */
.L_x_11798:
        /* <DEDUP_REMOVED lines=10> */
[----:B------:R-:W-:Y:S05]  /*24d0*/  CALL.REL.NOINC `($__internal_29_$__cuda_sm20_div_s64) ;  /* 0x000000b800b47944 */ /* 0x000fea0003c00000 */
[----:B------:R-:W-:Y:S02]  /*24e0*/  IMAD.MOV.U32 R6, RZ, RZ, R3 ;  /* 0x000000ffff067224 */ /* 0x000fe400078e0003 */
[----:B------:R-:W-:Y:S01]  /*24f0*/  IMAD.MOV.U32 R7, RZ, RZ, R4 ;  /* 0x000000ffff077224 */ /* 0x000fe200078e0004 */
[----:B------:R-:W-:Y:S06]  /*2500*/  BRA `(.L_x_11797) ;  /* 0x0000000000507947 */ /* 0x000fec0003800000 */
.L_x_11796:
        /* <DEDUP_REMOVED lines=20> */
.L_x_11797:
[----:B------:R-:W-:Y:S05]  /*2650*/  BSYNC B1 ;  /* 0x0000000000017941 */ /* 0x000fea0003800000 */
.L_x_11795:
        /* <DEDUP_REMOVED lines=21> */
.L_x_11794:
        /* <DEDUP_REMOVED lines=19> */
.L_x_11803:
        /* <DEDUP_REMOVED lines=25> */
.L_x_11802:
[----:B------:R-:W-:Y:S05]  /*2a70*/  BSYNC B7 ;  /* 0x0000000000077941 */ /* 0x000fea0003800000 */
.L_x_11801:
[----:B------:R-:W-:-:S04]  /*2a80*/  IADD3 R16, P0, R16, 0x8, RZ ;  /* 0x0000000810107810 */ /* 0x000fc80007f1e0ff */
[----:B------:R-:W-:Y:S02]  /*2a90*/  IADD3.X R17, RZ, R17, RZ, P0, !PT ;  /* 0x00000011ff117210 */ /* 0x000fe400007fe4ff */
[----:B------:R-:W-:-:S04]  /*2aa0*/  ISETP.GE.U32.AND P0, PT, R16, R19, PT ;  /* 0x000000131000720c */ /* 0x000fc80003f06070 */
[----:B------:R-:W-:-:S13]  /*2ab0*/  ISETP.GE.U32.AND.EX P0, PT, R17, R18, PT, P0 ;  /* 0x000000121100720c */ /* 0x000fda0003f06100 */
[----:B------:R-:W-:Y:S05]  /*2ac0*/  @!P0 BRA `(.L_x_11803) ;  /* 0xfffffffc00848947 */ /* 0x000fea000383ffff */
.L_x_11800:
[----:B------:R-:W-:Y:S05]  /*2ad0*/  BSYNC B6 ;  /* 0x0000000000067941 */ /* 0x000fea0003800000 */
.L_x_11799:
        /* <DEDUP_REMOVED lines=22> */
.L_x_11805:
[----:B------:R-:W-:Y:S05]  /*2c40*/  BSYNC B6 ;  /* 0x0000000000067941 */ /* 0x000fea0003800000 */
.L_x_11804:
        /* <DEDUP_REMOVED lines=22> */
.L_x_11807:
[----:B------:R-:W-:Y:S05]  /*2db0*/  BSYNC B6 ;  /* 0x0000000000067941 */ /* 0x000fea0003800000 */
.L_x_11806:
        /* <DEDUP_REMOVED lines=29> */
.L_x_11809:
[----:B------:R-:W-:Y:S05]  /*2f90*/  BSYNC B6 ;  /* 0x0000000000067941 */ /* 0x000fea0003800000 */
.L_x_11808:
        /* <DEDUP_REMOVED lines=12> */
.L_x_11814:
        /* <DEDUP_REMOVED lines=14> */
.L_x_11812:
        /* <DEDUP_REMOVED lines=20> */
.L_x_11813:
[----:B------:R-:W-:Y:S05]  /*3280*/  BSYNC B1 ;  /* 0x0000000000017941 */ /* 0x000fea0003800000 */
.L_x_11811:
        /* <DEDUP_REMOVED lines=21> */
.L_x_11810:
        /* <DEDUP_REMOVED lines=19> */
.L_x_11819:
        /* <DEDUP_REMOVED lines=25> */
.L_x_11818:
[----:B------:R-:W-:Y:S05]  /*36a0*/  BSYNC B7 ;  /* 0x0000000000077941 */ /* 0x000fea0003800000 */
.L_x_11817:
[----:B------:R-:W-:-:S05]  /*36b0*/  IADD3 R16, P0, R16, 0x8, RZ ;  /* 0x0000000810107810 */ /* 0x000fca0007f1e0ff */
[----:B------:R-:W-:Y:S01]  /*36c0*/  IMAD.X R17, RZ, RZ, R17, P0 ;  /* 0x000000ffff117224 */ /* 0x000fe200000e0611 */
[----:B------:R-:W-:-:S04]  /*36d0*/  ISETP.GE.U32.AND P0, PT, R16, R19, PT ;  /* 0x000000131000720c */ /* 0x000fc80003f06070 */
[----:B------:R-:W-:-:S13]  /*36e0*/  ISETP.GE.U32.AND.EX P0, PT, R17, R18, PT, P0 ;  /* 0x000000121100720c */ /* 0x000fda0003f06100 */
[----:B------:R-:W-:Y:S05]  /*36f0*/  @!P0 BRA `(.L_x_11819) ;  /* 0xfffffffc00848947 */ /* 0x000fea000383ffff */
.L_x_11816:
[----:B------:R-:W-:Y:S05]  /*3700*/  BSYNC B6 ;  /* 0x0000000000067941 */ /* 0x000fea0003800000 */
.L_x_11815:
        /* <DEDUP_REMOVED lines=22> */
.L_x_11821:
[----:B------:R-:W-:Y:S05]  /*3870*/  BSYNC B6 ;  /* 0x0000000000067941 */ /* 0x000fea0003800000 */
.L_x_11820:
        /* <DEDUP_REMOVED lines=22> */
.L_x_11823:
[----:B------:R-:W-:Y:S05]  /*39e0*/  BSYNC B6 ;  /* 0x0000000000067941 */ /* 0x000fea0003800000 */
.L_x_11822:
        /* <DEDUP_REMOVED lines=29> */
.L_x_11825:
[----:B------:R-:W-:Y:S05]  /*3bc0*/  BSYNC B6 ;  /* 0x0000000000067941 */ /* 0x000fea0003800000 */
.L_x_11824:
        /* <DEDUP_REMOVED lines=12> */
.L_x_11830:
        /* <DEDUP_REMOVED lines=11> */
[----:B------:R-:W-:Y:S01]  /*3d40*/  MOV R6, R3 ;  /* 0x0000000300067202 */ /* 0x000fe20000000f00 */
[----:B------:R-:W-:Y:S01]  /*3d50*/  IMAD.MOV.U32 R7, RZ, RZ, R4 ;  /* 0x000000ffff077224 */ /* 0x000fe200078e0004 */
[----:B------:R-:W-:Y:S06]  /*3d60*/  BRA `(.L_x_11829) ;  /* 0x0000000000507947 */ /* 0x000fec0003800000 */
.L_x_11828:
        /* <DEDUP_REMOVED lines=20> */
.L_x_11829:
[----:B------:R-:W-:Y:S05]  /*3eb0*/  BSYNC B1 ;  /* 0x0000000000017941 */ /* 0x000fea0003800000 */
.L_x_11827:
        /* <DEDUP_REMOVED lines=21> */
.L_x_11826:
        /* <DEDUP_REMOVED lines=19> */
.L_x_11835:
        /* <DEDUP_REMOVED lines=25> */
.L_x_11834:
[----:B------:R-:W-:Y:S05]  /*42d0*/  BSYNC B7 ;  /* 0x0000000000077941 */ /* 0x000fea0003800000 */
.L_x_11833:
[----:B------:R-:W-:-:S05]  /*42e0*/  IADD3 R16, P0, R16, 0x8, RZ ;  /* 0x0000000810107810 */ /* 0x000fca0007f1e0ff */
[----:B------:R-:W-:Y:S01]  /*42f0*/  IMAD.X R17, RZ, RZ, R17, P0 ;  /* 0x000000ffff117224 */ /* 0x000fe200000e0611 */
[----:B------:R-:W-:-:S04]  /*4300*/  ISETP.GE.U32.AND P0, PT, R16, R19, PT ;  /* 0x000000131000720c */ /* 0x000fc80003f06070 */
[----:B------:R-:W-:-:S13]  /*4310*/  ISETP.GE.U32.AND.EX P0, PT, R17, R18, PT, P0 ;  /* 0x000000121100720c */ /* 0x000fda0003f06100 */
[----:B------:R-:W-:Y:S05]  /*4320*/  @!P0 BRA `(.L_x_11835) ;  /* 0xfffffffc00848947 */ /* 0x000fea000383ffff */
.L_x_11832:
[----:B------:R-:W-:Y:S05]  /*4330*/  BSYNC B6 ;  /* 0x0000000000067941 */ /* 0x000fea0003800000 */
.L_x_11831:
        /* <DEDUP_REMOVED lines=22> */
.L_x_11837:
[----:B------:R-:W-:Y:S05]  /*44a0*/  BSYNC B6 ;  /* 0x0000000000067941 */ /* 0x000fea0003800000 */
.L_x_11836:
        /* <DEDUP_REMOVED lines=22> */
.L_x_11839:
[----:B------:R-:W-:Y:S05]  /*4610*/  BSYNC B6 ;  /* 0x0000000000067941 */ /* 0x000fea0003800000 */
.L_x_11838:
        /* <DEDUP_REMOVED lines=29> */
.L_x_11841:
[----:B------:R-:W-:Y:S05]  /*47f0*/  BSYNC B6 ;  /* 0x0000000000067941 */ /* 0x000fea0003800000 */
.L_x_11840:
        /* <DEDUP_REMOVED lines=12> */
.L_x_11846:
        /* <DEDUP_REMOVED lines=14> */
.L_x_11844:
        /* <DEDUP_REMOVED lines=19> */
.L_x_11845:
[----:B------:R-:W-:Y:S05]  /*4ad0*/  BSYNC B1 ;  /* 0x0000000000017941 */ /* 0x000fea0003800000 */
.L_x_11843:
        /* <DEDUP_REMOVED lines=20> */
.L_x_11842:
        /* <DEDUP_REMOVED lines=19> */
.L_x_11851:
        /* <DEDUP_REMOVED lines=25> */
.L_x_11850:
[----:B------:R-:W-:Y:S05]  /*4ee0*/  BSYNC B7 ;  /* 0x0000000000077941 */ /* 0x000fea0003800000 */
.L_x_11849:
[----:B------:R-:W-:-:S05]  /*4ef0*/  IADD3 R16, P0, R16, 0x8, RZ ;  /* 0x0000000810107810 */ /* 0x000fca0007f1e0ff */
[----:B------:R-:W-:Y:S01]  /*4f00*/  IMAD.X R17, RZ, RZ, R17, P0 ;  /* 0x000000ffff117224 */ /* 0x000fe200000e0611 */
[----:B------:R-:W-:-:S04]  /*4f10*/  ISETP.GE.U32.AND P0, PT, R16, R19, PT ;  /* 0x000000131000720c */ /* 0x000fc80003f06070 */
[----:B------:R-:W-:-:S13]  /*4f20*/  ISETP.GE.U32.AND.EX P0, PT, R17, R18, PT, P0 ;  /* 0x000000121100720c */ /* 0x000fda0003f06100 */
[----:B------:R-:W-:Y:S05]  /*4f30*/  @!P0 BRA `(.L_x_11851) ;  /* 0xfffffffc00848947 */ /* 0x000fea000383ffff */
.L_x_11848:
[----:B------:R-:W-:Y:S05]  /*4f40*/  BSYNC B6 ;  /* 0x0000000000067941 */ /* 0x000fea0003800000 */
.L_x_11847:
        /* <DEDUP_REMOVED lines=22> */
.L_x_11853:
[----:B------:R-:W-:Y:S05]  /*50b0*/  BSYNC B6 ;  /* 0x0000000000067941 */ /* 0x000fea0003800000 */
.L_x_11852:
        /* <DEDUP_REMOVED lines=22> */
.L_x_11855:
[----:B------:R-:W-:Y:S05]  /*5220*/  BSYNC B6 ;  /* 0x0000000000067941 */ /* 0x000fea0003800000 */
.L_x_11854:
        /* <DEDUP_REMOVED lines=29> */
.L_x_11857:
[----:B------:R-:W-:Y:S05]  /*5400*/  BSYNC B6 ;  /* 0x0000000000067941 */ /* 0x000fea0003800000 */
.L_x_11856:
        /* <DEDUP_REMOVED lines=11> */
.L_x_11862:
        /* <DEDUP_REMOVED lines=14> */
.L_x_11860:
        /* <DEDUP_REMOVED lines=19> */
.L_x_11861:
[----:B------:R-:W-:Y:S05]  /*56d0*/  BSYNC B1 ;  /* 0x0000000000017941 */ /* 0x000fea0003800000 */
.L_x_11859:
        /* <DEDUP_REMOVED lines=20> */
.L_x_11858:
        /* <DEDUP_REMOVED lines=19> */
.L_x_11867:
        /* <DEDUP_REMOVED lines=25> */
.L_x_11866:
[----:B------:R-:W-:Y:S05]  /*5ae0*/  BSYNC B7 ;  /* 0x0000000000077941 */ /* 0x000fea0003800000 */
.L_x_11865:
[----:B------:R-:W-:-:S05]  /*5af0*/  IADD3 R16, P0, R16, 0x8, RZ ;  /* 0x0000000810107810 */ /* 0x000fca0007f1e0ff */
[----:B------:R-:W-:Y:S01]  /*5b00*/  IMAD.X R17, RZ, RZ, R17, P0 ;  /* 0x000000ffff117224 */ /* 0x000fe200000e0611 */
[----:B------:R-:W-:-:S04]  /*5b10*/  ISETP.GE.U32.AND P0, PT, R16, R19, PT ;  /* 0x000000131000720c */ /* 0x000fc80003f06070 */
[----:B------:R-:W-:-:S13]  /*5b20*/  ISETP.GE.U32.AND.EX P0, PT, R17, R18, PT, P0 ;  /* 0x000000121100720c */ /* 0x000fda0003f06100 */
[----:B------:R-:W-:Y:S05]  /*5b30*/  @!P0 BRA `(.L_x_11867) ;  /* 0xfffffffc00848947 */ /* 0x000fea000383ffff */
.L_x_11864:
[----:B------:R-:W-:Y:S05]  /*5b40*/  BSYNC B6 ;  /* 0x0000000000067941 */ /* 0x000fea0003800000 */
.L_x_11863:
        /* <DEDUP_REMOVED lines=22> */
.L_x_11869:
[----:B------:R-:W-:Y:S05]  /*5cb0*/  BSYNC B6 ;  /* 0x0000000000067941 */ /* 0x000fea0003800000 */
.L_x_11868:
        /* <DEDUP_REMOVED lines=22> */
.L_x_11871:
[----:B------:R-:W-:Y:S05]  /*5e20*/  BSYNC B6 ;  /* 0x0000000000067941 */ /* 0x000fea0003800000 */
.L_x_11870:
        /* <DEDUP_REMOVED lines=29> */
.L_x_11873:
[----:B------:R-:W-:Y:S05]  /*6000*/  BSYNC B6 ;  /* 0x0000000000067941 */ /* 0x000fea0003800000 */
.L_x_11872:
        /* <DEDUP_REMOVED lines=11> */
.L_x_11878:
        /* <DEDUP_REMOVED lines=15> */
.L_x_11876:
        /* <DEDUP_REMOVED lines=19> */
.L_x_11877:
[----:B------:R-:W-:Y:S05]  /*62e0*/  BSYNC B1 ;  /* 0x0000000000017941 */ /* 0x000fea0003800000 */
.L_x_11875:
        /* <DEDUP_REMOVED lines=21> */
.L_x_11874:
        /* <DEDUP_REMOVED lines=19> */
.L_x_11883:
        /* <DEDUP_REMOVED lines=25> */
.L_x_11882:
[----:B------:R-:W-:Y:S05]  /*6700*/  BSYNC B7 ;  /* 0x0000000000077941 */ /* 0x000fea0003800000 */
.L_x_11881:
[----:B------:R-:W-:-:S05]  /*6710*/  IADD3 R16, P0, R16, 0x8, RZ ;  /* 0x0000000810107810 */ /* 0x000fca0007f1e0ff */
[----:B------:R-:W-:Y:S01]  /*6720*/  IMAD.X R17, RZ, RZ, R17, P0 ;  /* 0x000000ffff117224 */ /* 0x000fe200000e0611 */
[----:B------:R-:W-:-:S04]  /*6730*/  ISETP.GE.U32.AND P0, PT, R16, R23, PT ;  /* 0x000000171000720c */ /* 0x000fc80003f06070 */
[----:B------:R-:W-:-:S13]  /*6740*/  ISETP.GE.U32.AND.EX P0, PT, R17, R18, PT, P0 ;  /* 0x000000121100720c */ /* 0x000fda0003f06100 */
[----:B------:R-:W-:Y:S05]  /*6750*/  @!P0 BRA `(.L_x_11883) ;  /* 0xfffffffc00848947 */ /* 0x000fea000383ffff */
.L_x_11880:
[----:B------:R-:W-:Y:S05]  /*6760*/  BSYNC B6 ;  /* 0x0000000000067941 */ /* 0x000fea0003800000 */
.L_x_11879:
        /* <DEDUP_REMOVED lines=11> */
.L_x_11755:
        /* <DEDUP_REMOVED lines=254> */
.L_x_11887:
[----:B------:R-:W-:Y:S05]  /*7800*/  BSYNC B7 ;  /* 0x0000000000077941 */ /* 0x000fea0003800000 */
.L_x_11886:
        /* <DEDUP_REMOVED lines=24> */
.L_x_11889:
[----:B------:R-:W-:Y:S05]  /*7990*/  BSYNC B7 ;  /* 0x0000000000077941 */ /* 0x000fea0003800000 */
.L_x_11888:
        /* <DEDUP_REMOVED lines=29> */
.L_x_11891:
[----:B------:R-:W-:Y:S05]  /*7b70*/  BSYNC B7 ;  /* 0x0000000000077941 */ /* 0x000fea0003800000 */
.L_x_11890:
        /* <DEDUP_REMOVED lines=15> */
.L_x_11896:
        /* <DEDUP_REMOVED lines=14> */
.L_x_11894:
        /* <DEDUP_REMOVED lines=20> */
.L_x_11895:
[----:B------:R-:W-:Y:S05]  /*7e90*/  BSYNC B1 ;  /* 0x0000000000017941 */ /* 0x000fea0003800000 */
.L_x_11893:
        /* <DEDUP_REMOVED lines=20> */
.L_x_11892:
        /* <DEDUP_REMOVED lines=18> */
.L_x_11899:
        /* <DEDUP_REMOVED lines=25> */
.L_x_11898:
[----:B------:R-:W-:Y:S05]  /*8290*/  BSYNC B7 ;  /* 0x0000000000077941 */ /* 0x000fea0003800000 */
.L_x_11897:
[----:B------:R-:W-:-:S05]  /*82a0*/  IADD3 R46, P0, R46, 0x8, RZ ;  /* 0x000000082e2e7810 */ /* 0x000fca0007f1e0ff */
[----:B------:R-:W-:Y:S01]  /*82b0*/  IMAD.X R47, RZ, RZ, R47, P0 ;  /* 0x000000ffff2f7224 */ /* 0x000fe200000e062f */
[----:B------:R-:W-:-:S04]  /*82c0*/  ISETP.GE.U32.AND P0, PT, R46, R51, PT ;  /* 0x000000332e00720c */ /* 0x000fc80003f06070 */
[----:B------:R-:W-:-:S13]  /*82d0*/  ISETP.GE.U32.AND.EX P0, PT, R47, R48, PT, P0 ;  /* 0x000000302f00720c */ /* 0x000fda0003f06100 */
[----:B------:R-:W-:Y:S05]  /*82e0*/  @!P0 BRA `(.L_x_11899) ;  /* 0xfffffffc00848947 */ /* 0x000fea000383ffff */
.L_x_11885:
[----:B------:R-:W-:Y:S05]  /*82f0*/  BSYNC B6 ;  /* 0x0000000000067941 */ /* 0x000fea0003800000 */
.L_x_11884:
        /* <DEDUP_REMOVED lines=29> */
.L_x_11903:
[----:B------:R-:W-:Y:S05]  /*84d0*/  BSYNC B7 ;  /* 0x0000000000077941 */ /* 0x000fea0003800000 */
.L_x_11902:
        /* <DEDUP_REMOVED lines=24> */
.L_x_11905:
[----:B------:R-:W-:Y:S05]  /*8660*/  BSYNC B7 ;  /* 0x0000000000077941 */ /* 0x000fea0003800000 */
.L_x_11904:
        /* <DEDUP_REMOVED lines=29> */
.L_x_11907:
[----:B------:R-:W-:Y:S05]  /*8840*/  BSYNC B7 ;  /* 0x0000000000077941 */ /* 0x000fea0003800000 */
.L_x_11906:
        /* <DEDUP_REMOVED lines=15> */
.L_x_11912:
        /* <DEDUP_REMOVED lines=14> */
.L_x_11910:
        /* <DEDUP_REMOVED lines=20> */
.L_x_11911:
[----:B------:R-:W-:Y:S05]  /*8b60*/  BSYNC B1 ;  /* 0x0000000000017941 */ /* 0x000fea0003800000 */
.L_x_11909:
        /* <DEDUP_REMOVED lines=20> */
.L_x_11908:
        /* <DEDUP_REMOVED lines=18> */
.L_x_11915:
        /* <DEDUP_REMOVED lines=25> */
.L_x_11914:
[----:B------:R-:W-:Y:S05]  /*8f60*/  BSYNC B7 ;  /* 0x0000000000077941 */ /* 0x000fea0003800000 */
.L_x_11913:
[----:B------:R-:W-:-:S05]  /*8f70*/  IADD3 R16, P0, R16, 0x8, RZ ;  /* 0x0000000810107810 */ /* 0x000fca0007f1e0ff */
[----:B------:R-:W-:Y:S01]  /*8f80*/  IMAD.X R17, RZ, RZ, R17, P0 ;  /* 0x000000ffff117224 */ /* 0x000fe200000e0611 */
[----:B------:R-:W-:-:S04]  /*8f90*/  ISETP.GE.U32.AND P0, PT, R16, R47, PT ;  /* 0x0000002f1000720c */ /* 0x000fc80003f06070 */
[----:B------:R-:W-:-:S13]  /*8fa0*/  ISETP.GE.U32.AND.EX P0, PT, R17, R18, PT, P0 ;  /* 0x000000121100720c */ /* 0x000fda0003f06100 */
[----:B------:R-:W-:Y:S05]  /*8fb0*/  @!P0 BRA `(.L_x_11915) ;  /* 0xfffffffc00848947 */ /* 0x000fea000383ffff */
.L_x_11901:
[----:B------:R-:W-:Y:S05]  /*8fc0*/  BSYNC B6 ;  /* 0x0000000000067941 */ /* 0x000fea0003800000 */
.L_x_11900:
        /* <DEDUP_REMOVED lines=29> */
.L_x_11919:
[----:B------:R-:W-:Y:S05]  /*91a0*/  BSYNC B7 ;  /* 0x0000000000077941 */ /* 0x000fea0003800000 */
.L_x_11918:
        /* <DEDUP_REMOVED lines=24> */
.L_x_11921:
[----:B------:R-:W-:Y:S05]  /*9330*/  BSYNC B7 ;  /* 0x0000000000077941 */ /* 0x000fea0003800000 */
.L_x_11920:
        /* <DEDUP_REMOVED lines=29> */
.L_x_11923:
[----:B------:R-:W-:Y:S05]  /*9510*/  BSYNC B7 ;  /* 0x0000000000077941 */ /* 0x000fea0003800000 */
.L_x_11922:
        /* <DEDUP_REMOVED lines=14> */
.L_x_11928:
        /* <DEDUP_REMOVED lines=11> */
[----:B------:R-:W-:Y:S01]  /*96b0*/  IMAD.MOV.U32 R6, RZ, RZ, R3 ;  /* 0x000000ffff067224 */ /* 0x000fe200078e0003 */
[----:B------:R-:W-:Y:S01]  /*96c0*/  MOV R7, R4 ;  /* 0x0000000400077202 */ /* 0x000fe20000000f00 */
[----:B------:R-:W-:Y:S06]  /*96d0*/  BRA `(.L_x_11927) ;  /* 0x00000000004c7947 */ /* 0x000fec0003800000 */
.L_x_11926:
        /* <DEDUP_REMOVED lines=19> */
.L_x_11927:
[----:B------:R-:W-:Y:S05]  /*9810*/  BSYNC B1 ;  /* 0x0000000000017941 */ /* 0x000fea0003800000 */
.L_x_11925:
        /* <DEDUP_REMOVED lines=21> */
.L_x_11924:
        /* <DEDUP_REMOVED lines=18> */
.L_x_11931:
        /* <DEDUP_REMOVED lines=25> */
.L_x_11930:
[----:B------:R-:W-:Y:S05]  /*9c20*/  BSYNC B7 ;  /* 0x0000000000077941 */ /* 0x000fea0003800000 */
.L_x_11929:
[----:B------:R-:W-:-:S04]  /*9c30*/  IADD3 R16, P0, R16, 0x8, RZ ;  /* 0x0000000810107810 */ /* 0x000fc80007f1e0ff */
[----:B------:R-:W-:Y:S02]  /*9c40*/  IADD3.X R17, RZ, R17, RZ, P0, !PT ;  /* 0x00000011ff117210 */ /* 0x000fe400007fe4ff */
[----:B------:R-:W-:-:S04]  /*9c50*/  ISETP.GE.U32.AND P0, PT, R16, R19, PT ;  /* 0x000000131000720c */ /* 0x000fc80003f06070 */
[----:B------:R-:W-:-:S13]  /*9c60*/  ISETP.GE.U32.AND.EX P0, PT, R17, R18, PT, P0 ;  /* 0x000000121100720c */ /* 0x000fda0003f06100 */
[----:B------:R-:W-:Y:S05]  /*9c70*/  @!P0 BRA `(.L_x_11931) ;  /* 0xfffffffc00848947 */ /* 0x000fea000383ffff */
.L_x_11917:
[----:B------:R-:W-:Y:S05]  /*9c80*/  BSYNC B6 ;  /* 0x0000000000067941 */ /* 0x000fea0003800000 */
.L_x_11916:
        /* <DEDUP_REMOVED lines=29> */
.L_x_11935:
[----:B------:R-:W-:Y:S05]  /*9e60*/  BSYNC B7 ;  /* 0x0000000000077941 */ /* 0x000fea0003800000 */
.L_x_11934:
        /* <DEDUP_REMOVED lines=24> */
.L_x_11937:
[----:B------:R-:W-:Y:S05]  /*9ff0*/  BSYNC B7 ;  /* 0x0000000000077941 */ /* 0x000fea0003800000 */
.L_x_11936:
        /* <DEDUP_REMOVED lines=29> */
.L_x_11939:
[----:B------:R-:W-:Y:S05]  /*a1d0*/  BSYNC B7 ;  /* 0x0000000000077941 */ /* 0x000fea0003800000 */
.L_x_11938:
        /* <DEDUP_REMOVED lines=14> */
.L_x_11944:
        /* <DEDUP_REMOVED lines=14> */
.L_x_11942:
        /* <DEDUP_REMOVED lines=19> */
.L_x_11943:
[----:B------:R-:W-:Y:S05]  /*a4d0*/  BSYNC B1 ;  /* 0x0000000000017941 */ /* 0x000fea0003800000 */
.L_x_11941:
        /* <DEDUP_REMOVED lines=21> */
.L_x_11940:
        /* <DEDUP_REMOVED lines=18> */
.L_x_11947:
        /* <DEDUP_REMOVED lines=25> */
.L_x_11946:
[----:B------:R-:W-:Y:S05]  /*a8e0*/  BSYNC B7 ;  /* 0x0000000000077941 */ /* 0x000fea0003800000 */
.L_x_11945:
[----:B------:R-:W-:-:S05]  /*a8f0*/  IADD3 R16, P0, R16, 0x8, RZ ;  /* 0x0000000810107810 */ /* 0x000fca0007f1e0ff */
[----:B------:R-:W-:Y:S01]  /*a900*/  IMAD.X R17, RZ, RZ, R17, P0 ;  /* 0x000000ffff117224 */ /* 0x000fe200000e0611 */
[----:B------:R-:W-:-:S04]  /*a910*/  ISETP.GE.U32.AND P0, PT, R16, R19, PT ;  /* 0x000000131000720c */ /* 0x000fc80003f06070 */
[----:B------:R-:W-:-:S13]  /*a920*/  ISETP.GE.U32.AND.EX P0, PT, R17, R18, PT, P0 ;  /* 0x000000121100720c */ /* 0x000fda0003f06100 */
[----:B------:R-:W-:Y:S05]  /*a930*/  @!P0 BRA `(.L_x_11947) ;  /* 0xfffffffc00848947 */ /* 0x000fea000383ffff */
.L_x_11933:
[----:B------:R-:W-:Y:S05]  /*a940*/  BSYNC B6 ;  /* 0x0000000000067941 */ /* 0x000fea0003800000 */
.L_x_11932:
        /* <DEDUP_REMOVED lines=29> */
.L_x_11951:
[----:B------:R-:W-:Y:S05]  /*ab20*/  BSYNC B7 ;  /* 0x0000000000077941 */ /* 0x000fea0003800000 */
.L_x_11950:
        /* <DEDUP_REMOVED lines=24> */
.L_x_11953:
[----:B------:R-:W-:Y:S05]  /*acb0*/  BSYNC B7 ;  /* 0x0000000000077941 */ /* 0x000fea0003800000 */
.L_x_11952:
        /* <DEDUP_REMOVED lines=29> */
.L_x_11955:
[----:B------:R-:W-:Y:S05]  /*ae90*/  BSYNC B7 ;  /* 0x0000000000077941 */ /* 0x000fea0003800000 */
.L_x_11954:
        /* <DEDUP_REMOVED lines=14> */
.L_x_11960:
        /* <DEDUP_REMOVED lines=14> */
.L_x_11958:
        /* <DEDUP_REMOVED lines=19> */
.L_x_11959:
[----:B------:R-:W-:Y:S05]  /*b190*/  BSYNC B1 ;  /* 0x0000000000017941 */ /* 0x000fea0003800000 */
.L_x_11957:
        /* <DEDUP_REMOVED lines=21> */
.L_x_11956:
        /* <DEDUP_REMOVED lines=18> */
.L_x_11963:
        /* <DEDUP_REMOVED lines=25> */
.L_x_11962:
[----:B------:R-:W-:Y:S05]  /*b5a0*/  BSYNC B7 ;  /* 0x0000000000077941 */ /* 0x000fea0003800000 */
.L_x_11961:
[----:B------:R-:W-:-:S05]  /*b5b0*/  IADD3 R16, P0, R16, 0x8, RZ ;  /* 0x0000000810107810 */ /* 0x000fca0007f1e0ff */
[----:B------:R-:W-:Y:S01]  /*b5c0*/  IMAD.X R17, RZ, RZ, R17, P0 ;  /* 0x000000ffff117224 */ /* 0x000fe200000e0611 */
[----:B------:R-:W-:-:S04]  /*b5d0*/  ISETP.GE.U32.AND P0, PT, R16, R19, PT ;  /* 0x000000131000720c */ /* 0x000fc80003f06070 */
[----:B------:R-:W-:-:S13]  /*b5e0*/  ISETP.GE.U32.AND.EX P0, PT, R17, R18, PT, P0 ;  /* 0x000000121100720c */ /* 0x000fda0003f06100 */
[----:B------:R-:W-:Y:S05]  /*b5f0*/  @!P0 BRA `(.L_x_11963) ;  /* 0xfffffffc00848947 */ /* 0x000fea000383ffff */
.L_x_11949:
[----:B------:R-:W-:Y:S05]  /*b600*/  BSYNC B6 ;  /* 0x0000000000067941 */ /* 0x000fea0003800000 */
.L_x_11948:
        /* <DEDUP_REMOVED lines=29> */
.L_x_11967:
[----:B------:R-:W-:Y:S05]  /*b7e0*/  BSYNC B7 ;  /* 0x0000000000077941 */ /* 0x000fea0003800000 */
.L_x_11966:
        /* <DEDUP_REMOVED lines=24> */
.L_x_11969:
[----:B------:R-:W-:Y:S05]  /*b970*/  BSYNC B7 ;  /* 0x0000000000077941 */ /* 0x000fea0003800000 */
.L_x_11968:
        /* <DEDUP_REMOVED lines=29> */
.L_x_11971:
[----:B------:R-:W-:Y:S05]  /*bb50*/  BSYNC B7 ;  /* 0x0000000000077941 */ /* 0x000fea0003800000 */
.L_x_11970:
        /* <DEDUP_REMOVED lines=14> */
.L_x_11976:
        /* <DEDUP_REMOVED lines=14> */
.L_x_11974:
        /* <DEDUP_REMOVED lines=19> */
.L_x_11975:
[----:B------:R-:W-:Y:S05]  /*be50*/  BSYNC B1 ;  /* 0x0000000000017941 */ /* 0x000fea0003800000 */
.L_x_11973:
        /* <DEDUP_REMOVED lines=19> */
.L_x_11972:
        /* <DEDUP_REMOVED lines=18> */
.L_x_11979:
        /* <DEDUP_REMOVED lines=25> */
.L_x_11978:
[----:B------:R-:W-:Y:S05]  /*c240*/  BSYNC B7 ;  /* 0x0000000000077941 */ /* 0x000fea0003800000 */
.L_x_11977:
[----:B------:R-:W-:-:S05]  /*c250*/  IADD3 R16, P0, R16, 0x8, RZ ;  /* 0x0000000810107810 */ /* 0x000fca0007f1e0ff */
[----:B------:R-:W-:Y:S01]  /*c260*/  IMAD.X R17, RZ, RZ, R17, P0 ;  /* 0x000000ffff117224 */ /* 0x000fe200000e0611 */
[----:B------:R-:W-:-:S04]  /*c270*/  ISETP.GE.U32.AND P0, PT, R16, R19, PT ;  /* 0x000000131000720c */ /* 0x000fc80003f06070 */
[----:B------:R-:W-:-:S13]  /*c280*/  ISETP.GE.U32.AND.EX P0, PT, R17, R18, PT, P0 ;  /* 0x000000121100720c */ /* 0x000fda0003f06100 */
[----:B------:R-:W-:Y:S05]  /*c290*/  @!P0 BRA `(.L_x_11979) ;  /* 0xfffffffc00848947 */ /* 0x000fea000383ffff */
.L_x_11965:
[----:B------:R-:W-:Y:S05]  /*c2a0*/  BSYNC B6 ;  /* 0x0000000000067941 */ /* 0x000fea0003800000 */
.L_x_11964:
        /* <DEDUP_REMOVED lines=29> */
.L_x_11983:
[----:B------:R-:W-:Y:S05]  /*c480*/  BSYNC B7 ;  /* 0x0000000000077941 */ /* 0x000fea0003800000 */
.L_x_11982:
        /* <DEDUP_REMOVED lines=24> */
.L_x_11985:
[----:B------:R-:W-:Y:S05]  /*c610*/  BSYNC B7 ;  /* 0x0000000000077941 */ /* 0x000fea0003800000 */
.L_x_11984:
        /* <DEDUP_REMOVED lines=29> */
.L_x_11987:
[----:B------:R-:W-:Y:S05]  /*c7f0*/  BSYNC B7 ;  /* 0x0000000000077941 */ /* 0x000fea0003800000 */
.L_x_11986:
        /* <DEDUP_REMOVED lines=14> */
.L_x_11992:
        /* <DEDUP_REMOVED lines=14> */
.L_x_11990:
        /* <DEDUP_REMOVED lines=19> */
.L_x_11991:
[----:B------:R-:W-:Y:S05]  /*caf0*/  BSYNC B1 ;  /* 0x0000000000017941 */ /* 0x000fea0003800000 */
.L_x_11989:
        /* <DEDUP_REMOVED lines=19> */
.L_x_11988:
        /* <DEDUP_REMOVED lines=18> */
.L_x_11995:
        /* <DEDUP_REMOVED lines=25> */
.L_x_11994:
[----:B------:R-:W-:Y:S05]  /*cee0*/  BSYNC B7 ;  /* 0x0000000000077941 */ /* 0x000fea0003800000 */
.L_x_11993:
[----:B------:R-:W-:-:S04]  /*cef0*/  IADD3 R16, P0, R16, 0x8, RZ ;  /* 0x0000000810107810 */ /* 0x000fc80007f1e0ff */
[----:B------:R-:W-:Y:S02]  /*cf00*/  IADD3.X R17, RZ, R17, RZ, P0, !PT ;  /* 0x00000011ff117210 */ /* 0x000fe400007fe4ff */
[----:B------:R-:W-:-:S04]  /*cf10*/  ISETP.GE.U32.AND P0, PT, R16, R19, PT ;  /* 0x000000131000720c */ /* 0x000fc80003f06070 */
[----:B------:R-:W-:-:S13]  /*cf20*/  ISETP.GE.U32.AND.EX P0, PT, R17, R18, PT, P0 ;  /* 0x000000121100720c */ /* 0x000fda0003f06100 */
[----:B------:R-:W-:Y:S05]  /*cf30*/  @!P0 BRA `(.L_x_11995) ;  /* 0xfffffffc00848947 */ /* 0x000fea000383ffff */
.L_x_11981:
[----:B------:R-:W-:Y:S05]  /*cf40*/  BSYNC B6 ;  /* 0x0000000000067941 */ /* 0x000fea0003800000 */
.L_x_11980:
        /* <DEDUP_REMOVED lines=29> */
.L_x_11999:
[----:B------:R-:W-:Y:S05]  /*d120*/  BSYNC B7 ;  /* 0x0000000000077941 */ /* 0x000fea0003800000 */
.L_x_11998:
        /* <DEDUP_REMOVED lines=24> */
.L_x_12001:
[----:B------:R-:W-:Y:S05]  /*d2b0*/  BSYNC B7 ;  /* 0x0000000000077941 */ /* 0x000fea0003800000 */
.L_x_12000:
        /* <DEDUP_REMOVED lines=29> */
.L_x_12003:
[----:B------:R-:W-:Y:S05]  /*d490*/  BSYNC B7 ;  /* 0x0000000000077941 */ /* 0x000fea0003800000 */
.L_x_12002:
        /* <DEDUP_REMOVED lines=14> */
.L_x_12008:
        /* <DEDUP_REMOVED lines=14> */
.L_x_12006:
        /* <DEDUP_REMOVED lines=19> */
.L_x_12007:
[----:B------:R-:W-:Y:S05]  /*d790*/  BSYNC B1 ;  /* 0x0000000000017941 */ /* 0x000fea0003800000 */
.L_x_12005:
        /* <DEDUP_REMOVED lines=19> */
.L_x_12004:
        /* <DEDUP_REMOVED lines=18> */
.L_x_12011:
        /* <DEDUP_REMOVED lines=25> */
.L_x_12010:
[----:B------:R-:W-:Y:S05]  /*db80*/  BSYNC B7 ;  /* 0x0000000000077941 */ /* 0x000fea0003800000 */
.L_x_12009:
[----:B------:R-:W-:-:S05]  /*db90*/  IADD3 R16, P0, R16, 0x8, RZ ;  /* 0x0000000810107810 */ /* 0x000fca0007f1e0ff */
[----:B------:R-:W-:Y:S01]  /*dba0*/  IMAD.X R17, RZ, RZ, R17, P0 ;  /* 0x000000ffff117224 */ /* 0x000fe200000e0611 */
[----:B------:R-:W-:-:S04]  /*dbb0*/  ISETP.GE.U32.AND P0, PT, R16, R19, PT ;  /* 0x000000131000720c */ /* 0x000fc80003f06070 */
[----:B------:R-:W-:-:S13]  /*dbc0*/  ISETP.GE.U32.AND.EX P0, PT, R17, R18, PT, P0 ;  /* 0x000000121100720c */ /* 0x000fda0003f06100 */
[----:B------:R-:W-:Y:S05]  /*dbd0*/  @!P0 BRA `(.L_x_12011) ;  /* 0xfffffffc00848947 */ /* 0x000fea000383ffff */
.L_x_11997:
[----:B------:R-:W-:Y:S05]  /*dbe0*/  BSYNC B6 ;  /* 0x0000000000067941 */ /* 0x000fea0003800000 */
.L_x_11996:
        /* <DEDUP_REMOVED lines=23> */
.L_x_12014:
[----:B------:R-:W-:-:S13]  /*dd60*/  ISETP.GE.AND P0, PT, R0, R70, PT ;  /* 0x000000460000720c */ /* 0x000fda0003f06270 */
[----:B------:R-:W-:Y:S05]  /*dd70*/  @P0 BRA `(.L_x_12016) ;  /* 0x0000000000300947 */ /* 0x000fea0003800000 */
[----:B0-----:R-:W0:Y:S01]  /*dd80*/  LDC.64 R2, c[0x0][0x2c8] ;  /* 0x0000b200ff027b82 */ /* 0x001e220000000a00 */
[----:B------:R-:W-:Y:S01]  /*dd90*/  IADD3 R5, R71, R0, RZ ;  /* 0x0000000047057210 */ /* 0x000fe20007ffe0ff */
[----:B------:R-:W-:-:S04]  /*dda0*/  VIADD R0, R0, 0x80 ;  /* 0x0000008000007836 */ /* 0x000fc80000000000 */
[----:B0-----:R-:W-:-:S05]  /*ddb0*/  IMAD.WIDE.U32 R2, R5, 0x8, R2 ;  /* 0x0000000805027825 */ /* 0x001fca00078e0002 */
[----:B------:R1:W-:Y:S02]  /*ddc0*/  STG.E.64 desc[UR36][R2.64], RZ ;  /* 0x000000ff02007986 */ /* 0x0003e4000c101b24 */
.L_x_12015:
[----:B------:R-:W-:-:S13]  /*ddd0*/  ISETP.GE.AND P0, PT, R0, R70, PT ;  /* 0x000000460000720c */ /* 0x000fda0003f06270 */
[----:B------:R-:W-:Y:S05]  /*dde0*/  @P0 BRA `(.L_x_12017) ;  /* 0x0000000000340947 */ /* 0x000fea0003800000 */
[----:B01----:R-:W0:Y:S01]  /*ddf0*/  LDC.64 R2, c[0x0][0x2c8] ;  /* 0x0000b200ff027b82 */ /* 0x003e220000000a00 */
[----:B------:R-:W-:Y:S02]  /*de00*/  IMAD.IADD R5, R71, 0x1, R0 ;  /* 0x0000000147057824 */ /* 0x000fe400078e0200 */
[----:B------:R-:W-:Y:S02]  /*de10*/  VIADD R0, R0, 0x80 ;  /* 0x0000008000007836 */ /* 0x000fe40000000000 */
[----:B0-----:R-:W-:-:S05]  /*de20*/  IMAD.WIDE.U32 R2, R5, 0x8, R2 ;  /* 0x0000000805027825 */ /* 0x001fca00078e0002 */
[----:B------:R1:W-:Y:S02]  /*de30*/  STG.E.64 desc[UR36][R2.64], RZ ;  /* 0x000000ff02007986 */ /* 0x0003e4000c101b24 */
.L_x_12016:
        /* <DEDUP_REMOVED lines=8> */
.L_x_12017:
[----:B------:R-:W-:Y:S05]  /*dec0*/  BSYNC B1 ;  /* 0x0000000000017941 */ /* 0x000fea0003800000 */
.L_x_12013:
[----:B------:R-:W-:-:S13]  /*ded0*/  ISETP.GE.AND P0, PT, R0, R70, PT ;  /* 0x000000460000720c */ /* 0x000fda0003f06270 */
[----:B012---:R-:W0:Y:S01]  /*dee0*/  @!P0 LDC.64 R2, c[0x0][0x2c8] ;  /* 0x0000b200ff028b82 */ /* 0x007e220000000a00 */
[----:B------:R-:W-:Y:S02]  /*def0*/  @!P0 IMAD.IADD R5, R71, 0x1, R0 ;  /* 0x0000000147058824 */ /* 0x000fe400078e0200 */
[----:B------:R-:W-:Y:S02]  /*df00*/  @!P0 VIADD R0, R0, 0x80 ;  /* 0x0000008000008836 */ /* 0x000fe40000000000 */
[----:B0-----:R-:W-:-:S05]  /*df10*/  @!P0 IMAD.WIDE.U32 R2, R5, 0x8, R2 ;  /* 0x0000000805028825 */ /* 0x001fca00078e0002 */
[----:B------:R2:W-:Y:S02]  /*df20*/  @!P0 STG.E.64 desc[UR36][R2.64], RZ ;  /* 0x000000ff02008986 */ /* 0x0005e4000c101b24 */
.L_x_12018:
[----:B------:R-:W-:Y:S05]  /*df30*/  BSYNC B0 ;  /* 0x0000000000007941 */ /* 0x000fea0003800000 */
.L_x_12012:
[----:B------:R-:W-:-:S13]  /*df40*/  ISETP.GE.AND P0, PT, R0, R70, PT ;  /* 0x000000460000720c */ /* 0x000fda0003f06270 */
[----:B------:R-:W-:Y:S05]  /*df50*/  @P0 EXIT ;  /* 0x000000000000094d */ /* 0x000fea0003800000 */
[----:B012---:R-:W0:Y:S01]  /*df60*/  LDC.64 R2, c[0x0][0x2c8] ;  /* 0x0000b200ff027b82 */ /* 0x007e220000000a00 */
[----:B------:R-:W-:-:S05]  /*df70*/  IADD3 R71, R71, R0, RZ ;  /* 0x0000000047477210 */ /* 0x000fca0007ffe0ff */
[----:B0-----:R-:W-:-:S05]  /*df80*/  IMAD.WIDE.U32 R2, R71, 0x8, R2 ;  /* 0x0000000847027825 */ /* 0x001fca00078e0002 */
[----:B------:R-:W-:Y:S01]  /*df90*/  STG.E.64 desc[UR36][R2.64], RZ ;  /* 0x000000ff02007986 */ /* 0x000fe2000c101b24 */
[----:B------:R-:W-:Y:S05]  /*dfa0*/  EXIT ;  /* 0x000000000000794d */ /* 0x000fea0003800000 */
        .weak           $__internal_29_$__cuda_sm20_div_s64
        .type           $__internal_29_$__cuda_sm20_div_s64,@function
        .size           $__internal_29_$__cuda_sm20_div_s64,(.L_x_32209 - $__internal_29_$__cuda_sm20_div_s64)
$__internal_29_$__cuda_sm20_div_s64:
        /* <DEDUP_REMOVED lines=83> */
[----:B------:R-:W-:Y:S06]  /*e4e0*/  RET.REL.NODEC R6 `(_ZN2at6native29vectorized_elementwise_kernelILi4EZZZNS0_67_GLOBAL__N__bb565c37_34_ValidateCompressedIndicesKernel_cu_33a4b88b42_validate_compressed_sparse_indices_kernelILNS2_8CDimNameE1ENS2_18CUDAKernelLauncherENS2_14EmptyVecKernelENS2_8DummyVecELm8EEEvRKNS_6TensorESA_lllENKUlvE1_clEvENKUlvE0_clEvEUllllllE_St5arrayIPcLm6EEEEviT0_T1_) ;  /* 0xffffff1806c47950 */ /* 0x000fec0003c3ffff */
.L_x_12019:
        /* <DEDUP_REMOVED lines=9> */
.L_x_32209:


//--------------------- .text._ZN2at6native29vectorized_elementwise_kernelILi8EZZZNS0_67_GLOBAL__N__bb565c37_34_ValidateCompressedIndicesKernel_cu_33a4b88b42_validate_compressed_sparse_indices_kernelILNS2_8CDimNameE1ENS2_18CUDAKernelLauncherENS2_14EmptyVecKernelENS2_8DummyVecELm8EEEvRKNS_6TensorESA_lllENKUlvE1_clEvENKUlvE0_clEvEUllllllE_St5arrayIPcLm6EEEEviT0_T1_ --------------------------
	.section	.text._ZN2at6native29vectorized_elementwise_kernelILi8EZZZNS0_67_GLOBAL__N__bb565c37_34_ValidateCompressedIndicesKernel_cu_33a4b88b42_validate_compressed_sparse_indices_kernelILNS2_8CDimNameE1ENS2_18CUDAKernelLauncherENS2_14EmptyVecKernelENS2_8DummyVecELm8EEEvRKNS_6TensorESA_lllENKUlvE1_clEvENKUlvE0_clEvEUllllllE_St5arrayIPcLm6EEEEviT0_T1_,"ax",@progbits
	.align	128
        .global         _ZN2at6native29vectorized_elementwise_kernelILi8EZZZNS0_67_GLOBAL__N__bb565c37_34_ValidateCompressedIndicesKernel_cu_33a4b88b42_validate_compressed_sparse_indices_kernelILNS2_8CDimNameE1ENS2_18CUDAKernelLauncherENS2_14EmptyVecKernelENS2_8DummyVecELm8EEEvRKNS_6TensorESA_lllENKUlvE1_clEvENKUlvE0_clEvEUllllllE_St5arrayIPcLm6EEEEviT0_T1_
        .type           _ZN2at6native29vectorized_elementwise_kernelILi8EZZZNS0_67_GLOBAL__N__bb565c37_34_ValidateCompressedIndicesKernel_cu_33a4b88b42_validate_compressed_sparse_indices_kernelILNS2_8CDimNameE1ENS2_18CUDAKernelLauncherENS2_14EmptyVecKernelENS2_8DummyVecELm8EEEvRKNS_6TensorESA_lllENKUlvE1_clEvENKUlvE0_clEvEUllllllE_St5arrayIPcLm6EEEEviT0_T1_,@function
        .size           _ZN2at6native29vectorized_elementwise_kernelILi8EZZZNS0_67_GLOBAL__N__bb565c37_34_ValidateCompressedIndicesKernel_cu_33a4b88b42_validate_compressed_sparse_indices_kernelILNS2_8CDimNameE1ENS2_18CUDAKernelLauncherENS2_14EmptyVecKernelENS2_8DummyVecELm8EEEvRKNS_6TensorESA_lllENKUlvE1_clEvENKUlvE0_clEvEUllllllE_St5arrayIPcLm6EEEEviT0_T1_,(.L_x_32210 - _ZN2at6native29vectorized_elementwise_kernelILi8EZZZNS0_67_GLOBAL__N__bb565c37_34_ValidateCompressedIndicesKernel_cu_33a4b88b42_validate_compressed_sparse_indices_kernelILNS2_8CDimNameE1ENS2_18CUDAKernelLauncherENS2_14EmptyVecKernelENS2_8DummyVecELm8EEEvRKNS_6TensorESA_lllENKUlvE1_clEvENKUlvE0_clEvEUllllllE_St5arrayIPcLm6EEEEviT0_T1_)
        .other          _ZN2at6native29vectorized_elementwise_kernelILi8EZZZNS0_67_GLOBAL__N__bb565c37_34_ValidateCompressedIndicesKernel_cu_33a4b88b42_validate_compressed_sparse_indices_kernelILNS2_8CDimNameE1ENS2_18CUDAKernelLauncherENS2_14EmptyVecKernelENS2_8DummyVecELm8EEEvRKNS_6TensorESA_lllENKUlvE1_clEvENKUlvE0_clEvEUllllllE_St5arrayIPcLm6EEEEviT0_T1_,@"STO_CUDA_ENTRY STV_DEFAULT"
_ZN2at6native29vectorized_elementwise_kernelILi8EZZZNS0_67_GLOBAL__N__bb565c37_34_ValidateCompressedIndicesKernel_cu_33a4b88b42_validate_compressed_sparse_indices_kernelILNS2_8CDimNameE1ENS2_18CUDAKernelLauncherENS2_14EmptyVecKernelENS2_8DummyVecELm8EEEvRKNS_6TensorESA_lllENKUlvE1_clEvENKUlvE0_clEvEUllllllE_St5arrayIPcLm6EEEEviT0_T1_:
.text._ZN2at6native29vectorized_elementwise_kernelILi8EZZZNS0_67_GLOBAL__N__bb565c37_34_ValidateCompressedIndicesKernel_cu_33a4b88b42_validate_compressed_sparse_indices_kernelILNS2_8CDimNameE1ENS2_18CUDAKernelLauncherENS2_14EmptyVecKernelENS2_8DummyVecELm8EEEvRKNS_6TensorESA_lllENKUlvE1_clEvENKUlvE0_clEvEUllllllE_St5arrayIPcLm6EEEEviT0_T1_:
        /* <DEDUP_REMOVED lines=115> */
.L_x_12022:
[----:B------:R-:W-:Y:S05]  /*0730*/  BSYNC B6 ;  /* 0x0000000000067941 */ /* 0x000fea0003800000 */
.L_x_12021:
        /* <DEDUP_REMOVED lines=25> */
.L_x_12024:
[----:B------:R-:W-:Y:S05]  /*08d0*/  BSYNC B6 ;  /* 0x0000000000067941 */ /* 0x000fea0003800000 */
.L_x_12023:
        /* <DEDUP_REMOVED lines=29> */
.L_x_12026:
[----:B------:R-:W-:Y:S05]  /*0ab0*/  BSYNC B6 ;  /* 0x0000000000067941 */ /* 0x000fea0003800000 */
.L_x_12025:
        /* <DEDUP_REMOVED lines=18> */
.L_x_12031:
        /* <DEDUP_REMOVED lines=10> */
[----:B------:R-:W-:Y:S05]  /*0c80*/  CALL.REL.NOINC `($__internal_30_$__cuda_sm20_div_s64) ;  /* 0x000000d000c87944 */ /* 0x000fea0003c00000 */
[----:B------:R-:W-:Y:S02]  /*0c90*/  IMAD.MOV.U32 R6, RZ, RZ, R3 ;  /* 0x000000ffff067224 */ /* 0x000fe400078e0003 */
[----:B------:R-:W-:Y:S01]  /*0ca0*/  IMAD.MOV.U32 R7, RZ, RZ, R4 ;  /* 0x000000ffff077224 */ /* 0x000fe200078e0004 */
[----:B------:R-:W-:Y:S06]  /*0cb0*/  BRA `(.L_x_12030) ;  /* 0x00000000004c7947 */ /* 0x000fec0003800000 */
.L_x_12029:
        /* <DEDUP_REMOVED lines=19> */
.L_x_12030:
[----:B------:R-:W-:Y:S05]  /*0df0*/  BSYNC B1 ;  /* 0x0000000000017941 */ /* 0x000fea0003800000 */
.L_x_12028:
        /* <DEDUP_REMOVED lines=22> */
.L_x_12027:
        /* <DEDUP_REMOVED lines=19> */
.L_x_12036:
        /* <DEDUP_REMOVED lines=25> */
.L_x_12035:
[----:B------:R-:W-:Y:S05]  /*1220*/  BSYNC B7 ;  /* 0x0000000000077941 */ /* 0x000fea0003800000 */
.L_x_12034:
[----:B------:R-:W-:-:S05]  /*1230*/  IADD3 R16, P0, R16, 0x8, RZ ;  /* 0x0000000810107810 */ /* 0x000fca0007f1e0ff */
[----:B------:R-:W-:Y:S01]  /*1240*/  IMAD.X R17, RZ, RZ, R17, P0 ;  /* 0x000000ffff117224 */ /* 0x000fe200000e0611 */
[----:B------:R-:W-:-:S04]  /*1250*/  ISETP.GE.U32.AND P0, PT, R16, R23, PT ;  /* 0x000000171000720c */ /* 0x000fc80003f06070 */
[----:B------:R-:W-:-:S13]  /*1260*/  ISETP.GE.U32.AND.EX P0, PT, R17, R22, PT, P0 ;  /* 0x000000161100720c */ /* 0x000fda0003f06100 */
[----:B------:R-:W-:Y:S05]  /*1270*/  @!P0 BRA `(.L_x_12036) ;  /* 0xfffffffc00848947 */ /* 0x000fea000383ffff */
.L_x_12033:
[----:B------:R-:W-:Y:S05]  /*1280*/  BSYNC B6 ;  /* 0x0000000000067941 */ /* 0x000fea0003800000 */
.L_x_12032:
        /* <DEDUP_REMOVED lines=22> */
.L_x_12038:
[----:B------:R-:W-:Y:S05]  /*13f0*/  BSYNC B6 ;  /* 0x0000000000067941 */ /* 0x000fea0003800000 */
.L_x_12037:
        /* <DEDUP_REMOVED lines=22> */
.L_x_12040:
[----:B------:R-:W-:Y:S05]  /*1560*/  BSYNC B6 ;  /* 0x0000000000067941 */ /* 0x000fea0003800000 */
.L_x_12039:
        /* <DEDUP_REMOVED lines=29> */
.L_x_12042:
[----:B------:R-:W-:Y:S05]  /*1740*/  BSYNC B6 ;  /* 0x0000000000067941 */ /* 0x000fea0003800000 */
.L_x_12041:
        /* <DEDUP_REMOVED lines=11> */
.L_x_12047:
        /* <DEDUP_REMOVED lines=10> */
[----:B------:R-:W-:Y:S05]  /*18a0*/  CALL.REL.NOINC `($__internal_30_$__cuda_sm20_div_s64) ;  /* 0x000000c400c07944 */ /* 0x000fea0003c00000 */
[----:B------:R-:W-:Y:S01]  /*18b0*/  IMAD.MOV.U32 R6, RZ, RZ, R3 ;  /* 0x000000ffff067224 */ /* 0x000fe200078e0003 */
[----:B------:R-:W-:Y:S01]  /*18c0*/  MOV R7, R4 ;  /* 0x0000000400077202 */ /* 0x000fe20000000f00 */
[----:B------:R-:W-:Y:S06]  /*18d0*/  BRA `(.L_x_12046) ;  /* 0x00000000004c7947 */ /* 0x000fec0003800000 */
.L_x_12045:
        /* <DEDUP_REMOVED lines=19> */
.L_x_12046:
[----:B------:R-:W-:Y:S05]  /*1a10*/  BSYNC B1 ;  /* 0x0000000000017941 */ /* 0x000fea0003800000 */
.L_x_12044:
        /* <DEDUP_REMOVED lines=22> */
.L_x_12043:
        /* <DEDUP_REMOVED lines=19> */
.L_x_12052:
        /* <DEDUP_REMOVED lines=25> */
.L_x_12051:
[----:B------:R-:W-:Y:S05]  /*1e40*/  BSYNC B7 ;  /* 0x0000000000077941 */ /* 0x000fea0003800000 */
.L_x_12050:
[----:B------:R-:W-:-:S05]  /*1e50*/  IADD3 R16, P0, R16, 0x8, RZ ;  /* 0x0000000810107810 */ /* 0x000fca0007f1e0ff */
[----:B------:R-:W-:Y:S01]  /*1e60*/  IMAD.X R17, RZ, RZ, R17, P0 ;  /* 0x000000ffff117224 */ /* 0x000fe200000e0611 */
[----:B------:R-:W-:-:S04]  /*1e70*/  ISETP.GE.U32.AND P0, PT, R16, R19, PT ;  /* 0x000000131000720c */ /* 0x000fc80003f06070 */
[----:B------:R-:W-:-:S13]  /*1e80*/  ISETP.GE.U32.AND.EX P0, PT, R17, R18, PT, P0 ;  /* 0x000000121100720c */ /* 0x000fda0003f06100 */
[----:B------:R-:W-:Y:S05]  /*1e90*/  @!P0 BRA `(.L_x_12052) ;  /* 0xfffffffc00848947 */ /* 0x000fea000383ffff */
.L_x_12049:
[----:B------:R-:W-:Y:S05]  /*1ea0*/  BSYNC B6 ;  /* 0x0000000000067941 */ /* 0x000fea0003800000 */
.L_x_12048:
        /* <DEDUP_REMOVED lines=22> */
.L_x_12054:
[----:B------:R-:W-:Y:S05]  /*2010*/  BSYNC B6 ;  /* 0x0000000000067941 */ /* 0x000fea0003800000 */
.L_x_12053:
        /* <DEDUP_REMOVED lines=22> */
.L_x_12056:
[----:B------:R-:W-:Y:S05]  /*2180*/  BSYNC B6 ;  /* 0x0000000000067941 */ /* 0x000fea0003800000 */
.L_x_12055:
        /* <DEDUP_REMOVED lines=29> */
.L_x_12058:
[----:B------:R-:W-:Y:S05]  /*2360*/  BSYNC B6 ;  /* 0x0000000000067941 */ /* 0x000fea0003800000 */
.L_x_12057:
        /* <DEDUP_REMOVED lines=12> */
.L_x_12063:
        /* <DEDUP_REMOVED lines=10> */
[----:B------:R-:W-:Y:S05]  /*24d0*/  CALL.REL.NOINC `($__internal_30_$__cuda_sm20_div_s64) ;  /* 0x000000b800b47944 */ /* 0x000fea0003c00000 */
[----:B------:R-:W-:Y:S02]  /*24e0*/  IMAD.MOV.U32 R6, RZ, RZ, R3 ;  /* 0x000000ffff067224 */ /* 0x000fe400078e0003 */
[----:B------:R-:W-:Y:S01]  /*24f0*/  IMAD.MOV.U32 R7, RZ, RZ, R4 ;  /* 0x000000ffff077224 */ /* 0x000fe200078e0004 */
[----:B------:R-:W-:Y:S06]  /*2500*/  BRA `(.L_x_12062) ;  /* 0x0000000000507947 */ /* 0x000fec0003800000 */
.L_x_12061:
        /* <DEDUP_REMOVED lines=20> */
.L_x_12062:
[----:B------:R-:W-:Y:S05]  /*2650*/  BSYNC B1 ;  /* 0x0000000000017941 */ /* 0x000fea0003800000 */
.L_x_12060:
        /* <DEDUP_REMOVED lines=21> */
.L_x_12059:
        /* <DEDUP_REMOVED lines=19> */
.L_x_12068:
        /* <DEDUP_REMOVED lines=25> */
.L_x_12067:
[----:B------:R-:W-:Y:S05]  /*2a70*/  BSYNC B7 ;  /* 0x0000000000077941 */ /* 0x000fea0003800000 */
.L_x_12066:
[----:B------:R-:W-:-:S04]  /*2a80*/  IADD3 R16, P0, R16, 0x8, RZ ;  /* 0x0000000810107810 */ /* 0x000fc80007f1e0ff */
[----:B------:R-:W-:Y:S02]  /*2a90*/  IADD3.X R17, RZ, R17, RZ, P0, !PT ;  /* 0x00000011ff117210 */ /* 0x000fe400007fe4ff */
[----:B------:R-:W-:-:S04]  /*2aa0*/  ISETP.GE.U32.AND P0, PT, R16, R19, PT ;  /* 0x000000131000720c */ /* 0x000fc80003f06070 */
[----:B------:R-:W-:-:S13]  /*2ab0*/  ISETP.GE.U32.AND.EX P0, PT, R17, R18, PT, P0 ;  /* 0x000000121100720c */ /* 0x000fda0003f06100 */
[----:B------:R-:W-:Y:S05]  /*2ac0*/  @!P0 BRA `(.L_x_12068) ;  /* 0xfffffffc00848947 */ /* 0x000fea000383ffff */
.L_x_12065:
[----:B------:R-:W-:Y:S05]  /*2ad0*/  BSYNC B6 ;  /* 0x0000000000067941 */ /* 0x000fea0003800000 */
.L_x_12064:
        /* <DEDUP_REMOVED lines=22> */
.L_x_12070:
[----:B------:R-:W-:Y:S05]  /*2c40*/  BSYNC B6 ;  /* 0x0000000000067941 */ /* 0x000fea0003800000 */
.L_x_12069:
        /* <DEDUP_REMOVED lines=22> */
.L_x_12072:
[----:B------:R-:W-:Y:S05]  /*2db0*/  BSYNC B6 ;  /* 0x0000000000067941 */ /* 0x000fea0003800000 */
.L_x_12071:
        /* <DEDUP_REMOVED lines=29> */
.L_x_12074:
[----:B------:R-:W-:Y:S05]  /*2f90*/  BSYNC B6 ;  /* 0x0000000000067941 */ /* 0x000fea0003800000 */
.L_x_12073:
        /* <DEDUP_REMOVED lines=12> */
.L_x_12079:
        /* <DEDUP_REMOVED lines=14> */
.L_x_12077:
        /* <DEDUP_REMOVED lines=20> */
.L_x_12078:
[----:B------:R-:W-:Y:S05]  /*3280*/  BSYNC B1 ;  /* 0x0000000000017941 */ /* 0x000fea0003800000 */
.L_x_12076:
        /* <DEDUP_REMOVED lines=21> */
.L_x_12075:
        /* <DEDUP_REMOVED lines=19> */
.L_x_12084:
        /* <DEDUP_REMOVED lines=25> */
.L_x_12083:
[----:B------:R-:W-:Y:S05]  /*36a0*/  BSYNC B7 ;  /* 0x0000000000077941 */ /* 0x000fea0003800000 */
.L_x_12082:
[----:B------:R-:W-:-:S05]  /*36b0*/  IADD3 R16, P0, R16, 0x8, RZ ;  /* 0x0000000810107810 */ /* 0x000fca0007f1e0ff */
[----:B------:R-:W-:Y:S01]  /*36c0*/  IMAD.X R17, RZ, RZ, R17, P0 ;  /* 0x000000ffff117224 */ /* 0x000fe200000e0611 */
[----:B------:R-:W-:-:S04]  /*36d0*/  ISETP.GE.U32.AND P0, PT, R16, R19, PT ;  /* 0x000000131000720c */ /* 0x000fc80003f06070 */
[----:B------:R-:W-:-:S13]  /*36e0*/  ISETP.GE.U32.AND.EX P0, PT, R17, R18, PT, P0 ;  /* 0x000000121100720c */ /* 0x000fda0003f06100 */
[----:B------:R-:W-:Y:S05]  /*36f0*/  @!P0 BRA `(.L_x_12084) ;  /* 0xfffffffc00848947 */ /* 0x000fea000383ffff */
.L_x_12081:
[----:B------:R-:W-:Y:S05]  /*3700*/  BSYNC B6 ;  /* 0x0000000000067941 */ /* 0x000fea0003800000 */
.L_x_12080:
        /* <DEDUP_REMOVED lines=22> */
.L_x_12086:
[----:B------:R-:W-:Y:S05]  /*3870*/  BSYNC B6 ;  /* 0x0000000000067941 */ /* 0x000fea0003800000 */
.L_x_12085:
        /* <DEDUP_REMOVED lines=22> */
.L_x_12088:
[----:B------:R-:W-:Y:S05]  /*39e0*/  BSYNC B6 ;  /* 0x0000000000067941 */ /* 0x000fea0003800000 */
.L_x_12087:
        /* <DEDUP_REMOVED lines=29> */
.L_x_12090:
[----:B------:R-:W-:Y:S05]  /*3bc0*/  BSYNC B6 ;  /* 0x0000000000067941 */ /* 0x000fea0003800000 */
.L_x_12089:
        /* <DEDUP_REMOVED lines=12> */
.L_x_12095:
        /* <DEDUP_REMOVED lines=11> */
[----:B------:R-:W-:Y:S01]  /*3d40*/  MOV R6, R3 ;  /* 0x0000000300067202 */ /* 0x000fe20000000f00 */
[----:B------:R-:W-:Y:S01]  /*3d50*/  IMAD.MOV.U32 R7, RZ, RZ, R4 ;  /* 0x000000ffff077224 */ /* 0x000fe200078e0004 */
[----:B------:R-:W-:Y:S06]  /*3d60*/  BRA `(.L_x_12094) ;  /* 0x0000000000507947 */ /* 0x000fec0003800000 */
.L_x_12093:
        /* <DEDUP_REMOVED lines=20> */
.L_x_12094:
[----:B------:R-:W-:Y:S05]  /*3eb0*/  BSYNC B1 ;  /* 0x0000000000017941 */ /* 0x000fea0003800000 */
.L_x_12092:
        /* <DEDUP_REMOVED lines=21> */
.L_x_12091:
        /* <DEDUP_REMOVED lines=19> */
.L_x_12100:
        /* <DEDUP_REMOVED lines=25> */
.L_x_12099:
[----:B------:R-:W-:Y:S05]  /*42d0*/  BSYNC B7 ;  /* 0x0000000000077941 */ /* 0x000fea0003800000 */
.L_x_12098:
[----:B------:R-:W-:-:S05]  /*42e0*/  IADD3 R16, P0, R16, 0x8, RZ ;  /* 0x0000000810107810 */ /* 0x000fca0007f1e0ff */
[----:B------:R-:W-:Y:S01]  /*42f0*/  IMAD.X R17, RZ, RZ, R17, P0 ;  /* 0x000000ffff117224 */ /* 0x000fe200000e0611 */
[----:B------:R-:W-:-:S04]  /*4300*/  ISETP.GE.U32.AND P0, PT, R16, R19, PT ;  /* 0x000000131000720c */ /* 0x000fc80003f06070 */
[----:B------:R-:W-:-:S13]  /*4310*/  ISETP.GE.U32.AND.EX P0, PT, R17, R18, PT, P0 ;  /* 0x000000121100720c */ /* 0x000fda0003f06100 */
[----:B------:R-:W-:Y:S05]  /*4320*/  @!P0 BRA `(.L_x_12100) ;  /* 0xfffffffc00848947 */ /* 0x000fea000383ffff */
.L_x_12097:
[----:B------:R-:W-:Y:S05]  /*4330*/  BSYNC B6 ;  /* 0x0000000000067941 */ /* 0x000fea0003800000 */
.L_x_12096:
        /* <DEDUP_REMOVED lines=22> */
.L_x_12102:
[----:B------:R-:W-:Y:S05]  /*44a0*/  BSYNC B6 ;  /* 0x0000000000067941 */ /* 0x000fea0003800000 */
.L_x_12101:
        /* <DEDUP_REMOVED lines=22> */
.L_x_12104:
[----:B------:R-:W-:Y:S05]  /*4610*/  BSYNC B6 ;  /* 0x0000000000067941 */ /* 0x000fea0003800000 */
.L_x_12103:
        /* <DEDUP_REMOVED lines=29> */
.L_x_12106:
[----:B------:R-:W-:Y:S05]  /*47f0*/  BSYNC B6 ;  /* 0x0000000000067941 */ /* 0x000fea0003800000 */
.L_x_12105:
        /* <DEDUP_REMOVED lines=12> */
.L_x_12111:
        /* <DEDUP_REMOVED lines=14> */
.L_x_12109:
        /* <DEDUP_REMOVED lines=19> */
.L_x_12110:
[----:B------:R-:W-:Y:S05]  /*4ad0*/  BSYNC B1 ;  /* 0x0000000000017941 */ /* 0x000fea0003800000 */
.L_x_12108:
        /* <DEDUP_REMOVED lines=20> */
.L_x_12107:
        /* <DEDUP_REMOVED lines=19> */
.L_x_12116:
        /* <DEDUP_REMOVED lines=25> */
.L_x_12115:
[----:B------:R-:W-:Y:S05]  /*4ee0*/  BSYNC B7 ;  /* 0x0000000000077941 */ /* 0x000fea0003800000 */
.L_x_12114:
[----:B------:R-:W-:-:S05]  /*4ef0*/  IADD3 R16, P0, R16, 0x8, RZ ;  /* 0x0000000810107810 */ /* 0x000fca0007f1e0ff */
[----:B------:R-:W-:Y:S01]  /*4f00*/  IMAD.X R17, RZ, RZ, R17, P0 ;  /* 0x000000ffff117224 */ /* 0x000fe200000e0611 */
[----:B------:R-:W-:-:S04]  /*4f10*/  ISETP.GE.U32.AND P0, PT, R16, R19, PT ;  /* 0x000000131000720c */ /* 0x000fc80003f06070 */
[----:B------:R-:W-:-:S13]  /*4f20*/  ISETP.GE.U32.AND.EX P0, PT, R17, R18, PT, P0 ;  /* 0x000000121100720c */ /* 0x000fda0003f06100 */
[----:B------:R-:W-:Y:S05]  /*4f30*/  @!P0 BRA `(.L_x_12116) ;  /* 0xfffffffc00848947 */ /* 0x000fea000383ffff */
.L_x_12113:
[----:B------:R-:W-:Y:S05]  /*4f40*/  BSYNC B6 ;  /* 0x0000000000067941 */ /* 0x000fea0003800000 */
.L_x_12112:
        /* <DEDUP_REMOVED lines=22> */
.L_x_12118:
[----:B------:R-:W-:Y:S05]  /*50b0*/  BSYNC B6 ;  /* 0x0000000000067941 */ /* 0x000fea0003800000 */
.L_x_12117:
        /* <DEDUP_REMOVED lines=22> */
.L_x_12120:
[----:B------:R-:W-:Y:S05]  /*5220*/  BSYNC B6 ;  /* 0x0000000000067941 */ /* 0x000fea0003800000 */
.L_x_12119:
        /* <DEDUP_REMOVED lines=29> */
.L_x_12122:
[----:B------:R-:W-:Y:S05]  /*5400*/  BSYNC B6 ;  /* 0x0000000000067941 */ /* 0x000fea0003800000 */
.L_x_12121:
        /* <DEDUP_REMOVED lines=11> */
.L_x_12127:
        /* <DEDUP_REMOVED lines=14> */
.L_x_12125:
        /* <DEDUP_REMOVED lines=19> */
.L_x_12126:
[----:B------:R-:W-:Y:S05]  /*56d0*/  BSYNC B1 ;  /* 0x0000000000017941 */ /* 0x000fea0003800000 */
.L_x_12124:
        /* <DEDUP_REMOVED lines=20> */
.L_x_12123:
        /* <DEDUP_REMOVED lines=19> */
.L_x_12132:
        /* <DEDUP_REMOVED lines=25> */
.L_x_12131:
[----:B------:R-:W-:Y:S05]  /*5ae0*/  BSYNC B7 ;  /* 0x0000000000077941 */ /* 0x000fea0003800000 */
.L_x_12130:
[----:B------:R-:W-:-:S05]  /*5af0*/  IADD3 R16, P0, R16, 0x8, RZ ;  /* 0x0000000810107810 */ /* 0x000fca0007f1e0ff */
[----:B------:R-:W-:Y:S01]  /*5b00*/  IMAD.X R17, RZ, RZ, R17, P0 ;  /* 0x000000ffff117224 */ /* 0x000fe200000e0611 */
[----:B------:R-:W-:-:S04]  /*5b10*/  ISETP.GE.U32.AND P0, PT, R16, R19, PT ;  /* 0x000000131000720c */ /* 0x000fc80003f06070 */
[----:B------:R-:W-:-:S13]  /*5b20*/  ISETP.GE.U32.AND.EX P0, PT, R17, R18, PT, P0 ;  /* 0x000000121100720c */ /* 0x000fda0003f06100 */
[----:B------:R-:W-:Y:S05]  /*5b30*/  @!P0 BRA `(.L_x_12132) ;  /* 0xfffffffc00848947 */ /* 0x000fea000383ffff */
.L_x_12129:
[----:B------:R-:W-:Y:S05]  /*5b40*/  BSYNC B6 ;  /* 0x0000000000067941 */ /* 0x000fea0003800000 */
.L_x_12128:
        /* <DEDUP_REMOVED lines=22> */
.L_x_12134:
[----:B------:R-:W-:Y:S05]  /*5cb0*/  BSYNC B6 ;  /* 0x0000000000067941 */ /* 0x000fea0003800000 */
.L_x_12133:
        /* <DEDUP_REMOVED lines=22> */
.L_x_12136:
[----:B------:R-:W-:Y:S05]  /*5e20*/  BSYNC B6 ;  /* 0x0000000000067941 */ /* 0x000fea0003800000 */
.L_x_12135:
        /* <DEDUP_REMOVED lines=29> */
.L_x_12138:
[----:B------:R-:W-:Y:S05]  /*6000*/  BSYNC B6 ;  /* 0x0000000000067941 */ /* 0x000fea0003800000 */
.L_x_12137:
        /* <DEDUP_REMOVED lines=11> */
.L_x_12143:
        /* <DEDUP_REMOVED lines=15> */
.L_x_12141:
        /* <DEDUP_REMOVED lines=19> */
.L_x_12142:
[----:B------:R-:W-:Y:S05]  /*62e0*/  BSYNC B1 ;  /* 0x0000000000017941 */ /* 0x000fea0003800000 */
.L_x_12140:
        /* <DEDUP_REMOVED lines=21> */
.L_x_12139:
        /* <DEDUP_REMOVED lines=19> */
.L_x_12148:
        /* <DEDUP_REMOVED lines=25> */
.L_x_12147:
[----:B------:R-:W-:Y:S05]  /*6700*/  BSYNC B7 ;  /* 0x0000000000077941 */ /* 0x000fea0003800000 */
.L_x_12146:
[----:B------:R-:W-:-:S05]  /*6710*/  IADD3 R16, P0, R16, 0x8, RZ ;  /* 0x0000000810107810 */ /* 0x000fca0007f1e0ff */
[----:B------:R-:W-:Y:S01]  /*6720*/  IMAD.X R17, RZ, RZ, R17, P0 ;  /* 0x000000ffff117224 */ /* 0x000fe200000e0611 */
[----:B------:R-:W-:-:S04]  /*6730*/  ISETP.GE.U32.AND P0, PT, R16, R23, PT ;  /* 0x000000171000720c */ /* 0x000fc80003f06070 */
[----:B------:R-:W-:-:S13]  /*6740*/  ISETP.GE.U32.AND.EX P0, PT, R17, R18, PT, P0 ;  /* 0x000000121100720c */ /* 0x000fda0003f06100 */
[----:B------:R-:W-:Y:S05]  /*6750*/  @!P0 BRA `(.L_x_12148) ;  /* 0xfffffffc00848947 */ /* 0x000fea000383ffff */
.L_x_12145:
[----:B------:R-:W-:Y:S05]  /*6760*/  BSYNC B6 ;  /* 0x0000000000067941 */ /* 0x000fea0003800000 */
.L_x_12144:
        /* <DEDUP_REMOVED lines=11> */
.L_x_12020:
        /* <DEDUP_REMOVED lines=254> */
.L_x_12152:
[----:B------:R-:W-:Y:S05]  /*7800*/  BSYNC B7 ;  /* 0x0000000000077941 */ /* 0x000fea0003800000 */
.L_x_12151:
        /* <DEDUP_REMOVED lines=24> */
.L_x_12154:
[----:B------:R-:W-:Y:S05]  /*7990*/  BSYNC B7 ;  /* 0x0000000000077941 */ /* 0x000fea0003800000 */
.L_x_12153:
        /* <DEDUP_REMOVED lines=29> */
.L_x_12156:
[----:B------:R-:W-:Y:S05]  /*7b70*/  BSYNC B7 ;  /* 0x0000000000077941 */ /* 0x000fea0003800000 */
.L_x_12155:
        /* <DEDUP_REMOVED lines=15> */
.L_x_12161:
        /* <DEDUP_REMOVED lines=14> */
.L_x_12159:
        /* <DEDUP_REMOVED lines=20> */
.L_x_12160:
[----:B------:R-:W-:Y:S05]  /*7e90*/  BSYNC B1 ;  /* 0x0000000000017941 */ /* 0x000fea0003800000 */
.L_x_12158:
        /* <DEDUP_REMOVED lines=20> */
.L_x_12157:
        /* <DEDUP_REMOVED lines=18> */
.L_x_12164:
        /* <DEDUP_REMOVED lines=25> */
.L_x_12163:
[----:B------:R-:W-:Y:S05]  /*8290*/  BSYNC B7 ;  /* 0x0000000000077941 */ /* 0x000fea0003800000 */
.L_x_12162:
[----:B------:R-:W-:-:S05]  /*82a0*/  IADD3 R46, P0, R46, 0x8, RZ ;  /* 0x000000082e2e7810 */ /* 0x000fca0007f1e0ff */
[----:B------:R-:W-:Y:S01]  /*82b0*/  IMAD.X R47, RZ, RZ, R47, P0 ;  /* 0x000000ffff2f7224 */ /* 0x000fe200000e062f */
[----:B------:R-:W-:-:S04]  /*82c0*/  ISETP.GE.U32.AND P0, PT, R46, R51, PT ;  /* 0x000000332e00720c */ /* 0x000fc80003f06070 */
[----:B------:R-:W-:-:S13]  /*82d0*/  ISETP.GE.U32.AND.EX P0, PT, R47, R48, PT, P0 ;  /* 0x000000302f00720c */ /* 0x000fda0003f06100 */
[----:B------:R-:W-:Y:S05]  /*82e0*/  @!P0 BRA `(.L_x_12164) ;  /* 0xfffffffc00848947 */ /* 0x000fea000383ffff */
.L_x_12150:
[----:B------:R-:W-:Y:S05]  /*82f0*/  BSYNC B6 ;  /* 0x0000000000067941 */ /* 0x000fea0003800000 */
.L_x_12149:
        /* <DEDUP_REMOVED lines=29> */
.L_x_12168:
[----:B------:R-:W-:Y:S05]  /*84d0*/  BSYNC B7 ;  /* 0x0000000000077941 */ /* 0x000fea0003800000 */
.L_x_12167:
        /* <DEDUP_REMOVED lines=24> */
.L_x_12170:
[----:B------:R-:W-:Y:S05]  /*8660*/  BSYNC B7 ;  /* 0x0000000000077941 */ /* 0x000fea0003800000 */
.L_x_12169:
        /* <DEDUP_REMOVED lines=29> */
.L_x_12172:
[----:B------:R-:W-:Y:S05]  /*8840*/  BSYNC B7 ;  /* 0x0000000000077941 */ /* 0x000fea0003800000 */
.L_x_12171:
        /* <DEDUP_REMOVED lines=15> */
.L_x_12177:
        /* <DEDUP_REMOVED lines=14> */
.L_x_12175:
        /* <DEDUP_REMOVED lines=20> */
.L_x_12176:
[----:B------:R-:W-:Y:S05]  /*8b60*/  BSYNC B1 ;  /* 0x0000000000017941 */ /* 0x000fea0003800000 */
.L_x_12174:
        /* <DEDUP_REMOVED lines=20> */
.L_x_12173:
        /* <DEDUP_REMOVED lines=18> */
.L_x_12180:
        /* <DEDUP_REMOVED lines=25> */
.L_x_12179:
[----:B------:R-:W-:Y:S05]  /*8f60*/  BSYNC B7 ;  /* 0x0000000000077941 */ /* 0x000fea0003800000 */
.L_x_12178:
[----:B------:R-:W-:-:S05]  /*8f70*/  IADD3 R16, P0, R16, 0x8, RZ ;  /* 0x0000000810107810 */ /* 0x000fca0007f1e0ff */
[----:B------:R-:W-:Y:S01]  /*8f80*/  IMAD.X R17, RZ, RZ, R17, P0 ;  /* 0x000000ffff117224 */ /* 0x000fe200000e0611 */
[----:B------:R-:W-:-:S04]  /*8f90*/  ISETP.GE.U32.AND P0, PT, R16, R47, PT ;  /* 0x0000002f1000720c */ /* 0x000fc80003f06070 */
[----:B------:R-:W-:-:S13]  /*8fa0*/  ISETP.GE.U32.AND.EX P0, PT, R17, R18, PT, P0 ;  /* 0x000000121100720c */ /* 0x000fda0003f06100 */
[----:B------:R-:W-:Y:S05]  /*8fb0*/  @!P0 BRA `(.L_x_12180) ;  /* 0xfffffffc00848947 */ /* 0x000fea000383ffff */
.L_x_12166:
[----:B------:R-:W-:Y:S05]  /*8fc0*/  BSYNC B6 ;  /* 0x0000000000067941 */ /* 0x000fea0003800000 */
.L_x_12165:
        /* <DEDUP_REMOVED lines=29> */
.L_x_12184:
[----:B------:R-:W-:Y:S05]  /*91a0*/  BSYNC B7 ;  /* 0x0000000000077941 */ /* 0x000fea0003800000 */
.L_x_12183:
        /* <DEDUP_REMOVED lines=24> */
.L_x_12186:
[----:B------:R-:W-:Y:S05]  /*9330*/  BSYNC B7 ;  /* 0x0000000000077941 */ /* 0x000fea0003800000 */
.L_x_12185:
        /* <DEDUP_REMOVED lines=29> */
.L_x_12188:
[----:B------:R-:W-:Y:S05]  /*9510*/  BSYNC B7 ;  /* 0x0000000000077941 */ /* 0x000fea0003800000 */
.L_x_12187:
        /* <DEDUP_REMOVED lines=14> */
.L_x_12193:
        /* <DEDUP_REMOVED lines=11> */
[----:B------:R-:W-:Y:S01]  /*96b0*/  IMAD.MOV.U32 R6, RZ, RZ, R3 ;  /* 0x000000ffff067224 */ /* 0x000fe200078e0003 */
[----:B------:R-:W-:Y:S01]  /*96c0*/  MOV R7, R4 ;  /* 0x0000000400077202 */ /* 0x000fe20000000f00 */
[----:B------:R-:W-:Y:S06]  /*96d0*/  BRA `(.L_x_12192) ;  /* 0x00000000004c7947 */ /* 0x000fec0003800000 */
.L_x_12191:
        /* <DEDUP_REMOVED lines=19> */
.L_x_12192:
[----:B------:R-:W-:Y:S05]  /*9810*/  BSYNC B1 ;  /* 0x0000000000017941 */ /* 0x000fea0003800000 */
.L_x_12190:
        /* <DEDUP_REMOVED lines=21> */
.L_x_12189:
        /* <DEDUP_REMOVED lines=18> */
.L_x_12196:
        /* <DEDUP_REMOVED lines=25> */
.L_x_12195:
[----:B------:R-:W-:Y:S05]  /*9c20*/  BSYNC B7 ;  /* 0x0000000000077941 */ /* 0x000fea0003800000 */
.L_x_12194:
[----:B------:R-:W-:-:S04]  /*9c30*/  IADD3 R16, P0, R16, 0x8, RZ ;  /* 0x0000000810107810 */ /* 0x000fc80007f1e0ff */
[----:B------:R-:W-:Y:S02]  /*9c40*/  IADD3.X R17, RZ, R17, RZ, P0, !PT ;  /* 0x00000011ff117210 */ /* 0x000fe400007fe4ff */
[----:B------:R-:W-:-:S04]  /*9c50*/  ISETP.GE.U32.AND P0, PT, R16, R19, PT ;  /* 0x000000131000720c */ /* 0x000fc80003f06070 */
[----:B------:R-:W-:-:S13]  /*9c60*/  ISETP.GE.U32.AND.EX P0, PT, R17, R18, PT, P0 ;  /* 0x000000121100720c */ /* 0x000fda0003f06100 */
[----:B------:R-:W-:Y:S05]  /*9c70*/  @!P0 BRA `(.L_x_12196) ;  /* 0xfffffffc00848947 */ /* 0x000fea000383ffff */
.L_x_12182:
[----:B------:R-:W-:Y:S05]  /*9c80*/  BSYNC B6 ;  /* 0x0000000000067941 */ /* 0x000fea0003800000 */
.L_x_12181:
        /* <DEDUP_REMOVED lines=29> */
.L_x_12200:
[----:B------:R-:W-:Y:S05]  /*9e60*/  BSYNC B7 ;  /* 0x0000000000077941 */ /* 0x000fea0003800000 */
.L_x_12199:
        /* <DEDUP_REMOVED lines=24> */
.L_x_12202:
[----:B------:R-:W-:Y:S05]  /*9ff0*/  BSYNC B7 ;  /* 0x0000000000077941 */ /* 0x000fea0003800000 */
.L_x_12201:
        /* <DEDUP_REMOVED lines=29> */
.L_x_12204:
[----:B------:R-:W-:Y:S05]  /*a1d0*/  BSYNC B7 ;  /* 0x0000000000077941 */ /* 0x000fea0003800000 */
.L_x_12203:
        /* <DEDUP_REMOVED lines=14> */
.L_x_12209:
        /* <DEDUP_REMOVED lines=14> */
.L_x_12207:
        /* <DEDUP_REMOVED lines=19> */
.L_x_12208:
[----:B------:R-:W-:Y:S05]  /*a4d0*/  BSYNC B1 ;  /* 0x0000000000017941 */ /* 0x000fea0003800000 */
.L_x_12206:
        /* <DEDUP_REMOVED lines=21> */
.L_x_12205:
        /* <DEDUP_REMOVED lines=18> */
.L_x_12212:
        /* <DEDUP_REMOVED lines=25> */
.L_x_12211:
[----:B------:R-:W-:Y:S05]  /*a8e0*/  BSYNC B7 ;  /* 0x0000000000077941 */ /* 0x000fea0003800000 */
.L_x_12210:
[----:B------:R-:W-:-:S05]  /*a8f0*/  IADD3 R16, P0, R16, 0x8, RZ ;  /* 0x0000000810107810 */ /* 0x000fca0007f1e0ff */
[----:B------:R-:W-:Y:S01]  /*a900*/  IMAD.X R17, RZ, RZ, R17, P0 ;  /* 0x000000ffff117224 */ /* 0x000fe200000e0611 */
[----:B------:R-:W-:-:S04]  /*a910*/  ISETP.GE.U32.AND P0, PT, R16, R19, PT ;  /* 0x000000131000720c */ /* 0x000fc80003f06070 */
[----:B------:R-:W-:-:S13]  /*a920*/  ISETP.GE.U32.AND.EX P0, PT, R17, R18, PT, P0 ;  /* 0x000000121100720c */ /* 0x000fda0003f06100 */
[----:B------:R-:W-:Y:S05]  /*a930*/  @!P0 BRA `(.L_x_12212) ;  /* 0xfffffffc00848947 */ /* 0x000fea000383ffff */
.L_x_12198:
[----:B------:R-:W-:Y:S05]  /*a940*/  BSYNC B6 ;  /* 0x0000000000067941 */ /* 0x000fea0003800000 */
.L_x_12197:
        /* <DEDUP_REMOVED lines=29> */
.L_x_12216:
[----:B------:R-:W-:Y:S05]  /*ab20*/  BSYNC B7 ;  /* 0x0000000000077941 */ /* 0x000fea0003800000 */
.L_x_12215:
        /* <DEDUP_REMOVED lines=24> */
.L_x_12218:
[----:B------:R-:W-:Y:S05]  /*acb0*/  BSYNC B7 ;  /* 0x0000000000077941 */ /* 0x000fea0003800000 */
.L_x_12217:
        /* <DEDUP_REMOVED lines=29> */
.L_x_12220:
[----:B------:R-:W-:Y:S05]  /*ae90*/  BSYNC B7 ;  /* 0x0000000000077941 */ /* 0x000fea0003800000 */
.L_x_12219:
        /* <DEDUP_REMOVED lines=14> */
.L_x_12225:
        /* <DEDUP_REMOVED lines=14> */
.L_x_12223:
        /* <DEDUP_REMOVED lines=19> */
.L_x_12224:
[----:B------:R-:W-:Y:S05]  /*b190*/  BSYNC B1 ;  /* 0x0000000000017941 */ /* 0x000fea0003800000 */
.L_x_12222:
        /* <DEDUP_REMOVED lines=21> */
.L_x_12221:
        /* <DEDUP_REMOVED lines=18> */
.L_x_12228:
        /* <DEDUP_REMOVED lines=25> */
.L_x_12227:
[----:B------:R-:W-:Y:S05]  /*b5a0*/  BSYNC B7 ;  /* 0x0000000000077941 */ /* 0x000fea0003800000 */
.L_x_12226:
[----:B------:R-:W-:-:S05]  /*b5b0*/  IADD3 R16, P0, R16, 0x8, RZ ;  /* 0x0000000810107810 */ /* 0x000fca0007f1e0ff */
[----:B------:R-:W-:Y:S01]  /*b5c0*/  IMAD.X R17, RZ, RZ, R17, P0 ;  /* 0x000000ffff117224 */ /* 0x000fe200000e0611 */
[----:B------:R-:W-:-:S04]  /*b5d0*/  ISETP.GE.U32.AND P0, PT, R16, R19, PT ;  /* 0x000000131000720c */ /* 0x000fc80003f06070 */
[----:B------:R-:W-:-:S13]  /*b5e0*/  ISETP.GE.U32.AND.EX P0, PT, R17, R18, PT, P0 ;  /* 0x000000121100720c */ /* 0x000fda0003f06100 */
[----:B------:R-:W-:Y:S05]  /*b5f0*/  @!P0 BRA `(.L_x_12228) ;  /* 0xfffffffc00848947 */ /* 0x000fea000383ffff */
.L_x_12214:
[----:B------:R-:W-:Y:S05]  /*b600*/  BSYNC B6 ;  /* 0x0000000000067941 */ /* 0x000fea0003800000 */
.L_x_12213:
        /* <DEDUP_REMOVED lines=29> */
.L_x_12232:
[----:B------:R-:W-:Y:S05]  /*b7e0*/  BSYNC B7 ;  /* 0x0000000000077941 */ /* 0x000fea0003800000 */
.L_x_12231:
        /* <DEDUP_REMOVED lines=24> */
.L_x_12234:
[----:B------:R-:W-:Y:S05]  /*b970*/  BSYNC B7 ;  /* 0x0000000000077941 */ /* 0x000fea0003800000 */
.L_x_12233:
        /* <DEDUP_REMOVED lines=29> */
.L_x_12236:
[----:B------:R-:W-:Y:S05]  /*bb50*/  BSYNC B7 ;  /* 0x0000000000077941 */ /* 0x000fea0003800000 */
.L_x_12235:
        /* <DEDUP_REMOVED lines=14> */
.L_x_12241:
        /* <DEDUP_REMOVED lines=14> */
.L_x_12239:
        /* <DEDUP_REMOVED lines=19> */
.L_x_12240:
[----:B------:R-:W-:Y:S05]  /*be50*/  BSYNC B1 ;  /* 0x0000000000017941 */ /* 0x000fea0003800000 */
.L_x_12238:
        /* <DEDUP_REMOVED lines=19> */
.L_x_12237:
        /* <DEDUP_REMOVED lines=18> */
.L_x_12244:
        /* <DEDUP_REMOVED lines=25> */
.L_x_12243:
[----:B------:R-:W-:Y:S05]  /*c240*/  BSYNC B7 ;  /* 0x0000000000077941 */ /* 0x000fea0003800000 */
.L_x_12242:
[----:B------:R-:W-:-:S05]  /*c250*/  IADD3 R16, P0, R16, 0x8, RZ ;  /* 0x0000000810107810 */ /* 0x000fca0007f1e0ff */
[----:B------:R-:W-:Y:S01]  /*c260*/  IMAD.X R17, RZ, RZ, R17, P0 ;  /* 0x000000ffff117224 */ /* 0x000fe200000e0611 */
[----:B------:R-:W-:-:S04]  /*c270*/  ISETP.GE.U32.AND P0, PT, R16, R19, PT ;  /* 0x000000131000720c */ /* 0x000fc80003f06070 */
[----:B------:R-:W-:-:S13]  /*c280*/  ISETP.GE.U32.AND.EX P0, PT, R17, R18, PT, P0 ;  /* 0x000000121100720c */ /* 0x000fda0003f06100 */
[----:B------:R-:W-:Y:S05]  /*c290*/  @!P0 BRA `(.L_x_12244) ;  /* 0xfffffffc00848947 */ /* 0x000fea000383ffff */
.L_x_12230:
[----:B------:R-:W-:Y:S05]  /*c2a0*/  BSYNC B6 ;  /* 0x0000000000067941 */ /* 0x000fea0003800000 */
.L_x_12229:
        /* <DEDUP_REMOVED lines=29> */
.L_x_12248:
[----:B------:R-:W-:Y:S05]  /*c480*/  BSYNC B7 ;  /* 0x0000000000077941 */ /* 0x000fea0003800000 */
.L_x_12247:
        /* <DEDUP_REMOVED lines=24> */
.L_x_12250:
[----:B------:R-:W-:Y:S05]  /*c610*/  BSYNC B7 ;  /* 0x0000000000077941 */ /* 0x000fea0003800000 */
.L_x_12249:
        /* <DEDUP_REMOVED lines=29> */
.L_x_12252:
[----:B------:R-:W-:Y:S05]  /*c7f0*/  BSYNC B7 ;  /* 0x0000000000077941 */ /* 0x000fea0003800000 */
.L_x_12251:
        /* <DEDUP_REMOVED lines=14> */
.L_x_12257:
        /* <DEDUP_REMOVED lines=14> */
.L_x_12255:
        /* <DEDUP_REMOVED lines=19> */
.L_x_12256:
[----:B------:R-:W-:Y:S05]  /*caf0*/  BSYNC B1 ;  /* 0x0000000000017941 */ /* 0x000fea0003800000 */
.L_x_12254:
        /* <DEDUP_REMOVED lines=19> */
.L_x_12253:
        /* <DEDUP_REMOVED lines=18> */
.L_x_12260:
        /* <DEDUP_REMOVED lines=25> */
.L_x_12259:
[----:B------:R-:W-:Y:S05]  /*cee0*/  BSYNC B7 ;  /* 0x0000000000077941 */ /* 0x000fea0003800000 */
.L_x_12258:
[----:B------:R-:W-:-:S04]  /*cef0*/  IADD3 R16, P0, R16, 0x8, RZ ;  /* 0x0000000810107810 */ /* 0x000fc80007f1e0ff */
[----:B------:R-:W-:Y:S02]  /*cf00*/  IADD3.X R17, RZ, R17, RZ, P0, !PT ;  /* 0x00000011ff117210 */ /* 0x000fe400007fe4ff */
[----:B------:R-:W-:-:S04]  /*cf10*/  ISETP.GE.U32.AND P0, PT, R16, R19, PT ;  /* 0x000000131000720c */ /* 0x000fc80003f06070 */
[----:B------:R-:W-:-:S13]  /*cf20*/  ISETP.GE.U32.AND.EX P0, PT, R17, R18, PT, P0 ;  /* 0x000000121100720c */ /* 0x000fda0003f06100 */
[----:B------:R-:W-:Y:S05]  /*cf30*/  @!P0 BRA `(.L_x_12260) ;  /* 0xfffffffc00848947 */ /* 0x000fea000383ffff */
.L_x_12246:
[----:B------:R-:W-:Y:S05]  /*cf40*/  BSYNC B6 ;  /* 0x0000000000067941 */ /* 0x000fea0003800000 */
.L_x_12245:
        /* <DEDUP_REMOVED lines=29> */
.L_x_12264:
[----:B------:R-:W-:Y:S05]  /*d120*/  BSYNC B7 ;  /* 0x0000000000077941 */ /* 0x000fea0003800000 */
.L_x_12263:
        /* <DEDUP_REMOVED lines=24> */
.L_x_12266:
[----:B------:R-:W-:Y:S05]  /*d2b0*/  BSYNC B7 ;  /* 0x0000000000077941 */ /* 0x000fea0003800000 */
.L_x_12265:
        /* <DEDUP_REMOVED lines=29> */
.L_x_12268:
[----:B------:R-:W-:Y:S05]  /*d490*/  BSYNC B7 ;  /* 0x0000000000077941 */ /* 0x000fea0003800000 */
.L_x_12267:
        /* <DEDUP_REMOVED lines=14> */
.L_x_12273:
        /* <DEDUP_REMOVED lines=14> */
.L_x_12271:
        /* <DEDUP_REMOVED lines=19> */
.L_x_12272:
[----:B------:R-:W-:Y:S05]  /*d790*/  BSYNC B1 ;  /* 0x0000000000017941 */ /* 0x000fea0003800000 */
.L_x_12270:
        /* <DEDUP_REMOVED lines=19> */
.L_x_12269:
        /* <DEDUP_REMOVED lines=18> */
.L_x_12276:
        /* <DEDUP_REMOVED lines=25> */
.L_x_12275:
[----:B------:R-:W-:Y:S05]  /*db80*/  BSYNC B7 ;  /* 0x0000000000077941 */ /* 0x000fea0003800000 */
.L_x_12274:
[----:B------:R-:W-:-:S05]  /*db90*/  IADD3 R16, P0, R16, 0x8, RZ ;  /* 0x0000000810107810 */ /* 0x000fca0007f1e0ff */
[----:B------:R-:W-:Y:S01]  /*dba0*/  IMAD.X R17, RZ, RZ, R17, P0 ;  /* 0x000000ffff117224 */ /* 0x000fe200000e0611 */
[----:B------:R-:W-:-:S04]  /*dbb0*/  ISETP.GE.U32.AND P0, PT, R16, R19, PT ;  /* 0x000000131000720c */ /* 0x000fc80003f06070 */
[----:B------:R-:W-:-:S13]  /*dbc0*/  ISETP.GE.U32.AND.EX P0, PT, R17, R18, PT, P0 ;  /* 0x000000121100720c */ /* 0x000fda0003f06100 */
[----:B------:R-:W-:Y:S05]  /*dbd0*/  @!P0 BRA `(.L_x_12276) ;  /* 0xfffffffc00848947 */ /* 0x000fea000383ffff */
.L_x_12262:
[----:B------:R-:W-:Y:S05]  /*dbe0*/  BSYNC B6 ;  /* 0x0000000000067941 */ /* 0x000fea0003800000 */
.L_x_12261:
        /* <DEDUP_REMOVED lines=23> */
.L_x_12279:
[----:B------:R-:W-:-:S13]  /*dd60*/  ISETP.GE.AND P0, PT, R0, R70, PT ;  /* 0x000000460000720c */ /* 0x000fda0003f06270 */
[----:B------:R-:W-:Y:S05]  /*dd70*/  @P0 BRA `(.L_x_12281) ;  /* 0x0000000000300947 */ /* 0x000fea0003800000 */
[----:B0-----:R-:W0:Y:S01]  /*dd80*/  LDC.64 R2, c[0x0][0x2c8] ;  /* 0x0000b200ff027b82 */ /* 0x001e220000000a00 */
[----:B------:R-:W-:Y:S01]  /*dd90*/  IADD3 R5, R71, R0, RZ ;  /* 0x0000000047057210 */ /* 0x000fe20007ffe0ff */
[----:B------:R-:W-:-:S04]  /*dda0*/  VIADD R0, R0, 0x80 ;  /* 0x0000008000007836 */ /* 0x000fc80000000000 */
[----:B0-----:R-:W-:-:S05]  /*ddb0*/  IMAD.WIDE.U32 R2, R5, 0x8, R2 ;  /* 0x0000000805027825 */ /* 0x001fca00078e0002 */
[----:B------:R1:W-:Y:S02]  /*ddc0*/  STG.E.64 desc[UR36][R2.64], RZ ;  /* 0x000000ff02007986 */ /* 0x0003e4000c101b24 */
.L_x_12280:
[----:B------:R-:W-:-:S13]  /*ddd0*/  ISETP.GE.AND P0, PT, R0, R70, PT ;  /* 0x000000460000720c */ /* 0x000fda0003f06270 */
[----:B------:R-:W-:Y:S05]  /*dde0*/  @P0 BRA `(.L_x_12282) ;  /* 0x0000000000340947 */ /* 0x000fea0003800000 */
[----:B01----:R-:W0:Y:S01]  /*ddf0*/  LDC.64 R2, c[0x0][0x2c8] ;  /* 0x0000b200ff027b82 */ /* 0x003e220000000a00 */
[----:B------:R-:W-:Y:S02]  /*de00*/  IMAD.IADD R5, R71, 0x1, R0 ;  /* 0x0000000147057824 */ /* 0x000fe400078e0200 */
[----:B------:R-:W-:Y:S02]  /*de10*/  VIADD R0, R0, 0x80 ;  /* 0x0000008000007836 */ /* 0x000fe40000000000 */
[----:B0-----:R-:W-:-:S05]  /*de20*/  IMAD.WIDE.U32 R2, R5, 0x8, R2 ;  /* 0x0000000805027825 */ /* 0x001fca00078e0002 */
[----:B------:R1:W-:Y:S02]  /*de30*/  STG.E.64 desc[UR36][R2.64], RZ ;  /* 0x000000ff02007986 */ /* 0x0003e4000c101b24 */
.L_x_12281:
        /* <DEDUP_REMOVED lines=8> */
.L_x_12282:
[----:B------:R-:W-:Y:S05]  /*dec0*/  BSYNC B1 ;  /* 0x0000000000017941 */ /* 0x000fea0003800000 */
.L_x_12278:
[----:B------:R-:W-:-:S13]  /*ded0*/  ISETP.GE.AND P0, PT, R0, R70, PT ;  /* 0x000000460000720c */ /* 0x000fda0003f06270 */
[----:B012---:R-:W0:Y:S01]  /*dee0*/  @!P0 LDC.64 R2, c[0x0][0x2c8] ;  /* 0x0000b200ff028b82 */ /* 0x007e220000000a00 */
[----:B------:R-:W-:Y:S02]  /*def0*/  @!P0 IMAD.IADD R5, R71, 0x1, R0 ;  /* 0x0000000147058824 */ /* 0x000fe400078e0200 */
[----:B------:R-:W-:Y:S02]  /*df00*/  @!P0 VIADD R0, R0, 0x80 ;  /* 0x0000008000008836 */ /* 0x000fe40000000000 */
[----:B0-----:R-:W-:-:S05]  /*df10*/  @!P0 IMAD.WIDE.U32 R2, R5, 0x8, R2 ;  /* 0x0000000805028825 */ /* 0x001fca00078e0002 */
[----:B------:R2:W-:Y:S02]  /*df20*/  @!P0 STG.E.64 desc[UR36][R2.64], RZ ;  /* 0x000000ff02008986 */ /* 0x0005e4000c101b24 */
.L_x_12283:
[----:B------:R-:W-:Y:S05]  /*df30*/  BSYNC B0 ;  /* 0x0000000000007941 */ /* 0x000fea0003800000 */
.L_x_12277:
[----:B------:R-:W-:-:S13]  /*df40*/  ISETP.GE.AND P0, PT, R0, R70, PT ;  /* 0x000000460000720c */ /* 0x000fda0003f06270 */
[----:B------:R-:W-:Y:S05]  /*df50*/  @P0 EXIT ;  /* 0x000000000000094d */ /* 0x000fea0003800000 */
[----:B012---:R-:W0:Y:S01]  /*df60*/  LDC.64 R2, c[0x0][0x2c8] ;  /* 0x0000b200ff027b82 */ /* 0x007e220000000a00 */
[----:B------:R-:W-:-:S05]  /*df70*/  IADD3 R71, R71, R0, RZ ;  /* 0x0000000047477210 */ /* 0x000fca0007ffe0ff */
[----:B0-----:R-:W-:-:S05]  /*df80*/  IMAD.WIDE.U32 R2, R71, 0x8, R2 ;  /* 0x0000000847027825 */ /* 0x001fca00078e0002 */
[----:B------:R-:W-:Y:S01]  /*df90*/  STG.E.64 desc[UR36][R2.64], RZ ;  /* 0x000000ff02007986 */ /* 0x000fe2000c101b24 */
[----:B------:R-:W-:Y:S05]  /*dfa0*/  EXIT ;  /* 0x000000000000794d */ /* 0x000fea0003800000 */
        .weak           $__internal_30_$__cuda_sm20_div_s64
        .type           $__internal_30_$__cuda_sm20_div_s64,@function
        .size           $__internal_30_$__cuda_sm20_div_s64,(.L_x_32210 - $__internal_30_$__cuda_sm20_div_s64)
$__internal_30_$__cuda_sm20_div_s64:
        /* <DEDUP_REMOVED lines=83> */
[----:B------:R-:W-:Y:S06]  /*e4e0*/  RET.REL.NODEC R6 `(_ZN2at6native29vectorized_elementwise_kernelILi8EZZZNS0_67_GLOBAL__N__bb565c37_34_ValidateCompressedIndicesKernel_cu_33a4b88b42_validate_compressed_sparse_indices_kernelILNS2_8CDimNameE1ENS2_18CUDAKernelLauncherENS2_14EmptyVecKernelENS2_8DummyVecELm8EEEvRKNS_6TensorESA_lllENKUlvE1_clEvENKUlvE0_clEvEUllllllE_St5arrayIPcLm6EEEEviT0_T1_) ;  /* 0xffffff1806c47950 */ /* 0x000fec0003c3ffff */
.L_x_12284:
        /* <DEDUP_REMOVED lines=9> */
.L_x_32210:


//--------------------- .text._ZN2at6native18elementwise_kernelILi128ELi4EZNS0_15gpu_kernel_implIZZZNS0_67_GLOBAL__N__bb565c37_34_ValidateCompressedIndicesKernel_cu_33a4b88b42_validate_compressed_sparse_indices_kernelILNS3_8CDimNameE1ENS3_18CUDAKernelLauncherENS3_14EmptyVecKernelENS3_8DummyVecELm8EEEvRKNS_6TensorESB_lllENKUlvE1_clEvENKUlvE_clEvEUliiiiiE_EEvRNS_18TensorIteratorBaseERKT_EUliE_EEviT1_ --------------------------
	.section	.text._ZN2at6native18elementwise_kernelILi128ELi4EZNS0_15gpu_kernel_implIZZZNS0_67_GLOBAL__N__bb565c37_34_ValidateCompressedIndicesKernel_cu_33a4b88b42_validate_compressed_sparse_indices_kernelILNS3_8CDimNameE1ENS3_18CUDAKernelLauncherENS3_14EmptyVecKernelENS3_8DummyVecELm8EEEvRKNS_6TensorESB_lllENKUlvE1_clEvENKUlvE_clEvEUliiiiiE_EEvRNS_18TensorIteratorBaseERKT_EUliE_EEviT1_,"ax",@progbits
	.align	128
        .global         _ZN2at6native18elementwise_kernelILi128ELi4EZNS0_15gpu_kernel_implIZZZNS0_67_GLOBAL__N__bb565c37_34_ValidateCompressedIndicesKernel_cu_33a4b88b42_validate_compressed_sparse_indices_kernelILNS3_8CDimNameE1ENS3_18CUDAKernelLauncherENS3_14EmptyVecKernelENS3_8DummyVecELm8EEEvRKNS_6TensorESB_lllENKUlvE1_clEvENKUlvE_clEvEUliiiiiE_EEvRNS_18TensorIteratorBaseERKT_EUliE_EEviT1_
        .type           _ZN2at6native18elementwise_kernelILi128ELi4EZNS0_15gpu_kernel_implIZZZNS0_67_GLOBAL__N__bb565c37_34_ValidateCompressedIndicesKernel_cu_33a4b88b42_validate_compressed_sparse_indices_kernelILNS3_8CDimNameE1ENS3_18CUDAKernelLauncherENS3_14EmptyVecKernelENS3_8DummyVecELm8EEEvRKNS_6TensorESB_lllENKUlvE1_clEvENKUlvE_clEvEUliiiiiE_EEvRNS_18TensorIteratorBaseERKT_EUliE_EEviT1_,@function
        .size           _ZN2at6native18elementwise_kernelILi128ELi4EZNS0_15gpu_kernel_implIZZZNS0_67_GLOBAL__N__bb565c37_34_ValidateCompressedIndicesKernel_cu_33a4b88b42_validate_compressed_sparse_indices_kernelILNS3_8CDimNameE1ENS3_18CUDAKernelLauncherENS3_14EmptyVecKernelENS3_8DummyVecELm8EEEvRKNS_6TensorESB_lllENKUlvE1_clEvENKUlvE_clEvEUliiiiiE_EEvRNS_18TensorIteratorBaseERKT_EUliE_EEviT1_,(.L_x_32211 - _ZN2at6native18elementwise_kernelILi128ELi4EZNS0_15gpu_kernel_implIZZZNS0_67_GLOBAL__N__bb565c37_34_ValidateCompressedIndicesKernel_cu_33a4b88b42_validate_compressed_sparse_indices_kernelILNS3_8CDimNameE1ENS3_18CUDAKernelLauncherENS3_14EmptyVecKernelENS3_8DummyVecELm8EEEvRKNS_6TensorESB_lllENKUlvE1_clEvENKUlvE_clEvEUliiiiiE_EEvRNS_18TensorIteratorBaseERKT_EUliE_EEviT1_)
        .other          _ZN2at6native18elementwise_kernelILi128ELi4EZNS0_15gpu_kernel_implIZZZNS0_67_GLOBAL__N__bb565c37_34_ValidateCompressedIndicesKernel_cu_33a4b88b42_validate_compressed_sparse_indices_kernelILNS3_8CDimNameE1ENS3_18CUDAKernelLauncherENS3_14EmptyVecKernelENS3_8DummyVecELm8EEEvRKNS_6TensorESB_lllENKUlvE1_clEvENKUlvE_clEvEUliiiiiE_EEvRNS_18TensorIteratorBaseERKT_EUliE_EEviT1_,@"STO_CUDA_ENTRY STV_DEFAULT"
_ZN2at6native18elementwise_kernelILi128ELi4EZNS0_15gpu_kernel_implIZZZNS0_67_GLOBAL__N__bb565c37_34_ValidateCompressedIndicesKernel_cu_33a4b88b42_validate_compressed_sparse_indices_kernelILNS3_8CDimNameE1ENS3_18CUDAKernelLauncherENS3_14EmptyVecKernelENS3_8DummyVecELm8EEEvRKNS_6TensorESB_lllENKUlvE1_clEvENKUlvE_clEvEUliiiiiE_EEvRNS_18TensorIteratorBaseERKT_EUliE_EEviT1_:
.text._ZN2at6native18elementwise_kernelILi128ELi4EZNS0_15gpu_kernel_implIZZZNS0_67_GLOBAL__N__bb565c37_34_ValidateCompressedIndicesKernel_cu_33a4b88b42_validate_compressed_sparse_indices_kernelILNS3_8CDimNameE1ENS3_18CUDAKernelLauncherENS3_14EmptyVecKernelENS3_8DummyVecELm8EEEvRKNS_6TensorESB_lllENKUlvE1_clEvENKUlvE_clEvEUliiiiiE_EEvRNS_18TensorIteratorBaseERKT_EUliE_EEviT1_:
        /* <DEDUP_REMOVED lines=467> */
.L_x_12287:
        /* <DEDUP_REMOVED lines=20> */
.L_x_12291:
[----:B------:R0:W5:Y:S01]  /*1e70*/  LDG.E.U8 R24, desc[UR36][R4.64] ;  /* 0x0000002404187981 */ /* 0x000162000c1e1100 */
[----:B------:R-:W-:Y:S05]  /*1e80*/  BRA `(.L_x_12293) ;  /* 0x0000000c00347947 */ /* 0x000fea0003800000 */
.L_x_12290:
        /* <DEDUP_REMOVED lines=8> */
.L_x_12295:
[----:B------:R0:W5:Y:S01]  /*1f10*/  LDG.E R24, desc[UR36][R4.64] ;  /* 0x0000002404187981 */ /* 0x000162000c1e1900 */
[----:B------:R-:W-:Y:S05]  /*1f20*/  BRA `(.L_x_12293) ;  /* 0x0000000c000c7947 */ /* 0x000fea0003800000 */
.L_x_12294:
[----:B------:R0:W5:Y:S01]  /*1f30*/  LDG.E.S16 R24, desc[UR36][R4.64] ;  /* 0x0000002404187981 */ /* 0x000162000c1e1700 */
[----:B------:R-:W-:Y:S05]  /*1f40*/  BRA `(.L_x_12293) ;  /* 0x0000000c00047947 */ /* 0x000fea0003800000 */
.L_x_12289:
        /* <DEDUP_REMOVED lines=9> */
.L_x_12297:
[----:B------:R-:W2:Y:S02]  /*1fe0*/  LDG.E.U16 R4, desc[UR36][R4.64] ;  /* 0x0000002404047981 */ /* 0x000ea4000c1e1500 */
[----:B--2---:R-:W-:-:S06]  /*1ff0*/  HADD2.F32 R24, -RZ, R4.H0_H0 ;  /* 0x20000004ff187230 */ /* 0x004fcc0000004100 */
[----:B------:R-:W0:Y:S01]  /*2000*/  F2I.FTZ.TRUNC.NTZ R24, R24 ;  /* 0x0000001800187305 */ /* 0x000e22000021f100 */
[----:B------:R-:W-:Y:S05]  /*2010*/  BRA `(.L_x_12293) ;  /* 0x0000000800d07947 */ /* 0x000fea0003800000 */
.L_x_12296:
        /* <DEDUP_REMOVED lines=9> */
.L_x_12299:
[----:B------:R-:W2:Y:S02]  /*20b0*/  LDG.E.U16 R4, desc[UR36][R4.64] ;  /* 0x0000002404047981 */ /* 0x000ea4000c1e1500 */
[----:B--2---:R-:W-:-:S06]  /*20c0*/  HADD2.F32 R24, -RZ, R4.H0_H0 ;  /* 0x20000004ff187230 */ /* 0x004fcc0000004100 */
[----:B------:R-:W0:Y:S01]  /*20d0*/  F2I.FTZ.TRUNC.NTZ R24, R24 ;  /* 0x0000001800187305 */ /* 0x000e22000021f100 */
[----:B------:R-:W-:Y:S05]  /*20e0*/  BRA `(.L_x_12293) ;  /* 0x00000008009c7947 */ /* 0x000fea0003800000 */
.L_x_12298:
[----:B------:R-:W2:Y:S02]  /*20f0*/  LDG.E.64 R4, desc[UR36][R4.64] ;  /* 0x0000002404047981 */ /* 0x000ea4000c1e1b00 */
[----:B--2---:R0:W1:Y:S01]  /*2100*/  F2I.F64.TRUNC R24, R4 ;  /* 0x0000000400187311 */ /* 0x004062000030d100 */
[----:B------:R-:W-:Y:S05]  /*2110*/  BRA `(.L_x_12293) ;  /* 0x0000000800907947 */ /* 0x000fea0003800000 */
.L_x_12288:
        /* <DEDUP_REMOVED lines=12> */
.L_x_12302:
[----:B------:R-:W2:Y:S02]  /*21e0*/  LDG.E.64 R4, desc[UR36][R4.64] ;  /* 0x0000002404047981 */ /* 0x000ea4000c1e1b00 */
[----:B--2---:R0:W1:Y:S01]  /*21f0*/  F2I.F64.TRUNC R24, R4 ;  /* 0x0000000400187311 */ /* 0x004062000030d100 */
[----:B------:R-:W-:Y:S05]  /*2200*/  BRA `(.L_x_12293) ;  /* 0x0000000800547947 */ /* 0x000fea0003800000 */
.L_x_12301:
        /* <DEDUP_REMOVED lines=27> */
.L_x_12304:
        /* <DEDUP_REMOVED lines=14> */
.L_x_12303:
[----:B------:R-:W2:Y:S02]  /*24a0*/  LDG.E.U16 R24, desc[UR36][R4.64] ;  /* 0x0000002404187981 */ /* 0x000ea4000c1e1500 */
[----:B--2---:R-:W-:-:S06]  /*24b0*/  IMAD.U32 R24, R24, 0x10000, RZ ;  /* 0x0001000018187824 */ /* 0x004fcc00078e00ff */
[----:B------:R-:W0:Y:S01]  /*24c0*/  F2I.FTZ.TRUNC.NTZ R24, R24 ;  /* 0x0000001800187305 */ /* 0x000e22000021f100 */
[----:B------:R-:W-:Y:S05]  /*24d0*/  BRA `(.L_x_12293) ;  /* 0x0000000400a07947 */ /* 0x000fea0003800000 */
.L_x_12300:
        /* <DEDUP_REMOVED lines=10> */
.L_x_12307:
        /* <DEDUP_REMOVED lines=21> */
.L_x_12311:
[----:B------:R-:W-:Y:S05]  /*26d0*/  BSYNC B1 ;  /* 0x0000000000017941 */ /* 0x000fea0003800000 */
.L_x_12310:
[----:B------:R-:W-:Y:S01]  /*26e0*/  IMAD.SHL.U32 R3, R3, 0x100000, RZ ;  /* 0x0010000003037824 */ /* 0x000fe200078e00ff */
[----:B------:R-:W-:-:S04]  /*26f0*/  LEA R5, R0, 0x3b800000, 0x17 ;  /* 0x3b80000000057811 */ /* 0x000fc800078eb8ff */
[----:B------:R-:W-:-:S07]  /*2700*/  LOP3.LUT R24, R5, R3, R24, 0xfe, !PT ;  /* 0x0000000305187212 */ /* 0x000fce00078efe18 */
.L_x_12309:
[----:B------:R-:W-:Y:S05]  /*2710*/  BSYNC B0 ;  /* 0x0000000000007941 */ /* 0x000fea0003800000 */
.L_x_12308:
[----:B------:R-:W1:Y:S01]  /*2720*/  F2I.FTZ.TRUNC.NTZ R24, R24 ;  /* 0x0000001800187305 */ /* 0x000e62000021f100 */
[----:B------:R-:W-:Y:S05]  /*2730*/  BRA `(.L_x_12293) ;  /* 0x0000000400087947 */ /* 0x000fea0003800000 */
.L_x_12306:
        /* <DEDUP_REMOVED lines=21> */
.L_x_12315:
[----:B------:R-:W-:Y:S05]  /*2890*/  BSYNC B1 ;  /* 0x0000000000017941 */ /* 0x000fea0003800000 */
.L_x_12314:
[----:B------:R-:W-:Y:S01]  /*28a0*/  IMAD.SHL.U32 R3, R3, 0x200000, RZ ;  /* 0x0020000003037824 */ /* 0x000fe200078e00ff */
[----:B------:R-:W-:-:S04]  /*28b0*/  LEA R5, R0, 0x37800000, 0x17 ;  /* 0x3780000000057811 */ /* 0x000fc800078eb8ff */
[----:B------:R-:W-:-:S07]  /*28c0*/  LOP3.LUT R24, R5, R3, R24, 0xfe, !PT ;  /* 0x0000000305187212 */ /* 0x000fce00078efe18 */
.L_x_12313:
[----:B------:R-:W-:Y:S05]  /*28d0*/  BSYNC B0 ;  /* 0x0000000000007941 */ /* 0x000fea0003800000 */
.L_x_12312:
[----:B------:R-:W2:Y:S01]  /*28e0*/  F2I.FTZ.TRUNC.NTZ R24, R24 ;  /* 0x0000001800187305 */ /* 0x000ea2000021f100 */
[----:B------:R-:W-:Y:S05]  /*28f0*/  BRA `(.L_x_12293) ;  /* 0x0000000000987947 */ /* 0x000fea0003800000 */
.L_x_12305:
        /* <DEDUP_REMOVED lines=14> */
.L_x_12319:
[----:B------:R-:W-:Y:S05]  /*29e0*/  BSYNC B0 ;  /* 0x0000000000007941 */ /* 0x000fea0003800000 */
.L_x_12318:
[----:B------:R-:W4:Y:S01]  /*29f0*/  F2I.FTZ.TRUNC.NTZ R24, R24 ;  /* 0x0000001800187305 */ /* 0x000f22000021f100 */
[----:B------:R-:W-:Y:S05]  /*2a00*/  BRA `(.L_x_12293) ;  /* 0x0000000000547947 */ /* 0x000fea0003800000 */
.L_x_12292:
        /* <DEDUP_REMOVED lines=16> */
[----:B-1----:R-:W-:Y:S05]  /*2b10*/  CALL.ABS.NOINC R14 ;  /* 0x000000000e007343 */ /* 0x002fea0003c00000 */
.L_x_12320:
[----:B------:R-:W-:Y:S05]  /*2b20*/  BRA `(.L_x_12293) ;  /* 0x00000000000c7947 */ /* 0x000fea0003800000 */
.L_x_12317:
[----:B------:R0:W5:Y:S01]  /*2b30*/  LDG.E R24, desc[UR36][R4.64] ;  /* 0x0000002404187981 */ /* 0x000162000c1e1900 */
[----:B------:R-:W-:Y:S05]  /*2b40*/  BRA `(.L_x_12293) ;  /* 0x0000000000047947 */ /* 0x000fea0003800000 */
.L_x_12316:
[----:B------:R3:W5:Y:S02]  /*2b50*/  LDG.E R24, desc[UR36][R4.64] ;  /* 0x0000002404187981 */ /* 0x000764000c1e1900 */
.L_x_12293:
        /* <DEDUP_REMOVED lines=17> */
.L_x_12324:
[----:B------:R0:W5:Y:S01]  /*2c70*/  LDG.E.U8 R26, desc[UR36][R4.64] ;  /* 0x00000024041a7981 */ /* 0x000162000c1e1100 */
[----:B------:R-:W-:Y:S05]  /*2c80*/  BRA `(.L_x_12326) ;  /* 0x0000000c00347947 */ /* 0x000fea0003800000 */
.L_x_12323:
        /* <DEDUP_REMOVED lines=8> */
.L_x_12328:
[----:B------:R1:W5:Y:S01]  /*2d10*/  LDG.E R26, desc[UR36][R4.64] ;  /* 0x00000024041a7981 */ /* 0x000362000c1e1900 */
[----:B------:R-:W-:Y:S05]  /*2d20*/  BRA `(.L_x_12326) ;  /* 0x0000000c000c7947 */ /* 0x000fea0003800000 */
.L_x_12327:
[----:B------:R3:W5:Y:S01]  /*2d30*/  LDG.E.S16 R26, desc[UR36][R4.64] ;  /* 0x00000024041a7981 */ /* 0x000762000c1e1700 */
[----:B------:R-:W-:Y:S05]  /*2d40*/  BRA `(.L_x_12326) ;  /* 0x0000000c00047947 */ /* 0x000fea0003800000 */
.L_x_12322:
        /* <DEDUP_REMOVED lines=9> */
.L_x_12330:
[----:B------:R-:W3:Y:S02]  /*2de0*/  LDG.E.U16 R4, desc[UR36][R4.64] ;  /* 0x0000002404047981 */ /* 0x000ee4000c1e1500 */
[----:B---3--:R-:W-:-:S06]  /*2df0*/  HADD2.F32 R26, -RZ, R4.H0_H0 ;  /* 0x20000004ff1a7230 */ /* 0x008fcc0000004100 */
[----:B------:R-:W0:Y:S01]  /*2e00*/  F2I.FTZ.TRUNC.NTZ R26, R26 ;  /* 0x0000001a001a7305 */ /* 0x000e22000021f100 */
[----:B------:R-:W-:Y:S05]  /*2e10*/  BRA `(.L_x_12326) ;  /* 0x0000000800d07947 */ /* 0x000fea0003800000 */
.L_x_12329:
        /* <DEDUP_REMOVED lines=9> */
.L_x_12332:
[----:B------:R-:W3:Y:S02]  /*2eb0*/  LDG.E.U16 R4, desc[UR36][R4.64] ;  /* 0x0000002404047981 */ /* 0x000ee4000c1e1500 */
[----:B---3--:R-:W-:-:S06]  /*2ec0*/  HADD2.F32 R26, -RZ, R4.H0_H0 ;  /* 0x20000004ff1a7230 */ /* 0x008fcc0000004100 */
[----:B------:R-:W0:Y:S01]  /*2ed0*/  F2I.FTZ.TRUNC.NTZ R26, R26 ;  /* 0x0000001a001a7305 */ /* 0x000e22000021f100 */
[----:B------:R-:W-:Y:S05]  /*2ee0*/  BRA `(.L_x_12326) ;  /* 0x00000008009c7947 */ /* 0x000fea0003800000 */
.L_x_12331:
[----:B------:R-:W3:Y:S02]  /*2ef0*/  LDG.E.64 R26, desc[UR36][R4.64] ;  /* 0x00000024041a7981 */ /* 0x000ee4000c1e1b00 */
[----:B---3--:R0:W1:Y:S01]  /*2f00*/  F2I.F64.TRUNC R26, R26 ;  /* 0x0000001a001a7311 */ /* 0x008062000030d100 */
[----:B------:R-:W-:Y:S05]  /*2f10*/  BRA `(.L_x_12326) ;  /* 0x0000000800907947 */ /* 0x000fea0003800000 */
.L_x_12321:
        /* <DEDUP_REMOVED lines=12> */
.L_x_12335:
[----:B------:R-:W3:Y:S02]  /*2fe0*/  LDG.E.64 R4, desc[UR36][R4.64] ;  /* 0x0000002404047981 */ /* 0x000ee4000c1e1b00 */
[----:B---3--:R0:W1:Y:S01]  /*2ff0*/  F2I.F64.TRUNC R26, R4 ;  /* 0x00000004001a7311 */ /* 0x008062000030d100 */
[----:B------:R-:W-:Y:S05]  /*3000*/  BRA `(.L_x_12326) ;  /* 0x0000000800547947 */ /* 0x000fea0003800000 */
.L_x_12334:
        /* <DEDUP_REMOVED lines=27> */
.L_x_12337:
        /* <DEDUP_REMOVED lines=14> */
.L_x_12336:
[----:B------:R-:W3:Y:S02]  /*32a0*/  LDG.E.U16 R26, desc[UR36][R4.64] ;  /* 0x00000024041a7981 */ /* 0x000ee4000c1e1500 */
[----:B---3--:R-:W-:-:S06]  /*32b0*/  IMAD.U32 R26, R26, 0x10000, RZ ;  /* 0x000100001a1a7824 */ /* 0x008fcc00078e00ff */
[----:B------:R-:W0:Y:S01]  /*32c0*/  F2I.FTZ.TRUNC.NTZ R26, R26 ;  /* 0x0000001a001a7305 */ /* 0x000e22000021f100 */
[----:B------:R-:W-:Y:S05]  /*32d0*/  BRA `(.L_x_12326) ;  /* 0x0000000400a07947 */ /* 0x000fea0003800000 */
.L_x_12333:
        /* <DEDUP_REMOVED lines=10> */
.L_x_12340:
        /* <DEDUP_REMOVED lines=21> */
.L_x_12344:
[----:B------:R-:W-:Y:S05]  /*34d0*/  BSYNC B1 ;  /* 0x0000000000017941 */ /* 0x000fea0003800000 */
.L_x_12343:
[----:B------:R-:W-:Y:S01]  /*34e0*/  IMAD.SHL.U32 R3, R3, 0x100000, RZ ;  /* 0x0010000003037824 */ /* 0x000fe200078e00ff */
[----:B------:R-:W-:-:S04]  /*34f0*/  LEA R5, R0, 0x3b800000, 0x17 ;  /* 0x3b80000000057811 */ /* 0x000fc800078eb8ff */
[----:B------:R-:W-:-:S07]  /*3500*/  LOP3.LUT R26, R5, R3, R26, 0xfe, !PT ;  /* 0x00000003051a7212 */ /* 0x000fce00078efe1a */
.L_x_12342:
[----:B------:R-:W-:Y:S05]  /*3510*/  BSYNC B0 ;  /* 0x0000000000007941 */ /* 0x000fea0003800000 */
.L_x_12341:
[----:B------:R-:W0:Y:S01]  /*3520*/  F2I.FTZ.TRUNC.NTZ R26, R26 ;  /* 0x0000001a001a7305 */ /* 0x000e22000021f100 */
[----:B------:R-:W-:Y:S05]  /*3530*/  BRA `(.L_x_12326) ;  /* 0x0000000400087947 */ /* 0x000fea0003800000 */
.L_x_12339:
        /* <DEDUP_REMOVED lines=21> */
.L_x_12348:
[----:B------:R-:W-:Y:S05]  /*3690*/  BSYNC B1 ;  /* 0x0000000000017941 */ /* 0x000fea0003800000 */
.L_x_12347:
[----:B------:R-:W-:Y:S01]  /*36a0*/  IMAD.SHL.U32 R3, R3, 0x200000, RZ ;  /* 0x0020000003037824 */ /* 0x000fe200078e00ff */
[----:B------:R-:W-:-:S04]  /*36b0*/  LEA R5, R0, 0x37800000, 0x17 ;  /* 0x3780000000057811 */ /* 0x000fc800078eb8ff */
[----:B------:R-:W-:-:S07]  /*36c0*/  LOP3.LUT R26, R5, R3, R26, 0xfe, !PT ;  /* 0x00000003051a7212 */ /* 0x000fce00078efe1a */
.L_x_12346:
[----:B------:R-:W-:Y:S05]  /*36d0*/  BSYNC B0 ;  /* 0x0000000000007941 */ /* 0x000fea0003800000 */
.L_x_12345:
[----:B------:R-:W0:Y:S01]  /*36e0*/  F2I.FTZ.TRUNC.NTZ R26, R26 ;  /* 0x0000001a001a7305 */ /* 0x000e22000021f100 */
[----:B------:R-:W-:Y:S05]  /*36f0*/  BRA `(.L_x_12326) ;  /* 0x0000000000987947 */ /* 0x000fea0003800000 */
.L_x_12338:
        /* <DEDUP_REMOVED lines=14> */
.L_x_12352:
[----:B------:R-:W-:Y:S05]  /*37e0*/  BSYNC B0 ;  /* 0x0000000000007941 */ /* 0x000fea0003800000 */
.L_x_12351:
[----:B------:R-:W0:Y:S01]  /*37f0*/  F2I.FTZ.TRUNC.NTZ R26, R26 ;  /* 0x0000001a001a7305 */ /* 0x000e22000021f100 */
[----:B------:R-:W-:Y:S05]  /*3800*/  BRA `(.L_x_12326) ;  /* 0x0000000000547947 */ /* 0x000fea0003800000 */
.L_x_12325:
        /* <DEDUP_REMOVED lines=17> */
.L_x_12353:
[----:B------:R-:W-:Y:S05]  /*3920*/  BRA `(.L_x_12326) ;  /* 0x00000000000c7947 */ /* 0x000fea0003800000 */
.L_x_12350:
[----:B------:R0:W5:Y:S01]  /*3930*/  LDG.E R26, desc[UR36][R4.64] ;  /* 0x00000024041a7981 */ /* 0x000162000c1e1900 */
[----:B------:R-:W-:Y:S05]  /*3940*/  BRA `(.L_x_12326) ;  /* 0x0000000000047947 */ /* 0x000fea0003800000 */
.L_x_12349:
[----:B------:R0:W5:Y:S02]  /*3950*/  LDG.E R26, desc[UR36][R4.64] ;  /* 0x00000024041a7981 */ /* 0x000164000c1e1900 */
.L_x_12326:
        /* <DEDUP_REMOVED lines=17> */
.L_x_12357:
[----:B------:R1:W5:Y:S01]  /*3a70*/  LDG.E.U8 R16, desc[UR36][R4.64] ;  /* 0x0000002404107981 */ /* 0x000362000c1e1100 */
[----:B------:R-:W-:Y:S05]  /*3a80*/  BRA `(.L_x_12359) ;  /* 0x0000000c00347947 */ /* 0x000fea0003800000 */
.L_x_12356:
        /* <DEDUP_REMOVED lines=8> */
.L_x_12361:
[----:B------:R3:W5:Y:S01]  /*3b10*/  LDG.E R16, desc[UR36][R4.64] ;  /* 0x0000002404107981 */ /* 0x000762000c1e1900 */
[----:B------:R-:W-:Y:S05]  /*3b20*/  BRA `(.L_x_12359) ;  /* 0x0000000c000c7947 */ /* 0x000fea0003800000 */
.L_x_12360:
[----:B------:R2:W5:Y:S01]  /*3b30*/  LDG.E.S16 R16, desc[UR36][R4.64] ;  /* 0x0000002404107981 */ /* 0x000562000c1e1700 */
[----:B------:R-:W-:Y:S05]  /*3b40*/  BRA `(.L_x_12359) ;  /* 0x0000000c00047947 */ /* 0x000fea0003800000 */
.L_x_12355:
        /* <DEDUP_REMOVED lines=9> */
.L_x_12363:
[----:B------:R-:W2:Y:S02]  /*3be0*/  LDG.E.U16 R4, desc[UR36][R4.64] ;  /* 0x0000002404047981 */ /* 0x000ea4000c1e1500 */
[----:B--2---:R-:W-:-:S06]  /*3bf0*/  HADD2.F32 R16, -RZ, R4.H0_H0 ;  /* 0x20000004ff107230 */ /* 0x004fcc0000004100 */
[----:B------:R-:W0:Y:S01]  /*3c00*/  F2I.FTZ.TRUNC.NTZ R16, R16 ;  /* 0x0000001000107305 */ /* 0x000e22000021f100 */
[----:B------:R-:W-:Y:S05]  /*3c10*/  BRA `(.L_x_12359) ;  /* 0x0000000800d07947 */ /* 0x000fea0003800000 */
.L_x_12362:
        /* <DEDUP_REMOVED lines=9> */
.L_x_12365:
[----:B------:R-:W2:Y:S02]  /*3cb0*/  LDG.E.U16 R4, desc[UR36][R4.64] ;  /* 0x0000002404047981 */ /* 0x000ea4000c1e1500 */
[----:B--2---:R-:W-:-:S06]  /*3cc0*/  HADD2.F32 R16, -RZ, R4.H0_H0 ;  /* 0x20000004ff107230 */ /* 0x004fcc0000004100 */
[----:B------:R-:W0:Y:S01]  /*3cd0*/  F2I.FTZ.TRUNC.NTZ R16, R16 ;  /* 0x0000001000107305 */ /* 0x000e22000021f100 */
[----:B------:R-:W-:Y:S05]  /*3ce0*/  BRA `(.L_x_12359) ;  /* 0x00000008009c7947 */ /* 0x000fea0003800000 */
.L_x_12364:
[----:B------:R-:W2:Y:S02]  /*3cf0*/  LDG.E.64 R4, desc[UR36][R4.64] ;  /* 0x0000002404047981 */ /* 0x000ea4000c1e1b00 */
[----:B--2---:R0:W1:Y:S01]  /*3d00*/  F2I.F64.TRUNC R16, R4 ;  /* 0x0000000400107311 */ /* 0x004062000030d100 */
[----:B------:R-:W-:Y:S05]  /*3d10*/  BRA `(.L_x_12359) ;  /* 0x0000000800907947 */ /* 0x000fea0003800000 */
.L_x_12354:
        /* <DEDUP_REMOVED lines=12> */
.L_x_12368:
[----:B------:R-:W2:Y:S02]  /*3de0*/  LDG.E.64 R4, desc[UR36][R4.64] ;  /* 0x0000002404047981 */ /* 0x000ea4000c1e1b00 */
[----:B--2---:R0:W1:Y:S01]  /*3df0*/  F2I.F64.TRUNC R16, R4 ;  /* 0x0000000400107311 */ /* 0x004062000030d100 */
[----:B------:R-:W-:Y:S05]  /*3e00*/  BRA `(.L_x_12359) ;  /* 0x0000000800547947 */ /* 0x000fea0003800000 */
.L_x_12367:
        /* <DEDUP_REMOVED lines=27> */
.L_x_12370:
        /* <DEDUP_REMOVED lines=14> */
.L_x_12369:
[----:B------:R-:W2:Y:S02]  /*40a0*/  LDG.E.U16 R16, desc[UR36][R4.64] ;  /* 0x0000002404107981 */ /* 0x000ea4000c1e1500 */
[----:B--2---:R-:W-:-:S06]  /*40b0*/  IMAD.U32 R16, R16, 0x10000, RZ ;  /* 0x0001000010107824 */ /* 0x004fcc00078e00ff */
[----:B------:R-:W0:Y:S01]  /*40c0*/  F2I.FTZ.TRUNC.NTZ R16, R16 ;  /* 0x0000001000107305 */ /* 0x000e22000021f100 */
[----:B------:R-:W-:Y:S05]  /*40d0*/  BRA `(.L_x_12359) ;  /* 0x0000000400a07947 */ /* 0x000fea0003800000 */
.L_x_12366:
        /* <DEDUP_REMOVED lines=10> */
.L_x_12373:
        /* <DEDUP_REMOVED lines=21> */
.L_x_12377:
[----:B------:R-:W-:Y:S05]  /*42d0*/  BSYNC B1 ;  /* 0x0000000000017941 */ /* 0x000fea0003800000 */
.L_x_12376:
[----:B------:R-:W-:Y:S01]  /*42e0*/  IMAD.SHL.U32 R3, R3, 0x100000, RZ ;  /* 0x0010000003037824 */ /* 0x000fe200078e00ff */
[----:B------:R-:W-:-:S04]  /*42f0*/  LEA R5, R0, 0x3b800000, 0x17 ;  /* 0x3b80000000057811 */ /* 0x000fc800078eb8ff */
[----:B------:R-:W-:-:S07]  /*4300*/  LOP3.LUT R16, R5, R3, R16, 0xfe, !PT ;  /* 0x0000000305107212 */ /* 0x000fce00078efe10 */
.L_x_12375:
[----:B------:R-:W-:Y:S05]  /*4310*/  BSYNC B0 ;  /* 0x0000000000007941 */ /* 0x000fea0003800000 */
.L_x_12374:
[----:B------:R-:W0:Y:S01]  /*4320*/  F2I.FTZ.TRUNC.NTZ R16, R16 ;  /* 0x0000001000107305 */ /* 0x000e22000021f100 */
[----:B------:R-:W-:Y:S05]  /*4330*/  BRA `(.L_x_12359) ;  /* 0x0000000400087947 */ /* 0x000fea0003800000 */
.L_x_12372:
        /* <DEDUP_REMOVED lines=21> */
.L_x_12381:
[----:B------:R-:W-:Y:S05]  /*4490*/  BSYNC B1 ;  /* 0x0000000000017941 */ /* 0x000fea0003800000 */
.L_x_12380:
[----:B------:R-:W-:Y:S01]  /*44a0*/  IMAD.SHL.U32 R3, R3, 0x200000, RZ ;  /* 0x0020000003037824 */ /* 0x000fe200078e00ff */
[----:B------:R-:W-:-:S04]  /*44b0*/  LEA R5, R0, 0x37800000, 0x17 ;  /* 0x3780000000057811 */ /* 0x000fc800078eb8ff */
[----:B------:R-:W-:-:S07]  /*44c0*/  LOP3.LUT R16, R5, R3, R16, 0xfe, !PT ;  /* 0x0000000305107212 */ /* 0x000fce00078efe10 */
.L_x_12379:
[----:B------:R-:W-:Y:S05]  /*44d0*/  BSYNC B0 ;  /* 0x0000000000007941 */ /* 0x000fea0003800000 */
.L_x_12378:
[----:B------:R-:W0:Y:S01]  /*44e0*/  F2I.FTZ.TRUNC.NTZ R16, R16 ;  /* 0x0000001000107305 */ /* 0x000e22000021f100 */
[----:B------:R-:W-:Y:S05]  /*44f0*/  BRA `(.L_x_12359) ;  /* 0x0000000000987947 */ /* 0x000fea0003800000 */
.L_x_12371:
        /* <DEDUP_REMOVED lines=14> */
.L_x_12385:
[----:B------:R-:W-:Y:S05]  /*45e0*/  BSYNC B0 ;  /* 0x0000000000007941 */ /* 0x000fea0003800000 */
.L_x_12384:
[----:B------:R-:W0:Y:S01]  /*45f0*/  F2I.FTZ.TRUNC.NTZ R16, R16 ;  /* 0x0000001000107305 */ /* 0x000e22000021f100 */
[----:B------:R-:W-:Y:S05]  /*4600*/  BRA `(.L_x_12359) ;  /* 0x0000000000547947 */ /* 0x000fea0003800000 */
.L_x_12358:
        /* <DEDUP_REMOVED lines=17> */
.L_x_12386:
[----:B------:R-:W-:Y:S05]  /*4720*/  BRA `(.L_x_12359) ;  /* 0x00000000000c7947 */ /* 0x000fea0003800000 */
.L_x_12383:
[----:B------:R0:W5:Y:S01]  /*4730*/  LDG.E R16, desc[UR36][R4.64] ;  /* 0x0000002404107981 */ /* 0x000162000c1e1900 */
[----:B------:R-:W-:Y:S05]  /*4740*/  BRA `(.L_x_12359) ;  /* 0x0000000000047947 */ /* 0x000fea0003800000 */
.L_x_12382:
[----:B------:R0:W5:Y:S02]  /*4750*/  LDG.E R16, desc[UR36][R4.64] ;  /* 0x0000002404107981 */ /* 0x000164000c1e1900 */
.L_x_12359:
        /* <DEDUP_REMOVED lines=17> */
.L_x_12390:
[----:B------:R0:W5:Y:S01]  /*4870*/  LDG.E.U8 R19, desc[UR36][R4.64] ;  /* 0x0000002404137981 */ /* 0x000162000c1e1100 */
[----:B------:R-:W-:Y:S05]  /*4880*/  BRA `(.L_x_12392) ;  /* 0x0000000c00347947 */ /* 0x000fea0003800000 */
.L_x_12389:
        /* <DEDUP_REMOVED lines=8> */
.L_x_12394:
[----:B------:R0:W5:Y:S01]  /*4910*/  LDG.E R19, desc[UR36][R4.64] ;  /* 0x0000002404137981 */ /* 0x000162000c1e1900 */
[----:B------:R-:W-:Y:S05]  /*4920*/  BRA `(.L_x_12392) ;  /* 0x0000000c000c7947 */ /* 0x000fea0003800000 */
.L_x_12393:
[----:B------:R0:W5:Y:S01]  /*4930*/  LDG.E.S16 R19, desc[UR36][R4.64] ;  /* 0x0000002404137981 */ /* 0x000162000c1e1700 */
[----:B------:R-:W-:Y:S05]  /*4940*/  BRA `(.L_x_12392) ;  /* 0x0000000c00047947 */ /* 0x000fea0003800000 */
.L_x_12388:
        /* <DEDUP_REMOVED lines=9> */
.L_x_12396:
[----:B------:R-:W2:Y:S02]  /*49e0*/  LDG.E.U16 R4, desc[UR36][R4.64] ;  /* 0x0000002404047981 */ /* 0x000ea4000c1e1500 */
[----:B--2---:R-:W-:-:S06]  /*49f0*/  HADD2.F32 R19, -RZ, R4.H0_H0 ;  /* 0x20000004ff137230 */ /* 0x004fcc0000004100 */
[----:B------:R-:W0:Y:S01]  /*4a00*/  F2I.FTZ.TRUNC.NTZ R19, R19 ;  /* 0x0000001300137305 */ /* 0x000e22000021f100 */
[----:B------:R-:W-:Y:S05]  /*4a10*/  BRA `(.L_x_12392) ;  /* 0x0000000800d07947 */ /* 0x000fea0003800000 */
.L_x_12395:
        /* <DEDUP_REMOVED lines=9> */
.L_x_12398:
[----:B------:R-:W2:Y:S02]  /*4ab0*/  LDG.E.U16 R4, desc[UR36][R4.64] ;  /* 0x0000002404047981 */ /* 0x000ea4000c1e1500 */
[----:B--2---:R-:W-:-:S06]  /*4ac0*/  HADD2.F32 R19, -RZ, R4.H0_H0 ;  /* 0x20000004ff137230 */ /* 0x004fcc0000004100 */
[----:B------:R-:W0:Y:S01]  /*4ad0*/  F2I.FTZ.TRUNC.NTZ R19, R19 ;  /* 0x0000001300137305 */ /* 0x000e22000021f100 */
[----:B------:R-:W-:Y:S05]  /*4ae0*/  BRA `(.L_x_12392) ;  /* 0x00000008009c7947 */ /* 0x000fea0003800000 */
.L_x_12397:
[----:B------:R-:W2:Y:S02]  /*4af0*/  LDG.E.64 R4, desc[UR36][R4.64] ;  /* 0x0000002404047981 */ /* 0x000ea4000c1e1b00 */
[----:B--2---:R0:W1:Y:S01]  /*4b00*/  F2I.F64.TRUNC R19, R4 ;  /* 0x0000000400137311 */ /* 0x004062000030d100 */
[----:B------:R-:W-:Y:S05]  /*4b10*/  BRA `(.L_x_12392) ;  /* 0x0000000800907947 */ /* 0x000fea0003800000 */
.L_x_12387:
        /* <DEDUP_REMOVED lines=12> */
.L_x_12401:
[----:B------:R-:W2:Y:S02]  /*4be0*/  LDG.E.64 R4, desc[UR36][R4.64] ;  /* 0x0000002404047981 */ /* 0x000ea4000c1e1b00 */
[----:B--2---:R0:W1:Y:S01]  /*4bf0*/  F2I.F64.TRUNC R19, R4 ;  /* 0x0000000400137311 */ /* 0x004062000030d100 */
[----:B------:R-:W-:Y:S05]  /*4c00*/  BRA `(.L_x_12392) ;  /* 0x0000000800547947 */ /* 0x000fea0003800000 */
.L_x_12400:
        /* <DEDUP_REMOVED lines=27> */
.L_x_12403:
        /* <DEDUP_REMOVED lines=14> */
.L_x_12402:
[----:B------:R-:W2:Y:S02]  /*4ea0*/  LDG.E.U16 R19, desc[UR36][R4.64] ;  /* 0x0000002404137981 */ /* 0x000ea4000c1e1500 */
[----:B--2---:R-:W-:-:S06]  /*4eb0*/  IMAD.U32 R19, R19, 0x10000, RZ ;  /* 0x0001000013137824 */ /* 0x004fcc00078e00ff */
[----:B------:R-:W0:Y:S01]  /*4ec0*/  F2I.FTZ.TRUNC.NTZ R19, R19 ;  /* 0x0000001300137305 */ /* 0x000e22000021f100 */
[----:B------:R-:W-:Y:S05]  /*4ed0*/  BRA `(.L_x_12392) ;  /* 0x0000000400a07947 */ /* 0x000fea0003800000 */
.L_x_12399:
        /* <DEDUP_REMOVED lines=10> */
.L_x_12406:
        /* <DEDUP_REMOVED lines=21> */
.L_x_12410:
[----:B------:R-:W-:Y:S05]  /*50d0*/  BSYNC B1 ;  /* 0x0000000000017941 */ /* 0x000fea0003800000 */
.L_x_12409:
[----:B------:R-:W-:Y:S01]  /*50e0*/  IMAD.SHL.U32 R3, R3, 0x100000, RZ ;  /* 0x0010000003037824 */ /* 0x000fe200078e00ff */
[----:B------:R-:W-:-:S04]  /*50f0*/  LEA R0, R0, 0x3b800000, 0x17 ;  /* 0x3b80000000007811 */ /* 0x000fc800078eb8ff */
[----:B------:R-:W-:-:S07]  /*5100*/  LOP3.LUT R19, R0, R3, R19, 0xfe, !PT ;  /* 0x0000000300137212 */ /* 0x000fce00078efe13 */
.L_x_12408:
[----:B------:R-:W-:Y:S05]  /*5110*/  BSYNC B0 ;  /* 0x0000000000007941 */ /* 0x000fea0003800000 */
.L_x_12407:
[----:B------:R-:W1:Y:S01]  /*5120*/  F2I.FTZ.TRUNC.NTZ R19, R19 ;  /* 0x0000001300137305 */ /* 0x000e62000021f100 */
[----:B------:R-:W-:Y:S05]  /*5130*/  BRA `(.L_x_12392) ;  /* 0x0000000400087947 */ /* 0x000fea0003800000 */
.L_x_12405:
        /* <DEDUP_REMOVED lines=21> */
.L_x_12414:
[----:B------:R-:W-:Y:S05]  /*5290*/  BSYNC B1 ;  /* 0x0000000000017941 */ /* 0x000fea0003800000 */
.L_x_12413:
[----:B------:R-:W-:Y:S01]  /*52a0*/  IMAD.SHL.U32 R3, R3, 0x200000, RZ ;  /* 0x0020000003037824 */ /* 0x000fe200078e00ff */
[----:B------:R-:W-:-:S04]  /*52b0*/  LEA R0, R0, 0x37800000, 0x17 ;  /* 0x3780000000007811 */ /* 0x000fc800078eb8ff */
[----:B------:R-:W-:-:S07]  /*52c0*/  LOP3.LUT R19, R0, R3, R19, 0xfe, !PT ;  /* 0x0000000300137212 */ /* 0x000fce00078efe13 */
.L_x_12412:
[----:B------:R-:W-:Y:S05]  /*52d0*/  BSYNC B0 ;  /* 0x0000000000007941 */ /* 0x000fea0003800000 */
.L_x_12411:
[----:B------:R-:W2:Y:S01]  /*52e0*/  F2I.FTZ.TRUNC.NTZ R19, R19 ;  /* 0x0000001300137305 */ /* 0x000ea2000021f100 */
[----:B------:R-:W-:Y:S05]  /*52f0*/  BRA `(.L_x_12392) ;  /* 0x0000000000987947 */ /* 0x000fea0003800000 */
.L_x_12404:
        /* <DEDUP_REMOVED lines=14> */
.L_x_12418:
[----:B------:R-:W-:Y:S05]  /*53e0*/  BSYNC B0 ;  /* 0x0000000000007941 */ /* 0x000fea0003800000 */
.L_x_12417:
[----:B------:R-:W4:Y:S01]  /*53f0*/  F2I.FTZ.TRUNC.NTZ R19, R19 ;  /* 0x0000001300137305 */ /* 0x000f22000021f100 */
[----:B------:R-:W-:Y:S05]  /*5400*/  BRA `(.L_x_12392) ;  /* 0x0000000000547947 */ /* 0x000fea0003800000 */
.L_x_12391:
        /* <DEDUP_REMOVED lines=17> */
.L_x_12419:
[----:B------:R-:W-:Y:S05]  /*5520*/  BRA `(.L_x_12392) ;  /* 0x00000000000c7947 */ /* 0x000fea0003800000 */
.L_x_12416:
[----:B------:R3:W5:Y:S01]  /*5530*/  LDG.E R19, desc[UR36][R4.64] ;  /* 0x0000002404137981 */ /* 0x000762000c1e1900 */
[----:B------:R-:W-:Y:S05]  /*5540*/  BRA `(.L_x_12392) ;  /* 0x0000000000047947 */ /* 0x000fea0003800000 */
.L_x_12415:
[----:B------:R0:W5:Y:S02]  /*5550*/  LDG.E R19, desc[UR36][R4.64] ;  /* 0x0000002404137981 */ /* 0x000164000c1e1900 */
.L_x_12392:
        /* <DEDUP_REMOVED lines=17> */
.L_x_12423:
[----:B------:R0:W5:Y:S01]  /*5670*/  LDG.E.U8 R18, desc[UR36][R4.64] ;  /* 0x0000002404127981 */ /* 0x000162000c1e1100 */
[----:B------:R-:W-:Y:S05]  /*5680*/  BRA `(.L_x_12425) ;  /* 0x0000000c00347947 */ /* 0x000fea0003800000 */
.L_x_12422:
        /* <DEDUP_REMOVED lines=8> */
.L_x_12427:
[----:B------:R3:W5:Y:S01]  /*5710*/  LDG.E R18, desc[UR36][R4.64] ;  /* 0x0000002404127981 */ /* 0x000762000c1e1900 */
[----:B------:R-:W-:Y:S05]  /*5720*/  BRA `(.L_x_12425) ;  /* 0x0000000c000c7947 */ /* 0x000fea0003800000 */
.L_x_12426:
[----:B------:R0:W5:Y:S01]  /*5730*/  LDG.E.S16 R18, desc[UR36][R4.64] ;  /* 0x0000002404127981 */ /* 0x000162000c1e1700 */
[----:B------:R-:W-:Y:S05]  /*5740*/  BRA `(.L_x_12425) ;  /* 0x0000000c00047947 */ /* 0x000fea0003800000 */
.L_x_12421:
        /* <DEDUP_REMOVED lines=9> */
.L_x_12429:
[----:B------:R-:W3:Y:S02]  /*57e0*/  LDG.E.U16 R4, desc[UR36][R4.64] ;  /* 0x0000002404047981 */ /* 0x000ee4000c1e1500 */
[----:B---3--:R-:W-:-:S06]  /*57f0*/  HADD2.F32 R18, -RZ, R4.H0_H0 ;  /* 0x20000004ff127230 */ /* 0x008fcc0000004100 */
[----:B------:R-:W0:Y:S01]  /*5800*/  F2I.FTZ.TRUNC.NTZ R18, R18 ;  /* 0x0000001200127305 */ /* 0x000e22000021f100 */
[----:B------:R-:W-:Y:S05]  /*5810*/  BRA `(.L_x_12425) ;  /* 0x0000000800d07947 */ /* 0x000fea0003800000 */
.L_x_12428:
        /* <DEDUP_REMOVED lines=9> */
.L_x_12431:
[----:B------:R-:W3:Y:S02]  /*58b0*/  LDG.E.U16 R4, desc[UR36][R4.64] ;  /* 0x0000002404047981 */ /* 0x000ee4000c1e1500 */
[----:B---3--:R-:W-:-:S06]  /*58c0*/  HADD2.F32 R18, -RZ, R4.H0_H0 ;  /* 0x20000004ff127230 */ /* 0x008fcc0000004100 */
[----:B------:R-:W0:Y:S01]  /*58d0*/  F2I.FTZ.TRUNC.NTZ R18, R18 ;  /* 0x0000001200127305 */ /* 0x000e22000021f100 */
[----:B------:R-:W-:Y:S05]  /*58e0*/  BRA `(.L_x_12425) ;  /* 0x00000008009c7947 */ /* 0x000fea0003800000 */
.L_x_12430:
[----:B------:R-:W3:Y:S02]  /*58f0*/  LDG.E.64 R4, desc[UR36][R4.64] ;  /* 0x0000002404047981 */ /* 0x000ee4000c1e1b00 */
[----:B---3--:R0:W1:Y:S01]  /*5900*/  F2I.F64.TRUNC R18, R4 ;  /* 0x0000000400127311 */ /* 0x008062000030d100 */
[----:B------:R-:W-:Y:S05]  /*5910*/  BRA `(.L_x_12425) ;  /* 0x0000000800907947 */ /* 0x000fea0003800000 */
.L_x_12420:
        /* <DEDUP_REMOVED lines=12> */
.L_x_12434:
[----:B------:R-:W3:Y:S02]  /*59e0*/  LDG.E.64 R4, desc[UR36][R4.64] ;  /* 0x0000002404047981 */ /* 0x000ee4000c1e1b00 */
[----:B---3--:R0:W1:Y:S01]  /*59f0*/  F2I.F64.TRUNC R18, R4 ;  /* 0x0000000400127311 */ /* 0x008062000030d100 */
[----:B------:R-:W-:Y:S05]  /*5a00*/  BRA `(.L_x_12425) ;  /* 0x0000000800547947 */ /* 0x000fea0003800000 */
.L_x_12433:
        /* <DEDUP_REMOVED lines=27> */
.L_x_12436:
        /* <DEDUP_REMOVED lines=10> */
[----:B------:R-:W-:-:S04]  /*5c60*/  SHF.L.U32 R0, R4, 0x18, RZ ;  /* 0x0000001804007819 */ /* 0x000fc800000006ff */
[----:B------:R-:W-:-:S04]  /*5c70*/  LOP3.LUT R0, R3, 0x80000000, R0, 0xf8, !PT ;  /* 0x8000000003007812 */ /* 0x000fc800078ef800 */
[----:B------:R0:W1:Y:S01]  /*5c80*/  F2I.FTZ.TRUNC.NTZ R18, R0 ;  /* 0x0000000000127305 */ /* 0x000062000021f100 */
[----:B------:R-:W-:Y:S05]  /*5c90*/  BRA `(.L_x_12425) ;  /* 0x0000000400b07947 */ /* 0x000fea0003800000 */
.L_x_12435:
[----:B------:R-:W3:Y:S02]  /*5ca0*/  LDG.E.U16 R18, desc[UR36][R4.64] ;  /* 0x0000002404127981 */ /* 0x000ee4000c1e1500 */
[----:B---3--:R-:W-:-:S06]  /*5cb0*/  IMAD.U32 R18, R18, 0x10000, RZ ;  /* 0x0001000012127824 */ /* 0x008fcc00078e00ff */
[----:B------:R-:W0:Y:S01]  /*5cc0*/  F2I.FTZ.TRUNC.NTZ R18, R18 ;  /* 0x0000001200127305 */ /* 0x000e22000021f100 */
[----:B------:R-:W-:Y:S05]  /*5cd0*/  BRA `(.L_x_12425) ;  /* 0x0000000400a07947 */ /* 0x000fea0003800000 */
.L_x_12432:
        /* <DEDUP_REMOVED lines=10> */
.L_x_12439:
        /* <DEDUP_REMOVED lines=21> */
.L_x_12443:
[----:B------:R-:W-:Y:S05]  /*5ed0*/  BSYNC B1 ;  /* 0x0000000000017941 */ /* 0x000fea0003800000 */
.L_x_12442:
[----:B------:R-:W-:Y:S01]  /*5ee0*/  IMAD.SHL.U32 R3, R3, 0x100000, RZ ;  /* 0x0010000003037824 */ /* 0x000fe200078e00ff */
[----:B------:R-:W-:-:S04]  /*5ef0*/  LEA R5, R0, 0x3b800000, 0x17 ;  /* 0x3b80000000057811 */ /* 0x000fc800078eb8ff */
[----:B------:R-:W-:-:S07]  /*5f00*/  LOP3.LUT R18, R5, R3, R18, 0xfe, !PT ;  /* 0x0000000305127212 */ /* 0x000fce00078efe12 */
.L_x_12441:
[----:B------:R-:W-:Y:S05]  /*5f10*/  BSYNC B0 ;  /* 0x0000000000007941 */ /* 0x000fea0003800000 */
.L_x_12440:
[----:B------:R-:W0:Y:S01]  /*5f20*/  F2I.FTZ.TRUNC.NTZ R18, R18 ;  /* 0x0000001200127305 */ /* 0x000e22000021f100 */
[----:B------:R-:W-:Y:S05]  /*5f30*/  BRA `(.L_x_12425) ;  /* 0x0000000400087947 */ /* 0x000fea0003800000 */
.L_x_12438:
        /* <DEDUP_REMOVED lines=21> */
.L_x_12447:
[----:B------:R-:W-:Y:S05]  /*6090*/  BSYNC B1 ;  /* 0x0000000000017941 */ /* 0x000fea0003800000 */
.L_x_12446:
[----:B------:R-:W-:Y:S01]  /*60a0*/  IMAD.SHL.U32 R3, R3, 0x200000, RZ ;  /* 0x0020000003037824 */ /* 0x000fe200078e00ff */
[----:B------:R-:W-:-:S04]  /*60b0*/  LEA R5, R0, 0x37800000, 0x17 ;  /* 0x3780000000057811 */ /* 0x000fc800078eb8ff */
[----:B------:R-:W-:-:S07]  /*60c0*/  LOP3.LUT R18, R5, R3, R18, 0xfe, !PT ;  /* 0x0000000305127212 */ /* 0x000fce00078efe12 */
.L_x_12445:
[----:B------:R-:W-:Y:S05]  /*60d0*/  BSYNC B0 ;  /* 0x0000000000007941 */ /* 0x000fea0003800000 */
.L_x_12444:
[----:B------:R-:W0:Y:S01]  /*60e0*/  F2I.FTZ.TRUNC.NTZ R18, R18 ;  /* 0x0000001200127305 */ /* 0x000e22000021f100 */
[----:B------:R-:W-:Y:S05]  /*60f0*/  BRA `(.L_x_12425) ;  /* 0x0000000000987947 */ /* 0x000fea0003800000 */
.L_x_12437:
        /* <DEDUP_REMOVED lines=14> */
.L_x_12451:
[----:B------:R-:W-:Y:S05]  /*61e0*/  BSYNC B0 ;  /* 0x0000000000007941 */ /* 0x000fea0003800000 */
.L_x_12450:
[----:B------:R-:W0:Y:S01]  /*61f0*/  F2I.FTZ.TRUNC.NTZ R18, R18 ;  /* 0x0000001200127305 */ /* 0x000e22000021f100 */
[----:B------:R-:W-:Y:S05]  /*6200*/  BRA `(.L_x_12425) ;  /* 0x0000000000547947 */ /* 0x000fea0003800000 */
.L_x_12424:
        /* <DEDUP_REMOVED lines=17> */
.L_x_12452:
[----:B------:R-:W-:Y:S05]  /*6320*/  BRA `(.L_x_12425) ;  /* 0x00000000000c7947 */ /* 0x000fea0003800000 */
.L_x_12449:
[----:B------:R0:W5:Y:S01]  /*6330*/  LDG.E R18, desc[UR36][R4.64] ;  /* 0x0000002404127981 */ /* 0x000162000c1e1900 */
[----:B------:R-:W-:Y:S05]  /*6340*/  BRA `(.L_x_12425) ;  /* 0x0000000000047947 */ /* 0x000fea0003800000 */
.L_x_12448:
[----:B------:R0:W5:Y:S02]  /*6350*/  LDG.E R18, desc[UR36][R4.64] ;  /* 0x0000002404127981 */ /* 0x000164000c1e1900 */
.L_x_12425:
        /* <DEDUP_REMOVED lines=23> */
.L_x_12454:
[----:B------:R-:W-:Y:S05]  /*64d0*/  BSYNC B7 ;  /* 0x0000000000077941 */ /* 0x000fea0003800000 */
.L_x_12453:
        /* <DEDUP_REMOVED lines=23> */
.L_x_12456:
[----:B------:R-:W-:Y:S05]  /*6650*/  BSYNC B7 ;  /* 0x0000000000077941 */ /* 0x000fea0003800000 */
.L_x_12455:
        /* <DEDUP_REMOVED lines=26> */
.L_x_12458:
[----:B------:R-:W-:Y:S05]  /*6800*/  BSYNC B7 ;  /* 0x0000000000077941 */ /* 0x000fea0003800000 */
.L_x_12457:
[----:B-1-3--:R-:W0:Y:S01]  /*6810*/  LDC.64 R4, c[0x0][0x5e0] ;  /* 0x00017800ff047b82 */ /* 0x00ae220000000a00 */
[----:B------:R-:W-:Y:S01]  /*6820*/  SHF.R.S32.HI R3, RZ, 0x1f, R18 ;  /* 0x0000001fff037819 */ /* 0x000fe20000011412 */
        /* <DEDUP_REMOVED lines=14> */
.L_x_12463:
        /* <DEDUP_REMOVED lines=9> */
[----:B------:R-:W-:-:S07]  /*69a0*/  MOV R0, 0x69c0 ;  /* 0x000069c000007802 */ /* 0x000fce0000000f00 */
[----:B------:R-:W-:Y:S05]  /*69b0*/  CALL.REL.NOINC `($__internal_31_$__cuda_sm20_div_s64) ;  /* 0x0000016c00c07944 */ /* 0x000fea0003c00000 */
[----:B------:R-:W-:Y:S05]  /*69c0*/  BRA `(.L_x_12462) ;  /* 0x00000000004c7947 */ /* 0x000fea0003800000 */
.L_x_12461:
        /* <DEDUP_REMOVED lines=19> */
.L_x_12462:
[----:B------:R-:W-:Y:S05]  /*6b00*/  BSYNC B1 ;  /* 0x0000000000017941 */ /* 0x000fea0003800000 */
.L_x_12460:
        /* <DEDUP_REMOVED lines=12> */
[----:B0-----:R-:W-:Y:S02]  /*6bd0*/  IMAD R3, R3, R6, RZ ;  /* 0x0000000603037224 */ /* 0x001fe400078e02ff */
[----:B------:R-:W-:-:S04]  /*6be0*/  IMAD.WIDE.U32 R14, R6, R8, R14 ;  /* 0x00000008060e7225 */ /* 0x000fc800078e000e */
[----:B------:R-:W-:Y:S02]  /*6bf0*/  IMAD R7, R7, R8, R3 ;  /* 0x0000000807077224 */ /* 0x000fe400078e0203 */
[----:B------:R-:W-:Y:S02]  /*6c00*/  IMAD.MOV.U32 R3, RZ, RZ, R5 ;  /* 0x000000ffff037224 */ /* 0x000fe400078e0005 */
[----:B------:R-:W-:Y:S01]  /*6c10*/  IMAD.IADD R25, R15, 0x1, R7 ;  /* 0x000000010f197824 */ /* 0x000fe200078e0207 */
[----:B------:R-:W-:Y:S06]  /*6c20*/  @P0 BRA `(.L_x_12463) ;  /* 0xfffffffc00380947 */ /* 0x000fec000383ffff */
[----:B------:R-:W-:Y:S05]  /*6c30*/  BSYNC B0 ;  /* 0x0000000000007941 */ /* 0x000fea0003800000 */
.L_x_12459:
        /* <DEDUP_REMOVED lines=18> */
.L_x_12468:
        /* <DEDUP_REMOVED lines=24> */
.L_x_12467:
[----:B------:R-:W-:Y:S05]  /*6ee0*/  BSYNC B8 ;  /* 0x0000000000087941 */ /* 0x000fea0003800000 */
.L_x_12466:
[----:B------:R-:W-:-:S04]  /*6ef0*/  IADD3 R18, P0, R18, 0x4, RZ ;  /* 0x0000000412127810 */ /* 0x000fc80007f1e0ff */
[----:B------:R-:W-:Y:S02]  /*6f00*/  IADD3.X R19, RZ, R19, RZ, P0, !PT ;  /* 0x00000013ff137210 */ /* 0x000fe400007fe4ff */
[----:B------:R-:W-:-:S04]  /*6f10*/  ISETP.GE.U32.AND P0, PT, R18, R27, PT ;  /* 0x0000001b1200720c */ /* 0x000fc80003f06070 */
[----:B------:R-:W-:-:S13]  /*6f20*/  ISETP.GE.U32.AND.EX P0, PT, R19, R16, PT, P0 ;  /* 0x000000101300720c */ /* 0x000fda0003f06100 */
[----:B------:R-:W-:Y:S05]  /*6f30*/  @!P0 BRA `(.L_x_12468) ;  /* 0xfffffffc00888947 */ /* 0x000fea000383ffff */
.L_x_12465:
[----:B------:R-:W-:Y:S05]  /*6f40*/  BSYNC B7 ;  /* 0x0000000000077941 */ /* 0x000fea0003800000 */
.L_x_12464:
        /* <DEDUP_REMOVED lines=14> */
.L_x_12472:
[----:B------:R3:W-:Y:S01]  /*7030*/  STG.E.U8 desc[UR36][R22.64], RZ ;  /* 0x000000ff16007986 */ /* 0x0007e2000c101124 */
[----:B------:R-:W-:Y:S05]  /*7040*/  BRA `(.L_x_12474) ;  /* 0x00000004008c7947 */ /* 0x000fea0003800000 */
.L_x_12471:
        /* <DEDUP_REMOVED lines=8> */
.L_x_12476:
[----:B------:R2:W-:Y:S01]  /*70d0*/  STG.E desc[UR36][R22.64], RZ ;  /* 0x000000ff16007986 */ /* 0x0005e2000c101924 */
[----:B------:R-:W-:Y:S05]  /*70e0*/  BRA `(.L_x_12474) ;  /* 0x0000000400647947 */ /* 0x000fea0003800000 */
.L_x_12475:
[----:B------:R0:W-:Y:S01]  /*70f0*/  STG.E.U16 desc[UR36][R22.64], RZ ;  /* 0x000000ff16007986 */ /* 0x0001e2000c101524 */
[----:B------:R-:W-:Y:S05]  /*7100*/  BRA `(.L_x_12474) ;  /* 0x00000004005c7947 */ /* 0x000fea0003800000 */
.L_x_12470:
        /* <DEDUP_REMOVED lines=8> */
.L_x_12478:
[----:B------:R0:W-:Y:S01]  /*7190*/  STG.E.U16 desc[UR36][R22.64], RZ ;  /* 0x000000ff16007986 */ /* 0x0001e2000c101524 */
[----:B------:R-:W-:Y:S05]  /*71a0*/  BRA `(.L_x_12474) ;  /* 0x0000000400347947 */ /* 0x000fea0003800000 */
.L_x_12477:
        /* <DEDUP_REMOVED lines=8> */
.L_x_12480:
[----:B------:R0:W-:Y:S01]  /*7230*/  STG.E desc[UR36][R22.64], RZ ;  /* 0x000000ff16007986 */ /* 0x0001e2000c101924 */
[----:B------:R-:W-:Y:S05]  /*7240*/  BRA `(.L_x_12474) ;  /* 0x00000004000c7947 */ /* 0x000fea0003800000 */
.L_x_12479:
[----:B------:R0:W-:Y:S01]  /*7250*/  STG.E.64 desc[UR36][R22.64], RZ ;  /* 0x000000ff16007986 */ /* 0x0001e2000c101b24 */
[----:B------:R-:W-:Y:S05]  /*7260*/  BRA `(.L_x_12474) ;  /* 0x0000000400047947 */ /* 0x000fea0003800000 */
.L_x_12469:
        /* <DEDUP_REMOVED lines=10> */
.L_x_12483:
[----:B------:R0:W-:Y:S01]  /*7310*/  STG.E.128 desc[UR36][R22.64], RZ ;  /* 0x000000ff16007986 */ /* 0x0001e2000c101d24 */
[----:B------:R-:W-:Y:S05]  /*7320*/  BRA `(.L_x_12474) ;  /* 0x0000000000d47947 */ /* 0x000fea0003800000 */
.L_x_12482:
        /* <DEDUP_REMOVED lines=8> */
.L_x_12485:
[----:B------:R0:W-:Y:S01]  /*73b0*/  STG.E.U8 desc[UR36][R22.64], RZ ;  /* 0x000000ff16007986 */ /* 0x0001e2000c101124 */
[----:B------:R-:W-:Y:S05]  /*73c0*/  BRA `(.L_x_12474) ;  /* 0x0000000000ac7947 */ /* 0x000fea0003800000 */
.L_x_12484:
[----:B------:R0:W-:Y:S01]  /*73d0*/  STG.E.U16 desc[UR36][R22.64], RZ ;  /* 0x000000ff16007986 */ /* 0x0001e2000c101524 */
[----:B------:R-:W-:Y:S05]  /*73e0*/  BRA `(.L_x_12474) ;  /* 0x0000000000a47947 */ /* 0x000fea0003800000 */
.L_x_12481:
        /* <DEDUP_REMOVED lines=10> */
.L_x_12488:
[----:B------:R0:W-:Y:S01]  /*7490*/  STG.E.U8 desc[UR36][R22.64], RZ ;  /* 0x000000ff16007986 */ /* 0x0001e2000c101124 */
[----:B------:R-:W-:Y:S05]  /*74a0*/  BRA `(.L_x_12474) ;  /* 0x0000000000747947 */ /* 0x000fea0003800000 */
.L_x_12487:
[----:B------:R0:W-:Y:S01]  /*74b0*/  STG.E.U8 desc[UR36][R22.64], RZ ;  /* 0x000000ff16007986 */ /* 0x0001e2000c101124 */
[----:B------:R-:W-:Y:S05]  /*74c0*/  BRA `(.L_x_12474) ;  /* 0x00000000006c7947 */ /* 0x000fea0003800000 */
.L_x_12486:
[----:B------:R-:W-:-:S13]  /*74d0*/  ISETP.NE.AND P0, PT, R0, 0x1c, PT ;  /* 0x0000001c0000780c */ /* 0x000fda0003f05270 */
[----:B------:R-:W-:Y:S05]  /*74e0*/  @!P0 BRA `(.L_x_12489) ;  /* 0x0000000000608947 */ /* 0x000fea0003800000 */
[----:B------:R-:W-:-:S13]  /*74f0*/  ISETP.NE.AND P0, PT, R0, 0x1d, PT ;  /* 0x0000001d0000780c */ /* 0x000fda0003f05270 */
[----:B------:R-:W-:Y:S05]  /*7500*/  @!P0 BRA `(.L_x_12490) ;  /* 0x0000000000508947 */ /* 0x000fea0003800000 */
[----:B------:R-:W-:-:S13]  /*7510*/  ISETP.NE.AND P0, PT, R0, 0x2c, PT ;  /* 0x0000002c0000780c */ /* 0x000fda0003f05270 */
[----:B------:R0:W-:Y:S01]  /*7520*/  @!P0 STG.E.U8 desc[UR36][R22.64], RZ ;  /* 0x000000ff16008986 */ /* 0x0001e2000c101124 */
[----:B------:R-:W-:Y:S05]  /*7530*/  @!P0 BRA `(.L_x_12474) ;  /* 0x0000000000508947 */ /* 0x000fea0003800000 */
.L_x_12473:
        /* <DEDUP_REMOVED lines=16> */
.L_x_12491:
[----:B------:R-:W-:Y:S05]  /*7640*/  BRA `(.L_x_12474) ;  /* 0x00000000000c7947 */ /* 0x000fea0003800000 */
.L_x_12490:
[----:B------:R0:W-:Y:S01]  /*7650*/  STG.E.64 desc[UR36][R22.64], RZ ;  /* 0x000000ff16007986 */ /* 0x0001e2000c101b24 */
[----:B------:R-:W-:Y:S05]  /*7660*/  BRA `(.L_x_12474) ;  /* 0x0000000000047947 */ /* 0x000fea0003800000 */
.L_x_12489:
[----:B------:R0:W-:Y:S02]  /*7670*/  STG.E desc[UR36][R22.64], RZ ;  /* 0x000000ff16007986 */ /* 0x0001e4000c101924 */
.L_x_12474:
[----:B------:R-:W-:-:S04]  /*7680*/  IMAD R2, R2, 0x200, R17 ;  /* 0x0000020002027824 */ /* 0x000fc800078e0211 */
[----:B------:R-:W-:-:S07]  /*7690*/  VIADD R19, R2, 0x80 ;  /* 0x0000008002137836 */ /* 0x000fce0000000000 */
.L_x_12286:
[----:B------:R-:W-:Y:S05]  /*76a0*/  BSYNC B6 ;  /* 0x0000000000067941 */ /* 0x000fea0003800000 */
.L_x_12285:
        /* <DEDUP_REMOVED lines=459> */
.L_x_12494:
        /* <DEDUP_REMOVED lines=20> */
.L_x_12498:
[----:B------:R0:W5:Y:S01]  /*94a0*/  LDG.E.U8 R18, desc[UR36][R2.64] ;  /* 0x0000002402127981 */ /* 0x000162000c1e1100 */
[----:B------:R-:W-:Y:S05]  /*94b0*/  BRA `(.L_x_12500) ;  /* 0x0000000c00347947 */ /* 0x000fea0003800000 */
.L_x_12497:
        /* <DEDUP_REMOVED lines=8> */
.L_x_12502:
[----:B------:R0:W5:Y:S01]  /*9540*/  LDG.E R18, desc[UR36][R2.64] ;  /* 0x0000002402127981 */ /* 0x000162000c1e1900 */
[----:B------:R-:W-:Y:S05]  /*9550*/  BRA `(.L_x_12500) ;  /* 0x0000000c000c7947 */ /* 0x000fea0003800000 */
.L_x_12501:
[----:B------:R0:W5:Y:S01]  /*9560*/  LDG.E.S16 R18, desc[UR36][R2.64] ;  /* 0x0000002402127981 */ /* 0x000162000c1e1700 */
[----:B------:R-:W-:Y:S05]  /*9570*/  BRA `(.L_x_12500) ;  /* 0x0000000c00047947 */ /* 0x000fea0003800000 */
.L_x_12496:
        /* <DEDUP_REMOVED lines=9> */
.L_x_12504:
[----:B------:R-:W2:Y:S02]  /*9610*/  LDG.E.U16 R2, desc[UR36][R2.64] ;  /* 0x0000002402027981 */ /* 0x000ea4000c1e1500 */
[----:B--2---:R-:W-:-:S06]  /*9620*/  HADD2.F32 R18, -RZ, R2.H0_H0 ;  /* 0x20000002ff127230 */ /* 0x004fcc0000004100 */
[----:B------:R-:W0:Y:S01]  /*9630*/  F2I.FTZ.TRUNC.NTZ R18, R18 ;  /* 0x0000001200127305 */ /* 0x000e22000021f100 */
[----:B------:R-:W-:Y:S05]  /*9640*/  BRA `(.L_x_12500) ;  /* 0x0000000800d07947 */ /* 0x000fea0003800000 */
.L_x_12503:
        /* <DEDUP_REMOVED lines=9> */
.L_x_12506:
[----:B------:R-:W2:Y:S02]  /*96e0*/  LDG.E.U16 R2, desc[UR36][R2.64] ;  /* 0x0000002402027981 */ /* 0x000ea4000c1e1500 */
[----:B--2---:R-:W-:-:S06]  /*96f0*/  HADD2.F32 R18, -RZ, R2.H0_H0 ;  /* 0x20000002ff127230 */ /* 0x004fcc0000004100 */
[----:B------:R-:W0:Y:S01]  /*9700*/  F2I.FTZ.TRUNC.NTZ R18, R18 ;  /* 0x0000001200127305 */ /* 0x000e22000021f100 */
[----:B------:R-:W-:Y:S05]  /*9710*/  BRA `(.L_x_12500) ;  /* 0x00000008009c7947 */ /* 0x000fea0003800000 */
.L_x_12505:
[----:B------:R-:W2:Y:S02]  /*9720*/  LDG.E.64 R2, desc[UR36][R2.64] ;  /* 0x0000002402027981 */ /* 0x000ea4000c1e1b00 */
[----:B--2---:R0:W1:Y:S01]  /*9730*/  F2I.F64.TRUNC R18, R2 ;  /* 0x0000000200127311 */ /* 0x004062000030d100 */
[----:B------:R-:W-:Y:S05]  /*9740*/  BRA `(.L_x_12500) ;  /* 0x0000000800907947 */ /* 0x000fea0003800000 */
.L_x_12495:
        /* <DEDUP_REMOVED lines=12> */
.L_x_12509:
[----:B------:R-:W2:Y:S02]  /*9810*/  LDG.E.64 R2, desc[UR36][R2.64] ;  /* 0x0000002402027981 */ /* 0x000ea4000c1e1b00 */
[----:B--2---:R0:W1:Y:S01]  /*9820*/  F2I.F64.TRUNC R18, R2 ;  /* 0x0000000200127311 */ /* 0x004062000030d100 */
[----:B------:R-:W-:Y:S05]  /*9830*/  BRA `(.L_x_12500) ;  /* 0x0000000800547947 */ /* 0x000fea0003800000 */
.L_x_12508:
        /* <DEDUP_REMOVED lines=27> */
.L_x_12511:
        /* <DEDUP_REMOVED lines=14> */
.L_x_12510:
[----:B------:R-:W2:Y:S02]  /*9ad0*/  LDG.E.U16 R18, desc[UR36][R2.64] ;  /* 0x0000002402127981 */ /* 0x000ea4000c1e1500 */
[----:B--2---:R-:W-:-:S06]  /*9ae0*/  IMAD.U32 R18, R18, 0x10000, RZ ;  /* 0x0001000012127824 */ /* 0x004fcc00078e00ff */
[----:B------:R-:W0:Y:S01]  /*9af0*/  F2I.FTZ.TRUNC.NTZ R18, R18 ;  /* 0x0000001200127305 */ /* 0x000e22000021f100 */
[----:B------:R-:W-:Y:S05]  /*9b00*/  BRA `(.L_x_12500) ;  /* 0x0000000400a07947 */ /* 0x000fea0003800000 */
.L_x_12507:
        /* <DEDUP_REMOVED lines=10> */
.L_x_12514:
        /* <DEDUP_REMOVED lines=21> */
.L_x_12518:
[----:B------:R-:W-:Y:S05]  /*9d00*/  BSYNC B1 ;  /* 0x0000000000017941 */ /* 0x000fea0003800000 */
.L_x_12517:
[----:B------:R-:W-:Y:S01]  /*9d10*/  IMAD.SHL.U32 R2, R2, 0x100000, RZ ;  /* 0x0010000002027824 */ /* 0x000fe200078e00ff */
[----:B------:R-:W-:-:S04]  /*9d20*/  LEA R3, R0, 0x3b800000, 0x17 ;  /* 0x3b80000000037811 */ /* 0x000fc800078eb8ff */
[----:B------:R-:W-:-:S07]  /*9d30*/  LOP3.LUT R18, R3, R2, R18, 0xfe, !PT ;  /* 0x0000000203127212 */ /* 0x000fce00078efe12 */
.L_x_12516:
[----:B------:R-:W-:Y:S05]  /*9d40*/  BSYNC B0 ;  /* 0x0000000000007941 */ /* 0x000fea0003800000 */
.L_x_12515:
[----:B------:R-:W4:Y:S01]  /*9d50*/  F2I.FTZ.TRUNC.NTZ R18, R18 ;  /* 0x0000001200127305 */ /* 0x000f22000021f100 */
[----:B------:R-:W-:Y:S05]  /*9d60*/  BRA `(.L_x_12500) ;  /* 0x0000000400087947 */ /* 0x000fea0003800000 */
.L_x_12513:
        /* <DEDUP_REMOVED lines=21> */
.L_x_12522:
[----:B------:R-:W-:Y:S05]  /*9ec0*/  BSYNC B1 ;  /* 0x0000000000017941 */ /* 0x000fea0003800000 */
.L_x_12521:
[----:B------:R-:W-:Y:S01]  /*9ed0*/  IMAD.SHL.U32 R2, R2, 0x200000, RZ ;  /* 0x0020000002027824 */ /* 0x000fe200078e00ff */
[----:B------:R-:W-:-:S04]  /*9ee0*/  LEA R3, R0, 0x37800000, 0x17 ;  /* 0x3780000000037811 */ /* 0x000fc800078eb8ff */
[----:B------:R-:W-:-:S07]  /*9ef0*/  LOP3.LUT R18, R3, R2, R18, 0xfe, !PT ;  /* 0x0000000203127212 */ /* 0x000fce00078efe12 */
.L_x_12520:
[----:B------:R-:W-:Y:S05]  /*9f00*/  BSYNC B0 ;  /* 0x0000000000007941 */ /* 0x000fea0003800000 */
.L_x_12519:
[----:B------:R-:W3:Y:S01]  /*9f10*/  F2I.FTZ.TRUNC.NTZ R18, R18 ;  /* 0x0000001200127305 */ /* 0x000ee2000021f100 */
[----:B------:R-:W-:Y:S05]  /*9f20*/  BRA `(.L_x_12500) ;  /* 0x0000000000987947 */ /* 0x000fea0003800000 */
.L_x_12512:
        /* <DEDUP_REMOVED lines=14> */
.L_x_12526:
[----:B------:R-:W-:Y:S05]  /*a010*/  BSYNC B0 ;  /* 0x0000000000007941 */ /* 0x000fea0003800000 */
.L_x_12525:
[----:B------:R-:W2:Y:S01]  /*a020*/  F2I.FTZ.TRUNC.NTZ R18, R18 ;  /* 0x0000001200127305 */ /* 0x000ea2000021f100 */
[----:B------:R-:W-:Y:S05]  /*a030*/  BRA `(.L_x_12500) ;  /* 0x0000000000547947 */ /* 0x000fea0003800000 */
.L_x_12499:
        /* <DEDUP_REMOVED lines=17> */
.L_x_12527:
[----:B------:R-:W-:Y:S05]  /*a150*/  BRA `(.L_x_12500) ;  /* 0x00000000000c7947 */ /* 0x000fea0003800000 */
.L_x_12524:
[----:B------:R1:W5:Y:S01]  /*a160*/  LDG.E R18, desc[UR36][R2.64] ;  /* 0x0000002402127981 */ /* 0x000362000c1e1900 */
[----:B------:R-:W-:Y:S05]  /*a170*/  BRA `(.L_x_12500) ;  /* 0x0000000000047947 */ /* 0x000fea0003800000 */
.L_x_12523:
[----:B------:R0:W5:Y:S02]  /*a180*/  LDG.E R18, desc[UR36][R2.64] ;  /* 0x0000002402127981 */ /* 0x000164000c1e1900 */
.L_x_12500:
        /* <DEDUP_REMOVED lines=17> */
.L_x_12531:
[----:B------:R0:W5:Y:S01]  /*a2a0*/  LDG.E.U8 R24, desc[UR36][R2.64] ;  /* 0x0000002402187981 */ /* 0x000162000c1e1100 */
[----:B------:R-:W-:Y:S05]  /*a2b0*/  BRA `(.L_x_12533) ;  /* 0x0000000c00347947 */ /* 0x000fea0003800000 */
.L_x_12530:
        /* <DEDUP_REMOVED lines=8> */
.L_x_12535:
[----:B------:R0:W5:Y:S01]  /*a340*/  LDG.E R24, desc[UR36][R2.64] ;  /* 0x0000002402187981 */ /* 0x000162000c1e1900 */
[----:B------:R-:W-:Y:S05]  /*a350*/  BRA `(.L_x_12533) ;  /* 0x0000000c000c7947 */ /* 0x000fea0003800000 */
.L_x_12534:
[----:B------:R0:W5:Y:S01]  /*a360*/  LDG.E.S16 R24, desc[UR36][R2.64] ;  /* 0x0000002402187981 */ /* 0x000162000c1e1700 */
[----:B------:R-:W-:Y:S05]  /*a370*/  BRA `(.L_x_12533) ;  /* 0x0000000c00047947 */ /* 0x000fea0003800000 */
.L_x_12529:
        /* <DEDUP_REMOVED lines=9> */
.L_x_12537:
[----:B------:R-:W2:Y:S02]  /*a410*/  LDG.E.U16 R2, desc[UR36][R2.64] ;  /* 0x0000002402027981 */ /* 0x000ea4000c1e1500 */
[----:B--2---:R-:W-:-:S06]  /*a420*/  HADD2.F32 R24, -RZ, R2.H0_H0 ;  /* 0x20000002ff187230 */ /* 0x004fcc0000004100 */
[----:B------:R-:W0:Y:S01]  /*a430*/  F2I.FTZ.TRUNC.NTZ R24, R24 ;  /* 0x0000001800187305 */ /* 0x000e22000021f100 */
[----:B------:R-:W-:Y:S05]  /*a440*/  BRA `(.L_x_12533) ;  /* 0x0000000800d07947 */ /* 0x000fea0003800000 */
.L_x_12536:
        /* <DEDUP_REMOVED lines=9> */
.L_x_12539:
[----:B------:R-:W2:Y:S02]  /*a4e0*/  LDG.E.U16 R2, desc[UR36][R2.64] ;  /* 0x0000002402027981 */ /* 0x000ea4000c1e1500 */
[----:B--2---:R-:W-:-:S06]  /*a4f0*/  HADD2.F32 R24, -RZ, R2.H0_H0 ;  /* 0x20000002ff187230 */ /* 0x004fcc0000004100 */
[----:B------:R-:W0:Y:S01]  /*a500*/  F2I.FTZ.TRUNC.NTZ R24, R24 ;  /* 0x0000001800187305 */ /* 0x000e22000021f100 */
[----:B------:R-:W-:Y:S05]  /*a510*/  BRA `(.L_x_12533) ;  /* 0x00000008009c7947 */ /* 0x000fea0003800000 */
.L_x_12538:
[----:B------:R-:W2:Y:S02]  /*a520*/  LDG.E.64 R2, desc[UR36][R2.64] ;  /* 0x0000002402027981 */ /* 0x000ea4000c1e1b00 */
[----:B--2---:R0:W1:Y:S01]  /*a530*/  F2I.F64.TRUNC R24, R2 ;  /* 0x0000000200187311 */ /* 0x004062000030d100 */
[----:B------:R-:W-:Y:S05]  /*a540*/  BRA `(.L_x_12533) ;  /* 0x0000000800907947 */ /* 0x000fea0003800000 */
.L_x_12528:
        /* <DEDUP_REMOVED lines=12> */
.L_x_12542:
[----:B------:R-:W2:Y:S02]  /*a610*/  LDG.E.64 R2, desc[UR36][R2.64] ;  /* 0x0000002402027981 */ /* 0x000ea4000c1e1b00 */
[----:B--2---:R0:W1:Y:S01]  /*a620*/  F2I.F64.TRUNC R24, R2 ;  /* 0x0000000200187311 */ /* 0x004062000030d100 */
[----:B------:R-:W-:Y:S05]  /*a630*/  BRA `(.L_x_12533) ;  /* 0x0000000800547947 */ /* 0x000fea0003800000 */
.L_x_12541:
        /* <DEDUP_REMOVED lines=27> */
.L_x_12544:
        /* <DEDUP_REMOVED lines=14> */
.L_x_12543:
[----:B------:R-:W2:Y:S02]  /*a8d0*/  LDG.E.U16 R24, desc[UR36][R2.64] ;  /* 0x0000002402187981 */ /* 0x000ea4000c1e1500 */
[----:B--2---:R-:W-:-:S06]  /*a8e0*/  IMAD.U32 R24, R24, 0x10000, RZ ;  /* 0x0001000018187824 */ /* 0x004fcc00078e00ff */
[----:B------:R-:W0:Y:S01]  /*a8f0*/  F2I.FTZ.TRUNC.NTZ R24, R24 ;  /* 0x0000001800187305 */ /* 0x000e22000021f100 */
[----:B------:R-:W-:Y:S05]  /*a900*/  BRA `(.L_x_12533) ;  /* 0x0000000400a07947 */ /* 0x000fea0003800000 */
.L_x_12540:
        /* <DEDUP_REMOVED lines=10> */
.L_x_12547:
        /* <DEDUP_REMOVED lines=21> */
.L_x_12551:
[----:B------:R-:W-:Y:S05]  /*ab00*/  BSYNC B1 ;  /* 0x0000000000017941 */ /* 0x000fea0003800000 */
.L_x_12550:
[----:B------:R-:W-:Y:S01]  /*ab10*/  IMAD.SHL.U32 R2, R2, 0x100000, RZ ;  /* 0x0010000002027824 */ /* 0x000fe200078e00ff */
[----:B------:R-:W-:-:S04]  /*ab20*/  LEA R3, R0, 0x3b800000, 0x17 ;  /* 0x3b80000000037811 */ /* 0x000fc800078eb8ff */
[----:B------:R-:W-:-:S07]  /*ab30*/  LOP3.LUT R24, R3, R2, R24, 0xfe, !PT ;  /* 0x0000000203187212 */ /* 0x000fce00078efe18 */
.L_x_12549:
[----:B------:R-:W-:Y:S05]  /*ab40*/  BSYNC B0 ;  /* 0x0000000000007941 */ /* 0x000fea0003800000 */
.L_x_12548:
[----:B------:R-:W1:Y:S01]  /*ab50*/  F2I.FTZ.TRUNC.NTZ R24, R24 ;  /* 0x0000001800187305 */ /* 0x000e62000021f100 */
[----:B------:R-:W-:Y:S05]  /*ab60*/  BRA `(.L_x_12533) ;  /* 0x0000000400087947 */ /* 0x000fea0003800000 */
.L_x_12546:
        /* <DEDUP_REMOVED lines=21> */
.L_x_12555:
[----:B------:R-:W-:Y:S05]  /*acc0*/  BSYNC B1 ;  /* 0x0000000000017941 */ /* 0x000fea0003800000 */
.L_x_12554:
[----:B------:R-:W-:Y:S01]  /*acd0*/  IMAD.SHL.U32 R2, R2, 0x200000, RZ ;  /* 0x0020000002027824 */ /* 0x000fe200078e00ff */
[----:B------:R-:W-:-:S04]  /*ace0*/  LEA R3, R0, 0x37800000, 0x17 ;  /* 0x3780000000037811 */ /* 0x000fc800078eb8ff */
[----:B------:R-:W-:-:S07]  /*acf0*/  LOP3.LUT R24, R3, R2, R24, 0xfe, !PT ;  /* 0x0000000203187212 */ /* 0x000fce00078efe18 */
.L_x_12553:
[----:B------:R-:W-:Y:S05]  /*ad00*/  BSYNC B0 ;  /* 0x0000000000007941 */ /* 0x000fea0003800000 */
.L_x_12552:
[----:B------:R-:W0:Y:S01]  /*ad10*/  F2I.FTZ.TRUNC.NTZ R24, R24 ;  /* 0x0000001800187305 */ /* 0x000e22000021f100 */
[----:B------:R-:W-:Y:S05]  /*ad20*/  BRA `(.L_x_12533) ;  /* 0x0000000000987947 */ /* 0x000fea0003800000 */
.L_x_12545:
        /* <DEDUP_REMOVED lines=14> */
.L_x_12559:
[----:B------:R-:W-:Y:S05]  /*ae10*/  BSYNC B0 ;  /* 0x0000000000007941 */ /* 0x000fea0003800000 */
.L_x_12558:
[----:B------:R-:W0:Y:S01]  /*ae20*/  F2I.FTZ.TRUNC.NTZ R24, R24 ;  /* 0x0000001800187305 */ /* 0x000e22000021f100 */
[----:B------:R-:W-:Y:S05]  /*ae30*/  BRA `(.L_x_12533) ;  /* 0x0000000000547947 */ /* 0x000fea0003800000 */
.L_x_12532:
        /* <DEDUP_REMOVED lines=17> */
.L_x_12560:
[----:B------:R-:W-:Y:S05]  /*af50*/  BRA `(.L_x_12533) ;  /* 0x00000000000c7947 */ /* 0x000fea0003800000 */
.L_x_12557:
[----:B------:R0:W5:Y:S01]  /*af60*/  LDG.E R24, desc[UR36][R2.64] ;  /* 0x0000002402187981 */ /* 0x000162000c1e1900 */
[----:B------:R-:W-:Y:S05]  /*af70*/  BRA `(.L_x_12533) ;  /* 0x0000000000047947 */ /* 0x000fea0003800000 */
.L_x_12556:
[----:B------:R0:W5:Y:S02]  /*af80*/  LDG.E R24, desc[UR36][R2.64] ;  /* 0x0000002402187981 */ /* 0x000164000c1e1900 */
.L_x_12533:
        /* <DEDUP_REMOVED lines=17> */
.L_x_12564:
[----:B------:R0:W5:Y:S01]  /*b0a0*/  LDG.E.U8 R2, desc[UR36][R4.64] ;  /* 0x0000002404027981 */ /* 0x000162000c1e1100 */
[----:B------:R-:W-:Y:S05]  /*b0b0*/  BRA `(.L_x_12566) ;  /* 0x0000000c00347947 */ /* 0x000fea0003800000 */
.L_x_12563:
        /* <DEDUP_REMOVED lines=8> */
.L_x_12568:
[----:B------:R0:W5:Y:S01]  /*b140*/  LDG.E R2, desc[UR36][R4.64] ;  /* 0x0000002404027981 */ /* 0x000162000c1e1900 */
[----:B------:R-:W-:Y:S05]  /*b150*/  BRA `(.L_x_12566) ;  /* 0x0000000c000c7947 */ /* 0x000fea0003800000 */
.L_x_12567:
[----:B------:R0:W5:Y:S01]  /*b160*/  LDG.E.S16 R2, desc[UR36][R4.64] ;  /* 0x0000002404027981 */ /* 0x000162000c1e1700 */
[----:B------:R-:W-:Y:S05]  /*b170*/  BRA `(.L_x_12566) ;  /* 0x0000000c00047947 */ /* 0x000fea0003800000 */
.L_x_12562:
        /* <DEDUP_REMOVED lines=9> */
.L_x_12570:
[----:B------:R-:W2:Y:S02]  /*b210*/  LDG.E.U16 R4, desc[UR36][R4.64] ;  /* 0x0000002404047981 */ /* 0x000ea4000c1e1500 */
[----:B--2---:R-:W-:-:S06]  /*b220*/  HADD2.F32 R2, -RZ, R4.H0_H0 ;  /* 0x20000004ff027230 */ /* 0x004fcc0000004100 */
[----:B------:R-:W0:Y:S01]  /*b230*/  F2I.FTZ.TRUNC.NTZ R2, R2 ;  /* 0x0000000200027305 */ /* 0x000e22000021f100 */
[----:B------:R-:W-:Y:S05]  /*b240*/  BRA `(.L_x_12566) ;  /* 0x0000000800d07947 */ /* 0x000fea0003800000 */
.L_x_12569:
        /* <DEDUP_REMOVED lines=9> */
.L_x_12572:
[----:B------:R-:W2:Y:S02]  /*b2e0*/  LDG.E.U16 R4, desc[UR36][R4.64] ;  /* 0x0000002404047981 */ /* 0x000ea4000c1e1500 */
[----:B--2---:R-:W-:-:S06]  /*b2f0*/  HADD2.F32 R2, -RZ, R4.H0_H0 ;  /* 0x20000004ff027230 */ /* 0x004fcc0000004100 */
[----:B------:R-:W0:Y:S01]  /*b300*/  F2I.FTZ.TRUNC.NTZ R2, R2 ;  /* 0x0000000200027305 */ /* 0x000e22000021f100 */
[----:B------:R-:W-:Y:S05]  /*b310*/  BRA `(.L_x_12566) ;  /* 0x00000008009c7947 */ /* 0x000fea0003800000 */
.L_x_12571:
[----:B------:R-:W2:Y:S02]  /*b320*/  LDG.E.64 R2, desc[UR36][R4.64] ;  /* 0x0000002404027981 */ /* 0x000ea4000c1e1b00 */
[----:B--2---:R0:W2:Y:S01]  /*b330*/  F2I.F64.TRUNC R2, R2 ;  /* 0x0000000200027311 */ /* 0x0040a2000030d100 */
[----:B------:R-:W-:Y:S05]  /*b340*/  BRA `(.L_x_12566) ;  /* 0x0000000800907947 */ /* 0x000fea0003800000 */
.L_x_12561:
        /* <DEDUP_REMOVED lines=12> */
.L_x_12575:
[----:B------:R-:W2:Y:S02]  /*b410*/  LDG.E.64 R2, desc[UR36][R4.64] ;  /* 0x0000002404027981 */ /* 0x000ea4000c1e1b00 */
[----:B--2---:R0:W2:Y:S01]  /*b420*/  F2I.F64.TRUNC R2, R2 ;  /* 0x0000000200027311 */ /* 0x0040a2000030d100 */
[----:B------:R-:W-:Y:S05]  /*b430*/  BRA `(.L_x_12566) ;  /* 0x0000000800547947 */ /* 0x000fea0003800000 */
.L_x_12574:
        /* <DEDUP_REMOVED lines=27> */
.L_x_12577:
        /* <DEDUP_REMOVED lines=14> */
.L_x_12576:
[----:B------:R-:W2:Y:S02]  /*b6d0*/  LDG.E.U16 R2, desc[UR36][R4.64] ;  /* 0x0000002404027981 */ /* 0x000ea4000c1e1500 */
[----:B--2---:R-:W-:-:S06]  /*b6e0*/  IMAD.U32 R2, R2, 0x10000, RZ ;  /* 0x0001000002027824 */ /* 0x004fcc00078e00ff */
[----:B------:R-:W0:Y:S01]  /*b6f0*/  F2I.FTZ.TRUNC.NTZ R2, R2 ;  /* 0x0000000200027305 */ /* 0x000e22000021f100 */
[----:B------:R-:W-:Y:S05]  /*b700*/  BRA `(.L_x_12566) ;  /* 0x0000000400a07947 */ /* 0x000fea0003800000 */
.L_x_12573:
        /* <DEDUP_REMOVED lines=10> */
.L_x_12580:
        /* <DEDUP_REMOVED lines=21> */
.L_x_12584:
[----:B------:R-:W-:Y:S05]  /*b900*/  BSYNC B1 ;  /* 0x0000000000017941 */ /* 0x000fea0003800000 */
.L_x_12583:
[----:B------:R-:W-:Y:S01]  /*b910*/  IMAD.SHL.U32 R2, R2, 0x100000, RZ ;  /* 0x0010000002027824 */ /* 0x000fe200078e00ff */
[----:B------:R-:W-:-:S04]  /*b920*/  LEA R3, R0, 0x3b800000, 0x17 ;  /* 0x3b80000000037811 */ /* 0x000fc800078eb8ff */
[----:B------:R-:W-:-:S07]  /*b930*/  LOP3.LUT R2, R3, R2, R4, 0xfe, !PT ;  /* 0x0000000203027212 */ /* 0x000fce00078efe04 */
.L_x_12582:
[----:B------:R-:W-:Y:S05]  /*b940*/  BSYNC B0 ;  /* 0x0000000000007941 */ /* 0x000fea0003800000 */
.L_x_12581:
[----:B------:R-:W0:Y:S01]  /*b950*/  F2I.FTZ.TRUNC.NTZ R2, R2 ;  /* 0x0000000200027305 */ /* 0x000e22000021f100 */
[----:B------:R-:W-:Y:S05]  /*b960*/  BRA `(.L_x_12566) ;  /* 0x0000000400087947 */ /* 0x000fea0003800000 */
.L_x_12579:
        /* <DEDUP_REMOVED lines=21> */
.L_x_12588:
[----:B------:R-:W-:Y:S05]  /*bac0*/  BSYNC B1 ;  /* 0x0000000000017941 */ /* 0x000fea0003800000 */
.L_x_12587:
[----:B------:R-:W-:Y:S01]  /*bad0*/  IMAD.SHL.U32 R2, R2, 0x200000, RZ ;  /* 0x0020000002027824 */ /* 0x000fe200078e00ff */
[----:B------:R-:W-:-:S04]  /*bae0*/  LEA R3, R0, 0x37800000, 0x17 ;  /* 0x3780000000037811 */ /* 0x000fc800078eb8ff */
[----:B------:R-:W-:-:S07]  /*baf0*/  LOP3.LUT R2, R3, R2, R4, 0xfe, !PT ;  /* 0x0000000203027212 */ /* 0x000fce00078efe04 */
.L_x_12586:
[----:B------:R-:W-:Y:S05]  /*bb00*/  BSYNC B0 ;  /* 0x0000000000007941 */ /* 0x000fea0003800000 */
.L_x_12585:
[----:B------:R-:W0:Y:S01]  /*bb10*/  F2I.FTZ.TRUNC.NTZ R2, R2 ;  /* 0x0000000200027305 */ /* 0x000e22000021f100 */
[----:B------:R-:W-:Y:S05]  /*bb20*/  BRA `(.L_x_12566) ;  /* 0x0000000000987947 */ /* 0x000fea0003800000 */
.L_x_12578:
        /* <DEDUP_REMOVED lines=14> */
.L_x_12592:
[----:B------:R-:W-:Y:S05]  /*bc10*/  BSYNC B0 ;  /* 0x0000000000007941 */ /* 0x000fea0003800000 */
.L_x_12591:
[----:B------:R-:W0:Y:S01]  /*bc20*/  F2I.FTZ.TRUNC.NTZ R2, R2 ;  /* 0x0000000200027305 */ /* 0x000e22000021f100 */
[----:B------:R-:W-:Y:S05]  /*bc30*/  BRA `(.L_x_12566) ;  /* 0x0000000000547947 */ /* 0x000fea0003800000 */
.L_x_12565:
        /* <DEDUP_REMOVED lines=17> */
.L_x_12593:
[----:B------:R-:W-:Y:S05]  /*bd50*/  BRA `(.L_x_12566) ;  /* 0x00000000000c7947 */ /* 0x000fea0003800000 */
.L_x_12590:
[----:B------:R0:W5:Y:S01]  /*bd60*/  LDG.E R2, desc[UR36][R4.64] ;  /* 0x0000002404027981 */ /* 0x000162000c1e1900 */
[----:B------:R-:W-:Y:S05]  /*bd70*/  BRA `(.L_x_12566) ;  /* 0x0000000000047947 */ /* 0x000fea0003800000 */
.L_x_12589:
[----:B------:R0:W5:Y:S02]  /*bd80*/  LDG.E R2, desc[UR36][R4.64] ;  /* 0x0000002404027981 */ /* 0x000164000c1e1900 */
.L_x_12566:
        /* <DEDUP_REMOVED lines=17> */
.L_x_12597:
[----:B------:R0:W5:Y:S01]  /*bea0*/  LDG.E.U8 R17, desc[UR36][R4.64] ;  /* 0x0000002404117981 */ /* 0x000162000c1e1100 */
[----:B------:R-:W-:Y:S05]  /*beb0*/  BRA `(.L_x_12599) ;  /* 0x0000000c00347947 */ /* 0x000fea0003800000 */
.L_x_12596:
        /* <DEDUP_REMOVED lines=8> */
.L_x_12601:
[----:B------:R0:W5:Y:S01]  /*bf40*/  LDG.E R17, desc[UR36][R4.64] ;  /* 0x0000002404117981 */ /* 0x000162000c1e1900 */
[----:B------:R-:W-:Y:S05]  /*bf50*/  BRA `(.L_x_12599) ;  /* 0x0000000c000c7947 */ /* 0x000fea0003800000 */
.L_x_12600:
[----:B------:R0:W5:Y:S01]  /*bf60*/  LDG.E.S16 R17, desc[UR36][R4.64] ;  /* 0x0000002404117981 */ /* 0x000162000c1e1700 */
[----:B------:R-:W-:Y:S05]  /*bf70*/  BRA `(.L_x_12599) ;  /* 0x0000000c00047947 */ /* 0x000fea0003800000 */
.L_x_12595:
        /* <DEDUP_REMOVED lines=9> */
.L_x_12603:
[----:B------:R-:W2:Y:S02]  /*c010*/  LDG.E.U16 R4, desc[UR36][R4.64] ;  /* 0x0000002404047981 */ /* 0x000ea4000c1e1500 */
[----:B--2---:R-:W-:-:S06]  /*c020*/  HADD2.F32 R17, -RZ, R4.H0_H0 ;  /* 0x20000004ff117230 */ /* 0x004fcc0000004100 */
[----:B------:R-:W0:Y:S01]  /*c030*/  F2I.FTZ.TRUNC.NTZ R17, R17 ;  /* 0x0000001100117305 */ /* 0x000e22000021f100 */
[----:B------:R-:W-:Y:S05]  /*c040*/  BRA `(.L_x_12599) ;  /* 0x0000000800d07947 */ /* 0x000fea0003800000 */
.L_x_12602:
        /* <DEDUP_REMOVED lines=9> */
.L_x_12605:
[----:B------:R-:W2:Y:S02]  /*c0e0*/  LDG.E.U16 R4, desc[UR36][R4.64] ;  /* 0x0000002404047981 */ /* 0x000ea4000c1e1500 */
[----:B--2---:R-:W-:-:S06]  /*c0f0*/  HADD2.F32 R17, -RZ, R4.H0_H0 ;  /* 0x20000004ff117230 */ /* 0x004fcc0000004100 */
[----:B------:R-:W0:Y:S01]  /*c100*/  F2I.FTZ.TRUNC.NTZ R17, R17 ;  /* 0x0000001100117305 */ /* 0x000e22000021f100 */
[----:B------:R-:W-:Y:S05]  /*c110*/  BRA `(.L_x_12599) ;  /* 0x00000008009c7947 */ /* 0x000fea0003800000 */
.L_x_12604:
[----:B------:R-:W2:Y:S02]  /*c120*/  LDG.E.64 R4, desc[UR36][R4.64] ;  /* 0x0000002404047981 */ /* 0x000ea4000c1e1b00 */
[----:B--2---:R0:W2:Y:S01]  /*c130*/  F2I.F64.TRUNC R17, R4 ;  /* 0x0000000400117311 */ /* 0x0040a2000030d100 */
[----:B------:R-:W-:Y:S05]  /*c140*/  BRA `(.L_x_12599) ;  /* 0x0000000800907947 */ /* 0x000fea0003800000 */
.L_x_12594:
        /* <DEDUP_REMOVED lines=12> */
.L_x_12608:
[----:B------:R-:W2:Y:S02]  /*c210*/  LDG.E.64 R4, desc[UR36][R4.64] ;  /* 0x0000002404047981 */ /* 0x000ea4000c1e1b00 */
[----:B--2---:R0:W2:Y:S01]  /*c220*/  F2I.F64.TRUNC R17, R4 ;  /* 0x0000000400117311 */ /* 0x0040a2000030d100 */
[----:B------:R-:W-:Y:S05]  /*c230*/  BRA `(.L_x_12599) ;  /* 0x0000000800547947 */ /* 0x000fea0003800000 */
.L_x_12607:
        /* <DEDUP_REMOVED lines=27> */
.L_x_12610:
[----:B------:R-:W2:Y:S02]  /*c3f0*/  LDG.E.U8 R4, desc[UR36][R4.64] ;  /* 0x0000002404047981 */ /* 0x000ea4000c1e1100 */
[----:B--2---:R-:W-:-:S05]  /*c400*/  IMAD.SHL.U32 R0, R4, 0x2000000, RZ ;  /* 0x0200000004007824 */ /* 0x004fca00078e00ff */
[----:B------:R-:W-:-:S13]  /*c410*/  ISETP.GE.U32.AND P0, PT, R0, 0x8000000, PT ;  /* 0x080000000000780c */ /* 0x000fda0003f06070 */
[C---:B------:R-:W-:Y:S01]  /*c420*/  @!P0 IMAD.SHL.U32 R0, R4.reuse, 0x100, RZ ;  /* 0x0000010004008824 */ /* 0x040fe200078e00ff */
[----:B------:R-:W-:-:S04]  /*c430*/  @P0 SHF.L.U32 R3, R4, 0x15, RZ ;  /* 0x0000001504030819 */ /* 0x000fc800000006ff */
        /* <DEDUP_REMOVED lines=9> */
.L_x_12609:
[----:B------:R-:W2:Y:S02]  /*c4d0*/  LDG.E.U16 R17, desc[UR36][R4.64] ;  /* 0x0000002404117981 */ /* 0x000ea4000c1e1500 */
[----:B--2---:R-:W-:-:S06]  /*c4e0*/  IMAD.U32 R17, R17, 0x10000, RZ ;  /* 0x0001000011117824 */ /* 0x004fcc00078e00ff */
[----:B------:R-:W0:Y:S01]  /*c4f0*/  F2I.FTZ.TRUNC.NTZ R17, R17 ;  /* 0x0000001100117305 */ /* 0x000e22000021f100 */
[----:B------:R-:W-:Y:S05]  /*c500*/  BRA `(.L_x_12599) ;  /* 0x0000000400a07947 */ /* 0x000fea0003800000 */
.L_x_12606:
        /* <DEDUP_REMOVED lines=10> */
.L_x_12613:
        /* <DEDUP_REMOVED lines=21> */
.L_x_12617:
[----:B------:R-:W-:Y:S05]  /*c700*/  BSYNC B1 ;  /* 0x0000000000017941 */ /* 0x000fea0003800000 */
.L_x_12616:
[----:B------:R-:W-:Y:S01]  /*c710*/  IMAD.SHL.U32 R3, R3, 0x100000, RZ ;  /* 0x0010000003037824 */ /* 0x000fe200078e00ff */
[----:B------:R-:W-:-:S04]  /*c720*/  LEA R0, R0, 0x3b800000, 0x17 ;  /* 0x3b80000000007811 */ /* 0x000fc800078eb8ff */
[----:B------:R-:W-:-:S07]  /*c730*/  LOP3.LUT R17, R0, R3, R17, 0xfe, !PT ;  /* 0x0000000300117212 */ /* 0x000fce00078efe11 */
.L_x_12615:
[----:B------:R-:W-:Y:S05]  /*c740*/  BSYNC B0 ;  /* 0x0000000000007941 */ /* 0x000fea0003800000 */
.L_x_12614:
[----:B------:R-:W0:Y:S01]  /*c750*/  F2I.FTZ.TRUNC.NTZ R17, R17 ;  /* 0x0000001100117305 */ /* 0x000e22000021f100 */
[----:B------:R-:W-:Y:S05]  /*c760*/  BRA `(.L_x_12599) ;  /* 0x0000000400087947 */ /* 0x000fea0003800000 */
.L_x_12612:
        /* <DEDUP_REMOVED lines=21> */
.L_x_12621:
[----:B------:R-:W-:Y:S05]  /*c8c0*/  BSYNC B1 ;  /* 0x0000000000017941 */ /* 0x000fea0003800000 */
.L_x_12620:
[----:B------:R-:W-:Y:S01]  /*c8d0*/  IMAD.SHL.U32 R3, R3, 0x200000, RZ ;  /* 0x0020000003037824 */ /* 0x000fe200078e00ff */
[----:B------:R-:W-:-:S04]  /*c8e0*/  LEA R0, R0, 0x37800000, 0x17 ;  /* 0x3780000000007811 */ /* 0x000fc800078eb8ff */
[----:B------:R-:W-:-:S07]  /*c8f0*/  LOP3.LUT R17, R0, R3, R17, 0xfe, !PT ;  /* 0x0000000300117212 */ /* 0x000fce00078efe11 */
.L_x_12619:
[----:B------:R-:W-:Y:S05]  /*c900*/  BSYNC B0 ;  /* 0x0000000000007941 */ /* 0x000fea0003800000 */
.L_x_12618:
[----:B------:R-:W0:Y:S01]  /*c910*/  F2I.FTZ.TRUNC.NTZ R17, R17 ;  /* 0x0000001100117305 */ /* 0x000e22000021f100 */
[----:B------:R-:W-:Y:S05]  /*c920*/  BRA `(.L_x_12599) ;  /* 0x0000000000987947 */ /* 0x000fea0003800000 */
.L_x_12611:
        /* <DEDUP_REMOVED lines=14> */
.L_x_12625:
[----:B------:R-:W-:Y:S05]  /*ca10*/  BSYNC B0 ;  /* 0x0000000000007941 */ /* 0x000fea0003800000 */
.L_x_12624:
[----:B------:R-:W0:Y:S01]  /*ca20*/  F2I.FTZ.TRUNC.NTZ R17, R17 ;  /* 0x0000001100117305 */ /* 0x000e22000021f100 */
[----:B------:R-:W-:Y:S05]  /*ca30*/  BRA `(.L_x_12599) ;  /* 0x0000000000547947 */ /* 0x000fea0003800000 */
.L_x_12598:
        /* <DEDUP_REMOVED lines=17> */
.L_x_12626:
[----:B------:R-:W-:Y:S05]  /*cb50*/  BRA `(.L_x_12599) ;  /* 0x00000000000c7947 */ /* 0x000fea0003800000 */
.L_x_12623:
[----:B------:R0:W5:Y:S01]  /*cb60*/  LDG.E R17, desc[UR36][R4.64] ;  /* 0x0000002404117981 */ /* 0x000162000c1e1900 */
[----:B------:R-:W-:Y:S05]  /*cb70*/  BRA `(.L_x_12599) ;  /* 0x0000000000047947 */ /* 0x000fea0003800000 */
.L_x_12622:
[----:B------:R0:W5:Y:S02]  /*cb80*/  LDG.E R17, desc[UR36][R4.64] ;  /* 0x0000002404117981 */ /* 0x000164000c1e1900 */
.L_x_12599:
        /* <DEDUP_REMOVED lines=17> */
.L_x_12630:
[----:B------:R1:W5:Y:S01]  /*cca0*/  LDG.E.U8 R16, desc[UR36][R4.64] ;  /* 0x0000002404107981 */ /* 0x000362000c1e1100 */
[----:B------:R-:W-:Y:S05]  /*ccb0*/  BRA `(.L_x_12632) ;  /* 0x0000000c00347947 */ /* 0x000fea0003800000 */
.L_x_12629:
        /* <DEDUP_REMOVED lines=8> */
.L_x_12634:
[----:B------:R0:W5:Y:S01]  /*cd40*/  LDG.E R16, desc[UR36][R4.64] ;  /* 0x0000002404107981 */ /* 0x000162000c1e1900 */
[----:B------:R-:W-:Y:S05]  /*cd50*/  BRA `(.L_x_12632) ;  /* 0x0000000c000c7947 */ /* 0x000fea0003800000 */
.L_x_12633:
[----:B------:R0:W5:Y:S01]  /*cd60*/  LDG.E.S16 R16, desc[UR36][R4.64] ;  /* 0x0000002404107981 */ /* 0x000162000c1e1700 */
[----:B------:R-:W-:Y:S05]  /*cd70*/  BRA `(.L_x_12632) ;  /* 0x0000000c00047947 */ /* 0x000fea0003800000 */
.L_x_12628:
        /* <DEDUP_REMOVED lines=9> */
.L_x_12636:
[----:B------:R-:W2:Y:S02]  /*ce10*/  LDG.E.U16 R4, desc[UR36][R4.64] ;  /* 0x0000002404047981 */ /* 0x000ea4000c1e1500 */
[----:B--2---:R-:W-:-:S06]  /*ce20*/  HADD2.F32 R16, -RZ, R4.H0_H0 ;  /* 0x20000004ff107230 */ /* 0x004fcc0000004100 */
[----:B------:R-:W0:Y:S01]  /*ce30*/  F2I.FTZ.TRUNC.NTZ R16, R16 ;  /* 0x0000001000107305 */ /* 0x000e22000021f100 */
[----:B------:R-:W-:Y:S05]  /*ce40*/  BRA `(.L_x_12632) ;  /* 0x0000000800d07947 */ /* 0x000fea0003800000 */
.L_x_12635:
        /* <DEDUP_REMOVED lines=9> */
.L_x_12638:
[----:B------:R-:W2:Y:S02]  /*cee0*/  LDG.E.U16 R4, desc[UR36][R4.64] ;  /* 0x0000002404047981 */ /* 0x000ea4000c1e1500 */
[----:B--2---:R-:W-:-:S06]  /*cef0*/  HADD2.F32 R16, -RZ, R4.H0_H0 ;  /* 0x20000004ff107230 */ /* 0x004fcc0000004100 */
[----:B------:R-:W0:Y:S01]  /*cf00*/  F2I.FTZ.TRUNC.NTZ R16, R16 ;  /* 0x0000001000107305 */ /* 0x000e22000021f100 */
[----:B------:R-:W-:Y:S05]  /*cf10*/  BRA `(.L_x_12632) ;  /* 0x00000008009c7947 */ /* 0x000fea0003800000 */
.L_x_12637:
[----:B------:R-:W2:Y:S02]  /*cf20*/  LDG.E.64 R4, desc[UR36][R4.64] ;  /* 0x0000002404047981 */ /* 0x000ea4000c1e1b00 */
[----:B--2---:R0:W1:Y:S01]  /*cf30*/  F2I.F64.TRUNC R16, R4 ;  /* 0x0000000400107311 */ /* 0x004062000030d100 */
[----:B------:R-:W-:Y:S05]  /*cf40*/  BRA `(.L_x_12632) ;  /* 0x0000000800907947 */ /* 0x000fea0003800000 */
.L_x_12627:
        /* <DEDUP_REMOVED lines=12> */
.L_x_12641:
[----:B------:R-:W2:Y:S02]  /*d010*/  LDG.E.64 R4, desc[UR36][R4.64] ;  /* 0x0000002404047981 */ /* 0x000ea4000c1e1b00 */
[----:B--2---:R0:W1:Y:S01]  /*d020*/  F2I.F64.TRUNC R16, R4 ;  /* 0x0000000400107311 */ /* 0x004062000030d100 */
[----:B------:R-:W-:Y:S05]  /*d030*/  BRA `(.L_x_12632) ;  /* 0x0000000800547947 */ /* 0x000fea0003800000 */
.L_x_12640:
        /* <DEDUP_REMOVED lines=27> */
.L_x_12643:
        /* <DEDUP_REMOVED lines=14> */
.L_x_12642:
[----:B------:R-:W2:Y:S02]  /*d2d0*/  LDG.E.U16 R16, desc[UR36][R4.64] ;  /* 0x0000002404107981 */ /* 0x000ea4000c1e1500 */
[----:B--2---:R-:W-:-:S06]  /*d2e0*/  IMAD.U32 R16, R16, 0x10000, RZ ;  /* 0x0001000010107824 */ /* 0x004fcc00078e00ff */
[----:B------:R-:W0:Y:S01]  /*d2f0*/  F2I.FTZ.TRUNC.NTZ R16, R16 ;  /* 0x0000001000107305 */ /* 0x000e22000021f100 */
[----:B------:R-:W-:Y:S05]  /*d300*/  BRA `(.L_x_12632) ;  /* 0x0000000400a07947 */ /* 0x000fea0003800000 */
.L_x_12639:
        /* <DEDUP_REMOVED lines=10> */
.L_x_12646:
        /* <DEDUP_REMOVED lines=21> */
.L_x_12650:
[----:B------:R-:W-:Y:S05]  /*d500*/  BSYNC B1 ;  /* 0x0000000000017941 */ /* 0x000fea0003800000 */
.L_x_12649:
[----:B------:R-:W-:Y:S01]  /*d510*/  IMAD.SHL.U32 R3, R3, 0x100000, RZ ;  /* 0x0010000003037824 */ /* 0x000fe200078e00ff */
[----:B------:R-:W-:-:S04]  /*d520*/  LEA R5, R0, 0x3b800000, 0x17 ;  /* 0x3b80000000057811 */ /* 0x000fc800078eb8ff */
[----:B------:R-:W-:-:S07]  /*d530*/  LOP3.LUT R16, R5, R3, R16, 0xfe, !PT ;  /* 0x0000000305107212 */ /* 0x000fce00078efe10 */
.L_x_12648:
[----:B------:R-:W-:Y:S05]  /*d540*/  BSYNC B0 ;  /* 0x0000000000007941 */ /* 0x000fea0003800000 */
.L_x_12647:
[----:B------:R-:W0:Y:S01]  /*d550*/  F2I.FTZ.TRUNC.NTZ R16, R16 ;  /* 0x0000001000107305 */ /* 0x000e22000021f100 */
[----:B------:R-:W-:Y:S05]  /*d560*/  BRA `(.L_x_12632) ;  /* 0x0000000400087947 */ /* 0x000fea0003800000 */
.L_x_12645:
        /* <DEDUP_REMOVED lines=21> */
.L_x_12654:
[----:B------:R-:W-:Y:S05]  /*d6c0*/  BSYNC B1 ;  /* 0x0000000000017941 */ /* 0x000fea0003800000 */
.L_x_12653:
[----:B------:R-:W-:Y:S01]  /*d6d0*/  IMAD.SHL.U32 R3, R3, 0x200000, RZ ;  /* 0x0020000003037824 */ /* 0x000fe200078e00ff */
[----:B------:R-:W-:-:S04]  /*d6e0*/  LEA R5, R0, 0x37800000, 0x17 ;  /* 0x3780000000057811 */ /* 0x000fc800078eb8ff */
[----:B------:R-:W-:-:S07]  /*d6f0*/  LOP3.LUT R16, R5, R3, R16, 0xfe, !PT ;  /* 0x0000000305107212 */ /* 0x000fce00078efe10 */
.L_x_12652:
[----:B------:R-:W-:Y:S05]  /*d700*/  BSYNC B0 ;  /* 0x0000000000007941 */ /* 0x000fea0003800000 */
.L_x_12651:
[----:B------:R-:W0:Y:S01]  /*d710*/  F2I.FTZ.TRUNC.NTZ R16, R16 ;  /* 0x0000001000107305 */ /* 0x000e22000021f100 */
[----:B------:R-:W-:Y:S05]  /*d720*/  BRA `(.L_x_12632) ;  /* 0x0000000000987947 */ /* 0x000fea0003800000 */
.L_x_12644:
        /* <DEDUP_REMOVED lines=14> */
.L_x_12658:
[----:B------:R-:W-:Y:S05]  /*d810*/  BSYNC B0 ;  /* 0x0000000000007941 */ /* 0x000fea0003800000 */
.L_x_12657:
[----:B------:R-:W0:Y:S01]  /*d820*/  F2I.FTZ.TRUNC.NTZ R16, R16 ;  /* 0x0000001000107305 */ /* 0x000e22000021f100 */
[----:B------:R-:W-:Y:S05]  /*d830*/  BRA `(.L_x_12632) ;  /* 0x0000000000547947 */ /* 0x000fea0003800000 */
.L_x_12631:
        /* <DEDUP_REMOVED lines=16> */
[----:B-12345:R-:W-:Y:S05]  /*d940*/  CALL.ABS.NOINC R14 ;  /* 0x000000000e007343 */ /* 0x03efea0003c00000 */
.L_x_12659:
[----:B------:R-:W-:Y:S05]  /*d950*/  BRA `(.L_x_12632) ;  /* 0x00000000000c7947 */ /* 0x000fea0003800000 */
.L_x_12656:
[----:B------:R0:W5:Y:S01]  /*d960*/  LDG.E R16, desc[UR36][R4.64] ;  /* 0x0000002404107981 */ /* 0x000162000c1e1900 */
[----:B------:R-:W-:Y:S05]  /*d970*/  BRA `(.L_x_12632) ;  /* 0x0000000000047947 */ /* 0x000fea0003800000 */
.L_x_12655:
[----:B------:R0:W5:Y:S02]  /*d980*/  LDG.E R16, desc[UR36][R4.64] ;  /* 0x0000002404107981 */ /* 0x000164000c1e1900 */
.L_x_12632:
        /* <DEDUP_REMOVED lines=23> */
.L_x_12661:
[----:B------:R-:W-:Y:S05]  /*db00*/  BSYNC B7 ;  /* 0x0000000000077941 */ /* 0x000fea0003800000 */
.L_x_12660:
        /* <DEDUP_REMOVED lines=23> */
.L_x_12663:
[----:B------:R-:W-:Y:S05]  /*dc80*/  BSYNC B7 ;  /* 0x0000000000077941 */ /* 0x000fea0003800000 */
.L_x_12662:
        /* <DEDUP_REMOVED lines=26> */
.L_x_12665:
[----:B------:R-:W-:Y:S05]  /*de30*/  BSYNC B7 ;  /* 0x0000000000077941 */ /* 0x000fea0003800000 */
.L_x_12664:
        /* <DEDUP_REMOVED lines=15> */
.L_x_12670:
        /* <DEDUP_REMOVED lines=10> */
[----:B------:R-:W-:Y:S05]  /*dfd0*/  CALL.REL.NOINC `($__internal_31_$__cuda_sm20_div_s64) ;  /* 0x000000f800387944 */ /* 0x000fea0003c00000 */
[----:B------:R-:W-:Y:S05]  /*dfe0*/  BRA `(.L_x_12669) ;  /* 0x00000000004c7947 */ /* 0x000fea0003800000 */
.L_x_12668:
        /* <DEDUP_REMOVED lines=19> */
.L_x_12669:
[----:B------:R-:W-:Y:S05]  /*e120*/  BSYNC B1 ;  /* 0x0000000000017941 */ /* 0x000fea0003800000 */
.L_x_12667:
        /* <DEDUP_REMOVED lines=18> */
.L_x_12666:
        /* <DEDUP_REMOVED lines=18> */
.L_x_12675:
        /* <DEDUP_REMOVED lines=24> */
.L_x_12674:
[----:B------:R-:W-:Y:S05]  /*e4f0*/  BSYNC B8 ;  /* 0x0000000000087941 */ /* 0x000fea0003800000 */
.L_x_12673:
[----:B------:R-:W-:-:S05]  /*e500*/  IADD3 R16, P0, R16, 0x4, RZ ;  /* 0x0000000410107810 */ /* 0x000fca0007f1e0ff */
[----:B------:R-:W-:Y:S01]  /*e510*/  IMAD.X R17, RZ, RZ, R17, P0 ;  /* 0x000000ffff117224 */ /* 0x000fe200000e0611 */
[----:B------:R-:W-:-:S04]  /*e520*/  ISETP.GE.U32.AND P0, PT, R16, R25, PT ;  /* 0x000000191000720c */ /* 0x000fc80003f06070 */
[----:B------:R-:W-:-:S13]  /*e530*/  ISETP.GE.U32.AND.EX P0, PT, R17, R18, PT, P0 ;  /* 0x000000121100720c */ /* 0x000fda0003f06100 */
[----:B------:R-:W-:Y:S05]  /*e540*/  @!P0 BRA `(.L_x_12675) ;  /* 0xfffffffc00888947 */ /* 0x000fea000383ffff */
.L_x_12672:
[----:B------:R-:W-:Y:S05]  /*e550*/  BSYNC B7 ;  /* 0x0000000000077941 */ /* 0x000fea0003800000 */
.L_x_12671:
        /* <DEDUP_REMOVED lines=14> */
.L_x_12679:
[----:B------:R1:W-:Y:S01]  /*e640*/  STG.E.U8 desc[UR36][R22.64], RZ ;  /* 0x000000ff16007986 */ /* 0x0003e2000c101124 */
[----:B------:R-:W-:Y:S05]  /*e650*/  BRA `(.L_x_12681) ;  /* 0x00000004008c7947 */ /* 0x000fea0003800000 */
.L_x_12678:
        /* <DEDUP_REMOVED lines=8> */
.L_x_12683:
[----:B------:R3:W-:Y:S01]  /*e6e0*/  STG.E desc[UR36][R22.64], RZ ;  /* 0x000000ff16007986 */ /* 0x0007e2000c101924 */
[----:B------:R-:W-:Y:S05]  /*e6f0*/  BRA `(.L_x_12681) ;  /* 0x0000000400647947 */ /* 0x000fea0003800000 */
.L_x_12682:
[----:B------:R2:W-:Y:S01]  /*e700*/  STG.E.U16 desc[UR36][R22.64], RZ ;  /* 0x000000ff16007986 */ /* 0x0005e2000c101524 */
[----:B------:R-:W-:Y:S05]  /*e710*/  BRA `(.L_x_12681) ;  /* 0x00000004005c7947 */ /* 0x000fea0003800000 */
.L_x_12677:
        /* <DEDUP_REMOVED lines=8> */
.L_x_12685:
[----:B------:R0:W-:Y:S01]  /*e7a0*/  STG.E.U16 desc[UR36][R22.64], RZ ;  /* 0x000000ff16007986 */ /* 0x0001e2000c101524 */
[----:B------:R-:W-:Y:S05]  /*e7b0*/  BRA `(.L_x_12681) ;  /* 0x0000000400347947 */ /* 0x000fea0003800000 */
.L_x_12684:
        /* <DEDUP_REMOVED lines=8> */
.L_x_12687:
[----:B------:R0:W-:Y:S01]  /*e840*/  STG.E desc[UR36][R22.64], RZ ;  /* 0x000000ff16007986 */ /* 0x0001e2000c101924 */
[----:B------:R-:W-:Y:S05]  /*e850*/  BRA `(.L_x_12681) ;  /* 0x00000004000c7947 */ /* 0x000fea0003800000 */
.L_x_12686:
[----:B------:R0:W-:Y:S01]  /*e860*/  STG.E.64 desc[UR36][R22.64], RZ ;  /* 0x000000ff16007986 */ /* 0x0001e2000c101b24 */
[----:B------:R-:W-:Y:S05]  /*e870*/  BRA `(.L_x_12681) ;  /* 0x0000000400047947 */ /* 0x000fea0003800000 */
.L_x_12676:
        /* <DEDUP_REMOVED lines=10> */
.L_x_12690:
[----:B------:R0:W-:Y:S01]  /*e920*/  STG.E.128 desc[UR36][R22.64], RZ ;  /* 0x000000ff16007986 */ /* 0x0001e2000c101d24 */
[----:B------:R-:W-:Y:S05]  /*e930*/  BRA `(.L_x_12681) ;  /* 0x0000000000d47947 */ /* 0x000fea0003800000 */
.L_x_12689:
        /* <DEDUP_REMOVED lines=8> */
.L_x_12692:
[----:B------:R0:W-:Y:S01]  /*e9c0*/  STG.E.U8 desc[UR36][R22.64], RZ ;  /* 0x000000ff16007986 */ /* 0x0001e2000c101124 */
[----:B------:R-:W-:Y:S05]  /*e9d0*/  BRA `(.L_x_12681) ;  /* 0x0000000000ac7947 */ /* 0x000fea0003800000 */
.L_x_12691:
[----:B------:R0:W-:Y:S01]  /*e9e0*/  STG.E.U16 desc[UR36][R22.64], RZ ;  /* 0x000000ff16007986 */ /* 0x0001e2000c101524 */
[----:B------:R-:W-:Y:S05]  /*e9f0*/  BRA `(.L_x_12681) ;  /* 0x0000000000a47947 */ /* 0x000fea0003800000 */
.L_x_12688:
        /* <DEDUP_REMOVED lines=10> */
.L_x_12695:
[----:B------:R0:W-:Y:S01]  /*eaa0*/  STG.E.U8 desc[UR36][R22.64], RZ ;  /* 0x000000ff16007986 */ /* 0x0001e2000c101124 */
[----:B------:R-:W-:Y:S05]  /*eab0*/  BRA `(.L_x_12681) ;  /* 0x0000000000747947 */ /* 0x000fea0003800000 */
.L_x_12694:
[----:B------:R0:W-:Y:S01]  /*eac0*/  STG.E.U8 desc[UR36][R22.64], RZ ;  /* 0x000000ff16007986 */ /* 0x0001e2000c101124 */
[----:B------:R-:W-:Y:S05]  /*ead0*/  BRA `(.L_x_12681) ;  /* 0x00000000006c7947 */ /* 0x000fea0003800000 */
.L_x_12693:
[----:B------:R-:W-:-:S13]  /*eae0*/  ISETP.NE.AND P0, PT, R0, 0x1c, PT ;  /* 0x0000001c0000780c */ /* 0x000fda0003f05270 */
[----:B------:R-:W-:Y:S05]  /*eaf0*/  @!P0 BRA `(.L_x_12696) ;  /* 0x0000000000608947 */ /* 0x000fea0003800000 */
[----:B------:R-:W-:-:S13]  /*eb00*/  ISETP.NE.AND P0, PT, R0, 0x1d, PT ;  /* 0x0000001d0000780c */ /* 0x000fda0003f05270 */
[----:B------:R-:W-:Y:S05]  /*eb10*/  @!P0 BRA `(.L_x_12697) ;  /* 0x0000000000508947 */ /* 0x000fea0003800000 */
[----:B------:R-:W-:-:S13]  /*eb20*/  ISETP.NE.AND P0, PT, R0, 0x2c, PT ;  /* 0x0000002c0000780c */ /* 0x000fda0003f05270 */
[----:B------:R0:W-:Y:S01]  /*eb30*/  @!P0 STG.E.U8 desc[UR36][R22.64], RZ ;  /* 0x000000ff16008986 */ /* 0x0001e2000c101124 */
[----:B------:R-:W-:Y:S05]  /*eb40*/  @!P0 BRA `(.L_x_12681) ;  /* 0x0000000000508947 */ /* 0x000fea0003800000 */
.L_x_12680:
        /* <DEDUP_REMOVED lines=16> */
.L_x_12698:
[----:B------:R-:W-:Y:S05]  /*ec50*/  BRA `(.L_x_12681) ;  /* 0x00000000000c7947 */ /* 0x000fea0003800000 */
.L_x_12697:
[----:B------:R0:W-:Y:S01]  /*ec60*/  STG.E.64 desc[UR36][R22.64], RZ ;  /* 0x000000ff16007986 */ /* 0x0001e2000c101b24 */
[----:B------:R-:W-:Y:S05]  /*ec70*/  BRA `(.L_x_12681) ;  /* 0x0000000000047947 */ /* 0x000fea0003800000 */
.L_x_12696:
[----:B------:R0:W-:Y:S02]  /*ec80*/  STG.E desc[UR36][R22.64], RZ ;  /* 0x000000ff16007986 */ /* 0x0001e4000c101924 */
.L_x_12681:
[----:B------:R-:W-:-:S07]  /*ec90*/  VIADD R19, R19, 0x80 ;  /* 0x0000008013137836 */ /* 0x000fce0000000000 */
.L_x_12493:
[----:B------:R-:W-:Y:S05]  /*eca0*/  BSYNC B6 ;  /* 0x0000000000067941 */ /* 0x000fea0003800000 */
.L_x_12492:
        /* <DEDUP_REMOVED lines=459> */
.L_x_12701:
        /* <DEDUP_REMOVED lines=20> */
.L_x_12705:
[----:B------:R1:W5:Y:S01]  /*10aa0*/  LDG.E.U8 R18, desc[UR36][R2.64] ;  /* 0x0000002402127981 */ /* 0x000362000c1e1100 */
[----:B------:R-:W-:Y:S05]  /*10ab0*/  BRA `(.L_x_12707) ;  /* 0x0000000c00347947 */ /* 0x000fea0003800000 */
.L_x_12704:
        /* <DEDUP_REMOVED lines=8> */
.L_x_12709:
[----:B------:R4:W5:Y:S01]  /*10b40*/  LDG.E R18, desc[UR36][R2.64] ;  /* 0x0000002402127981 */ /* 0x000962000c1e1900 */
[----:B------:R-:W-:Y:S05]  /*10b50*/  BRA `(.L_x_12707) ;  /* 0x0000000c000c7947 */ /* 0x000fea0003800000 */
.L_x_12708:
[----:B------:R2:W5:Y:S01]  /*10b60*/  LDG.E.S16 R18, desc[UR36][R2.64] ;  /* 0x0000002402127981 */ /* 0x000562000c1e1700 */
[----:B------:R-:W-:Y:S05]  /*10b70*/  BRA `(.L_x_12707) ;  /* 0x0000000c00047947 */ /* 0x000fea0003800000 */
.L_x_12703:
        /* <DEDUP_REMOVED lines=9> */
.L_x_12711:
[----:B------:R-:W2:Y:S02]  /*10c10*/  LDG.E.U16 R2, desc[UR36][R2.64] ;  /* 0x0000002402027981 */ /* 0x000ea4000c1e1500 */
[----:B--2---:R-:W-:-:S06]  /*10c20*/  HADD2.F32 R18, -RZ, R2.H0_H0 ;  /* 0x20000002ff127230 */ /* 0x004fcc0000004100 */
[----:B------:R-:W0:Y:S01]  /*10c30*/  F2I.FTZ.TRUNC.NTZ R18, R18 ;  /* 0x0000001200127305 */ /* 0x000e22000021f100 */
[----:B------:R-:W-:Y:S05]  /*10c40*/  BRA `(.L_x_12707) ;  /* 0x0000000800d07947 */ /* 0x000fea0003800000 */
.L_x_12710:
        /* <DEDUP_REMOVED lines=9> */
.L_x_12713:
[----:B------:R-:W2:Y:S02]  /*10ce0*/  LDG.E.U16 R2, desc[UR36][R2.64] ;  /* 0x0000002402027981 */ /* 0x000ea4000c1e1500 */
[----:B--2---:R-:W-:-:S06]  /*10cf0*/  HADD2.F32 R18, -RZ, R2.H0_H0 ;  /* 0x20000002ff127230 */ /* 0x004fcc0000004100 */
[----:B------:R-:W0:Y:S01]  /*10d00*/  F2I.FTZ.TRUNC.NTZ R18, R18 ;  /* 0x0000001200127305 */ /* 0x000e22000021f100 */
[----:B------:R-:W-:Y:S05]  /*10d10*/  BRA `(.L_x_12707) ;  /* 0x00000008009c7947 */ /* 0x000fea0003800000 */
.L_x_12712:
[----:B------:R-:W2:Y:S02]  /*10d20*/  LDG.E.64 R2, desc[UR36][R2.64] ;  /* 0x0000002402027981 */ /* 0x000ea4000c1e1b00 */
[----:B--2---:R0:W1:Y:S01]  /*10d30*/  F2I.F64.TRUNC R18, R2 ;  /* 0x0000000200127311 */ /* 0x004062000030d100 */
[----:B------:R-:W-:Y:S05]  /*10d40*/  BRA `(.L_x_12707) ;  /* 0x0000000800907947 */ /* 0x000fea0003800000 */
.L_x_12702:
        /* <DEDUP_REMOVED lines=12> */
.L_x_12716:
[----:B------:R-:W2:Y:S02]  /*10e10*/  LDG.E.64 R2, desc[UR36][R2.64] ;  /* 0x0000002402027981 */ /* 0x000ea4000c1e1b00 */
[----:B--2---:R0:W1:Y:S01]  /*10e20*/  F2I.F64.TRUNC R18, R2 ;  /* 0x0000000200127311 */ /* 0x004062000030d100 */
[----:B------:R-:W-:Y:S05]  /*10e30*/  BRA `(.L_x_12707) ;  /* 0x0000000800547947 */ /* 0x000fea0003800000 */
.L_x_12715:
        /* <DEDUP_REMOVED lines=27> */
.L_x_12718:
        /* <DEDUP_REMOVED lines=14> */
.L_x_12717:
[----:B------:R-:W2:Y:S02]  /*110d0*/  LDG.E.U16 R18, desc[UR36][R2.64] ;  /* 0x0000002402127981 */ /* 0x000ea4000c1e1500 */
[----:B--2---:R-:W-:-:S06]  /*110e0*/  IMAD.U32 R18, R18, 0x10000, RZ ;  /* 0x0001000012127824 */ /* 0x004fcc00078e00ff */
[----:B------:R-:W0:Y:S01]  /*110f0*/  F2I.FTZ.TRUNC.NTZ R18, R18 ;  /* 0x0000001200127305 */ /* 0x000e22000021f100 */
[----:B------:R-:W-:Y:S05]  /*11100*/  BRA `(.L_x_12707) ;  /* 0x0000000400a07947 */ /* 0x000fea0003800000 */
.L_x_12714:
        /* <DEDUP_REMOVED lines=10> */
.L_x_12721:
        /* <DEDUP_REMOVED lines=21> */
.L_x_12725:
[----:B------:R-:W-:Y:S05]  /*11300*/  BSYNC B1 ;  /* 0x0000000000017941 */ /* 0x000fea0003800000 */
.L_x_12724:
[----:B------:R-:W-:Y:S01]  /*11310*/  IMAD.SHL.U32 R2, R2, 0x100000, RZ ;  /* 0x0010000002027824 */ /* 0x000fe200078e00ff */
[----:B------:R-:W-:-:S04]  /*11320*/  LEA R3, R0, 0x3b800000, 0x17 ;  /* 0x3b80000000037811 */ /* 0x000fc800078eb8ff */
[----:B------:R-:W-:-:S07]  /*11330*/  LOP3.LUT R18, R3, R2, R18, 0xfe, !PT ;  /* 0x0000000203127212 */ /* 0x000fce00078efe12 */
.L_x_12723:
[----:B------:R-:W-:Y:S05]  /*11340*/  BSYNC B0 ;  /* 0x0000000000007941 */ /* 0x000fea0003800000 */
.L_x_12722:
[----:B------:R-:W0:Y:S01]  /*11350*/  F2I.FTZ.TRUNC.NTZ R18, R18 ;  /* 0x0000001200127305 */ /* 0x000e22000021f100 */
[----:B------:R-:W-:Y:S05]  /*11360*/  BRA `(.L_x_12707) ;  /* 0x0000000400087947 */ /* 0x000fea0003800000 */
.L_x_12720:
        /* <DEDUP_REMOVED lines=21> */
.L_x_12729:
[----:B------:R-:W-:Y:S05]  /*114c0*/  BSYNC B1 ;  /* 0x0000000000017941 */ /* 0x000fea0003800000 */
.L_x_12728:
[----:B------:R-:W-:Y:S01]  /*114d0*/  IMAD.SHL.U32 R2, R2, 0x200000, RZ ;  /* 0x0020000002027824 */ /* 0x000fe200078e00ff */
[----:B------:R-:W-:-:S04]  /*114e0*/  LEA R3, R0, 0x37800000, 0x17 ;  /* 0x3780000000037811 */ /* 0x000fc800078eb8ff */
[----:B------:R-:W-:-:S07]  /*114f0*/  LOP3.LUT R18, R3, R2, R18, 0xfe, !PT ;  /* 0x0000000203127212 */ /* 0x000fce00078efe12 */
.L_x_12727:
[----:B------:R-:W-:Y:S05]  /*11500*/  BSYNC B0 ;  /* 0x0000000000007941 */ /* 0x000fea0003800000 */
.L_x_12726:
[----:B------:R-:W0:Y:S01]  /*11510*/  F2I.FTZ.TRUNC.NTZ R18, R18 ;  /* 0x0000001200127305 */ /* 0x000e22000021f100 */
[----:B------:R-:W-:Y:S05]  /*11520*/  BRA `(.L_x_12707) ;  /* 0x0000000000987947 */ /* 0x000fea0003800000 */
.L_x_12719:
        /* <DEDUP_REMOVED lines=14> */
.L_x_12733:
[----:B------:R-:W-:Y:S05]  /*11610*/  BSYNC B0 ;  /* 0x0000000000007941 */ /* 0x000fea0003800000 */
.L_x_12732:
[----:B------:R-:W0:Y:S01]  /*11620*/  F2I.FTZ.TRUNC.NTZ R18, R18 ;  /* 0x0000001200127305 */ /* 0x000e22000021f100 */
[----:B------:R-:W-:Y:S05]  /*11630*/  BRA `(.L_x_12707) ;  /* 0x0000000000547947 */ /* 0x000fea0003800000 */
.L_x_12706:
        /* <DEDUP_REMOVED lines=17> */
.L_x_12734:
[----:B------:R-:W-:Y:S05]  /*11750*/  BRA `(.L_x_12707) ;  /* 0x00000000000c7947 */ /* 0x000fea0003800000 */
.L_x_12731:
[----:B------:R0:W5:Y:S01]  /*11760*/  LDG.E R18, desc[UR36][R2.64] ;  /* 0x0000002402127981 */ /* 0x000162000c1e1900 */
[----:B------:R-:W-:Y:S05]  /*11770*/  BRA `(.L_x_12707) ;  /* 0x0000000000047947 */ /* 0x000fea0003800000 */
.L_x_12730:
[----:B------:R0:W5:Y:S02]  /*11780*/  LDG.E R18, desc[UR36][R2.64] ;  /* 0x0000002402127981 */ /* 0x000164000c1e1900 */
.L_x_12707:
        /* <DEDUP_REMOVED lines=17> */
.L_x_12738:
[----:B------:R1:W5:Y:S01]  /*118a0*/  LDG.E.U8 R24, desc[UR36][R2.64] ;  /* 0x0000002402187981 */ /* 0x000362000c1e1100 */
[----:B------:R-:W-:Y:S05]  /*118b0*/  BRA `(.L_x_12740) ;  /* 0x0000000c00347947 */ /* 0x000fea0003800000 */
.L_x_12737:
        /* <DEDUP_REMOVED lines=8> */
.L_x_12742:
[----:B------:R3:W5:Y:S01]  /*11940*/  LDG.E R24, desc[UR36][R2.64] ;  /* 0x0000002402187981 */ /* 0x000762000c1e1900 */
[----:B------:R-:W-:Y:S05]  /*11950*/  BRA `(.L_x_12740) ;  /* 0x0000000c000c7947 */ /* 0x000fea0003800000 */
.L_x_12741:
[----:B------:R2:W5:Y:S01]  /*11960*/  LDG.E.S16 R24, desc[UR36][R2.64] ;  /* 0x0000002402187981 */ /* 0x000562000c1e1700 */
[----:B------:R-:W-:Y:S05]  /*11970*/  BRA `(.L_x_12740) ;  /* 0x0000000c00047947 */ /* 0x000fea0003800000 */
.L_x_12736:
        /* <DEDUP_REMOVED lines=9> */
.L_x_12744:
[----:B------:R-:W2:Y:S02]  /*11a10*/  LDG.E.U16 R2, desc[UR36][R2.64] ;  /* 0x0000002402027981 */ /* 0x000ea4000c1e1500 */
[----:B--2---:R-:W-:-:S06]  /*11a20*/  HADD2.F32 R24, -RZ, R2.H0_H0 ;  /* 0x20000002ff187230 */ /* 0x004fcc0000004100 */
[----:B------:R-:W0:Y:S01]  /*11a30*/  F2I.FTZ.TRUNC.NTZ R24, R24 ;  /* 0x0000001800187305 */ /* 0x000e22000021f100 */
[----:B------:R-:W-:Y:S05]  /*11a40*/  BRA `(.L_x_12740) ;  /* 0x0000000800d07947 */ /* 0x000fea0003800000 */
.L_x_12743:
        /* <DEDUP_REMOVED lines=9> */
.L_x_12746:
[----:B------:R-:W2:Y:S02]  /*11ae0*/  LDG.E.U16 R2, desc[UR36][R2.64] ;  /* 0x0000002402027981 */ /* 0x000ea4000c1e1500 */
[----:B--2---:R-:W-:-:S06]  /*11af0*/  HADD2.F32 R24, -RZ, R2.H0_H0 ;  /* 0x20000002ff187230 */ /* 0x004fcc0000004100 */
[----:B------:R-:W0:Y:S01]  /*11b00*/  F2I.FTZ.TRUNC.NTZ R24, R24 ;  /* 0x0000001800187305 */ /* 0x000e22000021f100 */
[----:B------:R-:W-:Y:S05]  /*11b10*/  BRA `(.L_x_12740) ;  /* 0x00000008009c7947 */ /* 0x000fea0003800000 */
.L_x_12745:
[----:B------:R-:W2:Y:S02]  /*11b20*/  LDG.E.64 R2, desc[UR36][R2.64] ;  /* 0x0000002402027981 */ /* 0x000ea4000c1e1b00 */
[----:B--2---:R0:W1:Y:S01]  /*11b30*/  F2I.F64.TRUNC R24, R2 ;  /* 0x0000000200187311 */ /* 0x004062000030d100 */
[----:B------:R-:W-:Y:S05]  /*11b40*/  BRA `(.L_x_12740) ;  /* 0x0000000800907947 */ /* 0x000fea0003800000 */
.L_x_12735:
        /* <DEDUP_REMOVED lines=12> */
.L_x_12749:
[----:B------:R-:W2:Y:S02]  /*11c10*/  LDG.E.64 R2, desc[UR36][R2.64] ;  /* 0x0000002402027981 */ /* 0x000ea4000c1e1b00 */
[----:B--2---:R0:W1:Y:S01]  /*11c20*/  F2I.F64.TRUNC R24, R2 ;  /* 0x0000000200187311 */ /* 0x004062000030d100 */
[----:B------:R-:W-:Y:S05]  /*11c30*/  BRA `(.L_x_12740) ;  /* 0x0000000800547947 */ /* 0x000fea0003800000 */
.L_x_12748:
        /* <DEDUP_REMOVED lines=27> */
.L_x_12751:
        /* <DEDUP_REMOVED lines=14> */
.L_x_12750:
[----:B------:R-:W2:Y:S02]  /*11ed0*/  LDG.E.U16 R24, desc[UR36][R2.64] ;  /* 0x0000002402187981 */ /* 0x000ea4000c1e1500 */
[----:B--2---:R-:W-:-:S06]  /*11ee0*/  IMAD.U32 R24, R24, 0x10000, RZ ;  /* 0x0001000018187824 */ /* 0x004fcc00078e00ff */
[----:B------:R-:W0:Y:S01]  /*11ef0*/  F2I.FTZ.TRUNC.NTZ R24, R24 ;  /* 0x0000001800187305 */ /* 0x000e22000021f100 */
[----:B------:R-:W-:Y:S05]  /*11f00*/  BRA `(.L_x_12740) ;  /* 0x0000000400a07947 */ /* 0x000fea0003800000 */
.L_x_12747:
        /* <DEDUP_REMOVED lines=10> */
.L_x_12754:
        /* <DEDUP_REMOVED lines=21> */
.L_x_12758:
[----:B------:R-:W-:Y:S05]  /*12100*/  BSYNC B1 ;  /* 0x0000000000017941 */ /* 0x000fea0003800000 */
.L_x_12757:
[----:B------:R-:W-:Y:S01]  /*12110*/  IMAD.SHL.U32 R2, R2, 0x100000, RZ ;  /* 0x0010000002027824 */ /* 0x000fe200078e00ff */
[----:B------:R-:W-:-:S04]  /*12120*/  LEA R3, R0, 0x3b800000, 0x17 ;  /* 0x3b80000000037811 */ /* 0x000fc800078eb8ff */
[----:B------:R-:W-:-:S07]  /*12130*/  LOP3.LUT R24, R3, R2, R24, 0xfe, !PT ;  /* 0x0000000203187212 */ /* 0x000fce00078efe18 */
.L_x_12756:
[----:B------:R-:W-:Y:S05]  /*12140*/  BSYNC B0 ;  /* 0x0000000000007941 */ /* 0x000fea0003800000 */
.L_x_12755:
[----:B------:R-:W0:Y:S01]  /*12150*/  F2I.FTZ.TRUNC.NTZ R24, R24 ;  /* 0x0000001800187305 */ /* 0x000e22000021f100 */
[----:B------:R-:W-:Y:S05]  /*12160*/  BRA `(.L_x_12740) ;  /* 0x0000000400087947 */ /* 0x000fea0003800000 */
.L_x_12753:
        /* <DEDUP_REMOVED lines=21> */
.L_x_12762:
[----:B------:R-:W-:Y:S05]  /*122c0*/  BSYNC B1 ;  /* 0x0000000000017941 */ /* 0x000fea0003800000 */
.L_x_12761:
[----:B------:R-:W-:Y:S01]  /*122d0*/  IMAD.SHL.U32 R2, R2, 0x200000, RZ ;  /* 0x0020000002027824 */ /* 0x000fe200078e00ff */
[----:B------:R-:W-:-:S04]  /*122e0*/  LEA R3, R0, 0x37800000, 0x17 ;  /* 0x3780000000037811 */ /* 0x000fc800078eb8ff */
[----:B------:R-:W-:-:S07]  /*122f0*/  LOP3.LUT R24, R3, R2, R24, 0xfe, !PT ;  /* 0x0000000203187212 */ /* 0x000fce00078efe18 */
.L_x_12760:
[----:B------:R-:W-:Y:S05]  /*12300*/  BSYNC B0 ;  /* 0x0000000000007941 */ /* 0x000fea0003800000 */
.L_x_12759:
[----:B------:R-:W0:Y:S01]  /*12310*/  F2I.FTZ.TRUNC.NTZ R24, R24 ;  /* 0x0000001800187305 */ /* 0x000e22000021f100 */
[----:B------:R-:W-:Y:S05]  /*12320*/  BRA `(.L_x_12740) ;  /* 0x0000000000987947 */ /* 0x000fea0003800000 */
.L_x_12752:
        /* <DEDUP_REMOVED lines=14> */
.L_x_12766:
[----:B------:R-:W-:Y:S05]  /*12410*/  BSYNC B0 ;  /* 0x0000000000007941 */ /* 0x000fea0003800000 */
.L_x_12765:
[----:B------:R-:W0:Y:S01]  /*12420*/  F2I.FTZ.TRUNC.NTZ R24, R24 ;  /* 0x0000001800187305 */ /* 0x000e22000021f100 */
[----:B------:R-:W-:Y:S05]  /*12430*/  BRA `(.L_x_12740) ;  /* 0x0000000000547947 */ /* 0x000fea0003800000 */
.L_x_12739:
        /* <DEDUP_REMOVED lines=17> */
.L_x_12767:
[----:B------:R-:W-:Y:S05]  /*12550*/  BRA `(.L_x_12740) ;  /* 0x00000000000c7947 */ /* 0x000fea0003800000 */
.L_x_12764:
[----:B------:R0:W5:Y:S01]  /*12560*/  LDG.E R24, desc[UR36][R2.64] ;  /* 0x0000002402187981 */ /* 0x000162000c1e1900 */
[----:B------:R-:W-:Y:S05]  /*12570*/  BRA `(.L_x_12740) ;  /* 0x0000000000047947 */ /* 0x000fea0003800000 */
.L_x_12763:
[----:B------:R0:W5:Y:S02]  /*12580*/  LDG.E R24, desc[UR36][R2.64] ;  /* 0x0000002402187981 */ /* 0x000164000c1e1900 */
.L_x_12740:
        /* <DEDUP_REMOVED lines=17> */
.L_x_12771:
[----:B------:R0:W5:Y:S01]  /*126a0*/  LDG.E.U8 R2, desc[UR36][R4.64] ;  /* 0x0000002404027981 */ /* 0x000162000c1e1100 */
[----:B------:R-:W-:Y:S05]  /*126b0*/  BRA `(.L_x_12773) ;  /* 0x0000000c00347947 */ /* 0x000fea0003800000 */
.L_x_12770:
        /* <DEDUP_REMOVED lines=8> */
.L_x_12775:
[----:B------:R0:W5:Y:S01]  /*12740*/  LDG.E R2, desc[UR36][R4.64] ;  /* 0x0000002404027981 */ /* 0x000162000c1e1900 */
[----:B------:R-:W-:Y:S05]  /*12750*/  BRA `(.L_x_12773) ;  /* 0x0000000c000c7947 */ /* 0x000fea0003800000 */
.L_x_12774:
[----:B------:R0:W5:Y:S01]  /*12760*/  LDG.E.S16 R2, desc[UR36][R4.64] ;  /* 0x0000002404027981 */ /* 0x000162000c1e1700 */
[----:B------:R-:W-:Y:S05]  /*12770*/  BRA `(.L_x_12773) ;  /* 0x0000000c00047947 */ /* 0x000fea0003800000 */
.L_x_12769:
        /* <DEDUP_REMOVED lines=9> */
.L_x_12777:
[----:B------:R-:W2:Y:S02]  /*12810*/  LDG.E.U16 R4, desc[UR36][R4.64] ;  /* 0x0000002404047981 */ /* 0x000ea4000c1e1500 */
[----:B--2---:R-:W-:-:S06]  /*12820*/  HADD2.F32 R2, -RZ, R4.H0_H0 ;  /* 0x20000004ff027230 */ /* 0x004fcc0000004100 */
[----:B------:R-:W0:Y:S01]  /*12830*/  F2I.FTZ.TRUNC.NTZ R2, R2 ;  /* 0x0000000200027305 */ /* 0x000e22000021f100 */
[----:B------:R-:W-:Y:S05]  /*12840*/  BRA `(.L_x_12773) ;  /* 0x0000000800d07947 */ /* 0x000fea0003800000 */
.L_x_12776:
        /* <DEDUP_REMOVED lines=9> */
.L_x_12779:
[----:B------:R-:W2:Y:S02]  /*128e0*/  LDG.E.U16 R4, desc[UR36][R4.64] ;  /* 0x0000002404047981 */ /* 0x000ea4000c1e1500 */
[----:B--2---:R-:W-:-:S06]  /*128f0*/  HADD2.F32 R2, -RZ, R4.H0_H0 ;  /* 0x20000004ff027230 */ /* 0x004fcc0000004100 */
[----:B------:R-:W2:Y:S01]  /*12900*/  F2I.FTZ.TRUNC.NTZ R2, R2 ;  /* 0x0000000200027305 */ /* 0x000ea2000021f100 */
[----:B------:R-:W-:Y:S05]  /*12910*/  BRA `(.L_x_12773) ;  /* 0x00000008009c7947 */ /* 0x000fea0003800000 */
.L_x_12778:
[----:B------:R-:W2:Y:S02]  /*12920*/  LDG.E.64 R2, desc[UR36][R4.64] ;  /* 0x0000002404027981 */ /* 0x000ea4000c1e1b00 */
[----:B--2---:R4:W0:Y:S01]  /*12930*/  F2I.F64.TRUNC R2, R2 ;  /* 0x0000000200027311 */ /* 0x004822000030d100 */
[----:B------:R-:W-:Y:S05]  /*12940*/  BRA `(.L_x_12773) ;  /* 0x0000000800907947 */ /* 0x000fea0003800000 */
.L_x_12768:
        /* <DEDUP_REMOVED lines=12> */
.L_x_12782:
[----:B------:R-:W2:Y:S02]  /*12a10*/  LDG.E.64 R2, desc[UR36][R4.64] ;  /* 0x0000002404027981 */ /* 0x000ea4000c1e1b00 */
[----:B--2---:R0:W1:Y:S01]  /*12a20*/  F2I.F64.TRUNC R2, R2 ;  /* 0x0000000200027311 */ /* 0x004062000030d100 */
[----:B------:R-:W-:Y:S05]  /*12a30*/  BRA `(.L_x_12773) ;  /* 0x0000000800547947 */ /* 0x000fea0003800000 */
.L_x_12781:
        /* <DEDUP_REMOVED lines=27> */
.L_x_12784:
        /* <DEDUP_REMOVED lines=14> */
.L_x_12783:
[----:B------:R-:W2:Y:S02]  /*12cd0*/  LDG.E.U16 R2, desc[UR36][R4.64] ;  /* 0x0000002404027981 */ /* 0x000ea4000c1e1500 */
[----:B--2---:R-:W-:-:S06]  /*12ce0*/  IMAD.U32 R2, R2, 0x10000, RZ ;  /* 0x0001000002027824 */ /* 0x004fcc00078e00ff */
[----:B------:R-:W0:Y:S01]  /*12cf0*/  F2I.FTZ.TRUNC.NTZ R2, R2 ;  /* 0x0000000200027305 */ /* 0x000e22000021f100 */
[----:B------:R-:W-:Y:S05]  /*12d00*/  BRA `(.L_x_12773) ;  /* 0x0000000400a07947 */ /* 0x000fea0003800000 */
.L_x_12780:
        /* <DEDUP_REMOVED lines=10> */
.L_x_12787:
        /* <DEDUP_REMOVED lines=21> */
.L_x_12791:
[----:B------:R-:W-:Y:S05]  /*12f00*/  BSYNC B1 ;  /* 0x0000000000017941 */ /* 0x000fea0003800000 */
.L_x_12790:
[----:B------:R-:W-:Y:S01]  /*12f10*/  IMAD.SHL.U32 R2, R2, 0x100000, RZ ;  /* 0x0010000002027824 */ /* 0x000fe200078e00ff */
[----:B------:R-:W-:-:S04]  /*12f20*/  LEA R3, R0, 0x3b800000, 0x17 ;  /* 0x3b80000000037811 */ /* 0x000fc800078eb8ff */
[----:B------:R-:W-:-:S07]  /*12f30*/  LOP3.LUT R2, R3, R2, R4, 0xfe, !PT ;  /* 0x0000000203027212 */ /* 0x000fce00078efe04 */
.L_x_12789:
[----:B------:R-:W-:Y:S05]  /*12f40*/  BSYNC B0 ;  /* 0x0000000000007941 */ /* 0x000fea0003800000 */
.L_x_12788:
[----:B------:R-:W0:Y:S01]  /*12f50*/  F2I.FTZ.TRUNC.NTZ R2, R2 ;  /* 0x0000000200027305 */ /* 0x000e22000021f100 */
[----:B------:R-:W-:Y:S05]  /*12f60*/  BRA `(.L_x_12773) ;  /* 0x0000000400087947 */ /* 0x000fea0003800000 */
.L_x_12786:
        /* <DEDUP_REMOVED lines=21> */
.L_x_12795:
[----:B------:R-:W-:Y:S05]  /*130c0*/  BSYNC B1 ;  /* 0x0000000000017941 */ /* 0x000fea0003800000 */
.L_x_12794:
[----:B------:R-:W-:Y:S01]  /*130d0*/  IMAD.SHL.U32 R2, R2, 0x200000, RZ ;  /* 0x0020000002027824 */ /* 0x000fe200078e00ff */
[----:B------:R-:W-:-:S04]  /*130e0*/  LEA R3, R0, 0x37800000, 0x17 ;  /* 0x3780000000037811 */ /* 0x000fc800078eb8ff */
[----:B------:R-:W-:-:S07]  /*130f0*/  LOP3.LUT R2, R3, R2, R4, 0xfe, !PT ;  /* 0x0000000203027212 */ /* 0x000fce00078efe04 */
.L_x_12793:
[----:B------:R-:W-:Y:S05]  /*13100*/  BSYNC B0 ;  /* 0x0000000000007941 */ /* 0x000fea0003800000 */
.L_x_12792:
[----:B------:R-:W0:Y:S01]  /*13110*/  F2I.FTZ.TRUNC.NTZ R2, R2 ;  /* 0x0000000200027305 */ /* 0x000e22000021f100 */
[----:B------:R-:W-:Y:S05]  /*13120*/  BRA `(.L_x_12773) ;  /* 0x0000000000987947 */ /* 0x000fea0003800000 */
.L_x_12785:
        /* <DEDUP_REMOVED lines=14> */
.L_x_12799:
[----:B------:R-:W-:Y:S05]  /*13210*/  BSYNC B0 ;  /* 0x0000000000007941 */ /* 0x000fea0003800000 */
.L_x_12798:
[----:B------:R-:W0:Y:S01]  /*13220*/  F2I.FTZ.TRUNC.NTZ R2, R2 ;  /* 0x0000000200027305 */ /* 0x000e22000021f100 */
[----:B------:R-:W-:Y:S05]  /*13230*/  BRA `(.L_x_12773) ;  /* 0x0000000000547947 */ /* 0x000fea0003800000 */
.L_x_12772:
        /* <DEDUP_REMOVED lines=17> */
.L_x_12800:
[----:B------:R-:W-:Y:S05]  /*13350*/  BRA `(.L_x_12773) ;  /* 0x00000000000c7947 */ /* 0x000fea0003800000 */
.L_x_12797:
[----:B------:R0:W5:Y:S01]  /*13360*/  LDG.E R2, desc[UR36][R4.64] ;  /* 0x0000002404027981 */ /* 0x000162000c1e1900 */
[----:B------:R-:W-:Y:S05]  /*13370*/  BRA `(.L_x_12773) ;  /* 0x0000000000047947 */ /* 0x000fea0003800000 */
.L_x_12796:
[----:B------:R0:W5:Y:S02]  /*13380*/  LDG.E R2, desc[UR36][R4.64] ;  /* 0x0000002404027981 */ /* 0x000164000c1e1900 */
.L_x_12773:
        /* <DEDUP_REMOVED lines=17> */
.L_x_12804:
[----:B------:R0:W5:Y:S01]  /*134a0*/  LDG.E.U8 R17, desc[UR36][R4.64] ;  /* 0x0000002404117981 */ /* 0x000162000c1e1100 */
[----:B------:R-:W-:Y:S05]  /*134b0*/  BRA `(.L_x_12806) ;  /* 0x0000000c00347947 */ /* 0x000fea0003800000 */
.L_x_12803:
        /* <DEDUP_REMOVED lines=8> */
.L_x_12808:
[----:B------:R0:W5:Y:S01]  /*13540*/  LDG.E R17, desc[UR36][R4.64] ;  /* 0x0000002404117981 */ /* 0x000162000c1e1900 */
[----:B------:R-:W-:Y:S05]  /*13550*/  BRA `(.L_x_12806) ;  /* 0x0000000c000c7947 */ /* 0x000fea0003800000 */
.L_x_12807:
[----:B------:R0:W5:Y:S01]  /*13560*/  LDG.E.S16 R17, desc[UR36][R4.64] ;  /* 0x0000002404117981 */ /* 0x000162000c1e1700 */
[----:B------:R-:W-:Y:S05]  /*13570*/  BRA `(.L_x_12806) ;  /* 0x0000000c00047947 */ /* 0x000fea0003800000 */
.L_x_12802:
        /* <DEDUP_REMOVED lines=9> */
.L_x_12810:
[----:B------:R-:W4:Y:S02]  /*13610*/  LDG.E.U16 R4, desc[UR36][R4.64] ;  /* 0x0000002404047981 */ /* 0x000f24000c1e1500 */
[----:B----4-:R-:W-:-:S06]  /*13620*/  HADD2.F32 R17, -RZ, R4.H0_H0 ;  /* 0x20000004ff117230 */ /* 0x010fcc0000004100 */
[----:B------:R-:W0:Y:S01]  /*13630*/  F2I.FTZ.TRUNC.NTZ R17, R17 ;  /* 0x0000001100117305 */ /* 0x000e22000021f100 */
[----:B------:R-:W-:Y:S05]  /*13640*/  BRA `(.L_x_12806) ;  /* 0x0000000800d07947 */ /* 0x000fea0003800000 */
.L_x_12809:
        /* <DEDUP_REMOVED lines=9> */
.L_x_12812:
[----:B------:R-:W4:Y:S02]  /*136e0*/  LDG.E.U16 R4, desc[UR36][R4.64] ;  /* 0x0000002404047981 */ /* 0x000f24000c1e1500 */
[----:B----4-:R-:W-:-:S06]  /*136f0*/  HADD2.F32 R17, -RZ, R4.H0_H0 ;  /* 0x20000004ff117230 */ /* 0x010fcc0000004100 */
[----:B------:R-:W0:Y:S01]  /*13700*/  F2I.FTZ.TRUNC.NTZ R17, R17 ;  /* 0x0000001100117305 */ /* 0x000e22000021f100 */
[----:B------:R-:W-:Y:S05]  /*13710*/  BRA `(.L_x_12806) ;  /* 0x00000008009c7947 */ /* 0x000fea0003800000 */
.L_x_12811:
[----:B------:R-:W4:Y:S02]  /*13720*/  LDG.E.64 R4, desc[UR36][R4.64] ;  /* 0x0000002404047981 */ /* 0x000f24000c1e1b00 */
[----:B----4-:R0:W4:Y:S01]  /*13730*/  F2I.F64.TRUNC R17, R4 ;  /* 0x0000000400117311 */ /* 0x010122000030d100 */
[----:B------:R-:W-:Y:S05]  /*13740*/  BRA `(.L_x_12806) ;  /* 0x0000000800907947 */ /* 0x000fea0003800000 */
.L_x_12801:
        /* <DEDUP_REMOVED lines=12> */
.L_x_12815:
[----:B------:R-:W4:Y:S02]  /*13810*/  LDG.E.64 R4, desc[UR36][R4.64] ;  /* 0x0000002404047981 */ /* 0x000f24000c1e1b00 */
[----:B----4-:R0:W4:Y:S01]  /*13820*/  F2I.F64.TRUNC R17, R4 ;  /* 0x0000000400117311 */ /* 0x010122000030d100 */
[----:B------:R-:W-:Y:S05]  /*13830*/  BRA `(.L_x_12806) ;  /* 0x0000000800547947 */ /* 0x000fea0003800000 */
.L_x_12814:
        /* <DEDUP_REMOVED lines=27> */
.L_x_12817:
        /* <DEDUP_REMOVED lines=14> */
.L_x_12816:
[----:B------:R-:W4:Y:S02]  /*13ad0*/  LDG.E.U16 R17, desc[UR36][R4.64] ;  /* 0x0000002404117981 */ /* 0x000f24000c1e1500 */
[----:B----4-:R-:W-:-:S06]  /*13ae0*/  IMAD.U32 R17, R17, 0x10000, RZ ;  /* 0x0001000011117824 */ /* 0x010fcc00078e00ff */
[----:B------:R-:W0:Y:S01]  /*13af0*/  F2I.FTZ.TRUNC.NTZ R17, R17 ;  /* 0x0000001100117305 */ /* 0x000e22000021f100 */
[----:B------:R-:W-:Y:S05]  /*13b00*/  BRA `(.L_x_12806) ;  /* 0x0000000400a07947 */ /* 0x000fea0003800000 */
.L_x_12813:
        /* <DEDUP_REMOVED lines=10> */
.L_x_12820:
        /* <DEDUP_REMOVED lines=21> */
.L_x_12824:
[----:B------:R-:W-:Y:S05]  /*13d00*/  BSYNC B1 ;  /* 0x0000000000017941 */ /* 0x000fea0003800000 */
.L_x_12823:
[----:B------:R-:W-:Y:S01]  /*13d10*/  IMAD.SHL.U32 R3, R3, 0x100000, RZ ;  /* 0x0010000003037824 */ /* 0x000fe200078e00ff */
[----:B------:R-:W-:-:S04]  /*13d20*/  LEA R0, R0, 0x3b800000, 0x17 ;  /* 0x3b80000000007811 */ /* 0x000fc800078eb8ff */
[----:B------:R-:W-:-:S07]  /*13d30*/  LOP3.LUT R17, R0, R3, R17, 0xfe, !PT ;  /* 0x0000000300117212 */ /* 0x000fce00078efe11 */
.L_x_12822:
[----:B------:R-:W-:Y:S05]  /*13d40*/  BSYNC B0 ;  /* 0x0000000000007941 */ /* 0x000fea0003800000 */
.L_x_12821:
[----:B------:R-:W4:Y:S01]  /*13d50*/  F2I.FTZ.TRUNC.NTZ R17, R17 ;  /* 0x0000001100117305 */ /* 0x000f22000021f100 */
[----:B------:R-:W-:Y:S05]  /*13d60*/  BRA `(.L_x_12806) ;  /* 0x0000000400087947 */ /* 0x000fea0003800000 */
.L_x_12819:
        /* <DEDUP_REMOVED lines=21> */
.L_x_12828:
[----:B------:R-:W-:Y:S05]  /*13ec0*/  BSYNC B1 ;  /* 0x0000000000017941 */ /* 0x000fea0003800000 */
.L_x_12827:
[----:B------:R-:W-:Y:S01]  /*13ed0*/  IMAD.SHL.U32 R3, R3, 0x200000, RZ ;  /* 0x0020000003037824 */ /* 0x000fe200078e00ff */
[----:B------:R-:W-:-:S04]  /*13ee0*/  LEA R0, R0, 0x37800000, 0x17 ;  /* 0x3780000000007811 */ /* 0x000fc800078eb8ff */
[----:B------:R-:W-:-:S07]  /*13ef0*/  LOP3.LUT R17, R0, R3, R17, 0xfe, !PT ;  /* 0x0000000300117212 */ /* 0x000fce00078efe11 */
.L_x_12826:
[----:B------:R-:W-:Y:S05]  /*13f00*/  BSYNC B0 ;  /* 0x0000000000007941 */ /* 0x000fea0003800000 */
.L_x_12825:
[----:B------:R-:W0:Y:S01]  /*13f10*/  F2I.FTZ.TRUNC.NTZ R17, R17 ;  /* 0x0000001100117305 */ /* 0x000e22000021f100 */
[----:B------:R-:W-:Y:S05]  /*13f20*/  BRA `(.L_x_12806) ;  /* 0x0000000000987947 */ /* 0x000fea0003800000 */
.L_x_12818:
        /* <DEDUP_REMOVED lines=14> */
.L_x_12832:
[----:B------:R-:W-:Y:S05]  /*14010*/  BSYNC B0 ;  /* 0x0000000000007941 */ /* 0x000fea0003800000 */
.L_x_12831:
[----:B------:R-:W0:Y:S01]  /*14020*/  F2I.FTZ.TRUNC.NTZ R17, R17 ;  /* 0x0000001100117305 */ /* 0x000e22000021f100 */
[----:B------:R-:W-:Y:S05]  /*14030*/  BRA `(.L_x_12806) ;  /* 0x0000000000547947 */ /* 0x000fea0003800000 */
.L_x_12805:
[----:B------:R-:W-:Y:S01]  /*14040*/  MOV R0, 0x0 ;  /* 0x0000000000007802 */ /* 0x000fe20000000f00 */
[----:B------:R-:W-:Y:S01]  /*14050*/  ULDC.64 UR4, c[0x4][0x118] ;  /* 0x0100460000047ab9 */ /* 0x000fe20000000a00 */
[----:B------:R-:W-:Y:S01]  /*14060*/  ULDC.64 UR6, c[0x4][0x10] ;  /* 0x0100040000067ab9 */ /* 0x000fe20000000a00 */
[----:B------:R-:W-:Y:S01]  /*14070*/  IMAD.U32 R4, RZ, RZ, UR4 ;  /* 0x00000004ff047e24 */ /* 0x000fe2000f8e00ff */
[----:B------:R0:W4:Y:S01]  /*14080*/  LDC.64 R14, c[0x4][R0] ;  /* 0x01000000000e7b82 */ /* 0x0001220000000a00 */
        /* <DEDUP_REMOVED lines=11> */
[----:B-12345:R-:W-:Y:S05]  /*14140*/  CALL.ABS.NOINC R14 ;  /* 0x000000000e007343 */ /* 0x03efea0003c00000 */
.L_x_12833:
[----:B------:R-:W-:Y:S05]  /*14150*/  BRA `(.L_x_12806) ;  /* 0x00000000000c7947 */ /* 0x000fea0003800000 */
.L_x_12830:
[----:B------:R0:W5:Y:S01]  /*14160*/  LDG.E R17, desc[UR36][R4.64] ;  /* 0x0000002404117981 */ /* 0x000162000c1e1900 */
[----:B------:R-:W-:Y:S05]  /*14170*/  BRA `(.L_x_12806) ;  /* 0x0000000000047947 */ /* 0x000fea0003800000 */
.L_x_12829:
[----:B------:R0:W5:Y:S02]  /*14180*/  LDG.E R17, desc[UR36][R4.64] ;  /* 0x0000002404117981 */ /* 0x000164000c1e1900 */
.L_x_12806:
        /* <DEDUP_REMOVED lines=17> */
.L_x_12837:
[----:B------:R0:W5:Y:S01]  /*142a0*/  LDG.E.U8 R16, desc[UR36][R4.64] ;  /* 0x0000002404107981 */ /* 0x000162000c1e1100 */
[----:B------:R-:W-:Y:S05]  /*142b0*/  BRA `(.L_x_12839) ;  /* 0x0000000c00347947 */ /* 0x000fea0003800000 */
.L_x_12836:
        /* <DEDUP_REMOVED lines=8> */
.L_x_12841:
[----:B------:R1:W5:Y:S01]  /*14340*/  LDG.E R16, desc[UR36][R4.64] ;  /* 0x0000002404107981 */ /* 0x000362000c1e1900 */
[----:B------:R-:W-:Y:S05]  /*14350*/  BRA `(.L_x_12839) ;  /* 0x0000000c000c7947 */ /* 0x000fea0003800000 */
.L_x_12840:
[----:B------:R0:W5:Y:S01]  /*14360*/  LDG.E.S16 R16, desc[UR36][R4.64] ;  /* 0x0000002404107981 */ /* 0x000162000c1e1700 */
[----:B------:R-:W-:Y:S05]  /*14370*/  BRA `(.L_x_12839) ;  /* 0x0000000c00047947 */ /* 0x000fea0003800000 */
.L_x_12835:
        /* <DEDUP_REMOVED lines=9> */
.L_x_12843:
[----:B------:R-:W2:Y:S02]  /*14410*/  LDG.E.U16 R4, desc[UR36][R4.64] ;  /* 0x0000002404047981 */ /* 0x000ea4000c1e1500 */
[----:B--2---:R-:W-:-:S06]  /*14420*/  HADD2.F32 R16, -RZ, R4.H0_H0 ;  /* 0x20000004ff107230 */ /* 0x004fcc0000004100 */
[----:B------:R-:W0:Y:S01]  /*14430*/  F2I.FTZ.TRUNC.NTZ R16, R16 ;  /* 0x0000001000107305 */ /* 0x000e22000021f100 */
[----:B------:R-:W-:Y:S05]  /*14440*/  BRA `(.L_x_12839) ;  /* 0x0000000800d07947 */ /* 0x000fea0003800000 */
.L_x_12842:
        /* <DEDUP_REMOVED lines=9> */
.L_x_12845:
[----:B------:R-:W2:Y:S02]  /*144e0*/  LDG.E.U16 R4, desc[UR36][R4.64] ;  /* 0x0000002404047981 */ /* 0x000ea4000c1e1500 */
[----:B--2---:R-:W-:-:S06]  /*144f0*/  HADD2.F32 R16, -RZ, R4.H0_H0 ;  /* 0x20000004ff107230 */ /* 0x004fcc0000004100 */
[----:B------:R-:W0:Y:S01]  /*14500*/  F2I.FTZ.TRUNC.NTZ R16, R16 ;  /* 0x0000001000107305 */ /* 0x000e22000021f100 */
[----:B------:R-:W-:Y:S05]  /*14510*/  BRA `(.L_x_12839) ;  /* 0x00000008009c7947 */ /* 0x000fea0003800000 */
.L_x_12844:
[----:B------:R-:W2:Y:S02]  /*14520*/  LDG.E.64 R4, desc[UR36][R4.64] ;  /* 0x0000002404047981 */ /* 0x000ea4000c1e1b00 */
[----:B--2---:R0:W1:Y:S01]  /*14530*/  F2I.F64.TRUNC R16, R4 ;  /* 0x0000000400107311 */ /* 0x004062000030d100 */
[----:B------:R-:W-:Y:S05]  /*14540*/  BRA `(.L_x_12839) ;  /* 0x0000000800907947 */ /* 0x000fea0003800000 */
.L_x_12834:
        /* <DEDUP_REMOVED lines=12> */
.L_x_12848:
[----:B------:R-:W2:Y:S02]  /*14610*/  LDG.E.64 R4, desc[UR36][R4.64] ;  /* 0x0000002404047981 */ /* 0x000ea4000c1e1b00 */
[----:B--2---:R0:W1:Y:S01]  /*14620*/  F2I.F64.TRUNC R16, R4 ;  /* 0x0000000400107311 */ /* 0x004062000030d100 */
[----:B------:R-:W-:Y:S05]  /*14630*/  BRA `(.L_x_12839) ;  /* 0x0000000800547947 */ /* 0x000fea0003800000 */
.L_x_12847:
        /* <DEDUP_REMOVED lines=27> */
.L_x_12850:
        /* <DEDUP_REMOVED lines=14> */
.L_x_12849:
[----:B------:R-:W2:Y:S02]  /*148d0*/  LDG.E.U16 R16, desc[UR36][R4.64] ;  /* 0x0000002404107981 */ /* 0x000ea4000c1e1500 */
[----:B--2---:R-:W-:-:S06]  /*148e0*/  IMAD.U32 R16, R16, 0x10000, RZ ;  /* 0x0001000010107824 */ /* 0x004fcc00078e00ff */
[----:B------:R-:W0:Y:S01]  /*148f0*/  F2I.FTZ.TRUNC.NTZ R16, R16 ;  /* 0x0000001000107305 */ /* 0x000e22000021f100 */
[----:B------:R-:W-:Y:S05]  /*14900*/  BRA `(.L_x_12839) ;  /* 0x0000000400a07947 */ /* 0x000fea0003800000 */
.L_x_12846:
        /* <DEDUP_REMOVED lines=10> */
.L_x_12853:
        /* <DEDUP_REMOVED lines=21> */
.L_x_12857:
[----:B------:R-:W-:Y:S05]  /*14b00*/  BSYNC B1 ;  /* 0x0000000000017941 */ /* 0x000fea0003800000 */
.L_x_12856:
[----:B------:R-:W-:Y:S01]  /*14b10*/  IMAD.SHL.U32 R3, R3, 0x100000, RZ ;  /* 0x0010000003037824 */ /* 0x000fe200078e00ff */
[----:B------:R-:W-:-:S04]  /*14b20*/  LEA R5, R0, 0x3b800000, 0x17 ;  /* 0x3b80000000057811 */ /* 0x000fc800078eb8ff */
[----:B------:R-:W-:-:S07]  /*14b30*/  LOP3.LUT R16, R5, R3, R16, 0xfe, !PT ;  /* 0x0000000305107212 */ /* 0x000fce00078efe10 */
.L_x_12855:
[----:B------:R-:W-:Y:S05]  /*14b40*/  BSYNC B0 ;  /* 0x0000000000007941 */ /* 0x000fea0003800000 */
.L_x_12854:
[----:B------:R-:W0:Y:S01]  /*14b50*/  F2I.FTZ.TRUNC.NTZ R16, R16 ;  /* 0x0000001000107305 */ /* 0x000e22000021f100 */
[----:B------:R-:W-:Y:S05]  /*14b60*/  BRA `(.L_x_12839) ;  /* 0x0000000400087947 */ /* 0x000fea0003800000 */
.L_x_12852:
        /* <DEDUP_REMOVED lines=21> */
.L_x_12861:
[----:B------:R-:W-:Y:S05]  /*14cc0*/  BSYNC B1 ;  /* 0x0000000000017941 */ /* 0x000fea0003800000 */
.L_x_12860:
[----:B------:R-:W-:Y:S01]  /*14cd0*/  IMAD.SHL.U32 R3, R3, 0x200000, RZ ;  /* 0x0020000003037824 */ /* 0x000fe200078e00ff */
[----:B------:R-:W-:-:S04]  /*14ce0*/  LEA R5, R0, 0x37800000, 0x17 ;  /* 0x3780000000057811 */ /* 0x000fc800078eb8ff */
[----:B------:R-:W-:-:S07]  /*14cf0*/  LOP3.LUT R16, R5, R3, R16, 0xfe, !PT ;  /* 0x0000000305107212 */ /* 0x000fce00078efe10 */
.L_x_12859:
[----:B------:R-:W-:Y:S05]  /*14d00*/  BSYNC B0 ;  /* 0x0000000000007941 */ /* 0x000fea0003800000 */
.L_x_12858:
[----:B------:R-:W0:Y:S01]  /*14d10*/  F2I.FTZ.TRUNC.NTZ R16, R16 ;  /* 0x0000001000107305 */ /* 0x000e22000021f100 */
[----:B------:R-:W-:Y:S05]  /*14d20*/  BRA `(.L_x_12839) ;  /* 0x0000000000987947 */ /* 0x000fea0003800000 */
.L_x_12851:
        /* <DEDUP_REMOVED lines=14> */
.L_x_12865:
[----:B------:R-:W-:Y:S05]  /*14e10*/  BSYNC B0 ;  /* 0x0000000000007941 */ /* 0x000fea0003800000 */
.L_x_12864:
[----:B------:R-:W0:Y:S01]  /*14e20*/  F2I.FTZ.TRUNC.NTZ R16, R16 ;  /* 0x0000001000107305 */ /* 0x000e22000021f100 */
[----:B------:R-:W-:Y:S05]  /*14e30*/  BRA `(.L_x_12839) ;  /* 0x0000000000547947 */ /* 0x000fea0003800000 */
.L_x_12838:
        /* <DEDUP_REMOVED lines=17> */
.L_x_12866:
[----:B------:R-:W-:Y:S05]  /*14f50*/  BRA `(.L_x_12839) ;  /* 0x00000000000c7947 */ /* 0x000fea0003800000 */
.L_x_12863:
[----:B------:R0:W5:Y:S01]  /*14f60*/  LDG.E R16, desc[UR36][R4.64] ;  /* 0x0000002404107981 */ /* 0x000162000c1e1900 */
[----:B------:R-:W-:Y:S05]  /*14f70*/  BRA `(.L_x_12839) ;  /* 0x0000000000047947 */ /* 0x000fea0003800000 */
.L_x_12862:
[----:B------:R0:W5:Y:S02]  /*14f80*/  LDG.E R16, desc[UR36][R4.64] ;  /* 0x0000002404107981 */ /* 0x000164000c1e1900 */
.L_x_12839:
        /* <DEDUP_REMOVED lines=23> */
.L_x_12868:
[----:B------:R-:W-:Y:S05]  /*15100*/  BSYNC B7 ;  /* 0x0000000000077941 */ /* 0x000fea0003800000 */
.L_x_12867:
        /* <DEDUP_REMOVED lines=23> */
.L_x_12870:
[----:B------:R-:W-:Y:S05]  /*15280*/  BSYNC B7 ;  /* 0x0000000000077941 */ /* 0x000fea0003800000 */
.L_x_12869:
        /* <DEDUP_REMOVED lines=26> */
.L_x_12872:
[----:B------:R-:W-:Y:S05]  /*15430*/  BSYNC B7 ;  /* 0x0000000000077941 */ /* 0x000fea0003800000 */
.L_x_12871:
[----:B-1----:R-:W0:Y:S01]  /*15440*/  LDC.64 R4, c[0x0][0x5e0] ;  /* 0x00017800ff047b82 */ /* 0x002e220000000a00 */
        /* <DEDUP_REMOVED lines=15> */
.L_x_12877:
        /* <DEDUP_REMOVED lines=12> */
.L_x_12875:
        /* <DEDUP_REMOVED lines=19> */
.L_x_12876:
[----:B------:R-:W-:Y:S05]  /*15730*/  BSYNC B1 ;  /* 0x0000000000017941 */ /* 0x000fea0003800000 */
.L_x_12874:
        /* <DEDUP_REMOVED lines=15> */
[----:B------:R-:W-:-:S03]  /*15830*/  IMAD.MOV.U32 R3, RZ, RZ, R5 ;  /* 0x000000ffff037224 */ /* 0x000fc600078e0005 */
[----:B------:R-:W-:Y:S01]  /*15840*/  IADD3 R21, R15, R7, RZ ;  /* 0x000000070f157210 */ /* 0x000fe20007ffe0ff */
[----:B------:R-:W-:Y:S06]  /*15850*/  @P0 BRA `(.L_x_12877) ;  /* 0xfffffffc00380947 */ /* 0x000fec000383ffff */
[----:B------:R-:W-:Y:S05]  /*15860*/  BSYNC B0 ;  /* 0x0000000000007941 */ /* 0x000fea0003800000 */
.L_x_12873:
        /* <DEDUP_REMOVED lines=18> */
.L_x_12882:
        /* <DEDUP_REMOVED lines=24> */
.L_x_12881:
[----:B------:R-:W-:Y:S05]  /*15b10*/  BSYNC B8 ;  /* 0x0000000000087941 */ /* 0x000fea0003800000 */
.L_x_12880:
[----:B------:R-:W-:-:S05]  /*15b20*/  IADD3 R16, P0, R16, 0x4, RZ ;  /* 0x0000000410107810 */ /* 0x000fca0007f1e0ff */
[----:B------:R-:W-:Y:S01]  /*15b30*/  IMAD.X R17, RZ, RZ, R17, P0 ;  /* 0x000000ffff117224 */ /* 0x000fe200000e0611 */
[----:B------:R-:W-:-:S04]  /*15b40*/  ISETP.GE.U32.AND P0, PT, R16, R25, PT ;  /* 0x000000191000720c */ /* 0x000fc80003f06070 */
[----:B------:R-:W-:-:S13]  /*15b50*/  ISETP.GE.U32.AND.EX P0, PT, R17, R18, PT, P0 ;  /* 0x000000121100720c */ /* 0x000fda0003f06100 */
[----:B------:R-:W-:Y:S05]  /*15b60*/  @!P0 BRA `(.L_x_12882) ;  /* 0xfffffffc00888947 */ /* 0x000fea000383ffff */
.L_x_12879:
[----:B------:R-:W-:Y:S05]  /*15b70*/  BSYNC B7 ;  /* 0x0000000000077941 */ /* 0x000fea0003800000 */
.L_x_12878:
        /* <DEDUP_REMOVED lines=14> */
.L_x_12886:
[----:B------:R0:W-:Y:S01]  /*15c60*/  STG.E.U8 desc[UR36][R22.64], RZ ;  /* 0x000000ff16007986 */ /* 0x0001e2000c101124 */
[----:B------:R-:W-:Y:S05]  /*15c70*/  BRA `(.L_x_12888) ;  /* 0x00000004008c7947 */ /* 0x000fea0003800000 */
.L_x_12885:
        /* <DEDUP_REMOVED lines=8> */
.L_x_12890:
[----:B------:R0:W-:Y:S01]  /*15d00*/  STG.E desc[UR36][R22.64], RZ ;  /* 0x000000ff16007986 */ /* 0x0001e2000c101924 */
[----:B------:R-:W-:Y:S05]  /*15d10*/  BRA `(.L_x_12888) ;  /* 0x0000000400647947 */ /* 0x000fea0003800000 */
.L_x_12889:
[----:B------:R0:W-:Y:S01]  /*15d20*/  STG.E.U16 desc[UR36][R22.64], RZ ;  /* 0x000000ff16007986 */ /* 0x0001e2000c101524 */
[----:B------:R-:W-:Y:S05]  /*15d30*/  BRA `(.L_x_12888) ;  /* 0x00000004005c7947 */ /* 0x000fea0003800000 */
.L_x_12884:
        /* <DEDUP_REMOVED lines=8> */
.L_x_12892:
[----:B------:R0:W-:Y:S01]  /*15dc0*/  STG.E.U16 desc[UR36][R22.64], RZ ;  /* 0x000000ff16007986 */ /* 0x0001e2000c101524 */
[----:B------:R-:W-:Y:S05]  /*15dd0*/  BRA `(.L_x_12888) ;  /* 0x0000000400347947 */ /* 0x000fea0003800000 */
.L_x_12891:
        /* <DEDUP_REMOVED lines=8> */
.L_x_12894:
[----:B------:R0:W-:Y:S01]  /*15e60*/  STG.E desc[UR36][R22.64], RZ ;  /* 0x000000ff16007986 */ /* 0x0001e2000c101924 */
[----:B------:R-:W-:Y:S05]  /*15e70*/  BRA `(.L_x_12888) ;  /* 0x00000004000c7947 */ /* 0x000fea0003800000 */
.L_x_12893:
[----:B------:R0:W-:Y:S01]  /*15e80*/  STG.E.64 desc[UR36][R22.64], RZ ;  /* 0x000000ff16007986 */ /* 0x0001e2000c101b24 */
[----:B------:R-:W-:Y:S05]  /*15e90*/  BRA `(.L_x_12888) ;  /* 0x0000000400047947 */ /* 0x000fea0003800000 */
.L_x_12883:
        /* <DEDUP_REMOVED lines=10> */
.L_x_12897:
[----:B------:R4:W-:Y:S01]  /*15f40*/  STG.E.128 desc[UR36][R22.64], RZ ;  /* 0x000000ff16007986 */ /* 0x0009e2000c101d24 */
[----:B------:R-:W-:Y:S05]  /*15f50*/  BRA `(.L_x_12888) ;  /* 0x0000000000d47947 */ /* 0x000fea0003800000 */
.L_x_12896:
        /* <DEDUP_REMOVED lines=8> */
.L_x_12899:
[----:B------:R2:W-:Y:S01]  /*15fe0*/  STG.E.U8 desc[UR36][R22.64], RZ ;  /* 0x000000ff16007986 */ /* 0x0005e2000c101124 */
[----:B------:R-:W-:Y:S05]  /*15ff0*/  BRA `(.L_x_12888) ;  /* 0x0000000000ac7947 */ /* 0x000fea0003800000 */
.L_x_12898:
[----:B------:R0:W-:Y:S01]  /*16000*/  STG.E.U16 desc[UR36][R22.64], RZ ;  /* 0x000000ff16007986 */ /* 0x0001e2000c101524 */
[----:B------:R-:W-:Y:S05]  /*16010*/  BRA `(.L_x_12888) ;  /* 0x0000000000a47947 */ /* 0x000fea0003800000 */
.L_x_12895:
        /* <DEDUP_REMOVED lines=10> */
.L_x_12902:
[----:B------:R0:W-:Y:S01]  /*160c0*/  STG.E.U8 desc[UR36][R22.64], RZ ;  /* 0x000000ff16007986 */ /* 0x0001e2000c101124 */
[----:B------:R-:W-:Y:S05]  /*160d0*/  BRA `(.L_x_12888) ;  /* 0x0000000000747947 */ /* 0x000fea0003800000 */
.L_x_12901:
[----:B------:R0:W-:Y:S01]  /*160e0*/  STG.E.U8 desc[UR36][R22.64], RZ ;  /* 0x000000ff16007986 */ /* 0x0001e2000c101124 */
[----:B------:R-:W-:Y:S05]  /*160f0*/  BRA `(.L_x_12888) ;  /* 0x00000000006c7947 */ /* 0x000fea0003800000 */
.L_x_12900:
[----:B------:R-:W-:-:S13]  /*16100*/  ISETP.NE.AND P0, PT, R0, 0x1c, PT ;  /* 0x0000001c0000780c */ /* 0x000fda0003f05270 */
[----:B------:R-:W-:Y:S05]  /*16110*/  @!P0 BRA `(.L_x_12903) ;  /* 0x0000000000608947 */ /* 0x000fea0003800000 */
[----:B------:R-:W-:-:S13]  /*16120*/  ISETP.NE.AND P0, PT, R0, 0x1d, PT ;  /* 0x0000001d0000780c */ /* 0x000fda0003f05270 */
[----:B------:R-:W-:Y:S05]  /*16130*/  @!P0 BRA `(.L_x_12904) ;  /* 0x0000000000508947 */ /* 0x000fea0003800000 */
[----:B------:R-:W-:-:S13]  /*16140*/  ISETP.NE.AND P0, PT, R0, 0x2c, PT ;  /* 0x0000002c0000780c */ /* 0x000fda0003f05270 */
[----:B------:R0:W-:Y:S01]  /*16150*/  @!P0 STG.E.U8 desc[UR36][R22.64], RZ ;  /* 0x000000ff16008986 */ /* 0x0001e2000c101124 */
[----:B------:R-:W-:Y:S05]  /*16160*/  @!P0 BRA `(.L_x_12888) ;  /* 0x0000000000508947 */ /* 0x000fea0003800000 */
.L_x_12887:
        /* <DEDUP_REMOVED lines=16> */
.L_x_12905:
[----:B------:R-:W-:Y:S05]  /*16270*/  BRA `(.L_x_12888) ;  /* 0x00000000000c7947 */ /* 0x000fea0003800000 */
.L_x_12904:
[----:B------:R0:W-:Y:S01]  /*16280*/  STG.E.64 desc[UR36][R22.64], RZ ;  /* 0x000000ff16007986 */ /* 0x0001e2000c101b24 */
[----:B------:R-:W-:Y:S05]  /*16290*/  BRA `(.L_x_12888) ;  /* 0x0000000000047947 */ /* 0x000fea0003800000 */
.L_x_12903:
[----:B------:R0:W-:Y:S02]  /*162a0*/  STG.E desc[UR36][R22.64], RZ ;  /* 0x000000ff16007986 */ /* 0x0001e4000c101924 */
.L_x_12888:
[----:B------:R-:W-:-:S07]  /*162b0*/  VIADD R19, R19, 0x80 ;  /* 0x0000008013137836 */ /* 0x000fce0000000000 */
.L_x_12700:
[----:B------:R-:W-:Y:S05]  /*162c0*/  BSYNC B6 ;  /* 0x0000000000067941 */ /* 0x000fea0003800000 */
.L_x_12699:
        /* <DEDUP_REMOVED lines=459> */
.L_x_12906:
        /* <DEDUP_REMOVED lines=20> */
.L_x_12910:
[----:B------:R0:W5:Y:S01]  /*180c0*/  LDG.E.U8 R22, desc[UR36][R2.64] ;  /* 0x0000002402167981 */ /* 0x000162000c1e1100 */
[----:B------:R-:W-:Y:S05]  /*180d0*/  BRA `(.L_x_12912) ;  /* 0x0000000c00347947 */ /* 0x000fea0003800000 */
.L_x_12909:
        /* <DEDUP_REMOVED lines=8> */
.L_x_12914:
[----:B------:R0:W5:Y:S01]  /*18160*/  LDG.E R22, desc[UR36][R2.64] ;  /* 0x0000002402167981 */ /* 0x000162000c1e1900 */
[----:B------:R-:W-:Y:S05]  /*18170*/  BRA `(.L_x_12912) ;  /* 0x0000000c000c7947 */ /* 0x000fea0003800000 */
.L_x_12913:
[----:B------:R0:W5:Y:S01]  /*18180*/  LDG.E.S16 R22, desc[UR36][R2.64] ;  /* 0x0000002402167981 */ /* 0x000162000c1e1700 */
[----:B------:R-:W-:Y:S05]  /*18190*/  BRA `(.L_x_12912) ;  /* 0x0000000c00047947 */ /* 0x000fea0003800000 */
.L_x_12908:
        /* <DEDUP_REMOVED lines=9> */
.L_x_12916:
[----:B------:R-:W2:Y:S02]  /*18230*/  LDG.E.U16 R2, desc[UR36][R2.64] ;  /* 0x0000002402027981 */ /* 0x000ea4000c1e1500 */
[----:B--2---:R-:W-:-:S06]  /*18240*/  HADD2.F32 R22, -RZ, R2.H0_H0 ;  /* 0x20000002ff167230 */ /* 0x004fcc0000004100 */
[----:B------:R-:W0:Y:S01]  /*18250*/  F2I.FTZ.TRUNC.NTZ R22, R22 ;  /* 0x0000001600167305 */ /* 0x000e22000021f100 */
[----:B------:R-:W-:Y:S05]  /*18260*/  BRA `(.L_x_12912) ;  /* 0x0000000800d07947 */ /* 0x000fea0003800000 */
.L_x_12915:
        /* <DEDUP_REMOVED lines=9> */
.L_x_12918:
[----:B------:R-:W2:Y:S02]  /*18300*/  LDG.E.U16 R2, desc[UR36][R2.64] ;  /* 0x0000002402027981 */ /* 0x000ea4000c1e1500 */
[----:B--2---:R-:W-:-:S06]  /*18310*/  HADD2.F32 R22, -RZ, R2.H0_H0 ;  /* 0x20000002ff167230 */ /* 0x004fcc0000004100 */
[----:B------:R-:W0:Y:S01]  /*18320*/  F2I.FTZ.TRUNC.NTZ R22, R22 ;  /* 0x0000001600167305 */ /* 0x000e22000021f100 */
[----:B------:R-:W-:Y:S05]  /*18330*/  BRA `(.L_x_12912) ;  /* 0x00000008009c7947 */ /* 0x000fea0003800000 */
.L_x_12917:
[----:B------:R-:W2:Y:S02]  /*18340*/  LDG.E.64 R2, desc[UR36][R2.64] ;  /* 0x0000002402027981 */ /* 0x000ea4000c1e1b00 */
[----:B--2---:R0:W1:Y:S01]  /*18350*/  F2I.F64.TRUNC R22, R2 ;  /* 0x0000000200167311 */ /* 0x004062000030d100 */
[----:B------:R-:W-:Y:S05]  /*18360*/  BRA `(.L_x_12912) ;  /* 0x0000000800907947 */ /* 0x000fea0003800000 */
.L_x_12907:
        /* <DEDUP_REMOVED lines=12> */
.L_x_12921:
[----:B------:R-:W2:Y:S02]  /*18430*/  LDG.E.64 R2, desc[UR36][R2.64] ;  /* 0x0000002402027981 */ /* 0x000ea4000c1e1b00 */
[----:B--2---:R0:W1:Y:S01]  /*18440*/  F2I.F64.TRUNC R22, R2 ;  /* 0x0000000200167311 */ /* 0x004062000030d100 */
[----:B------:R-:W-:Y:S05]  /*18450*/  BRA `(.L_x_12912) ;  /* 0x0000000800547947 */ /* 0x000fea0003800000 */
.L_x_12920:
        /* <DEDUP_REMOVED lines=27> */
.L_x_12923:
        /* <DEDUP_REMOVED lines=14> */
.L_x_12922:
[----:B------:R-:W2:Y:S02]  /*186f0*/  LDG.E.U16 R22, desc[UR36][R2.64] ;  /* 0x0000002402167981 */ /* 0x000ea4000c1e1500 */
[----:B--2---:R-:W-:-:S06]  /*18700*/  IMAD.U32 R22, R22, 0x10000, RZ ;  /* 0x0001000016167824 */ /* 0x004fcc00078e00ff */
[----:B------:R-:W0:Y:S01]  /*18710*/  F2I.FTZ.TRUNC.NTZ R22, R22 ;  /* 0x0000001600167305 */ /* 0x000e22000021f100 */
[----:B------:R-:W-:Y:S05]  /*18720*/  BRA `(.L_x_12912) ;  /* 0x0000000400a07947 */ /* 0x000fea0003800000 */
.L_x_12919:
        /* <DEDUP_REMOVED lines=10> */
.L_x_12926:
        /* <DEDUP_REMOVED lines=21> */
.L_x_12930:
[----:B------:R-:W-:Y:S05]  /*18920*/  BSYNC B1 ;  /* 0x0000000000017941 */ /* 0x000fea0003800000 */
.L_x_12929:
[----:B------:R-:W-:Y:S01]  /*18930*/  IMAD.SHL.U32 R2, R2, 0x100000, RZ ;  /* 0x0010000002027824 */ /* 0x000fe200078e00ff */
[----:B------:R-:W-:-:S04]  /*18940*/  LEA R3, R0, 0x3b800000, 0x17 ;  /* 0x3b80000000037811 */ /* 0x000fc800078eb8ff */
[----:B------:R-:W-:-:S07]  /*18950*/  LOP3.LUT R22, R3, R2, R22, 0xfe, !PT ;  /* 0x0000000203167212 */ /* 0x000fce00078efe16 */
.L_x_12928:
[----:B------:R-:W-:Y:S05]  /*18960*/  BSYNC B0 ;  /* 0x0000000000007941 */ /* 0x000fea0003800000 */
.L_x_12927:
[----:B------:R-:W0:Y:S01]  /*18970*/  F2I.FTZ.TRUNC.NTZ R22, R22 ;  /* 0x0000001600167305 */ /* 0x000e22000021f100 */
[----:B------:R-:W-:Y:S05]  /*18980*/  BRA `(.L_x_12912) ;  /* 0x0000000400087947 */ /* 0x000fea0003800000 */
.L_x_12925:
        /* <DEDUP_REMOVED lines=21> */
.L_x_12934:
[----:B------:R-:W-:Y:S05]  /*18ae0*/  BSYNC B1 ;  /* 0x0000000000017941 */ /* 0x000fea0003800000 */
.L_x_12933:
[----:B------:R-:W-:Y:S01]  /*18af0*/  IMAD.SHL.U32 R2, R2, 0x200000, RZ ;  /* 0x0020000002027824 */ /* 0x000fe200078e00ff */
[----:B------:R-:W-:-:S04]  /*18b00*/  LEA R3, R0, 0x37800000, 0x17 ;  /* 0x3780000000037811 */ /* 0x000fc800078eb8ff */
[----:B------:R-:W-:-:S07]  /*18b10*/  LOP3.LUT R22, R3, R2, R22, 0xfe, !PT ;  /* 0x0000000203167212 */ /* 0x000fce00078efe16 */
.L_x_12932:
[----:B------:R-:W-:Y:S05]  /*18b20*/  BSYNC B0 ;  /* 0x0000000000007941 */ /* 0x000fea0003800000 */
.L_x_12931:
[----:B------:R-:W0:Y:S01]  /*18b30*/  F2I.FTZ.TRUNC.NTZ R22, R22 ;  /* 0x0000001600167305 */ /* 0x000e22000021f100 */
[----:B------:R-:W-:Y:S05]  /*18b40*/  BRA `(.L_x_12912) ;  /* 0x0000000000987947 */ /* 0x000fea0003800000 */
.L_x_12924:
        /* <DEDUP_REMOVED lines=14> */
.L_x_12938:
[----:B------:R-:W-:Y:S05]  /*18c30*/  BSYNC B0 ;  /* 0x0000000000007941 */ /* 0x000fea0003800000 */
.L_x_12937:
[----:B------:R-:W0:Y:S01]  /*18c40*/  F2I.FTZ.TRUNC.NTZ R22, R22 ;  /* 0x0000001600167305 */ /* 0x000e22000021f100 */
[----:B------:R-:W-:Y:S05]  /*18c50*/  BRA `(.L_x_12912) ;  /* 0x0000000000547947 */ /* 0x000fea0003800000 */
.L_x_12911:
        /* <DEDUP_REMOVED lines=17> */
.L_x_12939:
[----:B------:R-:W-:Y:S05]  /*18d70*/  BRA `(.L_x_12912) ;  /* 0x00000000000c7947 */ /* 0x000fea0003800000 */
.L_x_12936:
[----:B------:R0:W5:Y:S01]  /*18d80*/  LDG.E R22, desc[UR36][R2.64] ;  /* 0x0000002402167981 */ /* 0x000162000c1e1900 */
[----:B------:R-:W-:Y:S05]  /*18d90*/  BRA `(.L_x_12912) ;  /* 0x0000000000047947 */ /* 0x000fea0003800000 */
.L_x_12935:
[----:B------:R0:W5:Y:S02]  /*18da0*/  LDG.E R22, desc[UR36][R2.64] ;  /* 0x0000002402167981 */ /* 0x000164000c1e1900 */
.L_x_12912:
[----:B--2---:R-:W2:Y:S01]  /*18db0*/  LDC.U8 R4, c[0x0][0x682] ;  /* 0x0001a080ff047b82 */ /* 0x004ea20000000000 */
[----:B------:R-:W-:Y:S02]  /*18dc0*/  ULDC.64 UR4, c[0x0][0x5b0] ;  /* 0x00016c0000047ab9 */ /* 0x000fe40000000a00 */
[----:B0-----:R-:W-:-:S04]  /*18dd0*/  IADD3 R2, P0, R23, UR4, RZ ;  /* 0x0000000417027c10 */ /* 0x001fc8000ff1e0ff */
[----:B------:R-:W-:Y:S02]  /*18de0*/  IADD3.X R3, RZ, UR5, RZ, P0, !PT ;  /* 0x00000005ff037c10 */ /* 0x000fe400087fe4ff */
        /* <DEDUP_REMOVED lines=13> */
.L_x_12943:
[----:B------:R0:W5:Y:S01]  /*18ec0*/  LDG.E.U8 R23, desc[UR36][R2.64] ;  /* 0x0000002402177981 */ /* 0x000162000c1e1100 */
[----:B------:R-:W-:Y:S05]  /*18ed0*/  BRA `(.L_x_12945) ;  /* 0x0000000c00347947 */ /* 0x000fea0003800000 */
.L_x_12942:
        /* <DEDUP_REMOVED lines=8> */
.L_x_12947:
[----:B------:R0:W5:Y:S01]  /*18f60*/  LDG.E R23, desc[UR36][R2.64] ;  /* 0x0000002402177981 */ /* 0x000162000c1e1900 */
[----:B------:R-:W-:Y:S05]  /*18f70*/  BRA `(.L_x_12945) ;  /* 0x0000000c000c7947 */ /* 0x000fea0003800000 */
.L_x_12946:
[----:B------:R0:W5:Y:S01]  /*18f80*/  LDG.E.S16 R23, desc[UR36][R2.64] ;  /* 0x0000002402177981 */ /* 0x000162000c1e1700 */
[----:B------:R-:W-:Y:S05]  /*18f90*/  BRA `(.L_x_12945) ;  /* 0x0000000c00047947 */ /* 0x000fea0003800000 */
.L_x_12941:
        /* <DEDUP_REMOVED lines=9> */
.L_x_12949:
[----:B------:R-:W2:Y:S02]  /*19030*/  LDG.E.U16 R2, desc[UR36][R2.64] ;  /* 0x0000002402027981 */ /* 0x000ea4000c1e1500 */
[----:B--2---:R-:W-:-:S06]  /*19040*/  HADD2.F32 R23, -RZ, R2.H0_H0 ;  /* 0x20000002ff177230 */ /* 0x004fcc0000004100 */
[----:B------:R-:W0:Y:S01]  /*19050*/  F2I.FTZ.TRUNC.NTZ R23, R23 ;  /* 0x0000001700177305 */ /* 0x000e22000021f100 */
[----:B------:R-:W-:Y:S05]  /*19060*/  BRA `(.L_x_12945) ;  /* 0x0000000800d07947 */ /* 0x000fea0003800000 */
.L_x_12948:
        /* <DEDUP_REMOVED lines=9> */
.L_x_12951:
[----:B------:R-:W2:Y:S02]  /*19100*/  LDG.E.U16 R2, desc[UR36][R2.64] ;  /* 0x0000002402027981 */ /* 0x000ea4000c1e1500 */
[----:B--2---:R-:W-:-:S06]  /*19110*/  HADD2.F32 R23, -RZ, R2.H0_H0 ;  /* 0x20000002ff177230 */ /* 0x004fcc0000004100 */
[----:B------:R-:W0:Y:S01]  /*19120*/  F2I.FTZ.TRUNC.NTZ R23, R23 ;  /* 0x0000001700177305 */ /* 0x000e22000021f100 */
[----:B------:R-:W-:Y:S05]  /*19130*/  BRA `(.L_x_12945) ;  /* 0x00000008009c7947 */ /* 0x000fea0003800000 */
.L_x_12950:
[----:B------:R-:W2:Y:S02]  /*19140*/  LDG.E.64 R2, desc[UR36][R2.64] ;  /* 0x0000002402027981 */ /* 0x000ea4000c1e1b00 */
[----:B--2---:R0:W2:Y:S01]  /*19150*/  F2I.F64.TRUNC R23, R2 ;  /* 0x0000000200177311 */ /* 0x0040a2000030d100 */
[----:B------:R-:W-:Y:S05]  /*19160*/  BRA `(.L_x_12945) ;  /* 0x0000000800907947 */ /* 0x000fea0003800000 */
.L_x_12940:
        /* <DEDUP_REMOVED lines=12> */
.L_x_12954:
[----:B------:R-:W2:Y:S02]  /*19230*/  LDG.E.64 R2, desc[UR36][R2.64] ;  /* 0x0000002402027981 */ /* 0x000ea4000c1e1b00 */
[----:B--2---:R0:W2:Y:S01]  /*19240*/  F2I.F64.TRUNC R23, R2 ;  /* 0x0000000200177311 */ /* 0x0040a2000030d100 */
[----:B------:R-:W-:Y:S05]  /*19250*/  BRA `(.L_x_12945) ;  /* 0x0000000800547947 */ /* 0x000fea0003800000 */
.L_x_12953:
        /* <DEDUP_REMOVED lines=27> */
.L_x_12956:
        /* <DEDUP_REMOVED lines=14> */
.L_x_12955:
[----:B------:R-:W2:Y:S02]  /*194f0*/  LDG.E.U16 R23, desc[UR36][R2.64] ;  /* 0x0000002402177981 */ /* 0x000ea4000c1e1500 */
[----:B--2---:R-:W-:-:S06]  /*19500*/  IMAD.U32 R23, R23, 0x10000, RZ ;  /* 0x0001000017177824 */ /* 0x004fcc00078e00ff */
[----:B------:R-:W0:Y:S01]  /*19510*/  F2I.FTZ.TRUNC.NTZ R23, R23 ;  /* 0x0000001700177305 */ /* 0x000e22000021f100 */
[----:B------:R-:W-:Y:S05]  /*19520*/  BRA `(.L_x_12945) ;  /* 0x0000000400a07947 */ /* 0x000fea0003800000 */
.L_x_12952:
        /* <DEDUP_REMOVED lines=10> */
.L_x_12959:
        /* <DEDUP_REMOVED lines=21> */
.L_x_12963:
[----:B------:R-:W-:Y:S05]  /*19720*/  BSYNC B1 ;  /* 0x0000000000017941 */ /* 0x000fea0003800000 */
.L_x_12962:
[----:B------:R-:W-:Y:S01]  /*19730*/  IMAD.SHL.U32 R2, R2, 0x100000, RZ ;  /* 0x0010000002027824 */ /* 0x000fe200078e00ff */
[----:B------:R-:W-:-:S04]  /*19740*/  LEA R0, R0, 0x3b800000, 0x17 ;  /* 0x3b80000000007811 */ /* 0x000fc800078eb8ff */
[----:B------:R-:W-:-:S07]  /*19750*/  LOP3.LUT R23, R0, R2, R23, 0xfe, !PT ;  /* 0x0000000200177212 */ /* 0x000fce00078efe17 */
.L_x_12961:
[----:B------:R-:W-:Y:S05]  /*19760*/  BSYNC B0 ;  /* 0x0000000000007941 */ /* 0x000fea0003800000 */
.L_x_12960:
[----:B------:R-:W0:Y:S01]  /*19770*/  F2I.FTZ.TRUNC.NTZ R23, R23 ;  /* 0x0000001700177305 */ /* 0x000e22000021f100 */
[----:B------:R-:W-:Y:S05]  /*19780*/  BRA `(.L_x_12945) ;  /* 0x0000000400087947 */ /* 0x000fea0003800000 */
.L_x_12958:
        /* <DEDUP_REMOVED lines=21> */
.L_x_12967:
[----:B------:R-:W-:Y:S05]  /*198e0*/  BSYNC B1 ;  /* 0x0000000000017941 */ /* 0x000fea0003800000 */
.L_x_12966:
[----:B------:R-:W-:Y:S01]  /*198f0*/  IMAD.SHL.U32 R2, R2, 0x200000, RZ ;  /* 0x0020000002027824 */ /* 0x000fe200078e00ff */
[----:B------:R-:W-:-:S04]  /*19900*/  LEA R0, R0, 0x37800000, 0x17 ;  /* 0x3780000000007811 */ /* 0x000fc800078eb8ff */
[----:B------:R-:W-:-:S07]  /*19910*/  LOP3.LUT R23, R0, R2, R23, 0xfe, !PT ;  /* 0x0000000200177212 */ /* 0x000fce00078efe17 */
.L_x_12965:
[----:B------:R-:W-:Y:S05]  /*19920*/  BSYNC B0 ;  /* 0x0000000000007941 */ /* 0x000fea0003800000 */
.L_x_12964:
[----:B------:R-:W0:Y:S01]  /*19930*/  F2I.FTZ.TRUNC.NTZ R23, R23 ;  /* 0x0000001700177305 */ /* 0x000e22000021f100 */
[----:B------:R-:W-:Y:S05]  /*19940*/  BRA `(.L_x_12945) ;  /* 0x0000000000987947 */ /* 0x000fea0003800000 */
.L_x_12957:
        /* <DEDUP_REMOVED lines=14> */
.L_x_12971:
[----:B------:R-:W-:Y:S05]  /*19a30*/  BSYNC B0 ;  /* 0x0000000000007941 */ /* 0x000fea0003800000 */
.L_x_12970:
[----:B------:R-:W0:Y:S01]  /*19a40*/  F2I.FTZ.TRUNC.NTZ R23, R23 ;  /* 0x0000001700177305 */ /* 0x000e22000021f100 */
[----:B------:R-:W-:Y:S05]  /*19a50*/  BRA `(.L_x_12945) ;  /* 0x0000000000547947 */ /* 0x000fea0003800000 */
.L_x_12944:
        /* <DEDUP_REMOVED lines=17> */
.L_x_12972:
[----:B------:R-:W-:Y:S05]  /*19b70*/  BRA `(.L_x_12945) ;  /* 0x00000000000c7947 */ /* 0x000fea0003800000 */
.L_x_12969:
[----:B------:R0:W5:Y:S01]  /*19b80*/  LDG.E R23, desc[UR36][R2.64] ;  /* 0x0000002402177981 */ /* 0x000162000c1e1900 */
[----:B------:R-:W-:Y:S05]  /*19b90*/  BRA `(.L_x_12945) ;  /* 0x0000000000047947 */ /* 0x000fea0003800000 */
.L_x_12968:
[----:B------:R0:W5:Y:S02]  /*19ba0*/  LDG.E R23, desc[UR36][R2.64] ;  /* 0x0000002402177981 */ /* 0x000164000c1e1900 */
.L_x_12945:
        /* <DEDUP_REMOVED lines=17> */
.L_x_12976:
[----:B------:R0:W5:Y:S01]  /*19cc0*/  LDG.E.U8 R2, desc[UR36][R24.64] ;  /* 0x0000002418027981 */ /* 0x000162000c1e1100 */
[----:B------:R-:W-:Y:S05]  /*19cd0*/  BRA `(.L_x_12978) ;  /* 0x0000000c00347947 */ /* 0x000fea0003800000 */
.L_x_12975:
        /* <DEDUP_REMOVED lines=8> */
.L_x_12980:
[----:B------:R0:W5:Y:S01]  /*19d60*/  LDG.E R2, desc[UR36][R24.64] ;  /* 0x0000002418027981 */ /* 0x000162000c1e1900 */
[----:B------:R-:W-:Y:S05]  /*19d70*/  BRA `(.L_x_12978) ;  /* 0x0000000c000c7947 */ /* 0x000fea0003800000 */
.L_x_12979:
[----:B------:R0:W5:Y:S01]  /*19d80*/  LDG.E.S16 R2, desc[UR36][R24.64] ;  /* 0x0000002418027981 */ /* 0x000162000c1e1700 */
[----:B------:R-:W-:Y:S05]  /*19d90*/  BRA `(.L_x_12978) ;  /* 0x0000000c00047947 */ /* 0x000fea0003800000 */
.L_x_12974:
        /* <DEDUP_REMOVED lines=9> */
.L_x_12982:
[----:B------:R-:W2:Y:S02]  /*19e30*/  LDG.E.U16 R24, desc[UR36][R24.64] ;  /* 0x0000002418187981 */ /* 0x000ea4000c1e1500 */
[----:B--2---:R-:W-:-:S06]  /*19e40*/  HADD2.F32 R2, -RZ, R24.H0_H0 ;  /* 0x20000018ff027230 */ /* 0x004fcc0000004100 */
[----:B------:R-:W0:Y:S01]  /*19e50*/  F2I.FTZ.TRUNC.NTZ R2, R2 ;  /* 0x0000000200027305 */ /* 0x000e22000021f100 */
[----:B------:R-:W-:Y:S05]  /*19e60*/  BRA `(.L_x_12978) ;  /* 0x0000000800d07947 */ /* 0x000fea0003800000 */
.L_x_12981:
        /* <DEDUP_REMOVED lines=9> */
.L_x_12984:
[----:B------:R-:W2:Y:S02]  /*19f00*/  LDG.E.U16 R24, desc[UR36][R24.64] ;  /* 0x0000002418187981 */ /* 0x000ea4000c1e1500 */
[----:B--2---:R-:W-:-:S06]  /*19f10*/  HADD2.F32 R2, -RZ, R24.H0_H0 ;  /* 0x20000018ff027230 */ /* 0x004fcc0000004100 */
[----:B------:R-:W0:Y:S01]  /*19f20*/  F2I.FTZ.TRUNC.NTZ R2, R2 ;  /* 0x0000000200027305 */ /* 0x000e22000021f100 */
[----:B------:R-:W-:Y:S05]  /*19f30*/  BRA `(.L_x_12978) ;  /* 0x00000008009c7947 */ /* 0x000fea0003800000 */
.L_x_12983:
[----:B------:R-:W2:Y:S02]  /*19f40*/  LDG.E.64 R2, desc[UR36][R24.64] ;  /* 0x0000002418027981 */ /* 0x000ea4000c1e1b00 */
[----:B--2---:R0:W2:Y:S01]  /*19f50*/  F2I.F64.TRUNC R2, R2 ;  /* 0x0000000200027311 */ /* 0x0040a2000030d100 */
[----:B------:R-:W-:Y:S05]  /*19f60*/  BRA `(.L_x_12978) ;  /* 0x0000000800907947 */ /* 0x000fea0003800000 */
.L_x_12973:
        /* <DEDUP_REMOVED lines=12> */
.L_x_12987:
[----:B------:R-:W2:Y:S02]  /*1a030*/  LDG.E.64 R2, desc[UR36][R24.64] ;  /* 0x0000002418027981 */ /* 0x000ea4000c1e1b00 */
[----:B--2---:R0:W2:Y:S01]  /*1a040*/  F2I.F64.TRUNC R2, R2 ;  /* 0x0000000200027311 */ /* 0x0040a2000030d100 */
[----:B------:R-:W-:Y:S05]  /*1a050*/  BRA `(.L_x_12978) ;  /* 0x0000000800547947 */ /* 0x000fea0003800000 */
.L_x_12986:
        /* <DEDUP_REMOVED lines=27> */
.L_x_12989:
        /* <DEDUP_REMOVED lines=14> */
.L_x_12988:
[----:B------:R-:W2:Y:S02]  /*1a2f0*/  LDG.E.U16 R2, desc[UR36][R24.64] ;  /* 0x0000002418027981 */ /* 0x000ea4000c1e1500 */
[----:B--2---:R-:W-:-:S06]  /*1a300*/  IMAD.U32 R2, R2, 0x10000, RZ ;  /* 0x0001000002027824 */ /* 0x004fcc00078e00ff */
[----:B------:R-:W0:Y:S01]  /*1a310*/  F2I.FTZ.TRUNC.NTZ R2, R2 ;  /* 0x0000000200027305 */ /* 0x000e22000021f100 */
[----:B------:R-:W-:Y:S05]  /*1a320*/  BRA `(.L_x_12978) ;  /* 0x0000000400a07947 */ /* 0x000fea0003800000 */
.L_x_12985:
        /* <DEDUP_REMOVED lines=10> */
.L_x_12992:
        /* <DEDUP_REMOVED lines=21> */
.L_x_12996:
[----:B------:R-:W-:Y:S05]  /*1a520*/  BSYNC B1 ;  /* 0x0000000000017941 */ /* 0x000fea0003800000 */
.L_x_12995:
[----:B------:R-:W-:Y:S01]  /*1a530*/  IMAD.SHL.U32 R2, R2, 0x100000, RZ ;  /* 0x0010000002027824 */ /* 0x000fe200078e00ff */
[----:B------:R-:W-:-:S04]  /*1a540*/  LEA R3, R0, 0x3b800000, 0x17 ;  /* 0x3b80000000037811 */ /* 0x000fc800078eb8ff */
[----:B------:R-:W-:-:S07]  /*1a550*/  LOP3.LUT R2, R3, R2, R4, 0xfe, !PT ;  /* 0x0000000203027212 */ /* 0x000fce00078efe04 */
.L_x_12994:
[----:B------:R-:W-:Y:S05]  /*1a560*/  BSYNC B0 ;  /* 0x0000000000007941 */ /* 0x000fea0003800000 */
.L_x_12993:
[----:B------:R-:W0:Y:S01]  /*1a570*/  F2I.FTZ.TRUNC.NTZ R2, R2 ;  /* 0x0000000200027305 */ /* 0x000e22000021f100 */
[----:B------:R-:W-:Y:S05]  /*1a580*/  BRA `(.L_x_12978) ;  /* 0x0000000400087947 */ /* 0x000fea0003800000 */
.L_x_12991:
        /* <DEDUP_REMOVED lines=21> */
.L_x_13000:
[----:B------:R-:W-:Y:S05]  /*1a6e0*/  BSYNC B1 ;  /* 0x0000000000017941 */ /* 0x000fea0003800000 */
.L_x_12999:
[----:B------:R-:W-:Y:S01]  /*1a6f0*/  IMAD.SHL.U32 R2, R2, 0x200000, RZ ;  /* 0x0020000002027824 */ /* 0x000fe200078e00ff */
[----:B------:R-:W-:-:S04]  /*1a700*/  LEA R3, R0, 0x37800000, 0x17 ;  /* 0x3780000000037811 */ /* 0x000fc800078eb8ff */
[----:B------:R-:W-:-:S07]  /*1a710*/  LOP3.LUT R2, R3, R2, R4, 0xfe, !PT ;  /* 0x0000000203027212 */ /* 0x000fce00078efe04 */
.L_x_12998:
[----:B------:R-:W-:Y:S05]  /*1a720*/  BSYNC B0 ;  /* 0x0000000000007941 */ /* 0x000fea0003800000 */
.L_x_12997:
[----:B------:R-:W0:Y:S01]  /*1a730*/  F2I.FTZ.TRUNC.NTZ R2, R2 ;  /* 0x0000000200027305 */ /* 0x000e22000021f100 */
[----:B------:R-:W-:Y:S05]  /*1a740*/  BRA `(.L_x_12978) ;  /* 0x0000000000987947 */ /* 0x000fea0003800000 */
.L_x_12990:
        /* <DEDUP_REMOVED lines=14> */
.L_x_13004:
[----:B------:R-:W-:Y:S05]  /*1a830*/  BSYNC B0 ;  /* 0x0000000000007941 */ /* 0x000fea0003800000 */
.L_x_13003:
[----:B------:R-:W0:Y:S01]  /*1a840*/  F2I.FTZ.TRUNC.NTZ R2, R2 ;  /* 0x0000000200027305 */ /* 0x000e22000021f100 */
[----:B------:R-:W-:Y:S05]  /*1a850*/  BRA `(.L_x_12978) ;  /* 0x0000000000547947 */ /* 0x000fea0003800000 */
.L_x_12977:
        /* <DEDUP_REMOVED lines=17> */
.L_x_13005:
[----:B------:R-:W-:Y:S05]  /*1a970*/  BRA `(.L_x_12978) ;  /* 0x00000000000c7947 */ /* 0x000fea0003800000 */
.L_x_13002:
[----:B------:R0:W5:Y:S01]  /*1a980*/  LDG.E R2, desc[UR36][R24.64] ;  /* 0x0000002418027981 */ /* 0x000162000c1e1900 */
[----:B------:R-:W-:Y:S05]  /*1a990*/  BRA `(.L_x_12978) ;  /* 0x0000000000047947 */ /* 0x000fea0003800000 */
.L_x_13001:
[----:B------:R0:W5:Y:S02]  /*1a9a0*/  LDG.E R2, desc[UR36][R24.64] ;  /* 0x0000002418027981 */ /* 0x000164000c1e1900 */
.L_x_12978:
        /* <DEDUP_REMOVED lines=17> */
.L_x_13009:
[----:B------:R0:W5:Y:S01]  /*1aac0*/  LDG.E.U8 R17, desc[UR36][R4.64] ;  /* 0x0000002404117981 */ /* 0x000162000c1e1100 */
[----:B------:R-:W-:Y:S05]  /*1aad0*/  BRA `(.L_x_13011) ;  /* 0x0000000c00347947 */ /* 0x000fea0003800000 */
.L_x_13008:
        /* <DEDUP_REMOVED lines=8> */
.L_x_13013:
[----:B------:R0:W5:Y:S01]  /*1ab60*/  LDG.E R17, desc[UR36][R4.64] ;  /* 0x0000002404117981 */ /* 0x000162000c1e1900 */
[----:B------:R-:W-:Y:S05]  /*1ab70*/  BRA `(.L_x_13011) ;  /* 0x0000000c000c7947 */ /* 0x000fea0003800000 */
.L_x_13012:
[----:B------:R0:W5:Y:S01]  /*1ab80*/  LDG.E.S16 R17, desc[UR36][R4.64] ;  /* 0x0000002404117981 */ /* 0x000162000c1e1700 */
[----:B------:R-:W-:Y:S05]  /*1ab90*/  BRA `(.L_x_13011) ;  /* 0x0000000c00047947 */ /* 0x000fea0003800000 */
.L_x_13007:
        /* <DEDUP_REMOVED lines=9> */
.L_x_13015:
[----:B------:R-:W4:Y:S02]  /*1ac30*/  LDG.E.U16 R4, desc[UR36][R4.64] ;  /* 0x0000002404047981 */ /* 0x000f24000c1e1500 */
[----:B----4-:R-:W-:-:S06]  /*1ac40*/  HADD2.F32 R17, -RZ, R4.H0_H0 ;  /* 0x20000004ff117230 */ /* 0x010fcc0000004100 */
[----:B------:R-:W0:Y:S01]  /*1ac50*/  F2I.FTZ.TRUNC.NTZ R17, R17 ;  /* 0x0000001100117305 */ /* 0x000e22000021f100 */
[----:B------:R-:W-:Y:S05]  /*1ac60*/  BRA `(.L_x_13011) ;  /* 0x0000000800d07947 */ /* 0x000fea0003800000 */
.L_x_13014:
        /* <DEDUP_REMOVED lines=9> */
.L_x_13017:
[----:B------:R-:W4:Y:S02]  /*1ad00*/  LDG.E.U16 R4, desc[UR36][R4.64] ;  /* 0x0000002404047981 */ /* 0x000f24000c1e1500 */
[----:B----4-:R-:W-:-:S06]  /*1ad10*/  HADD2.F32 R17, -RZ, R4.H0_H0 ;  /* 0x20000004ff117230 */ /* 0x010fcc0000004100 */
[----:B------:R-:W0:Y:S01]  /*1ad20*/  F2I.FTZ.TRUNC.NTZ R17, R17 ;  /* 0x0000001100117305 */ /* 0x000e22000021f100 */
[----:B------:R-:W-:Y:S05]  /*1ad30*/  BRA `(.L_x_13011) ;  /* 0x00000008009c7947 */ /* 0x000fea0003800000 */
.L_x_13016:
[----:B------:R-:W4:Y:S02]  /*1ad40*/  LDG.E.64 R4, desc[UR36][R4.64] ;  /* 0x0000002404047981 */ /* 0x000f24000c1e1b00 */
[----:B----4-:R0:W4:Y:S01]  /*1ad50*/  F2I.F64.TRUNC R17, R4 ;  /* 0x0000000400117311 */ /* 0x010122000030d100 */
[----:B------:R-:W-:Y:S05]  /*1ad60*/  BRA `(.L_x_13011) ;  /* 0x0000000800907947 */ /* 0x000fea0003800000 */
.L_x_13006:
        /* <DEDUP_REMOVED lines=12> */
.L_x_13020:
[----:B------:R-:W4:Y:S02]  /*1ae30*/  LDG.E.64 R4, desc[UR36][R4.64] ;  /* 0x0000002404047981 */ /* 0x000f24000c1e1b00 */
[----:B----4-:R0:W4:Y:S01]  /*1ae40*/  F2I.F64.TRUNC R17, R4 ;  /* 0x0000000400117311 */ /* 0x010122000030d100 */
[----:B------:R-:W-:Y:S05]  /*1ae50*/  BRA `(.L_x_13011) ;  /* 0x0000000800547947 */ /* 0x000fea0003800000 */
.L_x_13019:
        /* <DEDUP_REMOVED lines=27> */
.L_x_13022:
        /* <DEDUP_REMOVED lines=14> */
.L_x_13021:
[----:B------:R-:W4:Y:S02]  /*1b0f0*/  LDG.E.U16 R17, desc[UR36][R4.64] ;  /* 0x0000002404117981 */ /* 0x000f24000c1e1500 */
[----:B----4-:R-:W-:-:S06]  /*1b100*/  IMAD.U32 R17, R17, 0x10000, RZ ;  /* 0x0001000011117824 */ /* 0x010fcc00078e00ff */
[----:B------:R-:W0:Y:S01]  /*1b110*/  F2I.FTZ.TRUNC.NTZ R17, R17 ;  /* 0x0000001100117305 */ /* 0x000e22000021f100 */
[----:B------:R-:W-:Y:S05]  /*1b120*/  BRA `(.L_x_13011) ;  /* 0x0000000400a07947 */ /* 0x000fea0003800000 */
.L_x_13018:
        /* <DEDUP_REMOVED lines=10> */
.L_x_13025:
        /* <DEDUP_REMOVED lines=21> */
.L_x_13029:
[----:B------:R-:W-:Y:S05]  /*1b320*/  BSYNC B1 ;  /* 0x0000000000017941 */ /* 0x000fea0003800000 */
.L_x_13028:
[----:B------:R-:W-:Y:S01]  /*1b330*/  IMAD.SHL.U32 R3, R3, 0x100000, RZ ;  /* 0x0010000003037824 */ /* 0x000fe200078e00ff */
[----:B------:R-:W-:-:S04]  /*1b340*/  LEA R0, R0, 0x3b800000, 0x17 ;  /* 0x3b80000000007811 */ /* 0x000fc800078eb8ff */
[----:B------:R-:W-:-:S07]  /*1b350*/  LOP3.LUT R17, R0, R3, R17, 0xfe, !PT ;  /* 0x0000000300117212 */ /* 0x000fce00078efe11 */
.L_x_13027:
[----:B------:R-:W-:Y:S05]  /*1b360*/  BSYNC B0 ;  /* 0x0000000000007941 */ /* 0x000fea0003800000 */
.L_x_13026:
[----:B------:R-:W0:Y:S01]  /*1b370*/  F2I.FTZ.TRUNC.NTZ R17, R17 ;  /* 0x0000001100117305 */ /* 0x000e22000021f100 */
[----:B------:R-:W-:Y:S05]  /*1b380*/  BRA `(.L_x_13011) ;  /* 0x0000000400087947 */ /* 0x000fea0003800000 */
.L_x_13024:
[----:B------:R-:W4:Y:S01]  /*1b390*/  LDG.E.U8 R3, desc[UR36][R4.64] ;  /* 0x0000002404037981 */ /* 0x000f22000c1e1100 */
[----:B------:R-:W-:Y:S01]  /*1b3a0*/  BSSY B0, `(.L_x_13030) ;  /* 0x0000018000007945 */ /* 0x000fe20003800000 */
[----:B------:R-:W-:Y:S01]  /*1b3b0*/  HFMA2.MMA R17, -RZ, RZ, 0, 0 ;  /* 0x00000000ff117435 */ /* 0x000fe200000001ff */
        /* <DEDUP_REMOVED lines=18> */
.L_x_13033:
[----:B------:R-:W-:Y:S05]  /*1b4e0*/  BSYNC B1 ;  /* 0x0000000000017941 */ /* 0x000fea0003800000 */
.L_x_13032:
[----:B------:R-:W-:Y:S01]  /*1b4f0*/  IMAD.SHL.U32 R3, R3, 0x200000, RZ ;  /* 0x0020000003037824 */ /* 0x000fe200078e00ff */
[----:B------:R-:W-:-:S04]  /*1b500*/  LEA R0, R0, 0x37800000, 0x17 ;  /* 0x3780000000007811 */ /* 0x000fc800078eb8ff */
[----:B------:R-:W-:-:S07]  /*1b510*/  LOP3.LUT R17, R0, R3, R17, 0xfe, !PT ;  /* 0x0000000300117212 */ /* 0x000fce00078efe11 */
.L_x_13031:
[----:B------:R-:W-:Y:S05]  /*1b520*/  BSYNC B0 ;  /* 0x0000000000007941 */ /* 0x000fea0003800000 */
.L_x_13030:
[----:B------:R-:W0:Y:S01]  /*1b530*/  F2I.FTZ.TRUNC.NTZ R17, R17 ;  /* 0x0000001100117305 */ /* 0x000e22000021f100 */
[----:B------:R-:W-:Y:S05]  /*1b540*/  BRA `(.L_x_13011) ;  /* 0x0000000000987947 */ /* 0x000fea0003800000 */
.L_x_13023:
        /* <DEDUP_REMOVED lines=14> */
.L_x_13037:
[----:B------:R-:W-:Y:S05]  /*1b630*/  BSYNC B0 ;  /* 0x0000000000007941 */ /* 0x000fea0003800000 */
.L_x_13036:
[----:B------:R-:W0:Y:S01]  /*1b640*/  F2I.FTZ.TRUNC.NTZ R17, R17 ;  /* 0x0000001100117305 */ /* 0x000e22000021f100 */
[----:B------:R-:W-:Y:S05]  /*1b650*/  BRA `(.L_x_13011) ;  /* 0x0000000000547947 */ /* 0x000fea0003800000 */
.L_x_13010:
        /* <DEDUP_REMOVED lines=17> */
.L_x_13038:
[----:B------:R-:W-:Y:S05]  /*1b770*/  BRA `(.L_x_13011) ;  /* 0x00000000000c7947 */ /* 0x000fea0003800000 */
.L_x_13035:
[----:B------:R0:W5:Y:S01]  /*1b780*/  LDG.E R17, desc[UR36][R4.64] ;  /* 0x0000002404117981 */ /* 0x000162000c1e1900 */
[----:B------:R-:W-:Y:S05]  /*1b790*/  BRA `(.L_x_13011) ;  /* 0x0000000000047947 */ /* 0x000fea0003800000 */
.L_x_13034:
[----:B------:R0:W5:Y:S02]  /*1b7a0*/  LDG.E R17, desc[UR36][R4.64] ;  /* 0x0000002404117981 */ /* 0x000164000c1e1900 */
.L_x_13011:
        /* <DEDUP_REMOVED lines=17> */
.L_x_13042:
[----:B------:R0:W5:Y:S01]  /*1b8c0*/  LDG.E.U8 R16, desc[UR36][R4.64] ;  /* 0x0000002404107981 */ /* 0x000162000c1e1100 */
[----:B------:R-:W-:Y:S05]  /*1b8d0*/  BRA `(.L_x_13044) ;  /* 0x0000000c00347947 */ /* 0x000fea0003800000 */
.L_x_13041:
        /* <DEDUP_REMOVED lines=8> */
.L_x_13046:
[----:B------:R0:W5:Y:S01]  /*1b960*/  LDG.E R16, desc[UR36][R4.64] ;  /* 0x0000002404107981 */ /* 0x000162000c1e1900 */
[----:B------:R-:W-:Y:S05]  /*1b970*/  BRA `(.L_x_13044) ;  /* 0x0000000c000c7947 */ /* 0x000fea0003800000 */
.L_x_13045:
[----:B------:R0:W5:Y:S01]  /*1b980*/  LDG.E.S16 R16, desc[UR36][R4.64] ;  /* 0x0000002404107981 */ /* 0x000162000c1e1700 */
[----:B------:R-:W-:Y:S05]  /*1b990*/  BRA `(.L_x_13044) ;  /* 0x0000000c00047947 */ /* 0x000fea0003800000 */
.L_x_13040:
        /* <DEDUP_REMOVED lines=9> */
.L_x_13048:
[----:B------:R-:W4:Y:S02]  /*1ba30*/  LDG.E.U16 R4, desc[UR36][R4.64] ;  /* 0x0000002404047981 */ /* 0x000f24000c1e1500 */
[----:B----4-:R-:W-:-:S06]  /*1ba40*/  HADD2.F32 R16, -RZ, R4.H0_H0 ;  /* 0x20000004ff107230 */ /* 0x010fcc0000004100 */
[----:B------:R-:W0:Y:S01]  /*1ba50*/  F2I.FTZ.TRUNC.NTZ R16, R16 ;  /* 0x0000001000107305 */ /* 0x000e22000021f100 */
[----:B------:R-:W-:Y:S05]  /*1ba60*/  BRA `(.L_x_13044) ;  /* 0x0000000800d07947 */ /* 0x000fea0003800000 */
.L_x_13047:
        /* <DEDUP_REMOVED lines=9> */
.L_x_13050:
[----:B------:R-:W4:Y:S02]  /*1bb00*/  LDG.E.U16 R4, desc[UR36][R4.64] ;  /* 0x0000002404047981 */ /* 0x000f24000c1e1500 */
[----:B----4-:R-:W-:-:S06]  /*1bb10*/  HADD2.F32 R16, -RZ, R4.H0_H0 ;  /* 0x20000004ff107230 */ /* 0x010fcc0000004100 */
[----:B------:R-:W0:Y:S01]  /*1bb20*/  F2I.FTZ.TRUNC.NTZ R16, R16 ;  /* 0x0000001000107305 */ /* 0x000e22000021f100 */
[----:B------:R-:W-:Y:S05]  /*1bb30*/  BRA `(.L_x_13044) ;  /* 0x00000008009c7947 */ /* 0x000fea0003800000 */
.L_x_13049:
[----:B------:R-:W4:Y:S02]  /*1bb40*/  LDG.E.64 R4, desc[UR36][R4.64] ;  /* 0x0000002404047981 */ /* 0x000f24000c1e1b00 */
[----:B----4-:R0:W1:Y:S01]  /*1bb50*/  F2I.F64.TRUNC R16, R4 ;  /* 0x0000000400107311 */ /* 0x010062000030d100 */
[----:B------:R-:W-:Y:S05]  /*1bb60*/  BRA `(.L_x_13044) ;  /* 0x0000000800907947 */ /* 0x000fea0003800000 */
.L_x_13039:
        /* <DEDUP_REMOVED lines=12> */
.L_x_13053:
[----:B------:R-:W4:Y:S02]  /*1bc30*/  LDG.E.64 R4, desc[UR36][R4.64] ;  /* 0x0000002404047981 */ /* 0x000f24000c1e1b00 */
[----:B----4-:R0:W1:Y:S01]  /*1bc40*/  F2I.F64.TRUNC R16, R4 ;  /* 0x0000000400107311 */ /* 0x010062000030d100 */
[----:B------:R-:W-:Y:S05]  /*1bc50*/  BRA `(.L_x_13044) ;  /* 0x0000000800547947 */ /* 0x000fea0003800000 */
.L_x_13052:
        /* <DEDUP_REMOVED lines=27> */
.L_x_13055:
        /* <DEDUP_REMOVED lines=14> */
.L_x_13054:
[----:B------:R-:W4:Y:S02]  /*1bef0*/  LDG.E.U16 R16, desc[UR36][R4.64] ;  /* 0x0000002404107981 */ /* 0x000f24000c1e1500 */
[----:B----4-:R-:W-:-:S06]  /*1bf00*/  SHF.L.U32 R16, R16, 0x10, RZ ;  /* 0x0000001010107819 */ /* 0x010fcc00000006ff */
[----:B------:R-:W0:Y:S01]  /*1bf10*/  F2I.FTZ.TRUNC.NTZ R16, R16 ;  /* 0x0000001000107305 */ /* 0x000e22000021f100 */
[----:B------:R-:W-:Y:S05]  /*1bf20*/  BRA `(.L_x_13044) ;  /* 0x0000000400a07947 */ /* 0x000fea0003800000 */
.L_x_13051:
        /* <DEDUP_REMOVED lines=10> */
.L_x_13058:
        /* <DEDUP_REMOVED lines=21> */
.L_x_13062:
[----:B------:R-:W-:Y:S05]  /*1c120*/  BSYNC B1 ;  /* 0x0000000000017941 */ /* 0x000fea0003800000 */
.L_x_13061:
[----:B------:R-:W-:Y:S01]  /*1c130*/  IMAD.SHL.U32 R3, R3, 0x100000, RZ ;  /* 0x0010000003037824 */ /* 0x000fe200078e00ff */
[----:B------:R-:W-:-:S04]  /*1c140*/  LEA R5, R0, 0x3b800000, 0x17 ;  /* 0x3b80000000057811 */ /* 0x000fc800078eb8ff */
[----:B------:R-:W-:-:S07]  /*1c150*/  LOP3.LUT R16, R5, R3, R16, 0xfe, !PT ;  /* 0x0000000305107212 */ /* 0x000fce00078efe10 */
.L_x_13060:
[----:B------:R-:W-:Y:S05]  /*1c160*/  BSYNC B0 ;  /* 0x0000000000007941 */ /* 0x000fea0003800000 */
.L_x_13059:
[----:B------:R-:W1:Y:S01]  /*1c170*/  F2I.FTZ.TRUNC.NTZ R16, R16 ;  /* 0x0000001000107305 */ /* 0x000e62000021f100 */
[----:B------:R-:W-:Y:S05]  /*1c180*/  BRA `(.L_x_13044) ;  /* 0x0000000400087947 */ /* 0x000fea0003800000 */
.L_x_13057:
        /* <DEDUP_REMOVED lines=21> */
.L_x_13066:
[----:B------:R-:W-:Y:S05]  /*1c2e0*/  BSYNC B1 ;  /* 0x0000000000017941 */ /* 0x000fea0003800000 */
.L_x_13065:
[----:B------:R-:W-:Y:S01]  /*1c2f0*/  IMAD.SHL.U32 R3, R3, 0x200000, RZ ;  /* 0x0020000003037824 */ /* 0x000fe200078e00ff */
[----:B------:R-:W-:-:S04]  /*1c300*/  LEA R5, R0, 0x37800000, 0x17 ;  /* 0x3780000000057811 */ /* 0x000fc800078eb8ff */
[----:B------:R-:W-:-:S07]  /*1c310*/  LOP3.LUT R16, R5, R3, R16, 0xfe, !PT ;  /* 0x0000000305107212 */ /* 0x000fce00078efe10 */
.L_x_13064:
[----:B------:R-:W-:Y:S05]  /*1c320*/  BSYNC B0 ;  /* 0x0000000000007941 */ /* 0x000fea0003800000 */
.L_x_13063:
[----:B------:R-:W4:Y:S01]  /*1c330*/  F2I.FTZ.TRUNC.NTZ R16, R16 ;  /* 0x0000001000107305 */ /* 0x000f22000021f100 */
[----:B------:R-:W-:Y:S05]  /*1c340*/  BRA `(.L_x_13044) ;  /* 0x0000000000987947 */ /* 0x000fea0003800000 */
.L_x_13056:
        /* <DEDUP_REMOVED lines=14> */
.L_x_13070:
[----:B------:R-:W-:Y:S05]  /*1c430*/  BSYNC B0 ;  /* 0x0000000000007941 */ /* 0x000fea0003800000 */
.L_x_13069:
[----:B------:R-:W0:Y:S01]  /*1c440*/  F2I.FTZ.TRUNC.NTZ R16, R16 ;  /* 0x0000001000107305 */ /* 0x000e22000021f100 */
[----:B------:R-:W-:Y:S05]  /*1c450*/  BRA `(.L_x_13044) ;  /* 0x0000000000547947 */ /* 0x000fea0003800000 */
.L_x_13043:
        /* <DEDUP_REMOVED lines=17> */
.L_x_13071:
[----:B------:R-:W-:Y:S05]  /*1c570*/  BRA `(.L_x_13044) ;  /* 0x00000000000c7947 */ /* 0x000fea0003800000 */
.L_x_13068:
[----:B------:R0:W5:Y:S01]  /*1c580*/  LDG.E R16, desc[UR36][R4.64] ;  /* 0x0000002404107981 */ /* 0x000162000c1e1900 */
[----:B------:R-:W-:Y:S05]  /*1c590*/  BRA `(.L_x_13044) ;  /* 0x0000000000047947 */ /* 0x000fea0003800000 */
.L_x_13067:
[----:B------:R0:W5:Y:S02]  /*1c5a0*/  LDG.E R16, desc[UR36][R4.64] ;  /* 0x0000002404107981 */ /* 0x000164000c1e1900 */
.L_x_13044:
        /* <DEDUP_REMOVED lines=23> */
.L_x_13073:
[----:B------:R-:W-:Y:S05]  /*1c720*/  BSYNC B6 ;  /* 0x0000000000067941 */ /* 0x000fea0003800000 */
.L_x_13072:
        /* <DEDUP_REMOVED lines=23> */
.L_x_13075:
[----:B------:R-:W-:Y:S05]  /*1c8a0*/  BSYNC B6 ;  /* 0x0000000000067941 */ /* 0x000fea0003800000 */
.L_x_13074:
        /* <DEDUP_REMOVED lines=26> */
.L_x_13077:
[----:B------:R-:W-:Y:S05]  /*1ca50*/  BSYNC B6 ;  /* 0x0000000000067941 */ /* 0x000fea0003800000 */
.L_x_13076:
        /* <DEDUP_REMOVED lines=15> */
.L_x_13082:
        /* <DEDUP_REMOVED lines=8> */
[----:B------:R-:W-:Y:S02]  /*1cbd0*/  MOV R5, R23 ;  /* 0x0000001700057202 */ /* 0x000fe40000000f00 */
[----:B------:R-:W-:-:S07]  /*1cbe0*/  MOV R0, 0x1cc00 ;  /* 0x0001cc0000007802 */ /* 0x000fce0000000f00 */
[----:B------:R-:W-:Y:S05]  /*1cbf0*/  CALL.REL.NOINC `($__internal_31_$__cuda_sm20_div_s64) ;  /* 0x0000000c00307944 */ /* 0x000fea0003c00000 */
[----:B------:R-:W-:Y:S05]  /*1cc00*/  BRA `(.L_x_13081) ;  /* 0x00000000004c7947 */ /* 0x000fea0003800000 */
.L_x_13080:
        /* <DEDUP_REMOVED lines=19> */
.L_x_13081:
[----:B------:R-:W-:Y:S05]  /*1cd40*/  BSYNC B1 ;  /* 0x0000000000017941 */ /* 0x000fea0003800000 */
.L_x_13079:
        /* <DEDUP_REMOVED lines=18> */
.L_x_13078:
        /* <DEDUP_REMOVED lines=18> */
.L_x_13087:
        /* <DEDUP_REMOVED lines=24> */
.L_x_13086:
[----:B------:R-:W-:Y:S05]  /*1d110*/  BSYNC B7 ;  /* 0x0000000000077941 */ /* 0x000fea0003800000 */
.L_x_13085:
[----:B------:R-:W-:-:S05]  /*1d120*/  IADD3 R16, P0, R16, 0x4, RZ ;  /* 0x0000000410107810 */ /* 0x000fca0007f1e0ff */
[----:B------:R-:W-:Y:S01]  /*1d130*/  IMAD.X R17, RZ, RZ, R17, P0 ;  /* 0x000000ffff117224 */ /* 0x000fe200000e0611 */
[----:B------:R-:W-:-:S04]  /*1d140*/  ISETP.GE.U32.AND P0, PT, R16, R23, PT ;  /* 0x000000171000720c */ /* 0x000fc80003f06070 */
[----:B------:R-:W-:-:S13]  /*1d150*/  ISETP.GE.U32.AND.EX P0, PT, R17, R22, PT, P0 ;  /* 0x000000161100720c */ /* 0x000fda0003f06100 */
[----:B------:R-:W-:Y:S05]  /*1d160*/  @!P0 BRA `(.L_x_13087) ;  /* 0xfffffffc00888947 */ /* 0x000fea000383ffff */
.L_x_13084:
[----:B------:R-:W-:Y:S05]  /*1d170*/  BSYNC B6 ;  /* 0x0000000000067941 */ /* 0x000fea0003800000 */
.L_x_13083:
        /* <DEDUP_REMOVED lines=14> */
.L_x_13091:
[----:B------:R-:W-:Y:S01]  /*1d260*/  STG.E.U8 desc[UR36][R18.64], RZ ;  /* 0x000000ff12007986 */ /* 0x000fe2000c101124 */
[----:B------:R-:W-:Y:S05]  /*1d270*/  EXIT ;  /* 0x000000000000794d */ /* 0x000fea0003800000 */
.L_x_13090:
        /* <DEDUP_REMOVED lines=8> */
.L_x_13094:
[----:B------:R-:W-:Y:S01]  /*1d300*/  STG.E desc[UR36][R18.64], RZ ;  /* 0x000000ff12007986 */ /* 0x000fe2000c101924 */
[----:B------:R-:W-:Y:S05]  /*1d310*/  EXIT ;  /* 0x000000000000794d */ /* 0x000fea0003800000 */
.L_x_13093:
[----:B------:R-:W-:Y:S01]  /*1d320*/  STG.E.U16 desc[UR36][R18.64], RZ ;  /* 0x000000ff12007986 */ /* 0x000fe2000c101524 */
[----:B------:R-:W-:Y:S05]  /*1d330*/  EXIT ;  /* 0x000000000000794d */ /* 0x000fea0003800000 */
.L_x_13089:
        /* <DEDUP_REMOVED lines=8> */
.L_x_13096:
[----:B------:R-:W-:Y:S01]  /*1d3c0*/  STG.E.U16 desc[UR36][R18.64], RZ ;  /* 0x000000ff12007986 */ /* 0x000fe2000c101524 */
[----:B------:R-:W-:Y:S05]  /*1d3d0*/  EXIT ;  /* 0x000000000000794d */ /* 0x000fea0003800000 */
.L_x_13095:
        /* <DEDUP_REMOVED lines=8> */
.L_x_13098:
[----:B------:R-:W-:Y:S01]  /*1d460*/  STG.E desc[UR36][R18.64], RZ ;  /* 0x000000ff12007986 */ /* 0x000fe2000c101924 */
[----:B------:R-:W-:Y:S05]  /*1d470*/  EXIT ;  /* 0x000000000000794d */ /* 0x000fea0003800000 */
.L_x_13097:
[----:B------:R-:W-:Y:S01]  /*1d480*/  STG.E.64 desc[UR36][R18.64], RZ ;  /* 0x000000ff12007986 */ /* 0x000fe2000c101b24 */
[----:B------:R-:W-:Y:S05]  /*1d490*/  EXIT ;  /* 0x000000000000794d */ /* 0x000fea0003800000 */
.L_x_13088:
        /* <DEDUP_REMOVED lines=10> */
.L_x_13101:
[----:B------:R-:W-:Y:S01]  /*1d540*/  STG.E.128 desc[UR36][R18.64], RZ ;  /* 0x000000ff12007986 */ /* 0x000fe2000c101d24 */
[----:B------:R-:W-:Y:S05]  /*1d550*/  EXIT ;  /* 0x000000000000794d */ /* 0x000fea0003800000 */
.L_x_13100:
        /* <DEDUP_REMOVED lines=8> */
.L_x_13103:
[----:B------:R-:W-:Y:S01]  /*1d5e0*/  STG.E.U8 desc[UR36][R18.64], RZ ;  /* 0x000000ff12007986 */ /* 0x000fe2000c101124 */
[----:B------:R-:W-:Y:S05]  /*1d5f0*/  EXIT ;  /* 0x000000000000794d */ /* 0x000fea0003800000 */
.L_x_13102:
[----:B------:R-:W-:Y:S01]  /*1d600*/  STG.E.U16 desc[UR36][R18.64], RZ ;  /* 0x000000ff12007986 */ /* 0x000fe2000c101524 */
[----:B------:R-:W-:Y:S05]  /*1d610*/  EXIT ;  /* 0x000000000000794d */ /* 0x000fea0003800000 */
.L_x_13099:
        /* <DEDUP_REMOVED lines=10> */
.L_x_13106:
[----:B------:R-:W-:Y:S01]  /*1d6c0*/  STG.E.U8 desc[UR36][R18.64], RZ ;  /* 0x000000ff12007986 */ /* 0x000fe2000c101124 */
[----:B------:R-:W-:Y:S05]  /*1d6d0*/  EXIT ;  /* 0x000000000000794d */ /* 0x000fea0003800000 */
.L_x_13105:
[----:B------:R-:W-:Y:S01]  /*1d6e0*/  STG.E.U8 desc[UR36][R18.64], RZ ;  /* 0x000000ff12007986 */ /* 0x000fe2000c101124 */
[----:B------:R-:W-:Y:S05]  /*1d6f0*/  EXIT ;  /* 0x000000000000794d */ /* 0x000fea0003800000 */
.L_x_13104:
[----:B------:R-:W-:-:S13]  /*1d700*/  ISETP.NE.AND P0, PT, R0, 0x1c, PT ;  /* 0x0000001c0000780c */ /* 0x000fda0003f05270 */
[----:B------:R-:W-:Y:S05]  /*1d710*/  @!P0 BRA `(.L_x_13107) ;  /* 0x0000000000608947 */ /* 0x000fea0003800000 */
[----:B------:R-:W-:-:S13]  /*1d720*/  ISETP.NE.AND P0, PT, R0, 0x1d, PT ;  /* 0x0000001d0000780c */ /* 0x000fda0003f05270 */
[----:B------:R-:W-:Y:S05]  /*1d730*/  @!P0 BRA `(.L_x_13108) ;  /* 0x0000000000508947 */ /* 0x000fea0003800000 */
[----:B------:R-:W-:-:S13]  /*1d740*/  ISETP.NE.AND P0, PT, R0, 0x2c, PT ;  /* 0x0000002c0000780c */ /* 0x000fda0003f05270 */
[----:B------:R0:W-:Y:S01]  /*1d750*/  @!P0 STG.E.U8 desc[UR36][R18.64], RZ ;  /* 0x000000ff12008986 */ /* 0x0001e2000c101124 */
[----:B------:R-:W-:Y:S05]  /*1d760*/  @!P0 EXIT ;  /* 0x000000000000894d */ /* 0x000fea0003800000 */
.L_x_13092:
        /* <DEDUP_REMOVED lines=16> */
.L_x_13109:
[----:B------:R-:W-:Y:S05]  /*1d870*/  EXIT ;  /* 0x000000000000794d */ /* 0x000fea0003800000 */
.L_x_13108:
[----:B------:R-:W-:Y:S01]  /*1d880*/  STG.E.64 desc[UR36][R18.64], RZ ;  /* 0x000000ff12007986 */ /* 0x000fe2000c101b24 */
[----:B------:R-:W-:Y:S05]  /*1d890*/  EXIT ;  /* 0x000000000000794d */ /* 0x000fea0003800000 */
.L_x_13107:
[----:B------:R-:W-:Y:S01]  /*1d8a0*/  STG.E desc[UR36][R18.64], RZ ;  /* 0x000000ff12007986 */ /* 0x000fe2000c101924 */
[----:B------:R-:W-:Y:S05]  /*1d8b0*/  EXIT ;  /* 0x000000000000794d */ /* 0x000fea0003800000 */
        .weak           $__internal_31_$__cuda_sm20_div_s64
        .type           $__internal_31_$__cuda_sm20_div_s64,@function
        .size           $__internal_31_$__cuda_sm20_div_s64,(.L_x_32211 - $__internal_31_$__cuda_sm20_div_s64)
$__internal_31_$__cuda_sm20_div_s64:
        /* <DEDUP_REMOVED lines=36> */
[----:B------:R-:W-:Y:S01]  /*1db00*/  IMAD.X R12, RZ, RZ, ~R3, P4 ;  /* 0x000000ffff0c7224 */ /* 0x000fe200020e0e03 */
[----:B------:R-:W-:Y:S01]  /*1db10*/  IADD3 R6, P2, R11, R6, RZ ;  /* 0x000000060b067210 */ /* 0x000fe20007f5e0ff */
[----:B------:R-:W-:-:S03]  /*1db20*/  IMAD.HI.U32 R10, R7, R10, RZ ;  /* 0x0000000a070a7227 */ /* 0x000fc600078e00ff */
[----:B------:R-:W-:Y:S01]  /*1db30*/  SEL R13, R12, R3, !P3 ;  /* 0x000000030c0d7207 */ /* 0x000fe20005800000 */
[----:B------:R-:W-:-:S04]  /*1db40*/  IMAD.HI.U32 R28, R6, R15, RZ ;  /* 0x0000000f061c7227 */ /* 0x000fc800078e00ff */
[----:B------:R-:W-:Y:S02]  /*1db50*/  IMAD.X R10, R10, 0x1, R7, P0 ;  /* 0x000000010a0a7824 */ /* 0x000fe400000e0607 */
[----:B------:R-:W-:-:S03]  /*1db60*/  IMAD.WIDE.U32 R28, R6, R13, R28 ;  /* 0x0000000d061c7225 */ /* 0x000fc600078e001c */
[----:B------:R-:W-:-:S05]  /*1db70*/  IADD3.X R10, RZ, RZ, R10, P2, P1 ;  /* 0x000000ffff0a7210 */ /* 0x000fca00017e240a */
[C---:B------:R-:W-:Y:S02]  /*1db80*/  IMAD R6, R10.reuse, R13, RZ ;  /* 0x0000000d0a067224 */ /* 0x040fe400078e02ff */
[----:B------:R-:W-:-:S04]  /*1db90*/  IMAD.HI.U32 R11, P0, R10, R15, R28 ;  /* 0x0000000f0a0b7227 */ /* 0x000fc8000780001c */
[----:B------:R-:W-:Y:S01]  /*1dba0*/  IMAD.HI.U32 R7, R10, R13, RZ ;  /* 0x0000000d0a077227 */ /* 0x000fe200078e00ff */
[----:B------:R-:W-:-:S03]  /*1dbb0*/  IADD3 R6, P1, R6, R11, RZ ;  /* 0x0000000b06067210 */ /* 0x000fc60007f3e0ff */
[----:B------:R-:W-:Y:S01]  /*1dbc0*/  IMAD.X R7, RZ, RZ, R7, P0 ;  /* 0x000000ffff077224 */ /* 0x000fe200000e0607 */
[C---:B------:R-:W-:Y:S01]  /*1dbd0*/  IADD3 R11, P2, R6.reuse, 0x1, RZ ;  /* 0x00000001060b7810 */ /* 0x040fe20007f5e0ff */
        /* <DEDUP_REMOVED lines=33> */
[----:B------:R-:W-:Y:S06]  /*1ddf0*/  RET.REL.NODEC R6 `(_ZN2at6native18elementwise_kernelILi128ELi4EZNS0_15gpu_kernel_implIZZZNS0_67_GLOBAL__N__bb565c37_34_ValidateCompressedIndicesKernel_cu_33a4b88b42_validate_compressed_sparse_indices_kernelILNS3_8CDimNameE1ENS3_18CUDAKernelLauncherENS3_14EmptyVecKernelENS3_8DummyVecELm8EEEvRKNS_6TensorESB_lllENKUlvE1_clEvENKUlvE_clEvEUliiiiiE_EEvRNS_18TensorIteratorBaseERKT_EUliE_EEviT1_) ;  /* 0xfffffe2006807950 */ /* 0x000fec0003c3ffff */
.L_x_13110:
        /* <DEDUP_REMOVED lines=16> */
.L_x_32211:


//--------------------- .text._ZN2at6native27unrolled_elementwise_kernelIZZZNS0_67_GLOBAL__N__bb565c37_34_ValidateCompressedIndicesKernel_cu_33a4b88b42_validate_compressed_sparse_indices_kernelILNS2_8CDimNameE1ENS2_18CUDAKernelLauncherENS2_14EmptyVecKernelENS2_8DummyVecELm8EEEvRKNS_6TensorESA_lllENKUlvE1_clEvENKUlvE_clEvEUliiiiiE_St5arrayIPcLm6EELi4E23TrivialOffsetCalculatorILi5EjESH_ILi1EjENS0_6memory12LoadWithCastILi5EEENSK_13StoreWithCastILi1EEEEEviT_T0_T2_T3_T4_T5_ --------------------------
	.section	.text._ZN2at6native27unrolled_elementwise_kernelIZZZNS0_67_GLOBAL__N__bb565c37_34_ValidateCompressedIndicesKernel_cu_33a4b88b42_validate_compressed_sparse_indices_kernelILNS2_8CDimNameE1ENS2_18CUDAKernelLauncherENS2_14EmptyVecKernelENS2_8DummyVecELm8EEEvRKNS_6TensorESA_lllENKUlvE1_clEvENKUlvE_clEvEUliiiiiE_St5arrayIPcLm6EELi4E23TrivialOffsetCalculatorILi5EjESH_ILi1EjENS0_6memory12LoadWithCastILi5EEENSK_13StoreWithCastILi1EEEEEviT_T0_T2_T3_T4_T5_,"ax",@progbits
	.align	128
        .global         _ZN2at6native27unrolled_elementwise_kernelIZZZNS0_67_GLOBAL__N__bb565c37_34_ValidateCompressedIndicesKernel_cu_33a4b88b42_validate_compressed_sparse_indices_kernelILNS2_8CDimNameE1ENS2_18CUDAKernelLauncherENS2_14EmptyVecKernelENS2_8DummyVecELm8EEEvRKNS_6TensorESA_lllENKUlvE1_clEvENKUlvE_clEvEUliiiiiE_St5arrayIPcLm6EELi4E23TrivialOffsetCalculatorILi5EjESH_ILi1EjENS0_6memory12LoadWithCastILi5EEENSK_13StoreWithCastILi1EEEEEviT_T0_T2_T3_T4_T5_
        .type           _ZN2at6native27unrolled_elementwise_kernelIZZZNS0_67_GLOBAL__N__bb565c37_34_ValidateCompressedIndicesKernel_cu_33a4b88b42_validate_compressed_sparse_indices_kernelILNS2_8CDimNameE1ENS2_18CUDAKernelLauncherENS2_14EmptyVecKernelENS2_8DummyVecELm8EEEvRKNS_6TensorESA_lllENKUlvE1_clEvENKUlvE_clEvEUliiiiiE_St5arrayIPcLm6EELi4E23TrivialOffsetCalculatorILi5EjESH_ILi1EjENS0_6memory12LoadWithCastILi5EEENSK_13StoreWithCastILi1EEEEEviT_T0_T2_T3_T4_T5_,@function
        .size           _ZN2at6native27unrolled_elementwise_kernelIZZZNS0_67_GLOBAL__N__bb565c37_34_ValidateCompressedIndicesKernel_cu_33a4b88b42_validate_compressed_sparse_indices_kernelILNS2_8CDimNameE1ENS2_18CUDAKernelLauncherENS2_14EmptyVecKernelENS2_8DummyVecELm8EEEvRKNS_6TensorESA_lllENKUlvE1_clEvENKUlvE_clEvEUliiiiiE_St5arrayIPcLm6EELi4E23TrivialOffsetCalculatorILi5EjESH_ILi1EjENS0_6memory12LoadWithCastILi5EEENSK_13StoreWithCastILi1EEEEEviT_T0_T2_T3_T4_T5_,(.L_x_32212 - _ZN2at6native27unrolled_elementwise_kernelIZZZNS0_67_GLOBAL__N__bb565c37_34_ValidateCompressedIndicesKernel_cu_33a4b88b42_validate_compressed_sparse_indices_kernelILNS2_8CDimNameE1ENS2_18CUDAKernelLauncherENS2_14EmptyVecKernelENS2_8DummyVecELm8EEEvRKNS_6TensorESA_lllENKUlvE1_clEvENKUlvE_clEvEUliiiiiE_St5arrayIPcLm6EELi4E23TrivialOffsetCalculatorILi5EjESH_ILi1EjENS0_6memory12LoadWithCastILi5EEENSK_13StoreWithCastILi1EEEEEviT_T0_T2_T3_T4_T5_)
        .other          _ZN2at6native27unrolled_elementwise_kernelIZZZNS0_67_GLOBAL__N__bb565c37_34_ValidateCompressedIndicesKernel_cu_33a4b88b42_validate_compressed_sparse_indices_kernelILNS2_8CDimNameE1ENS2_18CUDAKernelLauncherENS2_14EmptyVecKernelENS2_8DummyVecELm8EEEvRKNS_6TensorESA_lllENKUlvE1_clEvENKUlvE_clEvEUliiiiiE_St5arrayIPcLm6EELi4E23TrivialOffsetCalculatorILi5EjESH_ILi1EjENS0_6memory12LoadWithCastILi5EEENSK_13StoreWithCastILi1EEEEEviT_T0_T2_T3_T4_T5_,@"STO_CUDA_ENTRY STV_DEFAULT"
_ZN2at6native27unrolled_elementwise_kernelIZZZNS0_67_GLOBAL__N__bb565c37_34_ValidateCompressedIndicesKernel_cu_33a4b88b42_validate_compressed_sparse_indices_kernelILNS2_8CDimNameE1ENS2_18CUDAKernelLauncherENS2_14EmptyVecKernelENS2_8DummyVecELm8EEEvRKNS_6TensorESA_lllENKUlvE1_clEvENKUlvE_clEvEUliiiiiE_St5arrayIPcLm6EELi4E23TrivialOffsetCalculatorILi5EjESH_ILi1EjENS0_6memory12LoadWithCastILi5EEENSK_13StoreWithCastILi1EEEEEviT_T0_T2_T3_T4_T5_:
.text._ZN2at6native27unrolled_elementwise_kernelIZZZNS0_67_GLOBAL__N__bb565c37_34_ValidateCompressedIndicesKernel_cu_33a4b88b42_validate_compressed_sparse_indices_kernelILNS2_8CDimNameE1ENS2_18CUDAKernelLauncherENS2_14EmptyVecKernelENS2_8DummyVecELm8EEEvRKNS_6TensorESA_lllENKUlvE1_clEvENKUlvE_clEvEUliiiiiE_St5arrayIPcLm6EELi4E23TrivialOffsetCalculatorILi5EjESH_ILi1EjENS0_6memory12LoadWithCastILi5EEENSK_13StoreWithCastILi1EEEEEviT_T0_T2_T3_T4_T5_:
[----:B------:R-:W0:Y:S08]  /*0000*/  LDC R1, c[0x0][0x28] ;  /* 0x00000a00ff017b82 */ /* 0x000e300000000800 */
[----:B------:R-:W1:Y:S01]  /*0010*/  LDC.64 R16, c[0x0][0x220] ;  /* 0x00008800ff107b82 */ /* 0x000e620000000a00 */
[----:B0-----:R-:W-:Y:S01]  /*0020*/  VIADD R1, R1, 0xffffff50 ;  /* 0xffffff5001017836 */ /* 0x001fe20000000000 */
[----:B------:R-:W-:Y:S01]  /*0030*/  ULDC.64 UR36, c[0x0][0x208] ;  /* 0x0000820000247ab9 */ /* 0x000fe20000000a00 */
[----:B------:R-:W-:Y:S05]  /*0040*/  BSSY B6, `(.L_x_13111) ;  /* 0x00004a3000067945 */ /* 0x000fea0003800000 */
[----:B------:R-:W0:Y:S08]  /*0050*/  LDC.64 R36, c[0x0][0x228] ;  /* 0x00008a00ff247b82 */ /* 0x000e300000000a00 */
[----:B------:R-:W2:Y:S01]  /*0060*/  LDC.64 R42, c[0x0][0x230] ;  /* 0x00008c00ff2a7b82 */ /* 0x000ea20000000a00 */
[----:B-1----:R1:W-:Y:S07]  /*0070*/  STL.64 [R1+0x8], R16 ;  /* 0x0000081001007387 */ /* 0x0023ee0000100a00 */
[----:B------:R-:W3:Y:S01]  /*0080*/  LDC.64 R2, c[0x0][0x238] ;  /* 0x00008e00ff027b82 */ /* 0x000ee20000000a00 */
[----:B0-----:R0:W-:Y:S07]  /*0090*/  STL.64 [R1+0x10], R36 ;  /* 0x0000102401007387 */ /* 0x0011ee0000100a00 */
[----:B------:R-:W4:Y:S01]  /*00a0*/  LDC.64 R4, c[0x0][0x240] ;  /* 0x00009000ff047b82 */ /* 0x000f220000000a00 */
[----:B-1----:R-:W1:Y:S01]  /*00b0*/  S2R R16, SR_CTAID.X ;  /* 0x0000000000107919 */ /* 0x002e620000002500 */
[----:B--2---:R-:W-:Y:S06]  /*00c0*/  STL.64 [R1+0x18], R42 ;  /* 0x0000182a01007387 */ /* 0x004fec0000100a00 */
[----:B------:R-:W2:Y:S01]  /*00d0*/  LDC.64 R6, c[0x0][0x248] ;  /* 0x00009200ff067b82 */ /* 0x000ea20000000a00 */
[----:B0-----:R-:W0:Y:S07]  /*00e0*/  S2R R36, SR_TID.X ;  /* 0x0000000000247919 */ /* 0x001e2e0000002100 */
[----:B------:R-:W5:Y:S01]  /*00f0*/  LDC.64 R8, c[0x0][0x250] ;  /* 0x00009400ff087b82 */ /* 0x000f620000000a00 */
[----:B---3--:R1:W-:Y:S07]  /*0100*/  STL.64 [R1+0x20], R2 ;  /* 0x0000200201007387 */ /* 0x0083ee0000100a00 */
[----:B------:R-:W3:Y:S01]  /*0110*/  LDC.64 R10, c[0x0][0x258] ;  /* 0x00009600ff0a7b82 */ /* 0x000ee20000000a00 */
[----:B----4-:R-:W-:Y:S07]  /*0120*/  STL.64 [R1+0x28], R4 ;  /* 0x0000280401007387 */ /* 0x010fee0000100a00 */
[----:B------:R-:W4:Y:S01]  /*0130*/  LDC.64 R12, c[0x0][0x260] ;  /* 0x00009800ff0c7b82 */ /* 0x000f220000000a00 */
[----:B--2---:R-:W-:Y:S07]  /*0140*/  STL.64 [R1+0x30], R6 ;  /* 0x0000300601007387 */ /* 0x004fee0000100a00 */
[----:B------:R-:W2:Y:S01]  /*0150*/  LDC.64 R14, c[0x0][0x268] ;  /* 0x00009a00ff0e7b82 */ /* 0x000ea20000000a00 */
[----:B-----5:R-:W-:Y:S07]  /*0160*/  STL.64 [R1+0x38], R8 ;  /* 0x0000380801007387 */ /* 0x020fee0000100a00 */
[----:B------:R-:W5:Y:S01]  /*0170*/  LDC.64 R20, c[0x0][0x278] ;  /* 0x00009e00ff147b82 */ /* 0x000f620000000a00 */
[----:B---3--:R-:W-:Y:S07]  /*0180*/  STL.64 [R1+0x40], R10 ;  /* 0x0000400a01007387 */ /* 0x008fee0000100a00 */
        /* <DEDUP_REMOVED lines=14> */
[----:B------:R-:W5:Y:S01]  /*0270*/  LDC R0, c[0x0][0x218] ;  /* 0x00008600ff007b82 */ /* 0x000f620000000800 */
[----:B---3--:R-:W-:Y:S07]  /*0280*/  STL.64 [R1+0x88], R30 ;  /* 0x0000881e01007387 */ /* 0x008fee0000100a00 */
[----:B------:R-:W1:Y:S01]  /*0290*/  LDC R17, c[0x0][0x210] ;  /* 0x00008400ff117b82 */ /* 0x000e620000000800 */
[----:B----4-:R-:W-:Y:S07]  /*02a0*/  STL.64 [R1+0x90], R32 ;  /* 0x0000902001007387 */ /* 0x010fee0000100a00 */
[----:B------:R-:W3:Y:S01]  /*02b0*/  LDC.64 R18, c[0x0][0x270] ;  /* 0x00009c00ff127b82 */ /* 0x000ee20000000a00 */
[----:B--2---:R-:W-:Y:S07]  /*02c0*/  STL.64 [R1+0x98], R34 ;  /* 0x0000982201007387 */ /* 0x004fee0000100a00 */
[----:B------:R-:W2:Y:S01]  /*02d0*/  LDC.64 R40, c[0x0][0x2b8] ;  /* 0x0000ae00ff287b82 */ /* 0x000ea20000000a00 */
[----:B-----5:R-:W-:Y:S07]  /*02e0*/  STL [R1], R0 ;  /* 0x0000000001007387 */ /* 0x020fee0000100800 */
[----:B------:R-:W4:Y:S01]  /*02f0*/  LDC.64 R38, c[0x0][0x2c0] ;  /* 0x0000b000ff267b82 */ /* 0x000f220000000a00 */
[----:B-1----:R-:W-:-:S02]  /*0300*/  IMAD R2, R16, -0x200, R17 ;  /* 0xfffffe0010027824 */ /* 0x002fc400078e0211 */
[----:B------:R-:W-:-:S03]  /*0310*/  IMAD.MOV.U32 R17, RZ, RZ, RZ ;  /* 0x000000ffff117224 */ /* 0x000fc600078e00ff */
[----:B0-----:R-:W-:Y:S02]  /*0320*/  ISETP.GE.AND P0, PT, R36, R2, PT ;  /* 0x000000022400720c */ /* 0x001fe40003f06270 */
[----:B------:R-:W0:Y:S01]  /*0330*/  LDC.U8 R45, c[0x0][0x2fc] ;  /* 0x0000bf00ff2d7b82 */ /* 0x000e220000000000 */
[----:B---3--:R1:W-:Y:S07]  /*0340*/  STL.64 [R1+0x58], R18 ;  /* 0x0000581201007387 */ /* 0x0083ee0000100a00 */
[----:B------:R-:W3:Y:S01]  /*0350*/  LDC.U8 R44, c[0x0][0x2fd] ;  /* 0x0000bf40ff2c7b82 */ /* 0x000ee20000000000 */
[----:B--2---:R2:W-:Y:S01]  /*0360*/  STL.64 [R1+0xa0], R40 ;  /* 0x0000a02801007387 */ /* 0x0045e20000100a00 */
[----:B-1----:R-:W-:-:S06]  /*0370*/  CS2R R18, SRZ ;  /* 0x0000000000127805 */ /* 0x002fcc000001ff00 */
[----:B------:R-:W1:Y:S01]  /*0380*/  LDC.U8 R43, c[0x0][0x2fe] ;  /* 0x0000bf80ff2b7b82 */ /* 0x000e620000000000 */
[----:B----4-:R4:W-:Y:S01]  /*0390*/  STL.64 [R1+0xa8], R38 ;  /* 0x0000a82601007387 */ /* 0x0109e20000100a00 */
[----:B--2---:R-:W-:-:S06]  /*03a0*/  CS2R R40, SRZ ;  /* 0x0000000000287805 */ /* 0x004fcc000001ff00 */
[----:B------:R-:W2:Y:S01]  /*03b0*/  LDC.U8 R42, c[0x0][0x2ff] ;  /* 0x0000bfc0ff2a7b82 */ /* 0x000ea20000000000 */
[----:B----4-:R-:W-:Y:S02]  /*03c0*/  IMAD.MOV.U32 R38, RZ, RZ, R1 ;  /* 0x000000ffff267224 */ /* 0x010fe400078e0001 */
[----:B------:R-:W-:-:S05]  /*03d0*/  IMAD.MOV.U32 R39, RZ, RZ, RZ ;  /* 0x000000ffff277224 */ /* 0x000fca00078e00ff */
        /* <DEDUP_REMOVED lines=21> */
.L_x_13116:
[----:B------:R0:W5:Y:S01]  /*0530*/  LDG.E.U8 R41, desc[UR36][R4.64] ;  /* 0x0000002404297981 */ /* 0x000162000c1e1100 */
[----:B------:R-:W-:Y:S05]  /*0540*/  BRA `(.L_x_13118) ;  /* 0x0000000c00347947 */ /* 0x000fea0003800000 */
.L_x_13115:
        /* <DEDUP_REMOVED lines=8> */
.L_x_13120:
[----:B------:R0:W5:Y:S01]  /*05d0*/  LDG.E R41, desc[UR36][R4.64] ;  /* 0x0000002404297981 */ /* 0x000162000c1e1900 */
[----:B------:R-:W-:Y:S05]  /*05e0*/  BRA `(.L_x_13118) ;  /* 0x0000000c000c7947 */ /* 0x000fea0003800000 */
.L_x_13119:
[----:B------:R0:W5:Y:S01]  /*05f0*/  LDG.E.S16 R41, desc[UR36][R4.64] ;  /* 0x0000002404297981 */ /* 0x000162000c1e1700 */
[----:B------:R-:W-:Y:S05]  /*0600*/  BRA `(.L_x_13118) ;  /* 0x0000000c00047947 */ /* 0x000fea0003800000 */
.L_x_13114:
[----:B------:R-:W-:-:S13]  /*0610*/  ISETP.GT.AND P0, PT, R0, 0x6, PT ;  /* 0x000000060000780c */ /* 0x000fda0003f04270 */
[----:B------:R-:W-:Y:S05]  /*0620*/  @P0 BRA `(.L_x_13121) ;  /* 0x00000000002c0947 */ /* 0x000fea0003800000 */
[----:B------:R-:W-:-:S13]  /*0630*/  ISETP.NE.AND P0, PT, R0, 0x5, PT ;  /* 0x000000050000780c */ /* 0x000fda0003f05270 */
[----:B------:R-:W-:Y:S05]  /*0640*/  @!P0 BRA `(.L_x_13122) ;  /* 0x0000000000148947 */ /* 0x000fea0003800000 */
[----:B------:R-:W-:-:S13]  /*0650*/  ISETP.NE.AND P0, PT, R0, 0x6, PT ;  /* 0x000000060000780c */ /* 0x000fda0003f05270 */
[----:B------:R-:W-:Y:S05]  /*0660*/  @P0 BRA `(.L_x_13117) ;  /* 0x0000000800980947 */ /* 0x000fea0003800000 */
[----:B------:R-:W5:Y:S02]  /*0670*/  LDG.E R4, desc[UR36][R4.64] ;  /* 0x0000002404047981 */ /* 0x000f64000c1e1900 */
[----:B-----5:R0:W0:Y:S01]  /*0680*/  F2I.FTZ.TRUNC.NTZ R41, R4 ;  /* 0x0000000400297305 */ /* 0x020022000021f100 */
[----:B------:R-:W-:Y:S05]  /*0690*/  BRA `(.L_x_13118) ;  /* 0x0000000800e07947 */ /* 0x000fea0003800000 */
.L_x_13122:
[----:B------:R-:W5:Y:S02]  /*06a0*/  LDG.E.U16 R4, desc[UR36][R4.64] ;  /* 0x0000002404047981 */ /* 0x000f64000c1e1500 */
[----:B-----5:R-:W-:-:S06]  /*06b0*/  HADD2.F32 R41, -RZ, R4.H0_H0 ;  /* 0x20000004ff297230 */ /* 0x020fcc0000004100 */
[----:B------:R-:W0:Y:S01]  /*06c0*/  F2I.FTZ.TRUNC.NTZ R41, R41 ;  /* 0x0000002900297305 */ /* 0x000e22000021f100 */
[----:B------:R-:W-:Y:S05]  /*06d0*/  BRA `(.L_x_13118) ;  /* 0x0000000800d07947 */ /* 0x000fea0003800000 */
.L_x_13121:
[----:B------:R-:W-:-:S13]  /*06e0*/  ISETP.NE.AND P0, PT, R0, 0x7, PT ;  /* 0x000000070000780c */ /* 0x000fda0003f05270 */
[----:B------:R-:W-:Y:S05]  /*06f0*/  @!P0 BRA `(.L_x_13123) ;  /* 0x00000000002c8947 */ /* 0x000fea0003800000 */
[----:B------:R-:W-:-:S13]  /*0700*/  ISETP.NE.AND P0, PT, R0, 0x8, PT ;  /* 0x000000080000780c */ /* 0x000fda0003f05270 */
[----:B------:R-:W-:Y:S05]  /*0710*/  @!P0 BRA `(.L_x_13124) ;  /* 0x0000000000148947 */ /* 0x000fea0003800000 */
[----:B------:R-:W-:-:S13]  /*0720*/  ISETP.NE.AND P0, PT, R0, 0x9, PT ;  /* 0x000000090000780c */ /* 0x000fda0003f05270 */
[----:B------:R-:W-:Y:S05]  /*0730*/  @P0 BRA `(.L_x_13117) ;  /* 0x0000000800640947 */ /* 0x000fea0003800000 */
[----:B------:R-:W5:Y:S02]  /*0740*/  LDG.E R4, desc[UR36][R4.64] ;  /* 0x0000002404047981 */ /* 0x000f64000c1e1900 */
[----:B-----5:R0:W0:Y:S01]  /*0750*/  F2I.FTZ.TRUNC.NTZ R41, R4 ;  /* 0x0000000400297305 */ /* 0x020022000021f100 */
[----:B------:R-:W-:Y:S05]  /*0760*/  BRA `(.L_x_13118) ;  /* 0x0000000800ac7947 */ /* 0x000fea0003800000 */
.L_x_13124:
[----:B------:R-:W5:Y:S02]  /*0770*/  LDG.E.U16 R4, desc[UR36][R4.64] ;  /* 0x0000002404047981 */ /* 0x000f64000c1e1500 */
[----:B-----5:R-:W-:-:S06]  /*0780*/  HADD2.F32 R41, -RZ, R4.H0_H0 ;  /* 0x20000004ff297230 */ /* 0x020fcc0000004100 */
[----:B------:R-:W0:Y:S01]  /*0790*/  F2I.FTZ.TRUNC.NTZ R41, R41 ;  /* 0x0000002900297305 */ /* 0x000e22000021f100 */
[----:B------:R-:W-:Y:S05]  /*07a0*/  BRA `(.L_x_13118) ;  /* 0x00000008009c7947 */ /* 0x000fea0003800000 */
.L_x_13123:
[----:B------:R-:W5:Y:S02]  /*07b0*/  LDG.E.64 R4, desc[UR36][R4.64] ;  /* 0x0000002404047981 */ /* 0x000f64000c1e1b00 */
[----:B-----5:R0:W0:Y:S01]  /*07c0*/  F2I.F64.TRUNC R41, R4 ;  /* 0x0000000400297311 */ /* 0x020022000030d100 */
[----:B------:R-:W-:Y:S05]  /*07d0*/  BRA `(.L_x_13118) ;  /* 0x0000000800907947 */ /* 0x000fea0003800000 */
.L_x_13113:
        /* <DEDUP_REMOVED lines=8> */
[----:B------:R-:W5:Y:S02]  /*0860*/  LDG.E.U8 R4, desc[UR36][R4.64] ;  /* 0x0000002404047981 */ /* 0x000f64000c1e1100 */
[----:B-----5:R-:W-:-:S04]  /*0870*/  ISETP.NE.AND P0, PT, R4, RZ, PT ;  /* 0x000000ff0400720c */ /* 0x020fc80003f05270 */
[----:B------:R-:W-:Y:S01]  /*0880*/  SEL R41, RZ, 0x1, !P0 ;  /* 0x00000001ff297807 */ /* 0x000fe20004000000 */
[----:B------:R-:W-:Y:S08]  /*0890*/  BRA `(.L_x_13118) ;  /* 0x0000000800607947 */ /* 0x000ff00003800000 */
.L_x_13127:
[----:B------:R-:W5:Y:S02]  /*08a0*/  LDG.E.64 R4, desc[UR36][R4.64] ;  /* 0x0000002404047981 */ /* 0x000f64000c1e1b00 */
[----:B-----5:R0:W0:Y:S01]  /*08b0*/  F2I.F64.TRUNC R41, R4 ;  /* 0x0000000400297311 */ /* 0x020022000030d100 */
[----:B------:R-:W-:Y:S05]  /*08c0*/  BRA `(.L_x_13118) ;  /* 0x0000000800547947 */ /* 0x000fea0003800000 */
.L_x_13126:
        /* <DEDUP_REMOVED lines=27> */
.L_x_13129:
[----:B------:R-:W5:Y:S02]  /*0a80*/  LDG.E.U8 R4, desc[UR36][R4.64] ;  /* 0x0000002404047981 */ /* 0x000f64000c1e1100 */
[----:B-----5:R-:W-:-:S05]  /*0a90*/  IMAD.SHL.U32 R0, R4, 0x2000000, RZ ;  /* 0x0200000004007824 */ /* 0x020fca00078e00ff */
        /* <DEDUP_REMOVED lines=10> */
[----:B------:R0:W0:Y:S01]  /*0b40*/  F2I.FTZ.TRUNC.NTZ R41, R0 ;  /* 0x0000000000297305 */ /* 0x000022000021f100 */
[----:B------:R-:W-:Y:S05]  /*0b50*/  BRA `(.L_x_13118) ;  /* 0x0000000400b07947 */ /* 0x000fea0003800000 */
.L_x_13128:
[----:B------:R-:W5:Y:S02]  /*0b60*/  LDG.E.U16 R41, desc[UR36][R4.64] ;  /* 0x0000002404297981 */ /* 0x000f64000c1e1500 */
[----:B-----5:R-:W-:-:S06]  /*0b70*/  IMAD.U32 R41, R41, 0x10000, RZ ;  /* 0x0001000029297824 */ /* 0x020fcc00078e00ff */
[----:B------:R-:W0:Y:S01]  /*0b80*/  F2I.FTZ.TRUNC.NTZ R41, R41 ;  /* 0x0000002900297305 */ /* 0x000e22000021f100 */
[----:B------:R-:W-:Y:S05]  /*0b90*/  BRA `(.L_x_13118) ;  /* 0x0000000400a07947 */ /* 0x000fea0003800000 */
.L_x_13125:
        /* <DEDUP_REMOVED lines=10> */
.L_x_13132:
        /* <DEDUP_REMOVED lines=21> */
.L_x_13136:
[----:B------:R-:W-:Y:S05]  /*0d90*/  BSYNC B1 ;  /* 0x0000000000017941 */ /* 0x000fea0003800000 */
.L_x_13135:
[----:B------:R-:W-:Y:S01]  /*0da0*/  IMAD.SHL.U32 R3, R3, 0x100000, RZ ;  /* 0x0010000003037824 */ /* 0x000fe200078e00ff */
[----:B------:R-:W-:-:S04]  /*0db0*/  LEA R0, R0, 0x3b800000, 0x17 ;  /* 0x3b80000000007811 */ /* 0x000fc800078eb8ff */
[----:B------:R-:W-:-:S07]  /*0dc0*/  LOP3.LUT R41, R0, R3, R41, 0xfe, !PT ;  /* 0x0000000300297212 */ /* 0x000fce00078efe29 */
.L_x_13134:
[----:B------:R-:W-:Y:S05]  /*0dd0*/  BSYNC B0 ;  /* 0x0000000000007941 */ /* 0x000fea0003800000 */
.L_x_13133:
[----:B------:R-:W0:Y:S01]  /*0de0*/  F2I.FTZ.TRUNC.NTZ R41, R41 ;  /* 0x0000002900297305 */ /* 0x000e22000021f100 */
[----:B------:R-:W-:Y:S05]  /*0df0*/  BRA `(.L_x_13118) ;  /* 0x0000000400087947 */ /* 0x000fea0003800000 */
.L_x_13131:
        /* <DEDUP_REMOVED lines=21> */
.L_x_13140:
[----:B------:R-:W-:Y:S05]  /*0f50*/  BSYNC B1 ;  /* 0x0000000000017941 */ /* 0x000fea0003800000 */
.L_x_13139:
[----:B------:R-:W-:Y:S01]  /*0f60*/  IMAD.SHL.U32 R3, R3, 0x200000, RZ ;  /* 0x0020000003037824 */ /* 0x000fe200078e00ff */
[----:B------:R-:W-:-:S04]  /*0f70*/  LEA R0, R0, 0x37800000, 0x17 ;  /* 0x3780000000007811 */ /* 0x000fc800078eb8ff */
[----:B------:R-:W-:-:S07]  /*0f80*/  LOP3.LUT R41, R0, R3, R41, 0xfe, !PT ;  /* 0x0000000300297212 */ /* 0x000fce00078efe29 */
.L_x_13138:
[----:B------:R-:W-:Y:S05]  /*0f90*/  BSYNC B0 ;  /* 0x0000000000007941 */ /* 0x000fea0003800000 */
.L_x_13137:
[----:B------:R-:W0:Y:S01]  /*0fa0*/  F2I.FTZ.TRUNC.NTZ R41, R41 ;  /* 0x0000002900297305 */ /* 0x000e22000021f100 */
[----:B------:R-:W-:Y:S05]  /*0fb0*/  BRA `(.L_x_13118) ;  /* 0x0000000000987947 */ /* 0x000fea0003800000 */
.L_x_13130:
        /* <DEDUP_REMOVED lines=14> */
.L_x_13144:
[----:B------:R-:W-:Y:S05]  /*10a0*/  BSYNC B0 ;  /* 0x0000000000007941 */ /* 0x000fea0003800000 */
.L_x_13143:
[----:B------:R-:W0:Y:S01]  /*10b0*/  F2I.FTZ.TRUNC.NTZ R41, R41 ;  /* 0x0000002900297305 */ /* 0x000e22000021f100 */
[----:B------:R-:W-:Y:S05]  /*10c0*/  BRA `(.L_x_13118) ;  /* 0x0000000000547947 */ /* 0x000fea0003800000 */
.L_x_13117:
        /* <DEDUP_REMOVED lines=16> */
[----:B01234-:R-:W-:Y:S05]  /*11d0*/  CALL.ABS.NOINC R14 ;  /* 0x000000000e007343 */ /* 0x01ffea0003c00000 */
.L_x_13145:
[----:B------:R-:W-:Y:S05]  /*11e0*/  BRA `(.L_x_13118) ;  /* 0x00000000000c7947 */ /* 0x000fea0003800000 */
.L_x_13142:
[----:B------:R0:W5:Y:S01]  /*11f0*/  LDG.E R41, desc[UR36][R4.64] ;  /* 0x0000002404297981 */ /* 0x000162000c1e1900 */
[----:B------:R-:W-:Y:S05]  /*1200*/  BRA `(.L_x_13118) ;  /* 0x0000000000047947 */ /* 0x000fea0003800000 */
.L_x_13141:
[----:B------:R0:W5:Y:S02]  /*1210*/  LDG.E R41, desc[UR36][R4.64] ;  /* 0x0000002404297981 */ /* 0x000164000c1e1900 */
.L_x_13118:
        /* <DEDUP_REMOVED lines=18> */
.L_x_13149:
[----:B------:R3:W5:Y:S01]  /*1340*/  LDG.E.U8 R40, desc[UR36][R4.64] ;  /* 0x0000002404287981 */ /* 0x000762000c1e1100 */
[----:B------:R-:W-:Y:S05]  /*1350*/  BRA `(.L_x_13151) ;  /* 0x0000000c00347947 */ /* 0x000fea0003800000 */
.L_x_13148:
        /* <DEDUP_REMOVED lines=8> */
.L_x_13153:
[----:B------:R0:W5:Y:S01]  /*13e0*/  LDG.E R40, desc[UR36][R4.64] ;  /* 0x0000002404287981 */ /* 0x000162000c1e1900 */
[----:B------:R-:W-:Y:S05]  /*13f0*/  BRA `(.L_x_13151) ;  /* 0x0000000c000c7947 */ /* 0x000fea0003800000 */
.L_x_13152:
[----:B------:R0:W5:Y:S01]  /*1400*/  LDG.E.S16 R40, desc[UR36][R4.64] ;  /* 0x0000002404287981 */ /* 0x000162000c1e1700 */
[----:B------:R-:W-:Y:S05]  /*1410*/  BRA `(.L_x_13151) ;  /* 0x0000000c00047947 */ /* 0x000fea0003800000 */
.L_x_13147:
[----:B------:R-:W-:-:S13]  /*1420*/  ISETP.GT.AND P0, PT, R0, 0x6, PT ;  /* 0x000000060000780c */ /* 0x000fda0003f04270 */
[----:B------:R-:W-:Y:S05]  /*1430*/  @P0 BRA `(.L_x_13154) ;  /* 0x00000000002c0947 */ /* 0x000fea0003800000 */
[----:B------:R-:W-:-:S13]  /*1440*/  ISETP.NE.AND P0, PT, R0, 0x5, PT ;  /* 0x000000050000780c */ /* 0x000fda0003f05270 */
[----:B------:R-:W-:Y:S05]  /*1450*/  @!P0 BRA `(.L_x_13155) ;  /* 0x0000000000148947 */ /* 0x000fea0003800000 */
[----:B------:R-:W-:-:S13]  /*1460*/  ISETP.NE.AND P0, PT, R0, 0x6, PT ;  /* 0x000000060000780c */ /* 0x000fda0003f05270 */
[----:B------:R-:W-:Y:S05]  /*1470*/  @P0 BRA `(.L_x_13150) ;  /* 0x0000000800980947 */ /* 0x000fea0003800000 */
[----:B------:R-:W3:Y:S02]  /*1480*/  LDG.E R4, desc[UR36][R4.64] ;  /* 0x0000002404047981 */ /* 0x000ee4000c1e1900 */
[----:B---3--:R0:W3:Y:S01]  /*1490*/  F2I.FTZ.TRUNC.NTZ R40, R4 ;  /* 0x0000000400287305 */ /* 0x0080e2000021f100 */
[----:B------:R-:W-:Y:S05]  /*14a0*/  BRA `(.L_x_13151) ;  /* 0x0000000800e07947 */ /* 0x000fea0003800000 */
.L_x_13155:
[----:B------:R-:W3:Y:S02]  /*14b0*/  LDG.E.U16 R4, desc[UR36][R4.64] ;  /* 0x0000002404047981 */ /* 0x000ee4000c1e1500 */
[----:B---3--:R-:W-:-:S06]  /*14c0*/  HADD2.F32 R40, -RZ, R4.H0_H0 ;  /* 0x20000004ff287230 */ /* 0x008fcc0000004100 */
[----:B------:R-:W0:Y:S01]  /*14d0*/  F2I.FTZ.TRUNC.NTZ R40, R40 ;  /* 0x0000002800287305 */ /* 0x000e22000021f100 */
[----:B------:R-:W-:Y:S05]  /*14e0*/  BRA `(.L_x_13151) ;  /* 0x0000000800d07947 */ /* 0x000fea0003800000 */
.L_x_13154:
        /* <DEDUP_REMOVED lines=9> */
.L_x_13157:
[----:B------:R-:W3:Y:S02]  /*1580*/  LDG.E.U16 R4, desc[UR36][R4.64] ;  /* 0x0000002404047981 */ /* 0x000ee4000c1e1500 */
[----:B---3--:R-:W-:-:S06]  /*1590*/  HADD2.F32 R40, -RZ, R4.H0_H0 ;  /* 0x20000004ff287230 */ /* 0x008fcc0000004100 */
[----:B------:R-:W0:Y:S01]  /*15a0*/  F2I.FTZ.TRUNC.NTZ R40, R40 ;  /* 0x0000002800287305 */ /* 0x000e22000021f100 */
[----:B------:R-:W-:Y:S05]  /*15b0*/  BRA `(.L_x_13151) ;  /* 0x00000008009c7947 */ /* 0x000fea0003800000 */
.L_x_13156:
[----:B------:R-:W3:Y:S02]  /*15c0*/  LDG.E.64 R4, desc[UR36][R4.64] ;  /* 0x0000002404047981 */ /* 0x000ee4000c1e1b00 */
[----:B---3--:R0:W3:Y:S01]  /*15d0*/  F2I.F64.TRUNC R40, R4 ;  /* 0x0000000400287311 */ /* 0x0080e2000030d100 */
[----:B------:R-:W-:Y:S05]  /*15e0*/  BRA `(.L_x_13151) ;  /* 0x0000000800907947 */ /* 0x000fea0003800000 */
.L_x_13146:
        /* <DEDUP_REMOVED lines=12> */
.L_x_13160:
[----:B------:R-:W3:Y:S02]  /*16b0*/  LDG.E.64 R4, desc[UR36][R4.64] ;  /* 0x0000002404047981 */ /* 0x000ee4000c1e1b00 */
[----:B---3--:R0:W3:Y:S01]  /*16c0*/  F2I.F64.TRUNC R40, R4 ;  /* 0x0000000400287311 */ /* 0x0080e2000030d100 */
[----:B------:R-:W-:Y:S05]  /*16d0*/  BRA `(.L_x_13151) ;  /* 0x0000000800547947 */ /* 0x000fea0003800000 */
.L_x_13159:
        /* <DEDUP_REMOVED lines=27> */
.L_x_13162:
        /* <DEDUP_REMOVED lines=12> */
[----:B------:R0:W3:Y:S01]  /*1950*/  F2I.FTZ.TRUNC.NTZ R40, R0 ;  /* 0x0000000000287305 */ /* 0x0000e2000021f100 */
[----:B------:R-:W-:Y:S05]  /*1960*/  BRA `(.L_x_13151) ;  /* 0x0000000400b07947 */ /* 0x000fea0003800000 */
.L_x_13161:
[----:B------:R-:W3:Y:S02]  /*1970*/  LDG.E.U16 R40, desc[UR36][R4.64] ;  /* 0x0000002404287981 */ /* 0x000ee4000c1e1500 */
[----:B---3--:R-:W-:-:S06]  /*1980*/  IMAD.U32 R40, R40, 0x10000, RZ ;  /* 0x0001000028287824 */ /* 0x008fcc00078e00ff */
[----:B------:R-:W0:Y:S01]  /*1990*/  F2I.FTZ.TRUNC.NTZ R40, R40 ;  /* 0x0000002800287305 */ /* 0x000e22000021f100 */
[----:B------:R-:W-:Y:S05]  /*19a0*/  BRA `(.L_x_13151) ;  /* 0x0000000400a07947 */ /* 0x000fea0003800000 */
.L_x_13158:
        /* <DEDUP_REMOVED lines=10> */
.L_x_13165:
        /* <DEDUP_REMOVED lines=21> */
.L_x_13169:
[----:B------:R-:W-:Y:S05]  /*1ba0*/  BSYNC B1 ;  /* 0x0000000000017941 */ /* 0x000fea0003800000 */
.L_x_13168:
[----:B------:R-:W-:Y:S01]  /*1bb0*/  IMAD.SHL.U32 R3, R3, 0x100000, RZ ;  /* 0x0010000003037824 */ /* 0x000fe200078e00ff */
[----:B------:R-:W-:-:S04]  /*1bc0*/  LEA R5, R0, 0x3b800000, 0x17 ;  /* 0x3b80000000057811 */ /* 0x000fc800078eb8ff */
[----:B------:R-:W-:-:S07]  /*1bd0*/  LOP3.LUT R40, R5, R3, R40, 0xfe, !PT ;  /* 0x0000000305287212 */ /* 0x000fce00078efe28 */
.L_x_13167:
[----:B------:R-:W-:Y:S05]  /*1be0*/  BSYNC B0 ;  /* 0x0000000000007941 */ /* 0x000fea0003800000 */
.L_x_13166:
[----:B------:R-:W0:Y:S01]  /*1bf0*/  F2I.FTZ.TRUNC.NTZ R40, R40 ;  /* 0x0000002800287305 */ /* 0x000e22000021f100 */
[----:B------:R-:W-:Y:S05]  /*1c00*/  BRA `(.L_x_13151) ;  /* 0x0000000400087947 */ /* 0x000fea0003800000 */
.L_x_13164:
        /* <DEDUP_REMOVED lines=21> */
.L_x_13173:
[----:B------:R-:W-:Y:S05]  /*1d60*/  BSYNC B1 ;  /* 0x0000000000017941 */ /* 0x000fea0003800000 */
.L_x_13172:
[----:B------:R-:W-:Y:S01]  /*1d70*/  IMAD.SHL.U32 R3, R3, 0x200000, RZ ;  /* 0x0020000003037824 */ /* 0x000fe200078e00ff */
[----:B------:R-:W-:-:S04]  /*1d80*/  LEA R5, R0, 0x37800000, 0x17 ;  /* 0x3780000000057811 */ /* 0x000fc800078eb8ff */
[----:B------:R-:W-:-:S07]  /*1d90*/  LOP3.LUT R40, R5, R3, R40, 0xfe, !PT ;  /* 0x0000000305287212 */ /* 0x000fce00078efe28 */
.L_x_13171:
[----:B------:R-:W-:Y:S05]  /*1da0*/  BSYNC B0 ;  /* 0x0000000000007941 */ /* 0x000fea0003800000 */
.L_x_13170:
[----:B------:R-:W0:Y:S01]  /*1db0*/  F2I.FTZ.TRUNC.NTZ R40, R40 ;  /* 0x0000002800287305 */ /* 0x000e22000021f100 */
[----:B------:R-:W-:Y:S05]  /*1dc0*/  BRA `(.L_x_13151) ;  /* 0x0000000000987947 */ /* 0x000fea0003800000 */
.L_x_13163:
        /* <DEDUP_REMOVED lines=14> */
.L_x_13177:
[----:B------:R-:W-:Y:S05]  /*1eb0*/  BSYNC B0 ;  /* 0x0000000000007941 */ /* 0x000fea0003800000 */
.L_x_13176:
[----:B------:R-:W0:Y:S01]  /*1ec0*/  F2I.FTZ.TRUNC.NTZ R40, R40 ;  /* 0x0000002800287305 */ /* 0x000e22000021f100 */
[----:B------:R-:W-:Y:S05]  /*1ed0*/  BRA `(.L_x_13151) ;  /* 0x0000000000547947 */ /* 0x000fea0003800000 */
.L_x_13150:
        /* <DEDUP_REMOVED lines=17> */
.L_x_13178:
[----:B------:R-:W-:Y:S05]  /*1ff0*/  BRA `(.L_x_13151) ;  /* 0x00000000000c7947 */ /* 0x000fea0003800000 */
.L_x_13175:
[----:B------:R0:W5:Y:S01]  /*2000*/  LDG.E R40, desc[UR36][R4.64] ;  /* 0x0000002404287981 */ /* 0x000162000c1e1900 */
[----:B------:R-:W-:Y:S05]  /*2010*/  BRA `(.L_x_13151) ;  /* 0x0000000000047947 */ /* 0x000fea0003800000 */
.L_x_13174:
[----:B------:R0:W5:Y:S02]  /*2020*/  LDG.E R40, desc[UR36][R4.64] ;  /* 0x0000002404287981 */ /* 0x000164000c1e1900 */
.L_x_13151:
        /* <DEDUP_REMOVED lines=18> */
.L_x_13182:
[----:B------:R0:W5:Y:S01]  /*2150*/  LDG.E.U8 R18, desc[UR36][R4.64] ;  /* 0x0000002404127981 */ /* 0x000162000c1e1100 */
[----:B------:R-:W-:Y:S05]  /*2160*/  BRA `(.L_x_13184) ;  /* 0x0000000c00347947 */ /* 0x000fea0003800000 */
.L_x_13181:
        /* <DEDUP_REMOVED lines=8> */
.L_x_13186:
[----:B------:R0:W5:Y:S01]  /*21f0*/  LDG.E R18, desc[UR36][R4.64] ;  /* 0x0000002404127981 */ /* 0x000162000c1e1900 */
[----:B------:R-:W-:Y:S05]  /*2200*/  BRA `(.L_x_13184) ;  /* 0x0000000c000c7947 */ /* 0x000fea0003800000 */
.L_x_13185:
[----:B------:R0:W5:Y:S01]  /*2210*/  LDG.E.S16 R18, desc[UR36][R4.64] ;  /* 0x0000002404127981 */ /* 0x000162000c1e1700 */
[----:B------:R-:W-:Y:S05]  /*2220*/  BRA `(.L_x_13184) ;  /* 0x0000000c00047947 */ /* 0x000fea0003800000 */
.L_x_13180:
        /* <DEDUP_REMOVED lines=9> */
.L_x_13188:
[----:B------:R-:W3:Y:S02]  /*22c0*/  LDG.E.U16 R4, desc[UR36][R4.64] ;  /* 0x0000002404047981 */ /* 0x000ee4000c1e1500 */
[----:B---3--:R-:W-:-:S06]  /*22d0*/  HADD2.F32 R18, -RZ, R4.H0_H0 ;  /* 0x20000004ff127230 */ /* 0x008fcc0000004100 */
[----:B------:R-:W0:Y:S01]  /*22e0*/  F2I.FTZ.TRUNC.NTZ R18, R18 ;  /* 0x0000001200127305 */ /* 0x000e22000021f100 */
[----:B------:R-:W-:Y:S05]  /*22f0*/  BRA `(.L_x_13184) ;  /* 0x0000000800d07947 */ /* 0x000fea0003800000 */
.L_x_13187:
        /* <DEDUP_REMOVED lines=9> */
.L_x_13190:
[----:B------:R-:W3:Y:S02]  /*2390*/  LDG.E.U16 R4, desc[UR36][R4.64] ;  /* 0x0000002404047981 */ /* 0x000ee4000c1e1500 */
[----:B---3--:R-:W-:-:S06]  /*23a0*/  HADD2.F32 R18, -RZ, R4.H0_H0 ;  /* 0x20000004ff127230 */ /* 0x008fcc0000004100 */
[----:B------:R-:W0:Y:S01]  /*23b0*/  F2I.FTZ.TRUNC.NTZ R18, R18 ;  /* 0x0000001200127305 */ /* 0x000e22000021f100 */
[----:B------:R-:W-:Y:S05]  /*23c0*/  BRA `(.L_x_13184) ;  /* 0x00000008009c7947 */ /* 0x000fea0003800000 */
.L_x_13189:
[----:B------:R-:W3:Y:S02]  /*23d0*/  LDG.E.64 R18, desc[UR36][R4.64] ;  /* 0x0000002404127981 */ /* 0x000ee4000c1e1b00 */
[----:B---3--:R0:W1:Y:S01]  /*23e0*/  F2I.F64.TRUNC R18, R18 ;  /* 0x0000001200127311 */ /* 0x008062000030d100 */
[----:B------:R-:W-:Y:S05]  /*23f0*/  BRA `(.L_x_13184) ;  /* 0x0000000800907947 */ /* 0x000fea0003800000 */
.L_x_13179:
        /* <DEDUP_REMOVED lines=12> */
.L_x_13193:
[----:B------:R-:W3:Y:S02]  /*24c0*/  LDG.E.64 R4, desc[UR36][R4.64] ;  /* 0x0000002404047981 */ /* 0x000ee4000c1e1b00 */
[----:B---3--:R0:W1:Y:S01]  /*24d0*/  F2I.F64.TRUNC R18, R4 ;  /* 0x0000000400127311 */ /* 0x008062000030d100 */
[----:B------:R-:W-:Y:S05]  /*24e0*/  BRA `(.L_x_13184) ;  /* 0x0000000800547947 */ /* 0x000fea0003800000 */
.L_x_13192:
        /* <DEDUP_REMOVED lines=27> */
.L_x_13195:
        /* <DEDUP_REMOVED lines=14> */
.L_x_13194:
[----:B------:R-:W3:Y:S02]  /*2780*/  LDG.E.U16 R18, desc[UR36][R4.64] ;  /* 0x0000002404127981 */ /* 0x000ee4000c1e1500 */
[----:B---3--:R-:W-:-:S06]  /*2790*/  IMAD.U32 R18, R18, 0x10000, RZ ;  /* 0x0001000012127824 */ /* 0x008fcc00078e00ff */
[----:B------:R-:W0:Y:S01]  /*27a0*/  F2I.FTZ.TRUNC.NTZ R18, R18 ;  /* 0x0000001200127305 */ /* 0x000e22000021f100 */
[----:B------:R-:W-:Y:S05]  /*27b0*/  BRA `(.L_x_13184) ;  /* 0x0000000400a07947 */ /* 0x000fea0003800000 */
.L_x_13191:
        /* <DEDUP_REMOVED lines=10> */
.L_x_13198:
        /* <DEDUP_REMOVED lines=21> */
.L_x_13202:
[----:B------:R-:W-:Y:S05]  /*29b0*/  BSYNC B1 ;  /* 0x0000000000017941 */ /* 0x000fea0003800000 */
.L_x_13201:
[----:B------:R-:W-:Y:S01]  /*29c0*/  IMAD.SHL.U32 R3, R3, 0x100000, RZ ;  /* 0x0010000003037824 */ /* 0x000fe200078e00ff */
[----:B------:R-:W-:-:S04]  /*29d0*/  LEA R5, R0, 0x3b800000, 0x17 ;  /* 0x3b80000000057811 */ /* 0x000fc800078eb8ff */
[----:B------:R-:W-:-:S07]  /*29e0*/  LOP3.LUT R18, R5, R3, R18, 0xfe, !PT ;  /* 0x0000000305127212 */ /* 0x000fce00078efe12 */
.L_x_13200:
[----:B------:R-:W-:Y:S05]  /*29f0*/  BSYNC B0 ;  /* 0x0000000000007941 */ /* 0x000fea0003800000 */
.L_x_13199:
[----:B------:R-:W0:Y:S01]  /*2a00*/  F2I.FTZ.TRUNC.NTZ R18, R18 ;  /* 0x0000001200127305 */ /* 0x000e22000021f100 */
[----:B------:R-:W-:Y:S05]  /*2a10*/  BRA `(.L_x_13184) ;  /* 0x0000000400087947 */ /* 0x000fea0003800000 */
.L_x_13197:
        /* <DEDUP_REMOVED lines=21> */
.L_x_13206:
[----:B------:R-:W-:Y:S05]  /*2b70*/  BSYNC B1 ;  /* 0x0000000000017941 */ /* 0x000fea0003800000 */
.L_x_13205:
[----:B------:R-:W-:Y:S01]  /*2b80*/  IMAD.SHL.U32 R3, R3, 0x200000, RZ ;  /* 0x0020000003037824 */ /* 0x000fe200078e00ff */
[----:B------:R-:W-:-:S04]  /*2b90*/  LEA R5, R0, 0x37800000, 0x17 ;  /* 0x3780000000057811 */ /* 0x000fc800078eb8ff */
[----:B------:R-:W-:-:S07]  /*2ba0*/  LOP3.LUT R18, R5, R3, R18, 0xfe, !PT ;  /* 0x0000000305127212 */ /* 0x000fce00078efe12 */
.L_x_13204:
[----:B------:R-:W-:Y:S05]  /*2bb0*/  BSYNC B0 ;  /* 0x0000000000007941 */ /* 0x000fea0003800000 */
.L_x_13203:
[----:B------:R-:W0:Y:S01]  /*2bc0*/  F2I.FTZ.TRUNC.NTZ R18, R18 ;  /* 0x0000001200127305 */ /* 0x000e22000021f100 */
[----:B------:R-:W-:Y:S05]  /*2bd0*/  BRA `(.L_x_13184) ;  /* 0x0000000000987947 */ /* 0x000fea0003800000 */
.L_x_13196:
        /* <DEDUP_REMOVED lines=14> */
.L_x_13210:
[----:B------:R-:W-:Y:S05]  /*2cc0*/  BSYNC B0 ;  /* 0x0000000000007941 */ /* 0x000fea0003800000 */
.L_x_13209:
[----:B------:R-:W0:Y:S01]  /*2cd0*/  F2I.FTZ.TRUNC.NTZ R18, R18 ;  /* 0x0000001200127305 */ /* 0x000e22000021f100 */
[----:B------:R-:W-:Y:S05]  /*2ce0*/  BRA `(.L_x_13184) ;  /* 0x0000000000547947 */ /* 0x000fea0003800000 */
.L_x_13183:
        /* <DEDUP_REMOVED lines=16> */
[----:B0-2-45:R-:W-:Y:S05]  /*2df0*/  CALL.ABS.NOINC R14 ;  /* 0x000000000e007343 */ /* 0x035fea0003c00000 */
.L_x_13211:
[----:B------:R-:W-:Y:S05]  /*2e00*/  BRA `(.L_x_13184) ;  /* 0x00000000000c7947 */ /* 0x000fea0003800000 */
.L_x_13208:
[----:B------:R0:W5:Y:S01]  /*2e10*/  LDG.E R18, desc[UR36][R4.64] ;  /* 0x0000002404127981 */ /* 0x000162000c1e1900 */
[----:B------:R-:W-:Y:S05]  /*2e20*/  BRA `(.L_x_13184) ;  /* 0x0000000000047947 */ /* 0x000fea0003800000 */
.L_x_13207:
[----:B------:R0:W5:Y:S02]  /*2e30*/  LDG.E R18, desc[UR36][R4.64] ;  /* 0x0000002404127981 */ /* 0x000164000c1e1900 */
.L_x_13184:
[----:B01----:R-:W0:Y:S01]  /*2e40*/  LDC.64 R4, c[0x0][0x2e8] ;  /* 0x0000ba00ff047b82 */ /* 0x003e220000000a00 */
        /* <DEDUP_REMOVED lines=17> */
.L_x_13215:
[----:B------:R0:W5:Y:S01]  /*2f60*/  LDG.E.U8 R19, desc[UR36][R4.64] ;  /* 0x0000002404137981 */ /* 0x000162000c1e1100 */
[----:B------:R-:W-:Y:S05]  /*2f70*/  BRA `(.L_x_13217) ;  /* 0x0000000c00347947 */ /* 0x000fea0003800000 */
.L_x_13214:
        /* <DEDUP_REMOVED lines=8> */
.L_x_13219:
[----:B------:R0:W5:Y:S01]  /*3000*/  LDG.E R19, desc[UR36][R4.64] ;  /* 0x0000002404137981 */ /* 0x000162000c1e1900 */
[----:B------:R-:W-:Y:S05]  /*3010*/  BRA `(.L_x_13217) ;  /* 0x0000000c000c7947 */ /* 0x000fea0003800000 */
.L_x_13218:
[----:B------:R0:W5:Y:S01]  /*3020*/  LDG.E.S16 R19, desc[UR36][R4.64] ;  /* 0x0000002404137981 */ /* 0x000162000c1e1700 */
[----:B------:R-:W-:Y:S05]  /*3030*/  BRA `(.L_x_13217) ;  /* 0x0000000c00047947 */ /* 0x000fea0003800000 */
.L_x_13213:
        /* <DEDUP_REMOVED lines=9> */
.L_x_13221:
[----:B------:R-:W2:Y:S02]  /*30d0*/  LDG.E.U16 R4, desc[UR36][R4.64] ;  /* 0x0000002404047981 */ /* 0x000ea4000c1e1500 */
[----:B--2---:R-:W-:-:S06]  /*30e0*/  HADD2.F32 R19, -RZ, R4.H0_H0 ;  /* 0x20000004ff137230 */ /* 0x004fcc0000004100 */
[----:B------:R-:W0:Y:S01]  /*30f0*/  F2I.FTZ.TRUNC.NTZ R19, R19 ;  /* 0x0000001300137305 */ /* 0x000e22000021f100 */
[----:B------:R-:W-:Y:S05]  /*3100*/  BRA `(.L_x_13217) ;  /* 0x0000000800d07947 */ /* 0x000fea0003800000 */
.L_x_13220:
        /* <DEDUP_REMOVED lines=9> */
.L_x_13223:
[----:B------:R-:W2:Y:S02]  /*31a0*/  LDG.E.U16 R4, desc[UR36][R4.64] ;  /* 0x0000002404047981 */ /* 0x000ea4000c1e1500 */
[----:B--2---:R-:W-:-:S06]  /*31b0*/  HADD2.F32 R19, -RZ, R4.H0_H0 ;  /* 0x20000004ff137230 */ /* 0x004fcc0000004100 */
[----:B------:R-:W0:Y:S01]  /*31c0*/  F2I.FTZ.TRUNC.NTZ R19, R19 ;  /* 0x0000001300137305 */ /* 0x000e22000021f100 */
[----:B------:R-:W-:Y:S05]  /*31d0*/  BRA `(.L_x_13217) ;  /* 0x00000008009c7947 */ /* 0x000fea0003800000 */
.L_x_13222:
[----:B------:R-:W2:Y:S02]  /*31e0*/  LDG.E.64 R4, desc[UR36][R4.64] ;  /* 0x0000002404047981 */ /* 0x000ea4000c1e1b00 */
[----:B--2---:R0:W1:Y:S01]  /*31f0*/  F2I.F64.TRUNC R19, R4 ;  /* 0x0000000400137311 */ /* 0x004062000030d100 */
[----:B------:R-:W-:Y:S05]  /*3200*/  BRA `(.L_x_13217) ;  /* 0x0000000800907947 */ /* 0x000fea0003800000 */
.L_x_13212:
        /* <DEDUP_REMOVED lines=12> */
.L_x_13226:
[----:B------:R-:W2:Y:S02]  /*32d0*/  LDG.E.64 R4, desc[UR36][R4.64] ;  /* 0x0000002404047981 */ /* 0x000ea4000c1e1b00 */
[----:B--2---:R0:W1:Y:S01]  /*32e0*/  F2I.F64.TRUNC R19, R4 ;  /* 0x0000000400137311 */ /* 0x004062000030d100 */
[----:B------:R-:W-:Y:S05]  /*32f0*/  BRA `(.L_x_13217) ;  /* 0x0000000800547947 */ /* 0x000fea0003800000 */
.L_x_13225:
        /* <DEDUP_REMOVED lines=27> */
.L_x_13228:
        /* <DEDUP_REMOVED lines=14> */
.L_x_13227:
[----:B------:R-:W2:Y:S02]  /*3590*/  LDG.E.U16 R19, desc[UR36][R4.64] ;  /* 0x0000002404137981 */ /* 0x000ea4000c1e1500 */
[----:B--2---:R-:W-:-:S06]  /*35a0*/  IMAD.U32 R19, R19, 0x10000, RZ ;  /* 0x0001000013137824 */ /* 0x004fcc00078e00ff */
[----:B------:R-:W0:Y:S01]  /*35b0*/  F2I.FTZ.TRUNC.NTZ R19, R19 ;  /* 0x0000001300137305 */ /* 0x000e22000021f100 */
[----:B------:R-:W-:Y:S05]  /*35c0*/  BRA `(.L_x_13217) ;  /* 0x0000000400a07947 */ /* 0x000fea0003800000 */
.L_x_13224:
        /* <DEDUP_REMOVED lines=10> */
.L_x_13231:
        /* <DEDUP_REMOVED lines=21> */
.L_x_13235:
[----:B------:R-:W-:Y:S05]  /*37c0*/  BSYNC B1 ;  /* 0x0000000000017941 */ /* 0x000fea0003800000 */
.L_x_13234:
[----:B------:R-:W-:Y:S01]  /*37d0*/  IMAD.SHL.U32 R3, R3, 0x100000, RZ ;  /* 0x0010000003037824 */ /* 0x000fe200078e00ff */
[----:B------:R-:W-:-:S04]  /*37e0*/  LEA R0, R0, 0x3b800000, 0x17 ;  /* 0x3b80000000007811 */ /* 0x000fc800078eb8ff */
[----:B------:R-:W-:-:S07]  /*37f0*/  LOP3.LUT R19, R0, R3, R19, 0xfe, !PT ;  /* 0x0000000300137212 */ /* 0x000fce00078efe13 */
.L_x_13233:
[----:B------:R-:W-:Y:S05]  /*3800*/  BSYNC B0 ;  /* 0x0000000000007941 */ /* 0x000fea0003800000 */
.L_x_13232:
[----:B------:R-:W0:Y:S01]  /*3810*/  F2I.FTZ.TRUNC.NTZ R19, R19 ;  /* 0x0000001300137305 */ /* 0x000e22000021f100 */
[----:B------:R-:W-:Y:S05]  /*3820*/  BRA `(.L_x_13217) ;  /* 0x0000000400087947 */ /* 0x000fea0003800000 */
.L_x_13230:
        /* <DEDUP_REMOVED lines=21> */
.L_x_13239:
[----:B------:R-:W-:Y:S05]  /*3980*/  BSYNC B1 ;  /* 0x0000000000017941 */ /* 0x000fea0003800000 */
.L_x_13238:
[----:B------:R-:W-:Y:S01]  /*3990*/  IMAD.SHL.U32 R3, R3, 0x200000, RZ ;  /* 0x0020000003037824 */ /* 0x000fe200078e00ff */
[----:B------:R-:W-:-:S04]  /*39a0*/  LEA R0, R0, 0x37800000, 0x17 ;  /* 0x3780000000007811 */ /* 0x000fc800078eb8ff */
[----:B------:R-:W-:-:S07]  /*39b0*/  LOP3.LUT R19, R0, R3, R19, 0xfe, !PT ;  /* 0x0000000300137212 */ /* 0x000fce00078efe13 */
.L_x_13237:
[----:B------:R-:W-:Y:S05]  /*39c0*/  BSYNC B0 ;  /* 0x0000000000007941 */ /* 0x000fea0003800000 */
.L_x_13236:
[----:B------:R-:W0:Y:S01]  /*39d0*/  F2I.FTZ.TRUNC.NTZ R19, R19 ;  /* 0x0000001300137305 */ /* 0x000e22000021f100 */
[----:B------:R-:W-:Y:S05]  /*39e0*/  BRA `(.L_x_13217) ;  /* 0x0000000000987947 */ /* 0x000fea0003800000 */
.L_x_13229:
        /* <DEDUP_REMOVED lines=14> */
.L_x_13243:
[----:B------:R-:W-:Y:S05]  /*3ad0*/  BSYNC B0 ;  /* 0x0000000000007941 */ /* 0x000fea0003800000 */
.L_x_13242:
[----:B------:R-:W1:Y:S01]  /*3ae0*/  F2I.FTZ.TRUNC.NTZ R19, R19 ;  /* 0x0000001300137305 */ /* 0x000e62000021f100 */
[----:B------:R-:W-:Y:S05]  /*3af0*/  BRA `(.L_x_13217) ;  /* 0x0000000000547947 */ /* 0x000fea0003800000 */
.L_x_13216:
        /* <DEDUP_REMOVED lines=17> */
.L_x_13244:
[----:B------:R-:W-:Y:S05]  /*3c10*/  BRA `(.L_x_13217) ;  /* 0x00000000000c7947 */ /* 0x000fea0003800000 */
.L_x_13241:
[----:B------:R0:W5:Y:S01]  /*3c20*/  LDG.E R19, desc[UR36][R4.64] ;  /* 0x0000002404137981 */ /* 0x000162000c1e1900 */
[----:B------:R-:W-:Y:S05]  /*3c30*/  BRA `(.L_x_13217) ;  /* 0x0000000000047947 */ /* 0x000fea0003800000 */
.L_x_13240:
[----:B------:R2:W5:Y:S02]  /*3c40*/  LDG.E R19, desc[UR36][R4.64] ;  /* 0x0000002404137981 */ /* 0x000564000c1e1900 */
.L_x_13217:
[----:B0-2---:R-:W0:Y:S01]  /*3c50*/  LDC.64 R4, c[0x0][0x2f0] ;  /* 0x0000bc00ff047b82 */ /* 0x005e220000000a00 */
        /* <DEDUP_REMOVED lines=17> */
.L_x_13248:
[----:B------:R0:W5:Y:S01]  /*3d70*/  LDG.E.U8 R39, desc[UR36][R4.64] ;  /* 0x0000002404277981 */ /* 0x000162000c1e1100 */
[----:B------:R-:W-:Y:S05]  /*3d80*/  BRA `(.L_x_13250) ;  /* 0x0000000c00347947 */ /* 0x000fea0003800000 */
.L_x_13247:
        /* <DEDUP_REMOVED lines=8> */
.L_x_13252:
[----:B------:R0:W5:Y:S01]  /*3e10*/  LDG.E R39, desc[UR36][R4.64] ;  /* 0x0000002404277981 */ /* 0x000162000c1e1900 */
[----:B------:R-:W-:Y:S05]  /*3e20*/  BRA `(.L_x_13250) ;  /* 0x0000000c000c7947 */ /* 0x000fea0003800000 */
.L_x_13251:
[----:B------:R0:W5:Y:S01]  /*3e30*/  LDG.E.S16 R39, desc[UR36][R4.64] ;  /* 0x0000002404277981 */ /* 0x000162000c1e1700 */
[----:B------:R-:W-:Y:S05]  /*3e40*/  BRA `(.L_x_13250) ;  /* 0x0000000c00047947 */ /* 0x000fea0003800000 */
.L_x_13246:
        /* <DEDUP_REMOVED lines=9> */
.L_x_13254:
[----:B------:R-:W2:Y:S02]  /*3ee0*/  LDG.E.U16 R4, desc[UR36][R4.64] ;  /* 0x0000002404047981 */ /* 0x000ea4000c1e1500 */
[----:B--2---:R-:W-:-:S06]  /*3ef0*/  HADD2.F32 R39, -RZ, R4.H0_H0 ;  /* 0x20000004ff277230 */ /* 0x004fcc0000004100 */
[----:B------:R-:W0:Y:S01]  /*3f00*/  F2I.FTZ.TRUNC.NTZ R39, R39 ;  /* 0x0000002700277305 */ /* 0x000e22000021f100 */
[----:B------:R-:W-:Y:S05]  /*3f10*/  BRA `(.L_x_13250) ;  /* 0x0000000800d07947 */ /* 0x000fea0003800000 */
.L_x_13253:
        /* <DEDUP_REMOVED lines=9> */
.L_x_13256:
[----:B------:R-:W2:Y:S02]  /*3fb0*/  LDG.E.U16 R4, desc[UR36][R4.64] ;  /* 0x0000002404047981 */ /* 0x000ea4000c1e1500 */
[----:B--2---:R-:W-:-:S06]  /*3fc0*/  HADD2.F32 R39, -RZ, R4.H0_H0 ;  /* 0x20000004ff277230 */ /* 0x004fcc0000004100 */
[----:B------:R-:W0:Y:S01]  /*3fd0*/  F2I.FTZ.TRUNC.NTZ R39, R39 ;  /* 0x0000002700277305 */ /* 0x000e22000021f100 */
[----:B------:R-:W-:Y:S05]  /*3fe0*/  BRA `(.L_x_13250) ;  /* 0x00000008009c7947 */ /* 0x000fea0003800000 */
.L_x_13255:
[----:B------:R-:W2:Y:S02]  /*3ff0*/  LDG.E.64 R4, desc[UR36][R4.64] ;  /* 0x0000002404047981 */ /* 0x000ea4000c1e1b00 */
[----:B--2---:R0:W2:Y:S01]  /*4000*/  F2I.F64.TRUNC R39, R4 ;  /* 0x0000000400277311 */ /* 0x0040a2000030d100 */
[----:B------:R-:W-:Y:S05]  /*4010*/  BRA `(.L_x_13250) ;  /* 0x0000000800907947 */ /* 0x000fea0003800000 */
.L_x_13245:
        /* <DEDUP_REMOVED lines=12> */
.L_x_13259:
[----:B------:R-:W2:Y:S02]  /*40e0*/  LDG.E.64 R4, desc[UR36][R4.64] ;  /* 0x0000002404047981 */ /* 0x000ea4000c1e1b00 */
[----:B--2---:R0:W2:Y:S01]  /*40f0*/  F2I.F64.TRUNC R39, R4 ;  /* 0x0000000400277311 */ /* 0x0040a2000030d100 */
[----:B------:R-:W-:Y:S05]  /*4100*/  BRA `(.L_x_13250) ;  /* 0x0000000800547947 */ /* 0x000fea0003800000 */
.L_x_13258:
        /* <DEDUP_REMOVED lines=27> */
.L_x_13261:
        /* <DEDUP_REMOVED lines=14> */
.L_x_13260:
[----:B------:R-:W2:Y:S02]  /*43a0*/  LDG.E.U16 R39, desc[UR36][R4.64] ;  /* 0x0000002404277981 */ /* 0x000ea4000c1e1500 */
[----:B--2---:R-:W-:-:S06]  /*43b0*/  IMAD.U32 R39, R39, 0x10000, RZ ;  /* 0x0001000027277824 */ /* 0x004fcc00078e00ff */
[----:B------:R-:W0:Y:S01]  /*43c0*/  F2I.FTZ.TRUNC.NTZ R39, R39 ;  /* 0x0000002700277305 */ /* 0x000e22000021f100 */
[----:B------:R-:W-:Y:S05]  /*43d0*/  BRA `(.L_x_13250) ;  /* 0x0000000400a07947 */ /* 0x000fea0003800000 */
.L_x_13257:
        /* <DEDUP_REMOVED lines=10> */
.L_x_13264:
        /* <DEDUP_REMOVED lines=21> */
.L_x_13268:
[----:B------:R-:W-:Y:S05]  /*45d0*/  BSYNC B1 ;  /* 0x0000000000017941 */ /* 0x000fea0003800000 */
.L_x_13267:
[----:B------:R-:W-:Y:S01]  /*45e0*/  IMAD.SHL.U32 R3, R3, 0x100000, RZ ;  /* 0x0010000003037824 */ /* 0x000fe200078e00ff */
[----:B------:R-:W-:-:S04]  /*45f0*/  LEA R0, R0, 0x3b800000, 0x17 ;  /* 0x3b80000000007811 */ /* 0x000fc800078eb8ff */
[----:B------:R-:W-:-:S07]  /*4600*/  LOP3.LUT R39, R0, R3, R39, 0xfe, !PT ;  /* 0x0000000300277212 */ /* 0x000fce00078efe27 */
.L_x_13266:
[----:B------:R-:W-:Y:S05]  /*4610*/  BSYNC B0 ;  /* 0x0000000000007941 */ /* 0x000fea0003800000 */
.L_x_13265:
[----:B------:R-:W0:Y:S01]  /*4620*/  F2I.FTZ.TRUNC.NTZ R39, R39 ;  /* 0x0000002700277305 */ /* 0x000e22000021f100 */
[----:B------:R-:W-:Y:S05]  /*4630*/  BRA `(.L_x_13250) ;  /* 0x0000000400087947 */ /* 0x000fea0003800000 */
.L_x_13263:
        /* <DEDUP_REMOVED lines=21> */
.L_x_13272:
[----:B------:R-:W-:Y:S05]  /*4790*/  BSYNC B1 ;  /* 0x0000000000017941 */ /* 0x000fea0003800000 */
.L_x_13271:
[----:B------:R-:W-:Y:S01]  /*47a0*/  IMAD.SHL.U32 R3, R3, 0x200000, RZ ;  /* 0x0020000003037824 */ /* 0x000fe200078e00ff */
[----:B------:R-:W-:-:S04]  /*47b0*/  LEA R0, R0, 0x37800000, 0x17 ;  /* 0x3780000000007811 */ /* 0x000fc800078eb8ff */
[----:B------:R-:W-:-:S07]  /*47c0*/  LOP3.LUT R39, R0, R3, R39, 0xfe, !PT ;  /* 0x0000000300277212 */ /* 0x000fce00078efe27 */
.L_x_13270:
[----:B------:R-:W-:Y:S05]  /*47d0*/  BSYNC B0 ;  /* 0x0000000000007941 */ /* 0x000fea0003800000 */
.L_x_13269:
[----:B------:R-:W0:Y:S01]  /*47e0*/  F2I.FTZ.TRUNC.NTZ R39, R39 ;  /* 0x0000002700277305 */ /* 0x000e22000021f100 */
[----:B------:R-:W-:Y:S05]  /*47f0*/  BRA `(.L_x_13250) ;  /* 0x0000000000987947 */ /* 0x000fea0003800000 */
.L_x_13262:
        /* <DEDUP_REMOVED lines=14> */
.L_x_13276:
[----:B------:R-:W-:Y:S05]  /*48e0*/  BSYNC B0 ;  /* 0x0000000000007941 */ /* 0x000fea0003800000 */
.L_x_13275:
[----:B------:R-:W0:Y:S01]  /*48f0*/  F2I.FTZ.TRUNC.NTZ R39, R39 ;  /* 0x0000002700277305 */ /* 0x000e22000021f100 */
[----:B------:R-:W-:Y:S05]  /*4900*/  BRA `(.L_x_13250) ;  /* 0x0000000000547947 */ /* 0x000fea0003800000 */
.L_x_13249:
        /* <DEDUP_REMOVED lines=17> */
.L_x_13277:
[----:B------:R-:W-:Y:S05]  /*4a20*/  BRA `(.L_x_13250) ;  /* 0x00000000000c7947 */ /* 0x000fea0003800000 */
.L_x_13274:
[----:B------:R0:W5:Y:S01]  /*4a30*/  LDG.E R39, desc[UR36][R4.64] ;  /* 0x0000002404277981 */ /* 0x000162000c1e1900 */
[----:B------:R-:W-:Y:S05]  /*4a40*/  BRA `(.L_x_13250) ;  /* 0x0000000000047947 */ /* 0x000fea0003800000 */
.L_x_13273:
[----:B------:R0:W5:Y:S02]  /*4a50*/  LDG.E R39, desc[UR36][R4.64] ;  /* 0x0000002404277981 */ /* 0x000164000c1e1900 */
.L_x_13250:
[----:B------:R-:W-:-:S07]  /*4a60*/  VIADD R36, R36, 0x80 ;  /* 0x0000008024247836 */ /* 0x000fce0000000000 */
.L_x_13112:
[----:B------:R-:W-:Y:S05]  /*4a70*/  BSYNC B6 ;  /* 0x0000000000067941 */ /* 0x000fea0003800000 */
.L_x_13111:
[----:B------:R-:W-:Y:S01]  /*4a80*/  ISETP.GE.AND P0, PT, R36, R2, PT ;  /* 0x000000022400720c */ /* 0x000fe20003f06270 */
[----:B------:R-:W-:Y:S01]  /*4a90*/  BSSY B6, `(.L_x_13278) ;  /* 0x000046b000067945 */ /* 0x000fe20003800000 */
[----:B------:R-:W-:Y:S02]  /*4aa0*/  CS2R R22, SRZ ;  /* 0x0000000000167805 */ /* 0x000fe4000001ff00 */
[----:B------:R-:W-:-:S09]  /*4ab0*/  CS2R R24, SRZ ;  /* 0x0000000000187805 */ /* 0x000fd2000001ff00 */
[----:B------:R-:W-:Y:S05]  /*4ac0*/  @P0 BRA `(.L_x_13279) ;  /* 0x00000044009c0947 */ /* 0x000fea0003800000 */
[----:B0-----:R-:W0:Y:S01]  /*4ad0*/  LDC.64 R4, c[0x0][0x2d0] ;  /* 0x0000b400ff047b82 */ /* 0x001e220000000a00 */
        /* <DEDUP_REMOVED lines=18> */
.L_x_13283:
[----:B------:R0:W5:Y:S01]  /*4c00*/  LDG.E.U8 R17, desc[UR36][R4.64] ;  /* 0x0000002404117981 */ /* 0x000162000c1e1100 */
[----:B------:R-:W-:Y:S05]  /*4c10*/  BRA `(.L_x_13285) ;  /* 0x0000000c00347947 */ /* 0x000fea0003800000 */
.L_x_13282:
        /* <DEDUP_REMOVED lines=8> */
.L_x_13287:
[----:B------:R0:W5:Y:S01]  /*4ca0*/  LDG.E R17, desc[UR36][R4.64] ;  /* 0x0000002404117981 */ /* 0x000162000c1e1900 */
[----:B------:R-:W-:Y:S05]  /*4cb0*/  BRA `(.L_x_13285) ;  /* 0x0000000c000c7947 */ /* 0x000fea0003800000 */
.L_x_13286:
[----:B------:R0:W5:Y:S01]  /*4cc0*/  LDG.E.S16 R17, desc[UR36][R4.64] ;  /* 0x0000002404117981 */ /* 0x000162000c1e1700 */
[----:B------:R-:W-:Y:S05]  /*4cd0*/  BRA `(.L_x_13285) ;  /* 0x0000000c00047947 */ /* 0x000fea0003800000 */
.L_x_13281:
        /* <DEDUP_REMOVED lines=9> */
.L_x_13289:
[----:B------:R-:W2:Y:S02]  /*4d70*/  LDG.E.U16 R4, desc[UR36][R4.64] ;  /* 0x0000002404047981 */ /* 0x000ea4000c1e1500 */
[----:B--2---:R-:W-:-:S06]  /*4d80*/  HADD2.F32 R17, -RZ, R4.H0_H0 ;  /* 0x20000004ff117230 */ /* 0x004fcc0000004100 */
[----:B------:R-:W0:Y:S01]  /*4d90*/  F2I.FTZ.TRUNC.NTZ R17, R17 ;  /* 0x0000001100117305 */ /* 0x000e22000021f100 */
[----:B------:R-:W-:Y:S05]  /*4da0*/  BRA `(.L_x_13285) ;  /* 0x0000000800d07947 */ /* 0x000fea0003800000 */
.L_x_13288:
        /* <DEDUP_REMOVED lines=9> */
.L_x_13291:
[----:B------:R-:W2:Y:S02]  /*4e40*/  LDG.E.U16 R4, desc[UR36][R4.64] ;  /* 0x0000002404047981 */ /* 0x000ea4000c1e1500 */
[----:B--2---:R-:W-:-:S06]  /*4e50*/  HADD2.F32 R17, -RZ, R4.H0_H0 ;  /* 0x20000004ff117230 */ /* 0x004fcc0000004100 */
[----:B------:R-:W0:Y:S01]  /*4e60*/  F2I.FTZ.TRUNC.NTZ R17, R17 ;  /* 0x0000001100117305 */ /* 0x000e22000021f100 */
[----:B------:R-:W-:Y:S05]  /*4e70*/  BRA `(.L_x_13285) ;  /* 0x00000008009c7947 */ /* 0x000fea0003800000 */
.L_x_13290:
[----:B------:R-:W2:Y:S02]  /*4e80*/  LDG.E.64 R4, desc[UR36][R4.64] ;  /* 0x0000002404047981 */ /* 0x000ea4000c1e1b00 */
[----:B--2---:R0:W2:Y:S01]  /*4e90*/  F2I.F64.TRUNC R17, R4 ;  /* 0x0000000400117311 */ /* 0x0040a2000030d100 */
[----:B------:R-:W-:Y:S05]  /*4ea0*/  BRA `(.L_x_13285) ;  /* 0x0000000800907947 */ /* 0x000fea0003800000 */
.L_x_13280:
        /* <DEDUP_REMOVED lines=12> */
.L_x_13294:
[----:B------:R-:W2:Y:S02]  /*4f70*/  LDG.E.64 R4, desc[UR36][R4.64] ;  /* 0x0000002404047981 */ /* 0x000ea4000c1e1b00 */
[----:B--2---:R0:W2:Y:S01]  /*4f80*/  F2I.F64.TRUNC R17, R4 ;  /* 0x0000000400117311 */ /* 0x0040a2000030d100 */
[----:B------:R-:W-:Y:S05]  /*4f90*/  BRA `(.L_x_13285) ;  /* 0x0000000800547947 */ /* 0x000fea0003800000 */
.L_x_13293:
        /* <DEDUP_REMOVED lines=27> */
.L_x_13296:
        /* <DEDUP_REMOVED lines=14> */
.L_x_13295:
[----:B------:R-:W2:Y:S02]  /*5230*/  LDG.E.U16 R17, desc[UR36][R4.64] ;  /* 0x0000002404117981 */ /* 0x000ea4000c1e1500 */
[----:B--2---:R-:W-:-:S06]  /*5240*/  IMAD.U32 R17, R17, 0x10000, RZ ;  /* 0x0001000011117824 */ /* 0x004fcc00078e00ff */
[----:B------:R-:W0:Y:S01]  /*5250*/  F2I.FTZ.TRUNC.NTZ R17, R17 ;  /* 0x0000001100117305 */ /* 0x000e22000021f100 */
[----:B------:R-:W-:Y:S05]  /*5260*/  BRA `(.L_x_13285) ;  /* 0x0000000400a07947 */ /* 0x000fea0003800000 */
.L_x_13292:
        /* <DEDUP_REMOVED lines=10> */
.L_x_13299:
        /* <DEDUP_REMOVED lines=21> */
.L_x_13303:
[----:B------:R-:W-:Y:S05]  /*5460*/  BSYNC B1 ;  /* 0x0000000000017941 */ /* 0x000fea0003800000 */
.L_x_13302:
[----:B------:R-:W-:Y:S01]  /*5470*/  IMAD.SHL.U32 R3, R3, 0x100000, RZ ;  /* 0x0010000003037824 */ /* 0x000fe200078e00ff */
[----:B------:R-:W-:-:S04]  /*5480*/  LEA R0, R0, 0x3b800000, 0x17 ;  /* 0x3b80000000007811 */ /* 0x000fc800078eb8ff */
[----:B------:R-:W-:-:S07]  /*5490*/  LOP3.LUT R17, R0, R3, R17, 0xfe, !PT ;  /* 0x0000000300117212 */ /* 0x000fce00078efe11 */
.L_x_13301:
[----:B------:R-:W-:Y:S05]  /*54a0*/  BSYNC B0 ;  /* 0x0000000000007941 */ /* 0x000fea0003800000 */
.L_x_13300:
[----:B------:R-:W0:Y:S01]  /*54b0*/  F2I.FTZ.TRUNC.NTZ R17, R17 ;  /* 0x0000001100117305 */ /* 0x000e22000021f100 */
[----:B------:R-:W-:Y:S05]  /*54c0*/  BRA `(.L_x_13285) ;  /* 0x0000000400087947 */ /* 0x000fea0003800000 */
.L_x_13298:
        /* <DEDUP_REMOVED lines=21> */
.L_x_13307:
[----:B------:R-:W-:Y:S05]  /*5620*/  BSYNC B1 ;  /* 0x0000000000017941 */ /* 0x000fea0003800000 */
.L_x_13306:
[----:B------:R-:W-:Y:S01]  /*5630*/  IMAD.SHL.U32 R3, R3, 0x200000, RZ ;  /* 0x0020000003037824 */ /* 0x000fe200078e00ff */
[----:B------:R-:W-:-:S04]  /*5640*/  LEA R0, R0, 0x37800000, 0x17 ;  /* 0x3780000000007811 */ /* 0x000fc800078eb8ff */
[----:B------:R-:W-:-:S07]  /*5650*/  LOP3.LUT R17, R0, R3, R17, 0xfe, !PT ;  /* 0x0000000300117212 */ /* 0x000fce00078efe11 */
.L_x_13305:
[----:B------:R-:W-:Y:S05]  /*5660*/  BSYNC B0 ;  /* 0x0000000000007941 */ /* 0x000fea0003800000 */
.L_x_13304:
[----:B------:R-:W0:Y:S01]  /*5670*/  F2I.FTZ.TRUNC.NTZ R17, R17 ;  /* 0x0000001100117305 */ /* 0x000e22000021f100 */
[----:B------:R-:W-:Y:S05]  /*5680*/  BRA `(.L_x_13285) ;  /* 0x0000000000987947 */ /* 0x000fea0003800000 */
.L_x_13297:
        /* <DEDUP_REMOVED lines=14> */
.L_x_13311:
[----:B------:R-:W-:Y:S05]  /*5770*/  BSYNC B0 ;  /* 0x0000000000007941 */ /* 0x000fea0003800000 */
.L_x_13310:
[----:B------:R-:W0:Y:S01]  /*5780*/  F2I.FTZ.TRUNC.NTZ R17, R17 ;  /* 0x0000001100117305 */ /* 0x000e22000021f100 */
[----:B------:R-:W-:Y:S05]  /*5790*/  BRA `(.L_x_13285) ;  /* 0x0000000000547947 */ /* 0x000fea0003800000 */
.L_x_13284:
        /* <DEDUP_REMOVED lines=13> */
[----:B------:R-:W-:Y:S02]  /*5870*/  IMAD.MOV.U32 R13, RZ, RZ, RZ ;  /* 0x000000ffff0d7224 */ /* 0x000fe400078e00ff */
[----:B------:R-:W-:-:S07]  /*5880*/  IMAD.MOV.U32 R17, RZ, RZ, RZ ;  /* 0x000000ffff117224 */ /* 0x000fce00078e00ff */
[----:B------:R-:W-:-:S07]  /*5890*/  LEPC R20, `(.L_x_13312) ;  /* 0x000000001014794e */ /* 0x000fce0000000000 */
[----:B01-345:R-:W-:Y:S05]  /*58a0*/  CALL.ABS.NOINC R14 ;  /* 0x000000000e007343 */ /* 0x03bfea0003c00000 */
.L_x_13312:
[----:B------:R-:W-:Y:S05]  /*58b0*/  BRA `(.L_x_13285) ;  /* 0x00000000000c7947 */ /* 0x000fea0003800000 */
.L_x_13309:
[----:B------:R0:W5:Y:S01]  /*58c0*/  LDG.E R17, desc[UR36][R4.64] ;  /* 0x0000002404117981 */ /* 0x000162000c1e1900 */
[----:B------:R-:W-:Y:S05]  /*58d0*/  BRA `(.L_x_13285) ;  /* 0x0000000000047947 */ /* 0x000fea0003800000 */
.L_x_13308:
[----:B------:R0:W5:Y:S02]  /*58e0*/  LDG.E R17, desc[UR36][R4.64] ;  /* 0x0000002404117981 */ /* 0x000164000c1e1900 */
.L_x_13285:
        /* <DEDUP_REMOVED lines=18> */
.L_x_13316:
[----:B------:R0:W5:Y:S01]  /*5a10*/  LDG.E.U8 R22, desc[UR36][R4.64] ;  /* 0x0000002404167981 */ /* 0x000162000c1e1100 */
[----:B------:R-:W-:Y:S05]  /*5a20*/  BRA `(.L_x_13318) ;  /* 0x0000000c00347947 */ /* 0x000fea0003800000 */
.L_x_13315:
        /* <DEDUP_REMOVED lines=8> */
.L_x_13320:
[----:B------:R0:W5:Y:S01]  /*5ab0*/  LDG.E R22, desc[UR36][R4.64] ;  /* 0x0000002404167981 */ /* 0x000162000c1e1900 */
[----:B------:R-:W-:Y:S05]  /*5ac0*/  BRA `(.L_x_13318) ;  /* 0x0000000c000c7947 */ /* 0x000fea0003800000 */
.L_x_13319:
[----:B------:R0:W5:Y:S01]  /*5ad0*/  LDG.E.S16 R22, desc[UR36][R4.64] ;  /* 0x0000002404167981 */ /* 0x000162000c1e1700 */
[----:B------:R-:W-:Y:S05]  /*5ae0*/  BRA `(.L_x_13318) ;  /* 0x0000000c00047947 */ /* 0x000fea0003800000 */
.L_x_13314:
        /* <DEDUP_REMOVED lines=9> */
.L_x_13322:
[----:B------:R-:W3:Y:S02]  /*5b80*/  LDG.E.U16 R4, desc[UR36][R4.64] ;  /* 0x0000002404047981 */ /* 0x000ee4000c1e1500 */
[----:B---3--:R-:W-:-:S06]  /*5b90*/  HADD2.F32 R22, -RZ, R4.H0_H0 ;  /* 0x20000004ff167230 */ /* 0x008fcc0000004100 */
[----:B------:R-:W0:Y:S01]  /*5ba0*/  F2I.FTZ.TRUNC.NTZ R22, R22 ;  /* 0x0000001600167305 */ /* 0x000e22000021f100 */
[----:B------:R-:W-:Y:S05]  /*5bb0*/  BRA `(.L_x_13318) ;  /* 0x0000000800d07947 */ /* 0x000fea0003800000 */
.L_x_13321:
        /* <DEDUP_REMOVED lines=9> */
.L_x_13324:
[----:B------:R-:W3:Y:S02]  /*5c50*/  LDG.E.U16 R4, desc[UR36][R4.64] ;  /* 0x0000002404047981 */ /* 0x000ee4000c1e1500 */
[----:B---3--:R-:W-:-:S06]  /*5c60*/  HADD2.F32 R22, -RZ, R4.H0_H0 ;  /* 0x20000004ff167230 */ /* 0x008fcc0000004100 */
[----:B------:R-:W0:Y:S01]  /*5c70*/  F2I.FTZ.TRUNC.NTZ R22, R22 ;  /* 0x0000001600167305 */ /* 0x000e22000021f100 */
[----:B------:R-:W-:Y:S05]  /*5c80*/  BRA `(.L_x_13318) ;  /* 0x00000008009c7947 */ /* 0x000fea0003800000 */
.L_x_13323:
[----:B------:R-:W3:Y:S02]  /*5c90*/  LDG.E.64 R22, desc[UR36][R4.64] ;  /* 0x0000002404167981 */ /* 0x000ee4000c1e1b00 */
[----:B---3--:R0:W3:Y:S01]  /*5ca0*/  F2I.F64.TRUNC R22, R22 ;  /* 0x0000001600167311 */ /* 0x0080e2000030d100 */
[----:B------:R-:W-:Y:S05]  /*5cb0*/  BRA `(.L_x_13318) ;  /* 0x0000000800907947 */ /* 0x000fea0003800000 */
.L_x_13313:
        /* <DEDUP_REMOVED lines=12> */
.L_x_13327:
[----:B------:R-:W3:Y:S02]  /*5d80*/  LDG.E.64 R4, desc[UR36][R4.64] ;  /* 0x0000002404047981 */ /* 0x000ee4000c1e1b00 */
[----:B---3--:R0:W3:Y:S01]  /*5d90*/  F2I.F64.TRUNC R22, R4 ;  /* 0x0000000400167311 */ /* 0x0080e2000030d100 */
[----:B------:R-:W-:Y:S05]  /*5da0*/  BRA `(.L_x_13318) ;  /* 0x0000000800547947 */ /* 0x000fea0003800000 */
.L_x_13326:
        /* <DEDUP_REMOVED lines=27> */
.L_x_13329:
        /* <DEDUP_REMOVED lines=14> */
.L_x_13328:
[----:B------:R-:W3:Y:S02]  /*6040*/  LDG.E.U16 R22, desc[UR36][R4.64] ;  /* 0x0000002404167981 */ /* 0x000ee4000c1e1500 */
[----:B---3--:R-:W-:-:S06]  /*6050*/  IMAD.U32 R22, R22, 0x10000, RZ ;  /* 0x0001000016167824 */ /* 0x008fcc00078e00ff */
[----:B------:R-:W0:Y:S01]  /*6060*/  F2I.FTZ.TRUNC.NTZ R22, R22 ;  /* 0x0000001600167305 */ /* 0x000e22000021f100 */
[----:B------:R-:W-:Y:S05]  /*6070*/  BRA `(.L_x_13318) ;  /* 0x0000000400a07947 */ /* 0x000fea0003800000 */
.L_x_13325:
        /* <DEDUP_REMOVED lines=10> */
.L_x_13332:
        /* <DEDUP_REMOVED lines=21> */
.L_x_13336:
[----:B------:R-:W-:Y:S05]  /*6270*/  BSYNC B1 ;  /* 0x0000000000017941 */ /* 0x000fea0003800000 */
.L_x_13335:
[----:B------:R-:W-:Y:S01]  /*6280*/  IMAD.SHL.U32 R3, R3, 0x100000, RZ ;  /* 0x0010000003037824 */ /* 0x000fe200078e00ff */
[----:B------:R-:W-:-:S04]  /*6290*/  LEA R5, R0, 0x3b800000, 0x17 ;  /* 0x3b80000000057811 */ /* 0x000fc800078eb8ff */
[----:B------:R-:W-:-:S07]  /*62a0*/  LOP3.LUT R22, R5, R3, R22, 0xfe, !PT ;  /* 0x0000000305167212 */ /* 0x000fce00078efe16 */
.L_x_13334:
[----:B------:R-:W-:Y:S05]  /*62b0*/  BSYNC B0 ;  /* 0x0000000000007941 */ /* 0x000fea0003800000 */
.L_x_13333:
[----:B------:R-:W0:Y:S01]  /*62c0*/  F2I.FTZ.TRUNC.NTZ R22, R22 ;  /* 0x0000001600167305 */ /* 0x000e22000021f100 */
[----:B------:R-:W-:Y:S05]  /*62d0*/  BRA `(.L_x_13318) ;  /* 0x0000000400087947 */ /* 0x000fea0003800000 */
.L_x_13331:
        /* <DEDUP_REMOVED lines=21> */
.L_x_13340:
[----:B------:R-:W-:Y:S05]  /*6430*/  BSYNC B1 ;  /* 0x0000000000017941 */ /* 0x000fea0003800000 */
.L_x_13339:
[----:B------:R-:W-:Y:S01]  /*6440*/  IMAD.SHL.U32 R3, R3, 0x200000, RZ ;  /* 0x0020000003037824 */ /* 0x000fe200078e00ff */
[----:B------:R-:W-:-:S04]  /*6450*/  LEA R5, R0, 0x37800000, 0x17 ;  /* 0x3780000000057811 */ /* 0x000fc800078eb8ff */
[----:B------:R-:W-:-:S07]  /*6460*/  LOP3.LUT R22, R5, R3, R22, 0xfe, !PT ;  /* 0x0000000305167212 */ /* 0x000fce00078efe16 */
.L_x_13338:
[----:B------:R-:W-:Y:S05]  /*6470*/  BSYNC B0 ;  /* 0x0000000000007941 */ /* 0x000fea0003800000 */
.L_x_13337:
[----:B------:R-:W0:Y:S01]  /*6480*/  F2I.FTZ.TRUNC.NTZ R22, R22 ;  /* 0x0000001600167305 */ /* 0x000e22000021f100 */
[----:B------:R-:W-:Y:S05]  /*6490*/  BRA `(.L_x_13318) ;  /* 0x0000000000987947 */ /* 0x000fea0003800000 */
.L_x_13330:
        /* <DEDUP_REMOVED lines=14> */
.L_x_13344:
[----:B------:R-:W-:Y:S05]  /*6580*/  BSYNC B0 ;  /* 0x0000000000007941 */ /* 0x000fea0003800000 */
.L_x_13343:
[----:B------:R-:W0:Y:S01]  /*6590*/  F2I.FTZ.TRUNC.NTZ R22, R22 ;  /* 0x0000001600167305 */ /* 0x000e22000021f100 */
[----:B------:R-:W-:Y:S05]  /*65a0*/  BRA `(.L_x_13318) ;  /* 0x0000000000547947 */ /* 0x000fea0003800000 */
.L_x_13317:
        /* <DEDUP_REMOVED lines=16> */
[----:B01--45:R-:W-:Y:S05]  /*66b0*/  CALL.ABS.NOINC R14 ;  /* 0x000000000e007343 */ /* 0x033fea0003c00000 */
.L_x_13345:
[----:B------:R-:W-:Y:S05]  /*66c0*/  BRA `(.L_x_13318) ;  /* 0x00000000000c7947 */ /* 0x000fea0003800000 */
.L_x_13342:
[----:B------:R0:W5:Y:S01]  /*66d0*/  LDG.E R22, desc[UR36][R4.64] ;  /* 0x0000002404167981 */ /* 0x000162000c1e1900 */
[----:B------:R-:W-:Y:S05]  /*66e0*/  BRA `(.L_x_13318) ;  /* 0x0000000000047947 */ /* 0x000fea0003800000 */
.L_x_13341:
[----:B------:R0:W5:Y:S02]  /*66f0*/  LDG.E R22, desc[UR36][R4.64] ;  /* 0x0000002404167981 */ /* 0x000164000c1e1900 */
.L_x_13318:
        /* <DEDUP_REMOVED lines=18> */
.L_x_13349:
[----:B------:R0:W5:Y:S01]  /*6820*/  LDG.E.U8 R23, desc[UR36][R4.64] ;  /* 0x0000002404177981 */ /* 0x000162000c1e1100 */
[----:B------:R-:W-:Y:S05]  /*6830*/  BRA `(.L_x_13351) ;  /* 0x0000000c00347947 */ /* 0x000fea0003800000 */
.L_x_13348:
        /* <DEDUP_REMOVED lines=8> */
.L_x_13353:
[----:B------:R0:W5:Y:S01]  /*68c0*/  LDG.E R23, desc[UR36][R4.64] ;  /* 0x0000002404177981 */ /* 0x000162000c1e1900 */
[----:B------:R-:W-:Y:S05]  /*68d0*/  BRA `(.L_x_13351) ;  /* 0x0000000c000c7947 */ /* 0x000fea0003800000 */
.L_x_13352:
[----:B------:R3:W5:Y:S01]  /*68e0*/  LDG.E.S16 R23, desc[UR36][R4.64] ;  /* 0x0000002404177981 */ /* 0x000762000c1e1700 */
[----:B------:R-:W-:Y:S05]  /*68f0*/  BRA `(.L_x_13351) ;  /* 0x0000000c00047947 */ /* 0x000fea0003800000 */
.L_x_13347:
        /* <DEDUP_REMOVED lines=9> */
.L_x_13355:
[----:B------:R-:W3:Y:S02]  /*6990*/  LDG.E.U16 R4, desc[UR36][R4.64] ;  /* 0x0000002404047981 */ /* 0x000ee4000c1e1500 */
[----:B---3--:R-:W-:-:S06]  /*69a0*/  HADD2.F32 R23, -RZ, R4.H0_H0 ;  /* 0x20000004ff177230 */ /* 0x008fcc0000004100 */
[----:B------:R-:W0:Y:S01]  /*69b0*/  F2I.FTZ.TRUNC.NTZ R23, R23 ;  /* 0x0000001700177305 */ /* 0x000e22000021f100 */
[----:B------:R-:W-:Y:S05]  /*69c0*/  BRA `(.L_x_13351) ;  /* 0x0000000800d07947 */ /* 0x000fea0003800000 */
.L_x_13354:
        /* <DEDUP_REMOVED lines=9> */
.L_x_13357:
[----:B------:R-:W3:Y:S02]  /*6a60*/  LDG.E.U16 R4, desc[UR36][R4.64] ;  /* 0x0000002404047981 */ /* 0x000ee4000c1e1500 */
[----:B---3--:R-:W-:-:S06]  /*6a70*/  HADD2.F32 R23, -RZ, R4.H0_H0 ;  /* 0x20000004ff177230 */ /* 0x008fcc0000004100 */
[----:B------:R-:W0:Y:S01]  /*6a80*/  F2I.FTZ.TRUNC.NTZ R23, R23 ;  /* 0x0000001700177305 */ /* 0x000e22000021f100 */
[----:B------:R-:W-:Y:S05]  /*6a90*/  BRA `(.L_x_13351) ;  /* 0x00000008009c7947 */ /* 0x000fea0003800000 */
.L_x_13356:
[----:B------:R-:W3:Y:S02]  /*6aa0*/  LDG.E.64 R4, desc[UR36][R4.64] ;  /* 0x0000002404047981 */ /* 0x000ee4000c1e1b00 */
[----:B---3--:R0:W1:Y:S01]  /*6ab0*/  F2I.F64.TRUNC R23, R4 ;  /* 0x0000000400177311 */ /* 0x008062000030d100 */
[----:B------:R-:W-:Y:S05]  /*6ac0*/  BRA `(.L_x_13351) ;  /* 0x0000000800907947 */ /* 0x000fea0003800000 */
.L_x_13346:
        /* <DEDUP_REMOVED lines=12> */
.L_x_13360:
[----:B------:R-:W3:Y:S02]  /*6b90*/  LDG.E.64 R4, desc[UR36][R4.64] ;  /* 0x0000002404047981 */ /* 0x000ee4000c1e1b00 */
[----:B---3--:R0:W1:Y:S01]  /*6ba0*/  F2I.F64.TRUNC R23, R4 ;  /* 0x0000000400177311 */ /* 0x008062000030d100 */
[----:B------:R-:W-:Y:S05]  /*6bb0*/  BRA `(.L_x_13351) ;  /* 0x0000000800547947 */ /* 0x000fea0003800000 */
.L_x_13359:
        /* <DEDUP_REMOVED lines=27> */
.L_x_13362:
        /* <DEDUP_REMOVED lines=14> */
.L_x_13361:
[----:B------:R-:W3:Y:S02]  /*6e50*/  LDG.E.U16 R23, desc[UR36][R4.64] ;  /* 0x0000002404177981 */ /* 0x000ee4000c1e1500 */
[----:B---3--:R-:W-:-:S06]  /*6e60*/  IMAD.U32 R23, R23, 0x10000, RZ ;  /* 0x0001000017177824 */ /* 0x008fcc00078e00ff */
[----:B------:R-:W0:Y:S01]  /*6e70*/  F2I.FTZ.TRUNC.NTZ R23, R23 ;  /* 0x0000001700177305 */ /* 0x000e22000021f100 */
[----:B------:R-:W-:Y:S05]  /*6e80*/  BRA `(.L_x_13351) ;  /* 0x0000000400a07947 */ /* 0x000fea0003800000 */
.L_x_13358:
        /* <DEDUP_REMOVED lines=10> */
.L_x_13365:
        /* <DEDUP_REMOVED lines=21> */
.L_x_13369:
[----:B------:R-:W-:Y:S05]  /*7080*/  BSYNC B1 ;  /* 0x0000000000017941 */ /* 0x000fea0003800000 */
.L_x_13368:
[----:B------:R-:W-:Y:S01]  /*7090*/  IMAD.SHL.U32 R3, R3, 0x100000, RZ ;  /* 0x0010000003037824 */ /* 0x000fe200078e00ff */
[----:B------:R-:W-:-:S04]  /*70a0*/  LEA R0, R0, 0x3b800000, 0x17 ;  /* 0x3b80000000007811 */ /* 0x000fc800078eb8ff */
[----:B------:R-:W-:-:S07]  /*70b0*/  LOP3.LUT R23, R0, R3, R23, 0xfe, !PT ;  /* 0x0000000300177212 */ /* 0x000fce00078efe17 */
.L_x_13367:
[----:B------:R-:W-:Y:S05]  /*70c0*/  BSYNC B0 ;  /* 0x0000000000007941 */ /* 0x000fea0003800000 */
.L_x_13366:
[----:B------:R-:W0:Y:S01]  /*70d0*/  F2I.FTZ.TRUNC.NTZ R23, R23 ;  /* 0x0000001700177305 */ /* 0x000e22000021f100 */
[----:B------:R-:W-:Y:S05]  /*70e0*/  BRA `(.L_x_13351) ;  /* 0x0000000400087947 */ /* 0x000fea0003800000 */
.L_x_13364:
        /* <DEDUP_REMOVED lines=21> */
.L_x_13373:
[----:B------:R-:W-:Y:S05]  /*7240*/  BSYNC B1 ;  /* 0x0000000000017941 */ /* 0x000fea0003800000 */
.L_x_13372:
[----:B------:R-:W-:Y:S01]  /*7250*/  IMAD.SHL.U32 R3, R3, 0x200000, RZ ;  /* 0x0020000003037824 */ /* 0x000fe200078e00ff */
[----:B------:R-:W-:-:S04]  /*7260*/  LEA R0, R0, 0x37800000, 0x17 ;  /* 0x3780000000007811 */ /* 0x000fc800078eb8ff */
[----:B------:R-:W-:-:S07]  /*7270*/  LOP3.LUT R23, R0, R3, R23, 0xfe, !PT ;  /* 0x0000000300177212 */ /* 0x000fce00078efe17 */
.L_x_13371:
[----:B------:R-:W-:Y:S05]  /*7280*/  BSYNC B0 ;  /* 0x0000000000007941 */ /* 0x000fea0003800000 */
.L_x_13370:
[----:B------:R-:W0:Y:S01]  /*7290*/  F2I.FTZ.TRUNC.NTZ R23, R23 ;  /* 0x0000001700177305 */ /* 0x000e22000021f100 */
[----:B------:R-:W-:Y:S05]  /*72a0*/  BRA `(.L_x_13351) ;  /* 0x0000000000987947 */ /* 0x000fea0003800000 */
.L_x_13363:
        /* <DEDUP_REMOVED lines=14> */
.L_x_13377:
[----:B------:R-:W-:Y:S05]  /*7390*/  BSYNC B0 ;  /* 0x0000000000007941 */ /* 0x000fea0003800000 */
.L_x_13376:
[----:B------:R-:W0:Y:S01]  /*73a0*/  F2I.FTZ.TRUNC.NTZ R23, R23 ;  /* 0x0000001700177305 */ /* 0x000e22000021f100 */
[----:B------:R-:W-:Y:S05]  /*73b0*/  BRA `(.L_x_13351) ;  /* 0x0000000000547947 */ /* 0x000fea0003800000 */
.L_x_13350:
        /* <DEDUP_REMOVED lines=16> */
[----:B0---45:R-:W-:Y:S05]  /*74c0*/  CALL.ABS.NOINC R14 ;  /* 0x000000000e007343 */ /* 0x031fea0003c00000 */
.L_x_13378:
[----:B------:R-:W-:Y:S05]  /*74d0*/  BRA `(.L_x_13351) ;  /* 0x00000000000c7947 */ /* 0x000fea0003800000 */
.L_x_13375:
[----:B------:R0:W5:Y:S01]  /*74e0*/  LDG.E R23, desc[UR36][R4.64] ;  /* 0x0000002404177981 */ /* 0x000162000c1e1900 */
[----:B------:R-:W-:Y:S05]  /*74f0*/  BRA `(.L_x_13351) ;  /* 0x0000000000047947 */ /* 0x000fea0003800000 */
.L_x_13374:
[----:B------:R0:W5:Y:S02]  /*7500*/  LDG.E R23, desc[UR36][R4.64] ;  /* 0x0000002404177981 */ /* 0x000164000c1e1900 */
.L_x_13351:
[----:B01-3--:R-:W0:Y:S01]  /*7510*/  LDC.64 R4, c[0x0][0x2e8] ;  /* 0x0000ba00ff047b82 */ /* 0x00be220000000a00 */
        /* <DEDUP_REMOVED lines=17> */
.L_x_13382:
[----:B------:R0:W5:Y:S01]  /*7630*/  LDG.E.U8 R24, desc[UR36][R4.64] ;  /* 0x0000002404187981 */ /* 0x000162000c1e1100 */
[----:B------:R-:W-:Y:S05]  /*7640*/  BRA `(.L_x_13384) ;  /* 0x0000000c00347947 */ /* 0x000fea0003800000 */
.L_x_13381:
        /* <DEDUP_REMOVED lines=8> */
.L_x_13386:
[----:B------:R0:W5:Y:S01]  /*76d0*/  LDG.E R24, desc[UR36][R4.64] ;  /* 0x0000002404187981 */ /* 0x000162000c1e1900 */
[----:B------:R-:W-:Y:S05]  /*76e0*/  BRA `(.L_x_13384) ;  /* 0x0000000c000c7947 */ /* 0x000fea0003800000 */
.L_x_13385:
[----:B------:R0:W5:Y:S01]  /*76f0*/  LDG.E.S16 R24, desc[UR36][R4.64] ;  /* 0x0000002404187981 */ /* 0x000162000c1e1700 */
[----:B------:R-:W-:Y:S05]  /*7700*/  BRA `(.L_x_13384) ;  /* 0x0000000c00047947 */ /* 0x000fea0003800000 */
.L_x_13380:
        /* <DEDUP_REMOVED lines=9> */
.L_x_13388:
[----:B------:R-:W2:Y:S02]  /*77a0*/  LDG.E.U16 R4, desc[UR36][R4.64] ;  /* 0x0000002404047981 */ /* 0x000ea4000c1e1500 */
[----:B--2---:R-:W-:-:S06]  /*77b0*/  HADD2.F32 R24, -RZ, R4.H0_H0 ;  /* 0x20000004ff187230 */ /* 0x004fcc0000004100 */
[----:B------:R-:W0:Y:S01]  /*77c0*/  F2I.FTZ.TRUNC.NTZ R24, R24 ;  /* 0x0000001800187305 */ /* 0x000e22000021f100 */
[----:B------:R-:W-:Y:S05]  /*77d0*/  BRA `(.L_x_13384) ;  /* 0x0000000800d07947 */ /* 0x000fea0003800000 */
.L_x_13387:
[----:B------:R-:W-:-:S13]  /*77e0*/  ISETP.NE.AND P0, PT, R0, 0x7, PT ;  /* 0x000000070000780c */ /* 0x000fda0003f05270 */
[----:B------:R-:W-:Y:S05]  /*77f0*/  @!P0 BRA `(.L_x_13389) ;  /* 0x00000000002c8947 */ /* 0x000fea0003800000 */
[----:B------:R-:W-:-:S13]  /*7800*/  ISETP.NE.AND P0, PT, R0, 0x8, PT ;  /* 0x000000080000780c */ /* 0x000fda0003f05270 */
[----:B------:R-:W-:Y:S05]  /*7810*/  @!P0 BRA `(.L_x_13390) ;  /* 0x0000000000148947 */ /* 0x000fea0003800000 */
[----:B------:R-:W-:-:S13]  /*7820*/  ISETP.NE.AND P0, PT, R0, 0x9, PT ;  /* 0x000000090000780c */ /* 0x000fda0003f05270 */
[----:B------:R-:W-:Y:S05]  /*7830*/  @P0 BRA `(.L_x_13383) ;  /* 0x0000000800640947 */ /* 0x000fea0003800000 */
[----:B------:R-:W2:Y:S02]  /*7840*/  LDG.E R4, desc[UR36][R4.64] ;  /* 0x0000002404047981 */ /* 0x000ea4000c1e1900 */
[----:B--2---:R3:W0:Y:S01]  /*7850*/  F2I.FTZ.TRUNC.NTZ R24, R4 ;  /* 0x0000000400187305 */ /* 0x004622000021f100 */
[----:B------:R-:W-:Y:S05]  /*7860*/  BRA `(.L_x_13384) ;  /* 0x0000000800ac7947 */ /* 0x000fea0003800000 */
.L_x_13390:
[----:B------:R-:W2:Y:S02]  /*7870*/  LDG.E.U16 R4, desc[UR36][R4.64] ;  /* 0x0000002404047981 */ /* 0x000ea4000c1e1500 */
[----:B--2---:R-:W-:-:S06]  /*7880*/  HADD2.F32 R24, -RZ, R4.H0_H0 ;  /* 0x20000004ff187230 */ /* 0x004fcc0000004100 */
[----:B------:R-:W0:Y:S01]  /*7890*/  F2I.FTZ.TRUNC.NTZ R24, R24 ;  /* 0x0000001800187305 */ /* 0x000e22000021f100 */
[----:B------:R-:W-:Y:S05]  /*78a0*/  BRA `(.L_x_13384) ;  /* 0x00000008009c7947 */ /* 0x000fea0003800000 */
.L_x_13389:
[----:B------:R-:W2:Y:S02]  /*78b0*/  LDG.E.64 R4, desc[UR36][R4.64] ;  /* 0x0000002404047981 */ /* 0x000ea4000c1e1b00 */
[----:B--2---:R0:W1:Y:S01]  /*78c0*/  F2I.F64.TRUNC R24, R4 ;  /* 0x0000000400187311 */ /* 0x004062000030d100 */
[----:B------:R-:W-:Y:S05]  /*78d0*/  BRA `(.L_x_13384) ;  /* 0x0000000800907947 */ /* 0x000fea0003800000 */
.L_x_13379:
        /* <DEDUP_REMOVED lines=12> */
.L_x_13393:
[----:B------:R-:W2:Y:S02]  /*79a0*/  LDG.E.64 R4, desc[UR36][R4.64] ;  /* 0x0000002404047981 */ /* 0x000ea4000c1e1b00 */
[----:B--2---:R0:W1:Y:S01]  /*79b0*/  F2I.F64.TRUNC R24, R4 ;  /* 0x0000000400187311 */ /* 0x004062000030d100 */
[----:B------:R-:W-:Y:S05]  /*79c0*/  BRA `(.L_x_13384) ;  /* 0x0000000800547947 */ /* 0x000fea0003800000 */
.L_x_13392:
        /* <DEDUP_REMOVED lines=27> */
.L_x_13395:
        /* <DEDUP_REMOVED lines=14> */
.L_x_13394:
[----:B------:R-:W2:Y:S02]  /*7c60*/  LDG.E.U16 R24, desc[UR36][R4.64] ;  /* 0x0000002404187981 */ /* 0x000ea4000c1e1500 */
[----:B--2---:R-:W-:-:S06]  /*7c70*/  IMAD.U32 R24, R24, 0x10000, RZ ;  /* 0x0001000018187824 */ /* 0x004fcc00078e00ff */
[----:B------:R-:W0:Y:S01]  /*7c80*/  F2I.FTZ.TRUNC.NTZ R24, R24 ;  /* 0x0000001800187305 */ /* 0x000e22000021f100 */
[----:B------:R-:W-:Y:S05]  /*7c90*/  BRA `(.L_x_13384) ;  /* 0x0000000400a07947 */ /* 0x000fea0003800000 */
.L_x_13391:
        /* <DEDUP_REMOVED lines=10> */
.L_x_13398:
        /* <DEDUP_REMOVED lines=21> */
.L_x_13402:
[----:B------:R-:W-:Y:S05]  /*7e90*/  BSYNC B1 ;  /* 0x0000000000017941 */ /* 0x000fea0003800000 */
.L_x_13401:
[----:B------:R-:W-:Y:S01]  /*7ea0*/  IMAD.SHL.U32 R3, R3, 0x100000, RZ ;  /* 0x0010000003037824 */ /* 0x000fe200078e00ff */
[----:B------:R-:W-:-:S04]  /*7eb0*/  LEA R5, R0, 0x3b800000, 0x17 ;  /* 0x3b80000000057811 */ /* 0x000fc800078eb8ff */
[----:B------:R-:W-:-:S07]  /*7ec0*/  LOP3.LUT R24, R5, R3, R24, 0xfe, !PT ;  /* 0x0000000305187212 */ /* 0x000fce00078efe18 */
.L_x_13400:
[----:B------:R-:W-:Y:S05]  /*7ed0*/  BSYNC B0 ;  /* 0x0000000000007941 */ /* 0x000fea0003800000 */
.L_x_13399:
[----:B------:R-:W0:Y:S01]  /*7ee0*/  F2I.FTZ.TRUNC.NTZ R24, R24 ;  /* 0x0000001800187305 */ /* 0x000e22000021f100 */
[----:B------:R-:W-:Y:S05]  /*7ef0*/  BRA `(.L_x_13384) ;  /* 0x0000000400087947 */ /* 0x000fea0003800000 */
.L_x_13397:
        /* <DEDUP_REMOVED lines=21> */
.L_x_13406:
[----:B------:R-:W-:Y:S05]  /*8050*/  BSYNC B1 ;  /* 0x0000000000017941 */ /* 0x000fea0003800000 */
.L_x_13405:
[----:B------:R-:W-:Y:S01]  /*8060*/  IMAD.SHL.U32 R3, R3, 0x200000, RZ ;  /* 0x0020000003037824 */ /* 0x000fe200078e00ff */
[----:B------:R-:W-:-:S04]  /*8070*/  LEA R5, R0, 0x37800000, 0x17 ;  /* 0x3780000000057811 */ /* 0x000fc800078eb8ff */
[----:B------:R-:W-:-:S07]  /*8080*/  LOP3.LUT R24, R5, R3, R24, 0xfe, !PT ;  /* 0x0000000305187212 */ /* 0x000fce00078efe18 */
.L_x_13404:
[----:B------:R-:W-:Y:S05]  /*8090*/  BSYNC B0 ;  /* 0x0000000000007941 */ /* 0x000fea0003800000 */
.L_x_13403:
[----:B------:R-:W0:Y:S01]  /*80a0*/  F2I.FTZ.TRUNC.NTZ R24, R24 ;  /* 0x0000001800187305 */ /* 0x000e22000021f100 */
[----:B------:R-:W-:Y:S05]  /*80b0*/  BRA `(.L_x_13384) ;  /* 0x0000000000987947 */ /* 0x000fea0003800000 */
.L_x_13396:
        /* <DEDUP_REMOVED lines=14> */
.L_x_13410:
[----:B------:R-:W-:Y:S05]  /*81a0*/  BSYNC B0 ;  /* 0x0000000000007941 */ /* 0x000fea0003800000 */
.L_x_13409:
[----:B------:R-:W0:Y:S01]  /*81b0*/  F2I.FTZ.TRUNC.NTZ R24, R24 ;  /* 0x0000001800187305 */ /* 0x000e22000021f100 */
[----:B------:R-:W-:Y:S05]  /*81c0*/  BRA `(.L_x_13384) ;  /* 0x0000000000547947 */ /* 0x000fea0003800000 */
.L_x_13383:
        /* <DEDUP_REMOVED lines=16> */
[----:B0---45:R-:W-:Y:S05]  /*82d0*/  CALL.ABS.NOINC R14 ;  /* 0x000000000e007343 */ /* 0x031fea0003c00000 */
.L_x_13411:
[----:B------:R-:W-:Y:S05]  /*82e0*/  BRA `(.L_x_13384) ;  /* 0x00000000000c7947 */ /* 0x000fea0003800000 */
.L_x_13408:
[----:B------:R0:W5:Y:S01]  /*82f0*/  LDG.E R24, desc[UR36][R4.64] ;  /* 0x0000002404187981 */ /* 0x000162000c1e1900 */
[----:B------:R-:W-:Y:S05]  /*8300*/  BRA `(.L_x_13384) ;  /* 0x0000000000047947 */ /* 0x000fea0003800000 */
.L_x_13407:
[----:B------:R0:W5:Y:S02]  /*8310*/  LDG.E R24, desc[UR36][R4.64] ;  /* 0x0000002404187981 */ /* 0x000164000c1e1900 */
.L_x_13384:
[----:B01-3--:R-:W0:Y:S01]  /*8320*/  LDC.64 R4, c[0x0][0x2f0] ;  /* 0x0000bc00ff047b82 */ /* 0x00be220000000a00 */
        /* <DEDUP_REMOVED lines=17> */
.L_x_13415:
[----:B------:R0:W5:Y:S01]  /*8440*/  LDG.E.U8 R25, desc[UR36][R4.64] ;  /* 0x0000002404197981 */ /* 0x000162000c1e1100 */
[----:B------:R-:W-:Y:S05]  /*8450*/  BRA `(.L_x_13417) ;  /* 0x0000000c00347947 */ /* 0x000fea0003800000 */
.L_x_13414:
        /* <DEDUP_REMOVED lines=8> */
.L_x_13419:
[----:B------:R0:W5:Y:S01]  /*84e0*/  LDG.E R25, desc[UR36][R4.64] ;  /* 0x0000002404197981 */ /* 0x000162000c1e1900 */
[----:B------:R-:W-:Y:S05]  /*84f0*/  BRA `(.L_x_13417) ;  /* 0x0000000c000c7947 */ /* 0x000fea0003800000 */
.L_x_13418:
[----:B------:R0:W5:Y:S01]  /*8500*/  LDG.E.S16 R25, desc[UR36][R4.64] ;  /* 0x0000002404197981 */ /* 0x000162000c1e1700 */
[----:B------:R-:W-:Y:S05]  /*8510*/  BRA `(.L_x_13417) ;  /* 0x0000000c00047947 */ /* 0x000fea0003800000 */
.L_x_13413:
        /* <DEDUP_REMOVED lines=9> */
.L_x_13421:
[----:B------:R-:W3:Y:S02]  /*85b0*/  LDG.E.U16 R4, desc[UR36][R4.64] ;  /* 0x0000002404047981 */ /* 0x000ee4000c1e1500 */
[----:B---3--:R-:W-:-:S06]  /*85c0*/  HADD2.F32 R25, -RZ, R4.H0_H0 ;  /* 0x20000004ff197230 */ /* 0x008fcc0000004100 */
[----:B------:R-:W0:Y:S01]  /*85d0*/  F2I.FTZ.TRUNC.NTZ R25, R25 ;  /* 0x0000001900197305 */ /* 0x000e22000021f100 */
[----:B------:R-:W-:Y:S05]  /*85e0*/  BRA `(.L_x_13417) ;  /* 0x0000000800d07947 */ /* 0x000fea0003800000 */
.L_x_13420:
        /* <DEDUP_REMOVED lines=9> */
.L_x_13423:
[----:B------:R-:W3:Y:S02]  /*8680*/  LDG.E.U16 R4, desc[UR36][R4.64] ;  /* 0x0000002404047981 */ /* 0x000ee4000c1e1500 */
[----:B---3--:R-:W-:-:S06]  /*8690*/  HADD2.F32 R25, -RZ, R4.H0_H0 ;  /* 0x20000004ff197230 */ /* 0x008fcc0000004100 */
[----:B------:R-:W0:Y:S01]  /*86a0*/  F2I.FTZ.TRUNC.NTZ R25, R25 ;  /* 0x0000001900197305 */ /* 0x000e22000021f100 */
[----:B------:R-:W-:Y:S05]  /*86b0*/  BRA `(.L_x_13417) ;  /* 0x00000008009c7947 */ /* 0x000fea0003800000 */
.L_x_13422:
[----:B------:R-:W3:Y:S02]  /*86c0*/  LDG.E.64 R4, desc[UR36][R4.64] ;  /* 0x0000002404047981 */ /* 0x000ee4000c1e1b00 */
[----:B---3--:R0:W1:Y:S01]  /*86d0*/  F2I.F64.TRUNC R25, R4 ;  /* 0x0000000400197311 */ /* 0x008062000030d100 */
[----:B------:R-:W-:Y:S05]  /*86e0*/  BRA `(.L_x_13417) ;  /* 0x0000000800907947 */ /* 0x000fea0003800000 */
.L_x_13412:
        /* <DEDUP_REMOVED lines=12> */
.L_x_13426:
[----:B------:R-:W3:Y:S02]  /*87b0*/  LDG.E.64 R4, desc[UR36][R4.64] ;  /* 0x0000002404047981 */ /* 0x000ee4000c1e1b00 */
[----:B---3--:R0:W1:Y:S01]  /*87c0*/  F2I.F64.TRUNC R25, R4 ;  /* 0x0000000400197311 */ /* 0x008062000030d100 */
[----:B------:R-:W-:Y:S05]  /*87d0*/  BRA `(.L_x_13417) ;  /* 0x0000000800547947 */ /* 0x000fea0003800000 */
.L_x_13425:
        /* <DEDUP_REMOVED lines=27> */
.L_x_13428:
        /* <DEDUP_REMOVED lines=14> */
.L_x_13427:
[----:B------:R-:W3:Y:S02]  /*8a70*/  LDG.E.U16 R25, desc[UR36][R4.64] ;  /* 0x0000002404197981 */ /* 0x000ee4000c1e1500 */
[----:B---3--:R-:W-:-:S06]  /*8a80*/  IMAD.U32 R25, R25, 0x10000, RZ ;  /* 0x0001000019197824 */ /* 0x008fcc00078e00ff */
[----:B------:R-:W0:Y:S01]  /*8a90*/  F2I.FTZ.TRUNC.NTZ R25, R25 ;  /* 0x0000001900197305 */ /* 0x000e22000021f100 */
[----:B------:R-:W-:Y:S05]  /*8aa0*/  BRA `(.L_x_13417) ;  /* 0x0000000400a07947 */ /* 0x000fea0003800000 */
.L_x_13424:
        /* <DEDUP_REMOVED lines=10> */
.L_x_13431:
        /* <DEDUP_REMOVED lines=21> */
.L_x_13435:
[----:B------:R-:W-:Y:S05]  /*8ca0*/  BSYNC B1 ;  /* 0x0000000000017941 */ /* 0x000fea0003800000 */
.L_x_13434:
[----:B------:R-:W-:Y:S01]  /*8cb0*/  IMAD.SHL.U32 R3, R3, 0x100000, RZ ;  /* 0x0010000003037824 */ /* 0x000fe200078e00ff */
[----:B------:R-:W-:-:S04]  /*8cc0*/  LEA R0, R0, 0x3b800000, 0x17 ;  /* 0x3b80000000007811 */ /* 0x000fc800078eb8ff */
[----:B------:R-:W-:-:S07]  /*8cd0*/  LOP3.LUT R25, R0, R3, R25, 0xfe, !PT ;  /* 0x0000000300197212 */ /* 0x000fce00078efe19 */
.L_x_13433:
[----:B------:R-:W-:Y:S05]  /*8ce0*/  BSYNC B0 ;  /* 0x0000000000007941 */ /* 0x000fea0003800000 */
.L_x_13432:
[----:B------:R-:W1:Y:S01]  /*8cf0*/  F2I.FTZ.TRUNC.NTZ R25, R25 ;  /* 0x0000001900197305 */ /* 0x000e62000021f100 */
[----:B------:R-:W-:Y:S05]  /*8d00*/  BRA `(.L_x_13417) ;  /* 0x0000000400087947 */ /* 0x000fea0003800000 */
.L_x_13430:
        /* <DEDUP_REMOVED lines=21> */
.L_x_13439:
[----:B------:R-:W-:Y:S05]  /*8e60*/  BSYNC B1 ;  /* 0x0000000000017941 */ /* 0x000fea0003800000 */
.L_x_13438:
[----:B------:R-:W-:Y:S01]  /*8e70*/  IMAD.SHL.U32 R3, R3, 0x200000, RZ ;  /* 0x0020000003037824 */ /* 0x000fe200078e00ff */
[----:B------:R-:W-:-:S04]  /*8e80*/  LEA R0, R0, 0x37800000, 0x17 ;  /* 0x3780000000007811 */ /* 0x000fc800078eb8ff */
[----:B------:R-:W-:-:S07]  /*8e90*/  LOP3.LUT R25, R0, R3, R25, 0xfe, !PT ;  /* 0x0000000300197212 */ /* 0x000fce00078efe19 */
.L_x_13437:
[----:B------:R-:W-:Y:S05]  /*8ea0*/  BSYNC B0 ;  /* 0x0000000000007941 */ /* 0x000fea0003800000 */
.L_x_13436:
[----:B------:R-:W3:Y:S01]  /*8eb0*/  F2I.FTZ.TRUNC.NTZ R25, R25 ;  /* 0x0000001900197305 */ /* 0x000ee2000021f100 */
[----:B------:R-:W-:Y:S05]  /*8ec0*/  BRA `(.L_x_13417) ;  /* 0x0000000000987947 */ /* 0x000fea0003800000 */
.L_x_13429:
        /* <DEDUP_REMOVED lines=14> */
.L_x_13443:
[----:B------:R-:W-:Y:S05]  /*8fb0*/  BSYNC B0 ;  /* 0x0000000000007941 */ /* 0x000fea0003800000 */
.L_x_13442:
[----:B------:R-:W0:Y:S01]  /*8fc0*/  F2I.FTZ.TRUNC.NTZ R25, R25 ;  /* 0x0000001900197305 */ /* 0x000e22000021f100 */
[----:B------:R-:W-:Y:S05]  /*8fd0*/  BRA `(.L_x_13417) ;  /* 0x0000000000547947 */ /* 0x000fea0003800000 */
.L_x_13416:
        /* <DEDUP_REMOVED lines=16> */
[----:B0-2--5:R-:W-:Y:S05]  /*90e0*/  CALL.ABS.NOINC R14 ;  /* 0x000000000e007343 */ /* 0x025fea0003c00000 */
.L_x_13444:
[----:B------:R-:W-:Y:S05]  /*90f0*/  BRA `(.L_x_13417) ;  /* 0x00000000000c7947 */ /* 0x000fea0003800000 */
.L_x_13441:
[----:B------:R0:W5:Y:S01]  /*9100*/  LDG.E R25, desc[UR36][R4.64] ;  /* 0x0000002404197981 */ /* 0x000162000c1e1900 */
[----:B------:R-:W-:Y:S05]  /*9110*/  BRA `(.L_x_13417) ;  /* 0x0000000000047947 */ /* 0x000fea0003800000 */
.L_x_13440:
[----:B------:R4:W5:Y:S02]  /*9120*/  LDG.E R25, desc[UR36][R4.64] ;  /* 0x0000002404197981 */ /* 0x000964000c1e1900 */
.L_x_13417:
[----:B------:R-:W-:-:S07]  /*9130*/  VIADD R36, R36, 0x80 ;  /* 0x0000008024247836 */ /* 0x000fce0000000000 */
.L_x_13279:
[----:B------:R-:W-:Y:S05]  /*9140*/  BSYNC B6 ;  /* 0x0000000000067941 */ /* 0x000fea0003800000 */
.L_x_13278:
[----:B------:R-:W-:Y:S01]  /*9150*/  ISETP.GE.AND P0, PT, R36, R2, PT ;  /* 0x000000022400720c */ /* 0x000fe20003f06270 */
[----:B------:R-:W-:Y:S01]  /*9160*/  BSSY B6, `(.L_x_13445) ;  /* 0x000046c000067945 */ /* 0x000fe20003800000 */
[----:B------:R-:W-:Y:S02]  /*9170*/  CS2R R26, SRZ ;  /* 0x00000000001a7805 */ /* 0x000fe4000001ff00 */
[----:B------:R-:W-:Y:S02]  /*9180*/  CS2R R28, SRZ ;  /* 0x00000000001c7805 */ /* 0x000fe4000001ff00 */
[----:B------:R-:W-:-:S07]  /*9190*/  CS2R R30, SRZ ;  /* 0x00000000001e7805 */ /* 0x000fce000001ff00 */
[----:B------:R-:W-:Y:S05]  /*91a0*/  @P0 BRA `(.L_x_13446) ;  /* 0x00000044009c0947 */ /* 0x000fea0003800000 */
[----:B0---4-:R-:W0:Y:S01]  /*91b0*/  LDC.64 R4, c[0x0][0x2d0] ;  /* 0x0000b400ff047b82 */ /* 0x011e220000000a00 */
        /* <DEDUP_REMOVED lines=18> */
.L_x_13450:
[----:B------:R0:W5:Y:S01]  /*92e0*/  LDG.E.U8 R27, desc[UR36][R4.64] ;  /* 0x00000024041b7981 */ /* 0x000162000c1e1100 */
[----:B------:R-:W-:Y:S05]  /*92f0*/  BRA `(.L_x_13452) ;  /* 0x0000000c00347947 */ /* 0x000fea0003800000 */
.L_x_13449:
        /* <DEDUP_REMOVED lines=8> */
.L_x_13454:
[----:B------:R0:W5:Y:S01]  /*9380*/  LDG.E R27, desc[UR36][R4.64] ;  /* 0x00000024041b7981 */ /* 0x000162000c1e1900 */
[----:B------:R-:W-:Y:S05]  /*9390*/  BRA `(.L_x_13452) ;  /* 0x0000000c000c7947 */ /* 0x000fea0003800000 */
.L_x_13453:
[----:B------:R0:W5:Y:S01]  /*93a0*/  LDG.E.S16 R27, desc[UR36][R4.64] ;  /* 0x00000024041b7981 */ /* 0x000162000c1e1700 */
[----:B------:R-:W-:Y:S05]  /*93b0*/  BRA `(.L_x_13452) ;  /* 0x0000000c00047947 */ /* 0x000fea0003800000 */
.L_x_13448:
        /* <DEDUP_REMOVED lines=9> */
.L_x_13456:
[----:B------:R-:W4:Y:S02]  /*9450*/  LDG.E.U16 R4, desc[UR36][R4.64] ;  /* 0x0000002404047981 */ /* 0x000f24000c1e1500 */
[----:B----4-:R-:W-:-:S06]  /*9460*/  HADD2.F32 R27, -RZ, R4.H0_H0 ;  /* 0x20000004ff1b7230 */ /* 0x010fcc0000004100 */
[----:B------:R-:W0:Y:S01]  /*9470*/  F2I.FTZ.TRUNC.NTZ R27, R27 ;  /* 0x0000001b001b7305 */ /* 0x000e22000021f100 */
[----:B------:R-:W-:Y:S05]  /*9480*/  BRA `(.L_x_13452) ;  /* 0x0000000800d07947 */ /* 0x000fea0003800000 */
.L_x_13455:
        /* <DEDUP_REMOVED lines=9> */
.L_x_13458:
[----:B------:R-:W4:Y:S02]  /*9520*/  LDG.E.U16 R4, desc[UR36][R4.64] ;  /* 0x0000002404047981 */ /* 0x000f24000c1e1500 */
[----:B----4-:R-:W-:-:S06]  /*9530*/  HADD2.F32 R27, -RZ, R4.H0_H0 ;  /* 0x20000004ff1b7230 */ /* 0x010fcc0000004100 */
[----:B------:R-:W0:Y:S01]  /*9540*/  F2I.FTZ.TRUNC.NTZ R27, R27 ;  /* 0x0000001b001b7305 */ /* 0x000e22000021f100 */
[----:B------:R-:W-:Y:S05]  /*9550*/  BRA `(.L_x_13452) ;  /* 0x00000008009c7947 */ /* 0x000fea0003800000 */
.L_x_13457:
[----:B------:R-:W4:Y:S02]  /*9560*/  LDG.E.64 R4, desc[UR36][R4.64] ;  /* 0x0000002404047981 */ /* 0x000f24000c1e1b00 */
[----:B----4-:R0:W4:Y:S01]  /*9570*/  F2I.F64.TRUNC R27, R4 ;  /* 0x00000004001b7311 */ /* 0x010122000030d100 */
[----:B------:R-:W-:Y:S05]  /*9580*/  BRA `(.L_x_13452) ;  /* 0x0000000800907947 */ /* 0x000fea0003800000 */
.L_x_13447:
        /* <DEDUP_REMOVED lines=12> */
.L_x_13461:
[----:B------:R-:W4:Y:S02]  /*9650*/  LDG.E.64 R4, desc[UR36][R4.64] ;  /* 0x0000002404047981 */ /* 0x000f24000c1e1b00 */
[----:B----4-:R0:W4:Y:S01]  /*9660*/  F2I.F64.TRUNC R27, R4 ;  /* 0x00000004001b7311 */ /* 0x010122000030d100 */
[----:B------:R-:W-:Y:S05]  /*9670*/  BRA `(.L_x_13452) ;  /* 0x0000000800547947 */ /* 0x000fea0003800000 */
.L_x_13460:
        /* <DEDUP_REMOVED lines=27> */
.L_x_13463:
        /* <DEDUP_REMOVED lines=14> */
.L_x_13462:
[----:B------:R-:W4:Y:S02]  /*9910*/  LDG.E.U16 R27, desc[UR36][R4.64] ;  /* 0x00000024041b7981 */ /* 0x000f24000c1e1500 */
[----:B----4-:R-:W-:-:S06]  /*9920*/  IMAD.U32 R27, R27, 0x10000, RZ ;  /* 0x000100001b1b7824 */ /* 0x010fcc00078e00ff */
[----:B------:R-:W0:Y:S01]  /*9930*/  F2I.FTZ.TRUNC.NTZ R27, R27 ;  /* 0x0000001b001b7305 */ /* 0x000e22000021f100 */
[----:B------:R-:W-:Y:S05]  /*9940*/  BRA `(.L_x_13452) ;  /* 0x0000000400a07947 */ /* 0x000fea0003800000 */
.L_x_13459:
        /* <DEDUP_REMOVED lines=10> */
.L_x_13466:
        /* <DEDUP_REMOVED lines=21> */
.L_x_13470:
[----:B------:R-:W-:Y:S05]  /*9b40*/  BSYNC B1 ;  /* 0x0000000000017941 */ /* 0x000fea0003800000 */
.L_x_13469:
[----:B------:R-:W-:Y:S01]  /*9b50*/  IMAD.SHL.U32 R3, R3, 0x100000, RZ ;  /* 0x0010000003037824 */ /* 0x000fe200078e00ff */
[----:B------:R-:W-:-:S04]  /*9b60*/  LEA R0, R0, 0x3b800000, 0x17 ;  /* 0x3b80000000007811 */ /* 0x000fc800078eb8ff */
[----:B------:R-:W-:-:S07]  /*9b70*/  LOP3.LUT R27, R0, R3, R27, 0xfe, !PT ;  /* 0x00000003001b7212 */ /* 0x000fce00078efe1b */
.L_x_13468:
[----:B------:R-:W-:Y:S05]  /*9b80*/  BSYNC B0 ;  /* 0x0000000000007941 */ /* 0x000fea0003800000 */
.L_x_13467:
[----:B------:R-:W0:Y:S01]  /*9b90*/  F2I.FTZ.TRUNC.NTZ R27, R27 ;  /* 0x0000001b001b7305 */ /* 0x000e22000021f100 */
[----:B------:R-:W-:Y:S05]  /*9ba0*/  BRA `(.L_x_13452) ;  /* 0x0000000400087947 */ /* 0x000fea0003800000 */
.L_x_13465:
        /* <DEDUP_REMOVED lines=21> */
.L_x_13474:
[----:B------:R-:W-:Y:S05]  /*9d00*/  BSYNC B1 ;  /* 0x0000000000017941 */ /* 0x000fea0003800000 */
.L_x_13473:
[----:B------:R-:W-:Y:S01]  /*9d10*/  IMAD.SHL.U32 R3, R3, 0x200000, RZ ;  /* 0x0020000003037824 */ /* 0x000fe200078e00ff */
[----:B------:R-:W-:-:S04]  /*9d20*/  LEA R0, R0, 0x37800000, 0x17 ;  /* 0x3780000000007811 */ /* 0x000fc800078eb8ff */
[----:B------:R-:W-:-:S07]  /*9d30*/  LOP3.LUT R27, R0, R3, R27, 0xfe, !PT ;  /* 0x00000003001b7212 */ /* 0x000fce00078efe1b */
.L_x_13472:
[----:B------:R-:W-:Y:S05]  /*9d40*/  BSYNC B0 ;  /* 0x0000000000007941 */ /* 0x000fea0003800000 */
.L_x_13471:
[----:B------:R-:W0:Y:S01]  /*9d50*/  F2I.FTZ.TRUNC.NTZ R27, R27 ;  /* 0x0000001b001b7305 */ /* 0x000e22000021f100 */
[----:B------:R-:W-:Y:S05]  /*9d60*/  BRA `(.L_x_13452) ;  /* 0x0000000000987947 */ /* 0x000fea0003800000 */
.L_x_13464:
        /* <DEDUP_REMOVED lines=14> */
.L_x_13478:
[----:B------:R-:W-:Y:S05]  /*9e50*/  BSYNC B0 ;  /* 0x0000000000007941 */ /* 0x000fea0003800000 */
.L_x_13477:
[----:B------:R-:W0:Y:S01]  /*9e60*/  F2I.FTZ.TRUNC.NTZ R27, R27 ;  /* 0x0000001b001b7305 */ /* 0x000e22000021f100 */
[----:B------:R-:W-:Y:S05]  /*9e70*/  BRA `(.L_x_13452) ;  /* 0x0000000000547947 */ /* 0x000fea0003800000 */
.L_x_13451:
        /* <DEDUP_REMOVED lines=16> */
[----:B01-3-5:R-:W-:Y:S05]  /*9f80*/  CALL.ABS.NOINC R14 ;  /* 0x000000000e007343 */ /* 0x02bfea0003c00000 */
.L_x_13479:
[----:B------:R-:W-:Y:S05]  /*9f90*/  BRA `(.L_x_13452) ;  /* 0x00000000000c7947 */ /* 0x000fea0003800000 */
.L_x_13476:
[----:B------:R0:W5:Y:S01]  /*9fa0*/  LDG.E R27, desc[UR36][R4.64] ;  /* 0x00000024041b7981 */ /* 0x000162000c1e1900 */
[----:B------:R-:W-:Y:S05]  /*9fb0*/  BRA `(.L_x_13452) ;  /* 0x0000000000047947 */ /* 0x000fea0003800000 */
.L_x_13475:
[----:B------:R0:W5:Y:S02]  /*9fc0*/  LDG.E R27, desc[UR36][R4.64] ;  /* 0x00000024041b7981 */ /* 0x000164000c1e1900 */
.L_x_13452:
        /* <DEDUP_REMOVED lines=18> */
.L_x_13483:
[----:B------:R0:W5:Y:S01]  /*a0f0*/  LDG.E.U8 R28, desc[UR36][R4.64] ;  /* 0x00000024041c7981 */ /* 0x000162000c1e1100 */
[----:B------:R-:W-:Y:S05]  /*a100*/  BRA `(.L_x_13485) ;  /* 0x0000000c00347947 */ /* 0x000fea0003800000 */
.L_x_13482:
        /* <DEDUP_REMOVED lines=8> */
.L_x_13487:
[----:B------:R0:W5:Y:S01]  /*a190*/  LDG.E R28, desc[UR36][R4.64] ;  /* 0x00000024041c7981 */ /* 0x000162000c1e1900 */
[----:B------:R-:W-:Y:S05]  /*a1a0*/  BRA `(.L_x_13485) ;  /* 0x0000000c000c7947 */ /* 0x000fea0003800000 */
.L_x_13486:
[----:B------:R0:W5:Y:S01]  /*a1b0*/  LDG.E.S16 R28, desc[UR36][R4.64] ;  /* 0x00000024041c7981 */ /* 0x000162000c1e1700 */
[----:B------:R-:W-:Y:S05]  /*a1c0*/  BRA `(.L_x_13485) ;  /* 0x0000000c00047947 */ /* 0x000fea0003800000 */
.L_x_13481:
        /* <DEDUP_REMOVED lines=9> */
.L_x_13489:
[----:B------:R-:W3:Y:S02]  /*a260*/  LDG.E.U16 R4, desc[UR36][R4.64] ;  /* 0x0000002404047981 */ /* 0x000ee4000c1e1500 */
[----:B---3--:R-:W-:-:S06]  /*a270*/  HADD2.F32 R28, -RZ, R4.H0_H0 ;  /* 0x20000004ff1c7230 */ /* 0x008fcc0000004100 */
[----:B------:R-:W0:Y:S01]  /*a280*/  F2I.FTZ.TRUNC.NTZ R28, R28 ;  /* 0x0000001c001c7305 */ /* 0x000e22000021f100 */
[----:B------:R-:W-:Y:S05]  /*a290*/  BRA `(.L_x_13485) ;  /* 0x0000000800d07947 */ /* 0x000fea0003800000 */
.L_x_13488:
        /* <DEDUP_REMOVED lines=9> */
.L_x_13491:
[----:B------:R-:W3:Y:S02]  /*a330*/  LDG.E.U16 R4, desc[UR36][R4.64] ;  /* 0x0000002404047981 */ /* 0x000ee4000c1e1500 */
[----:B---3--:R-:W-:-:S06]  /*a340*/  HADD2.F32 R28, -RZ, R4.H0_H0 ;  /* 0x20000004ff1c7230 */ /* 0x008fcc0000004100 */
[----:B------:R-:W0:Y:S01]  /*a350*/  F2I.FTZ.TRUNC.NTZ R28, R28 ;  /* 0x0000001c001c7305 */ /* 0x000e22000021f100 */
[----:B------:R-:W-:Y:S05]  /*a360*/  BRA `(.L_x_13485) ;  /* 0x00000008009c7947 */ /* 0x000fea0003800000 */
.L_x_13490:
[----:B------:R-:W3:Y:S02]  /*a370*/  LDG.E.64 R4, desc[UR36][R4.64] ;  /* 0x0000002404047981 */ /* 0x000ee4000c1e1b00 */
[----:B---3--:R0:W3:Y:S01]  /*a380*/  F2I.F64.TRUNC R28, R4 ;  /* 0x00000004001c7311 */ /* 0x0080e2000030d100 */
[----:B------:R-:W-:Y:S05]  /*a390*/  BRA `(.L_x_13485) ;  /* 0x0000000800907947 */ /* 0x000fea0003800000 */
.L_x_13480:
        /* <DEDUP_REMOVED lines=12> */
.L_x_13494:
[----:B------:R-:W3:Y:S02]  /*a460*/  LDG.E.64 R4, desc[UR36][R4.64] ;  /* 0x0000002404047981 */ /* 0x000ee4000c1e1b00 */
[----:B---3--:R0:W3:Y:S01]  /*a470*/  F2I.F64.TRUNC R28, R4 ;  /* 0x00000004001c7311 */ /* 0x0080e2000030d100 */
[----:B------:R-:W-:Y:S05]  /*a480*/  BRA `(.L_x_13485) ;  /* 0x0000000800547947 */ /* 0x000fea0003800000 */
.L_x_13493:
        /* <DEDUP_REMOVED lines=27> */
.L_x_13496:
        /* <DEDUP_REMOVED lines=14> */
.L_x_13495:
[----:B------:R-:W3:Y:S02]  /*a720*/  LDG.E.U16 R28, desc[UR36][R4.64] ;  /* 0x00000024041c7981 */ /* 0x000ee4000c1e1500 */
[----:B---3--:R-:W-:-:S06]  /*a730*/  IMAD.U32 R28, R28, 0x10000, RZ ;  /* 0x000100001c1c7824 */ /* 0x008fcc00078e00ff */
[----:B------:R-:W0:Y:S01]  /*a740*/  F2I.FTZ.TRUNC.NTZ R28, R28 ;  /* 0x0000001c001c7305 */ /* 0x000e22000021f100 */
[----:B------:R-:W-:Y:S05]  /*a750*/  BRA `(.L_x_13485) ;  /* 0x0000000400a07947 */ /* 0x000fea0003800000 */
.L_x_13492:
        /* <DEDUP_REMOVED lines=10> */
.L_x_13499:
        /* <DEDUP_REMOVED lines=21> */
.L_x_13503:
[----:B------:R-:W-:Y:S05]  /*a950*/  BSYNC B1 ;  /* 0x0000000000017941 */ /* 0x000fea0003800000 */
.L_x_13502:
[----:B------:R-:W-:Y:S01]  /*a960*/  IMAD.SHL.U32 R3, R3, 0x100000, RZ ;  /* 0x0010000003037824 */ /* 0x000fe200078e00ff */
[----:B------:R-:W-:-:S04]  /*a970*/  LEA R5, R0, 0x3b800000, 0x17 ;  /* 0x3b80000000057811 */ /* 0x000fc800078eb8ff */
[----:B------:R-:W-:-:S07]  /*a980*/  LOP3.LUT R28, R5, R3, R28, 0xfe, !PT ;  /* 0x00000003051c7212 */ /* 0x000fce00078efe1c */
.L_x_13501:
[----:B------:R-:W-:Y:S05]  /*a990*/  BSYNC B0 ;  /* 0x0000000000007941 */ /* 0x000fea0003800000 */
.L_x_13500:
[----:B------:R-:W0:Y:S01]  /*a9a0*/  F2I.FTZ.TRUNC.NTZ R28, R28 ;  /* 0x0000001c001c7305 */ /* 0x000e22000021f100 */
[----:B------:R-:W-:Y:S05]  /*a9b0*/  BRA `(.L_x_13485) ;  /* 0x0000000400087947 */ /* 0x000fea0003800000 */
.L_x_13498:
        /* <DEDUP_REMOVED lines=21> */
.L_x_13507:
[----:B------:R-:W-:Y:S05]  /*ab10*/  BSYNC B1 ;  /* 0x0000000000017941 */ /* 0x000fea0003800000 */
.L_x_13506:
[----:B------:R-:W-:Y:S01]  /*ab20*/  IMAD.SHL.U32 R3, R3, 0x200000, RZ ;  /* 0x0020000003037824 */ /* 0x000fe200078e00ff */
[----:B------:R-:W-:-:S04]  /*ab30*/  LEA R5, R0, 0x37800000, 0x17 ;  /* 0x3780000000057811 */ /* 0x000fc800078eb8ff */
[----:B------:R-:W-:-:S07]  /*ab40*/  LOP3.LUT R28, R5, R3, R28, 0xfe, !PT ;  /* 0x00000003051c7212 */ /* 0x000fce00078efe1c */
.L_x_13505:
[----:B------:R-:W-:Y:S05]  /*ab50*/  BSYNC B0 ;  /* 0x0000000000007941 */ /* 0x000fea0003800000 */
.L_x_13504:
[----:B------:R-:W0:Y:S01]  /*ab60*/  F2I.FTZ.TRUNC.NTZ R28, R28 ;  /* 0x0000001c001c7305 */ /* 0x000e22000021f100 */
[----:B------:R-:W-:Y:S05]  /*ab70*/  BRA `(.L_x_13485) ;  /* 0x0000000000987947 */ /* 0x000fea0003800000 */
.L_x_13497:
        /* <DEDUP_REMOVED lines=14> */
.L_x_13511:
[----:B------:R-:W-:Y:S05]  /*ac60*/  BSYNC B0 ;  /* 0x0000000000007941 */ /* 0x000fea0003800000 */
.L_x_13510:
[----:B------:R-:W0:Y:S01]  /*ac70*/  F2I.FTZ.TRUNC.NTZ R28, R28 ;  /* 0x0000001c001c7305 */ /* 0x000e22000021f100 */
[----:B------:R-:W-:Y:S05]  /*ac80*/  BRA `(.L_x_13485) ;  /* 0x0000000000547947 */ /* 0x000fea0003800000 */
.L_x_13484:
        /* <DEDUP_REMOVED lines=17> */
.L_x_13512:
[----:B------:R-:W-:Y:S05]  /*ada0*/  BRA `(.L_x_13485) ;  /* 0x00000000000c7947 */ /* 0x000fea0003800000 */
.L_x_13509:
[----:B------:R0:W5:Y:S01]  /*adb0*/  LDG.E R28, desc[UR36][R4.64] ;  /* 0x00000024041c7981 */ /* 0x000162000c1e1900 */
[----:B------:R-:W-:Y:S05]  /*adc0*/  BRA `(.L_x_13485) ;  /* 0x0000000000047947 */ /* 0x000fea0003800000 */
.L_x_13508:
[----:B------:R0:W5:Y:S02]  /*add0*/  LDG.E R28, desc[UR36][R4.64] ;  /* 0x00000024041c7981 */ /* 0x000164000c1e1900 */
.L_x_13485:
[----:B0-----:R-:W0:Y:S01]  /*ade0*/  LDC.64 R4, c[0x0][0x2e0] ;  /* 0x0000b800ff047b82 */ /* 0x001e220000000a00 */
[----:B-1-3--:R-:W-:Y:S01]  /*adf0*/  PRMT R0, R43, 0x9910, RZ ;  /* 0x000099102b007816 */ /* 0x00afe200000000ff */
        /* <DEDUP_REMOVED lines=16> */
.L_x_13516:
[----:B------:R0:W5:Y:S01]  /*af00*/  LDG.E.U8 R29, desc[UR36][R4.64] ;  /* 0x00000024041d7981 */ /* 0x000162000c1e1100 */
[----:B------:R-:W-:Y:S05]  /*af10*/  BRA `(.L_x_13518) ;  /* 0x0000000c00347947 */ /* 0x000fea0003800000 */
.L_x_13515:
        /* <DEDUP_REMOVED lines=8> */
.L_x_13520:
[----:B------:R0:W5:Y:S01]  /*afa0*/  LDG.E R29, desc[UR36][R4.64] ;  /* 0x00000024041d7981 */ /* 0x000162000c1e1900 */
[----:B------:R-:W-:Y:S05]  /*afb0*/  BRA `(.L_x_13518) ;  /* 0x0000000c000c7947 */ /* 0x000fea0003800000 */
.L_x_13519:
[----:B------:R0:W5:Y:S01]  /*afc0*/  LDG.E.S16 R29, desc[UR36][R4.64] ;  /* 0x00000024041d7981 */ /* 0x000162000c1e1700 */
[----:B------:R-:W-:Y:S05]  /*afd0*/  BRA `(.L_x_13518) ;  /* 0x0000000c00047947 */ /* 0x000fea0003800000 */
.L_x_13514:
        /* <DEDUP_REMOVED lines=9> */
.L_x_13522:
[----:B------:R-:W3:Y:S02]  /*b070*/  LDG.E.U16 R4, desc[UR36][R4.64] ;  /* 0x0000002404047981 */ /* 0x000ee4000c1e1500 */
[----:B---3--:R-:W-:-:S06]  /*b080*/  HADD2.F32 R29, -RZ, R4.H0_H0 ;  /* 0x20000004ff1d7230 */ /* 0x008fcc0000004100 */
[----:B------:R-:W0:Y:S01]  /*b090*/  F2I.FTZ.TRUNC.NTZ R29, R29 ;  /* 0x0000001d001d7305 */ /* 0x000e22000021f100 */
[----:B------:R-:W-:Y:S05]  /*b0a0*/  BRA `(.L_x_13518) ;  /* 0x0000000800d07947 */ /* 0x000fea0003800000 */
.L_x_13521:
        /* <DEDUP_REMOVED lines=9> */
.L_x_13524:
[----:B------:R-:W3:Y:S02]  /*b140*/  LDG.E.U16 R4, desc[UR36][R4.64] ;  /* 0x0000002404047981 */ /* 0x000ee4000c1e1500 */
[----:B---3--:R-:W-:-:S06]  /*b150*/  HADD2.F32 R29, -RZ, R4.H0_H0 ;  /* 0x20000004ff1d7230 */ /* 0x008fcc0000004100 */
[----:B------:R-:W0:Y:S01]  /*b160*/  F2I.FTZ.TRUNC.NTZ R29, R29 ;  /* 0x0000001d001d7305 */ /* 0x000e22000021f100 */
[----:B------:R-:W-:Y:S05]  /*b170*/  BRA `(.L_x_13518) ;  /* 0x00000008009c7947 */ /* 0x000fea0003800000 */
.L_x_13523:
[----:B------:R-:W3:Y:S02]  /*b180*/  LDG.E.64 R4, desc[UR36][R4.64] ;  /* 0x0000002404047981 */ /* 0x000ee4000c1e1b00 */
[----:B---3--:R0:W1:Y:S01]  /*b190*/  F2I.F64.TRUNC R29, R4 ;  /* 0x00000004001d7311 */ /* 0x008062000030d100 */
[----:B------:R-:W-:Y:S05]  /*b1a0*/  BRA `(.L_x_13518) ;  /* 0x0000000800907947 */ /* 0x000fea0003800000 */
.L_x_13513:
        /* <DEDUP_REMOVED lines=12> */
.L_x_13527:
[----:B------:R-:W3:Y:S02]  /*b270*/  LDG.E.64 R4, desc[UR36][R4.64] ;  /* 0x0000002404047981 */ /* 0x000ee4000c1e1b00 */
[----:B---3--:R0:W1:Y:S01]  /*b280*/  F2I.F64.TRUNC R29, R4 ;  /* 0x00000004001d7311 */ /* 0x008062000030d100 */
[----:B------:R-:W-:Y:S05]  /*b290*/  BRA `(.L_x_13518) ;  /* 0x0000000800547947 */ /* 0x000fea0003800000 */
.L_x_13526:
        /* <DEDUP_REMOVED lines=27> */
.L_x_13529:
        /* <DEDUP_REMOVED lines=14> */
.L_x_13528:
[----:B------:R-:W3:Y:S02]  /*b530*/  LDG.E.U16 R29, desc[UR36][R4.64] ;  /* 0x00000024041d7981 */ /* 0x000ee4000c1e1500 */
[----:B---3--:R-:W-:-:S06]  /*b540*/  IMAD.U32 R29, R29, 0x10000, RZ ;  /* 0x000100001d1d7824 */ /* 0x008fcc00078e00ff */
[----:B------:R-:W0:Y:S01]  /*b550*/  F2I.FTZ.TRUNC.NTZ R29, R29 ;  /* 0x0000001d001d7305 */ /* 0x000e22000021f100 */
[----:B------:R-:W-:Y:S05]  /*b560*/  BRA `(.L_x_13518) ;  /* 0x0000000400a07947 */ /* 0x000fea0003800000 */
.L_x_13525:
        /* <DEDUP_REMOVED lines=10> */
.L_x_13532:
        /* <DEDUP_REMOVED lines=21> */
.L_x_13536:
[----:B------:R-:W-:Y:S05]  /*b760*/  BSYNC B1 ;  /* 0x0000000000017941 */ /* 0x000fea0003800000 */
.L_x_13535:
[----:B------:R-:W-:Y:S01]  /*b770*/  IMAD.SHL.U32 R3, R3, 0x100000, RZ ;  /* 0x0010000003037824 */ /* 0x000fe200078e00ff */
[----:B------:R-:W-:-:S04]  /*b780*/  LEA R0, R0, 0x3b800000, 0x17 ;  /* 0x3b80000000007811 */ /* 0x000fc800078eb8ff */
[----:B------:R-:W-:-:S07]  /*b790*/  LOP3.LUT R29, R0, R3, R29, 0xfe, !PT ;  /* 0x00000003001d7212 */ /* 0x000fce00078efe1d */
.L_x_13534:
[----:B------:R-:W-:Y:S05]  /*b7a0*/  BSYNC B0 ;  /* 0x0000000000007941 */ /* 0x000fea0003800000 */
.L_x_13533:
[----:B------:R-:W0:Y:S01]  /*b7b0*/  F2I.FTZ.TRUNC.NTZ R29, R29 ;  /* 0x0000001d001d7305 */ /* 0x000e22000021f100 */
[----:B------:R-:W-:Y:S05]  /*b7c0*/  BRA `(.L_x_13518) ;  /* 0x0000000400087947 */ /* 0x000fea0003800000 */
.L_x_13531:
        /* <DEDUP_REMOVED lines=21> */
.L_x_13540:
[----:B------:R-:W-:Y:S05]  /*b920*/  BSYNC B1 ;  /* 0x0000000000017941 */ /* 0x000fea0003800000 */
.L_x_13539:
[----:B------:R-:W-:Y:S01]  /*b930*/  IMAD.SHL.U32 R3, R3, 0x200000, RZ ;  /* 0x0020000003037824 */ /* 0x000fe200078e00ff */
[----:B------:R-:W-:-:S04]  /*b940*/  LEA R0, R0, 0x37800000, 0x17 ;  /* 0x3780000000007811 */ /* 0x000fc800078eb8ff */
[----:B------:R-:W-:-:S07]  /*b950*/  LOP3.LUT R29, R0, R3, R29, 0xfe, !PT ;  /* 0x00000003001d7212 */ /* 0x000fce00078efe1d */
.L_x_13538:
[----:B------:R-:W-:Y:S05]  /*b960*/  BSYNC B0 ;  /* 0x0000000000007941 */ /* 0x000fea0003800000 */
.L_x_13537:
[----:B------:R-:W0:Y:S01]  /*b970*/  F2I.FTZ.TRUNC.NTZ R29, R29 ;  /* 0x0000001d001d7305 */ /* 0x000e22000021f100 */
[----:B------:R-:W-:Y:S05]  /*b980*/  BRA `(.L_x_13518) ;  /* 0x0000000000987947 */ /* 0x000fea0003800000 */
.L_x_13530:
        /* <DEDUP_REMOVED lines=14> */
.L_x_13544:
[----:B------:R-:W-:Y:S05]  /*ba70*/  BSYNC B0 ;  /* 0x0000000000007941 */ /* 0x000fea0003800000 */
.L_x_13543:
[----:B------:R-:W0:Y:S01]  /*ba80*/  F2I.FTZ.TRUNC.NTZ R29, R29 ;  /* 0x0000001d001d7305 */ /* 0x000e22000021f100 */
[----:B------:R-:W-:Y:S05]  /*ba90*/  BRA `(.L_x_13518) ;  /* 0x0000000000547947 */ /* 0x000fea0003800000 */
.L_x_13517:
        /* <DEDUP_REMOVED lines=17> */
.L_x_13545:
[----:B------:R-:W-:Y:S05]  /*bbb0*/  BRA `(.L_x_13518) ;  /* 0x00000000000c7947 */ /* 0x000fea0003800000 */
.L_x_13542:
[----:B------:R0:W5:Y:S01]  /*bbc0*/  LDG.E R29, desc[UR36][R4.64] ;  /* 0x00000024041d7981 */ /* 0x000162000c1e1900 */
[----:B------:R-:W-:Y:S05]  /*bbd0*/  BRA `(.L_x_13518) ;  /* 0x0000000000047947 */ /* 0x000fea0003800000 */
.L_x_13541:
[----:B------:R0:W5:Y:S02]  /*bbe0*/  LDG.E R29, desc[UR36][R4.64] ;  /* 0x00000024041d7981 */ /* 0x000164000c1e1900 */
.L_x_13518:
        /* <DEDUP_REMOVED lines=18> */
.L_x_13549:
[----:B------:R2:W5:Y:S01]  /*bd10*/  LDG.E.U8 R30, desc[UR36][R4.64] ;  /* 0x00000024041e7981 */ /* 0x000562000c1e1100 */
[----:B------:R-:W-:Y:S05]  /*bd20*/  BRA `(.L_x_13551) ;  /* 0x0000000c00347947 */ /* 0x000fea0003800000 */
.L_x_13548:
        /* <DEDUP_REMOVED lines=8> */
.L_x_13553:
[----:B------:R0:W5:Y:S01]  /*bdb0*/  LDG.E R30, desc[UR36][R4.64] ;  /* 0x00000024041e7981 */ /* 0x000162000c1e1900 */
[----:B------:R-:W-:Y:S05]  /*bdc0*/  BRA `(.L_x_13551) ;  /* 0x0000000c000c7947 */ /* 0x000fea0003800000 */
.L_x_13552:
[----:B------:R0:W5:Y:S01]  /*bdd0*/  LDG.E.S16 R30, desc[UR36][R4.64] ;  /* 0x00000024041e7981 */ /* 0x000162000c1e1700 */
[----:B------:R-:W-:Y:S05]  /*bde0*/  BRA `(.L_x_13551) ;  /* 0x0000000c00047947 */ /* 0x000fea0003800000 */
.L_x_13547:
        /* <DEDUP_REMOVED lines=9> */
.L_x_13555:
[----:B------:R-:W2:Y:S02]  /*be80*/  LDG.E.U16 R4, desc[UR36][R4.64] ;  /* 0x0000002404047981 */ /* 0x000ea4000c1e1500 */
[----:B--2---:R-:W-:-:S06]  /*be90*/  HADD2.F32 R30, -RZ, R4.H0_H0 ;  /* 0x20000004ff1e7230 */ /* 0x004fcc0000004100 */
[----:B------:R-:W0:Y:S01]  /*bea0*/  F2I.FTZ.TRUNC.NTZ R30, R30 ;  /* 0x0000001e001e7305 */ /* 0x000e22000021f100 */
[----:B------:R-:W-:Y:S05]  /*beb0*/  BRA `(.L_x_13551) ;  /* 0x0000000800d07947 */ /* 0x000fea0003800000 */
.L_x_13554:
        /* <DEDUP_REMOVED lines=9> */
.L_x_13557:
[----:B------:R-:W2:Y:S02]  /*bf50*/  LDG.E.U16 R4, desc[UR36][R4.64] ;  /* 0x0000002404047981 */ /* 0x000ea4000c1e1500 */
[----:B--2---:R-:W-:-:S06]  /*bf60*/  HADD2.F32 R30, -RZ, R4.H0_H0 ;  /* 0x20000004ff1e7230 */ /* 0x004fcc0000004100 */
[----:B------:R-:W0:Y:S01]  /*bf70*/  F2I.FTZ.TRUNC.NTZ R30, R30 ;  /* 0x0000001e001e7305 */ /* 0x000e22000021f100 */
[----:B------:R-:W-:Y:S05]  /*bf80*/  BRA `(.L_x_13551) ;  /* 0x00000008009c7947 */ /* 0x000fea0003800000 */
.L_x_13556:
[----:B------:R-:W2:Y:S02]  /*bf90*/  LDG.E.64 R4, desc[UR36][R4.64] ;  /* 0x0000002404047981 */ /* 0x000ea4000c1e1b00 */
[----:B--2---:R0:W2:Y:S01]  /*bfa0*/  F2I.F64.TRUNC R30, R4 ;  /* 0x00000004001e7311 */ /* 0x0040a2000030d100 */
[----:B------:R-:W-:Y:S05]  /*bfb0*/  BRA `(.L_x_13551) ;  /* 0x0000000800907947 */ /* 0x000fea0003800000 */
.L_x_13546:
        /* <DEDUP_REMOVED lines=12> */
.L_x_13560:
[----:B------:R-:W2:Y:S02]  /*c080*/  LDG.E.64 R4, desc[UR36][R4.64] ;  /* 0x0000002404047981 */ /* 0x000ea4000c1e1b00 */
[----:B--2---:R0:W2:Y:S01]  /*c090*/  F2I.F64.TRUNC R30, R4 ;  /* 0x00000004001e7311 */ /* 0x0040a2000030d100 */
[----:B------:R-:W-:Y:S05]  /*c0a0*/  BRA `(.L_x_13551) ;  /* 0x0000000800547947 */ /* 0x000fea0003800000 */
.L_x_13559:
        /* <DEDUP_REMOVED lines=11> */
[C---:B---3--:R-:W-:Y:S02]  /*c160*/  VIADD R7, R3.reuse, 0x1000000 ;  /* 0x0100000003077836 */ /* 0x048fe40000000000 */
        /* <DEDUP_REMOVED lines=15> */
.L_x_13562:
        /* <DEDUP_REMOVED lines=14> */
.L_x_13561:
[----:B------:R-:W2:Y:S02]  /*c340*/  LDG.E.U16 R30, desc[UR36][R4.64] ;  /* 0x00000024041e7981 */ /* 0x000ea4000c1e1500 */
[----:B--2---:R-:W-:-:S06]  /*c350*/  IMAD.U32 R30, R30, 0x10000, RZ ;  /* 0x000100001e1e7824 */ /* 0x004fcc00078e00ff */
[----:B------:R-:W0:Y:S01]  /*c360*/  F2I.FTZ.TRUNC.NTZ R30, R30 ;  /* 0x0000001e001e7305 */ /* 0x000e22000021f100 */
[----:B------:R-:W-:Y:S05]  /*c370*/  BRA `(.L_x_13551) ;  /* 0x0000000400a07947 */ /* 0x000fea0003800000 */
.L_x_13558:
        /* <DEDUP_REMOVED lines=10> */
.L_x_13565:
        /* <DEDUP_REMOVED lines=21> */
.L_x_13569:
[----:B------:R-:W-:Y:S05]  /*c570*/  BSYNC B1 ;  /* 0x0000000000017941 */ /* 0x000fea0003800000 */
.L_x_13568:
[----:B------:R-:W-:Y:S01]  /*c580*/  IMAD.SHL.U32 R3, R3, 0x100000, RZ ;  /* 0x0010000003037824 */ /* 0x000fe200078e00ff */
[----:B------:R-:W-:-:S04]  /*c590*/  LEA R5, R0, 0x3b800000, 0x17 ;  /* 0x3b80000000057811 */ /* 0x000fc800078eb8ff */
[----:B------:R-:W-:-:S07]  /*c5a0*/  LOP3.LUT R30, R5, R3, R30, 0xfe, !PT ;  /* 0x00000003051e7212 */ /* 0x000fce00078efe1e */
.L_x_13567:
[----:B------:R-:W-:Y:S05]  /*c5b0*/  BSYNC B0 ;  /* 0x0000000000007941 */ /* 0x000fea0003800000 */
.L_x_13566:
[----:B------:R-:W0:Y:S01]  /*c5c0*/  F2I.FTZ.TRUNC.NTZ R30, R30 ;  /* 0x0000001e001e7305 */ /* 0x000e22000021f100 */
[----:B------:R-:W-:Y:S05]  /*c5d0*/  BRA `(.L_x_13551) ;  /* 0x0000000400087947 */ /* 0x000fea0003800000 */
.L_x_13564:
        /* <DEDUP_REMOVED lines=21> */
.L_x_13573:
[----:B------:R-:W-:Y:S05]  /*c730*/  BSYNC B1 ;  /* 0x0000000000017941 */ /* 0x000fea0003800000 */
.L_x_13572:
[----:B------:R-:W-:Y:S01]  /*c740*/  IMAD.SHL.U32 R3, R3, 0x200000, RZ ;  /* 0x0020000003037824 */ /* 0x000fe200078e00ff */
[----:B------:R-:W-:-:S04]  /*c750*/  LEA R5, R0, 0x37800000, 0x17 ;  /* 0x3780000000057811 */ /* 0x000fc800078eb8ff */
[----:B------:R-:W-:-:S07]  /*c760*/  LOP3.LUT R30, R5, R3, R30, 0xfe, !PT ;  /* 0x00000003051e7212 */ /* 0x000fce00078efe1e */
.L_x_13571:
[----:B------:R-:W-:Y:S05]  /*c770*/  BSYNC B0 ;  /* 0x0000000000007941 */ /* 0x000fea0003800000 */
.L_x_13570:
[----:B------:R-:W0:Y:S01]  /*c780*/  F2I.FTZ.TRUNC.NTZ R30, R30 ;  /* 0x0000001e001e7305 */ /* 0x000e22000021f100 */
[----:B------:R-:W-:Y:S05]  /*c790*/  BRA `(.L_x_13551) ;  /* 0x0000000000987947 */ /* 0x000fea0003800000 */
.L_x_13563:
        /* <DEDUP_REMOVED lines=14> */
.L_x_13577:
[----:B------:R-:W-:Y:S05]  /*c880*/  BSYNC B0 ;  /* 0x0000000000007941 */ /* 0x000fea0003800000 */
.L_x_13576:
[----:B------:R-:W0:Y:S01]  /*c890*/  F2I.FTZ.TRUNC.NTZ R30, R30 ;  /* 0x0000001e001e7305 */ /* 0x000e22000021f100 */
[----:B------:R-:W-:Y:S05]  /*c8a0*/  BRA `(.L_x_13551) ;  /* 0x0000000000547947 */ /* 0x000fea0003800000 */
.L_x_13550:
        /* <DEDUP_REMOVED lines=9> */
[----:B---3--:R-:W-:Y:S02]  /*c940*/  IMAD.U32 R7, RZ, RZ, UR5 ;  /* 0x00000005ff077e24 */ /* 0x008fe4000f8e00ff */
[----:B------:R-:W-:Y:S02]  /*c950*/  IMAD.U32 R11, RZ, RZ, UR7 ;  /* 0x00000007ff0b7e24 */ /* 0x000fe4000f8e00ff */
[----:B------:R-:W-:Y:S02]  /*c960*/  IMAD.MOV.U32 R8, RZ, RZ, 0x4e ;  /* 0x0000004eff087424 */ /* 0x000fe400078e00ff */
[----:B------:R-:W-:Y:S02]  /*c970*/  IMAD.MOV.U32 R12, RZ, RZ, 0x1 ;  /* 0x00000001ff0c7424 */ /* 0x000fe400078e00ff */
[----:B------:R-:W-:Y:S02]  /*c980*/  IMAD.MOV.U32 R13, RZ, RZ, RZ ;  /* 0x000000ffff0d7224 */ /* 0x000fe400078e00ff */
[----:B------:R-:W-:-:S07]  /*c990*/  IMAD.MOV.U32 R30, RZ, RZ, RZ ;  /* 0x000000ffff1e7224 */ /* 0x000fce00078e00ff */
[----:B------:R-:W-:-:S07]  /*c9a0*/  LEPC R20, `(.L_x_13578) ;  /* 0x000000001014794e */ /* 0x000fce0000000000 */
[----:B01--45:R-:W-:Y:S05]  /*c9b0*/  CALL.ABS.NOINC R14 ;  /* 0x000000000e007343 */ /* 0x033fea0003c00000 */
.L_x_13578:
[----:B------:R-:W-:Y:S05]  /*c9c0*/  BRA `(.L_x_13551) ;  /* 0x00000000000c7947 */ /* 0x000fea0003800000 */
.L_x_13575:
[----:B------:R0:W5:Y:S01]  /*c9d0*/  LDG.E R30, desc[UR36][R4.64] ;  /* 0x00000024041e7981 */ /* 0x000162000c1e1900 */
[----:B------:R-:W-:Y:S05]  /*c9e0*/  BRA `(.L_x_13551) ;  /* 0x0000000000047947 */ /* 0x000fea0003800000 */
.L_x_13574:
[----:B------:R0:W5:Y:S02]  /*c9f0*/  LDG.E R30, desc[UR36][R4.64] ;  /* 0x00000024041e7981 */ /* 0x000164000c1e1900 */
.L_x_13551:
[----:B0-2---:R-:W0:Y:S01]  /*ca00*/  LDC.64 R4, c[0x0][0x2f0] ;  /* 0x0000bc00ff047b82 */ /* 0x005e220000000a00 */
        /* <DEDUP_REMOVED lines=17> */
.L_x_13582:
[----:B------:R0:W5:Y:S01]  /*cb20*/  LDG.E.U8 R31, desc[UR36][R4.64] ;  /* 0x00000024041f7981 */ /* 0x000162000c1e1100 */
[----:B------:R-:W-:Y:S05]  /*cb30*/  BRA `(.L_x_13584) ;  /* 0x0000000c00347947 */ /* 0x000fea0003800000 */
.L_x_13581:
        /* <DEDUP_REMOVED lines=8> */
.L_x_13586:
[----:B------:R0:W5:Y:S01]  /*cbc0*/  LDG.E R31, desc[UR36][R4.64] ;  /* 0x00000024041f7981 */ /* 0x000162000c1e1900 */
[----:B------:R-:W-:Y:S05]  /*cbd0*/  BRA `(.L_x_13584) ;  /* 0x0000000c000c7947 */ /* 0x000fea0003800000 */
.L_x_13585:
[----:B------:R0:W5:Y:S01]  /*cbe0*/  LDG.E.S16 R31, desc[UR36][R4.64] ;  /* 0x00000024041f7981 */ /* 0x000162000c1e1700 */
[----:B------:R-:W-:Y:S05]  /*cbf0*/  BRA `(.L_x_13584) ;  /* 0x0000000c00047947 */ /* 0x000fea0003800000 */
.L_x_13580:
        /* <DEDUP_REMOVED lines=9> */
.L_x_13588:
[----:B------:R-:W2:Y:S02]  /*cc90*/  LDG.E.U16 R4, desc[UR36][R4.64] ;  /* 0x0000002404047981 */ /* 0x000ea4000c1e1500 */
[----:B--2---:R-:W-:-:S06]  /*cca0*/  HADD2.F32 R31, -RZ, R4.H0_H0 ;  /* 0x20000004ff1f7230 */ /* 0x004fcc0000004100 */
[----:B------:R-:W0:Y:S01]  /*ccb0*/  F2I.FTZ.TRUNC.NTZ R31, R31 ;  /* 0x0000001f001f7305 */ /* 0x000e22000021f100 */
[----:B------:R-:W-:Y:S05]  /*ccc0*/  BRA `(.L_x_13584) ;  /* 0x0000000800d07947 */ /* 0x000fea0003800000 */
.L_x_13587:
        /* <DEDUP_REMOVED lines=9> */
.L_x_13590:
[----:B------:R-:W2:Y:S02]  /*cd60*/  LDG.E.U16 R4, desc[UR36][R4.64] ;  /* 0x0000002404047981 */ /* 0x000ea4000c1e1500 */
[----:B--2---:R-:W-:-:S06]  /*cd70*/  HADD2.F32 R31, -RZ, R4.H0_H0 ;  /* 0x20000004ff1f7230 */ /* 0x004fcc0000004100 */
[----:B------:R-:W0:Y:S01]  /*cd80*/  F2I.FTZ.TRUNC.NTZ R31, R31 ;  /* 0x0000001f001f7305 */ /* 0x000e22000021f100 */
[----:B------:R-:W-:Y:S05]  /*cd90*/  BRA `(.L_x_13584) ;  /* 0x00000008009c7947 */ /* 0x000fea0003800000 */
.L_x_13589:
[----:B------:R-:W2:Y:S02]  /*cda0*/  LDG.E.64 R4, desc[UR36][R4.64] ;  /* 0x0000002404047981 */ /* 0x000ea4000c1e1b00 */
[----:B--2---:R0:W2:Y:S01]  /*cdb0*/  F2I.F64.TRUNC R31, R4 ;  /* 0x00000004001f7311 */ /* 0x0040a2000030d100 */
[----:B------:R-:W-:Y:S05]  /*cdc0*/  BRA `(.L_x_13584) ;  /* 0x0000000800907947 */ /* 0x000fea0003800000 */
.L_x_13579:
        /* <DEDUP_REMOVED lines=12> */
.L_x_13593:
[----:B------:R-:W2:Y:S02]  /*ce90*/  LDG.E.64 R4, desc[UR36][R4.64] ;  /* 0x0000002404047981 */ /* 0x000ea4000c1e1b00 */
[----:B--2---:R0:W2:Y:S01]  /*cea0*/  F2I.F64.TRUNC R31, R4 ;  /* 0x00000004001f7311 */ /* 0x0040a2000030d100 */
[----:B------:R-:W-:Y:S05]  /*ceb0*/  BRA `(.L_x_13584) ;  /* 0x0000000800547947 */ /* 0x000fea0003800000 */
.L_x_13592:
        /* <DEDUP_REMOVED lines=27> */
.L_x_13595:
        /* <DEDUP_REMOVED lines=14> */
.L_x_13594:
[----:B------:R-:W2:Y:S02]  /*d150*/  LDG.E.U16 R31, desc[UR36][R4.64] ;  /* 0x00000024041f7981 */ /* 0x000ea4000c1e1500 */
[----:B--2---:R-:W-:-:S06]  /*d160*/  IMAD.U32 R31, R31, 0x10000, RZ ;  /* 0x000100001f1f7824 */ /* 0x004fcc00078e00ff */
[----:B------:R-:W0:Y:S01]  /*d170*/  F2I.FTZ.TRUNC.NTZ R31, R31 ;  /* 0x0000001f001f7305 */ /* 0x000e22000021f100 */
[----:B------:R-:W-:Y:S05]  /*d180*/  BRA `(.L_x_13584) ;  /* 0x0000000400a07947 */ /* 0x000fea0003800000 */
.L_x_13591:
        /* <DEDUP_REMOVED lines=10> */
.L_x_13598:
        /* <DEDUP_REMOVED lines=21> */
.L_x_13602:
[----:B------:R-:W-:Y:S05]  /*d380*/  BSYNC B1 ;  /* 0x0000000000017941 */ /* 0x000fea0003800000 */
.L_x_13601:
[----:B------:R-:W-:Y:S01]  /*d390*/  IMAD.SHL.U32 R3, R3, 0x100000, RZ ;  /* 0x0010000003037824 */ /* 0x000fe200078e00ff */
[----:B------:R-:W-:-:S04]  /*d3a0*/  LEA R0, R0, 0x3b800000, 0x17 ;  /* 0x3b80000000007811 */ /* 0x000fc800078eb8ff */
[----:B------:R-:W-:-:S07]  /*d3b0*/  LOP3.LUT R31, R0, R3, R31, 0xfe, !PT ;  /* 0x00000003001f7212 */ /* 0x000fce00078efe1f */
.L_x_13600:
[----:B------:R-:W-:Y:S05]  /*d3c0*/  BSYNC B0 ;  /* 0x0000000000007941 */ /* 0x000fea0003800000 */
.L_x_13599:
[----:B------:R-:W0:Y:S01]  /*d3d0*/  F2I.FTZ.TRUNC.NTZ R31, R31 ;  /* 0x0000001f001f7305 */ /* 0x000e22000021f100 */
[----:B------:R-:W-:Y:S05]  /*d3e0*/  BRA `(.L_x_13584) ;  /* 0x0000000400087947 */ /* 0x000fea0003800000 */
.L_x_13597:
        /* <DEDUP_REMOVED lines=21> */
.L_x_13606:
[----:B------:R-:W-:Y:S05]  /*d540*/  BSYNC B1 ;  /* 0x0000000000017941 */ /* 0x000fea0003800000 */
.L_x_13605:
[----:B------:R-:W-:Y:S01]  /*d550*/  IMAD.SHL.U32 R3, R3, 0x200000, RZ ;  /* 0x0020000003037824 */ /* 0x000fe200078e00ff */
[----:B------:R-:W-:-:S04]  /*d560*/  LEA R0, R0, 0x37800000, 0x17 ;  /* 0x3780000000007811 */ /* 0x000fc800078eb8ff */
[----:B------:R-:W-:-:S07]  /*d570*/  LOP3.LUT R31, R0, R3, R31, 0xfe, !PT ;  /* 0x00000003001f7212 */ /* 0x000fce00078efe1f */
.L_x_13604:
[----:B------:R-:W-:Y:S05]  /*d580*/  BSYNC B0 ;  /* 0x0000000000007941 */ /* 0x000fea0003800000 */
.L_x_13603:
[----:B------:R-:W0:Y:S01]  /*d590*/  F2I.FTZ.TRUNC.NTZ R31, R31 ;  /* 0x0000001f001f7305 */ /* 0x000e22000021f100 */
[----:B------:R-:W-:Y:S05]  /*d5a0*/  BRA `(.L_x_13584) ;  /* 0x0000000000987947 */ /* 0x000fea0003800000 */
.L_x_13596:
        /* <DEDUP_REMOVED lines=14> */
.L_x_13610:
[----:B------:R-:W-:Y:S05]  /*d690*/  BSYNC B0 ;  /* 0x0000000000007941 */ /* 0x000fea0003800000 */
.L_x_13609:
[----:B------:R-:W0:Y:S01]  /*d6a0*/  F2I.FTZ.TRUNC.NTZ R31, R31 ;  /* 0x0000001f001f7305 */ /* 0x000e22000021f100 */
[----:B------:R-:W-:Y:S05]  /*d6b0*/  BRA `(.L_x_13584) ;  /* 0x0000000000547947 */ /* 0x000fea0003800000 */
.L_x_13583:
        /* <DEDUP_REMOVED lines=17> */
.L_x_13611:
[----:B------:R-:W-:Y:S05]  /*d7d0*/  BRA `(.L_x_13584) ;  /* 0x00000000000c7947 */ /* 0x000fea0003800000 */
.L_x_13608:
[----:B------:R2:W5:Y:S01]  /*d7e0*/  LDG.E R31, desc[UR36][R4.64] ;  /* 0x00000024041f7981 */ /* 0x000562000c1e1900 */
[----:B------:R-:W-:Y:S05]  /*d7f0*/  BRA `(.L_x_13584) ;  /* 0x0000000000047947 */ /* 0x000fea0003800000 */
.L_x_13607:
[----:B------:R0:W5:Y:S02]  /*d800*/  LDG.E R31, desc[UR36][R4.64] ;  /* 0x00000024041f7981 */ /* 0x000164000c1e1900 */
.L_x_13584:
[----:B------:R-:W-:-:S07]  /*d810*/  VIADD R36, R36, 0x80 ;  /* 0x0000008024247836 */ /* 0x000fce0000000000 */
.L_x_13446:
[----:B------:R-:W-:Y:S05]  /*d820*/  BSYNC B6 ;  /* 0x0000000000067941 */ /* 0x000fea0003800000 */
.L_x_13445:
[----:B------:R-:W-:Y:S01]  /*d830*/  ISETP.GE.AND P0, PT, R36, R2, PT ;  /* 0x000000022400720c */ /* 0x000fe20003f06270 */
[----:B------:R-:W-:Y:S01]  /*d840*/  BSSY B6, `(.L_x_13612) ;  /* 0x0000469000067945 */ /* 0x000fe20003800000 */
[----:B------:R-:W-:Y:S02]  /*d850*/  CS2R R32, SRZ ;  /* 0x0000000000207805 */ /* 0x000fe4000001ff00 */
[----:B------:R-:W-:-:S09]  /*d860*/  CS2R R34, SRZ ;  /* 0x0000000000227805 */ /* 0x000fd2000001ff00 */
[----:B------:R-:W-:Y:S05]  /*d870*/  @P0 BRA `(.L_x_13613) ;  /* 0x0000004400940947 */ /* 0x000fea0003800000 */
[----:B0-2-4-:R-:W0:Y:S01]  /*d880*/  LDC.64 R4, c[0x0][0x2d0] ;  /* 0x0000b400ff047b82 */ /* 0x015e220000000a00 */
        /* <DEDUP_REMOVED lines=18> */
.L_x_13617:
[----:B------:R0:W5:Y:S01]  /*d9b0*/  LDG.E.U8 R32, desc[UR36][R4.64] ;  /* 0x0000002404207981 */ /* 0x000162000c1e1100 */
[----:B------:R-:W-:Y:S05]  /*d9c0*/  BRA `(.L_x_13619) ;  /* 0x0000000c00347947 */ /* 0x000fea0003800000 */
.L_x_13616:
        /* <DEDUP_REMOVED lines=8> */
.L_x_13621:
[----:B------:R0:W5:Y:S01]  /*da50*/  LDG.E R32, desc[UR36][R4.64] ;  /* 0x0000002404207981 */ /* 0x000162000c1e1900 */
[----:B------:R-:W-:Y:S05]  /*da60*/  BRA `(.L_x_13619) ;  /* 0x0000000c000c7947 */ /* 0x000fea0003800000 */
.L_x_13620:
[----:B------:R0:W5:Y:S01]  /*da70*/  LDG.E.S16 R32, desc[UR36][R4.64] ;  /* 0x0000002404207981 */ /* 0x000162000c1e1700 */
[----:B------:R-:W-:Y:S05]  /*da80*/  BRA `(.L_x_13619) ;  /* 0x0000000c00047947 */ /* 0x000fea0003800000 */
.L_x_13615:
        /* <DEDUP_REMOVED lines=9> */
.L_x_13623:
[----:B------:R-:W2:Y:S02]  /*db20*/  LDG.E.U16 R4, desc[UR36][R4.64] ;  /* 0x0000002404047981 */ /* 0x000ea4000c1e1500 */
[----:B--2---:R-:W-:-:S06]  /*db30*/  HADD2.F32 R32, -RZ, R4.H0_H0 ;  /* 0x20000004ff207230 */ /* 0x004fcc0000004100 */
[----:B------:R-:W0:Y:S01]  /*db40*/  F2I.FTZ.TRUNC.NTZ R32, R32 ;  /* 0x0000002000207305 */ /* 0x000e22000021f100 */
[----:B------:R-:W-:Y:S05]  /*db50*/  BRA `(.L_x_13619) ;  /* 0x0000000800d07947 */ /* 0x000fea0003800000 */
.L_x_13622:
        /* <DEDUP_REMOVED lines=9> */
.L_x_13625:
[----:B------:R-:W2:Y:S02]  /*dbf0*/  LDG.E.U16 R4, desc[UR36][R4.64] ;  /* 0x0000002404047981 */ /* 0x000ea4000c1e1500 */
[----:B--2---:R-:W-:-:S06]  /*dc00*/  HADD2.F32 R32, -RZ, R4.H0_H0 ;  /* 0x20000004ff207230 */ /* 0x004fcc0000004100 */
[----:B------:R-:W0:Y:S01]  /*dc10*/  F2I.FTZ.TRUNC.NTZ R32, R32 ;  /* 0x0000002000207305 */ /* 0x000e22000021f100 */
[----:B------:R-:W-:Y:S05]  /*dc20*/  BRA `(.L_x_13619) ;  /* 0x00000008009c7947 */ /* 0x000fea0003800000 */
.L_x_13624:
[----:B------:R-:W2:Y:S02]  /*dc30*/  LDG.E.64 R4, desc[UR36][R4.64] ;  /* 0x0000002404047981 */ /* 0x000ea4000c1e1b00 */
[----:B--2---:R0:W2:Y:S01]  /*dc40*/  F2I.F64.TRUNC R32, R4 ;  /* 0x0000000400207311 */ /* 0x0040a2000030d100 */
[----:B------:R-:W-:Y:S05]  /*dc50*/  BRA `(.L_x_13619) ;  /* 0x0000000800907947 */ /* 0x000fea0003800000 */
.L_x_13614:
        /* <DEDUP_REMOVED lines=12> */
.L_x_13628:
[----:B------:R-:W2:Y:S02]  /*dd20*/  LDG.E.64 R4, desc[UR36][R4.64] ;  /* 0x0000002404047981 */ /* 0x000ea4000c1e1b00 */
[----:B--2---:R0:W2:Y:S01]  /*dd30*/  F2I.F64.TRUNC R32, R4 ;  /* 0x0000000400207311 */ /* 0x0040a2000030d100 */
[----:B------:R-:W-:Y:S05]  /*dd40*/  BRA `(.L_x_13619) ;  /* 0x0000000800547947 */ /* 0x000fea0003800000 */
.L_x_13627:
        /* <DEDUP_REMOVED lines=27> */
.L_x_13630:
        /* <DEDUP_REMOVED lines=14> */
.L_x_13629:
[----:B------:R-:W2:Y:S02]  /*dfe0*/  LDG.E.U16 R32, desc[UR36][R4.64] ;  /* 0x0000002404207981 */ /* 0x000ea4000c1e1500 */
[----:B--2---:R-:W-:-:S06]  /*dff0*/  IMAD.U32 R32, R32, 0x10000, RZ ;  /* 0x0001000020207824 */ /* 0x004fcc00078e00ff */
[----:B------:R-:W4:Y:S01]  /*e000*/  F2I.FTZ.TRUNC.NTZ R32, R32 ;  /* 0x0000002000207305 */ /* 0x000f22000021f100 */
[----:B------:R-:W-:Y:S05]  /*e010*/  BRA `(.L_x_13619) ;  /* 0x0000000400a07947 */ /* 0x000fea0003800000 */
.L_x_13626:
        /* <DEDUP_REMOVED lines=10> */
.L_x_13633:
        /* <DEDUP_REMOVED lines=21> */
.L_x_13637:
[----:B------:R-:W-:Y:S05]  /*e210*/  BSYNC B1 ;  /* 0x0000000000017941 */ /* 0x000fea0003800000 */
.L_x_13636:
[----:B------:R-:W-:Y:S01]  /*e220*/  IMAD.SHL.U32 R3, R3, 0x100000, RZ ;  /* 0x0010000003037824 */ /* 0x000fe200078e00ff */
[----:B------:R-:W-:-:S04]  /*e230*/  LEA R5, R0, 0x3b800000, 0x17 ;  /* 0x3b80000000057811 */ /* 0x000fc800078eb8ff */
[----:B------:R-:W-:-:S07]  /*e240*/  LOP3.LUT R32, R5, R3, R32, 0xfe, !PT ;  /* 0x0000000305207212 */ /* 0x000fce00078efe20 */
.L_x_13635:
[----:B------:R-:W-:Y:S05]  /*e250*/  BSYNC B0 ;  /* 0x0000000000007941 */ /* 0x000fea0003800000 */
.L_x_13634:
[----:B------:R-:W0:Y:S01]  /*e260*/  F2I.FTZ.TRUNC.NTZ R32, R32 ;  /* 0x0000002000207305 */ /* 0x000e22000021f100 */
[----:B------:R-:W-:Y:S05]  /*e270*/  BRA `(.L_x_13619) ;  /* 0x0000000400087947 */ /* 0x000fea0003800000 */
.L_x_13632:
        /* <DEDUP_REMOVED lines=21> */
.L_x_13641:
[----:B------:R-:W-:Y:S05]  /*e3d0*/  BSYNC B1 ;  /* 0x0000000000017941 */ /* 0x000fea0003800000 */
.L_x_13640:
[----:B------:R-:W-:Y:S01]  /*e3e0*/  IMAD.SHL.U32 R3, R3, 0x200000, RZ ;  /* 0x0020000003037824 */ /* 0x000fe200078e00ff */
[----:B------:R-:W-:-:S04]  /*e3f0*/  LEA R5, R0, 0x37800000, 0x17 ;  /* 0x3780000000057811 */ /* 0x000fc800078eb8ff */
[----:B------:R-:W-:-:S07]  /*e400*/  LOP3.LUT R32, R5, R3, R32, 0xfe, !PT ;  /* 0x0000000305207212 */ /* 0x000fce00078efe20 */
.L_x_13639:
[----:B------:R-:W-:Y:S05]  /*e410*/  BSYNC B0 ;  /* 0x0000000000007941 */ /* 0x000fea0003800000 */
.L_x_13638:
[----:B------:R-:W0:Y:S01]  /*e420*/  F2I.FTZ.TRUNC.NTZ R32, R32 ;  /* 0x0000002000207305 */ /* 0x000e22000021f100 */
[----:B------:R-:W-:Y:S05]  /*e430*/  BRA `(.L_x_13619) ;  /* 0x0000000000987947 */ /* 0x000fea0003800000 */
.L_x_13631:
        /* <DEDUP_REMOVED lines=14> */
.L_x_13645:
[----:B------:R-:W-:Y:S05]  /*e520*/  BSYNC B0 ;  /* 0x0000000000007941 */ /* 0x000fea0003800000 */
.L_x_13644:
[----:B------:R-:W0:Y:S01]  /*e530*/  F2I.FTZ.TRUNC.NTZ R32, R32 ;  /* 0x0000002000207305 */ /* 0x000e22000021f100 */
[----:B------:R-:W-:Y:S05]  /*e540*/  BRA `(.L_x_13619) ;  /* 0x0000000000547947 */ /* 0x000fea0003800000 */
.L_x_13618:
        /* <DEDUP_REMOVED lines=16> */
[----:B01---5:R-:W-:Y:S05]  /*e650*/  CALL.ABS.NOINC R14 ;  /* 0x000000000e007343 */ /* 0x023fea0003c00000 */
.L_x_13646:
[----:B------:R-:W-:Y:S05]  /*e660*/  BRA `(.L_x_13619) ;  /* 0x00000000000c7947 */ /* 0x000fea0003800000 */
.L_x_13643:
[----:B------:R0:W5:Y:S01]  /*e670*/  LDG.E R32, desc[UR36][R4.64] ;  /* 0x0000002404207981 */ /* 0x000162000c1e1900 */
[----:B------:R-:W-:Y:S05]  /*e680*/  BRA `(.L_x_13619) ;  /* 0x0000000000047947 */ /* 0x000fea0003800000 */
.L_x_13642:
[----:B------:R0:W5:Y:S02]  /*e690*/  LDG.E R32, desc[UR36][R4.64] ;  /* 0x0000002404207981 */ /* 0x000164000c1e1900 */
.L_x_13619:
        /* <DEDUP_REMOVED lines=18> */
.L_x_13650:
[----:B------:R0:W5:Y:S01]  /*e7c0*/  LDG.E.U8 R33, desc[UR36][R4.64] ;  /* 0x0000002404217981 */ /* 0x000162000c1e1100 */
[----:B------:R-:W-:Y:S05]  /*e7d0*/  BRA `(.L_x_13652) ;  /* 0x0000000c00347947 */ /* 0x000fea0003800000 */
.L_x_13649:
        /* <DEDUP_REMOVED lines=8> */
.L_x_13654:
[----:B------:R0:W5:Y:S01]  /*e860*/  LDG.E R33, desc[UR36][R4.64] ;  /* 0x0000002404217981 */ /* 0x000162000c1e1900 */
[----:B------:R-:W-:Y:S05]  /*e870*/  BRA `(.L_x_13652) ;  /* 0x0000000c000c7947 */ /* 0x000fea0003800000 */
.L_x_13653:
[----:B------:R0:W5:Y:S01]  /*e880*/  LDG.E.S16 R33, desc[UR36][R4.64] ;  /* 0x0000002404217981 */ /* 0x000162000c1e1700 */
[----:B------:R-:W-:Y:S05]  /*e890*/  BRA `(.L_x_13652) ;  /* 0x0000000c00047947 */ /* 0x000fea0003800000 */
.L_x_13648:
        /* <DEDUP_REMOVED lines=9> */
.L_x_13656:
[----:B------:R-:W3:Y:S02]  /*e930*/  LDG.E.U16 R4, desc[UR36][R4.64] ;  /* 0x0000002404047981 */ /* 0x000ee4000c1e1500 */
[----:B---3--:R-:W-:-:S06]  /*e940*/  HADD2.F32 R33, -RZ, R4.H0_H0 ;  /* 0x20000004ff217230 */ /* 0x008fcc0000004100 */
[----:B------:R-:W0:Y:S01]  /*e950*/  F2I.FTZ.TRUNC.NTZ R33, R33 ;  /* 0x0000002100217305 */ /* 0x000e22000021f100 */
[----:B------:R-:W-:Y:S05]  /*e960*/  BRA `(.L_x_13652) ;  /* 0x0000000800d07947 */ /* 0x000fea0003800000 */
.L_x_13655:
        /* <DEDUP_REMOVED lines=9> */
.L_x_13658:
[----:B------:R-:W3:Y:S02]  /*ea00*/  LDG.E.U16 R4, desc[UR36][R4.64] ;  /* 0x0000002404047981 */ /* 0x000ee4000c1e1500 */
[----:B---3--:R-:W-:-:S06]  /*ea10*/  HADD2.F32 R33, -RZ, R4.H0_H0 ;  /* 0x20000004ff217230 */ /* 0x008fcc0000004100 */
[----:B------:R-:W0:Y:S01]  /*ea20*/  F2I.FTZ.TRUNC.NTZ R33, R33 ;  /* 0x0000002100217305 */ /* 0x000e22000021f100 */
[----:B------:R-:W-:Y:S05]  /*ea30*/  BRA `(.L_x_13652) ;  /* 0x00000008009c7947 */ /* 0x000fea0003800000 */
.L_x_13657:
[----:B------:R-:W3:Y:S02]  /*ea40*/  LDG.E.64 R4, desc[UR36][R4.64] ;  /* 0x0000002404047981 */ /* 0x000ee4000c1e1b00 */
[----:B---3--:R0:W3:Y:S01]  /*ea50*/  F2I.F64.TRUNC R33, R4 ;  /* 0x0000000400217311 */ /* 0x0080e2000030d100 */
[----:B------:R-:W-:Y:S05]  /*ea60*/  BRA `(.L_x_13652) ;  /* 0x0000000800907947 */ /* 0x000fea0003800000 */
.L_x_13647:
        /* <DEDUP_REMOVED lines=12> */
.L_x_13661:
[----:B------:R-:W3:Y:S02]  /*eb30*/  LDG.E.64 R4, desc[UR36][R4.64] ;  /* 0x0000002404047981 */ /* 0x000ee4000c1e1b00 */
[----:B---3--:R0:W3:Y:S01]  /*eb40*/  F2I.F64.TRUNC R33, R4 ;  /* 0x0000000400217311 */ /* 0x0080e2000030d100 */
[----:B------:R-:W-:Y:S05]  /*eb50*/  BRA `(.L_x_13652) ;  /* 0x0000000800547947 */ /* 0x000fea0003800000 */
.L_x_13660:
        /* <DEDUP_REMOVED lines=27> */
.L_x_13663:
        /* <DEDUP_REMOVED lines=14> */
.L_x_13662:
[----:B------:R-:W3:Y:S02]  /*edf0*/  LDG.E.U16 R33, desc[UR36][R4.64] ;  /* 0x0000002404217981 */ /* 0x000ee4000c1e1500 */
[----:B---3--:R-:W-:-:S06]  /*ee00*/  IMAD.U32 R33, R33, 0x10000, RZ ;  /* 0x0001000021217824 */ /* 0x008fcc00078e00ff */
[----:B------:R-:W0:Y:S01]  /*ee10*/  F2I.FTZ.TRUNC.NTZ R33, R33 ;  /* 0x0000002100217305 */ /* 0x000e22000021f100 */
[----:B------:R-:W-:Y:S05]  /*ee20*/  BRA `(.L_x_13652) ;  /* 0x0000000400a07947 */ /* 0x000fea0003800000 */
.L_x_13659:
        /* <DEDUP_REMOVED lines=10> */
.L_x_13666:
        /* <DEDUP_REMOVED lines=21> */
.L_x_13670:
[----:B------:R-:W-:Y:S05]  /*f020*/  BSYNC B1 ;  /* 0x0000000000017941 */ /* 0x000fea0003800000 */
.L_x_13669:
[----:B------:R-:W-:Y:S01]  /*f030*/  IMAD.SHL.U32 R3, R3, 0x100000, RZ ;  /* 0x0010000003037824 */ /* 0x000fe200078e00ff */
[----:B------:R-:W-:-:S04]  /*f040*/  LEA R0, R0, 0x3b800000, 0x17 ;  /* 0x3b80000000007811 */ /* 0x000fc800078eb8ff */
[----:B------:R-:W-:-:S07]  /*f050*/  LOP3.LUT R33, R0, R3, R33, 0xfe, !PT ;  /* 0x0000000300217212 */ /* 0x000fce00078efe21 */
.L_x_13668:
[----:B------:R-:W-:Y:S05]  /*f060*/  BSYNC B0 ;  /* 0x0000000000007941 */ /* 0x000fea0003800000 */
.L_x_13667:
[----:B------:R-:W3:Y:S01]  /*f070*/  F2I.FTZ.TRUNC.NTZ R33, R33 ;  /* 0x0000002100217305 */ /* 0x000ee2000021f100 */
[----:B------:R-:W-:Y:S05]  /*f080*/  BRA `(.L_x_13652) ;  /* 0x0000000400087947 */ /* 0x000fea0003800000 */
.L_x_13665:
        /* <DEDUP_REMOVED lines=21> */
.L_x_13674:
[----:B------:R-:W-:Y:S05]  /*f1e0*/  BSYNC B1 ;  /* 0x0000000000017941 */ /* 0x000fea0003800000 */
.L_x_13673:
[----:B------:R-:W-:Y:S01]  /*f1f0*/  IMAD.SHL.U32 R3, R3, 0x200000, RZ ;  /* 0x0020000003037824 */ /* 0x000fe200078e00ff */
[----:B------:R-:W-:-:S04]  /*f200*/  LEA R0, R0, 0x37800000, 0x17 ;  /* 0x3780000000007811 */ /* 0x000fc800078eb8ff */
[----:B------:R-:W-:-:S07]  /*f210*/  LOP3.LUT R33, R0, R3, R33, 0xfe, !PT ;  /* 0x0000000300217212 */ /* 0x000fce00078efe21 */
.L_x_13672:
[----:B------:R-:W-:Y:S05]  /*f220*/  BSYNC B0 ;  /* 0x0000000000007941 */ /* 0x000fea0003800000 */
.L_x_13671:
[----:B------:R-:W0:Y:S01]  /*f230*/  F2I.FTZ.TRUNC.NTZ R33, R33 ;  /* 0x0000002100217305 */ /* 0x000e22000021f100 */
[----:B------:R-:W-:Y:S05]  /*f240*/  BRA `(.L_x_13652) ;  /* 0x0000000000987947 */ /* 0x000fea0003800000 */
.L_x_13664:
        /* <DEDUP_REMOVED lines=14> */
.L_x_13678:
[----:B------:R-:W-:Y:S05]  /*f330*/  BSYNC B0 ;  /* 0x0000000000007941 */ /* 0x000fea0003800000 */
.L_x_13677:
[----:B------:R-:W0:Y:S01]  /*f340*/  F2I.FTZ.TRUNC.NTZ R33, R33 ;  /* 0x0000002100217305 */ /* 0x000e22000021f100 */
[----:B------:R-:W-:Y:S05]  /*f350*/  BRA `(.L_x_13652) ;  /* 0x0000000000547947 */ /* 0x000fea0003800000 */
.L_x_13651:
        /* <DEDUP_REMOVED lines=17> */
.L_x_13679:
[----:B------:R-:W-:Y:S05]  /*f470*/  BRA `(.L_x_13652) ;  /* 0x00000000000c7947 */ /* 0x000fea0003800000 */
.L_x_13676:
[----:B------:R0:W5:Y:S01]  /*f480*/  LDG.E R33, desc[UR36][R4.64] ;  /* 0x0000002404217981 */ /* 0x000162000c1e1900 */
[----:B------:R-:W-:Y:S05]  /*f490*/  BRA `(.L_x_13652) ;  /* 0x0000000000047947 */ /* 0x000fea0003800000 */
.L_x_13675:
[----:B------:R0:W5:Y:S02]  /*f4a0*/  LDG.E R33, desc[UR36][R4.64] ;  /* 0x0000002404217981 */ /* 0x000164000c1e1900 */
.L_x_13652:
        /* <DEDUP_REMOVED lines=18> */
.L_x_13683:
[----:B------:R0:W5:Y:S01]  /*f5d0*/  LDG.E.U8 R34, desc[UR36][R4.64] ;  /* 0x0000002404227981 */ /* 0x000162000c1e1100 */
[----:B------:R-:W-:Y:S05]  /*f5e0*/  BRA `(.L_x_13685) ;  /* 0x0000000c00347947 */ /* 0x000fea0003800000 */
.L_x_13682:
        /* <DEDUP_REMOVED lines=8> */
.L_x_13687:
[----:B------:R0:W5:Y:S01]  /*f670*/  LDG.E R34, desc[UR36][R4.64] ;  /* 0x0000002404227981 */ /* 0x000162000c1e1900 */
[----:B------:R-:W-:Y:S05]  /*f680*/  BRA `(.L_x_13685) ;  /* 0x0000000c000c7947 */ /* 0x000fea0003800000 */
.L_x_13686:
[----:B------:R0:W5:Y:S01]  /*f690*/  LDG.E.S16 R34, desc[UR36][R4.64] ;  /* 0x0000002404227981 */ /* 0x000162000c1e1700 */
[----:B------:R-:W-:Y:S05]  /*f6a0*/  BRA `(.L_x_13685) ;  /* 0x0000000c00047947 */ /* 0x000fea0003800000 */
.L_x_13681:
        /* <DEDUP_REMOVED lines=9> */
.L_x_13689:
[----:B------:R-:W2:Y:S02]  /*f740*/  LDG.E.U16 R4, desc[UR36][R4.64] ;  /* 0x0000002404047981 */ /* 0x000ea4000c1e1500 */
[----:B--2---:R-:W-:-:S06]  /*f750*/  HADD2.F32 R34, -RZ, R4.H0_H0 ;  /* 0x20000004ff227230 */ /* 0x004fcc0000004100 */
[----:B------:R-:W0:Y:S01]  /*f760*/  F2I.FTZ.TRUNC.NTZ R34, R34 ;  /* 0x0000002200227305 */ /* 0x000e22000021f100 */
[----:B------:R-:W-:Y:S05]  /*f770*/  BRA `(.L_x_13685) ;  /* 0x0000000800d07947 */ /* 0x000fea0003800000 */
.L_x_13688:
        /* <DEDUP_REMOVED lines=9> */
.L_x_13691:
[----:B------:R-:W2:Y:S02]  /*f810*/  LDG.E.U16 R4, desc[UR36][R4.64] ;  /* 0x0000002404047981 */ /* 0x000ea4000c1e1500 */
[----:B--2---:R-:W-:-:S06]  /*f820*/  HADD2.F32 R34, -RZ, R4.H0_H0 ;  /* 0x20000004ff227230 */ /* 0x004fcc0000004100 */
[----:B------:R-:W0:Y:S01]  /*f830*/  F2I.FTZ.TRUNC.NTZ R34, R34 ;  /* 0x0000002200227305 */ /* 0x000e22000021f100 */
[----:B------:R-:W-:Y:S05]  /*f840*/  BRA `(.L_x_13685) ;  /* 0x00000008009c7947 */ /* 0x000fea0003800000 */
.L_x_13690:
[----:B------:R-:W2:Y:S02]  /*f850*/  LDG.E.64 R4, desc[UR36][R4.64] ;  /* 0x0000002404047981 */ /* 0x000ea4000c1e1b00 */
[----:B--2---:R0:W1:Y:S01]  /*f860*/  F2I.F64.TRUNC R34, R4 ;  /* 0x0000000400227311 */ /* 0x004062000030d100 */
[----:B------:R-:W-:Y:S05]  /*f870*/  BRA `(.L_x_13685) ;  /* 0x0000000800907947 */ /* 0x000fea0003800000 */
.L_x_13680:
        /* <DEDUP_REMOVED lines=12> */
.L_x_13694:
[----:B------:R-:W2:Y:S02]  /*f940*/  LDG.E.64 R4, desc[UR36][R4.64] ;  /* 0x0000002404047981 */ /* 0x000ea4000c1e1b00 */
[----:B--2---:R0:W1:Y:S01]  /*f950*/  F2I.F64.TRUNC R34, R4 ;  /* 0x0000000400227311 */ /* 0x004062000030d100 */
[----:B------:R-:W-:Y:S05]  /*f960*/  BRA `(.L_x_13685) ;  /* 0x0000000800547947 */ /* 0x000fea0003800000 */
.L_x_13693:
        /* <DEDUP_REMOVED lines=27> */
.L_x_13696:
        /* <DEDUP_REMOVED lines=14> */
.L_x_13695:
[----:B------:R-:W2:Y:S02]  /*fc00*/  LDG.E.U16 R34, desc[UR36][R4.64] ;  /* 0x0000002404227981 */ /* 0x000ea4000c1e1500 */
[----:B--2---:R-:W-:-:S06]  /*fc10*/  IMAD.U32 R34, R34, 0x10000, RZ ;  /* 0x0001000022227824 */ /* 0x004fcc00078e00ff */
[----:B------:R-:W0:Y:S01]  /*fc20*/  F2I.FTZ.TRUNC.NTZ R34, R34 ;  /* 0x0000002200227305 */ /* 0x000e22000021f100 */
[----:B------:R-:W-:Y:S05]  /*fc30*/  BRA `(.L_x_13685) ;  /* 0x0000000400a07947 */ /* 0x000fea0003800000 */
.L_x_13692:
        /* <DEDUP_REMOVED lines=10> */
.L_x_13699:
        /* <DEDUP_REMOVED lines=21> */
.L_x_13703:
[----:B------:R-:W-:Y:S05]  /*fe30*/  BSYNC B1 ;  /* 0x0000000000017941 */ /* 0x000fea0003800000 */
.L_x_13702:
[----:B------:R-:W-:Y:S01]  /*fe40*/  IMAD.SHL.U32 R3, R3, 0x100000, RZ ;  /* 0x0010000003037824 */ /* 0x000fe200078e00ff */
[----:B------:R-:W-:-:S04]  /*fe50*/  LEA R5, R0, 0x3b800000, 0x17 ;  /* 0x3b80000000057811 */ /* 0x000fc800078eb8ff */
[----:B------:R-:W-:-:S07]  /*fe60*/  LOP3.LUT R34, R5, R3, R34, 0xfe, !PT ;  /* 0x0000000305227212 */ /* 0x000fce00078efe22 */
.L_x_13701:
[----:B------:R-:W-:Y:S05]  /*fe70*/  BSYNC B0 ;  /* 0x0000000000007941 */ /* 0x000fea0003800000 */
.L_x_13700:
[----:B------:R-:W1:Y:S01]  /*fe80*/  F2I.FTZ.TRUNC.NTZ R34, R34 ;  /* 0x0000002200227305 */ /* 0x000e62000021f100 */
[----:B------:R-:W-:Y:S05]  /*fe90*/  BRA `(.L_x_13685) ;  /* 0x0000000400087947 */ /* 0x000fea0003800000 */
.L_x_13698:
        /* <DEDUP_REMOVED lines=21> */
.L_x_13707:
[----:B------:R-:W-:Y:S05]  /*fff0*/  BSYNC B1 ;  /* 0x0000000000017941 */ /* 0x000fea0003800000 */
.L_x_13706:
[----:B------:R-:W-:Y:S01]  /*10000*/  IMAD.SHL.U32 R3, R3, 0x200000, RZ ;  /* 0x0020000003037824 */ /* 0x000fe200078e00ff */
[----:B------:R-:W-:-:S04]  /*10010*/  LEA R5, R0, 0x37800000, 0x17 ;  /* 0x3780000000057811 */ /* 0x000fc800078eb8ff */
[----:B------:R-:W-:-:S07]  /*10020*/  LOP3.LUT R34, R5, R3, R34, 0xfe, !PT ;  /* 0x0000000305227212 */ /* 0x000fce00078efe22 */
.L_x_13705:
[----:B------:R-:W-:Y:S05]  /*10030*/  BSYNC B0 ;  /* 0x0000000000007941 */ /* 0x000fea0003800000 */
.L_x_13704:
[----:B------:R-:W0:Y:S01]  /*10040*/  F2I.FTZ.TRUNC.NTZ R34, R34 ;  /* 0x0000002200227305 */ /* 0x000e22000021f100 */
[----:B------:R-:W-:Y:S05]  /*10050*/  BRA `(.L_x_13685) ;  /* 0x0000000000987947 */ /* 0x000fea0003800000 */
.L_x_13697:
        /* <DEDUP_REMOVED lines=14> */
.L_x_13711:
[----:B------:R-:W-:Y:S05]  /*10140*/  BSYNC B0 ;  /* 0x0000000000007941 */ /* 0x000fea0003800000 */
.L_x_13710:
[----:B------:R-:W0:Y:S01]  /*10150*/  F2I.FTZ.TRUNC.NTZ R34, R34 ;  /* 0x0000002200227305 */ /* 0x000e22000021f100 */
[----:B------:R-:W-:Y:S05]  /*10160*/  BRA `(.L_x_13685) ;  /* 0x0000000000547947 */ /* 0x000fea0003800000 */
.L_x_13684:
        /* <DEDUP_REMOVED lines=17> */
.L_x_13712:
[----:B------:R-:W-:Y:S05]  /*10280*/  BRA `(.L_x_13685) ;  /* 0x00000000000c7947 */ /* 0x000fea0003800000 */
.L_x_13709:
[----:B------:R0:W5:Y:S01]  /*10290*/  LDG.E R34, desc[UR36][R4.64] ;  /* 0x0000002404227981 */ /* 0x000162000c1e1900 */
[----:B------:R-:W-:Y:S05]  /*102a0*/  BRA `(.L_x_13685) ;  /* 0x0000000000047947 */ /* 0x000fea0003800000 */
.L_x_13708:
[----:B------:R0:W5:Y:S02]  /*102b0*/  LDG.E R34, desc[UR36][R4.64] ;  /* 0x0000002404227981 */ /* 0x000164000c1e1900 */
.L_x_13685:
        /* <DEDUP_REMOVED lines=18> */
.L_x_13716:
[----:B------:R0:W5:Y:S01]  /*103e0*/  LDG.E.U8 R35, desc[UR36][R4.64] ;  /* 0x0000002404237981 */ /* 0x000162000c1e1100 */
[----:B------:R-:W-:Y:S05]  /*103f0*/  BRA `(.L_x_13718) ;  /* 0x0000000c00347947 */ /* 0x000fea0003800000 */
.L_x_13715:
        /* <DEDUP_REMOVED lines=8> */
.L_x_13720:
[----:B------:R0:W5:Y:S01]  /*10480*/  LDG.E R35, desc[UR36][R4.64] ;  /* 0x0000002404237981 */ /* 0x000162000c1e1900 */
[----:B------:R-:W-:Y:S05]  /*10490*/  BRA `(.L_x_13718) ;  /* 0x0000000c000c7947 */ /* 0x000fea0003800000 */
.L_x_13719:
[----:B------:R0:W5:Y:S01]  /*104a0*/  LDG.E.S16 R35, desc[UR36][R4.64] ;  /* 0x0000002404237981 */ /* 0x000162000c1e1700 */
[----:B------:R-:W-:Y:S05]  /*104b0*/  BRA `(.L_x_13718) ;  /* 0x0000000c00047947 */ /* 0x000fea0003800000 */
.L_x_13714:
        /* <DEDUP_REMOVED lines=9> */
.L_x_13722:
[----:B------:R-:W2:Y:S02]  /*10550*/  LDG.E.U16 R4, desc[UR36][R4.64] ;  /* 0x0000002404047981 */ /* 0x000ea4000c1e1500 */
[----:B--2---:R-:W-:-:S06]  /*10560*/  HADD2.F32 R35, -RZ, R4.H0_H0 ;  /* 0x20000004ff237230 */ /* 0x004fcc0000004100 */
[----:B------:R-:W0:Y:S01]  /*10570*/  F2I.FTZ.TRUNC.NTZ R35, R35 ;  /* 0x0000002300237305 */ /* 0x000e22000021f100 */
[----:B------:R-:W-:Y:S05]  /*10580*/  BRA `(.L_x_13718) ;  /* 0x0000000800d07947 */ /* 0x000fea0003800000 */
.L_x_13721:
        /* <DEDUP_REMOVED lines=9> */
.L_x_13724:
[----:B------:R-:W2:Y:S02]  /*10620*/  LDG.E.U16 R4, desc[UR36][R4.64] ;  /* 0x0000002404047981 */ /* 0x000ea4000c1e1500 */
[----:B--2---:R-:W-:-:S06]  /*10630*/  HADD2.F32 R35, -RZ, R4.H0_H0 ;  /* 0x20000004ff237230 */ /* 0x004fcc0000004100 */
[----:B------:R-:W0:Y:S01]  /*10640*/  F2I.FTZ.TRUNC.NTZ R35, R35 ;  /* 0x0000002300237305 */ /* 0x000e22000021f100 */
[----:B------:R-:W-:Y:S05]  /*10650*/  BRA `(.L_x_13718) ;  /* 0x00000008009c7947 */ /* 0x000fea0003800000 */
.L_x_13723:
[----:B------:R-:W2:Y:S02]  /*10660*/  LDG.E.64 R4, desc[UR36][R4.64] ;  /* 0x0000002404047981 */ /* 0x000ea4000c1e1b00 */
[----:B--2---:R0:W2:Y:S01]  /*10670*/  F2I.F64.TRUNC R35, R4 ;  /* 0x0000000400237311 */ /* 0x0040a2000030d100 */
[----:B------:R-:W-:Y:S05]  /*10680*/  BRA `(.L_x_13718) ;  /* 0x0000000800907947 */ /* 0x000fea0003800000 */
.L_x_13713:
        /* <DEDUP_REMOVED lines=12> */
.L_x_13727:
[----:B------:R-:W2:Y:S02]  /*10750*/  LDG.E.64 R4, desc[UR36][R4.64] ;  /* 0x0000002404047981 */ /* 0x000ea4000c1e1b00 */
[----:B--2---:R0:W2:Y:S01]  /*10760*/  F2I.F64.TRUNC R35, R4 ;  /* 0x0000000400237311 */ /* 0x0040a2000030d100 */
[----:B------:R-:W-:Y:S05]  /*10770*/  BRA `(.L_x_13718) ;  /* 0x0000000800547947 */ /* 0x000fea0003800000 */
.L_x_13726:
        /* <DEDUP_REMOVED lines=27> */
.L_x_13729:
        /* <DEDUP_REMOVED lines=14> */
.L_x_13728:
[----:B------:R-:W2:Y:S02]  /*10a10*/  LDG.E.U16 R35, desc[UR36][R4.64] ;  /* 0x0000002404237981 */ /* 0x000ea4000c1e1500 */
[----:B--2---:R-:W-:-:S06]  /*10a20*/  IMAD.U32 R35, R35, 0x10000, RZ ;  /* 0x0001000023237824 */ /* 0x004fcc00078e00ff */
[----:B------:R-:W0:Y:S01]  /*10a30*/  F2I.FTZ.TRUNC.NTZ R35, R35 ;  /* 0x0000002300237305 */ /* 0x000e22000021f100 */
[----:B------:R-:W-:Y:S05]  /*10a40*/  BRA `(.L_x_13718) ;  /* 0x0000000400a07947 */ /* 0x000fea0003800000 */
.L_x_13725:
        /* <DEDUP_REMOVED lines=10> */
.L_x_13732:
        /* <DEDUP_REMOVED lines=21> */
.L_x_13736:
[----:B------:R-:W-:Y:S05]  /*10c40*/  BSYNC B1 ;  /* 0x0000000000017941 */ /* 0x000fea0003800000 */
.L_x_13735:
[----:B------:R-:W-:Y:S01]  /*10c50*/  IMAD.SHL.U32 R3, R3, 0x100000, RZ ;  /* 0x0010000003037824 */ /* 0x000fe200078e00ff */
[----:B------:R-:W-:-:S04]  /*10c60*/  LEA R0, R0, 0x3b800000, 0x17 ;  /* 0x3b80000000007811 */ /* 0x000fc800078eb8ff */
[----:B------:R-:W-:-:S07]  /*10c70*/  LOP3.LUT R35, R0, R3, R35, 0xfe, !PT ;  /* 0x0000000300237212 */ /* 0x000fce00078efe23 */
.L_x_13734:
[----:B------:R-:W-:Y:S05]  /*10c80*/  BSYNC B0 ;  /* 0x0000000000007941 */ /* 0x000fea0003800000 */
.L_x_13733:
[----:B------:R-:W0:Y:S01]  /*10c90*/  F2I.FTZ.TRUNC.NTZ R35, R35 ;  /* 0x0000002300237305 */ /* 0x000e22000021f100 */
[----:B------:R-:W-:Y:S05]  /*10ca0*/  BRA `(.L_x_13718) ;  /* 0x0000000400087947 */ /* 0x000fea0003800000 */
.L_x_13731:
        /* <DEDUP_REMOVED lines=21> */
.L_x_13740:
[----:B------:R-:W-:Y:S05]  /*10e00*/  BSYNC B1 ;  /* 0x0000000000017941 */ /* 0x000fea0003800000 */
.L_x_13739:
[----:B------:R-:W-:Y:S01]  /*10e10*/  IMAD.SHL.U32 R3, R3, 0x200000, RZ ;  /* 0x0020000003037824 */ /* 0x000fe200078e00ff */
[----:B------:R-:W-:-:S04]  /*10e20*/  LEA R0, R0, 0x37800000, 0x17 ;  /* 0x3780000000007811 */ /* 0x000fc800078eb8ff */
[----:B------:R-:W-:-:S07]  /*10e30*/  LOP3.LUT R35, R0, R3, R35, 0xfe, !PT ;  /* 0x0000000300237212 */ /* 0x000fce00078efe23 */
.L_x_13738:
[----:B------:R-:W-:Y:S05]  /*10e40*/  BSYNC B0 ;  /* 0x0000000000007941 */ /* 0x000fea0003800000 */
.L_x_13737:
[----:B------:R-:W0:Y:S01]  /*10e50*/  F2I.FTZ.TRUNC.NTZ R35, R35 ;  /* 0x0000002300237305 */ /* 0x000e22000021f100 */
[----:B------:R-:W-:Y:S05]  /*10e60*/  BRA `(.L_x_13718) ;  /* 0x0000000000987947 */ /* 0x000fea0003800000 */
.L_x_13730:
        /* <DEDUP_REMOVED lines=14> */
.L_x_13744:
[----:B------:R-:W-:Y:S05]  /*10f50*/  BSYNC B0 ;  /* 0x0000000000007941 */ /* 0x000fea0003800000 */
.L_x_13743:
[----:B------:R-:W0:Y:S01]  /*10f60*/  F2I.FTZ.TRUNC.NTZ R35, R35 ;  /* 0x0000002300237305 */ /* 0x000e22000021f100 */
[----:B------:R-:W-:Y:S05]  /*10f70*/  BRA `(.L_x_13718) ;  /* 0x0000000000547947 */ /* 0x000fea0003800000 */
.L_x_13717:
        /* <DEDUP_REMOVED lines=17> */
.L_x_13745:
[----:B------:R-:W-:Y:S05]  /*11090*/  BRA `(.L_x_13718) ;  /* 0x00000000000c7947 */ /* 0x000fea0003800000 */
.L_x_13742:
[----:B------:R0:W5:Y:S01]  /*110a0*/  LDG.E R35, desc[UR36][R4.64] ;  /* 0x0000002404237981 */ /* 0x000162000c1e1900 */
[----:B------:R-:W-:Y:S05]  /*110b0*/  BRA `(.L_x_13718) ;  /* 0x0000000000047947 */ /* 0x000fea0003800000 */
.L_x_13741:
[----:B------:R0:W5:Y:S02]  /*110c0*/  LDG.E R35, desc[UR36][R4.64] ;  /* 0x0000002404237981 */ /* 0x000164000c1e1900 */
.L_x_13718:
        /* <DEDUP_REMOVED lines=18> */
.L_x_13749:
[----:B------:R0:W5:Y:S01]  /*111f0*/  LDG.E.U8 R26, desc[UR36][R4.64] ;  /* 0x00000024041a7981 */ /* 0x000162000c1e1100 */
[----:B------:R-:W-:Y:S05]  /*11200*/  BRA `(.L_x_13613) ;  /* 0x0000000c00307947 */ /* 0x000fea0003800000 */
.L_x_13748:
        /* <DEDUP_REMOVED lines=8> */
.L_x_13752:
[----:B------:R0:W5:Y:S01]  /*11290*/  LDG.E R26, desc[UR36][R4.64] ;  /* 0x00000024041a7981 */ /* 0x000162000c1e1900 */
[----:B------:R-:W-:Y:S05]  /*112a0*/  BRA `(.L_x_13613) ;  /* 0x0000000c00087947 */ /* 0x000fea0003800000 */
.L_x_13751:
[----:B------:R0:W5:Y:S01]  /*112b0*/  LDG.E.S16 R26, desc[UR36][R4.64] ;  /* 0x00000024041a7981 */ /* 0x000162000c1e1700 */
[----:B------:R-:W-:Y:S05]  /*112c0*/  BRA `(.L_x_13613) ;  /* 0x0000000c00007947 */ /* 0x000fea0003800000 */
.L_x_13747:
        /* <DEDUP_REMOVED lines=9> */
.L_x_13754:
[----:B------:R-:W2:Y:S02]  /*11360*/  LDG.E.U16 R4, desc[UR36][R4.64] ;  /* 0x0000002404047981 */ /* 0x000ea4000c1e1500 */
[----:B--2---:R-:W-:-:S06]  /*11370*/  HADD2.F32 R26, -RZ, R4.H0_H0 ;  /* 0x20000004ff1a7230 */ /* 0x004fcc0000004100 */
[----:B------:R-:W0:Y:S01]  /*11380*/  F2I.FTZ.TRUNC.NTZ R26, R26 ;  /* 0x0000001a001a7305 */ /* 0x000e22000021f100 */
[----:B------:R-:W-:Y:S05]  /*11390*/  BRA `(.L_x_13613) ;  /* 0x0000000800cc7947 */ /* 0x000fea0003800000 */
.L_x_13753:
        /* <DEDUP_REMOVED lines=9> */
.L_x_13756:
[----:B------:R-:W2:Y:S02]  /*11430*/  LDG.E.U16 R4, desc[UR36][R4.64] ;  /* 0x0000002404047981 */ /* 0x000ea4000c1e1500 */
[----:B--2---:R-:W-:-:S06]  /*11440*/  HADD2.F32 R26, -RZ, R4.H0_H0 ;  /* 0x20000004ff1a7230 */ /* 0x004fcc0000004100 */
[----:B------:R-:W0:Y:S01]  /*11450*/  F2I.FTZ.TRUNC.NTZ R26, R26 ;  /* 0x0000001a001a7305 */ /* 0x000e22000021f100 */
[----:B------:R-:W-:Y:S05]  /*11460*/  BRA `(.L_x_13613) ;  /* 0x0000000800987947 */ /* 0x000fea0003800000 */
.L_x_13755:
[----:B------:R-:W2:Y:S02]  /*11470*/  LDG.E.64 R4, desc[UR36][R4.64] ;  /* 0x0000002404047981 */ /* 0x000ea4000c1e1b00 */
[----:B--2---:R0:W2:Y:S01]  /*11480*/  F2I.F64.TRUNC R26, R4 ;  /* 0x00000004001a7311 */ /* 0x0040a2000030d100 */
[----:B------:R-:W-:Y:S05]  /*11490*/  BRA `(.L_x_13613) ;  /* 0x00000008008c7947 */ /* 0x000fea0003800000 */
.L_x_13746:
        /* <DEDUP_REMOVED lines=12> */
.L_x_13759:
[----:B------:R-:W2:Y:S02]  /*11560*/  LDG.E.64 R4, desc[UR36][R4.64] ;  /* 0x0000002404047981 */ /* 0x000ea4000c1e1b00 */
[----:B--2---:R0:W2:Y:S01]  /*11570*/  F2I.F64.TRUNC R26, R4 ;  /* 0x00000004001a7311 */ /* 0x0040a2000030d100 */
[----:B------:R-:W-:Y:S05]  /*11580*/  BRA `(.L_x_13613) ;  /* 0x0000000800507947 */ /* 0x000fea0003800000 */
.L_x_13758:
        /* <DEDUP_REMOVED lines=27> */
.L_x_13761:
        /* <DEDUP_REMOVED lines=14> */
.L_x_13760:
[----:B------:R-:W2:Y:S02]  /*11820*/  LDG.E.U16 R26, desc[UR36][R4.64] ;  /* 0x00000024041a7981 */ /* 0x000ea4000c1e1500 */
[----:B--2---:R-:W-:-:S06]  /*11830*/  IMAD.U32 R26, R26, 0x10000, RZ ;  /* 0x000100001a1a7824 */ /* 0x004fcc00078e00ff */
[----:B------:R-:W0:Y:S01]  /*11840*/  F2I.FTZ.TRUNC.NTZ R26, R26 ;  /* 0x0000001a001a7305 */ /* 0x000e22000021f100 */
[----:B------:R-:W-:Y:S05]  /*11850*/  BRA `(.L_x_13613) ;  /* 0x00000004009c7947 */ /* 0x000fea0003800000 */
.L_x_13757:
        /* <DEDUP_REMOVED lines=10> */
.L_x_13764:
        /* <DEDUP_REMOVED lines=21> */
.L_x_13768:
[----:B------:R-:W-:Y:S05]  /*11a50*/  BSYNC B1 ;  /* 0x0000000000017941 */ /* 0x000fea0003800000 */
.L_x_13767:
[----:B------:R-:W-:Y:S01]  /*11a60*/  IMAD.SHL.U32 R3, R3, 0x100000, RZ ;  /* 0x0010000003037824 */ /* 0x000fe200078e00ff */
[----:B------:R-:W-:-:S04]  /*11a70*/  LEA R5, R0, 0x3b800000, 0x17 ;  /* 0x3b80000000057811 */ /* 0x000fc800078eb8ff */
[----:B------:R-:W-:-:S07]  /*11a80*/  LOP3.LUT R26, R5, R3, R26, 0xfe, !PT ;  /* 0x00000003051a7212 */ /* 0x000fce00078efe1a */
.L_x_13766:
[----:B------:R-:W-:Y:S05]  /*11a90*/  BSYNC B0 ;  /* 0x0000000000007941 */ /* 0x000fea0003800000 */
.L_x_13765:
[----:B------:R-:W0:Y:S01]  /*11aa0*/  F2I.FTZ.TRUNC.NTZ R26, R26 ;  /* 0x0000001a001a7305 */ /* 0x000e22000021f100 */
[----:B------:R-:W-:Y:S05]  /*11ab0*/  BRA `(.L_x_13613) ;  /* 0x0000000400047947 */ /* 0x000fea0003800000 */
.L_x_13763:
        /* <DEDUP_REMOVED lines=21> */
.L_x_13772:
[----:B------:R-:W-:Y:S05]  /*11c10*/  BSYNC B1 ;  /* 0x0000000000017941 */ /* 0x000fea0003800000 */
.L_x_13771:
[----:B------:R-:W-:Y:S01]  /*11c20*/  IMAD.SHL.U32 R3, R3, 0x200000, RZ ;  /* 0x0020000003037824 */ /* 0x000fe200078e00ff */
[----:B------:R-:W-:-:S04]  /*11c30*/  LEA R5, R0, 0x37800000, 0x17 ;  /* 0x3780000000057811 */ /* 0x000fc800078eb8ff */
[----:B------:R-:W-:-:S07]  /*11c40*/  LOP3.LUT R26, R5, R3, R26, 0xfe, !PT ;  /* 0x00000003051a7212 */ /* 0x000fce00078efe1a */
.L_x_13770:
[----:B------:R-:W-:Y:S05]  /*11c50*/  BSYNC B0 ;  /* 0x0000000000007941 */ /* 0x000fea0003800000 */
.L_x_13769:
[----:B------:R-:W0:Y:S01]  /*11c60*/  F2I.FTZ.TRUNC.NTZ R26, R26 ;  /* 0x0000001a001a7305 */ /* 0x000e22000021f100 */
[----:B------:R-:W-:Y:S05]  /*11c70*/  BRA `(.L_x_13613) ;  /* 0x0000000000947947 */ /* 0x000fea0003800000 */
.L_x_13762:
        /* <DEDUP_REMOVED lines=14> */
.L_x_13776:
[----:B------:R-:W-:Y:S05]  /*11d60*/  BSYNC B0 ;  /* 0x0000000000007941 */ /* 0x000fea0003800000 */
.L_x_13775:
[----:B------:R-:W0:Y:S01]  /*11d70*/  F2I.FTZ.TRUNC.NTZ R26, R26 ;  /* 0x0000001a001a7305 */ /* 0x000e22000021f100 */
[----:B------:R-:W-:Y:S05]  /*11d80*/  BRA `(.L_x_13613) ;  /* 0x0000000000507947 */ /* 0x000fea0003800000 */
.L_x_13750:
        /* <DEDUP_REMOVED lines=15> */
[----:B012345:R-:W-:Y:S05]  /*11e80*/  CALL.ABS.NOINC R14 ;  /* 0x000000000e007343 */ /* 0x03ffea0003c00000 */
.L_x_13777:
[----:B------:R-:W-:Y:S05]  /*11e90*/  BRA `(.L_x_13613) ;  /* 0x00000000000c7947 */ /* 0x000fea0003800000 */
.L_x_13774:
[----:B------:R0:W5:Y:S01]  /*11ea0*/  LDG.E R26, desc[UR36][R4.64] ;  /* 0x00000024041a7981 */ /* 0x000162000c1e1900 */
[----:B------:R-:W-:Y:S05]  /*11eb0*/  BRA `(.L_x_13613) ;  /* 0x0000000000047947 */ /* 0x000fea0003800000 */
.L_x_13773:
[----:B------:R0:W5:Y:S02]  /*11ec0*/  LDG.E R26, desc[UR36][R4.64] ;  /* 0x00000024041a7981 */ /* 0x000164000c1e1900 */
.L_x_13613:
[----:B------:R-:W-:Y:S05]  /*11ed0*/  BSYNC B6 ;  /* 0x0000000000067941 */ /* 0x000fea0003800000 */
.L_x_13612:
[----:B----4-:R-:W4:Y:S01]  /*11ee0*/  S2R R37, SR_TID.X ;  /* 0x0000000000257919 */ /* 0x010f220000002100 */
[----:B------:R-:W-:Y:S01]  /*11ef0*/  BSSY B6, `(.L_x_13778) ;  /* 0x00000bf000067945 */ /* 0x000fe20003800000 */
[----:B----4-:R-:W-:-:S04]  /*11f00*/  ISETP.GE.AND P0, PT, R37, R2, PT ;  /* 0x000000022500720c */ /* 0x010fc80003f06270 */
[----:B------:R-:W-:-:S09]  /*11f10*/  P2R R36, PR, RZ, 0x1 ;  /* 0x00000001ff247803 */ /* 0x000fd20000000000 */
        /* <DEDUP_REMOVED lines=11> */
[----:B0-2---:R-:W-:Y:S02]  /*11fd0*/  IMAD.U32 R4, RZ, RZ, UR4 ;  /* 0x00000004ff047e24 */ /* 0x005fe4000f8e00ff */
        /* <DEDUP_REMOVED lines=9> */
[----:B------:R-:W-:-:S07]  /*12070*/  IMAD.MOV.U32 R13, RZ, RZ, RZ ;  /* 0x000000ffff0d7224 */ /* 0x000fce00078e00ff */
[----:B------:R-:W-:-:S07]  /*12080*/  LEPC R20, `(.L_x_13781) ;  /* 0x000000001014794e */ /* 0x000fce0000000000 */
[----:B01----:R-:W-:Y:S05]  /*12090*/  CALL.ABS.NOINC R14 ;  /* 0x000000000e007343 */ /* 0x003fea0003c00000 */
.L_x_13781:
[----:B------:R-:W-:Y:S05]  /*120a0*/  BSYNC B7 ;  /* 0x0000000000077941 */ /* 0x000fea0003800000 */
.L_x_13780:
        /* <DEDUP_REMOVED lines=23> */
.L_x_13783:
[----:B------:R-:W-:Y:S05]  /*12220*/  BSYNC B7 ;  /* 0x0000000000077941 */ /* 0x000fea0003800000 */
.L_x_13782:
[----:B01-3--:R-:W-:Y:S01]  /*12230*/  IMAD.IADD R0, R19, 0x1, -R18 ;  /* 0x0000000113007824 */ /* 0x00bfe200078e0a12 */
        /* <DEDUP_REMOVED lines=25> */
.L_x_13785:
[----:B------:R-:W-:Y:S05]  /*123d0*/  BSYNC B7 ;  /* 0x0000000000077941 */ /* 0x000fea0003800000 */
.L_x_13784:
[----:B--2---:R-:W0:Y:S01]  /*123e0*/  LDC.64 R4, c[0x0][0x228] ;  /* 0x00008a00ff047b82 */ /* 0x004e220000000a00 */
        /* <DEDUP_REMOVED lines=14> */
.L_x_13790:
        /* <DEDUP_REMOVED lines=10> */
[----:B------:R-:W-:Y:S05]  /*12570*/  CALL.REL.NOINC `($__internal_32_$__cuda_sm20_div_s64) ;  /* 0x00000048009c7944 */ /* 0x000fea0003c00000 */
[----:B------:R-:W-:Y:S05]  /*12580*/  BRA `(.L_x_13789) ;  /* 0x00000000004c7947 */ /* 0x000fea0003800000 */
.L_x_13788:
        /* <DEDUP_REMOVED lines=19> */
.L_x_13789:
[----:B------:R-:W-:Y:S05]  /*126c0*/  BSYNC B1 ;  /* 0x0000000000017941 */ /* 0x000fea0003800000 */
.L_x_13787:
[----:B------:R0:W2:Y:S01]  /*126d0*/  LDL.64 R6, [R41+0x60] ;  /* 0x0000600029067983 */ /* 0x0000a20000100a00 */
[----:B------:R-:W-:Y:S01]  /*126e0*/  IADD3 R11, P0, RZ, -R12, RZ ;  /* 0x8000000cff0b7210 */ /* 0x000fe20007f1e0ff */
[----:B------:R-:W-:-:S04]  /*126f0*/  VIADD R39, R39, 0xffffffff ;  /* 0xffffffff27277836 */ /* 0x000fc80000000000 */
[----:B------:R-:W-:Y:S01]  /*12700*/  IMAD.X R3, RZ, RZ, ~R13, P0 ;  /* 0x000000ffff037224 */ /* 0x000fe200000e0e0d */
[----:B------:R-:W-:Y:S01]  /*12710*/  ISETP.GT.AND P0, PT, R39, -0x1, PT ;  /* 0xffffffff2700780c */ /* 0x000fe20003f04270 */
[----:B0-----:R-:W-:Y:S02]  /*12720*/  IMAD.MOV.U32 R41, RZ, RZ, R10 ;  /* 0x000000ffff297224 */ /* 0x001fe400078e000a */
[----:B------:R-:W-:Y:S02]  /*12730*/  IMAD R3, R3, R4, RZ ;  /* 0x0000000403037224 */ /* 0x000fe400078e02ff */
[----:B------:R-:W-:-:S04]  /*12740*/  IMAD.WIDE.U32 R8, R4, R11, R40 ;  /* 0x0000000b04087225 */ /* 0x000fc800078e0028 */
[----:B------:R-:W-:Y:S02]  /*12750*/  IMAD R3, R5, R11, R3 ;  /* 0x0000000b05037224 */ /* 0x000fe400078e0203 */
[----:B------:R-:W-:Y:S02]  /*12760*/  IMAD.MOV.U32 R40, RZ, RZ, R12 ;  /* 0x000000ffff287224 */ /* 0x000fe400078e000c */
[----:B------:R-:W-:Y:S02]  /*12770*/  IMAD.IADD R3, R9, 0x1, R3 ;  /* 0x0000000109037824 */ /* 0x000fe400078e0203 */
[----:B------:R-:W-:Y:S02]  /*12780*/  IMAD.MOV.U32 R10, RZ, RZ, R13 ;  /* 0x000000ffff0a7224 */ /* 0x000fe400078e000d */
[----:B--2---:R-:W-:Y:S02]  /*12790*/  IMAD R3, R3, R6, RZ ;  /* 0x0000000603037224 */ /* 0x004fe400078e02ff */
[----:B------:R-:W-:-:S04]  /*127a0*/  IMAD.WIDE.U32 R20, R6, R8, R20 ;  /* 0x0000000806147225 */ /* 0x000fc800078e0014 */
[----:B------:R-:W-:-:S04]  /*127b0*/  IMAD R3, R7, R8, R3 ;  /* 0x0000000807037224 */ /* 0x000fc800078e0203 */
[----:B------:R-:W-:Y:S01]  /*127c0*/  IMAD.IADD R21, R21, 0x1, R3 ;  /* 0x0000000115157824 */ /* 0x000fe200078e0203 */
[----:B------:R-:W-:Y:S06]  /*127d0*/  @P0 BRA `(.L_x_13790) ;  /* 0xfffffffc003c0947 */ /* 0x000fec000383ffff */
[----:B------:R-:W-:Y:S05]  /*127e0*/  BSYNC B0 ;  /* 0x0000000000007941 */ /* 0x000fea0003800000 */
.L_x_13786:
        /* <DEDUP_REMOVED lines=8> */
[----:B------:R-:W-:-:S04]  /*12870*/  LEA R39, P2, R3, UR4, 0x2 ;  /* 0x0000000403277c11 */ /* 0x000fc8000f8410ff */
[----:B------:R-:W-:Y:S02]  /*12880*/  ISETP.GE.AND.EX P0, PT, R0, R21, PT, P0 ;  /* 0x000000150000720c */ /* 0x000fe40003f06300 */
[C---:B------:R-:W-:Y:S02]  /*12890*/  LEA R0, P1, R4.reuse, UR4, 0x2 ;  /* 0x0000000404007c11 */ /* 0x040fe4000f8210ff */
[----:B------:R-:W-:Y:S02]  /*128a0*/  ISETP.LE.OR P0, PT, R19, R18, P0 ;  /* 0x000000121300720c */ /* 0x000fe40000703670 */
[----:B------:R-:W-:Y:S02]  /*128b0*/  LEA.HI.X R4, R4, UR5, R5, 0x2, P1 ;  /* 0x0000000504047c11 */ /* 0x000fe400088f1405 */
[----:B------:R-:W-:-:S09]  /*128c0*/  LEA.HI.X R40, R3, UR5, R21, 0x2, P2 ;  /* 0x0000000503287c11 */ /* 0x000fd200090f1415 */
[----:B------:R-:W-:Y:S05]  /*128d0*/  @P0 BRA `(.L_x_13779) ;  /* 0x0000000000800947 */ /* 0x000fea0003800000 */
[----:B------:R-:W-:-:S05]  /*128e0*/  IADD3 R18, P0, R0, 0x4, RZ ;  /* 0x0000000400127810 */ /* 0x000fca0007f1e0ff */
[----:B------:R-:W-:-:S08]  /*128f0*/  IMAD.X R19, RZ, RZ, R4, P0 ;  /* 0x000000ffff137224 */ /* 0x000fd000000e0604 */
.L_x_13793:
        /* <DEDUP_REMOVED lines=24> */
.L_x_13792:
[----:B------:R-:W-:Y:S05]  /*12a80*/  BSYNC B7 ;  /* 0x0000000000077941 */ /* 0x000fea0003800000 */
.L_x_13791:
[----:B------:R-:W-:-:S05]  /*12a90*/  IADD3 R18, P0, R18, 0x4, RZ ;  /* 0x0000000412127810 */ /* 0x000fca0007f1e0ff */
[----:B------:R-:W-:Y:S01]  /*12aa0*/  IMAD.X R19, RZ, RZ, R19, P0 ;  /* 0x000000ffff137224 */ /* 0x000fe200000e0613 */
[----:B------:R-:W-:-:S04]  /*12ab0*/  ISETP.GE.U32.AND P0, PT, R18, R39, PT ;  /* 0x000000271200720c */ /* 0x000fc80003f06070 */
[----:B------:R-:W-:-:S13]  /*12ac0*/  ISETP.GE.U32.AND.EX P0, PT, R19, R40, PT, P0 ;  /* 0x000000281300720c */ /* 0x000fda0003f06100 */
[----:B------:R-:W-:Y:S05]  /*12ad0*/  @!P0 BRA `(.L_x_13793) ;  /* 0xfffffffc00888947 */ /* 0x000fea000383ffff */
.L_x_13779:
[----:B------:R-:W-:Y:S05]  /*12ae0*/  BSYNC B6 ;  /* 0x0000000000067941 */ /* 0x000fea0003800000 */
.L_x_13778:
[----:B-1---5:R-:W-:Y:S01]  /*12af0*/  VIADD R19, R37, 0x80 ;  /* 0x0000008025137836 */ /* 0x022fe20000000000 */
[----:B------:R-:W-:Y:S04]  /*12b00*/  BSSY B6, `(.L_x_13794) ;  /* 0x00000c2000067945 */ /* 0x000fe80003800000 */
        /* <DEDUP_REMOVED lines=24> */
[----:B0-----:R-:W-:Y:S05]  /*12c90*/  CALL.ABS.NOINC R14 ;  /* 0x000000000e007343 */ /* 0x001fea0003c00000 */
.L_x_13797:
[----:B------:R-:W-:Y:S05]  /*12ca0*/  BSYNC B7 ;  /* 0x0000000000077941 */ /* 0x000fea0003800000 */
.L_x_13796:
        /* <DEDUP_REMOVED lines=23> */
.L_x_13799:
[----:B------:R-:W-:Y:S05]  /*12e20*/  BSYNC B7 ;  /* 0x0000000000077941 */ /* 0x000fea0003800000 */
.L_x_13798:
        /* <DEDUP_REMOVED lines=26> */
.L_x_13801:
[----:B------:R-:W-:Y:S05]  /*12fd0*/  BSYNC B7 ;  /* 0x0000000000077941 */ /* 0x000fea0003800000 */
.L_x_13800:
[----:B------:R-:W0:Y:S01]  /*12fe0*/  LDC.64 R4, c[0x0][0x228] ;  /* 0x00008a00ff047b82 */ /* 0x000e220000000a00 */
[----:B---3--:R-:W-:Y:S01]  /*12ff0*/  SHF.R.S32.HI R3, RZ, 0x1f, R25 ;  /* 0x0000001fff037819 */ /* 0x008fe20000011419 */
        /* <DEDUP_REMOVED lines=8> */
[----:B------:R-:W-:Y:S02]  /*13080*/  IMAD R25, R25, R5, R0 ;  /* 0x0000000519197224 */ /* 0x000fe400078e0200 */
[----:B------:R-:W-:-:S10]  /*13090*/  IMAD.MOV.U32 R5, RZ, RZ, RZ ;  /* 0x000000ffff057224 */ /* 0x000fd400078e00ff */
[----:B------:R-:W-:Y:S05]  /*130a0*/  @P0 BRA `(.L_x_13802) ;  /* 0x0000000000e00947 */ /* 0x000fea0003800000 */
[----:B------:R-:W-:Y:S01]  /*130b0*/  BSSY B0, `(.L_x_13802) ;  /* 0x0000037000007945 */ /* 0x000fe20003800000 */
[----:B------:R-:W-:Y:S02]  /*130c0*/  IMAD.IADD R10, R7, 0x1, R25 ;  /* 0x00000001070a7824 */ /* 0x000fe400078e0219 */
[----:B------:R-:W-:-:S07]  /*130d0*/  IMAD.MOV.U32 R4, RZ, RZ, R6 ;  /* 0x000000ffff047224 */ /* 0x000fce00078e0006 */
.L_x_13806:
        /* <DEDUP_REMOVED lines=12> */
.L_x_13804:
        /* <DEDUP_REMOVED lines=19> */
.L_x_13805:
[----:B------:R-:W-:Y:S05]  /*132d0*/  BSYNC B1 ;  /* 0x0000000000017941 */ /* 0x000fea0003800000 */
.L_x_13803:
[----:B------:R-:W2:Y:S01]  /*132e0*/  LDL.64 R6, [R17+0x60] ;  /* 0x0000600011067983 */ /* 0x000ea20000100a00 */
        /* <DEDUP_REMOVED lines=20> */
.L_x_13802:
[CC--:B------:R-:W-:Y:S01]  /*13430*/  IADD3 R4, P0, R23.reuse, R18.reuse, RZ ;  /* 0x0000001217047210 */ /* 0x0c0fe20007f1e0ff */
        /* <DEDUP_REMOVED lines=8> */
[C---:B------:R-:W-:Y:S02]  /*134c0*/  LEA R17, P2, R3.reuse, UR4, 0x2 ;  /* 0x0000000403117c11 */ /* 0x040fe4000f8410ff */
[----:B------:R-:W-:Y:S02]  /*134d0*/  ISETP.GE.AND.EX P0, PT, R0, R5, PT, P0 ;  /* 0x000000050000720c */ /* 0x000fe40003f06300 */
[----:B------:R-:W-:Y:S02]  /*134e0*/  LEA.HI.X R4, R4, UR5, R7, 0x2, P1 ;  /* 0x0000000504047c11 */ /* 0x000fe400088f1407 */
[----:B------:R-:W-:Y:S02]  /*134f0*/  ISETP.LE.OR P0, PT, R24, R23, P0 ;  /* 0x000000171800720c */ /* 0x000fe40000703670 */
[----:B------:R-:W-:-:S11]  /*13500*/  LEA.HI.X R18, R3, UR5, R5, 0x2, P2 ;  /* 0x0000000503127c11 */ /* 0x000fd600090f1405 */
[----:B------:R-:W-:Y:S05]  /*13510*/  @P0 BRA `(.L_x_13795) ;  /* 0x0000000000800947 */ /* 0x000fea0003800000 */
[----:B------:R-:W-:-:S05]  /*13520*/  IADD3 R22, P0, R22, 0x4, RZ ;  /* 0x0000000416167810 */ /* 0x000fca0007f1e0ff */
[----:B------:R-:W-:-:S08]  /*13530*/  IMAD.X R23, RZ, RZ, R4, P0 ;  /* 0x000000ffff177224 */ /* 0x000fd000000e0604 */
.L_x_13809:
        /* <DEDUP_REMOVED lines=24> */
.L_x_13808:
[----:B------:R-:W-:Y:S05]  /*136c0*/  BSYNC B7 ;  /* 0x0000000000077941 */ /* 0x000fea0003800000 */
.L_x_13807:
[----:B------:R-:W-:-:S05]  /*136d0*/  IADD3 R22, P0, R22, 0x4, RZ ;  /* 0x0000000416167810 */ /* 0x000fca0007f1e0ff */
[----:B------:R-:W-:Y:S01]  /*136e0*/  IMAD.X R23, RZ, RZ, R23, P0 ;  /* 0x000000ffff177224 */ /* 0x000fe200000e0617 */
[----:B------:R-:W-:-:S04]  /*136f0*/  ISETP.GE.U32.AND P0, PT, R22, R17, PT ;  /* 0x000000111600720c */ /* 0x000fc80003f06070 */
[----:B------:R-:W-:-:S13]  /*13700*/  ISETP.GE.U32.AND.EX P0, PT, R23, R18, PT, P0 ;  /* 0x000000121700720c */ /* 0x000fda0003f06100 */
[----:B------:R-:W-:Y:S05]  /*13710*/  @!P0 BRA `(.L_x_13809) ;  /* 0xfffffffc00888947 */ /* 0x000fea000383ffff */
.L_x_13795:
[----:B------:R-:W-:Y:S05]  /*13720*/  BSYNC B6 ;  /* 0x0000000000067941 */ /* 0x000fea0003800000 */
.L_x_13794:
        /* <DEDUP_REMOVED lines=27> */
.L_x_13813:
[----:B------:R-:W-:Y:S05]  /*138e0*/  BSYNC B7 ;  /* 0x0000000000077941 */ /* 0x000fea0003800000 */
.L_x_13812:
        /* <DEDUP_REMOVED lines=23> */
.L_x_13815:
[----:B------:R-:W-:Y:S05]  /*13a60*/  BSYNC B7 ;  /* 0x0000000000077941 */ /* 0x000fea0003800000 */
.L_x_13814:
        /* <DEDUP_REMOVED lines=26> */
.L_x_13817:
[----:B------:R-:W-:Y:S05]  /*13c10*/  BSYNC B7 ;  /* 0x0000000000077941 */ /* 0x000fea0003800000 */
.L_x_13816:
[----:B--2---:R-:W0:Y:S01]  /*13c20*/  LDC.64 R4, c[0x0][0x228] ;  /* 0x00008a00ff047b82 */ /* 0x004e220000000a00 */
[----:B------:R-:W-:-:S07]  /*13c30*/  SHF.R.S32.HI R3, RZ, 0x1f, R31 ;  /* 0x0000001fff037819 */ /* 0x000fce000001141f */
[----:B------:R-:W1:Y:S01]  /*13c40*/  LDC R0, c[0x0][0x230] ;  /* 0x00008c00ff007b82 */ /* 0x000e620000000800 */
[----:B0-----:R-:W-:Y:S01]  /*13c50*/  ISETP.GE.U32.AND P0, PT, R4, 0x1, PT ;  /* 0x000000010400780c */ /* 0x001fe20003f06070 */
[----:B---3--:R-:W-:-:S03]  /*13c60*/  IMAD.WIDE.U32 R6, R31, R4, RZ ;  /* 0x000000041f067225 */ /* 0x008fc600078e00ff */
[----:B------:R-:W-:Y:S01]  /*13c70*/  ISETP.GE.AND.EX P0, PT, R5, RZ, PT, P0 ;  /* 0x000000ff0500720c */ /* 0x000fe20003f06300 */
[----:B-1----:R-:W-:Y:S02]  /*13c80*/  VIADD R21, R0, 0xffffffff ;  /* 0xffffffff00157836 */ /* 0x002fe40000000000 */
[----:B------:R-:W-:-:S03]  /*13c90*/  IMAD R0, R3, R4, RZ ;  /* 0x0000000403007224 */ /* 0x000fc600078e02ff */
[----:B------:R-:W-:Y:S01]  /*13ca0*/  ISETP.LT.OR P0, PT, R21, RZ, !P0 ;  /* 0x000000ff1500720c */ /* 0x000fe20004701670 */
[----:B------:R-:W-:Y:S01]  /*13cb0*/  IMAD R31, R31, R5, R0 ;  /* 0x000000051f1f7224 */ /* 0x000fe200078e0200 */
[----:B------:R-:W-:-:S11]  /*13cc0*/  CS2R R4, SRZ ;  /* 0x0000000000047805 */ /* 0x000fd6000001ff00 */
[----:B------:R-:W-:Y:S05]  /*13cd0*/  @P0 BRA `(.L_x_13818) ;  /* 0x0000000000d80947 */ /* 0x000fea0003800000 */
[----:B------:R-:W-:Y:S01]  /*13ce0*/  BSSY B0, `(.L_x_13818) ;  /* 0x0000035000007945 */ /* 0x000fe20003800000 */
[----:B------:R-:W-:Y:S02]  /*13cf0*/  IMAD.IADD R10, R7, 0x1, R31 ;  /* 0x00000001070a7824 */ /* 0x000fe400078e021f */
[----:B------:R-:W-:-:S07]  /*13d00*/  IMAD.MOV.U32 R18, RZ, RZ, R6 ;  /* 0x000000ffff127224 */ /* 0x000fce00078e0006 */
.L_x_13822:
        /* <DEDUP_REMOVED lines=12> */
.L_x_13820:
        /* <DEDUP_REMOVED lines=19> */
.L_x_13821:
[----:B------:R-:W-:Y:S05]  /*13f00*/  BSYNC B1 ;  /* 0x0000000000017941 */ /* 0x000fea0003800000 */
.L_x_13819:
        /* <DEDUP_REMOVED lines=19> */
.L_x_13818:
        /* <DEDUP_REMOVED lines=17> */
.L_x_13825:
        /* <DEDUP_REMOVED lines=24> */
.L_x_13824:
[----:B------:R-:W-:Y:S05]  /*142d0*/  BSYNC B7 ;  /* 0x0000000000077941 */ /* 0x000fea0003800000 */
.L_x_13823:
[----:B------:R-:W-:-:S05]  /*142e0*/  IADD3 R22, P0, R22, 0x4, RZ ;  /* 0x0000000416167810 */ /* 0x000fca0007f1e0ff */
[----:B------:R-:W-:Y:S01]  /*142f0*/  IMAD.X R23, RZ, RZ, R23, P0 ;  /* 0x000000ffff177224 */ /* 0x000fe200000e0617 */
[----:B------:R-:W-:-:S04]  /*14300*/  ISETP.GE.U32.AND P0, PT, R22, R17, PT ;  /* 0x000000111600720c */ /* 0x000fc80003f06070 */
[----:B------:R-:W-:-:S13]  /*14310*/  ISETP.GE.U32.AND.EX P0, PT, R23, R18, PT, P0 ;  /* 0x000000121700720c */ /* 0x000fda0003f06100 */
[----:B------:R-:W-:Y:S05]  /*14320*/  @!P0 BRA `(.L_x_13825) ;  /* 0xfffffffc00888947 */ /* 0x000fea000383ffff */
.L_x_13811:
[----:B------:R-:W-:Y:S05]  /*14330*/  BSYNC B6 ;  /* 0x0000000000067941 */ /* 0x000fea0003800000 */
.L_x_13810:
        /* <DEDUP_REMOVED lines=8> */
[----:B--2---:R-:W-:Y:S02]  /*143c0*/  ISETP.EQ.AND P1, PT, R32, UR4, PT ;  /* 0x0000000420007c0c */ /* 0x004fe4000bf22270 */
[----:B------:R-:W-:-:S13]  /*143d0*/  ISETP.NE.AND.EX P0, PT, RZ, UR5, PT, P0 ;  /* 0x00000005ff007c0c */ /* 0x000fda000bf05300 */
[----:B------:R-:W-:Y:S05]  /*143e0*/  @P0 BRA P1, `(.L_x_13829) ;  /* 0x0000000000400947 */ /* 0x000fea0000800000 */
        /* <DEDUP_REMOVED lines=16> */
.L_x_13829:
[----:B------:R-:W-:Y:S05]  /*144f0*/  BSYNC B7 ;  /* 0x0000000000077941 */ /* 0x000fea0003800000 */
.L_x_13828:
[----:B------:R-:W-:Y:S01]  /*14500*/  ULDC.64 UR4, c[0x4][0x158] ;  /* 0x0100560000047ab9 */ /* 0x000fe20000000a00 */
[----:B------:R-:W-:Y:S01]  /*14510*/  BSSY B7, `(.L_x_13830) ;  /* 0x0000016000077945 */ /* 0x000fe20003800000 */
[----:B------:R-:W-:Y:S01]  /*14520*/  ISETP.NE.U32.AND P0, PT, RZ, UR4, PT ;  /* 0x00000004ff007c0c */ /* 0x000fe2000bf05070 */
[----:B------:R-:W-:Y:S02]  /*14530*/  ULDC UR4, c[0x0][0x228] ;  /* 0x00008a0000047ab9 */ /* 0x000fe40000000800 */
[----:B---3--:R-:W-:Y:S02]  /*14540*/  ISETP.EQ.AND P1, PT, R33, UR4, PT ;  /* 0x0000000421007c0c */ /* 0x008fe4000bf22270 */
[----:B------:R-:W-:-:S13]  /*14550*/  ISETP.NE.AND.EX P0, PT, RZ, UR5, PT, P0 ;  /* 0x00000005ff007c0c */ /* 0x000fda000bf05300 */
[----:B------:R-:W-:Y:S05]  /*14560*/  @P0 BRA P1, `(.L_x_13831) ;  /* 0x0000000000400947 */ /* 0x000fea0000800000 */
[----:B0-----:R-:W-:Y:S01]  /*14570*/  MOV R0, 0x0 ;  /* 0x0000000000007802 */ /* 0x001fe20000000f00 */
        /* <DEDUP_REMOVED lines=15> */
.L_x_13831:
[----:B------:R-:W-:Y:S05]  /*14670*/  BSYNC B7 ;  /* 0x0000000000077941 */ /* 0x000fea0003800000 */
.L_x_13830:
        /* <DEDUP_REMOVED lines=26> */
.L_x_13833:
[----:B------:R-:W-:Y:S05]  /*14820*/  BSYNC B7 ;  /* 0x0000000000077941 */ /* 0x000fea0003800000 */
.L_x_13832:
[----:B------:R-:W0:Y:S01]  /*14830*/  LDC.64 R4, c[0x0][0x228] ;  /* 0x00008a00ff047b82 */ /* 0x000e220000000a00 */
[----:B------:R-:W-:-:S07]  /*14840*/  SHF.R.S32.HI R3, RZ, 0x1f, R26 ;  /* 0x0000001fff037819 */ /* 0x000fce000001141a */
[----:B------:R-:W1:Y:S01]  /*14850*/  LDC R0, c[0x0][0x230] ;  /* 0x00008c00ff007b82 */ /* 0x000e620000000800 */
[----:B0-----:R-:W-:Y:S01]  /*14860*/  ISETP.GE.U32.AND P0, PT, R4, 0x1, PT ;  /* 0x000000010400780c */ /* 0x001fe20003f06070 */
[-C--:B------:R-:W-:Y:S02]  /*14870*/  IMAD R3, R3, R4.reuse, RZ ;  /* 0x0000000403037224 */ /* 0x080fe400078e02ff */
        /* <DEDUP_REMOVED lines=8> */
[----:B------:R-:W-:Y:S02]  /*14900*/  IMAD.IADD R10, R7, 0x1, R3 ;  /* 0x00000001070a7824 */ /* 0x000fe400078e0203 */
[----:B------:R-:W-:-:S07]  /*14910*/  IMAD.MOV.U32 R18, RZ, RZ, R6 ;  /* 0x000000ffff127224 */ /* 0x000fce00078e0006 */
.L_x_13838:
        /* <DEDUP_REMOVED lines=12> */
.L_x_13836:
        /* <DEDUP_REMOVED lines=19> */
.L_x_13837:
[----:B------:R-:W-:Y:S05]  /*14b10*/  BSYNC B1 ;  /* 0x0000000000017941 */ /* 0x000fea0003800000 */
.L_x_13835:
        /* <DEDUP_REMOVED lines=19> */
.L_x_13834:
        /* <DEDUP_REMOVED lines=17> */
.L_x_13841:
        /* <DEDUP_REMOVED lines=24> */
.L_x_13840:
[----:B------:R-:W-:Y:S05]  /*14ee0*/  BSYNC B7 ;  /* 0x0000000000077941 */ /* 0x000fea0003800000 */
.L_x_13839:
[----:B------:R-:W-:-:S05]  /*14ef0*/  IADD3 R22, P0, R22, 0x4, RZ ;  /* 0x0000000416167810 */ /* 0x000fca0007f1e0ff */
[----:B------:R-:W-:Y:S01]  /*14f00*/  IMAD.X R23, RZ, RZ, R23, P0 ;  /* 0x000000ffff177224 */ /* 0x000fe200000e0617 */
[----:B------:R-:W-:-:S04]  /*14f10*/  ISETP.GE.U32.AND P0, PT, R22, R17, PT ;  /* 0x000000111600720c */ /* 0x000fc80003f06070 */
[----:B------:R-:W-:-:S13]  /*14f20*/  ISETP.GE.U32.AND.EX P0, PT, R23, R18, PT, P0 ;  /* 0x000000121700720c */ /* 0x000fda0003f06100 */
[----:B------:R-:W-:Y:S05]  /*14f30*/  @!P0 BRA `(.L_x_13841) ;  /* 0xfffffffc00888947 */ /* 0x000fea000383ffff */
.L_x_13827:
[----:B------:R-:W-:Y:S05]  /*14f40*/  BSYNC B6 ;  /* 0x0000000000067941 */ /* 0x000fea0003800000 */
.L_x_13826:
[----:B------:R-:W1:Y:S01]  /*14f50*/  LDC.U8 R17, c[0x0][0x318] ;  /* 0x0000c600ff117b82 */ /* 0x000e620000000000 */
[----:B------:R-:W-:Y:S01]  /*14f60*/  ISETP.NE.AND P0, PT, R36, RZ, PT ;  /* 0x000000ff2400720c */ /* 0x000fe20003f05270 */
[----:B------:R-:W-:-:S12]  /*14f70*/  BSSY B6, `(.L_x_13842) ;  /* 0x0000092000067945 */ /* 0x000fd80003800000 */
[----:B------:R-:W-:Y:S05]  /*14f80*/  @P0 BRA `(.L_x_13843) ;  /* 0x0000000800400947 */ /* 0x000fea0003800000 */
[----:B------:R-:W4:Y:S01]  /*14f90*/  S2R R3, SR_TID.X ;  /* 0x0000000000037919 */ /* 0x000f220000002100 */
[----:B0-2---:R-:W0:Y:S01]  /*14fa0*/  LDC.64 R4, c[0x0][0x2c8] ;  /* 0x0000b200ff047b82 */ /* 0x005e220000000a00 */
[----:B-1----:R-:W-:Y:S01]  /*14fb0*/  PRMT R6, R17, 0x9910, RZ ;  /* 0x0000991011067816 */ /* 0x002fe200000000ff */
[----:B------:R-:W-:Y:S01]  /*14fc0*/  ULDC UR4, c[0x0][0x31c] ;  /* 0x0000c70000047ab9 */ /* 0x000fe20000000800 */
[----:B----4-:R-:W-:-:S04]  /*14fd0*/  IMAD R0, R16, 0x200, R3 ;  /* 0x0000020010007824 */ /* 0x010fc800078e0203 */
        /* <DEDUP_REMOVED lines=17> */
.L_x_13847:
[----:B------:R0:W-:Y:S01]  /*150f0*/  STG.E.U8 desc[UR36][R4.64], RZ ;  /* 0x000000ff04007986 */ /* 0x0001e2000c101124 */
[----:B------:R-:W-:Y:S01]  /*15100*/  IMAD.MOV.U32 R37, RZ, RZ, R19 ;  /* 0x000000ffff257224 */ /* 0x000fe200078e0013 */
[----:B------:R-:W-:Y:S06]  /*15110*/  BRA `(.L_x_13843) ;  /* 0x0000000400dc7947 */ /* 0x000fec0003800000 */
.L_x_13846:
        /* <DEDUP_REMOVED lines=9> */
.L_x_13850:
[----:B------:R0:W-:Y:S01]  /*151b0*/  STG.E desc[UR36][R4.64], RZ ;  /* 0x000000ff04007986 */ /* 0x0001e2000c101924 */
[----:B------:R-:W-:Y:S01]  /*151c0*/  IMAD.MOV.U32 R37, RZ, RZ, R19 ;  /* 0x000000ffff257224 */ /* 0x000fe200078e0013 */
[----:B------:R-:W-:Y:S06]  /*151d0*/  BRA `(.L_x_13843) ;  /* 0x0000000400ac7947 */ /* 0x000fec0003800000 */
.L_x_13849:
[----:B------:R0:W-:Y:S01]  /*151e0*/  STG.E.U16 desc[UR36][R4.64], RZ ;  /* 0x000000ff04007986 */ /* 0x0001e2000c101524 */
[----:B------:R-:W-:Y:S01]  /*151f0*/  IMAD.MOV.U32 R37, RZ, RZ, R19 ;  /* 0x000000ffff257224 */ /* 0x000fe200078e0013 */
[----:B------:R-:W-:Y:S06]  /*15200*/  BRA `(.L_x_13843) ;  /* 0x0000000400a07947 */ /* 0x000fec0003800000 */
.L_x_13845:
        /* <DEDUP_REMOVED lines=9> */
.L_x_13852:
[----:B------:R4:W-:Y:S01]  /*152a0*/  STG.E.U16 desc[UR36][R4.64], RZ ;  /* 0x000000ff04007986 */ /* 0x0009e2000c101524 */
[----:B------:R-:W-:Y:S01]  /*152b0*/  IMAD.MOV.U32 R37, RZ, RZ, R19 ;  /* 0x000000ffff257224 */ /* 0x000fe200078e0013 */
[----:B------:R-:W-:Y:S06]  /*152c0*/  BRA `(.L_x_13843) ;  /* 0x0000000400707947 */ /* 0x000fec0003800000 */
.L_x_13851:
        /* <DEDUP_REMOVED lines=9> */
.L_x_13854:
[----:B------:R0:W-:Y:S01]  /*15360*/  STG.E desc[UR36][R4.64], RZ ;  /* 0x000000ff04007986 */ /* 0x0001e2000c101924 */
[----:B------:R-:W-:Y:S01]  /*15370*/  IMAD.MOV.U32 R37, RZ, RZ, R19 ;  /* 0x000000ffff257224 */ /* 0x000fe200078e0013 */
[----:B------:R-:W-:Y:S06]  /*15380*/  BRA `(.L_x_13843) ;  /* 0x0000000400407947 */ /* 0x000fec0003800000 */
.L_x_13853:
[----:B------:R0:W-:Y:S01]  /*15390*/  STG.E.64 desc[UR36][R4.64], RZ ;  /* 0x000000ff04007986 */ /* 0x0001e2000c101b24 */
[----:B------:R-:W-:Y:S01]  /*153a0*/  IMAD.MOV.U32 R37, RZ, RZ, R19 ;  /* 0x000000ffff257224 */ /* 0x000fe200078e0013 */
[----:B------:R-:W-:Y:S06]  /*153b0*/  BRA `(.L_x_13843) ;  /* 0x0000000400347947 */ /* 0x000fec0003800000 */
.L_x_13844:
        /* <DEDUP_REMOVED lines=11> */
.L_x_13857:
[----:B------:R0:W-:Y:S01]  /*15470*/  STG.E.128 desc[UR36][R4.64], RZ ;  /* 0x000000ff04007986 */ /* 0x0001e2000c101d24 */
[----:B------:R-:W-:Y:S01]  /*15480*/  IMAD.MOV.U32 R37, RZ, RZ, R19 ;  /* 0x000000ffff257224 */ /* 0x000fe200078e0013 */
[----:B------:R-:W-:Y:S06]  /*15490*/  BRA `(.L_x_13843) ;  /* 0x0000000000fc7947 */ /* 0x000fec0003800000 */
.L_x_13856:
        /* <DEDUP_REMOVED lines=9> */
.L_x_13859:
[----:B------:R0:W-:Y:S01]  /*15530*/  STG.E.U8 desc[UR36][R4.64], RZ ;  /* 0x000000ff04007986 */ /* 0x0001e2000c101124 */
[----:B------:R-:W-:Y:S01]  /*15540*/  IMAD.MOV.U32 R37, RZ, RZ, R19 ;  /* 0x000000ffff257224 */ /* 0x000fe200078e0013 */
[----:B------:R-:W-:Y:S06]  /*15550*/  BRA `(.L_x_13843) ;  /* 0x0000000000cc7947 */ /* 0x000fec0003800000 */
.L_x_13858:
[----:B------:R0:W-:Y:S01]  /*15560*/  STG.E.U16 desc[UR36][R4.64], RZ ;  /* 0x000000ff04007986 */ /* 0x0001e2000c101524 */
[----:B------:R-:W-:Y:S01]  /*15570*/  IMAD.MOV.U32 R37, RZ, RZ, R19 ;  /* 0x000000ffff257224 */ /* 0x000fe200078e0013 */
[----:B------:R-:W-:Y:S06]  /*15580*/  BRA `(.L_x_13843) ;  /* 0x0000000000c07947 */ /* 0x000fec0003800000 */
.L_x_13855:
        /* <DEDUP_REMOVED lines=11> */
.L_x_13862:
[----:B------:R0:W-:Y:S01]  /*15640*/  STG.E.U8 desc[UR36][R4.64], RZ ;  /* 0x000000ff04007986 */ /* 0x0001e2000c101124 */
[----:B------:R-:W-:Y:S01]  /*15650*/  IMAD.MOV.U32 R37, RZ, RZ, R19 ;  /* 0x000000ffff257224 */ /* 0x000fe200078e0013 */
[----:B------:R-:W-:Y:S06]  /*15660*/  BRA `(.L_x_13843) ;  /* 0x0000000000887947 */ /* 0x000fec0003800000 */
.L_x_13861:
[----:B------:R0:W-:Y:S01]  /*15670*/  STG.E.U8 desc[UR36][R4.64], RZ ;  /* 0x000000ff04007986 */ /* 0x0001e2000c101124 */
[----:B------:R-:W-:Y:S01]  /*15680*/  IMAD.MOV.U32 R37, RZ, RZ, R19 ;  /* 0x000000ffff257224 */ /* 0x000fe200078e0013 */
[----:B------:R-:W-:Y:S06]  /*15690*/  BRA `(.L_x_13843) ;  /* 0x00000000007c7947 */ /* 0x000fec0003800000 */
.L_x_13860:
        /* <DEDUP_REMOVED lines=8> */
.L_x_13848:
        /* <DEDUP_REMOVED lines=8> */
[----:B---3--:R-:W-:Y:S02]  /*157a0*/  IMAD.U32 R7, RZ, RZ, UR7 ;  /* 0x00000007ff077e24 */ /* 0x008fe4000f8e00ff */
[----:B------:R-:W-:-:S02]  /*157b0*/  IMAD.U32 R10, RZ, RZ, UR4 ;  /* 0x00000004ff0a7e24 */ /* 0x000fc4000f8e00ff */
[----:B------:R-:W-:Y:S02]  /*157c0*/  IMAD.U32 R11, RZ, RZ, UR5 ;  /* 0x00000005ff0b7e24 */ /* 0x000fe4000f8e00ff */
[----:B------:R-:W-:Y:S02]  /*157d0*/  IMAD.MOV.U32 R8, RZ, RZ, 0x65 ;  /* 0x00000065ff087424 */ /* 0x000fe400078e00ff */
[----:B------:R-:W-:Y:S02]  /*157e0*/  IMAD.MOV.U32 R12, RZ, RZ, 0x1 ;  /* 0x00000001ff0c7424 */ /* 0x000fe400078e00ff */
[----:B0-----:R-:W-:-:S07]  /*157f0*/  IMAD.MOV.U32 R13, RZ, RZ, RZ ;  /* 0x000000ffff0d7224 */ /* 0x001fce00078e00ff */
[----:B------:R-:W-:-:S07]  /*15800*/  LEPC R20, `(.L_x_13865) ;  /* 0x000000001014794e */ /* 0x000fce0000000000 */
[----:B-1----:R-:W-:Y:S05]  /*15810*/  CALL.ABS.NOINC R14 ;  /* 0x000000000e007343 */ /* 0x002fea0003c00000 */
.L_x_13865:
[----:B------:R-:W-:Y:S01]  /*15820*/  IMAD.MOV.U32 R37, RZ, RZ, R19 ;  /* 0x000000ffff257224 */ /* 0x000fe200078e0013 */
[----:B------:R-:W-:Y:S06]  /*15830*/  BRA `(.L_x_13843) ;  /* 0x0000000000147947 */ /* 0x000fec0003800000 */
.L_x_13864:
[----:B------:R0:W-:Y:S01]  /*15840*/  STG.E.64 desc[UR36][R4.64], RZ ;  /* 0x000000ff04007986 */ /* 0x0001e2000c101b24 */
[----:B------:R-:W-:Y:S01]  /*15850*/  IMAD.MOV.U32 R37, RZ, RZ, R19 ;  /* 0x000000ffff257224 */ /* 0x000fe200078e0013 */
[----:B------:R-:W-:Y:S06]  /*15860*/  BRA `(.L_x_13843) ;  /* 0x0000000000087947 */ /* 0x000fec0003800000 */
.L_x_13863:
[----:B------:R0:W-:Y:S01]  /*15870*/  STG.E desc[UR36][R4.64], RZ ;  /* 0x000000ff04007986 */ /* 0x0001e2000c101924 */
[----:B------:R-:W-:-:S07]  /*15880*/  IMAD.MOV.U32 R37, RZ, RZ, R19 ;  /* 0x000000ffff257224 */ /* 0x000fce00078e0013 */
.L_x_13843:
[----:B------:R-:W-:Y:S05]  /*15890*/  BSYNC B6 ;  /* 0x0000000000067941 */ /* 0x000fea0003800000 */
.L_x_13842:
[----:B------:R-:W-:Y:S01]  /*158a0*/  ISETP.GE.AND P0, PT, R37, R2, PT ;  /* 0x000000022500720c */ /* 0x000fe20003f06270 */
[----:B------:R-:W-:-:S12]  /*158b0*/  BSSY B6, `(.L_x_13866) ;  /* 0x00000f8000067945 */ /* 0x000fd80003800000 */
[----:B------:R-:W-:Y:S05]  /*158c0*/  @P0 BRA `(.L_x_13867) ;  /* 0x0000000c00d80947 */ /* 0x000fea0003800000 */
[----:B0-2-4-:R-:W0:Y:S01]  /*158d0*/  LDC.64 R4, c[0x0][0x2c8] ;  /* 0x0000b200ff047b82 */ /* 0x015e220000000a00 */
[----:B------:R-:W-:Y:S01]  /*158e0*/  IMAD R0, R16, 0x200, R37 ;  /* 0x0000020010007824 */ /* 0x000fe200078e0225 */
[----:B-1----:R-:W-:Y:S01]  /*158f0*/  PRMT R6, R17, 0x9910, RZ ;  /* 0x0000991011067816 */ /* 0x002fe200000000ff */
        /* <DEDUP_REMOVED lines=17> */
.L_x_13871:
[----:B------:R0:W-:Y:S01]  /*15a10*/  STG.E.U8 desc[UR36][R4.64], RZ ;  /* 0x000000ff04007986 */ /* 0x0001e2000c101124 */
[----:B------:R-:W-:Y:S05]  /*15a20*/  BRA `(.L_x_13873) ;  /* 0x00000004008c7947 */ /* 0x000fea0003800000 */
.L_x_13870:
        /* <DEDUP_REMOVED lines=8> */
.L_x_13875:
[----:B------:R0:W-:Y:S01]  /*15ab0*/  STG.E desc[UR36][R4.64], RZ ;  /* 0x000000ff04007986 */ /* 0x0001e2000c101924 */
[----:B------:R-:W-:Y:S05]  /*15ac0*/  BRA `(.L_x_13873) ;  /* 0x0000000400647947 */ /* 0x000fea0003800000 */
.L_x_13874:
[----:B------:R0:W-:Y:S01]  /*15ad0*/  STG.E.U16 desc[UR36][R4.64], RZ ;  /* 0x000000ff04007986 */ /* 0x0001e2000c101524 */
[----:B------:R-:W-:Y:S05]  /*15ae0*/  BRA `(.L_x_13873) ;  /* 0x00000004005c7947 */ /* 0x000fea0003800000 */
.L_x_13869:
        /* <DEDUP_REMOVED lines=8> */
.L_x_13877:
[----:B------:R0:W-:Y:S01]  /*15b70*/  STG.E.U16 desc[UR36][R4.64], RZ ;  /* 0x000000ff04007986 */ /* 0x0001e2000c101524 */
[----:B------:R-:W-:Y:S05]  /*15b80*/  BRA `(.L_x_13873) ;  /* 0x0000000400347947 */ /* 0x000fea0003800000 */
.L_x_13876:
        /* <DEDUP_REMOVED lines=8> */
.L_x_13879:
[----:B------:R0:W-:Y:S01]  /*15c10*/  STG.E desc[UR36][R4.64], RZ ;  /* 0x000000ff04007986 */ /* 0x0001e2000c101924 */
[----:B------:R-:W-:Y:S05]  /*15c20*/  BRA `(.L_x_13873) ;  /* 0x00000004000c7947 */ /* 0x000fea0003800000 */
.L_x_13878:
[----:B------:R0:W-:Y:S01]  /*15c30*/  STG.E.64 desc[UR36][R4.64], RZ ;  /* 0x000000ff04007986 */ /* 0x0001e2000c101b24 */
[----:B------:R-:W-:Y:S05]  /*15c40*/  BRA `(.L_x_13873) ;  /* 0x0000000400047947 */ /* 0x000fea0003800000 */
.L_x_13868:
        /* <DEDUP_REMOVED lines=10> */
.L_x_13882:
[----:B------:R0:W-:Y:S01]  /*15cf0*/  STG.E.128 desc[UR36][R4.64], RZ ;  /* 0x000000ff04007986 */ /* 0x0001e2000c101d24 */
[----:B------:R-:W-:Y:S05]  /*15d00*/  BRA `(.L_x_13873) ;  /* 0x0000000000d47947 */ /* 0x000fea0003800000 */
.L_x_13881:
        /* <DEDUP_REMOVED lines=8> */
.L_x_13884:
[----:B------:R0:W-:Y:S01]  /*15d90*/  STG.E.U8 desc[UR36][R4.64], RZ ;  /* 0x000000ff04007986 */ /* 0x0001e2000c101124 */
[----:B------:R-:W-:Y:S05]  /*15da0*/  BRA `(.L_x_13873) ;  /* 0x0000000000ac7947 */ /* 0x000fea0003800000 */
.L_x_13883:
[----:B------:R0:W-:Y:S01]  /*15db0*/  STG.E.U16 desc[UR36][R4.64], RZ ;  /* 0x000000ff04007986 */ /* 0x0001e2000c101524 */
[----:B------:R-:W-:Y:S05]  /*15dc0*/  BRA `(.L_x_13873) ;  /* 0x0000000000a47947 */ /* 0x000fea0003800000 */
.L_x_13880:
        /* <DEDUP_REMOVED lines=10> */
.L_x_13887:
[----:B------:R0:W-:Y:S01]  /*15e70*/  STG.E.U8 desc[UR36][R4.64], RZ ;  /* 0x000000ff04007986 */ /* 0x0001e2000c101124 */
[----:B------:R-:W-:Y:S05]  /*15e80*/  BRA `(.L_x_13873) ;  /* 0x0000000000747947 */ /* 0x000fea0003800000 */
.L_x_13886:
[----:B------:R0:W-:Y:S01]  /*15e90*/  STG.E.U8 desc[UR36][R4.64], RZ ;  /* 0x000000ff04007986 */ /* 0x0001e2000c101124 */
[----:B------:R-:W-:Y:S05]  /*15ea0*/  BRA `(.L_x_13873) ;  /* 0x00000000006c7947 */ /* 0x000fea0003800000 */
.L_x_13885:
[----:B------:R-:W-:-:S13]  /*15eb0*/  ISETP.NE.AND P0, PT, R0, 0x1c, PT ;  /* 0x0000001c0000780c */ /* 0x000fda0003f05270 */
[----:B------:R-:W-:Y:S05]  /*15ec0*/  @!P0 BRA `(.L_x_13888) ;  /* 0x0000000000608947 */ /* 0x000fea0003800000 */
[----:B------:R-:W-:-:S13]  /*15ed0*/  ISETP.NE.AND P0, PT, R0, 0x1d, PT ;  /* 0x0000001d0000780c */ /* 0x000fda0003f05270 */
[----:B------:R-:W-:Y:S05]  /*15ee0*/  @!P0 BRA `(.L_x_13889) ;  /* 0x0000000000508947 */ /* 0x000fea0003800000 */
[----:B------:R-:W-:-:S13]  /*15ef0*/  ISETP.NE.AND P0, PT, R0, 0x2c, PT ;  /* 0x0000002c0000780c */ /* 0x000fda0003f05270 */
[----:B------:R1:W-:Y:S01]  /*15f00*/  @!P0 STG.E.U8 desc[UR36][R4.64], RZ ;  /* 0x000000ff04008986 */ /* 0x0003e2000c101124 */
[----:B------:R-:W-:Y:S05]  /*15f10*/  @!P0 BRA `(.L_x_13873) ;  /* 0x0000000000508947 */ /* 0x000fea0003800000 */
.L_x_13872:
        /* <DEDUP_REMOVED lines=9> */
[----:B---3--:R-:W-:-:S02]  /*15fb0*/  IMAD.U32 R7, RZ, RZ, UR5 ;  /* 0x00000005ff077e24 */ /* 0x008fc4000f8e00ff */
[----:B------:R-:W-:Y:S02]  /*15fc0*/  IMAD.U32 R11, RZ, RZ, UR7 ;  /* 0x00000007ff0b7e24 */ /* 0x000fe4000f8e00ff */
[----:B------:R-:W-:Y:S02]  /*15fd0*/  IMAD.MOV.U32 R8, RZ, RZ, 0x65 ;  /* 0x00000065ff087424 */ /* 0x000fe400078e00ff */
[----:B------:R-:W-:Y:S02]  /*15fe0*/  IMAD.MOV.U32 R12, RZ, RZ, 0x1 ;  /* 0x00000001ff0c7424 */ /* 0x000fe400078e00ff */
[----:B0-----:R-:W-:-:S07]  /*15ff0*/  IMAD.MOV.U32 R13, RZ, RZ, RZ ;  /* 0x000000ffff0d7224 */ /* 0x001fce00078e00ff */
[----:B------:R-:W-:-:S07]  /*16000*/  LEPC R20, `(.L_x_13890) ;  /* 0x000000001014794e */ /* 0x000fce0000000000 */
[----:B-1----:R-:W-:Y:S05]  /*16010*/  CALL.ABS.NOINC R14 ;  /* 0x000000000e007343 */ /* 0x002fea0003c00000 */
.L_x_13890:
[----:B------:R-:W-:Y:S05]  /*16020*/  BRA `(.L_x_13873) ;  /* 0x00000000000c7947 */ /* 0x000fea0003800000 */
.L_x_13889:
[----:B------:R2:W-:Y:S01]  /*16030*/  STG.E.64 desc[UR36][R4.64], RZ ;  /* 0x000000ff04007986 */ /* 0x0005e2000c101b24 */
[----:B------:R-:W-:Y:S05]  /*16040*/  BRA `(.L_x_13873) ;  /* 0x0000000000047947 */ /* 0x000fea0003800000 */
.L_x_13888:
[----:B------:R0:W-:Y:S02]  /*16050*/  STG.E desc[UR36][R4.64], RZ ;  /* 0x000000ff04007986 */ /* 0x0001e4000c101924 */
.L_x_13873:
[----:B------:R-:W-:-:S05]  /*16060*/  VIADD R37, R37, 0x80 ;  /* 0x0000008025257836 */ /* 0x000fca0000000000 */
[----:B------:R-:W-:-:S13]  /*16070*/  ISETP.GE.AND P0, PT, R37, R2, PT ;  /* 0x000000022500720c */ /* 0x000fda0003f06270 */
        /* <DEDUP_REMOVED lines=21> */
.L_x_13894:
[----:B------:R0:W-:Y:S01]  /*161d0*/  STG.E.U8 desc[UR36][R4.64], RZ ;  /* 0x000000ff04007986 */ /* 0x0001e2000c101124 */
[----:B------:R-:W-:Y:S05]  /*161e0*/  BRA `(.L_x_13896) ;  /* 0x00000004008c7947 */ /* 0x000fea0003800000 */
.L_x_13893:
        /* <DEDUP_REMOVED lines=8> */
.L_x_13898:
[----:B------:R0:W-:Y:S01]  /*16270*/  STG.E desc[UR36][R4.64], RZ ;  /* 0x000000ff04007986 */ /* 0x0001e2000c101924 */
[----:B------:R-:W-:Y:S05]  /*16280*/  BRA `(.L_x_13896) ;  /* 0x0000000400647947 */ /* 0x000fea0003800000 */
.L_x_13897:
[----:B------:R0:W-:Y:S01]  /*16290*/  STG.E.U16 desc[UR36][R4.64], RZ ;  /* 0x000000ff04007986 */ /* 0x0001e2000c101524 */
[----:B------:R-:W-:Y:S05]  /*162a0*/  BRA `(.L_x_13896) ;  /* 0x00000004005c7947 */ /* 0x000fea0003800000 */
.L_x_13892:
        /* <DEDUP_REMOVED lines=8> */
.L_x_13900:
[----:B------:R0:W-:Y:S01]  /*16330*/  STG.E.U16 desc[UR36][R4.64], RZ ;  /* 0x000000ff04007986 */ /* 0x0001e2000c101524 */
[----:B------:R-:W-:Y:S05]  /*16340*/  BRA `(.L_x_13896) ;  /* 0x0000000400347947 */ /* 0x000fea0003800000 */
.L_x_13899:
        /* <DEDUP_REMOVED lines=8> */
.L_x_13902:
[----:B------:R2:W-:Y:S01]  /*163d0*/  STG.E desc[UR36][R4.64], RZ ;  /* 0x000000ff04007986 */ /* 0x0005e2000c101924 */
[----:B------:R-:W-:Y:S05]  /*163e0*/  BRA `(.L_x_13896) ;  /* 0x00000004000c7947 */ /* 0x000fea0003800000 */
.L_x_13901:
[----:B------:R0:W-:Y:S01]  /*163f0*/  STG.E.64 desc[UR36][R4.64], RZ ;  /* 0x000000ff04007986 */ /* 0x0001e2000c101b24 */
[----:B------:R-:W-:Y:S05]  /*16400*/  BRA `(.L_x_13896) ;  /* 0x0000000400047947 */ /* 0x000fea0003800000 */
.L_x_13891:
        /* <DEDUP_REMOVED lines=10> */
.L_x_13905:
[----:B------:R0:W-:Y:S01]  /*164b0*/  STG.E.128 desc[UR36][R4.64], RZ ;  /* 0x000000ff04007986 */ /* 0x0001e2000c101d24 */
[----:B------:R-:W-:Y:S05]  /*164c0*/  BRA `(.L_x_13896) ;  /* 0x0000000000d47947 */ /* 0x000fea0003800000 */
.L_x_13904:
        /* <DEDUP_REMOVED lines=8> */
.L_x_13907:
[----:B------:R0:W-:Y:S01]  /*16550*/  STG.E.U8 desc[UR36][R4.64], RZ ;  /* 0x000000ff04007986 */ /* 0x0001e2000c101124 */
[----:B------:R-:W-:Y:S05]  /*16560*/  BRA `(.L_x_13896) ;  /* 0x0000000000ac7947 */ /* 0x000fea0003800000 */
.L_x_13906:
[----:B------:R0:W-:Y:S01]  /*16570*/  STG.E.U16 desc[UR36][R4.64], RZ ;  /* 0x000000ff04007986 */ /* 0x0001e2000c101524 */
[----:B------:R-:W-:Y:S05]  /*16580*/  BRA `(.L_x_13896) ;  /* 0x0000000000a47947 */ /* 0x000fea0003800000 */
.L_x_13903:
        /* <DEDUP_REMOVED lines=10> */
.L_x_13910:
[----:B------:R0:W-:Y:S01]  /*16630*/  STG.E.U8 desc[UR36][R4.64], RZ ;  /* 0x000000ff04007986 */ /* 0x0001e2000c101124 */
[----:B------:R-:W-:Y:S05]  /*16640*/  BRA `(.L_x_13896) ;  /* 0x0000000000747947 */ /* 0x000fea0003800000 */
.L_x_13909:
[----:B------:R0:W-:Y:S01]  /*16650*/  STG.E.U8 desc[UR36][R4.64], RZ ;  /* 0x000000ff04007986 */ /* 0x0001e2000c101124 */
[----:B------:R-:W-:Y:S05]  /*16660*/  BRA `(.L_x_13896) ;  /* 0x00000000006c7947 */ /* 0x000fea0003800000 */
.L_x_13908:
[----:B------:R-:W-:-:S13]  /*16670*/  ISETP.NE.AND P0, PT, R0, 0x1c, PT ;  /* 0x0000001c0000780c */ /* 0x000fda0003f05270 */
[----:B------:R-:W-:Y:S05]  /*16680*/  @!P0 BRA `(.L_x_13911) ;  /* 0x0000000000608947 */ /* 0x000fea0003800000 */
[----:B------:R-:W-:-:S13]  /*16690*/  ISETP.NE.AND P0, PT, R0, 0x1d, PT ;  /* 0x0000001d0000780c */ /* 0x000fda0003f05270 */
[----:B------:R-:W-:Y:S05]  /*166a0*/  @!P0 BRA `(.L_x_13912) ;  /* 0x0000000000508947 */ /* 0x000fea0003800000 */
[----:B------:R-:W-:-:S13]  /*166b0*/  ISETP.NE.AND P0, PT, R0, 0x2c, PT ;  /* 0x0000002c0000780c */ /* 0x000fda0003f05270 */
[----:B------:R0:W-:Y:S01]  /*166c0*/  @!P0 STG.E.U8 desc[UR36][R4.64], RZ ;  /* 0x000000ff04008986 */ /* 0x0001e2000c101124 */
[----:B------:R-:W-:Y:S05]  /*166d0*/  @!P0 BRA `(.L_x_13896) ;  /* 0x0000000000508947 */ /* 0x000fea0003800000 */
.L_x_13895:
        /* <DEDUP_REMOVED lines=16> */
.L_x_13913:
[----:B------:R-:W-:Y:S05]  /*167e0*/  BRA `(.L_x_13896) ;  /* 0x00000000000c7947 */ /* 0x000fea0003800000 */
.L_x_13912:
[----:B------:R0:W-:Y:S01]  /*167f0*/  STG.E.64 desc[UR36][R4.64], RZ ;  /* 0x000000ff04007986 */ /* 0x0001e2000c101b24 */
[----:B------:R-:W-:Y:S05]  /*16800*/  BRA `(.L_x_13896) ;  /* 0x0000000000047947 */ /* 0x000fea0003800000 */
.L_x_13911:
[----:B------:R0:W-:Y:S02]  /*16810*/  STG.E desc[UR36][R4.64], RZ ;  /* 0x000000ff04007986 */ /* 0x0001e4000c101924 */
.L_x_13896:
[----:B------:R-:W-:-:S07]  /*16820*/  VIADD R37, R37, 0x80 ;  /* 0x0000008025257836 */ /* 0x000fce0000000000 */
.L_x_13867:
[----:B------:R-:W-:Y:S05]  /*16830*/  BSYNC B6 ;  /* 0x0000000000067941 */ /* 0x000fea0003800000 */
.L_x_13866:
[----:B------:R-:W-:-:S13]  /*16840*/  ISETP.GE.AND P0, PT, R37, R2, PT ;  /* 0x000000022500720c */ /* 0x000fda0003f06270 */
[----:B------:R-:W-:Y:S05]  /*16850*/  @P0 EXIT ;  /* 0x000000000000094d */ /* 0x000fea0003800000 */
[----:B------:R-:W5:Y:S01]  /*16860*/  LDC.64 R2, c[0x0][0x2c8] ;  /* 0x0000b200ff027b82 */ /* 0x000f620000000a00 */
[----:B01----:R-:W-:Y:S01]  /*16870*/  PRMT R0, R17, 0x9910, RZ ;  /* 0x0000991011007816 */ /* 0x003fe200000000ff */
[----:B------:R-:W-:Y:S01]  /*16880*/  IMAD R16, R16, 0x200, R37 ;  /* 0x0000020010107824 */ /* 0x000fe200078e0225 */
[----:B------:R-:W-:Y:S02]  /*16890*/  ULDC UR4, c[0x0][0x31c] ;  /* 0x0000c70000047ab9 */ /* 0x000fe40000000800 */
[----:B------:R-:W-:Y:S01]  /*168a0*/  ISETP.GT.AND P1, PT, R0, 0x9, PT ;  /* 0x000000090000780c */ /* 0x000fe20003f24270 */
[----:B--2-4-:R-:W-:-:S05]  /*168b0*/  IMAD R5, R16, UR4, RZ ;  /* 0x0000000410057c24 */ /* 0x014fca000f8e02ff */
        /* <DEDUP_REMOVED lines=13> */
.L_x_13917:
[----:B------:R-:W-:Y:S01]  /*16990*/  STG.E.U8 desc[UR36][R2.64], RZ ;  /* 0x000000ff02007986 */ /* 0x000fe2000c101124 */
[----:B------:R-:W-:Y:S05]  /*169a0*/  EXIT ;  /* 0x000000000000794d */ /* 0x000fea0003800000 */
.L_x_13916:
        /* <DEDUP_REMOVED lines=8> */
.L_x_13920:
[----:B------:R-:W-:Y:S01]  /*16a30*/  STG.E desc[UR36][R2.64], RZ ;  /* 0x000000ff02007986 */ /* 0x000fe2000c101924 */
[----:B------:R-:W-:Y:S05]  /*16a40*/  EXIT ;  /* 0x000000000000794d */ /* 0x000fea0003800000 */
.L_x_13919:
[----:B------:R-:W-:Y:S01]  /*16a50*/  STG.E.U16 desc[UR36][R2.64], RZ ;  /* 0x000000ff02007986 */ /* 0x000fe2000c101524 */
[----:B------:R-:W-:Y:S05]  /*16a60*/  EXIT ;  /* 0x000000000000794d */ /* 0x000fea0003800000 */
.L_x_13915:
        /* <DEDUP_REMOVED lines=8> */
.L_x_13922:
[----:B------:R-:W-:Y:S01]  /*16af0*/  STG.E.U16 desc[UR36][R2.64], RZ ;  /* 0x000000ff02007986 */ /* 0x000fe2000c101524 */
[----:B------:R-:W-:Y:S05]  /*16b00*/  EXIT ;  /* 0x000000000000794d */ /* 0x000fea0003800000 */
.L_x_13921:
        /* <DEDUP_REMOVED lines=8> */
.L_x_13924:
[----:B------:R-:W-:Y:S01]  /*16b90*/  STG.E desc[UR36][R2.64], RZ ;  /* 0x000000ff02007986 */ /* 0x000fe2000c101924 */
[----:B------:R-:W-:Y:S05]  /*16ba0*/  EXIT ;  /* 0x000000000000794d */ /* 0x000fea0003800000 */
.L_x_13923:
[----:B------:R-:W-:Y:S01]  /*16bb0*/  STG.E.64 desc[UR36][R2.64], RZ ;  /* 0x000000ff02007986 */ /* 0x000fe2000c101b24 */
[----:B------:R-:W-:Y:S05]  /*16bc0*/  EXIT ;  /* 0x000000000000794d */ /* 0x000fea0003800000 */
.L_x_13914:
        /* <DEDUP_REMOVED lines=10> */
.L_x_13927:
[----:B------:R-:W-:Y:S01]  /*16c70*/  STG.E.128 desc[UR36][R2.64], RZ ;  /* 0x000000ff02007986 */ /* 0x000fe2000c101d24 */
[----:B------:R-:W-:Y:S05]  /*16c80*/  EXIT ;  /* 0x000000000000794d */ /* 0x000fea0003800000 */
.L_x_13926:
        /* <DEDUP_REMOVED lines=8> */
.L_x_13929:
[----:B------:R-:W-:Y:S01]  /*16d10*/  STG.E.U8 desc[UR36][R2.64], RZ ;  /* 0x000000ff02007986 */ /* 0x000fe2000c101124 */
[----:B------:R-:W-:Y:S05]  /*16d20*/  EXIT ;  /* 0x000000000000794d */ /* 0x000fea0003800000 */
.L_x_13928:
[----:B------:R-:W-:Y:S01]  /*16d30*/  STG.E.U16 desc[UR36][R2.64], RZ ;  /* 0x000000ff02007986 */ /* 0x000fe2000c101524 */
[----:B------:R-:W-:Y:S05]  /*16d40*/  EXIT ;  /* 0x000000000000794d */ /* 0x000fea0003800000 */
.L_x_13925:
        /* <DEDUP_REMOVED lines=10> */
.L_x_13932:
[----:B------:R-:W-:Y:S01]  /*16df0*/  STG.E.U8 desc[UR36][R2.64], RZ ;  /* 0x000000ff02007986 */ /* 0x000fe2000c101124 */
[----:B------:R-:W-:Y:S05]  /*16e00*/  EXIT ;  /* 0x000000000000794d */ /* 0x000fea0003800000 */
.L_x_13931:
[----:B------:R-:W-:Y:S01]  /*16e10*/  STG.E.U8 desc[UR36][R2.64], RZ ;  /* 0x000000ff02007986 */ /* 0x000fe2000c101124 */
[----:B------:R-:W-:Y:S05]  /*16e20*/  EXIT ;  /* 0x000000000000794d */ /* 0x000fea0003800000 */
.L_x_13930:
[----:B------:R-:W-:-:S13]  /*16e30*/  ISETP.NE.AND P0, PT, R0, 0x1c, PT ;  /* 0x0000001c0000780c */ /* 0x000fda0003f05270 */
[----:B------:R-:W-:Y:S05]  /*16e40*/  @!P0 BRA `(.L_x_13933) ;  /* 0x0000000000608947 */ /* 0x000fea0003800000 */
[----:B------:R-:W-:-:S13]  /*16e50*/  ISETP.NE.AND P0, PT, R0, 0x1d, PT ;  /* 0x0000001d0000780c */ /* 0x000fda0003f05270 */
[----:B------:R-:W-:Y:S05]  /*16e60*/  @!P0 BRA `(.L_x_13934) ;  /* 0x0000000000508947 */ /* 0x000fea0003800000 */
[----:B------:R-:W-:-:S13]  /*16e70*/  ISETP.NE.AND P0, PT, R0, 0x2c, PT ;  /* 0x0000002c0000780c */ /* 0x000fda0003f05270 */
[----:B------:R0:W-:Y:S01]  /*16e80*/  @!P0 STG.E.U8 desc[UR36][R2.64], RZ ;  /* 0x000000ff02008986 */ /* 0x0001e2000c101124 */
[----:B------:R-:W-:Y:S05]  /*16e90*/  @!P0 EXIT ;  /* 0x000000000000894d */ /* 0x000fea0003800000 */
.L_x_13918:
        /* <DEDUP_REMOVED lines=16> */
.L_x_13935:
[----:B------:R-:W-:Y:S05]  /*16fa0*/  EXIT ;  /* 0x000000000000794d */ /* 0x000fea0003800000 */
.L_x_13934:
[----:B------:R-:W-:Y:S01]  /*16fb0*/  STG.E.64 desc[UR36][R2.64], RZ ;  /* 0x000000ff02007986 */ /* 0x000fe2000c101b24 */
[----:B------:R-:W-:Y:S05]  /*16fc0*/  EXIT ;  /* 0x000000000000794d */ /* 0x000fea0003800000 */
.L_x_13933:
[----:B------:R-:W-:Y:S01]  /*16fd0*/  STG.E desc[UR36][R2.64], RZ ;  /* 0x000000ff02007986 */ /* 0x000fe2000c101924 */
[----:B------:R-:W-:Y:S05]  /*16fe0*/  EXIT ;  /* 0x000000000000794d */ /* 0x000fea0003800000 */
        .weak           $__internal_32_$__cuda_sm20_div_s64
        .type           $__internal_32_$__cuda_sm20_div_s64,@function
        .size           $__internal_32_$__cuda_sm20_div_s64,(.L_x_32212 - $__internal_32_$__cuda_sm20_div_s64)
$__internal_32_$__cuda_sm20_div_s64:
[-C--:B------:R-:W-:Y:S01]  /*16ff0*/  IADD3 R7, P1, RZ, -R8.reuse, RZ ;  /* 0x80000008ff077210 */ /* 0x080fe20007f3e0ff */
[----:B------:R-:W-:Y:S01]  /*17000*/  IMAD.MOV.U32 R43, RZ, RZ, RZ ;  /* 0x000000ffff2b7224 */ /* 0x000fe200078e00ff */
        /* <DEDUP_REMOVED lines=21> */
[----:B------:R-:W-:Y:S02]  /*17160*/  IADD3 R45, P2, R44, R45, RZ ;  /* 0x0000002d2c2d7210 */ /* 0x000fe40007f5e0ff */
[----:B------:R-:W-:Y:S01]  /*17170*/  SEL R15, R15, R42, !P3 ;  /* 0x0000002a0f0f7207 */ /* 0x000fe20005800000 */
[----:B------:R-:W-:Y:S02]  /*17180*/  IMAD.X R9, R9, 0x1, R13, P0 ;  /* 0x0000000109097824 */ /* 0x000fe400000e060d */
[----:B------:R-:W-:-:S03]  /*17190*/  IMAD.WIDE.U32 R12, R45, R6, RZ ;  /* 0x000000062d0c7225 */ /* 0x000fc600078e00ff */
[----:B------:R-:W-:Y:S01]  /*171a0*/  IADD3.X R11, RZ, RZ, R9, P2, P1 ;  /* 0x000000ffff0b7210 */ /* 0x000fe200017e2409 */
[----:B------:R-:W-:Y:S01]  /*171b0*/  IMAD R14, R45, R7, R13 ;  /* 0x000000072d0e7224 */ /* 0x000fe200078e020d */
[----:B------:R-:W-:-:S03]  /*171c0*/  IADD3 R12, P0, RZ, -R12, RZ ;  /* 0x8000000cff0c7210 */ /* 0x000fc60007f1e0ff */
        /* <DEDUP_REMOVED lines=8> */
[----:B------:R-:W-:Y:S02]  /*17250*/  IMAD.X R9, RZ, RZ, ~R10, P4 ;  /* 0x000000ffff097224 */ /* 0x000fe400020e0e0a */
[----:B------:R-:W-:Y:S02]  /*17260*/  IMAD.X R14, R14, 0x1, R11, P0 ;  /* 0x000000010e0e7824 */ /* 0x000fe400000e060b */
[----:B------:R-:W-:Y:S01]  /*17270*/  IMAD.HI.U32 R42, R12, R15, RZ ;  /* 0x0000000f0c2a7227 */ /* 0x000fe200078e00ff */
[----:B------:R-:W-:Y:S02]  /*17280*/  SEL R9, R9, R10, !P3 ;  /* 0x0000000a09097207 */ /* 0x000fe40005800000 */
[----:B------:R-:W-:-:S03]  /*17290*/  IADD3.X R14, RZ, RZ, R14, P2, P1 ;  /* 0x000000ffff0e7210 */ /* 0x000fc600017e240e */
[----:B------:R-:W-:-:S04]  /*172a0*/  IMAD.WIDE.U32 R12, R12, R9, R42 ;  /* 0x000000090c0c7225 */ /* 0x000fc800078e002a */
[----:B------:R-:W-:-:S04]  /*172b0*/  IMAD.HI.U32 R11, R14, R9, RZ ;  /* 0x000000090e0b7227 */ /* 0x000fc800078e00ff */
[----:B------:R-:W-:-:S04]  /*172c0*/  IMAD.HI.U32 R12, P0, R14, R15, R12 ;  /* 0x0000000f0e0c7227 */ /* 0x000fc8000780000c */
[----:B------:R-:W-:Y:S02]  /*172d0*/  IMAD R13, R14, R9, RZ ;  /* 0x000000090e0d7224 */ /* 0x000fe400078e02ff */
[----:B------:R-:W-:-:S03]  /*172e0*/  IMAD.X R11, RZ, RZ, R11, P0 ;  /* 0x000000ffff0b7224 */ /* 0x000fc600000e060b */
[----:B------:R-:W-:-:S05]  /*172f0*/  IADD3 R13, P1, R13, R12, RZ ;  /* 0x0000000c0d0d7210 */ /* 0x000fca0007f3e0ff */
        /* <DEDUP_REMOVED lines=9> */
[----:B------:R-:W-:-:S03]  /*17390*/  ISETP.GE.U32.AND.EX P0, PT, R9, R7, PT, P0 ;  /* 0x000000070900720c */ /* 0x000fc60003f06100 */
[----:B------:R-:W-:Y:S01]  /*173a0*/  IMAD.X R42, RZ, RZ, R11, P2 ;  /* 0x000000ffff2a7224 */ /* 0x000fe200010e060b */
[----:B------:R-:W-:Y:S01]  /*173b0*/  SEL R15, R14, R15, P0 ;  /* 0x0000000f0e0f7207 */ /* 0x000fe20000000000 */
[----:B------:R-:W-:Y:S01]  /*173c0*/  IMAD.X R14, R9, 0x1, ~R7, P1 ;  /* 0x00000001090e7824 */ /* 0x000fe200008e0e07 */
[----:B------:R-:W-:Y:S02]  /*173d0*/  SEL R12, R12, R13, P0 ;  /* 0x0000000d0c0c7207 */ /* 0x000fe40000000000 */
[----:B------:R-:W-:Y:S02]  /*173e0*/  ISETP.GE.U32.AND P1, PT, R15, R6, PT ;  /* 0x000000060f00720c */ /* 0x000fe40003f26070 */
[----:B------:R-:W-:Y:S02]  /*173f0*/  SEL R9, R14, R9, P0 ;  /* 0x000000090e097207 */ /* 0x000fe40000000000 */
        /* <DEDUP_REMOVED lines=12> */
[----:B------:R-:W-:-:S04]  /*174c0*/  ISETP.NE.AND.EX P0, PT, R3, RZ, PT, P0 ;  /* 0x000000ff0300720c */ /* 0x000fc80003f05300 */
[----:B------:R-:W-:Y:S01]  /*174d0*/  SEL R6, R6, R7, !P1 ;  /* 0x0000000706067207 */ /* 0x000fe20004800000 */
[----:B------:R-:W-:Y:S01]  /*174e0*/  IMAD.MOV.U32 R7, RZ, RZ, 0x0 ;  /* 0x00000000ff077424 */ /* 0x000fe200078e00ff */
[----:B------:R-:W-:Y:S02]  /*174f0*/  SEL R12, R12, 0xffffffff, P0 ;  /* 0xffffffff0c0c7807 */ /* 0x000fe40000000000 */
[----:B------:R-:W-:Y:S01]  /*17500*/  SEL R13, R6, 0xffffffff, P0 ;  /* 0xffffffff060d7807 */ /* 0x000fe20000000000 */
[----:B------:R-:W-:-:S04]  /*17510*/  IMAD.MOV.U32 R6, RZ, RZ, R0 ;  /* 0x000000ffff067224 */ /* 0x000fc800078e0000 */
[----:B------:R-:W-:Y:S05]  /*17520*/  RET.REL.NODEC R6 `(_ZN2at6native27unrolled_elementwise_kernelIZZZNS0_67_GLOBAL__N__bb565c37_34_ValidateCompressedIndicesKernel_cu_33a4b88b42_validate_compressed_sparse_indices_kernelILNS2_8CDimNameE1ENS2_18CUDAKernelLauncherENS2_14EmptyVecKernelENS2_8DummyVecELm8EEEvRKNS_6TensorESA_lllENKUlvE1_clEvENKUlvE_clEvEUliiiiiE_St5arrayIPcLm6EELi4E23TrivialOffsetCalculatorILi5EjESH_ILi1EjENS0_6memory12LoadWithCastILi5EEENSK_13StoreWithCastILi1EEEEEviT_T0_T2_T3_T4_T5_) ;  /* 0xfffffe8806b47950 */ /* 0x000fea0003c3ffff */
.L_x_13936:
        /* <DEDUP_REMOVED lines=13> */
.L_x_32212:


//--------------------- .text._ZN2at6native18elementwise_kernelILi128ELi2EZNS0_22gpu_kernel_impl_nocastIZZZNS0_67_GLOBAL__N__bb565c37_34_ValidateCompressedIndicesKernel_cu_33a4b88b42_validate_compressed_sparse_indices_kernelILNS3_8CDimNameE1ENS3_18CUDAKernelLauncherENS3_14EmptyVecKernelENS3_8DummyVecELm8EEEvRKNS_6TensorESB_lllENKUlvE1_clEvENKUlvE_clEvEUliiiiiE_EEvRNS_18TensorIteratorBaseERKT_EUliE_EEviT1_ --------------------------
	.section	.text._ZN2at6native18elementwise_kernelILi128ELi2EZNS0_22gpu_kernel_impl_nocastIZZZNS0_67_GLOBAL__N__bb565c37_34_ValidateCompressedIndicesKernel_cu_33a4b88b42_validate_compressed_sparse_indices_kernelILNS3_8CDimNameE1ENS3_18CUDAKernelLauncherENS3_14EmptyVecKernelENS3_8DummyVecELm8EEEvRKNS_6TensorESB_lllENKUlvE1_clEvENKUlvE_clEvEUliiiiiE_EEvRNS_18TensorIteratorBaseERKT_EUliE_EEviT1_,"ax",@progbits
	.align	128
        .global         _ZN2at6native18elementwise_kernelILi128ELi2EZNS0_22gpu_kernel_impl_nocastIZZZNS0_67_GLOBAL__N__bb565c37_34_ValidateCompressedIndicesKernel_cu_33a4b88b42_validate_compressed_sparse_indices_kernelILNS3_8CDimNameE1ENS3_18CUDAKernelLauncherENS3_14EmptyVecKernelENS3_8DummyVecELm8EEEvRKNS_6TensorESB_lllENKUlvE1_clEvENKUlvE_clEvEUliiiiiE_EEvRNS_18TensorIteratorBaseERKT_EUliE_EEviT1_
        .type           _ZN2at6native18elementwise_kernelILi128ELi2EZNS0_22gpu_kernel_impl_nocastIZZZNS0_67_GLOBAL__N__bb565c37_34_ValidateCompressedIndicesKernel_cu_33a4b88b42_validate_compressed_sparse_indices_kernelILNS3_8CDimNameE1ENS3_18CUDAKernelLauncherENS3_14EmptyVecKernelENS3_8DummyVecELm8EEEvRKNS_6TensorESB_lllENKUlvE1_clEvENKUlvE_clEvEUliiiiiE_EEvRNS_18TensorIteratorBaseERKT_EUliE_EEviT1_,@function
        .size           _ZN2at6native18elementwise_kernelILi128ELi2EZNS0_22gpu_kernel_impl_nocastIZZZNS0_67_GLOBAL__N__bb565c37_34_ValidateCompressedIndicesKernel_cu_33a4b88b42_validate_compressed_sparse_indices_kernelILNS3_8CDimNameE1ENS3_18CUDAKernelLauncherENS3_14EmptyVecKernelENS3_8DummyVecELm8EEEvRKNS_6TensorESB_lllENKUlvE1_clEvENKUlvE_clEvEUliiiiiE_EEvRNS_18TensorIteratorBaseERKT_EUliE_EEviT1_,(.L_x_32213 - _ZN2at6native18elementwise_kernelILi128ELi2EZNS0_22gpu_kernel_impl_nocastIZZZNS0_67_GLOBAL__N__bb565c37_34_ValidateCompressedIndicesKernel_cu_33a4b88b42_validate_compressed_sparse_indices_kernelILNS3_8CDimNameE1ENS3_18CUDAKernelLauncherENS3_14EmptyVecKernelENS3_8DummyVecELm8EEEvRKNS_6TensorESB_lllENKUlvE1_clEvENKUlvE_clEvEUliiiiiE_EEvRNS_18TensorIteratorBaseERKT_EUliE_EEviT1_)
        .other          _ZN2at6native18elementwise_kernelILi128ELi2EZNS0_22gpu_kernel_impl_nocastIZZZNS0_67_GLOBAL__N__bb565c37_34_ValidateCompressedIndicesKernel_cu_33a4b88b42_validate_compressed_sparse_indices_kernelILNS3_8CDimNameE1ENS3_18CUDAKernelLauncherENS3_14EmptyVecKernelENS3_8DummyVecELm8EEEvRKNS_6TensorESB_lllENKUlvE1_clEvENKUlvE_clEvEUliiiiiE_EEvRNS_18TensorIteratorBaseERKT_EUliE_EEviT1_,@"STO_CUDA_ENTRY STV_DEFAULT"
_ZN2at6native18elementwise_kernelILi128ELi2EZNS0_22gpu_kernel_impl_nocastIZZZNS0_67_GLOBAL__N__bb565c37_34_ValidateCompressedIndicesKernel_cu_33a4b88b42_validate_compressed_sparse_indices_kernelILNS3_8CDimNameE1ENS3_18CUDAKernelLauncherENS3_14EmptyVecKernelENS3_8DummyVecELm8EEEvRKNS_6TensorESB_lllENKUlvE1_clEvENKUlvE_clEvEUliiiiiE_EEvRNS_18TensorIteratorBaseERKT_EUliE_EEviT1_:
.text._ZN2at6native18elementwise_kernelILi128ELi2EZNS0_22gpu_kernel_impl_nocastIZZZNS0_67_GLOBAL__N__bb565c37_34_ValidateCompressedIndicesKernel_cu_33a4b88b42_validate_compressed_sparse_indices_kernelILNS3_8CDimNameE1ENS3_18CUDAKernelLauncherENS3_14EmptyVecKernelENS3_8DummyVecELm8EEEvRKNS_6TensorESB_lllENKUlvE1_clEvENKUlvE_clEvEUliiiiiE_EEvRNS_18TensorIteratorBaseERKT_EUliE_EEviT1_:
        /* <DEDUP_REMOVED lines=440> */
[----:B------:R-:W-:Y:S01]  /*1b80*/  IADD3 R6, -R19, RZ, RZ ;  /* 0x000000ff13067210 */ /* 0x000fe20007ffe1ff */
[----:B------:R-:W1:Y:S04]  /*1b90*/  @P0 LDC R21, c[0x0][0x33c] ;  /* 0x0000cf00ff150b82 */ /* 0x000e680000000800 */
[----:B------:R-:W-:Y:S01]  /*1ba0*/  IMAD R6, R6, UR6, R7 ;  /* 0x0000000606067c24 */ /* 0x000fe2000f8e0207 */
[----:B------:R-:W-:-:S03]  /*1bb0*/  ULDC.64 UR6, c[0x0][0x580] ;  /* 0x0001600000067ab9 */ /* 0x000fc60000000a00 */
[----:B------:R-:W2:Y:S01]  /*1bc0*/  @P0 LDC.64 R14, c[0x0][0x588] ;  /* 0x00016200ff0e0b82 */ /* 0x000ea20000000a00 */
[C---:B------:R-:W-:Y:S02]  /*1bd0*/  IMAD R17, R6.reuse, UR4, R17 ;  /* 0x0000000406117c24 */ /* 0x040fe4000f8e0211 */
[C---:B------:R-:W-:Y:S01]  /*1be0*/  IMAD R0, R6.reuse, UR5, R0 ;  /* 0x0000000506007c24 */ /* 0x040fe2000f8e0200 */
[----:B------:R-:W-:Y:S01]  /*1bf0*/  ULDC.64 UR4, c[0x0][0x578] ;  /* 0x00015e0000047ab9 */ /* 0x000fe20000000a00 */
[C---:B------:R-:W-:Y:S02]  /*1c00*/  IMAD R5, R6.reuse, UR6, R5 ;  /* 0x0000000606057c24 */ /* 0x040fe4000f8e0205 */
[----:B------:R-:W-:Y:S01]  /*1c10*/  IMAD R3, R6, UR4, R3 ;  /* 0x0000000406037c24 */ /* 0x000fe2000f8e0203 */
[----:B------:R-:W3:Y:S01]  /*1c20*/  @P0 LDC.64 R12, c[0x0][0x590] ;  /* 0x00016400ff0c0b82 */ /* 0x000ee20000000a00 */
[----:B0-----:R-:W-:-:S04]  /*1c30*/  @P0 IMAD.HI.U32 R8, R19, R8, R18 ;  /* 0x0000000813080227 */ /* 0x001fc800078e0012 */
[C---:B------:R-:W-:Y:S01]  /*1c40*/  IMAD R2, R6.reuse, UR5, R2 ;  /* 0x0000000506027c24 */ /* 0x040fe2000f8e0202 */
[----:B------:R-:W-:Y:S01]  /*1c50*/  @P0 SHF.R.U32.HI R8, RZ, R9, R8 ;  /* 0x00000009ff080219 */ /* 0x000fe20000011608 */
[----:B------:R-:W-:Y:S01]  /*1c60*/  IMAD R4, R6, UR7, R4 ;  /* 0x0000000706047c24 */ /* 0x000fe2000f8e0204 */
        /* <DEDUP_REMOVED lines=9> */
.L_x_13939:
        /* <DEDUP_REMOVED lines=48> */
.L_x_13941:
[----:B------:R-:W-:Y:S05]  /*2000*/  BSYNC B6 ;  /* 0x0000000000067941 */ /* 0x000fea0003800000 */
.L_x_13940:
        /* <DEDUP_REMOVED lines=23> */
.L_x_13943:
[----:B------:R-:W-:Y:S05]  /*2180*/  BSYNC B6 ;  /* 0x0000000000067941 */ /* 0x000fea0003800000 */
.L_x_13942:
        /* <DEDUP_REMOVED lines=26> */
.L_x_13945:
[----:B------:R-:W-:Y:S05]  /*2330*/  BSYNC B6 ;  /* 0x0000000000067941 */ /* 0x000fea0003800000 */
.L_x_13944:
        /* <DEDUP_REMOVED lines=13> */
[----:B------:R-:W-:Y:S01]  /*2410*/  IADD3 R8, R15, R25, RZ ;  /* 0x000000190f087210 */ /* 0x000fe20007ffe0ff */
[----:B------:R-:W-:-:S07]  /*2420*/  IMAD.MOV.U32 R25, RZ, RZ, R0 ;  /* 0x000000ffff197224 */ /* 0x000fce00078e0000 */
.L_x_13950:
        /* <DEDUP_REMOVED lines=9> */
[----:B------:R-:W-:-:S07]  /*24c0*/  MOV R0, 0x24e0 ;  /* 0x000024e000007802 */ /* 0x000fce0000000f00 */
[----:B------:R-:W-:Y:S05]  /*24d0*/  CALL.REL.NOINC `($__internal_33_$__cuda_sm20_div_s64) ;  /* 0x0000002c00f47944 */ /* 0x000fea0003c00000 */
[----:B------:R-:W-:Y:S05]  /*24e0*/  BRA `(.L_x_13949) ;  /* 0x00000000004c7947 */ /* 0x000fea0003800000 */
.L_x_13948:
        /* <DEDUP_REMOVED lines=14> */
[----:B------:R-:W-:Y:S01]  /*25d0*/  @P0 IMAD.IADD R3, R3, 0x1, -R28 ;  /* 0x0000000103030824 */ /* 0x000fe200078e0a1c */
[----:B------:R-:W-:-:S04]  /*25e0*/  @P0 IADD3 R4, R4, 0x1, RZ ;  /* 0x0000000104040810 */ /* 0x000fc80007ffe0ff */
[----:B------:R-:W-:-:S13]  /*25f0*/  ISETP.GE.U32.AND P1, PT, R3, R28, PT ;  /* 0x0000001c0300720c */ /* 0x000fda0003f26070 */
[----:B------:R-:W-:Y:S02]  /*2600*/  @P1 IADD3 R4, R4, 0x1, RZ ;  /* 0x0000000104041810 */ /* 0x000fe40007ffe0ff */
[----:B------:R-:W-:-:S07]  /*2610*/  @!P2 LOP3.LUT R4, RZ, R28, RZ, 0x33, !PT ;  /* 0x0000001cff04a212 */ /* 0x000fce00078e33ff */
.L_x_13949:
[----:B------:R-:W-:Y:S05]  /*2620*/  BSYNC B1 ;  /* 0x0000000000017941 */ /* 0x000fea0003800000 */
.L_x_13947:
[----:B------:R-:W0:Y:S01]  /*2630*/  LDC.64 R26, c[0x0][R26+0x628] ;  /* 0x00018a001a1a7b82 */ /* 0x000e220000000a00 */
[----:B------:R-:W-:Y:S01]  /*2640*/  IADD3 R9, P0, RZ, -R4, RZ ;  /* 0x80000004ff097210 */ /* 0x000fe20007f1e0ff */
[----:B------:R-:W-:Y:S01]  /*2650*/  VIADD R25, R25, 0xffffffff ;  /* 0xffffffff19197836 */ /* 0x000fe20000000000 */
[----:B------:R-:W-:Y:S02]  /*2660*/  MOV R15, R8 ;  /* 0x00000008000f7202 */ /* 0x000fe40000000f00 */
[----:B------:R-:W-:Y:S02]  /*2670*/  IADD3.X R3, RZ, ~R5, RZ, P0, !PT ;  /* 0x80000005ff037210 */ /* 0x000fe400007fe4ff */
[----:B------:R-:W-:Y:S01]  /*2680*/  ISETP.GT.AND P0, PT, R25, -0x1, PT ;  /* 0xffffffff1900780c */ /* 0x000fe20003f04270 */
[----:B------:R-:W-:Y:S01]  /*2690*/  IMAD.WIDE.U32 R6, R28, R9, R14 ;  /* 0x000000091c067225 */ /* 0x000fe200078e000e */
[----:B------:R-:W-:Y:S02]  /*26a0*/  MOV R14, R4 ;  /* 0x00000004000e7202 */ /* 0x000fe40000000f00 */
[----:B------:R-:W-:Y:S01]  /*26b0*/  MOV R8, R5 ;  /* 0x0000000500087202 */ /* 0x000fe20000000f00 */
[----:B------:R-:W-:-:S04]  /*26c0*/  IMAD R3, R3, R28, RZ ;  /* 0x0000001c03037224 */ /* 0x000fc800078e02ff */
[----:B------:R-:W-:-:S05]  /*26d0*/  IMAD R3, R29, R9, R3 ;  /* 0x000000091d037224 */ /* 0x000fca00078e0203 */
[----:B------:R-:W-:-:S05]  /*26e0*/  IADD3 R3, R7, R3, RZ ;  /* 0x0000000307037210 */ /* 0x000fca0007ffe0ff */
[----:B0-----:R-:W-:Y:S02]  /*26f0*/  IMAD R3, R3, R26, RZ ;  /* 0x0000001a03037224 */ /* 0x001fe400078e02ff */
[----:B------:R-:W-:-:S04]  /*2700*/  IMAD.WIDE.U32 R20, R26, R6, R20 ;  /* 0x000000061a147225 */ /* 0x000fc800078e0014 */
[----:B------:R-:W-:-:S05]  /*2710*/  IMAD R3, R27, R6, R3 ;  /* 0x000000061b037224 */ /* 0x000fca00078e0203 */
[----:B------:R-:W-:Y:S01]  /*2720*/  IADD3 R21, R21, R3, RZ ;  /* 0x0000000315157210 */ /* 0x000fe20007ffe0ff */
[----:B------:R-:W-:Y:S06]  /*2730*/  @P0 BRA `(.L_x_13950) ;  /* 0xfffffffc003c0947 */ /* 0x000fec000383ffff */
[----:B------:R-:W-:Y:S05]  /*2740*/  BSYNC B0 ;  /* 0x0000000000007941 */ /* 0x000fea0003800000 */
.L_x_13946:
        /* <DEDUP_REMOVED lines=18> */
.L_x_13955:
        /* <DEDUP_REMOVED lines=24> */
.L_x_13954:
[----:B------:R-:W-:Y:S05]  /*29f0*/  BSYNC B6 ;  /* 0x0000000000067941 */ /* 0x000fea0003800000 */
.L_x_13953:
[----:B------:R-:W-:-:S04]  /*2a00*/  IADD3 R18, P0, R18, 0x4, RZ ;  /* 0x0000000412127810 */ /* 0x000fc80007f1e0ff */
[----:B------:R-:W-:Y:S02]  /*2a10*/  IADD3.X R19, RZ, R19, RZ, P0, !PT ;  /* 0x00000013ff137210 */ /* 0x000fe400007fe4ff */
[----:B------:R-:W-:-:S04]  /*2a20*/  ISETP.GE.U32.AND P0, PT, R18, R22, PT ;  /* 0x000000161200720c */ /* 0x000fc80003f06070 */
[----:B------:R-:W-:-:S13]  /*2a30*/  ISETP.GE.U32.AND.EX P0, PT, R19, R25, PT, P0 ;  /* 0x000000191300720c */ /* 0x000fda0003f06100 */
[----:B------:R-:W-:Y:S05]  /*2a40*/  @!P0 BRA `(.L_x_13955) ;  /* 0xfffffffc00888947 */ /* 0x000fea000383ffff */
.L_x_13952:
[----:B------:R-:W-:Y:S05]  /*2a50*/  BSYNC B7 ;  /* 0x0000000000077941 */ /* 0x000fea0003800000 */
.L_x_13951:
[----:B------:R0:W-:Y:S01]  /*2a60*/  STG.E desc[UR36][R16.64], RZ ;  /* 0x000000ff10007986 */ /* 0x0001e2000c101924 */
[----:B------:R-:W-:-:S04]  /*2a70*/  LEA R9, R24, R23, 0x8 ;  /* 0x0000001718097211 */ /* 0x000fc800078e40ff */
[----:B------:R-:W-:-:S07]  /*2a80*/  IADD3 R9, R9, 0x80, RZ ;  /* 0x0000008009097810 */ /* 0x000fce0007ffe0ff */
.L_x_13938:
[----:B------:R-:W-:Y:S05]  /*2a90*/  BSYNC B8 ;  /* 0x0000000000087941 */ /* 0x000fea0003800000 */
.L_x_13937:
[----:B------:R-:W-:Y:S02]  /*2aa0*/  ULDC UR4, c[0x0][0x210] ;  /* 0x0000840000047ab9 */ /* 0x000fe40000000800 */
[----:B------:R-:W-:-:S13]  /*2ab0*/  ISETP.GE.AND P0, PT, R9, UR4, PT ;  /* 0x0000000409007c0c */ /* 0x000fda000bf06270 */
[----:B------:R-:W-:Y:S05]  /*2ac0*/  @P0 EXIT ;  /* 0x000000000000094d */ /* 0x000fea0003800000 */
[----:B------:R-:W1:Y:S01]  /*2ad0*/  LDC R10, c[0x0][0x218] ;  /* 0x00008600ff0a7b82 */ /* 0x000e620000000800 */
[----:B------:R-:W-:Y:S01]  /*2ae0*/  HFMA2.MMA R0, -RZ, RZ, 0, 0 ;  /* 0x00000000ff007435 */ /* 0x000fe200000001ff */
[----:B------:R-:W-:Y:S02]  /*2af0*/  CS2R R4, SRZ ;  /* 0x0000000000047805 */ /* 0x000fe4000001ff00 */
[----:B------:R-:W-:Y:S01]  /*2b00*/  CS2R R2, SRZ ;  /* 0x0000000000027805 */ /* 0x000fe2000001ff00 */
[----:B0-----:R-:W-:Y:S01]  /*2b10*/  IMAD.MOV.U32 R17, RZ, RZ, RZ ;  /* 0x000000ffff117224 */ /* 0x001fe200078e00ff */
        /* <DEDUP_REMOVED lines=450> */
.L_x_13956:
        /* <DEDUP_REMOVED lines=13> */
[----:B------:R-:W3:Y:S01]  /*4810*/  LDG.E R2, desc[UR36][R4.64] ;  /* 0x0000002404027981 */ /* 0x000ee2000c1e1900 */
[----:B------:R-:W-:Y:S01]  /*4820*/  IADD3 R24, P0, R3, UR4, RZ ;  /* 0x0000000403187c10 */ /* 0x000fe2000ff1e0ff */
[----:B------:R-:W-:Y:S02]  /*4830*/  ULDC UR4, c[0x0][0x5d0] ;  /* 0x0001740000047ab9 */ /* 0x000fe40000000800 */
[----:B------:R-:W-:Y:S01]  /*4840*/  IMAD.X R9, RZ, RZ, UR7, P1 ;  /* 0x00000007ff097e24 */ /* 0x000fe200088e06ff */
[----:B------:R-:W-:Y:S01]  /*4850*/  IADD3.X R25, RZ, UR5, RZ, P0, !PT ;  /* 0x00000005ff197c10 */ /* 0x000fe200087fe4ff */
[----:B------:R-:W4:Y:S01]  /*4860*/  LDG.E R19, desc[UR36][R6.64] ;  /* 0x0000002406137981 */ /* 0x000f22000c1e1900 */
[----:B------:R-:W-:-:S03]  /*4870*/  ULDC.64 UR6, c[0x4][0x148] ;  /* 0x0100520000067ab9 */ /* 0x000fc60000000a00 */
        /* <DEDUP_REMOVED lines=28> */
.L_x_13958:
[----:B------:R-:W-:Y:S05]  /*4a40*/  BSYNC B6 ;  /* 0x0000000000067941 */ /* 0x000fea0003800000 */
.L_x_13957:
        /* <DEDUP_REMOVED lines=23> */
.L_x_13960:
[----:B------:R-:W-:Y:S05]  /*4bc0*/  BSYNC B6 ;  /* 0x0000000000067941 */ /* 0x000fea0003800000 */
.L_x_13959:
        /* <DEDUP_REMOVED lines=26> */
.L_x_13962:
[----:B------:R-:W-:Y:S05]  /*4d70*/  BSYNC B6 ;  /* 0x0000000000067941 */ /* 0x000fea0003800000 */
.L_x_13961:
[----:B------:R-:W0:Y:S01]  /*4d80*/  LDC.64 R4, c[0x0][0x5e0] ;  /* 0x00017800ff047b82 */ /* 0x000e220000000a00 */
[----:B------:R-:W-:Y:S02]  /*4d90*/  SHF.R.S32.HI R3, RZ, 0x1f, R23 ;  /* 0x0000001fff037819 */ /* 0x000fe40000011417 */
[----:B------:R-:W-:-:S05]  /*4da0*/  CS2R R20, SRZ ;  /* 0x0000000000147805 */ /* 0x000fca000001ff00 */
        /* <DEDUP_REMOVED lines=10> */
[----:B------:R-:W-:-:S07]  /*4e50*/  IADD3 R8, R15, R23, RZ ;  /* 0x000000170f087210 */ /* 0x000fce0007ffe0ff */
.L_x_13967:
        /* <DEDUP_REMOVED lines=12> */
.L_x_13965:
        /* <DEDUP_REMOVED lines=17> */
[----:B------:R-:W-:Y:S02]  /*5030*/  @P1 IADD3 R4, R4, 0x1, RZ ;  /* 0x0000000104041810 */ /* 0x000fe40007ffe0ff */
[----:B------:R-:W-:-:S07]  /*5040*/  @!P2 LOP3.LUT R4, RZ, R26, RZ, 0x33, !PT ;  /* 0x0000001aff04a212 */ /* 0x000fce00078e33ff */
.L_x_13966:
[----:B------:R-:W-:Y:S05]  /*5050*/  BSYNC B1 ;  /* 0x0000000000017941 */ /* 0x000fea0003800000 */
.L_x_13964:
[----:B------:R-:W0:Y:S01]  /*5060*/  LDC.64 R6, c[0x0][R23+0x628] ;  /* 0x00018a0017067b82 */ /* 0x000e220000000a00 */
[----:B------:R-:W-:Y:S02]  /*5070*/  IADD3 R11, P0, RZ, -R4, RZ ;  /* 0x80000004ff0b7210 */ /* 0x000fe40007f1e0ff */
[----:B------:R-:W-:Y:S02]  /*5080*/  MOV R15, R8 ;  /* 0x00000008000f7202 */ /* 0x000fe40000000f00 */
[----:B------:R-:W-:Y:S01]  /*5090*/  IADD3 R24, R24, -0x1, RZ ;  /* 0xffffffff18187810 */ /* 0x000fe20007ffe0ff */
[----:B------:R-:W-:Y:S02]  /*50a0*/  IMAD.X R3, RZ, RZ, ~R5, P0 ;  /* 0x000000ffff037224 */ /* 0x000fe400000e0e05 */
[----:B------:R-:W-:Y:S01]  /*50b0*/  IMAD.WIDE.U32 R8, R26, R11, R14 ;  /* 0x0000000b1a087225 */ /* 0x000fe200078e000e */
[----:B------:R-:W-:Y:S02]  /*50c0*/  ISETP.GT.AND P0, PT, R24, -0x1, PT ;  /* 0xffffffff1800780c */ /* 0x000fe40003f04270 */
[----:B------:R-:W-:Y:S01]  /*50d0*/  MOV R14, R4 ;  /* 0x00000004000e7202 */ /* 0x000fe20000000f00 */
[----:B------:R-:W-:-:S04]  /*50e0*/  IMAD R3, R3, R26, RZ ;  /* 0x0000001a03037224 */ /* 0x000fc800078e02ff */
        /* <DEDUP_REMOVED lines=9> */
.L_x_13963:
[-C--:B------:R-:W-:Y:S01]  /*5180*/  IADD3 R3, P0, R2, R20.reuse, RZ ;  /* 0x0000001402037210 */ /* 0x080fe20007f1e0ff */
[----:B------:R-:W-:Y:S01]  /*5190*/  ULDC.64 UR4, c[0x0][0x670] ;  /* 0x00019c0000047ab9 */ /* 0x000fe20000000a00 */
[----:B------:R-:W-:Y:S01]  /*51a0*/  IADD3 R23, P1, R19, R20, RZ ;  /* 0x0000001413177210 */ /* 0x000fe20007f3e0ff */
[----:B------:R-:W-:Y:S01]  /*51b0*/  BSSY B7, `(.L_x_13968) ;  /* 0x000002d000077945 */ /* 0x000fe20003800000 */
[----:B------:R-:W-:Y:S01]  /*51c0*/  IADD3 R0, P2, R3, 0x1, RZ ;  /* 0x0000000103007810 */ /* 0x000fe20007f5e0ff */
[----:B------:R-:W-:Y:S01]  /*51d0*/  IMAD.X R18, R18, 0x1, R21, P0 ;  /* 0x0000000112127824 */ /* 0x000fe200000e0615 */
[----:B------:R-:W-:Y:S02]  /*51e0*/  IADD3.X R21, R22, R21, RZ, P1, !PT ;  /* 0x0000001516157210 */ /* 0x000fe40000ffe4ff */
[----:B------:R-:W-:Y:S02]  /*51f0*/  ISETP.GE.U32.AND P0, PT, R0, R23, PT ;  /* 0x000000170000720c */ /* 0x000fe40003f06070 */
[----:B------:R-:W-:-:S02]  /*5200*/  IADD3.X R0, RZ, R18, RZ, P2, !PT ;  /* 0x00000012ff007210 */ /* 0x000fc400017fe4ff */
[----:B------:R-:W-:Y:S02]  /*5210*/  LEA R22, P2, R23, UR4, 0x2 ;  /* 0x0000000417167c11 */ /* 0x000fe4000f8410ff */
[----:B------:R-:W-:Y:S02]  /*5220*/  ISETP.GE.AND.EX P0, PT, R0, R21, PT, P0 ;  /* 0x000000150000720c */ /* 0x000fe40003f06300 */
[----:B------:R-:W-:Y:S02]  /*5230*/  LEA R0, P1, R3, UR4, 0x2 ;  /* 0x0000000403007c11 */ /* 0x000fe4000f8210ff */
[----:B------:R-:W-:Y:S02]  /*5240*/  ISETP.LE.OR P0, PT, R19, R2, P0 ;  /* 0x000000021300720c */ /* 0x000fe40000703670 */
[----:B------:R-:W-:Y:S02]  /*5250*/  LEA.HI.X R3, R3, UR5, R18, 0x2, P1 ;  /* 0x0000000503037c11 */ /* 0x000fe400088f1412 */
[----:B------:R-:W-:-:S09]  /*5260*/  LEA.HI.X R23, R23, UR5, R21, 0x2, P2 ;  /* 0x0000000517177c11 */ /* 0x000fd200090f1415 */
[----:B------:R-:W-:Y:S05]  /*5270*/  @P0 BRA `(.L_x_13969) ;  /* 0x0000000000800947 */ /* 0x000fea0003800000 */
[----:B------:R-:W-:-:S04]  /*5280*/  IADD3 R18, P0, R0, 0x4, RZ ;  /* 0x0000000400127810 */ /* 0x000fc80007f1e0ff */
[----:B------:R-:W-:-:S09]  /*5290*/  IADD3.X R19, RZ, R3, RZ, P0, !PT ;  /* 0x00000003ff137210 */ /* 0x000fd200007fe4ff */
.L_x_13972:
        /* <DEDUP_REMOVED lines=24> */
.L_x_13971:
[----:B------:R-:W-:Y:S05]  /*5420*/  BSYNC B6 ;  /* 0x0000000000067941 */ /* 0x000fea0003800000 */
.L_x_13970:
[----:B------:R-:W-:-:S04]  /*5430*/  IADD3 R18, P0, R18, 0x4, RZ ;  /* 0x0000000412127810 */ /* 0x000fc80007f1e0ff */
[----:B------:R-:W-:Y:S02]  /*5440*/  IADD3.X R19, RZ, R19, RZ, P0, !PT ;  /* 0x00000013ff137210 */ /* 0x000fe400007fe4ff */
[----:B------:R-:W-:-:S04]  /*5450*/  ISETP.GE.U32.AND P0, PT, R18, R22, PT ;  /* 0x000000161200720c */ /* 0x000fc80003f06070 */
[----:B------:R-:W-:-:S13]  /*5460*/  ISETP.GE.U32.AND.EX P0, PT, R19, R23, PT, P0 ;  /* 0x000000171300720c */ /* 0x000fda0003f06100 */
[----:B------:R-:W-:Y:S05]  /*5470*/  @!P0 BRA `(.L_x_13972) ;  /* 0xfffffffc00888947 */ /* 0x000fea000383ffff */
.L_x_13969:
[----:B------:R-:W-:Y:S05]  /*5480*/  BSYNC B7 ;  /* 0x0000000000077941 */ /* 0x000fea0003800000 */
.L_x_13968:
[----:B------:R-:W-:Y:S01]  /*5490*/  STG.E desc[UR36][R16.64], RZ ;  /* 0x000000ff10007986 */ /* 0x000fe2000c101924 */
[----:B------:R-:W-:Y:S05]  /*54a0*/  EXIT ;  /* 0x000000000000794d */ /* 0x000fea0003800000 */
        .weak           $__internal_33_$__cuda_sm20_div_s64
        .type           $__internal_33_$__cuda_sm20_div_s64,@function
        .size           $__internal_33_$__cuda_sm20_div_s64,(.L_x_32213 - $__internal_33_$__cuda_sm20_div_s64)
$__internal_33_$__cuda_sm20_div_s64:
        /* <DEDUP_REMOVED lines=23> */
[----:B------:R-:W-:-:S04]  /*5620*/  IADD3 R31, P2, R7, R10, RZ ;  /* 0x0000000a071f7210 */ /* 0x000fc80007f5e0ff */
[----:B------:R-:W-:Y:S01]  /*5630*/  IADD3.X R9, R9, R13, RZ, P0, !PT ;  /* 0x0000000d09097210 */ /* 0x000fe200007fe4ff */
[C---:B------:R-:W-:Y:S01]  /*5640*/  IMAD.WIDE.U32 R10, R31.reuse, R4, RZ ;  /* 0x000000041f0a7225 */ /* 0x040fe200078e00ff */
[----:B------:R-:W-:Y:S02]  /*5650*/  IADD3.X R13, RZ, ~R8, RZ, P4, !PT ;  /* 0x80000008ff0d7210 */ /* 0x000fe400027fe4ff */
[----:B------:R-:W-:Y:S01]  /*5660*/  IADD3.X R9, RZ, RZ, R9, P2, P1 ;  /* 0x000000ffff097210 */ /* 0x000fe200017e2409 */
[----:B------:R-:W-:Y:S01]  /*5670*/  IMAD R12, R31, R5, R11 ;  /* 0x000000051f0c7224 */ /* 0x000fe200078e020b */
[----:B------:R-:W-:Y:S02]  /*5680*/  IADD3 R10, P0, RZ, -R10, RZ ;  /* 0x8000000aff0a7210 */ /* 0x000fe40007f1e0ff */
[----:B------:R-:W-:Y:S01]  /*5690*/  SEL R13, R13, R8, !P3 ;  /* 0x000000080d0d7207 */ /* 0x000fe20005800000 */
        /* <DEDUP_REMOVED lines=18> */
[----:B------:R-:W-:-:S04]  /*57c0*/  IMAD.WIDE.U32 R30, R11, R4, RZ ;  /* 0x000000040b1e7225 */ /* 0x000fc800078e00ff */
[----:B------:R-:W-:Y:S01]  /*57d0*/  IMAD.X R7, RZ, RZ, R7, P1 ;  /* 0x000000ffff077224 */ /* 0x000fe200008e0607 */
[----:B------:R-:W-:Y:S01]  /*57e0*/  IADD3 R15, P1, -R30, R15, RZ ;  /* 0x0000000f1e0f7210 */ /* 0x000fe20007f3e1ff */
[----:B------:R-:W-:-:S03]  /*57f0*/  IMAD R9, R11, R5, R31 ;  /* 0x000000050b097224 */ /* 0x000fc600078e021f */
[-C--:B------:R-:W-:Y:S01]  /*5800*/  ISETP.GE.U32.AND P0, PT, R15, R4.reuse, PT ;  /* 0x000000040f00720c */ /* 0x080fe20003f06070 */
[----:B------:R-:W-:Y:S01]  /*5810*/  IMAD R10, R7, R4, R9 ;  /* 0x00000004070a7224 */ /* 0x000fe200078e0209 */
[----:B------:R-:W-:-:S04]  /*5820*/  IADD3 R9, P2, R11, 0x1, RZ ;  /* 0x000000010b097810 */ /* 0x000fc80007f5e0ff */
[----:B------:R-:W-:Y:S02]  /*5830*/  IADD3.X R13, ~R10, R13, RZ, P1, !PT ;  /* 0x0000000d0a0d7210 */ /* 0x000fe40000ffe5ff */
[----:B------:R-:W-:Y:S02]  /*5840*/  IADD3 R12, P1, R15, -R4, RZ ;  /* 0x800000040f0c7210 */ /* 0x000fe40007f3e0ff */
[CC--:B------:R-:W-:Y:S02]  /*5850*/  ISETP.GE.U32.AND.EX P0, PT, R13.reuse, R5.reuse, PT, P0 ;  /* 0x000000050d00720c */ /* 0x0c0fe40003f06100 */
[----:B------:R-:W-:Y:S02]  /*5860*/  IADD3.X R10, R13, ~R5, RZ, P1, !PT ;  /* 0x800000050d0a7210 */ /* 0x000fe40000ffe4ff */
        /* <DEDUP_REMOVED lines=8> */
[----:B------:R-:W-:Y:S02]  /*58f0*/  IADD3.X R5, RZ, R12, RZ, P2, !PT ;  /* 0x0000000cff057210 */ /* 0x000fe400017fe4ff */
[----:B------:R-:W-:Y:S02]  /*5900*/  SEL R4, R4, R9, P0 ;  /* 0x0000000904047207 */ /* 0x000fe40000000000 */
[----:B------:R-:W-:Y:S02]  /*5910*/  LOP3.LUT R7, R3, R8, RZ, 0x3c, !PT ;  /* 0x0000000803077212 */ /* 0x000fe400078e3cff */
[----:B------:R-:W-:Y:S02]  /*5920*/  SEL R12, R5, R12, P0 ;  /* 0x0000000c050c7207 */ /* 0x000fe40000000000 */
[----:B------:R-:W-:Y:S02]  /*5930*/  IADD3 R5, P2, RZ, -R4, RZ ;  /* 0x80000004ff057210 */ /* 0x000fe40007f5e0ff */
[----:B------:R-:W-:-:S02]  /*5940*/  ISETP.NE.U32.AND P0, PT, R6, RZ, PT ;  /* 0x000000ff0600720c */ /* 0x000fc40003f05070 */
[----:B------:R-:W-:Y:S02]  /*5950*/  ISETP.GE.AND P1, PT, R7, RZ, PT ;  /* 0x000000ff0700720c */ /* 0x000fe40003f26270 */
[----:B------:R-:W-:Y:S02]  /*5960*/  IADD3.X R7, RZ, ~R12, RZ, P2, !PT ;  /* 0x8000000cff077210 */ /* 0x000fe400017fe4ff */
[----:B------:R-:W-:Y:S02]  /*5970*/  ISETP.NE.AND.EX P0, PT, R3, RZ, PT, P0 ;  /* 0x000000ff0300720c */ /* 0x000fe40003f05300 */
[----:B------:R-:W-:Y:S02]  /*5980*/  SEL R5, R5, R4, !P1 ;  /* 0x0000000405057207 */ /* 0x000fe40004800000 */
[----:B------:R-:W-:Y:S02]  /*5990*/  SEL R7, R7, R12, !P1 ;  /* 0x0000000c07077207 */ /* 0x000fe40004800000 */
[----:B------:R-:W-:-:S02]  /*59a0*/  SEL R4, R5, 0xffffffff, P0 ;  /* 0xffffffff05047807 */ /* 0x000fc40000000000 */
[----:B------:R-:W-:Y:S01]  /*59b0*/  SEL R5, R7, 0xffffffff, P0 ;  /* 0xffffffff07057807 */ /* 0x000fe20000000000 */
[----:B------:R-:W-:Y:S01]  /*59c0*/  HFMA2.MMA R7, -RZ, RZ, 0, 0 ;  /* 0x00000000ff077435 */ /* 0x000fe200000001ff */
[----:B------:R-:W-:-:S05]  /*59d0*/  MOV R6, R0 ;  /* 0x0000000000067202 */ /* 0x000fca0000000f00 */
[----:B------:R-:W-:Y:S05]  /*59e0*/  RET.REL.NODEC R6 `(_ZN2at6native18elementwise_kernelILi128ELi2EZNS0_22gpu_kernel_impl_nocastIZZZNS0_67_GLOBAL__N__bb565c37_34_ValidateCompressedIndicesKernel_cu_33a4b88b42_validate_compressed_sparse_indices_kernelILNS3_8CDimNameE1ENS3_18CUDAKernelLauncherENS3_14EmptyVecKernelENS3_8DummyVecELm8EEEvRKNS_6TensorESB_lllENKUlvE1_clEvENKUlvE_clEvEUliiiiiE_EEvRNS_18TensorIteratorBaseERKT_EUliE_EEviT1_) ;  /* 0xffffffa406847950 */ /* 0x000fea0003c3ffff */
.L_x_13973:
        /* <DEDUP_REMOVED lines=9> */
.L_x_32213:


//--------------------- .text._ZN2at6native27unrolled_elementwise_kernelIZZZNS0_67_GLOBAL__N__bb565c37_34_ValidateCompressedIndicesKernel_cu_33a4b88b42_validate_compressed_sparse_indices_kernelILNS2_8CDimNameE1ENS2_18CUDAKernelLauncherENS2_14EmptyVecKernelENS2_8DummyVecELm8EEEvRKNS_6TensorESA_lllENKUlvE1_clEvENKUlvE_clEvEUliiiiiE_St5arrayIPcLm6EELi4E23TrivialOffsetCalculatorILi5EjESH_ILi1EjENS0_6memory15LoadWithoutCastENSK_16StoreWithoutCastEEEviT_T0_T2_T3_T4_T5_ --------------------------
	.section	.text._ZN2at6native27unrolled_elementwise_kernelIZZZNS0_67_GLOBAL__N__bb565c37_34_ValidateCompressedIndicesKernel_cu_33a4b88b42_validate_compressed_sparse_indices_kernelILNS2_8CDimNameE1ENS2_18CUDAKernelLauncherENS2_14EmptyVecKernelENS2_8DummyVecELm8EEEvRKNS_6TensorESA_lllENKUlvE1_clEvENKUlvE_clEvEUliiiiiE_St5arrayIPcLm6EELi4E23TrivialOffsetCalculatorILi5EjESH_ILi1EjENS0_6memory15LoadWithoutCastENSK_16StoreWithoutCastEEEviT_T0_T2_T3_T4_T5_,"ax",@progbits
	.align	128
        .global         _ZN2at6native27unrolled_elementwise_kernelIZZZNS0_67_GLOBAL__N__bb565c37_34_ValidateCompressedIndicesKernel_cu_33a4b88b42_validate_compressed_sparse_indices_kernelILNS2_8CDimNameE1ENS2_18CUDAKernelLauncherENS2_14EmptyVecKernelENS2_8DummyVecELm8EEEvRKNS_6TensorESA_lllENKUlvE1_clEvENKUlvE_clEvEUliiiiiE_St5arrayIPcLm6EELi4E23TrivialOffsetCalculatorILi5EjESH_ILi1EjENS0_6memory15LoadWithoutCastENSK_16StoreWithoutCastEEEviT_T0_T2_T3_T4_T5_
        .type           _ZN2at6native27unrolled_elementwise_kernelIZZZNS0_67_GLOBAL__N__bb565c37_34_ValidateCompressedIndicesKernel_cu_33a4b88b42_validate_compressed_sparse_indices_kernelILNS2_8CDimNameE1ENS2_18CUDAKernelLauncherENS2_14EmptyVecKernelENS2_8DummyVecELm8EEEvRKNS_6TensorESA_lllENKUlvE1_clEvENKUlvE_clEvEUliiiiiE_St5arrayIPcLm6EELi4E23TrivialOffsetCalculatorILi5EjESH_ILi1EjENS0_6memory15LoadWithoutCastENSK_16StoreWithoutCastEEEviT_T0_T2_T3_T4_T5_,@function
        .size           _ZN2at6native27unrolled_elementwise_kernelIZZZNS0_67_GLOBAL__N__bb565c37_34_ValidateCompressedIndicesKernel_cu_33a4b88b42_validate_compressed_sparse_indices_kernelILNS2_8CDimNameE1ENS2_18CUDAKernelLauncherENS2_14EmptyVecKernelENS2_8DummyVecELm8EEEvRKNS_6TensorESA_lllENKUlvE1_clEvENKUlvE_clEvEUliiiiiE_St5arrayIPcLm6EELi4E23TrivialOffsetCalculatorILi5EjESH_ILi1EjENS0_6memory15LoadWithoutCastENSK_16StoreWithoutCastEEEviT_T0_T2_T3_T4_T5_,(.L_x_32214 - _ZN2at6native27unrolled_elementwise_kernelIZZZNS0_67_GLOBAL__N__bb565c37_34_ValidateCompressedIndicesKernel_cu_33a4b88b42_validate_compressed_sparse_indices_kernelILNS2_8CDimNameE1ENS2_18CUDAKernelLauncherENS2_14EmptyVecKernelENS2_8DummyVecELm8EEEvRKNS_6TensorESA_lllENKUlvE1_clEvENKUlvE_clEvEUliiiiiE_St5arrayIPcLm6EELi4E23TrivialOffsetCalculatorILi5EjESH_ILi1EjENS0_6memory15LoadWithoutCastENSK_16StoreWithoutCastEEEviT_T0_T2_T3_T4_T5_)
        .other          _ZN2at6native27unrolled_elementwise_kernelIZZZNS0_67_GLOBAL__N__bb565c37_34_ValidateCompressedIndicesKernel_cu_33a4b88b42_validate_compressed_sparse_indices_kernelILNS2_8CDimNameE1ENS2_18CUDAKernelLauncherENS2_14EmptyVecKernelENS2_8DummyVecELm8EEEvRKNS_6TensorESA_lllENKUlvE1_clEvENKUlvE_clEvEUliiiiiE_St5arrayIPcLm6EELi4E23TrivialOffsetCalculatorILi5EjESH_ILi1EjENS0_6memory15LoadWithoutCastENSK_16StoreWithoutCastEEEviT_T0_T2_T3_T4_T5_,@"STO_CUDA_ENTRY STV_DEFAULT"
_ZN2at6native27unrolled_elementwise_kernelIZZZNS0_67_GLOBAL__N__bb565c37_34_ValidateCompressedIndicesKernel_cu_33a4b88b42_validate_compressed_sparse_indices_kernelILNS2_8CDimNameE1ENS2_18CUDAKernelLauncherENS2_14EmptyVecKernelENS2_8DummyVecELm8EEEvRKNS_6TensorESA_lllENKUlvE1_clEvENKUlvE_clEvEUliiiiiE_St5arrayIPcLm6EELi4E23TrivialOffsetCalculatorILi5EjESH_ILi1EjENS0_6memory15LoadWithoutCastENSK_16StoreWithoutCastEEEviT_T0_T2_T3_T4_T5_:
.text._ZN2at6native27unrolled_elementwise_kernelIZZZNS0_67_GLOBAL__N__bb565c37_34_ValidateCompressedIndicesKernel_cu_33a4b88b42_validate_compressed_sparse_indices_kernelILNS2_8CDimNameE1ENS2_18CUDAKernelLauncherENS2_14EmptyVecKernelENS2_8DummyVecELm8EEEvRKNS_6TensorESA_lllENKUlvE1_clEvENKUlvE_clEvEUliiiiiE_St5arrayIPcLm6EELi4E23TrivialOffsetCalculatorILi5EjESH_ILi1EjENS0_6memory15LoadWithoutCastENSK_16StoreWithoutCastEEEviT_T0_T2_T3_T4_T5_:
[----:B------:R-:W0:Y:S01]  /*0000*/  LDC R1, c[0x0][0x28] ;  /* 0x00000a00ff017b82 */ /* 0x000e220000000800 */
[----:B------:R-:W1:Y:S07]  /*0010*/  S2R R38, SR_CTAID.X ;  /* 0x0000000000267919 */ /* 0x000e6e0000002500 */
[----:B------:R-:W1:Y:S01]  /*0020*/  LDC R3, c[0x0][0x210] ;  /* 0x00008400ff037b82 */ /* 0x000e620000000800 */
[----:B------:R-:W-:Y:S01]  /*0030*/  CS2R R40, SRZ ;  /* 0x0000000000287805 */ /* 0x000fe2000001ff00 */
[----:B------:R-:W-:Y:S01]  /*0040*/  ULDC.64 UR36, c[0x0][0x208] ;  /* 0x0000820000247ab9 */ /* 0x000fe20000000a00 */
[----:B------:R-:W2:Y:S01]  /*0050*/  S2R R37, SR_TID.X ;  /* 0x0000000000257919 */ /* 0x000ea20000002100 */
[----:B0-----:R-:W-:-:S02]  /*0060*/  VIADD R1, R1, 0xffffff50 ;  /* 0xffffff5001017836 */ /* 0x001fc40000000000 */
[----:B-1----:R-:W-:Y:S01]  /*0070*/  IMAD R36, R38, -0x200, R3 ;  /* 0xfffffe0026247824 */ /* 0x002fe200078e0203 */
[----:B------:R-:W-:Y:S01]  /*0080*/  HFMA2.MMA R3, -RZ, RZ, 0, 0 ;  /* 0x00000000ff037435 */ /* 0x000fe200000001ff */
[----:B--2---:R-:W-:-:S03]  /*0090*/  IMAD.MOV.U32 R0, RZ, RZ, R37 ;  /* 0x000000ffff007224 */ /* 0x004fc600078e0025 */
[----:B------:R-:W-:Y:S02]  /*00a0*/  ISETP.GE.AND P3, PT, R37, R36, PT ;  /* 0x000000242500720c */ /* 0x000fe40003f66270 */
[----:B------:R-:W-:Y:S02]  /*00b0*/  CS2R R30, SRZ ;  /* 0x00000000001e7805 */ /* 0x000fe4000001ff00 */
[----:B------:R-:W-:Y:S02]  /*00c0*/  CS2R R34, SRZ ;  /* 0x0000000000227805 */ /* 0x000fe4000001ff00 */
[----:B------:R-:W-:Y:S02]  /*00d0*/  CS2R R32, SRZ ;  /* 0x0000000000207805 */ /* 0x000fe4000001ff00 */
[----:B------:R-:W-:Y:S01]  /*00e0*/  CS2R R28, SRZ ;  /* 0x00000000001c7805 */ /* 0x000fe2000001ff00 */
[----:B------:R-:W-:Y:S01]  /*00f0*/  BSSY B6, `(.L_x_13974) ;  /* 0x000013f000067945 */ /* 0x000fe20003800000 */
[----:B------:R-:W-:-:S03]  /*0100*/  P2R R39, PR, RZ, 0x8 ;  /* 0x00000008ff277803 */ /* 0x000fc60000000000 */
[----:B------:R-:W-:Y:S01]  /*0110*/  @!P3 IMAD R21, R38, 0x200, R0 ;  /* 0x000002002615b824 */ /* 0x000fe200078e0200 */
[----:B------:R-:W0:Y:S01]  /*0120*/  @!P3 LDC.64 R14, c[0x0][0x2d0] ;  /* 0x0000b400ff0ebb82 */ /* 0x000e220000000a00 */
[----:B------:R-:W-:-:S05]  /*0130*/  @!P3 VIADD R0, R0, 0x80 ;  /* 0x000000800000b836 */ /* 0x000fca0000000000 */
[----:B------:R-:W-:Y:S02]  /*0140*/  ISETP.GE.AND P0, PT, R0, R36, PT ;  /* 0x000000240000720c */ /* 0x000fe40003f06270 */
[----:B------:R-:W1:Y:S08]  /*0150*/  @!P3 LDC.64 R16, c[0x0][0x2d8] ;  /* 0x0000b600ff10bb82 */ /* 0x000e700000000a00 */
[----:B------:R-:W2:Y:S03]  /*0160*/  @!P3 LDC.64 R18, c[0x0][0x2e0] ;  /* 0x0000b800ff12bb82 */ /* 0x000ea60000000a00 */
[----:B------:R-:W-:-:S02]  /*0170*/  @!P0 IMAD R5, R38, 0x200, R0 ;  /* 0x0000020026058824 */ /* 0x000fc400078e0200 */
[----:B------:R-:W-:-:S03]  /*0180*/  @!P0 VIADD R0, R0, 0x80 ;  /* 0x0000008000008836 */ /* 0x000fc60000000000 */
[----:B------:R-:W3:Y:S01]  /*0190*/  @!P3 LDC.64 R12, c[0x0][0x2e8] ;  /* 0x0000ba00ff0cbb82 */ /* 0x000ee20000000a00 */
[----:B0-----:R-:W-:Y:S01]  /*01a0*/  @!P3 IMAD.WIDE.U32 R14, R21, 0x4, R14 ;  /* 0x00000004150eb825 */ /* 0x001fe200078e000e */
[----:B------:R-:W-:-:S04]  /*01b0*/  ISETP.GE.AND P2, PT, R0, R36, PT ;  /* 0x000000240000720c */ /* 0x000fc80003f46270 */
[----:B------:R-:W5:Y:S02]  /*01c0*/  @!P3 LDG.E R3, desc[UR36][R14.64] ;  /* 0x000000240e03b981 */ /* 0x000f64000c1e1900 */
[----:B------:R-:W0:Y:S01]  /*01d0*/  @!P3 LDC.64 R10, c[0x0][0x2f0] ;  /* 0x0000bc00ff0abb82 */ /* 0x000e220000000a00 */
[----:B-1----:R-:W-:-:S05]  /*01e0*/  @!P3 IMAD.WIDE.U32 R16, R21, 0x4, R16 ;  /* 0x000000041510b825 */ /* 0x002fca00078e0010 */
[----:B------:R1:W5:Y:S01]  /*01f0*/  @!P3 LDG.E R41, desc[UR36][R16.64] ;  /* 0x000000241029b981 */ /* 0x000362000c1e1900 */
[----:B------:R-:W-:Y:S01]  /*0200*/  @!P2 IMAD R2, R38, 0x200, R0 ;  /* 0x000002002602a824 */ /* 0x000fe200078e0200 */
[----:B------:R-:W4:Y:S01]  /*0210*/  @!P0 LDC.64 R26, c[0x0][0x2e8] ;  /* 0x0000ba00ff1a8b82 */ /* 0x000f220000000a00 */
[----:B------:R-:W-:-:S05]  /*0220*/  @!P2 VIADD R0, R0, 0x80 ;  /* 0x000000800000a836 */ /* 0x000fca0000000000 */
[----:B------:R-:W-:Y:S01]  /*0230*/  ISETP.GE.AND P1, PT, R0, R36, PT ;  /* 0x000000240000720c */ /* 0x000fe20003f26270 */
[C---:B--2---:R-:W-:Y:S01]  /*0240*/  @!P3 IMAD.WIDE.U32 R18, R21.reuse, 0x4, R18 ;  /* 0x000000041512b825 */ /* 0x044fe200078e0012 */
[----:B-1----:R-:W1:Y:S03]  /*0250*/  @!P2 LDC.64 R16, c[0x0][0x2f0] ;  /* 0x0000bc00ff10ab82 */ /* 0x002e660000000a00 */
[C---:B---3--:R-:W-:Y:S01]  /*0260*/  @!P3 IMAD.WIDE.U32 R12, R21.reuse, 0x4, R12 ;  /* 0x00000004150cb825 */ /* 0x048fe200078e000c */
[----:B------:R-:W5:Y:S03]  /*0270*/  @!P3 LDG.E R35, desc[UR36][R18.64] ;  /* 0x000000241223b981 */ /* 0x000f66000c1e1900 */
[----:B0-----:R-:W-:Y:S01]  /*0280*/  @!P3 IMAD.WIDE.U32 R10, R21, 0x4, R10 ;  /* 0x00000004150ab825 */ /* 0x001fe200078e000a */
[----:B------:R-:W0:Y:S01]  /*0290*/  @!P0 LDC.64 R42, c[0x0][0x2e0] ;  /* 0x0000b800ff2a8b82 */ /* 0x000e220000000a00 */
[----:B------:R-:W5:Y:S02]  /*02a0*/  @!P3 LDG.E R34, desc[UR36][R12.64] ;  /* 0x000000240c22b981 */ /* 0x000f64000c1e1900 */
[----:B------:R-:W-:-:S02]  /*02b0*/  @!P1 LEA R0, R38, R0, 0x9 ;  /* 0x0000000026009211 */ /* 0x000fc400078e48ff */
[----:B------:R-:W5:Y:S03]  /*02c0*/  @!P3 LDG.E R40, desc[UR36][R10.64] ;  /* 0x000000240a28b981 */ /* 0x000f66000c1e1900 */
[----:B------:R-:W2:Y:S08]  /*02d0*/  @!P2 LDC.64 R20, c[0x0][0x2d8] ;  /* 0x0000b600ff14ab82 */ /* 0x000eb00000000a00 */
[----:B------:R-:W3:Y:S01]  /*02e0*/  @!P1 LDC.64 R14, c[0x0][0x2f0] ;  /* 0x0000bc00ff0e9b82 */ /* 0x000ee20000000a00 */
[----:B----4-:R-:W-:-:S05]  /*02f0*/  @!P0 IMAD.WIDE.U32 R26, R5, 0x4, R26 ;  /* 0x00000004051a8825 */ /* 0x010fca00078e001a */
[----:B------:R4:W5:Y:S01]  /*0300*/  @!P0 LDG.E R30, desc[UR36][R26.64] ;  /* 0x000000241a1e8981 */ /* 0x000962000c1e1900 */
[C---:B-1----:R-:W-:Y:S01]  /*0310*/  @!P2 IMAD.WIDE.U32 R16, R2.reuse, 0x4, R16 ;  /* 0x000000040210a825 */ /* 0x042fe200078e0010 */
[----:B------:R-:W1:Y:S01]  /*0320*/  @!P0 LDC.64 R8, c[0x0][0x2d0] ;  /* 0x0000b400ff088b82 */ /* 0x000e620000000a00 */
[----:B----4-:R-:W-:Y:S02]  /*0330*/  CS2R R26, SRZ ;  /* 0x00000000001a7805 */ /* 0x010fe4000001ff00 */
[----:B--2---:R-:W-:-:S05]  /*0340*/  @!P2 IMAD.WIDE.U32 R20, R2, 0x4, R20 ;  /* 0x000000040214a825 */ /* 0x004fca00078e0014 */
[----:B------:R-:W2:Y:S01]  /*0350*/  @!P0 LDC.64 R6, c[0x0][0x2d8] ;  /* 0x0000b600ff068b82 */ /* 0x000ea20000000a00 */
[C---:B0-----:R-:W-:Y:S01]  /*0360*/  @!P0 IMAD.WIDE.U32 R42, R5.reuse, 0x4, R42 ;  /* 0x00000004052a8825 */ /* 0x041fe200078e002a */
[----:B------:R-:W5:Y:S03]  /*0370*/  @!P2 LDG.E R27, desc[UR36][R20.64] ;  /* 0x00000024141ba981 */ /* 0x000f66000c1e1900 */
[----:B---3--:R-:W-:Y:S01]  /*0380*/  @!P1 IMAD.WIDE.U32 R14, R0, 0x4, R14 ;  /* 0x00000004000e9825 */ /* 0x008fe200078e000e */
[----:B------:R-:W5:Y:S02]  /*0390*/  @!P0 LDG.E R31, desc[UR36][R42.64] ;  /* 0x000000242a1f8981 */ /* 0x000f64000c1e1900 */
[----:B------:R-:W0:Y:S02]  /*03a0*/  @!P0 LDC.64 R24, c[0x0][0x2f0] ;  /* 0x0000bc00ff188b82 */ /* 0x000e240000000a00 */
[----:B------:R-:W3:Y:S06]  /*03b0*/  @!P2 LDG.E R21, desc[UR36][R16.64] ;  /* 0x000000241015a981 */ /* 0x000eec000c1e1900 */
[----:B------:R-:W4:Y:S01]  /*03c0*/  @!P2 LDC.64 R22, c[0x0][0x2d0] ;  /* 0x0000b400ff16ab82 */ /* 0x000f220000000a00 */
[----:B------:R-:W3:Y:S01]  /*03d0*/  @!P1 LDG.E R20, desc[UR36][R14.64] ;  /* 0x000000240e149981 */ /* 0x000ee2000c1e1900 */
[----:B-1----:R-:W-:-:S04]  /*03e0*/  @!P0 IMAD.WIDE.U32 R8, R5, 0x4, R8 ;  /* 0x0000000405088825 */ /* 0x002fc800078e0008 */
[C---:B--2---:R-:W-:Y:S02]  /*03f0*/  @!P0 IMAD.WIDE.U32 R6, R5.reuse, 0x4, R6 ;  /* 0x0000000405068825 */ /* 0x044fe400078e0006 */
[----:B------:R-:W1:Y:S01]  /*0400*/  @!P2 LDC.64 R18, c[0x0][0x2e0] ;  /* 0x0000b800ff12ab82 */ /* 0x000e620000000a00 */
[----:B------:R2:W5:Y:S04]  /*0410*/  @!P0 LDG.E R33, desc[UR36][R8.64] ;  /* 0x0000002408218981 */ /* 0x000568000c1e1900 */
[----:B------:R4:W5:Y:S01]  /*0420*/  @!P0 LDG.E R32, desc[UR36][R6.64] ;  /* 0x0000002406208981 */ /* 0x000962000c1e1900 */
[----:B0-----:R-:W-:Y:S02]  /*0430*/  @!P0 IMAD.WIDE.U32 R24, R5, 0x4, R24 ;  /* 0x0000000405188825 */ /* 0x001fe400078e0018 */
[----:B------:R-:W0:Y:S03]  /*0440*/  @!P1 LDC.64 R12, c[0x0][0x2d0] ;  /* 0x0000b400ff0c9b82 */ /* 0x000e260000000a00 */
[----:B------:R4:W5:Y:S05]  /*0450*/  @!P0 LDG.E R29, desc[UR36][R24.64] ;  /* 0x00000024181d8981 */ /* 0x00096a000c1e1900 */
[----:B------:R-:W0:Y:S08]  /*0460*/  @!P2 LDC.64 R4, c[0x0][0x2e8] ;  /* 0x0000ba00ff04ab82 */ /* 0x000e300000000a00 */
[----:B------:R-:W0:Y:S08]  /*0470*/  @!P1 LDC.64 R10, c[0x0][0x2d8] ;  /* 0x0000b600ff0a9b82 */ /* 0x000e300000000a00 */
[----:B--2---:R-:W2:Y:S08]  /*0480*/  @!P1 LDC.64 R8, c[0x0][0x2e0] ;  /* 0x0000b800ff089b82 */ /* 0x004eb00000000a00 */
[----:B----4-:R-:W4:Y:S01]  /*0490*/  @!P1 LDC.64 R6, c[0x0][0x2e8] ;  /* 0x0000ba00ff069b82 */ /* 0x010f220000000a00 */
[----:B------:R-:W-:Y:S01]  /*04a0*/  @!P2 IMAD.WIDE.U32 R22, R2, 0x4, R22 ;  /* 0x000000040216a825 */ /* 0x000fe200078e0016 */
[----:B------:R-:W-:-:S03]  /*04b0*/  CS2R R24, SRZ ;  /* 0x0000000000187805 */ /* 0x000fc6000001ff00 */
[C---:B-1----:R-:W-:Y:S01]  /*04c0*/  @!P2 IMAD.WIDE.U32 R18, R2.reuse, 0x4, R18 ;  /* 0x000000040212a825 */ /* 0x042fe200078e0012 */
[----:B------:R1:W5:Y:S02]  /*04d0*/  @!P2 LDG.E R28, desc[UR36][R22.64] ;  /* 0x00000024161ca981 */ /* 0x000364000c1e1900 */
[----:B------:R-:W4:Y:S01]  /*04e0*/  LDC.64 R14, c[0x0][0x258] ;  /* 0x00009600ff0e7b82 */ /* 0x000f220000000a00 */
[----:B0-----:R-:W-:Y:S01]  /*04f0*/  @!P2 IMAD.WIDE.U32 R4, R2, 0x4, R4 ;  /* 0x000000040204a825 */ /* 0x001fe200078e0004 */
[----:B------:R-:W5:Y:S03]  /*0500*/  @!P2 LDG.E R26, desc[UR36][R18.64] ;  /* 0x00000024121aa981 */ /* 0x000f66000c1e1900 */
[----:B------:R-:W-:Y:S01]  /*0510*/  IMAD.MOV.U32 R2, RZ, RZ, RZ ;  /* 0x000000ffff027224 */ /* 0x000fe200078e00ff */
[----:B------:R0:W5:Y:S01]  /*0520*/  @!P2 LDG.E R25, desc[UR36][R4.64] ;  /* 0x000000240419a981 */ /* 0x000162000c1e1900 */
[C---:B------:R-:W-:Y:S01]  /*0530*/  @!P1 IMAD.WIDE.U32 R12, R0.reuse, 0x4, R12 ;  /* 0x00000004000c9825 */ /* 0x040fe200078e000c */
[----:B-1----:R-:W-:Y:S01]  /*0540*/  CS2R R22, SRZ ;  /* 0x0000000000167805 */ /* 0x002fe2000001ff00 */
[----:B------:R-:W1:Y:S02]  /*0550*/  LDC.64 R16, c[0x0][0x250] ;  /* 0x00009400ff107b82 */ /* 0x000e640000000a00 */
[C---:B------:R-:W-:Y:S01]  /*0560*/  @!P1 IMAD.WIDE.U32 R10, R0.reuse, 0x4, R10 ;  /* 0x00000004000a9825 */ /* 0x040fe200078e000a */
[----:B------:R4:W5:Y:S03]  /*0570*/  @!P1 LDG.E R24, desc[UR36][R12.64] ;  /* 0x000000240c189981 */ /* 0x000966000c1e1900 */
[C---:B--2---:R-:W-:Y:S01]  /*0580*/  @!P1 IMAD.WIDE.U32 R8, R0.reuse, 0x4, R8 ;  /* 0x0000000400089825 */ /* 0x044fe200078e0008 */
[----:B------:R2:W5:Y:S01]  /*0590*/  @!P1 LDG.E R23, desc[UR36][R10.64] ;  /* 0x000000240a179981 */ /* 0x000562000c1e1900 */
[----:B0-----:R-:W0:Y:S02]  /*05a0*/  LDC.64 R4, c[0x0][0x240] ;  /* 0x00009000ff047b82 */ /* 0x001e240000000a00 */
[----:B----4-:R-:W-:Y:S01]  /*05b0*/  @!P1 IMAD.WIDE.U32 R6, R0, 0x4, R6 ;  /* 0x0000000400069825 */ /* 0x010fe200078e0006 */
[----:B------:R4:W5:Y:S04]  /*05c0*/  @!P1 LDG.E R22, desc[UR36][R8.64] ;  /* 0x0000002408169981 */ /* 0x000968000c1e1900 */
[----:B------:R4:W5:Y:S01]  /*05d0*/  @!P1 LDG.E R2, desc[UR36][R6.64] ;  /* 0x0000002406029981 */ /* 0x000962000c1e1900 */
[----:B------:R-:W1:Y:S08]  /*05e0*/  LDC.64 R12, c[0x0][0x220] ;  /* 0x00008800ff0c7b82 */ /* 0x000e700000000a00 */
[----:B--2---:R-:W2:Y:S08]  /*05f0*/  LDC.64 R10, c[0x0][0x228] ;  /* 0x00008a00ff0a7b82 */ /* 0x004eb00000000a00 */
[----:B----4-:R-:W4:Y:S08]  /*0600*/  LDC.64 R8, c[0x0][0x230] ;  /* 0x00008c00ff087b82 */ /* 0x010f300000000a00 */
[----:B------:R-:W4:Y:S01]  /*0610*/  LDC.64 R6, c[0x0][0x238] ;  /* 0x00008e00ff067b82 */ /* 0x000f220000000a00 */
[----:B-1----:R1:W-:Y:S04]  /*0620*/  STL.64 [R1+0x8], R12 ;  /* 0x0000080c01007387 */ /* 0x0023e80000100a00 */
[----:B0-----:R-:W-:Y:S03]  /*0630*/  STL.64 [R1+0x28], R4 ;  /* 0x0000280401007387 */ /* 0x001fe60000100a00 */
[----:B------:R-:W0:Y:S01]  /*0640*/  LDC.64 R18, c[0x0][0x248] ;  /* 0x00009200ff127b82 */ /* 0x000e220000000a00 */
[----:B--2---:R2:W-:Y:S04]  /*0650*/  STL.64 [R1+0x10], R10 ;  /* 0x0000100a01007387 */ /* 0x0045e80000100a00 */
[----:B----4-:R4:W-:Y:S03]  /*0660*/  STL.64 [R1+0x18], R8 ;  /* 0x0000180801007387 */ /* 0x0109e60000100a00 */
[----:B-1----:R-:W1:Y:S01]  /*0670*/  LDC.64 R12, c[0x0][0x260] ;  /* 0x00009800ff0c7b82 */ /* 0x002e620000000a00 */
[----:B------:R4:W-:Y:S07]  /*0680*/  STL.64 [R1+0x20], R6 ;  /* 0x0000200601007387 */ /* 0x0009ee0000100a00 */
[----:B--2---:R-:W2:Y:S08]  /*0690*/  LDC.64 R10, c[0x0][0x268] ;  /* 0x00009a00ff0a7b82 */ /* 0x004eb00000000a00 */
[----:B----4-:R-:W4:Y:S08]  /*06a0*/  LDC.64 R8, c[0x0][0x270] ;  /* 0x00009c00ff087b82 */ /* 0x010f300000000a00 */
[----:B------:R-:W0:Y:S08]  /*06b0*/  LDC.64 R6, c[0x0][0x278] ;  /* 0x00009e00ff067b82 */ /* 0x000e300000000a00 */
[----:B------:R-:W0:Y:S01]  /*06c0*/  LDC.64 R4, c[0x0][0x280] ;  /* 0x0000a000ff047b82 */ /* 0x000e220000000a00 */
[----:B------:R4:W-:Y:S04]  /*06d0*/  STL.64 [R1+0x40], R14 ;  /* 0x0000400e01007387 */ /* 0x0009e80000100a00 */
[----:B-1----:R1:W-:Y:S03]  /*06e0*/  STL.64 [R1+0x48], R12 ;  /* 0x0000480c01007387 */ /* 0x0023e60000100a00 */
[----:B------:R-:W3:Y:S01]  /*06f0*/  LDC R0, c[0x0][0x218] ;  /* 0x00008600ff007b82 */ /* 0x000ee20000000800 */
[----:B--2---:R2:W-:Y:S04]  /*0700*/  STL.64 [R1+0x50], R10 ;  /* 0x0000500a01007387 */ /* 0x0045e80000100a00 */
[----:B----4-:R4:W-:Y:S03]  /*0710*/  STL.64 [R1+0x58], R8 ;  /* 0x0000580801007387 */ /* 0x0109e60000100a00 */
[----:B------:R-:W3:Y:S01]  /*0720*/  LDC.64 R14, c[0x0][0x298] ;  /* 0x0000a600ff0e7b82 */ /* 0x000ee20000000a00 */
[----:B0-----:R0:W-:Y:S04]  /*0730*/  STL.64 [R1+0x60], R6 ;  /* 0x0000600601007387 */ /* 0x0011e80000100a00 */
[----:B------:R0:W-:Y:S03]  /*0740*/  STL.64 [R1+0x68], R4 ;  /* 0x0000680401007387 */ /* 0x0001e60000100a00 */
[----:B-1----:R-:W1:Y:S08]  /*0750*/  LDC.64 R12, c[0x0][0x2a0] ;  /* 0x0000a800ff0c7b82 */ /* 0x002e700000000a00 */
[----:B--2---:R-:W2:Y:S08]  /*0760*/  LDC.64 R10, c[0x0][0x2a8] ;  /* 0x0000aa00ff0a7b82 */ /* 0x004eb00000000a00 */
[----:B----4-:R-:W4:Y:S08]  /*0770*/  LDC.64 R8, c[0x0][0x2b0] ;  /* 0x0000ac00ff087b82 */ /* 0x010f300000000a00 */
[----:B0-----:R-:W0:Y:S08]  /*0780*/  LDC.64 R6, c[0x0][0x2b8] ;  /* 0x0000ae00ff067b82 */ /* 0x001e300000000a00 */
[----:B------:R-:W0:Y:S01]  /*0790*/  LDC.64 R4, c[0x0][0x2c0] ;  /* 0x0000b000ff047b82 */ /* 0x000e220000000a00 */
[----:B------:R3:W-:Y:S04]  /*07a0*/  STL.64 [R1+0x30], R18 ;  /* 0x0000301201007387 */ /* 0x0007e80000100a00 */
[----:B------:R1:W-:Y:S03]  /*07b0*/  STL.64 [R1+0x38], R16 ;  /* 0x0000381001007387 */ /* 0x0003e60000100a00 */
[----:B---3--:R-:W3:Y:S01]  /*07c0*/  LDC.64 R18, c[0x0][0x288] ;  /* 0x0000a200ff127b82 */ /* 0x008ee20000000a00 */
[----:B------:R-:W-:Y:S07]  /*07d0*/  STL.64 [R1+0x80], R14 ;  /* 0x0000800e01007387 */ /* 0x000fee0000100a00 */
[----:B-1----:R-:W1:Y:S01]  /*07e0*/  LDC.64 R16, c[0x0][0x290] ;  /* 0x0000a400ff107b82 */ /* 0x002e620000000a00 */
[----:B------:R-:W-:Y:S04]  /*07f0*/  STL.64 [R1+0x88], R12 ;  /* 0x0000880c01007387 */ /* 0x000fe80000100a00 */
[----:B--2---:R-:W-:Y:S04]  /*0800*/  STL.64 [R1+0x90], R10 ;  /* 0x0000900a01007387 */ /* 0x004fe80000100a00 */
[----:B----4-:R-:W-:Y:S04]  /*0810*/  STL.64 [R1+0x98], R8 ;  /* 0x0000980801007387 */ /* 0x010fe80000100a00 */
[----:B0-----:R-:W-:Y:S04]  /*0820*/  STL.64 [R1+0xa0], R6 ;  /* 0x0000a00601007387 */ /* 0x001fe80000100a00 */
[----:B------:R-:W-:Y:S04]  /*0830*/  STL.64 [R1+0xa8], R4 ;  /* 0x0000a80401007387 */ /* 0x000fe80000100a00 */
[----:B------:R-:W-:Y:S04]  /*0840*/  STL [R1], R0 ;  /* 0x0000000001007387 */ /* 0x000fe80000100800 */
[----:B---3--:R0:W-:Y:S04]  /*0850*/  STL.64 [R1+0x70], R18 ;  /* 0x0000701201007387 */ /* 0x0081e80000100a00 */
[----:B-1----:R1:W-:Y:S01]  /*0860*/  STL.64 [R1+0x78], R16 ;  /* 0x0000781001007387 */ /* 0x0023e20000100a00 */
[----:B0-----:R-:W-:-:S02]  /*0870*/  CS2R R18, SRZ ;  /* 0x0000000000127805 */ /* 0x001fc4000001ff00 */
[----:B-1----:R-:W-:Y:S02]  /*0880*/  CS2R R16, SRZ ;  /* 0x0000000000107805 */ /* 0x002fe4000001ff00 */
[--C-:B------:R-:W-:Y:S01]  /*0890*/  @!P2 SHF.R.S32.HI R17, RZ, 0x1f, R21.reuse ;  /* 0x0000001fff11a819 */ /* 0x100fe20000011415 */
[----:B------:R-:W-:Y:S01]  /*08a0*/  @!P2 IMAD.MOV.U32 R16, RZ, RZ, R21 ;  /* 0x000000ffff10a224 */ /* 0x000fe200078e0015 */
[--C-:B------:R-:W-:Y:S01]  /*08b0*/  @!P1 SHF.R.S32.HI R19, RZ, 0x1f, R20.reuse ;  /* 0x0000001fff139819 */ /* 0x100fe20000011414 */
[----:B------:R-:W-:Y:S01]  /*08c0*/  @!P1 IMAD.MOV.U32 R18, RZ, RZ, R20 ;  /* 0x000000ffff129224 */ /* 0x000fe200078e0014 */
[----:B------:R-:W-:Y:S06]  /*08d0*/  @P3 BRA `(.L_x_13975) ;  /* 0x0000000c00003947 */ /* 0x000fec0003800000 */
[----:B------:R-:W-:Y:S01]  /*08e0*/  ULDC.64 UR4, c[0x4][0x148] ;  /* 0x0100520000047ab9 */ /* 0x000fe20000000a00 */
[----:B-----5:R-:W-:Y:S01]  /*08f0*/  ISETP.EQ.AND P1, PT, R3, R0, PT ;  /* 0x000000000300720c */ /* 0x020fe20003f22270 */
[----:B------:R-:W-:Y:S01]  /*0900*/  BSSY B7, `(.L_x_13976) ;  /* 0x0000014000077945 */ /* 0x000fe20003800000 */
[----:B------:R-:W-:-:S04]  /*0910*/  ISETP.NE.U32.AND P0, PT, RZ, UR4, PT ;  /* 0x00000004ff007c0c */ /* 0x000fc8000bf05070 */
        /* <DEDUP_REMOVED lines=18> */
.L_x_13977:
[----:B------:R-:W-:Y:S05]  /*0a40*/  BSYNC B7 ;  /* 0x0000000000077941 */ /* 0x000fea0003800000 */
.L_x_13976:
        /* <DEDUP_REMOVED lines=11> */
[----:B------:R-:W-:Y:S01]  /*0b00*/  HFMA2.MMA R8, -RZ, RZ, 0, 2.6226043701171875e-06 ;  /* 0x0000002cff087435 */ /* 0x000fe200000001ff */
        /* <DEDUP_REMOVED lines=11> */
.L_x_13979:
[----:B------:R-:W-:Y:S05]  /*0bc0*/  BSYNC B7 ;  /* 0x0000000000077941 */ /* 0x000fea0003800000 */
.L_x_13978:
        /* <DEDUP_REMOVED lines=26> */
.L_x_13981:
[----:B------:R-:W-:Y:S05]  /*0d70*/  BSYNC B7 ;  /* 0x0000000000077941 */ /* 0x000fea0003800000 */
.L_x_13980:
[----:B------:R-:W0:Y:S01]  /*0d80*/  LDC.64 R4, c[0x0][0x228] ;  /* 0x00008a00ff047b82 */ /* 0x000e220000000a00 */
        /* <DEDUP_REMOVED lines=13> */
[----:B------:R-:W-:Y:S01]  /*0e60*/  IADD3 R12, R7, R3, RZ ;  /* 0x00000003070c7210 */ /* 0x000fe20007ffe0ff */
[----:B------:R-:W-:Y:S02]  /*0e70*/  IMAD.MOV.U32 R21, RZ, RZ, R6 ;  /* 0x000000ffff157224 */ /* 0x000fe400078e0006 */
[----:B------:R-:W-:-:S07]  /*0e80*/  IMAD.MOV.U32 R40, RZ, RZ, R0 ;  /* 0x000000ffff287224 */ /* 0x000fce00078e0000 */
.L_x_13986:
        /* <DEDUP_REMOVED lines=10> */
[----:B------:R-:W-:Y:S05]  /*0f30*/  CALL.REL.NOINC `($__internal_34_$__cuda_sm20_div_s64) ;  /* 0x0000002c000c7944 */ /* 0x000fea0003c00000 */
[----:B------:R-:W-:Y:S05]  /*0f40*/  BRA `(.L_x_13985) ;  /* 0x00000000004c7947 */ /* 0x000fea0003800000 */
.L_x_13984:
        /* <DEDUP_REMOVED lines=19> */
.L_x_13985:
[----:B------:R-:W-:Y:S05]  /*1080*/  BSYNC B1 ;  /* 0x0000000000017941 */ /* 0x000fea0003800000 */
.L_x_13983:
        /* <DEDUP_REMOVED lines=8> */
[----:B------:R-:W-:Y:S01]  /*1110*/  IMAD R3, R3, R4, RZ ;  /* 0x0000000403037224 */ /* 0x000fe200078e02ff */
[----:B------:R-:W-:Y:S01]  /*1120*/  MOV R4, R15 ;  /* 0x0000000f00047202 */ /* 0x000fe20000000f00 */
        /* <DEDUP_REMOVED lines=12> */
.L_x_13982:
        /* <DEDUP_REMOVED lines=17> */
.L_x_13989:
        /* <DEDUP_REMOVED lines=24> */
.L_x_13988:
[----:B------:R-:W-:Y:S05]  /*1480*/  BSYNC B7 ;  /* 0x0000000000077941 */ /* 0x000fea0003800000 */
.L_x_13987:
[----:B------:R-:W-:-:S05]  /*1490*/  IADD3 R34, P0, R34, 0x4, RZ ;  /* 0x0000000422227810 */ /* 0x000fca0007f1e0ff */
[----:B------:R-:W-:Y:S01]  /*14a0*/  IMAD.X R35, RZ, RZ, R35, P0 ;  /* 0x000000ffff237224 */ /* 0x000fe200000e0623 */
[----:B------:R-:W-:-:S04]  /*14b0*/  ISETP.GE.U32.AND P0, PT, R34, R40, PT ;  /* 0x000000282200720c */ /* 0x000fc80003f06070 */
[----:B------:R-:W-:-:S13]  /*14c0*/  ISETP.GE.U32.AND.EX P0, PT, R35, R41, PT, P0 ;  /* 0x000000292300720c */ /* 0x000fda0003f06100 */
[----:B------:R-:W-:Y:S05]  /*14d0*/  @!P0 BRA `(.L_x_13989) ;  /* 0xfffffffc00888947 */ /* 0x000fea000383ffff */
.L_x_13975:
[----:B------:R-:W-:Y:S05]  /*14e0*/  BSYNC B6 ;  /* 0x0000000000067941 */ /* 0x000fea0003800000 */
.L_x_13974:
[----:B-----5:R-:W-:Y:S01]  /*14f0*/  VIADD R34, R37, 0x80 ;  /* 0x0000008025227836 */ /* 0x020fe20000000000 */
        /* <DEDUP_REMOVED lines=26> */
.L_x_13993:
[----:B------:R-:W-:Y:S05]  /*16a0*/  BSYNC B7 ;  /* 0x0000000000077941 */ /* 0x000fea0003800000 */
.L_x_13992:
        /* <DEDUP_REMOVED lines=23> */
.L_x_13995:
[----:B------:R-:W-:Y:S05]  /*1820*/  BSYNC B7 ;  /* 0x0000000000077941 */ /* 0x000fea0003800000 */
.L_x_13994:
        /* <DEDUP_REMOVED lines=26> */
.L_x_13997:
[----:B------:R-:W-:Y:S05]  /*19d0*/  BSYNC B7 ;  /* 0x0000000000077941 */ /* 0x000fea0003800000 */
.L_x_13996:
[----:B------:R-:W0:Y:S01]  /*19e0*/  LDC.64 R4, c[0x0][0x228] ;  /* 0x00008a00ff047b82 */ /* 0x000e220000000a00 */
[----:B------:R-:W-:Y:S02]  /*19f0*/  SHF.R.S32.HI R3, RZ, 0x1f, R29 ;  /* 0x0000001fff037819 */ /* 0x000fe4000001141d */
[----:B------:R-:W-:-:S05]  /*1a00*/  MOV R15, RZ ;  /* 0x000000ff000f7202 */ /* 0x000fca0000000f00 */
        /* <DEDUP_REMOVED lines=13> */
.L_x_14002:
        /* <DEDUP_REMOVED lines=10> */
[----:B------:R-:W-:Y:S05]  /*1b80*/  CALL.REL.NOINC `($__internal_34_$__cuda_sm20_div_s64) ;  /* 0x0000001c00f87944 */ /* 0x000fea0003c00000 */
[----:B------:R-:W-:Y:S05]  /*1b90*/  BRA `(.L_x_14001) ;  /* 0x00000000004c7947 */ /* 0x000fea0003800000 */
.L_x_14000:
        /* <DEDUP_REMOVED lines=19> */
.L_x_14001:
[----:B------:R-:W-:Y:S05]  /*1cd0*/  BSYNC B1 ;  /* 0x0000000000017941 */ /* 0x000fea0003800000 */
.L_x_13999:
[----:B------:R-:W2:Y:S01]  /*1ce0*/  LDL.64 R8, [R20+0x60] ;  /* 0x0000600014087983 */ /* 0x000ea20000100a00 */
[----:B------:R-:W-:Y:S01]  /*1cf0*/  IADD3 R11, P0, RZ, -R6, RZ ;  /* 0x80000006ff0b7210 */ /* 0x000fe20007f1e0ff */
[----:B------:R-:W-:Y:S01]  /*1d00*/  IMAD.MOV.U32 R13, RZ, RZ, R12 ;  /* 0x000000ffff0d7224 */ /* 0x000fe200078e000c */
[----:B------:R-:W-:Y:S01]  /*1d10*/  IADD3 R21, R21, -0x1, RZ ;  /* 0xffffffff15157810 */ /* 0x000fe20007ffe0ff */
[----:B------:R-:W-:Y:S01]  /*1d20*/  IMAD.MOV.U32 R12, RZ, RZ, R4 ;  /* 0x000000ffff0c7224 */ /* 0x000fe200078e0004 */
[----:B------:R-:W-:Y:S01]  /*1d30*/  IADD3.X R3, RZ, ~R7, RZ, P0, !PT ;  /* 0x80000007ff037210 */ /* 0x000fe200007fe4ff */
[----:B------:R-:W-:Y:S01]  /*1d40*/  IMAD.MOV.U32 R10, RZ, RZ, R15 ;  /* 0x000000ffff0a7224 */ /* 0x000fe200078e000f */
[----:B------:R-:W-:Y:S01]  /*1d50*/  ISETP.GT.AND P0, PT, R21, -0x1, PT ;  /* 0xffffffff1500780c */ /* 0x000fe20003f04270 */
        /* <DEDUP_REMOVED lines=14> */
.L_x_13998:
        /* <DEDUP_REMOVED lines=15> */
[----:B------:R-:W-:-:S04]  /*1f30*/  IADD3 R30, P0, R0, 0x4, RZ ;  /* 0x00000004001e7810 */ /* 0x000fc80007f1e0ff */
[----:B------:R-:W-:-:S09]  /*1f40*/  IADD3.X R31, RZ, R3, RZ, P0, !PT ;  /* 0x00000003ff1f7210 */ /* 0x000fd200007fe4ff */
.L_x_14005:
        /* <DEDUP_REMOVED lines=24> */
.L_x_14004:
[----:B------:R-:W-:Y:S05]  /*20d0*/  BSYNC B7 ;  /* 0x0000000000077941 */ /* 0x000fea0003800000 */
.L_x_14003:
[----:B------:R-:W-:-:S05]  /*20e0*/  IADD3 R30, P0, R30, 0x4, RZ ;  /* 0x000000041e1e7810 */ /* 0x000fca0007f1e0ff */
[----:B------:R-:W-:Y:S01]  /*20f0*/  IMAD.X R31, RZ, RZ, R31, P0 ;  /* 0x000000ffff1f7224 */ /* 0x000fe200000e061f */
[----:B------:R-:W-:-:S04]  /*2100*/  ISETP.GE.U32.AND P0, PT, R30, R29, PT ;  /* 0x0000001d1e00720c */ /* 0x000fc80003f06070 */
[----:B------:R-:W-:-:S13]  /*2110*/  ISETP.GE.U32.AND.EX P0, PT, R31, R32, PT, P0 ;  /* 0x000000201f00720c */ /* 0x000fda0003f06100 */
[----:B------:R-:W-:Y:S05]  /*2120*/  @!P0 BRA `(.L_x_14005) ;  /* 0xfffffffc00888947 */ /* 0x000fea000383ffff */
.L_x_13991:
[----:B------:R-:W-:Y:S05]  /*2130*/  BSYNC B6 ;  /* 0x0000000000067941 */ /* 0x000fea0003800000 */
.L_x_13990:
        /* <DEDUP_REMOVED lines=27> */
.L_x_14009:
[----:B------:R-:W-:Y:S05]  /*22f0*/  BSYNC B7 ;  /* 0x0000000000077941 */ /* 0x000fea0003800000 */
.L_x_14008:
        /* <DEDUP_REMOVED lines=23> */
.L_x_14011:
[----:B------:R-:W-:Y:S05]  /*2470*/  BSYNC B7 ;  /* 0x0000000000077941 */ /* 0x000fea0003800000 */
.L_x_14010:
        /* <DEDUP_REMOVED lines=26> */
.L_x_14013:
[----:B------:R-:W-:Y:S05]  /*2620*/  BSYNC B7 ;  /* 0x0000000000077941 */ /* 0x000fea0003800000 */
.L_x_14012:
[----:B------:R-:W0:Y:S08]  /*2630*/  LDC.64 R4, c[0x0][0x228] ;  /* 0x00008a00ff047b82 */ /* 0x000e300000000a00 */
[----:B------:R-:W1:Y:S01]  /*2640*/  LDC R0, c[0x0][0x230] ;  /* 0x00008c00ff007b82 */ /* 0x000e620000000800 */
[----:B0-----:R-:W-:Y:S01]  /*2650*/  ISETP.GE.U32.AND P0, PT, R4, 0x1, PT ;  /* 0x000000010400780c */ /* 0x001fe20003f06070 */
[----:B------:R-:W-:-:S03]  /*2660*/  IMAD.WIDE.U32 R6, R16, R4, RZ ;  /* 0x0000000410067225 */ /* 0x000fc600078e00ff */
[----:B------:R-:W-:Y:S02]  /*2670*/  ISETP.GE.AND.EX P0, PT, R5, RZ, PT, P0 ;  /* 0x000000ff0500720c */ /* 0x000fe40003f06300 */
[----:B-1----:R-:W-:Y:S01]  /*2680*/  IADD3 R3, R0, -0x1, RZ ;  /* 0xffffffff00037810 */ /* 0x002fe20007ffe0ff */
[----:B------:R-:W-:-:S03]  /*2690*/  IMAD R0, R17, R4, RZ ;  /* 0x0000000411007224 */ /* 0x000fc600078e02ff */
[----:B------:R-:W-:Y:S01]  /*26a0*/  ISETP.LT.OR P0, PT, R3, RZ, !P0 ;  /* 0x000000ff0300720c */ /* 0x000fe20004701670 */
[----:B------:R-:W-:Y:S01]  /*26b0*/  IMAD R17, R16, R5, R0 ;  /* 0x0000000510117224 */ /* 0x000fe200078e0200 */
[----:B------:R-:W-:-:S11]  /*26c0*/  CS2R R4, SRZ ;  /* 0x0000000000047805 */ /* 0x000fd6000001ff00 */
[----:B------:R-:W-:Y:S05]  /*26d0*/  @P0 BRA `(.L_x_14014) ;  /* 0x0000000000e80947 */ /* 0x000fea0003800000 */
[----:B------:R-:W-:Y:S01]  /*26e0*/  BSSY B0, `(.L_x_14014) ;  /* 0x0000039000007945 */ /* 0x000fe20003800000 */
[----:B------:R-:W-:Y:S02]  /*26f0*/  IMAD.IADD R12, R7, 0x1, R17 ;  /* 0x00000001070c7824 */ /* 0x000fe400078e0211 */
[----:B------:R-:W-:Y:S02]  /*2700*/  IMAD.MOV.U32 R17, RZ, RZ, R6 ;  /* 0x000000ffff117224 */ /* 0x000fe400078e0006 */
[----:B------:R-:W-:-:S07]  /*2710*/  IMAD.MOV.U32 R16, RZ, RZ, R3 ;  /* 0x000000ffff107224 */ /* 0x000fce00078e0003 */
.L_x_14018:
        /* <DEDUP_REMOVED lines=12> */
.L_x_14016:
        /* <DEDUP_REMOVED lines=19> */
.L_x_14017:
[----:B------:R-:W-:Y:S05]  /*2910*/  BSYNC B1 ;  /* 0x0000000000017941 */ /* 0x000fea0003800000 */
.L_x_14015:
[----:B------:R0:W2:Y:S01]  /*2920*/  LDL.64 R8, [R15+0x60] ;  /* 0x000060000f087983 */ /* 0x0000a20000100a00 */
[----:B------:R-:W-:Y:S01]  /*2930*/  IADD3 R13, P0, RZ, -R6, RZ ;  /* 0x80000006ff0d7210 */ /* 0x000fe20007f1e0ff */
[----:B------:R-:W-:Y:S01]  /*2940*/  IMAD.MOV.U32 R10, RZ, RZ, R17 ;  /* 0x000000ffff0a7224 */ /* 0x000fe200078e0011 */
[----:B------:R-:W-:Y:S01]  /*2950*/  IADD3 R16, R16, -0x1, RZ ;  /* 0xffffffff10107810 */ /* 0x000fe20007ffe0ff */
[----:B------:R-:W-:Y:S01]  /*2960*/  IMAD.MOV.U32 R11, RZ, RZ, R12 ;  /* 0x000000ffff0b7224 */ /* 0x000fe200078e000c */
[----:B------:R-:W-:Y:S01]  /*2970*/  IADD3.X R3, RZ, ~R7, RZ, P0, !PT ;  /* 0x80000007ff037210 */ /* 0x000fe200007fe4ff */
[----:B------:R-:W-:Y:S01]  /*2980*/  IMAD.MOV.U32 R14, RZ, RZ, R5 ;  /* 0x000000ffff0e7224 */ /* 0x000fe200078e0005 */
[----:B------:R-:W-:Y:S01]  /*2990*/  ISETP.GT.AND P0, PT, R16, -0x1, PT ;  /* 0xffffffff1000780c */ /* 0x000fe20003f04270 */
[----:B------:R-:W-:Y:S01]  /*29a0*/  IMAD.WIDE.U32 R10, R20, R13, R10 ;  /* 0x0000000d140a7225 */ /* 0x000fe200078e000a */
[----:B------:R-:W-:-:S03]  /*29b0*/  MOV R12, R7 ;  /* 0x00000007000c7202 */ /* 0x000fc60000000f00 */
        /* <DEDUP_REMOVED lines=12> */
.L_x_14014:
[CC--:B------:R-:W-:Y:S01]  /*2a80*/  IADD3 R3, P0, R26.reuse, R5.reuse, RZ ;  /* 0x000000051a037210 */ /* 0x0c0fe20007f1e0ff */
[----:B------:R-:W-:Y:S01]  /*2a90*/  ULDC.64 UR4, c[0x0][0x2b8] ;  /* 0x0000ae0000047ab9 */ /* 0x000fe20000000a00 */
[----:B------:R-:W-:Y:S02]  /*2aa0*/  IADD3 R5, P1, R25, R5, RZ ;  /* 0x0000000519057210 */ /* 0x000fe40007f3e0ff */
        /* <DEDUP_REMOVED lines=14> */
.L_x_14021:
        /* <DEDUP_REMOVED lines=24> */
.L_x_14020:
[----:B------:R-:W-:Y:S05]  /*2d10*/  BSYNC B7 ;  /* 0x0000000000077941 */ /* 0x000fea0003800000 */
.L_x_14019:
[----:B------:R-:W-:-:S05]  /*2d20*/  IADD3 R16, P0, R16, 0x4, RZ ;  /* 0x0000000410107810 */ /* 0x000fca0007f1e0ff */
[----:B------:R-:W-:Y:S01]  /*2d30*/  IMAD.X R17, RZ, RZ, R17, P0 ;  /* 0x000000ffff117224 */ /* 0x000fe200000e0611 */
[----:B------:R-:W-:-:S04]  /*2d40*/  ISETP.GE.U32.AND P0, PT, R16, R27, PT ;  /* 0x0000001b1000720c */ /* 0x000fc80003f06070 */
[----:B------:R-:W-:-:S13]  /*2d50*/  ISETP.GE.U32.AND.EX P0, PT, R17, R26, PT, P0 ;  /* 0x0000001a1100720c */ /* 0x000fda0003f06100 */
[----:B------:R-:W-:Y:S05]  /*2d60*/  @!P0 BRA `(.L_x_14021) ;  /* 0xfffffffc00888947 */ /* 0x000fea000383ffff */
.L_x_14007:
[----:B------:R-:W-:Y:S05]  /*2d70*/  BSYNC B6 ;  /* 0x0000000000067941 */ /* 0x000fea0003800000 */
.L_x_14006:
        /* <DEDUP_REMOVED lines=27> */
.L_x_14025:
[----:B------:R-:W-:Y:S05]  /*2f30*/  BSYNC B7 ;  /* 0x0000000000077941 */ /* 0x000fea0003800000 */
.L_x_14024:
        /* <DEDUP_REMOVED lines=23> */
.L_x_14027:
[----:B------:R-:W-:Y:S05]  /*30b0*/  BSYNC B7 ;  /* 0x0000000000077941 */ /* 0x000fea0003800000 */
.L_x_14026:
        /* <DEDUP_REMOVED lines=26> */
.L_x_14029:
[----:B------:R-:W-:Y:S05]  /*3260*/  BSYNC B7 ;  /* 0x0000000000077941 */ /* 0x000fea0003800000 */
.L_x_14028:
        /* <DEDUP_REMOVED lines=14> */
.L_x_14034:
        /* <DEDUP_REMOVED lines=12> */
.L_x_14032:
        /* <DEDUP_REMOVED lines=19> */
.L_x_14033:
[----:B------:R-:W-:Y:S05]  /*3540*/  BSYNC B1 ;  /* 0x0000000000017941 */ /* 0x000fea0003800000 */
.L_x_14031:
[----:B------:R0:W2:Y:S01]  /*3550*/  LDL.64 R8, [R15+0x60] ;  /* 0x000060000f087983 */ /* 0x0000a20000100a00 */
[----:B------:R-:W-:Y:S01]  /*3560*/  IADD3 R13, P0, RZ, -R6, RZ ;  /* 0x80000006ff0d7210 */ /* 0x000fe20007f1e0ff */
[----:B------:R-:W-:Y:S01]  /*3570*/  IMAD.MOV.U32 R11, RZ, RZ, R12 ;  /* 0x000000ffff0b7224 */ /* 0x000fe200078e000c */
[----:B------:R-:W-:Y:S01]  /*3580*/  MOV R10, R17 ;  /* 0x00000011000a7202 */ /* 0x000fe20000000f00 */
[----:B------:R-:W-:Y:S01]  /*3590*/  VIADD R16, R16, 0xffffffff ;  /* 0xffffffff10107836 */ /* 0x000fe20000000000 */
[----:B------:R-:W-:Y:S01]  /*35a0*/  MOV R14, R5 ;  /* 0x00000005000e7202 */ /* 0x000fe20000000f00 */
[----:B------:R-:W-:Y:S02]  /*35b0*/  IMAD.X R3, RZ, RZ, ~R7, P0 ;  /* 0x000000ffff037224 */ /* 0x000fe400000e0e07 */
[----:B------:R-:W-:Y:S01]  /*35c0*/  IMAD.WIDE.U32 R10, R18, R13, R10 ;  /* 0x0000000d120a7225 */ /* 0x000fe200078e000a */
[----:B------:R-:W-:-:S03]  /*35d0*/  ISETP.GT.AND P0, PT, R16, -0x1, PT ;  /* 0xffffffff1000780c */ /* 0x000fc60003f04270 */
[----:B------:R-:W-:Y:S02]  /*35e0*/  IMAD R3, R3, R18, RZ ;  /* 0x0000001203037224 */ /* 0x000fe400078e02ff */
[----:B0-----:R-:W-:Y:S02]  /*35f0*/  IMAD.MOV.U32 R15, RZ, RZ, R4 ;  /* 0x000000ffff0f7224 */ /* 0x001fe400078e0004 */
        /* <DEDUP_REMOVED lines=11> */
.L_x_14030:
[-C--:B------:R-:W-:Y:S01]  /*36b0*/  IADD3 R3, P0, R22, R5.reuse, RZ ;  /* 0x0000000516037210 */ /* 0x080fe20007f1e0ff */
[----:B------:R-:W-:Y:S01]  /*36c0*/  ULDC.64 UR4, c[0x0][0x2b8] ;  /* 0x0000ae0000047ab9 */ /* 0x000fe20000000a00 */
[----:B------:R-:W-:Y:S02]  /*36d0*/  IADD3 R5, P1, R2, R5, RZ ;  /* 0x0000000502057210 */ /* 0x000fe40007f3e0ff */
[C---:B------:R-:W-:Y:S02]  /*36e0*/  IADD3 R0, P2, R3.reuse, 0x1, RZ ;  /* 0x0000000103007810 */ /* 0x040fe40007f5e0ff */
        /* <DEDUP_REMOVED lines=13> */
.L_x_14037:
        /* <DEDUP_REMOVED lines=24> */
.L_x_14036:
[----:B------:R-:W-:Y:S05]  /*3940*/  BSYNC B7 ;  /* 0x0000000000077941 */ /* 0x000fea0003800000 */
.L_x_14035:
[----:B------:R-:W-:-:S05]  /*3950*/  IADD3 R16, P0, R16, 0x4, RZ ;  /* 0x0000000410107810 */ /* 0x000fca0007f1e0ff */
[----:B------:R-:W-:Y:S01]  /*3960*/  IMAD.X R17, RZ, RZ, R17, P0 ;  /* 0x000000ffff117224 */ /* 0x000fe200000e0611 */
[----:B------:R-:W-:-:S04]  /*3970*/  ISETP.GE.U32.AND P0, PT, R16, R19, PT ;  /* 0x000000131000720c */ /* 0x000fc80003f06070 */
[----:B------:R-:W-:-:S13]  /*3980*/  ISETP.GE.U32.AND.EX P0, PT, R17, R18, PT, P0 ;  /* 0x000000121100720c */ /* 0x000fda0003f06100 */
[----:B------:R-:W-:Y:S05]  /*3990*/  @!P0 BRA `(.L_x_14037) ;  /* 0xfffffffc00888947 */ /* 0x000fea000383ffff */
.L_x_14023:
[----:B------:R-:W-:Y:S05]  /*39a0*/  BSYNC B6 ;  /* 0x0000000000067941 */ /* 0x000fea0003800000 */
.L_x_14022:
[----:B------:R-:W-:Y:S01]  /*39b0*/  ISETP.NE.AND P1, PT, R39, RZ, PT ;  /* 0x000000ff2700720c */ /* 0x000fe20003f25270 */
        /* <DEDUP_REMOVED lines=17> */
[----:B------:R1:W-:Y:S04]  /*3ad0*/  STG.E desc[UR36][R2.64], RZ ;  /* 0x000000ff02007986 */ /* 0x0003e8000c101924 */
[----:B------:R1:W-:Y:S02]  /*3ae0*/  @!P0 STG.E desc[UR36][R4.64], RZ ;  /* 0x000000ff04008986 */ /* 0x0003e4000c101924 */
.L_x_14039:
[----:B------:R-:W-:Y:S05]  /*3af0*/  BSYNC B0 ;  /* 0x0000000000007941 */ /* 0x000fea0003800000 */
.L_x_14038:
[----:B------:R-:W-:-:S13]  /*3b00*/  ISETP.GE.AND P0, PT, R37, R36, PT ;  /* 0x000000242500720c */ /* 0x000fda0003f06270 */
[----:B------:R-:W-:Y:S05]  /*3b10*/  @P0 EXIT ;  /* 0x000000000000094d */ /* 0x000fea0003800000 */
[----:B01----:R-:W0:Y:S01]  /*3b20*/  LDC.64 R2, c[0x0][0x2c8] ;  /* 0x0000b200ff027b82 */ /* 0x003e220000000a00 */
[----:B------:R-:W-:-:S05]  /*3b30*/  LEA R37, R38, R37, 0x9 ;  /* 0x0000002526257211 */ /* 0x000fca00078e48ff */
[----:B0-----:R-:W-:-:S05]  /*3b40*/  IMAD.WIDE.U32 R2, R37, 0x4, R2 ;  /* 0x0000000425027825 */ /* 0x001fca00078e0002 */
[----:B------:R-:W-:Y:S01]  /*3b50*/  STG.E desc[UR36][R2.64], RZ ;  /* 0x000000ff02007986 */ /* 0x000fe2000c101924 */
[----:B------:R-:W-:Y:S05]  /*3b60*/  EXIT ;  /* 0x000000000000794d */ /* 0x000fea0003800000 */
        .weak           $__internal_34_$__cuda_sm20_div_s64
        .type           $__internal_34_$__cuda_sm20_div_s64,@function
        .size           $__internal_34_$__cuda_sm20_div_s64,(.L_x_32214 - $__internal_34_$__cuda_sm20_div_s64)
$__internal_34_$__cuda_sm20_div_s64:
        /* <DEDUP_REMOVED lines=27> */
[----:B------:R-:W-:Y:S02]  /*3d20*/  IMAD R11, R13, R6, R11 ;  /* 0x000000060d0b7224 */ /* 0x000fe400078e020b */
[----:B------:R-:W-:-:S04]  /*3d30*/  IMAD.HI.U32 R42, R43, R10, RZ ;  /* 0x0000000a2b2a7227 */ /* 0x000fc800078e00ff */
        /* <DEDUP_REMOVED lines=8> */
[----:B------:R-:W-:-:S04]  /*3dc0*/  IADD3 R10, P3, RZ, -R14, RZ ;  /* 0x8000000eff0a7210 */ /* 0x000fc80007f7e0ff */
[----:B------:R-:W-:Y:S02]  /*3dd0*/  SEL R10, R10, R14, !P2 ;  /* 0x0000000e0a0a7207 */ /* 0x000fe40005000000 */
[----:B------:R-:W-:-:S03]  /*3de0*/  IADD3.X R13, RZ, ~R12, RZ, P3, !PT ;  /* 0x8000000cff0d7210 */ /* 0x000fc60001ffe4ff */
[----:B------:R-:W-:Y:S01]  /*3df0*/  IMAD.HI.U32 R42, R11, R10, RZ ;  /* 0x0000000a0b2a7227 */ /* 0x000fe200078e00ff */
[----:B------:R-:W-:-:S05]  /*3e00*/  SEL R13, R13, R12, !P2 ;  /* 0x0000000c0d0d7207 */ /* 0x000fca0005000000 */
        /* <DEDUP_REMOVED lines=12> */
[----:B------:R-:W-:-:S05]  /*3ed0*/  IMAD R14, R11, R6, R14 ;  /* 0x000000060b0e7224 */ /* 0x000fca00078e020e */
[----:B------:R-:W-:Y:S02]  /*3ee0*/  IADD3.X R13, ~R14, R13, RZ, P0, !PT ;  /* 0x0000000d0e0d7210 */ /* 0x000fe400007fe5ff */
[----:B------:R-:W-:Y:S02]  /*3ef0*/  IADD3 R14, P2, R10, -R6, RZ ;  /* 0x800000060a0e7210 */ /* 0x000fe40007f5e0ff */
[----:B------:R-:W-:-:S04]  /*3f00*/  ISETP.GE.U32.AND.EX P1, PT, R13, R7, PT, P1 ;  /* 0x000000070d00720c */ /* 0x000fc80003f26110 */
[----:B------:R-:W-:Y:S02]  /*3f10*/  SEL R14, R14, R10, P1 ;  /* 0x0000000a0e0e7207 */ /* 0x000fe40000800000 */
[----:B------:R-:W-:Y:S02]  /*3f20*/  IADD3 R10, P3, R9, 0x1, RZ ;  /* 0x00000001090a7810 */ /* 0x000fe40007f7e0ff */
[----:B------:R-:W-:Y:S01]  /*3f30*/  ISETP.GE.U32.AND P0, PT, R14, R6, PT ;  /* 0x000000060e00720c */ /* 0x000fe20003f06070 */
[----:B------:R-:W-:Y:S01]  /*3f40*/  IMAD.X R6, R13, 0x1, ~R7, P2 ;  /* 0x000000010d067824 */ /* 0x000fe200010e0e07 */
[----:B------:R-:W-:Y:S01]  /*3f50*/  SEL R10, R10, R9, P1 ;  /* 0x000000090a0a7207 */ /* 0x000fe20000800000 */
[----:B------:R-:W-:-:S03]  /*3f60*/  IMAD.X R9, RZ, RZ, R11, P3 ;  /* 0x000000ffff097224 */ /* 0x000fc600018e060b */
[----:B------:R-:W-:Y:S02]  /*3f70*/  SEL R6, R6, R13, P1 ;  /* 0x0000000d06067207 */ /* 0x000fe40000800000 */
[----:B------:R-:W-:Y:S02]  /*3f80*/  SEL R9, R9, R11, P1 ;  /* 0x0000000b09097207 */ /* 0x000fe40000800000 */
[----:B------:R-:W-:Y:S02]  /*3f90*/  IADD3 R11, P1, R10, 0x1, RZ ;  /* 0x000000010a0b7810 */ /* 0x000fe40007f3e0ff */
[----:B------:R-:W-:Y:S02]  /*3fa0*/  ISETP.GE.U32.AND.EX P0, PT, R6, R7, PT, P0 ;  /* 0x000000070600720c */ /* 0x000fe40003f06100 */
[----:B------:R-:W-:Y:S01]  /*3fb0*/  LOP3.LUT R7, R3, R12, RZ, 0x3c, !PT ;  /* 0x0000000c03077212 */ /* 0x000fe200078e3cff */
[----:B------:R-:W-:Y:S01]  /*3fc0*/  IMAD.X R6, RZ, RZ, R9, P1 ;  /* 0x000000ffff067224 */ /* 0x000fe200008e0609 */
[----:B------:R-:W-:-:S02]  /*3fd0*/  SEL R11, R11, R10, P0 ;  /* 0x0000000a0b0b7207 */ /* 0x000fc40000000000 */
[----:B------:R-:W-:Y:S02]  /*3fe0*/  ISETP.GE.AND P1, PT, R7, RZ, PT ;  /* 0x000000ff0700720c */ /* 0x000fe40003f26270 */
[----:B------:R-:W-:Y:S02]  /*3ff0*/  SEL R9, R6, R9, P0 ;  /* 0x0000000906097207 */ /* 0x000fe40000000000 */
[----:B------:R-:W-:Y:S02]  /*4000*/  IADD3 R6, P2, RZ, -R11, RZ ;  /* 0x8000000bff067210 */ /* 0x000fe40007f5e0ff */
[----:B------:R-:W-:Y:S01]  /*4010*/  ISETP.NE.U32.AND P0, PT, R8, RZ, PT ;  /* 0x000000ff0800720c */ /* 0x000fe20003f05070 */
[----:B------:R-:W-:Y:S01]  /*4020*/  IMAD.MOV.U32 R8, RZ, RZ, R0 ;  /* 0x000000ffff087224 */ /* 0x000fe200078e0000 */
[----:B------:R-:W-:Y:S02]  /*4030*/  IADD3.X R7, RZ, ~R9, RZ, P2, !PT ;  /* 0x80000009ff077210 */ /* 0x000fe400017fe4ff */
[----:B------:R-:W-:-:S02]  /*4040*/  ISETP.NE.AND.EX P0, PT, R3, RZ, PT, P0 ;  /* 0x000000ff0300720c */ /* 0x000fc40003f05300 */
[----:B------:R-:W-:Y:S01]  /*4050*/  SEL R7, R7, R9, !P1 ;  /* 0x0000000907077207 */ /* 0x000fe20004800000 */
[----:B------:R-:W-:Y:S01]  /*4060*/  IMAD.MOV.U32 R9, RZ, RZ, 0x0 ;  /* 0x00000000ff097424 */ /* 0x000fe200078e00ff */
[----:B------:R-:W-:Y:S02]  /*4070*/  SEL R6, R6, R11, !P1 ;  /* 0x0000000b06067207 */ /* 0x000fe40004800000 */
[----:B------:R-:W-:Y:S02]  /*4080*/  SEL R7, R7, 0xffffffff, P0 ;  /* 0xffffffff07077807 */ /* 0x000fe40000000000 */
[----:B------:R-:W-:Y:S01]  /*4090*/  SEL R6, R6, 0xffffffff, P0 ;  /* 0xffffffff06067807 */ /* 0x000fe20000000000 */
[----:B------:R-:W-:Y:S06]  /*40a0*/  RET.REL.NODEC R8 `(_ZN2at6native27unrolled_elementwise_kernelIZZZNS0_67_GLOBAL__N__bb565c37_34_ValidateCompressedIndicesKernel_cu_33a4b88b42_validate_compressed_sparse_indices_kernelILNS2_8CDimNameE1ENS2_18CUDAKernelLauncherENS2_14EmptyVecKernelENS2_8DummyVecELm8EEEvRKNS_6TensorESA_lllENKUlvE1_clEvENKUlvE_clEvEUliiiiiE_St5arrayIPcLm6EELi4E23TrivialOffsetCalculatorILi5EjESH_ILi1EjENS0_6memory15LoadWithoutCastENSK_16StoreWithoutCastEEEviT_T0_T2_T3_T4_T5_) ;  /* 0xffffffbc08d47950 */ /* 0x000fec0003c3ffff */
.L_x_14040:
        /* <DEDUP_REMOVED lines=13> */
.L_x_32214:


//--------------------- .text._ZN2at6native29vectorized_elementwise_kernelILi2EZZZNS0_67_GLOBAL__N__bb565c37_34_ValidateCompressedIndicesKernel_cu_33a4b88b42_validate_compressed_sparse_indices_kernelILNS2_8CDimNameE1ENS2_18CUDAKernelLauncherENS2_14EmptyVecKernelENS2_8DummyVecELm8EEEvRKNS_6TensorESA_lllENKUlvE1_clEvENKUlvE_clEvEUliiiiiE_St5arrayIPcLm6EEEEviT0_T1_ --------------------------
	.section	.text._ZN2at6native29vectorized_elementwise_kernelILi2EZZZNS0_67_GLOBAL__N__bb565c37_34_ValidateCompressedIndicesKernel_cu_33a4b88b42_validate_compressed_sparse_indices_kernelILNS2_8CDimNameE1ENS2_18CUDAKernelLauncherENS2_14EmptyVecKernelENS2_8DummyVecELm8EEEvRKNS_6TensorESA_lllENKUlvE1_clEvENKUlvE_clEvEUliiiiiE_St5arrayIPcLm6EEEEviT0_T1_,"ax",@progbits
	.align	128
        .global         _ZN2at6native29vectorized_elementwise_kernelILi2EZZZNS0_67_GLOBAL__N__bb565c37_34_ValidateCompressedIndicesKernel_cu_33a4b88b42_validate_compressed_sparse_indices_kernelILNS2_8CDimNameE1ENS2_18CUDAKernelLauncherENS2_14EmptyVecKernelENS2_8DummyVecELm8EEEvRKNS_6TensorESA_lllENKUlvE1_clEvENKUlvE_clEvEUliiiiiE_St5arrayIPcLm6EEEEviT0_T1_
        .type           _ZN2at6native29vectorized_elementwise_kernelILi2EZZZNS0_67_GLOBAL__N__bb565c37_34_ValidateCompressedIndicesKernel_cu_33a4b88b42_validate_compressed_sparse_indices_kernelILNS2_8CDimNameE1ENS2_18CUDAKernelLauncherENS2_14EmptyVecKernelENS2_8DummyVecELm8EEEvRKNS_6TensorESA_lllENKUlvE1_clEvENKUlvE_clEvEUliiiiiE_St5arrayIPcLm6EEEEviT0_T1_,@function
        .size           _ZN2at6native29vectorized_elementwise_kernelILi2EZZZNS0_67_GLOBAL__N__bb565c37_34_ValidateCompressedIndicesKernel_cu_33a4b88b42_validate_compressed_sparse_indices_kernelILNS2_8CDimNameE1ENS2_18CUDAKernelLauncherENS2_14EmptyVecKernelENS2_8DummyVecELm8EEEvRKNS_6TensorESA_lllENKUlvE1_clEvENKUlvE_clEvEUliiiiiE_St5arrayIPcLm6EEEEviT0_T1_,(.L_x_32215 - _ZN2at6native29vectorized_elementwise_kernelILi2EZZZNS0_67_GLOBAL__N__bb565c37_34_ValidateCompressedIndicesKernel_cu_33a4b88b42_validate_compressed_sparse_indices_kernelILNS2_8CDimNameE1ENS2_18CUDAKernelLauncherENS2_14EmptyVecKernelENS2_8DummyVecELm8EEEvRKNS_6TensorESA_lllENKUlvE1_clEvENKUlvE_clEvEUliiiiiE_St5arrayIPcLm6EEEEviT0_T1_)
        .other          _ZN2at6native29vectorized_elementwise_kernelILi2EZZZNS0_67_GLOBAL__N__bb565c37_34_ValidateCompressedIndicesKernel_cu_33a4b88b42_validate_compressed_sparse_indices_kernelILNS2_8CDimNameE1ENS2_18CUDAKernelLauncherENS2_14EmptyVecKernelENS2_8DummyVecELm8EEEvRKNS_6TensorESA_lllENKUlvE1_clEvENKUlvE_clEvEUliiiiiE_St5arrayIPcLm6EEEEviT0_T1_,@"STO_CUDA_ENTRY STV_DEFAULT"
_ZN2at6native29vectorized_elementwise_kernelILi2EZZZNS0_67_GLOBAL__N__bb565c37_34_ValidateCompressedIndicesKernel_cu_33a4b88b42_validate_compressed_sparse_indices_kernelILNS2_8CDimNameE1ENS2_18CUDAKernelLauncherENS2_14EmptyVecKernelENS2_8DummyVecELm8EEEvRKNS_6TensorESA_lllENKUlvE1_clEvENKUlvE_clEvEUliiiiiE_St5arrayIPcLm6EEEEviT0_T1_:
.text._ZN2at6native29vectorized_elementwise_kernelILi2EZZZNS0_67_GLOBAL__N__bb565c37_34_ValidateCompressedIndicesKernel_cu_33a4b88b42_validate_compressed_sparse_indices_kernelILNS2_8CDimNameE1ENS2_18CUDAKernelLauncherENS2_14EmptyVecKernelENS2_8DummyVecELm8EEEvRKNS_6TensorESA_lllENKUlvE1_clEvENKUlvE_clEvEUliiiiiE_St5arrayIPcLm6EEEEviT0_T1_:
        /* <DEDUP_REMOVED lines=11> */
[----:B------:R-:W-:-:S07]  /*00b0*/  ULDC.64 UR4, c[0x4][0x148] ;  /* 0x0100520000047ab9 */ /* 0x000fce0000000a00 */
[----:B------:R-:W2:Y:S08]  /*00c0*/  LDC.64 R4, c[0x0][0x2d8] ;  /* 0x0000b600ff047b82 */ /* 0x000eb00000000a00 */
[----:B------:R-:W3:Y:S01]  /*00d0*/  LDC.64 R6, c[0x0][0x2e0] ;  /* 0x0000b800ff067b82 */ /* 0x000ee20000000a00 */
[----:B-1----:R-:W-:-:S07]  /*00e0*/  IMAD.WIDE R2, R46, 0x4, R2 ;  /* 0x000000042e027825 */ /* 0x002fce00078e0202 */
[----:B------:R-:W1:Y:S01]  /*00f0*/  LDC.64 R8, c[0x0][0x2e8] ;  /* 0x0000ba00ff087b82 */ /* 0x000e620000000a00 */
[----:B0-----:R-:W-:-:S07]  /*0100*/  IMAD.WIDE.U32 R2, R15, 0x8, R2 ;  /* 0x000000080f027825 */ /* 0x001fce00078e0002 */
[----:B------:R-:W0:Y:S01]  /*0110*/  LDC.64 R10, c[0x0][0x2f0] ;  /* 0x0000bc00ff0a7b82 */ /* 0x000e220000000a00 */
[C---:B--2---:R-:W-:Y:S01]  /*0120*/  IMAD.WIDE R4, R46.reuse, 0x4, R4 ;  /* 0x000000042e047825 */ /* 0x044fe200078e0204 */
[----:B------:R-:W2:Y:S03]  /*0130*/  LDG.E.64 R50, desc[UR36][R2.64] ;  /* 0x0000002402327981 */ /* 0x000ea6000c1e1b00 */
[C---:B---3--:R-:W-:Y:S01]  /*0140*/  IMAD.WIDE R6, R46.reuse, 0x4, R6 ;  /* 0x000000042e067825 */ /* 0x048fe200078e0206 */
[----:B------:R-:W5:Y:S02]  /*0150*/  LDG.E.64 R54, desc[UR36][R2.64+0x400] ;  /* 0x0004002402367981 */ /* 0x000f64000c1e1b00 */
[----:B------:R-:W3:Y:S01]  /*0160*/  LDC.64 R12, c[0x0][0x248] ;  /* 0x00009200ff0c7b82 */ /* 0x000ee20000000a00 */
[C---:B------:R-:W-:Y:S01]  /*0170*/  IMAD.WIDE.U32 R4, R15.reuse, 0x8, R4 ;  /* 0x000000080f047825 */ /* 0x040fe200078e0004 */
[----:B------:R-:W5:Y:S03]  /*0180*/  LDG.E.64 R58, desc[UR36][R2.64+0x800] ;  /* 0x00080024023a7981 */ /* 0x000f66000c1e1b00 */
[C---:B------:R-:W-:Y:S01]  /*0190*/  IMAD.WIDE.U32 R6, R15.reuse, 0x8, R6 ;  /* 0x000000080f067825 */ /* 0x040fe200078e0006 */
[----:B------:R4:W5:Y:S02]  /*01a0*/  LDG.E.64 R62, desc[UR36][R2.64+0xc00] ;  /* 0x000c0024023e7981 */ /* 0x000964000c1e1b00 */
[----:B------:R-:W3:Y:S01]  /*01b0*/  LDC.64 R16, c[0x0][0x258] ;  /* 0x00009600ff107b82 */ /* 0x000ee20000000a00 */
[C---:B-1----:R-:W-:Y:S01]  /*01c0*/  IMAD.WIDE R8, R46.reuse, 0x4, R8 ;  /* 0x000000042e087825 */ /* 0x042fe200078e0208 */
[----:B------:R-:W5:Y:S03]  /*01d0*/  LDG.E.64 R48, desc[UR36][R4.64] ;  /* 0x0000002404307981 */ /* 0x000f66000c1e1b00 */
[----:B0-----:R-:W-:Y:S01]  /*01e0*/  IMAD.WIDE R46, R46, 0x4, R10 ;  /* 0x000000042e2e7825 */ /* 0x001fe200078e020a */
[----:B------:R-:W5:Y:S02]  /*01f0*/  LDG.E.64 R52, desc[UR36][R4.64+0x400] ;  /* 0x0004002404347981 */ /* 0x000f64000c1e1b00 */
[----:B----4-:R-:W0:Y:S01]  /*0200*/  LDC.64 R2, c[0x0][0x220] ;  /* 0x00008800ff027b82 */ /* 0x010e220000000a00 */
[C---:B------:R-:W-:Y:S01]  /*0210*/  IMAD.WIDE.U32 R10, R15.reuse, 0x8, R8 ;  /* 0x000000080f0a7825 */ /* 0x040fe200078e0008 */
[----:B------:R-:W5:Y:S03]  /*0220*/  LDG.E.64 R56, desc[UR36][R4.64+0x800] ;  /* 0x0008002404387981 */ /* 0x000f66000c1e1b00 */
[----:B------:R-:W-:Y:S01]  /*0230*/  IMAD.WIDE.U32 R14, R15, 0x8, R46 ;  /* 0x000000080f0e7825 */ /* 0x000fe200078e002e */
[----:B------:R1:W5:Y:S02]  /*0240*/  LDG.E.64 R60, desc[UR36][R4.64+0xc00] ;  /* 0x000c0024043c7981 */ /* 0x000364000c1e1b00 */
[----:B------:R-:W4:Y:S02]  /*0250*/  LDC.64 R8, c[0x0][0x238] ;  /* 0x00008e00ff087b82 */ /* 0x000f240000000a00 */
[----:B------:R-:W5:Y:S04]  /*0260*/  LDG.E.64 R24, desc[UR36][R6.64] ;  /* 0x0000002406187981 */ /* 0x000f68000c1e1b00 */
[----:B------:R-:W5:Y:S02]  /*0270*/  LDG.E.64 R28, desc[UR36][R6.64+0x400] ;  /* 0x00040024061c7981 */ /* 0x000f64000c1e1b00 */
[----:B------:R-:W3:Y:S02]  /*0280*/  LDC.64 R20, c[0x0][0x260] ;  /* 0x00009800ff147b82 */ /* 0x000ee40000000a00 */
[----:B------:R-:W5:Y:S04]  /*0290*/  LDG.E.64 R34, desc[UR36][R6.64+0x800] ;  /* 0x0008002406227981 */ /* 0x000f68000c1e1b00 */
[----:B------:R0:W5:Y:S02]  /*02a0*/  LDG.E.64 R40, desc[UR36][R6.64+0xc00] ;  /* 0x000c002406287981 */ /* 0x000164000c1e1b00 */
[----:B-1----:R-:W1:Y:S02]  /*02b0*/  LDC.64 R4, c[0x0][0x228] ;  /* 0x00008a00ff047b82 */ /* 0x002e640000000a00 */
[----:B------:R-:W5:Y:S04]  /*02c0*/  LDG.E.64 R18, desc[UR36][R10.64] ;  /* 0x000000240a127981 */ /* 0x000f68000c1e1b00 */
[----:B------:R-:W5:Y:S02]  /*02d0*/  LDG.E.64 R26, desc[UR36][R10.64+0x400] ;  /* 0x000400240a1a7981 */ /* 0x000f64000c1e1b00 */
[----:B------:R-:W3:Y:S02]  /*02e0*/  LDC.64 R22, c[0x0][0x268] ;  /* 0x00009a00ff167b82 */ /* 0x000ee40000000a00 */
[----:B------:R-:W5:Y:S04]  /*02f0*/  LDG.E.64 R32, desc[UR36][R10.64+0x800] ;  /* 0x000800240a207981 */ /* 0x000f68000c1e1b00 */
[----:B------:R4:W5:Y:S02]  /*0300*/  LDG.E.64 R38, desc[UR36][R10.64+0xc00] ;  /* 0x000c00240a267981 */ /* 0x000964000c1e1b00 */
[----:B0-----:R-:W0:Y:S02]  /*0310*/  LDC.64 R6, c[0x0][0x230] ;  /* 0x00008c00ff067b82 */ /* 0x001e240000000a00 */
[----:B------:R-:W5:Y:S04]  /*0320*/  LDG.E.64 R30, desc[UR36][R14.64] ;  /* 0x000000240e1e7981 */ /* 0x000f68000c1e1b00 */
[----:B------:R-:W5:Y:S02]  /*0330*/  LDG.E.64 R36, desc[UR36][R14.64+0x400] ;  /* 0x000400240e247981 */ /* 0x000f64000c1e1b00 */
[----:B------:R-:W3:Y:S02]  /*0340*/  LDC R0, c[0x0][0x218] ;  /* 0x00008600ff007b82 */ /* 0x000ee40000000800 */
[----:B------:R-:W5:Y:S04]  /*0350*/  LDG.E.64 R42, desc[UR36][R14.64+0x800] ;  /* 0x000800240e2a7981 */ /* 0x000f68000c1e1b00 */
[----:B------:R1:W5:Y:S02]  /*0360*/  LDG.E.64 R46, desc[UR36][R14.64+0xc00] ;  /* 0x000c00240e2e7981 */ /* 0x000364000c1e1b00 */
[----:B----4-:R-:W4:Y:S08]  /*0370*/  LDC.64 R10, c[0x0][0x240] ;  /* 0x00009000ff0a7b82 */ /* 0x010f300000000a00 */
[----:B------:R-:W3:Y:S08]  /*0380*/  LDC.64 R44, c[0x0][0x270] ;  /* 0x00009c00ff2c7b82 */ /* 0x000ef00000000a00 */
[----:B-1----:R-:W1:Y:S01]  /*0390*/  LDC.64 R14, c[0x0][0x250] ;  /* 0x00009400ff0e7b82 */ /* 0x002e620000000a00 */
[----:B------:R0:W-:Y:S04]  /*03a0*/  STL.64 [R1+0xb8], R2 ;  /* 0x0000b80201007387 */ /* 0x0001e80000100a00 */
[----:B------:R3:W-:Y:S04]  /*03b0*/  STL.64 [R1+0xc0], R4 ;  /* 0x0000c00401007387 */ /* 0x0007e80000100a00 */
[----:B0-----:R0:W-:Y:S04]  /*03c0*/  STL.64 [R1+0xc8], R6 ;  /* 0x0000c80601007387 */ /* 0x0011e80000100a00 */
[----:B------:R0:W-:Y:S01]  /*03d0*/  STL.64 [R1+0xd0], R8 ;  /* 0x0000d00801007387 */ /* 0x0001e20000100a00 */
[----:B------:R-:W0:Y:S03]  /*03e0*/  LDC.64 R2, c[0x0][0x278] ;  /* 0x00009e00ff027b82 */ /* 0x000e260000000a00 */
[----:B----4-:R4:W-:Y:S04]  /*03f0*/  STL.64 [R1+0xd8], R10 ;  /* 0x0000d80a01007387 */ /* 0x0109e80000100a00 */
[----:B---3--:R3:W-:Y:S01]  /*0400*/  STL.64 [R1+0xe0], R12 ;  /* 0x0000e00c01007387 */ /* 0x0087e20000100a00 */
[----:B------:R-:W3:Y:S03]  /*0410*/  LDC.64 R4, c[0x0][0x280] ;  /* 0x0000a000ff047b82 */ /* 0x000ee60000000a00 */
[----:B-1----:R1:W-:Y:S04]  /*0420*/  STL.64 [R1+0xe8], R14 ;  /* 0x0000e80e01007387 */ /* 0x0023e80000100a00 */
[----:B------:R1:W-:Y:S01]  /*0430*/  STL.64 [R1+0xf0], R16 ;  /* 0x0000f01001007387 */ /* 0x0003e20000100a00 */
[----:B0-----:R-:W0:Y:S03]  /*0440*/  LDC.64 R6, c[0x0][0x288] ;  /* 0x0000a200ff067b82 */ /* 0x001e260000000a00 */
[----:B------:R1:W-:Y:S04]  /*0450*/  STL.64 [R1+0xf8], R20 ;  /* 0x0000f81401007387 */ /* 0x0003e80000100a00 */
[----:B------:R1:W-:Y:S01]  /*0460*/  STL.64 [R1+0x100], R22 ;  /* 0x0001001601007387 */ /* 0x0003e20000100a00 */
[----:B------:R-:W0:Y:S08]  /*0470*/  LDC.64 R8, c[0x0][0x290] ;  /* 0x0000a400ff087b82 */ /* 0x000e300000000a00 */
[----:B----4-:R-:W4:Y:S08]  /*0480*/  LDC.64 R10, c[0x0][0x298] ;  /* 0x0000a600ff0a7b82 */ /* 0x010f300000000a00 */
[----:B---3--:R-:W3:Y:S08]  /*0490*/  LDC.64 R12, c[0x0][0x2a0] ;  /* 0x0000a800ff0c7b82 */ /* 0x008ef00000000a00 */
[----:B-1----:R-:W1:Y:S08]  /*04a0*/  LDC.64 R14, c[0x0][0x2a8] ;  /* 0x0000aa00ff0e7b82 */ /* 0x002e700000000a00 */
[----:B------:R-:W1:Y:S08]  /*04b0*/  LDC.64 R16, c[0x0][0x2b0] ;  /* 0x0000ac00ff107b82 */ /* 0x000e700000000a00 */
[----:B------:R-:W1:Y:S08]  /*04c0*/  LDC.64 R20, c[0x0][0x2b8] ;  /* 0x0000ae00ff147b82 */ /* 0x000e700000000a00 */
[----:B------:R-:W2:Y:S01]  /*04d0*/  LDC.64 R22, c[0x0][0x2c0] ;  /* 0x0000b000ff167b82 */ /* 0x000ea20000000a00 */
[----:B------:R-:W-:Y:S01]  /*04e0*/  STL.64 [R1+0x110], R2 ;  /* 0x0001100201007387 */ /* 0x000fe20000100a00 */
[----:B------:R-:W-:-:S03]  /*04f0*/  ISETP.NE.U32.AND P0, PT, RZ, UR4, PT ;  /* 0x00000004ff007c0c */ /* 0x000fc6000bf05070 */
[----:B------:R-:W-:Y:S04]  /*0500*/  STL.64 [R1+0x118], R4 ;  /* 0x0001180401007387 */ /* 0x000fe80000100a00 */
[----:B0-----:R-:W-:Y:S04]  /*0510*/  STL.64 [R1+0x120], R6 ;  /* 0x0001200601007387 */ /* 0x001fe80000100a00 */
[----:B------:R-:W-:Y:S04]  /*0520*/  STL.64 [R1+0x128], R8 ;  /* 0x0001280801007387 */ /* 0x000fe80000100a00 */
[----:B----4-:R-:W-:Y:S04]  /*0530*/  STL.64 [R1+0x130], R10 ;  /* 0x0001300a01007387 */ /* 0x010fe80000100a00 */
[----:B---3--:R-:W-:Y:S04]  /*0540*/  STL.64 [R1+0x138], R12 ;  /* 0x0001380c01007387 */ /* 0x008fe80000100a00 */
[----:B-1----:R-:W-:Y:S04]  /*0550*/  STL.64 [R1+0x140], R14 ;  /* 0x0001400e01007387 */ /* 0x002fe80000100a00 */
[----:B------:R-:W-:Y:S04]  /*0560*/  STL.64 [R1+0x148], R16 ;  /* 0x0001481001007387 */ /* 0x000fe80000100a00 */
[----:B------:R-:W-:Y:S04]  /*0570*/  STL.64 [R1+0x150], R20 ;  /* 0x0001501401007387 */ /* 0x000fe80000100a00 */
[----:B--2---:R-:W-:Y:S04]  /*0580*/  STL.64 [R1+0x158], R22 ;  /* 0x0001581601007387 */ /* 0x004fe80000100a00 */
[----:B------:R-:W-:Y:S01]  /*0590*/  STL [R1+0xb0], R0 ;  /* 0x0000b00001007387 */ /* 0x000fe20000100800 */
[----:B------:R-:W-:Y:S01]  /*05a0*/  ISETP.NE.AND.EX P2, PT, RZ, UR5, PT, P0 ;  /* 0x00000005ff007c0c */ /* 0x000fe2000bf45300 */
[----:B------:R-:W-:Y:S02]  /*05b0*/  BSSY B6, `(.L_x_14042) ;  /* 0x0000016000067945 */ /* 0x000fe40003800000 */
[----:B------:R0:W-:Y:S02]  /*05c0*/  STL.64 [R1+0x108], R44 ;  /* 0x0001082c01007387 */ /* 0x0001e40000100a00 */
[----:B0-----:R-:W-:-:S02]  /*05d0*/  P2R R45, PR, RZ, 0x4 ;  /* 0x00000004ff2d7803 */ /* 0x001fc40000000000 */
[----:B------:R-:W-:Y:S01]  /*05e0*/  ISETP.EQ.AND P1, PT, R50, R0, PT ;  /* 0x000000003200720c */ /* 0x000fe20003f22270 */
[----:B------:R-:W-:-:S12]  /*05f0*/  VIADD R50, R1, 0xb0 ;  /* 0x000000b001327836 */ /* 0x000fd80000000000 */
        /* <DEDUP_REMOVED lines=17> */
.L_x_14043:
[----:B------:R-:W-:Y:S05]  /*0710*/  BSYNC B6 ;  /* 0x0000000000067941 */ /* 0x000fea0003800000 */
.L_x_14042:
        /* <DEDUP_REMOVED lines=24> */
.L_x_14045:
[----:B------:R-:W-:Y:S05]  /*08a0*/  BSYNC B6 ;  /* 0x0000000000067941 */ /* 0x000fea0003800000 */
.L_x_14044:
        /* <DEDUP_REMOVED lines=26> */
.L_x_14047:
[----:B------:R-:W-:Y:S05]  /*0a50*/  BSYNC B6 ;  /* 0x0000000000067941 */ /* 0x000fea0003800000 */
.L_x_14046:
[----:B------:R-:W0:Y:S01]  /*0a60*/  LDC R2, c[0x0][0x230] ;  /* 0x00008c00ff027b82 */ /* 0x000e220000000800 */
[----:B------:R-:W-:Y:S01]  /*0a70*/  ULDC.64 UR4, c[0x0][0x228] ;  /* 0x00008a0000047ab9 */ /* 0x000fe20000000a00 */
[----:B------:R-:W-:Y:S01]  /*0a80*/  SHF.R.S32.HI R0, RZ, 0x1f, R30 ;  /* 0x0000001fff007819 */ /* 0x000fe2000001141e */
[----:B------:R-:W-:Y:S01]  /*0a90*/  IMAD.WIDE.U32 R4, R30, UR4, RZ ;  /* 0x000000041e047c25 */ /* 0x000fe2000f8e00ff */
[----:B------:R-:W-:Y:S02]  /*0aa0*/  ISETP.LT.U32.AND P0, PT, RZ, UR4, PT ;  /* 0x00000004ff007c0c */ /* 0x000fe4000bf01070 */
[----:B------:R-:W-:Y:S02]  /*0ab0*/  CS2R R12, SRZ ;  /* 0x00000000000c7805 */ /* 0x000fe4000001ff00 */
[----:B------:R-:W-:-:S04]  /*0ac0*/  MOV R3, UR5 ;  /* 0x0000000500037c02 */ /* 0x000fc80008000f00 */
[----:B------:R-:W-:Y:S01]  /*0ad0*/  ISETP.GT.AND.EX P0, PT, R3, RZ, PT, P0 ;  /* 0x000000ff0300720c */ /* 0x000fe20003f04300 */
[----:B------:R-:W-:-:S04]  /*0ae0*/  IMAD R3, R0, UR4, RZ ;  /* 0x0000000400037c24 */ /* 0x000fc8000f8e02ff */
[----:B------:R-:W-:Y:S02]  /*0af0*/  IMAD R3, R30, UR5, R3 ;  /* 0x000000051e037c24 */ /* 0x000fe4000f8e0203 */
[----:B0-----:R-:W-:-:S05]  /*0b00*/  VIADD R2, R2, 0xffffffff ;  /* 0xffffffff02027836 */ /* 0x001fca0000000000 */
[----:B------:R-:W-:-:S04]  /*0b10*/  ISETP.GT.AND P1, PT, R2, -0x1, P0 ;  /* 0xffffffff0200780c */ /* 0x000fc80000724270 */
[----:B------:R-:W-:-:S09]  /*0b20*/  P2R R30, PR, RZ, 0x2 ;  /* 0x00000002ff1e7803 */ /* 0x000fd20000000000 */
[----:B------:R-:W-:Y:S05]  /*0b30*/  @!P1 BRA `(.L_x_14048) ;  /* 0x0000000000f49947 */ /* 0x000fea0003800000 */
[----:B------:R-:W-:Y:S01]  /*0b40*/  BSSY B0, `(.L_x_14048) ;  /* 0x000003c000007945 */ /* 0x000fe20003800000 */
[----:B------:R-:W-:Y:S01]  /*0b50*/  IMAD.IADD R5, R5, 0x1, R3 ;  /* 0x0000000105057824 */ /* 0x000fe200078e0203 */
[----:B------:R-:W-:Y:S01]  /*0b60*/  MOV R14, R2 ;  /* 0x00000002000e7202 */ /* 0x000fe20000000f00 */
[----:B------:R-:W-:-:S07]  /*0b70*/  IMAD.MOV.U32 R15, RZ, RZ, R4 ;  /* 0x000000ffff0f7224 */ /* 0x000fce00078e0004 */
.L_x_14052:
[----:B------:R-:W-:-:S06]  /*0b80*/  IMAD R10, R14, 0x8, R50 ;  /* 0x000000080e0a7824 */ /* 0x000fcc00078e0232 */
        /* <DEDUP_REMOVED lines=9> */
[----:B------:R-:W-:Y:S05]  /*0c20*/  CALL.REL.NOINC `($__internal_35_$__cuda_sm20_div_s64) ;  /* 0x000000c800f87944 */ /* 0x000fea0003c00000 */
[----:B------:R-:W-:Y:S02]  /*0c30*/  IMAD.MOV.U32 R6, RZ, RZ, R4 ;  /* 0x000000ffff067224 */ /* 0x000fe400078e0004 */
[----:B------:R-:W-:Y:S01]  /*0c40*/  IMAD.MOV.U32 R7, RZ, RZ, R3 ;  /* 0x000000ffff077224 */ /* 0x000fe200078e0003 */
[----:B------:R-:W-:Y:S06]  /*0c50*/  BRA `(.L_x_14051) ;  /* 0x0000000000507947 */ /* 0x000fec0003800000 */
.L_x_14050:
        /* <DEDUP_REMOVED lines=20> */
.L_x_14051:
[----:B------:R-:W-:Y:S05]  /*0da0*/  BSYNC B1 ;  /* 0x0000000000017941 */ /* 0x000fea0003800000 */
.L_x_14049:
[----:B------:R-:W-:-:S06]  /*0db0*/  LEA R8, R14, R50, 0x3 ;  /* 0x000000320e087211 */ /* 0x000fcc00078e18ff */
        /* <DEDUP_REMOVED lines=12> */
[----:B------:R-:W-:Y:S01]  /*0e80*/  IMAD.IADD R3, R5, 0x1, R3 ;  /* 0x0000000105037824 */ /* 0x000fe200078e0203 */
[----:B------:R-:W-:-:S03]  /*0e90*/  MOV R5, R7 ;  /* 0x0000000700057202 */ /* 0x000fc60000000f00 */
[----:B--2---:R-:W-:Y:S02]  /*0ea0*/  IMAD R3, R3, R8, RZ ;  /* 0x0000000803037224 */ /* 0x004fe400078e02ff */
[----:B------:R-:W-:-:S04]  /*0eb0*/  IMAD.WIDE.U32 R10, R8, R4, R10 ;  /* 0x00000004080a7225 */ /* 0x000fc800078e000a */
[----:B------:R-:W-:Y:S02]  /*0ec0*/  IMAD R3, R9, R4, R3 ;  /* 0x0000000409037224 */ /* 0x000fe400078e0203 */
[----:B------:R-:W-:Y:S02]  /*0ed0*/  IMAD.MOV.U32 R13, RZ, RZ, R10 ;  /* 0x000000ffff0d7224 */ /* 0x000fe400078e000a */
[----:B------:R-:W-:Y:S01]  /*0ee0*/  IMAD.IADD R12, R11, 0x1, R3 ;  /* 0x000000010b0c7824 */ /* 0x000fe200078e0203 */
[----:B------:R-:W-:Y:S06]  /*0ef0*/  @P0 BRA `(.L_x_14052) ;  /* 0xfffffffc00200947 */ /* 0x000fec000383ffff */
[----:B------:R-:W-:Y:S05]  /*0f00*/  BSYNC B0 ;  /* 0x0000000000007941 */ /* 0x000fea0003800000 */
.L_x_14048:
        /* <DEDUP_REMOVED lines=18> */
.L_x_14057:
        /* <DEDUP_REMOVED lines=24> */
.L_x_14056:
[----:B------:R-:W-:Y:S05]  /*11b0*/  BSYNC B7 ;  /* 0x0000000000077941 */ /* 0x000fea0003800000 */
.L_x_14055:
[----:B------:R-:W-:-:S05]  /*11c0*/  IADD3 R16, P0, R16, 0x4, RZ ;  /* 0x0000000410107810 */ /* 0x000fca0007f1e0ff */
[----:B------:R-:W-:Y:S01]  /*11d0*/  IMAD.X R17, RZ, RZ, R17, P0 ;  /* 0x000000ffff117224 */ /* 0x000fe200000e0611 */
[----:B------:R-:W-:-:S04]  /*11e0*/  ISETP.GE.U32.AND P0, PT, R16, R18, PT ;  /* 0x000000121000720c */ /* 0x000fc80003f06070 */
[----:B------:R-:W-:-:S13]  /*11f0*/  ISETP.GE.U32.AND.EX P0, PT, R17, R22, PT, P0 ;  /* 0x000000161100720c */ /* 0x000fda0003f06100 */
[----:B------:R-:W-:Y:S05]  /*1200*/  @!P0 BRA `(.L_x_14057) ;  /* 0xfffffffc00888947 */ /* 0x000fea000383ffff */
.L_x_14054:
[----:B------:R-:W-:Y:S05]  /*1210*/  BSYNC B6 ;  /* 0x0000000000067941 */ /* 0x000fea0003800000 */
.L_x_14053:
        /* <DEDUP_REMOVED lines=21> */
.L_x_14059:
[----:B------:R-:W-:Y:S05]  /*1370*/  BSYNC B6 ;  /* 0x0000000000067941 */ /* 0x000fea0003800000 */
.L_x_14058:
        /* <DEDUP_REMOVED lines=21> */
.L_x_14061:
[----:B------:R-:W-:Y:S05]  /*14d0*/  BSYNC B6 ;  /* 0x0000000000067941 */ /* 0x000fea0003800000 */
.L_x_14060:
        /* <DEDUP_REMOVED lines=26> */
.L_x_14063:
[----:B------:R-:W-:Y:S05]  /*1680*/  BSYNC B6 ;  /* 0x0000000000067941 */ /* 0x000fea0003800000 */
.L_x_14062:
[----:B------:R-:W-:Y:S01]  /*1690*/  ISETP.NE.AND P6, PT, R30, RZ, PT ;  /* 0x000000ff1e00720c */ /* 0x000fe20003fc5270 */
[----:B------:R-:W-:Y:S01]  /*16a0*/  ULDC.64 UR4, c[0x0][0x228] ;  /* 0x00008a0000047ab9 */ /* 0x000fe20000000a00 */
[----:B------:R-:W-:Y:S01]  /*16b0*/  SHF.R.S32.HI R0, RZ, 0x1f, R31 ;  /* 0x0000001fff007819 */ /* 0x000fe2000001141f */
[----:B------:R-:W-:Y:S01]  /*16c0*/  IMAD.WIDE.U32 R4, R31, UR4, RZ ;  /* 0x000000041f047c25 */ /* 0x000fe2000f8e00ff */
[----:B------:R-:W-:-:S03]  /*16d0*/  CS2R R12, SRZ ;  /* 0x00000000000c7805 */ /* 0x000fc6000001ff00 */
[----:B------:R-:W-:-:S04]  /*16e0*/  IMAD R0, R0, UR4, RZ ;  /* 0x0000000400007c24 */ /* 0x000fc8000f8e02ff */
[----:B------:R-:W-:Y:S02]  /*16f0*/  IMAD R31, R31, UR5, R0 ;  /* 0x000000051f1f7c24 */ /* 0x000fe4000f8e0200 */
[----:B------:R-:W-:Y:S05]  /*1700*/  @!P6 BRA `(.L_x_14064) ;  /* 0x0000000000f4e947 */ /* 0x000fea0003800000 */
[----:B------:R-:W-:Y:S01]  /*1710*/  BSSY B0, `(.L_x_14064) ;  /* 0x000003c000007945 */ /* 0x000fe20003800000 */
[----:B------:R-:W-:Y:S01]  /*1720*/  IMAD.IADD R5, R5, 0x1, R31 ;  /* 0x0000000105057824 */ /* 0x000fe200078e021f */
[----:B------:R-:W-:Y:S01]  /*1730*/  MOV R15, R4 ;  /* 0x00000004000f7202 */ /* 0x000fe20000000f00 */
[----:B------:R-:W-:-:S07]  /*1740*/  IMAD.MOV.U32 R14, RZ, RZ, R2 ;  /* 0x000000ffff0e7224 */ /* 0x000fce00078e0002 */
.L_x_14068:
        /* <DEDUP_REMOVED lines=14> */
.L_x_14066:
        /* <DEDUP_REMOVED lines=18> */
[----:B------:R-:W-:-:S05]  /*1950*/  @!P2 LOP3.LUT R4, RZ, R10, RZ, 0x33, !PT ;  /* 0x0000000aff04a212 */ /* 0x000fca00078e33ff */
[----:B------:R-:W-:-:S07]  /*1960*/  IMAD.MOV.U32 R6, RZ, RZ, R4 ;  /* 0x000000ffff067224 */ /* 0x000fce00078e0004 */
.L_x_14067:
[----:B------:R-:W-:Y:S05]  /*1970*/  BSYNC B1 ;  /* 0x0000000000017941 */ /* 0x000fea0003800000 */
.L_x_14065:
[----:B------:R-:W-:-:S06]  /*1980*/  IMAD R8, R14, 0x8, R50 ;  /* 0x000000080e087824 */ /* 0x000fcc00078e0232 */
[----:B------:R-:W2:Y:S01]  /*1990*/  LDL.64 R8, [R8+0x60] ;  /* 0x0000600008087983 */ /* 0x000ea20000100a00 */
[-C--:B------:R-:W-:Y:S01]  /*19a0*/  IADD3 R17, P0, RZ, -R6.reuse, RZ ;  /* 0x80000006ff117210 */ /* 0x080fe20007f1e0ff */
        /* <DEDUP_REMOVED lines=10> */
[----:B------:R-:W-:Y:S01]  /*1a50*/  IADD3 R3, R5, R3, RZ ;  /* 0x0000000305037210 */ /* 0x000fe20007ffe0ff */
[----:B------:R-:W-:-:S04]  /*1a60*/  IMAD.MOV.U32 R5, RZ, RZ, R7 ;  /* 0x000000ffff057224 */ /* 0x000fc800078e0007 */
[----:B--2---:R-:W-:Y:S02]  /*1a70*/  IMAD R3, R3, R8, RZ ;  /* 0x0000000803037224 */ /* 0x004fe400078e02ff */
[----:B------:R-:W-:-:S04]  /*1a80*/  IMAD.WIDE.U32 R10, R8, R4, R10 ;  /* 0x00000004080a7225 */ /* 0x000fc800078e000a */
[----:B------:R-:W-:Y:S02]  /*1a90*/  IMAD R3, R9, R4, R3 ;  /* 0x0000000409037224 */ /* 0x000fe400078e0203 */
[----:B------:R-:W-:Y:S02]  /*1aa0*/  IMAD.MOV.U32 R13, RZ, RZ, R10 ;  /* 0x000000ffff0d7224 */ /* 0x000fe400078e000a */
[----:B------:R-:W-:Y:S01]  /*1ab0*/  IMAD.IADD R12, R11, 0x1, R3 ;  /* 0x000000010b0c7824 */ /* 0x000fe200078e0203 */
[----:B------:R-:W-:Y:S06]  /*1ac0*/  @P0 BRA `(.L_x_14068) ;  /* 0xfffffffc00200947 */ /* 0x000fec000383ffff */
[----:B------:R-:W-:Y:S05]  /*1ad0*/  BSYNC B0 ;  /* 0x0000000000007941 */ /* 0x000fea0003800000 */
.L_x_14064:
        /* <DEDUP_REMOVED lines=18> */
.L_x_14073:
        /* <DEDUP_REMOVED lines=24> */
.L_x_14072:
[----:B------:R-:W-:Y:S05]  /*1d80*/  BSYNC B7 ;  /* 0x0000000000077941 */ /* 0x000fea0003800000 */
.L_x_14071:
[----:B------:R-:W-:-:S05]  /*1d90*/  IADD3 R16, P0, R16, 0x4, RZ ;  /* 0x0000000410107810 */ /* 0x000fca0007f1e0ff */
[----:B------:R-:W-:Y:S01]  /*1da0*/  IMAD.X R17, RZ, RZ, R17, P0 ;  /* 0x000000ffff117224 */ /* 0x000fe200000e0611 */
[----:B------:R-:W-:-:S04]  /*1db0*/  ISETP.GE.U32.AND P0, PT, R16, R18, PT ;  /* 0x000000121000720c */ /* 0x000fc80003f06070 */
[----:B------:R-:W-:-:S13]  /*1dc0*/  ISETP.GE.U32.AND.EX P0, PT, R17, R22, PT, P0 ;  /* 0x000000161100720c */ /* 0x000fda0003f06100 */
[----:B------:R-:W-:Y:S05]  /*1dd0*/  @!P0 BRA `(.L_x_14073) ;  /* 0xfffffffc00888947 */ /* 0x000fea000383ffff */
.L_x_14070:
[----:B------:R-:W-:Y:S05]  /*1de0*/  BSYNC B6 ;  /* 0x0000000000067941 */ /* 0x000fea0003800000 */
.L_x_14069:
        /* <DEDUP_REMOVED lines=21> */
.L_x_14075:
[----:B------:R-:W-:Y:S05]  /*1f40*/  BSYNC B6 ;  /* 0x0000000000067941 */ /* 0x000fea0003800000 */
.L_x_14074:
        /* <DEDUP_REMOVED lines=21> */
.L_x_14077:
[----:B------:R-:W-:Y:S05]  /*20a0*/  BSYNC B6 ;  /* 0x0000000000067941 */ /* 0x000fea0003800000 */
.L_x_14076:
        /* <DEDUP_REMOVED lines=26> */
.L_x_14079:
[----:B------:R-:W-:Y:S05]  /*2250*/  BSYNC B6 ;  /* 0x0000000000067941 */ /* 0x000fea0003800000 */
.L_x_14078:
        /* <DEDUP_REMOVED lines=9> */
[----:B------:R-:W-:Y:S01]  /*22f0*/  IADD3 R5, R15, R3, RZ ;  /* 0x000000030f057210 */ /* 0x000fe20007ffe0ff */
[----:B------:R-:W-:-:S07]  /*2300*/  IMAD.MOV.U32 R12, RZ, RZ, R2 ;  /* 0x000000ffff0c7224 */ /* 0x000fce00078e0002 */
.L_x_14084:
        /* <DEDUP_REMOVED lines=14> */
.L_x_14082:
        /* <DEDUP_REMOVED lines=19> */
.L_x_14083:
[----:B------:R-:W-:Y:S05]  /*2520*/  BSYNC B1 ;  /* 0x0000000000017941 */ /* 0x000fea0003800000 */
.L_x_14081:
[----:B------:R-:W2:Y:S01]  /*2530*/  LDL.64 R8, [R13+0x60] ;  /* 0x000060000d087983 */ /* 0x000ea20000100a00 */
[-C--:B------:R-:W-:Y:S01]  /*2540*/  IADD3 R15, P0, RZ, -R6.reuse, RZ ;  /* 0x80000006ff0f7210 */ /* 0x080fe20007f1e0ff */
[----:B------:R-:W-:Y:S01]  /*2550*/  IMAD.MOV.U32 R4, RZ, RZ, R14 ;  /* 0x000000ffff047224 */ /* 0x000fe200078e000e */
[----:B------:R-:W-:Y:S01]  /*2560*/  MOV R14, R6 ;  /* 0x00000006000e7202 */ /* 0x000fe20000000f00 */
[----:B------:R-:W-:Y:S01]  /*2570*/  VIADD R12, R12, 0xffffffff ;  /* 0xffffffff0c0c7836 */ /* 0x000fe20000000000 */
[----:B------:R-:W-:Y:S01]  /*2580*/  IADD3.X R3, RZ, ~R7, RZ, P0, !PT ;  /* 0x80000007ff037210 */ /* 0x000fe200007fe4ff */
[----:B------:R-:W-:-:S03]  /*2590*/  IMAD.WIDE.U32 R4, R18, R15, R4 ;  /* 0x0000000f12047225 */ /* 0x000fc600078e0004 */
[----:B------:R-:W-:Y:S01]  /*25a0*/  ISETP.GT.AND P0, PT, R12, -0x1, PT ;  /* 0xffffffff0c00780c */ /* 0x000fe20003f04270 */
[----:B------:R-:W-:-:S04]  /*25b0*/  IMAD R3, R3, R18, RZ ;  /* 0x0000001203037224 */ /* 0x000fc800078e02ff */
[----:B------:R-:W-:-:S04]  /*25c0*/  IMAD R3, R19, R15, R3 ;  /* 0x0000000f13037224 */ /* 0x000fc800078e0203 */
        /* <DEDUP_REMOVED lines=8> */
.L_x_14080:
        /* <DEDUP_REMOVED lines=18> */
.L_x_14089:
        /* <DEDUP_REMOVED lines=24> */
.L_x_14088:
[----:B------:R-:W-:Y:S05]  /*28f0*/  BSYNC B7 ;  /* 0x0000000000077941 */ /* 0x000fea0003800000 */
.L_x_14087:
[----:B------:R-:W-:-:S05]  /*2900*/  IADD3 R16, P0, R16, 0x4, RZ ;  /* 0x0000000410107810 */ /* 0x000fca0007f1e0ff */
[----:B------:R-:W-:Y:S01]  /*2910*/  IMAD.X R17, RZ, RZ, R17, P0 ;  /* 0x000000ffff117224 */ /* 0x000fe200000e0611 */
[----:B------:R-:W-:-:S04]  /*2920*/  ISETP.GE.U32.AND P0, PT, R16, R19, PT ;  /* 0x000000131000720c */ /* 0x000fc80003f06070 */
[----:B------:R-:W-:-:S13]  /*2930*/  ISETP.GE.U32.AND.EX P0, PT, R17, R18, PT, P0 ;  /* 0x000000121100720c */ /* 0x000fda0003f06100 */
[----:B------:R-:W-:Y:S05]  /*2940*/  @!P0 BRA `(.L_x_14089) ;  /* 0xfffffffc00888947 */ /* 0x000fea000383ffff */
.L_x_14086:
[----:B------:R-:W-:Y:S05]  /*2950*/  BSYNC B6 ;  /* 0x0000000000067941 */ /* 0x000fea0003800000 */
.L_x_14085:
        /* <DEDUP_REMOVED lines=21> */
.L_x_14091:
[----:B------:R-:W-:Y:S05]  /*2ab0*/  BSYNC B6 ;  /* 0x0000000000067941 */ /* 0x000fea0003800000 */
.L_x_14090:
        /* <DEDUP_REMOVED lines=21> */
.L_x_14093:
[----:B------:R-:W-:Y:S05]  /*2c10*/  BSYNC B6 ;  /* 0x0000000000067941 */ /* 0x000fea0003800000 */
.L_x_14092:
        /* <DEDUP_REMOVED lines=26> */
.L_x_14095:
[----:B------:R-:W-:Y:S05]  /*2dc0*/  BSYNC B6 ;  /* 0x0000000000067941 */ /* 0x000fea0003800000 */
.L_x_14094:
        /* <DEDUP_REMOVED lines=10> */
[----:B------:R-:W-:-:S07]  /*2e70*/  MOV R12, R2 ;  /* 0x00000002000c7202 */ /* 0x000fce0000000f00 */
.L_x_14100:
        /* <DEDUP_REMOVED lines=14> */
.L_x_14098:
        /* <DEDUP_REMOVED lines=19> */
.L_x_14099:
[----:B------:R-:W-:Y:S05]  /*3090*/  BSYNC B1 ;  /* 0x0000000000017941 */ /* 0x000fea0003800000 */
.L_x_14097:
        /* <DEDUP_REMOVED lines=10> */
[----:B------:R-:W-:Y:S01]  /*3140*/  IMAD.IADD R3, R5, 0x1, R3 ;  /* 0x0000000105037824 */ /* 0x000fe200078e0203 */
[----:B------:R-:W-:-:S03]  /*3150*/  MOV R5, R7 ;  /* 0x0000000700057202 */ /* 0x000fc60000000f00 */
[----:B--2---:R-:W-:Y:S02]  /*3160*/  IMAD R3, R3, R8, RZ ;  /* 0x0000000803037224 */ /* 0x004fe400078e02ff */
[----:B------:R-:W-:-:S04]  /*3170*/  IMAD.WIDE.U32 R10, R8, R4, R10 ;  /* 0x00000004080a7225 */ /* 0x000fc800078e000a */
[----:B------:R-:W-:-:S04]  /*3180*/  IMAD R3, R9, R4, R3 ;  /* 0x0000000409037224 */ /* 0x000fc800078e0203 */
[----:B------:R-:W-:Y:S01]  /*3190*/  IMAD.IADD R11, R11, 0x1, R3 ;  /* 0x000000010b0b7824 */ /* 0x000fe200078e0203 */
[----:B------:R-:W-:Y:S06]  /*31a0*/  @P0 BRA `(.L_x_14100) ;  /* 0xfffffffc00340947 */ /* 0x000fec000383ffff */
[----:B------:R-:W-:Y:S05]  /*31b0*/  BSYNC B0 ;  /* 0x0000000000007941 */ /* 0x000fea0003800000 */
.L_x_14096:
        /* <DEDUP_REMOVED lines=18> */
.L_x_14105:
        /* <DEDUP_REMOVED lines=24> */
.L_x_14104:
[----:B------:R-:W-:Y:S05]  /*3460*/  BSYNC B7 ;  /* 0x0000000000077941 */ /* 0x000fea0003800000 */
.L_x_14103:
[----:B------:R-:W-:-:S05]  /*3470*/  IADD3 R16, P0, R16, 0x4, RZ ;  /* 0x0000000410107810 */ /* 0x000fca0007f1e0ff */
[----:B------:R-:W-:Y:S01]  /*3480*/  IMAD.X R17, RZ, RZ, R17, P0 ;  /* 0x000000ffff117224 */ /* 0x000fe200000e0611 */
[----:B------:R-:W-:-:S04]  /*3490*/  ISETP.GE.U32.AND P0, PT, R16, R19, PT ;  /* 0x000000131000720c */ /* 0x000fc80003f06070 */
[----:B------:R-:W-:-:S13]  /*34a0*/  ISETP.GE.U32.AND.EX P0, PT, R17, R18, PT, P0 ;  /* 0x000000121100720c */ /* 0x000fda0003f06100 */
[----:B------:R-:W-:Y:S05]  /*34b0*/  @!P0 BRA `(.L_x_14105) ;  /* 0xfffffffc00888947 */ /* 0x000fea000383ffff */
.L_x_14102:
[----:B------:R-:W-:Y:S05]  /*34c0*/  BSYNC B6 ;  /* 0x0000000000067941 */ /* 0x000fea0003800000 */
.L_x_14101:
        /* <DEDUP_REMOVED lines=21> */
.L_x_14107:
[----:B------:R-:W-:Y:S05]  /*3620*/  BSYNC B6 ;  /* 0x0000000000067941 */ /* 0x000fea0003800000 */
.L_x_14106:
        /* <DEDUP_REMOVED lines=21> */
.L_x_14109:
[----:B------:R-:W-:Y:S05]  /*3780*/  BSYNC B6 ;  /* 0x0000000000067941 */ /* 0x000fea0003800000 */
.L_x_14108:
        /* <DEDUP_REMOVED lines=26> */
.L_x_14111:
[----:B------:R-:W-:Y:S05]  /*3930*/  BSYNC B6 ;  /* 0x0000000000067941 */ /* 0x000fea0003800000 */
.L_x_14110:
        /* <DEDUP_REMOVED lines=9> */
[----:B------:R-:W-:Y:S02]  /*39d0*/  IMAD.IADD R5, R19, 0x1, R3 ;  /* 0x0000000113057824 */ /* 0x000fe400078e0203 */
[----:B------:R-:W-:-:S07]  /*39e0*/  IMAD.MOV.U32 R12, RZ, RZ, R2 ;  /* 0x000000ffff0c7224 */ /* 0x000fce00078e0002 */
.L_x_14116:
        /* <DEDUP_REMOVED lines=10> */
[----:B------:R-:W-:Y:S05]  /*3a90*/  CALL.REL.NOINC `($__internal_35_$__cuda_sm20_div_s64) ;  /* 0x0000009c005c7944 */ /* 0x000fea0003c00000 */
[----:B------:R-:W-:Y:S01]  /*3aa0*/  MOV R6, R4 ;  /* 0x0000000400067202 */ /* 0x000fe20000000f00 */
[----:B------:R-:W-:Y:S01]  /*3ab0*/  IMAD.MOV.U32 R7, RZ, RZ, R3 ;  /* 0x000000ffff077224 */ /* 0x000fe200078e0003 */
[----:B------:R-:W-:Y:S06]  /*3ac0*/  BRA `(.L_x_14115) ;  /* 0x00000000004c7947 */ /* 0x000fec0003800000 */
.L_x_14114:
        /* <DEDUP_REMOVED lines=19> */
.L_x_14115:
[----:B------:R-:W-:Y:S05]  /*3c00*/  BSYNC B1 ;  /* 0x0000000000017941 */ /* 0x000fea0003800000 */
.L_x_14113:
        /* <DEDUP_REMOVED lines=10> */
[----:B------:R-:W-:Y:S01]  /*3cb0*/  IADD3 R3, R5, R3, RZ ;  /* 0x0000000305037210 */ /* 0x000fe20007ffe0ff */
[----:B------:R-:W-:-:S04]  /*3cc0*/  IMAD.MOV.U32 R5, RZ, RZ, R7 ;  /* 0x000000ffff057224 */ /* 0x000fc800078e0007 */
[----:B--2---:R-:W-:Y:S02]  /*3cd0*/  IMAD R3, R3, R8, RZ ;  /* 0x0000000803037224 */ /* 0x004fe400078e02ff */
[----:B------:R-:W-:-:S04]  /*3ce0*/  IMAD.WIDE.U32 R10, R8, R4, R10 ;  /* 0x00000004080a7225 */ /* 0x000fc800078e000a */
[----:B------:R-:W-:-:S05]  /*3cf0*/  IMAD R3, R9, R4, R3 ;  /* 0x0000000409037224 */ /* 0x000fca00078e0203 */
[----:B------:R-:W-:Y:S01]  /*3d00*/  IADD3 R11, R11, R3, RZ ;  /* 0x000000030b0b7210 */ /* 0x000fe20007ffe0ff */
[----:B------:R-:W-:Y:S06]  /*3d10*/  @P0 BRA `(.L_x_14116) ;  /* 0xfffffffc00340947 */ /* 0x000fec000383ffff */
[----:B------:R-:W-:Y:S05]  /*3d20*/  BSYNC B0 ;  /* 0x0000000000007941 */ /* 0x000fea0003800000 */
.L_x_14112:
        /* <DEDUP_REMOVED lines=18> */
.L_x_14121:
        /* <DEDUP_REMOVED lines=24> */
.L_x_14120:
[----:B------:R-:W-:Y:S05]  /*3fd0*/  BSYNC B7 ;  /* 0x0000000000077941 */ /* 0x000fea0003800000 */
.L_x_14119:
[----:B------:R-:W-:-:S04]  /*3fe0*/  IADD3 R16, P0, R16, 0x4, RZ ;  /* 0x0000000410107810 */ /* 0x000fc80007f1e0ff */
[----:B------:R-:W-:Y:S02]  /*3ff0*/  IADD3.X R17, RZ, R17, RZ, P0, !PT ;  /* 0x00000011ff117210 */ /* 0x000fe400007fe4ff */
[----:B------:R-:W-:-:S04]  /*4000*/  ISETP.GE.U32.AND P0, PT, R16, R19, PT ;  /* 0x000000131000720c */ /* 0x000fc80003f06070 */
[----:B------:R-:W-:-:S13]  /*4010*/  ISETP.GE.U32.AND.EX P0, PT, R17, R18, PT, P0 ;  /* 0x000000121100720c */ /* 0x000fda0003f06100 */
[----:B------:R-:W-:Y:S05]  /*4020*/  @!P0 BRA `(.L_x_14121) ;  /* 0xfffffffc00888947 */ /* 0x000fea000383ffff */
.L_x_14118:
[----:B------:R-:W-:Y:S05]  /*4030*/  BSYNC B6 ;  /* 0x0000000000067941 */ /* 0x000fea0003800000 */
.L_x_14117:
        /* <DEDUP_REMOVED lines=21> */
.L_x_14123:
[----:B------:R-:W-:Y:S05]  /*4190*/  BSYNC B6 ;  /* 0x0000000000067941 */ /* 0x000fea0003800000 */
.L_x_14122:
        /* <DEDUP_REMOVED lines=21> */
.L_x_14125:
[----:B------:R-:W-:Y:S05]  /*42f0*/  BSYNC B6 ;  /* 0x0000000000067941 */ /* 0x000fea0003800000 */
.L_x_14124:
        /* <DEDUP_REMOVED lines=26> */
.L_x_14127:
[----:B------:R-:W-:Y:S05]  /*44a0*/  BSYNC B6 ;  /* 0x0000000000067941 */ /* 0x000fea0003800000 */
.L_x_14126:
        /* <DEDUP_REMOVED lines=11> */
.L_x_14132:
        /* <DEDUP_REMOVED lines=10> */
[----:B------:R-:W-:Y:S05]  /*4600*/  CALL.REL.NOINC `($__internal_35_$__cuda_sm20_div_s64) ;  /* 0x0000009000807944 */ /* 0x000fea0003c00000 */
[----:B------:R-:W-:Y:S01]  /*4610*/  IMAD.MOV.U32 R6, RZ, RZ, R4 ;  /* 0x000000ffff067224 */ /* 0x000fe200078e0004 */
[----:B------:R-:W-:Y:S01]  /*4620*/  MOV R7, R3 ;  /* 0x0000000300077202 */ /* 0x000fe20000000f00 */
[----:B------:R-:W-:Y:S06]  /*4630*/  BRA `(.L_x_14131) ;  /* 0x00000000004c7947 */ /* 0x000fec0003800000 */
.L_x_14130:
        /* <DEDUP_REMOVED lines=19> */
.L_x_14131:
[----:B------:R-:W-:Y:S05]  /*4770*/  BSYNC B1 ;  /* 0x0000000000017941 */ /* 0x000fea0003800000 */
.L_x_14129:
        /* <DEDUP_REMOVED lines=18> */
.L_x_14128:
        /* <DEDUP_REMOVED lines=18> */
.L_x_14137:
        /* <DEDUP_REMOVED lines=24> */
.L_x_14136:
[----:B------:R-:W-:Y:S05]  /*4b40*/  BSYNC B7 ;  /* 0x0000000000077941 */ /* 0x000fea0003800000 */
.L_x_14135:
[----:B------:R-:W-:-:S05]  /*4b50*/  IADD3 R16, P0, R16, 0x4, RZ ;  /* 0x0000000410107810 */ /* 0x000fca0007f1e0ff */
[----:B------:R-:W-:Y:S01]  /*4b60*/  IMAD.X R17, RZ, RZ, R17, P0 ;  /* 0x000000ffff117224 */ /* 0x000fe200000e0611 */
[----:B------:R-:W-:-:S04]  /*4b70*/  ISETP.GE.U32.AND P0, PT, R16, R19, PT ;  /* 0x000000131000720c */ /* 0x000fc80003f06070 */
[----:B------:R-:W-:-:S13]  /*4b80*/  ISETP.GE.U32.AND.EX P0, PT, R17, R18, PT, P0 ;  /* 0x000000121100720c */ /* 0x000fda0003f06100 */
[----:B------:R-:W-:Y:S05]  /*4b90*/  @!P0 BRA `(.L_x_14137) ;  /* 0xfffffffc00888947 */ /* 0x000fea000383ffff */
.L_x_14134:
[----:B------:R-:W-:Y:S05]  /*4ba0*/  BSYNC B6 ;  /* 0x0000000000067941 */ /* 0x000fea0003800000 */
.L_x_14133:
        /* <DEDUP_REMOVED lines=21> */
.L_x_14139:
[----:B------:R-:W-:Y:S05]  /*4d00*/  BSYNC B6 ;  /* 0x0000000000067941 */ /* 0x000fea0003800000 */
.L_x_14138:
        /* <DEDUP_REMOVED lines=21> */
.L_x_14141:
[----:B------:R-:W-:Y:S05]  /*4e60*/  BSYNC B6 ;  /* 0x0000000000067941 */ /* 0x000fea0003800000 */
.L_x_14140:
        /* <DEDUP_REMOVED lines=26> */
.L_x_14143:
[----:B------:R-:W-:Y:S05]  /*5010*/  BSYNC B6 ;  /* 0x0000000000067941 */ /* 0x000fea0003800000 */
.L_x_14142:
        /* <DEDUP_REMOVED lines=11> */
.L_x_14148:
        /* <DEDUP_REMOVED lines=14> */
.L_x_14146:
        /* <DEDUP_REMOVED lines=19> */
.L_x_14147:
[----:B------:R-:W-:Y:S05]  /*52e0*/  BSYNC B1 ;  /* 0x0000000000017941 */ /* 0x000fea0003800000 */
.L_x_14145:
        /* <DEDUP_REMOVED lines=18> */
.L_x_14144:
        /* <DEDUP_REMOVED lines=18> */
.L_x_14153:
        /* <DEDUP_REMOVED lines=24> */
.L_x_14152:
[----:B------:R-:W-:Y:S05]  /*56b0*/  BSYNC B7 ;  /* 0x0000000000077941 */ /* 0x000fea0003800000 */
.L_x_14151:
[----:B------:R-:W-:-:S05]  /*56c0*/  IADD3 R16, P0, R16, 0x4, RZ ;  /* 0x0000000410107810 */ /* 0x000fca0007f1e0ff */
[----:B------:R-:W-:Y:S01]  /*56d0*/  IMAD.X R17, RZ, RZ, R17, P0 ;  /* 0x000000ffff117224 */ /* 0x000fe200000e0611 */
[----:B------:R-:W-:-:S04]  /*56e0*/  ISETP.GE.U32.AND P0, PT, R16, R19, PT ;  /* 0x000000131000720c */ /* 0x000fc80003f06070 */
[----:B------:R-:W-:-:S13]  /*56f0*/  ISETP.GE.U32.AND.EX P0, PT, R17, R18, PT, P0 ;  /* 0x000000121100720c */ /* 0x000fda0003f06100 */
[----:B------:R-:W-:Y:S05]  /*5700*/  @!P0 BRA `(.L_x_14153) ;  /* 0xfffffffc00888947 */ /* 0x000fea000383ffff */
.L_x_14150:
[----:B------:R-:W-:Y:S05]  /*5710*/  BSYNC B6 ;  /* 0x0000000000067941 */ /* 0x000fea0003800000 */
.L_x_14149:
        /* <DEDUP_REMOVED lines=21> */
.L_x_14155:
[----:B------:R-:W-:Y:S05]  /*5870*/  BSYNC B6 ;  /* 0x0000000000067941 */ /* 0x000fea0003800000 */
.L_x_14154:
        /* <DEDUP_REMOVED lines=21> */
.L_x_14157:
[----:B------:R-:W-:Y:S05]  /*59d0*/  BSYNC B6 ;  /* 0x0000000000067941 */ /* 0x000fea0003800000 */
.L_x_14156:
        /* <DEDUP_REMOVED lines=26> */
.L_x_14159:
[----:B------:R-:W-:Y:S05]  /*5b80*/  BSYNC B6 ;  /* 0x0000000000067941 */ /* 0x000fea0003800000 */
.L_x_14158:
        /* <DEDUP_REMOVED lines=11> */
.L_x_14164:
        /* <DEDUP_REMOVED lines=14> */
.L_x_14162:
        /* <DEDUP_REMOVED lines=20> */
.L_x_14163:
[----:B------:R-:W-:Y:S05]  /*5e60*/  BSYNC B1 ;  /* 0x0000000000017941 */ /* 0x000fea0003800000 */
.L_x_14161:
[----:B------:R-:W2:Y:S01]  /*5e70*/  LDL.64 R8, [R14+0x60] ;  /* 0x000060000e087983 */ /* 0x000ea20000100a00 */
[----:B------:R-:W-:Y:S01]  /*5e80*/  IADD3 R17, P0, RZ, -R6, RZ ;  /* 0x80000006ff117210 */ /* 0x000fe20007f1e0ff */
[----:B------:R-:W-:Y:S02]  /*5e90*/  IMAD.MOV.U32 R4, RZ, RZ, R15 ;  /* 0x000000ffff047224 */ /* 0x000fe400078e000f */
[----:B------:R-:W-:Y:S01]  /*5ea0*/  VIADD R2, R2, 0xffffffff ;  /* 0xffffffff02027836 */ /* 0x000fe20000000000 */
[----:B------:R-:W-:Y:S01]  /*5eb0*/  IADD3.X R3, RZ, ~R7, RZ, P0, !PT ;  /* 0x80000007ff037210 */ /* 0x000fe200007fe4ff */
[----:B------:R-:W-:-:S03]  /*5ec0*/  IMAD.WIDE.U32 R4, R10, R17, R4 ;  /* 0x000000110a047225 */ /* 0x000fc600078e0004 */
[----:B------:R-:W-:Y:S01]  /*5ed0*/  ISETP.GT.AND P0, PT, R2, -0x1, PT ;  /* 0xffffffff0200780c */ /* 0x000fe20003f04270 */
        /* <DEDUP_REMOVED lines=14> */
.L_x_14160:
[-C--:B------:R-:W-:Y:S01]  /*5fc0*/  IADD3 R2, P0, R41, R13.reuse, RZ ;  /* 0x0000000d29027210 */ /* 0x080fe20007f1e0ff */
[----:B------:R-:W-:Y:S01]  /*5fd0*/  ULDC.64 UR4, c[0x0][0x2b8] ;  /* 0x0000ae0000047ab9 */ /* 0x000fe20000000a00 */
[----:B------:R-:W-:Y:S01]  /*5fe0*/  IADD3 R13, P1, R39, R13, RZ ;  /* 0x0000000d270d7210 */ /* 0x000fe20007f3e0ff */
[----:B------:R-:W-:Y:S01]  /*5ff0*/  BSSY B6, `(.L_x_14165) ;  /* 0x000002d000067945 */ /* 0x000fe20003800000 */
        /* <DEDUP_REMOVED lines=14> */
.L_x_14169:
        /* <DEDUP_REMOVED lines=24> */
.L_x_14168:
[----:B------:R-:W-:Y:S05]  /*6260*/  BSYNC B7 ;  /* 0x0000000000077941 */ /* 0x000fea0003800000 */
.L_x_14167:
[----:B------:R-:W-:-:S05]  /*6270*/  IADD3 R16, P0, R16, 0x4, RZ ;  /* 0x0000000410107810 */ /* 0x000fca0007f1e0ff */
[----:B------:R-:W-:Y:S01]  /*6280*/  IMAD.X R17, RZ, RZ, R17, P0 ;  /* 0x000000ffff117224 */ /* 0x000fe200000e0611 */
[----:B------:R-:W-:-:S04]  /*6290*/  ISETP.GE.U32.AND P0, PT, R16, R19, PT ;  /* 0x000000131000720c */ /* 0x000fc80003f06070 */
[----:B------:R-:W-:-:S13]  /*62a0*/  ISETP.GE.U32.AND.EX P0, PT, R17, R18, PT, P0 ;  /* 0x000000121100720c */ /* 0x000fda0003f06100 */
[----:B------:R-:W-:Y:S05]  /*62b0*/  @!P0 BRA `(.L_x_14169) ;  /* 0xfffffffc00888947 */ /* 0x000fea000383ffff */
.L_x_14166:
[----:B------:R-:W-:Y:S05]  /*62c0*/  BSYNC B6 ;  /* 0x0000000000067941 */ /* 0x000fea0003800000 */
.L_x_14165:
        /* <DEDUP_REMOVED lines=11> */
.L_x_14041:
[----:B------:R-:W0:Y:S01]  /*6380*/  S2R R24, SR_TID.X ;  /* 0x0000000000187919 */ /* 0x000e220000002100 */
[----:B------:R-:W-:Y:S01]  /*6390*/  CS2R R16, SRZ ;  /* 0x0000000000107805 */ /* 0x000fe2000001ff00 */
[----:B------:R-:W-:Y:S01]  /*63a0*/  IMAD.MOV.U32 R0, RZ, RZ, RZ ;  /* 0x000000ffff007224 */ /* 0x000fe200078e00ff */
[----:B0-----:R-:W-:-:S13]  /*63b0*/  ISETP.GE.AND P0, PT, R24, R41, PT ;  /* 0x000000291800720c */ /* 0x001fda0003f06270 */
[----:B------:R-:W-:Y:S01]  /*63c0*/  @!P0 IMAD.IADD R19, R46, 0x1, R24 ;  /* 0x000000012e138824 */ /* 0x000fe200078e0218 */
[----:B------:R-:W-:Y:S01]  /*63d0*/  @!P0 IADD3 R24, R24, 0x80, RZ ;  /* 0x0000008018188810 */ /* 0x000fe20007ffe0ff */
[----:B------:R-:W0:Y:S03]  /*63e0*/  @!P0 LDC.64 R2, c[0x0][0x2d0] ;  /* 0x0000b400ff028b82 */ /* 0x000e260000000a00 */
[----:B------:R-:W-:-:S05]  /*63f0*/  ISETP.GE.AND P1, PT, R24, R41, PT ;  /* 0x000000291800720c */ /* 0x000fca0003f26270 */
[----:B------:R-:W1:Y:S08]  /*6400*/  @!P0 LDC.64 R4, c[0x0][0x2d8] ;  /* 0x0000b600ff048b82 */ /* 0x000e700000000a00 */
[----:B------:R-:W-:Y:S01]  /*6410*/  @!P1 IMAD.IADD R35, R46, 0x1, R24 ;  /* 0x000000012e239824 */ /* 0x000fe200078e0218 */
[----:B------:R-:W2:Y:S01]  /*6420*/  @!P0 LDC.64 R6, c[0x0][0x2e0] ;  /* 0x0000b800ff068b82 */ /* 0x000ea20000000a00 */
[----:B------:R-:W-:-:S05]  /*6430*/  @!P1 VIADD R24, R24, 0x80 ;  /* 0x0000008018189836 */ /* 0x000fca0000000000 */
[----:B------:R-:W-:Y:S01]  /*6440*/  ISETP.GE.AND P2, PT, R24, R41, PT ;  /* 0x000000291800720c */ /* 0x000fe20003f46270 */
[C---:B0-----:R-:W-:Y:S01]  /*6450*/  @!P0 IMAD.WIDE.U32 R2, R19.reuse, 0x4, R2 ;  /* 0x0000000413028825 */ /* 0x041fe200078e0002 */
[----:B------:R-:W0:Y:S04]  /*6460*/  @!P0 LDC.64 R8, c[0x0][0x2e8] ;  /* 0x0000ba00ff088b82 */ /* 0x000e280000000a00 */
[----:B------:R3:W5:Y:S01]  /*6470*/  @!P0 LDG.E R0, desc[UR36][R2.64] ;  /* 0x0000002402008981 */ /* 0x000762000c1e1900 */
[----:B-1----:R-:W-:-:S03]  /*6480*/  @!P0 IMAD.WIDE.U32 R4, R19, 0x4, R4 ;  /* 0x0000000413048825 */ /* 0x002fc600078e0004 */
[----:B------:R-:W1:Y:S08]  /*6490*/  @!P0 LDC.64 R10, c[0x0][0x2f0] ;  /* 0x0000bc00ff0a8b82 */ /* 0x000e700000000a00 */
[----:B------:R-:W4:Y:S01]  /*64a0*/  @!P1 LDC.64 R12, c[0x0][0x2d0] ;  /* 0x0000b400ff0c9b82 */ /* 0x000f220000000a00 */
[----:B------:R-:W-:-:S07]  /*64b0*/  @!P2 IADD3 R25, R46, R24, RZ ;  /* 0x000000182e19a210 */ /* 0x000fce0007ffe0ff */
[----:B------:R-:W4:Y:S01]  /*64c0*/  @!P1 LDC.64 R14, c[0x0][0x2d8] ;  /* 0x0000b600ff0e9b82 */ /* 0x000f220000000a00 */
[----:B------:R-:W-:Y:S01]  /*64d0*/  @!P2 VIADD R24, R24, 0x80 ;  /* 0x000000801818a836 */ /* 0x000fe20000000000 */
[----:B------:R4:W5:Y:S06]  /*64e0*/  @!P0 LDG.E R17, desc[UR36][R4.64] ;  /* 0x0000002404118981 */ /* 0x00096c000c1e1900 */
[----:B------:R-:W4:Y:S08]  /*64f0*/  @!P1 LDC.64 R20, c[0x0][0x2e0] ;  /* 0x0000b800ff149b82 */ /* 0x000f300000000a00 */
[----:B------:R-:W4:Y:S08]  /*6500*/  @!P1 LDC.64 R22, c[0x0][0x2e8] ;  /* 0x0000ba00ff169b82 */ /* 0x000f300000000a00 */
[----:B------:R-:W4:Y:S08]  /*6510*/  @!P2 LDC.64 R30, c[0x0][0x2d0] ;  /* 0x0000b400ff1eab82 */ /* 0x000f300000000a00 */
[----:B------:R-:W4:Y:S01]  /*6520*/  @!P1 LDC.64 R28, c[0x0][0x2f0] ;  /* 0x0000bc00ff1c9b82 */ /* 0x000f220000000a00 */
[----:B--2---:R-:W-:Y:S01]  /*6530*/  @!P0 IMAD.WIDE.U32 R6, R19, 0x4, R6 ;  /* 0x0000000413068825 */ /* 0x004fe200078e0006 */
[----:B------:R-:W-:-:S03]  /*6540*/  ISETP.GE.AND P3, PT, R24, R41, PT ;  /* 0x000000291800720c */ /* 0x000fc60003f66270 */
[----:B0-----:R-:W-:-:S03]  /*6550*/  @!P0 IMAD.WIDE.U32 R8, R19, 0x4, R8 ;  /* 0x0000000413088825 */ /* 0x001fc600078e0008 */
[----:B---3--:R-:W0:Y:S01]  /*6560*/  @!P2 LDC.64 R2, c[0x0][0x2e0] ;  /* 0x0000b800ff02ab82 */ /* 0x008e220000000a00 */
[----:B-1----:R-:W-:Y:S01]  /*6570*/  @!P0 IMAD.WIDE.U32 R10, R19, 0x4, R10 ;  /* 0x00000004130a8825 */ /* 0x002fe200078e000a */
[----:B------:R-:W-:-:S03]  /*6580*/  CS2R R18, SRZ ;  /* 0x0000000000127805 */ /* 0x000fc6000001ff00 */
[C---:B----4-:R-:W-:Y:S01]  /*6590*/  @!P1 IMAD.WIDE.U32 R4, R35.reuse, 0x4, R12 ;  /* 0x0000000423049825 */ /* 0x050fe200078e000c */
[----:B------:R1:W5:Y:S02]  /*65a0*/  @!P0 LDG.E R16, desc[UR36][R10.64] ;  /* 0x000000240a108981 */ /* 0x000364000c1e1900 */
[----:B------:R-:W2:Y:S02]  /*65b0*/  @!P2 LDC.64 R12, c[0x0][0x2d8] ;  /* 0x0000b600ff0cab82 */ /* 0x000ea40000000a00 */
[----:B------:R3:W5:Y:S01]  /*65c0*/  @!P0 LDG.E R18, desc[UR36][R8.64] ;  /* 0x0000002408128981 */ /* 0x000762000c1e1900 */
[----:B------:R-:W-:Y:S01]  /*65d0*/  CS2R R48, SRZ ;  /* 0x0000000000307805 */ /* 0x000fe2000001ff00 */
[----:B------:R-:W-:Y:S01]  /*65e0*/  @!P1 IMAD.WIDE.U32 R14, R35, 0x4, R14 ;  /* 0x00000004230e9825 */ /* 0x000fe200078e000e */
[----:B------:R-:W-:Y:S02]  /*65f0*/  CS2R R26, SRZ ;  /* 0x00000000001a7805 */ /* 0x000fe4000001ff00 */
[----:B------:R-:W-:-:S02]  /*6600*/  CS2R R32, SRZ ;  /* 0x0000000000207805 */ /* 0x000fc4000001ff00 */
[----:B------:R-:W-:Y:S01]  /*6610*/  CS2R R50, SRZ ;  /* 0x0000000000327805 */ /* 0x000fe2000001ff00 */
[----:B-1----:R-:W1:Y:S01]  /*6620*/  @!P2 LDC.64 R10, c[0x0][0x2e8] ;  /* 0x0000ba00ff0aab82 */ /* 0x002e620000000a00 */
[C---:B------:R-:W-:Y:S01]  /*6630*/  @!P1 IMAD.WIDE.U32 R20, R35.reuse, 0x4, R20 ;  /* 0x0000000423149825 */ /* 0x040fe200078e0014 */
[----:B------:R-:W5:Y:S03]  /*6640*/  @!P1 LDG.E R48, desc[UR36][R4.64] ;  /* 0x0000002404309981 */ /* 0x000f66000c1e1900 */
[----:B------:R-:W-:Y:S01]  /*6650*/  @!P1 IMAD.WIDE.U32 R22, R35, 0x4, R22 ;  /* 0x0000000423169825 */ /* 0x000fe200078e0016 */
[----:B------:R0:W5:Y:S02]  /*6660*/  @!P1 LDG.E R49, desc[UR36][R14.64] ;  /* 0x000000240e319981 */ /* 0x000164000c1e1900 */
[----:B---3--:R-:W3:Y:S01]  /*6670*/  @!P2 LDC.64 R8, c[0x0][0x2f0] ;  /* 0x0000bc00ff08ab82 */ /* 0x008ee20000000a00 */
[----:B------:R-:W-:Y:S01]  /*6680*/  @!P2 IMAD.WIDE.U32 R38, R25, 0x4, R30 ;  /* 0x000000041926a825 */ /* 0x000fe200078e001e */
[----:B------:R-:W5:Y:S03]  /*6690*/  @!P1 LDG.E R27, desc[UR36][R20.64] ;  /* 0x00000024141b9981 */ /* 0x000f66000c1e1900 */
[----:B------:R-:W-:Y:S01]  /*66a0*/  @!P1 IMAD.WIDE.U32 R34, R35, 0x4, R28 ;  /* 0x0000000423229825 */ /* 0x000fe200078e001c */
[----:B------:R-:W5:Y:S01]  /*66b0*/  @!P1 LDG.E R26, desc[UR36][R22.64] ;  /* 0x00000024161a9981 */ /* 0x000f62000c1e1900 */
[----:B------:R-:W-:Y:S01]  /*66c0*/  CS2R R54, SRZ ;  /* 0x0000000000367805 */ /* 0x000fe2000001ff00 */
[----:B------:R-:W4:Y:S01]  /*66d0*/  @!P3 LDC.64 R44, c[0x0][0x2f0] ;  /* 0x0000bc00ff2cbb82 */ /* 0x000f220000000a00 */
[----:B------:R-:W-:Y:S01]  /*66e0*/  @!P3 IMAD.IADD R31, R46, 0x1, R24 ;  /* 0x000000012e1fb824 */ /* 0x000fe200078e0218 */
[----:B------:R0:W5:Y:S01]  /*66f0*/  @!P1 LDG.E R32, desc[UR36][R34.64] ;  /* 0x0000002422209981 */ /* 0x000162000c1e1900 */
[----:B------:R-:W-:-:S02]  /*6700*/  @!P3 VIADD R24, R24, 0x80 ;  /* 0x000000801818b836 */ /* 0x000fc40000000000 */
[C---:B--2---:R-:W-:Y:S01]  /*6710*/  @!P2 IMAD.WIDE.U32 R12, R25.reuse, 0x4, R12 ;  /* 0x00000004190ca825 */ /* 0x044fe200078e000c */
[----:B------:R2:W5:Y:S02]  /*6720*/  @!P2 LDG.E R50, desc[UR36][R38.64] ;  /* 0x000000242632a981 */ /* 0x000564000c1e1900 */
[----:B------:R-:W-:Y:S02]  /*6730*/  ISETP.GE.AND P1, PT, R24, R41, PT ;  /* 0x000000291800720c */ /* 0x000fe40003f26270 */
[----:B------:R-:W-:Y:S01]  /*6740*/  CS2R R28, SRZ ;  /* 0x00000000001c7805 */ /* 0x000fe2000001ff00 */
[C---:B0-----:R-:W-:Y:S01]  /*6750*/  @!P2 IMAD.WIDE.U32 R14, R25.reuse, 0x4, R2 ;  /* 0x00000004190ea825 */ /* 0x041fe200078e0002 */
[----:B------:R-:W5:Y:S01]  /*6760*/  @!P2 LDG.E R55, desc[UR36][R12.64] ;  /* 0x000000240c37a981 */ /* 0x000f62000c1e1900 */
[----:B------:R-:W-:Y:S02]  /*6770*/  CS2R R34, SRZ ;  /* 0x0000000000227805 */ /* 0x000fe4000001ff00 */
[----:B------:R-:W-:Y:S01]  /*6780*/  CS2R R58, SRZ ;  /* 0x00000000003a7805 */ /* 0x000fe2000001ff00 */
[C---:B-1----:R-:W-:Y:S01]  /*6790*/  @!P2 IMAD.WIDE.U32 R36, R25.reuse, 0x4, R10 ;  /* 0x000000041924a825 */ /* 0x042fe200078e000a */
[----:B------:R0:W5:Y:S01]  /*67a0*/  @!P2 LDG.E R29, desc[UR36][R14.64] ;  /* 0x000000240e1da981 */ /* 0x000162000c1e1900 */
[----:B------:R-:W-:Y:S01]  /*67b0*/  CS2R R60, SRZ ;  /* 0x00000000003c7805 */ /* 0x000fe2000001ff00 */
[----:B------:R-:W1:Y:S01]  /*67c0*/  @!P3 LDC.64 R4, c[0x0][0x2d8] ;  /* 0x0000b600ff04bb82 */ /* 0x000e620000000a00 */
[----:B---3--:R-:W-:Y:S01]  /*67d0*/  @!P2 IMAD.WIDE.U32 R8, R25, 0x4, R8 ;  /* 0x000000041908a825 */ /* 0x008fe200078e0008 */
[----:B------:R-:W5:Y:S01]  /*67e0*/  @!P2 LDG.E R28, desc[UR36][R36.64] ;  /* 0x00000024241ca981 */ /* 0x000f62000c1e1900 */
[----:B------:R-:W-:-:S02]  /*67f0*/  @!P1 IADD3 R25, R46, R24, RZ ;  /* 0x000000182e199210 */ /* 0x000fc40007ffe0ff */
[----:B------:R-:W-:Y:S01]  /*6800*/  @!P1 VIADD R24, R24, 0x80 ;  /* 0x0000008018189836 */ /* 0x000fe20000000000 */
[----:B------:R-:W5:Y:S02]  /*6810*/  @!P2 LDG.E R35, desc[UR36][R8.64] ;  /* 0x000000240823a981 */ /* 0x000f64000c1e1900 */
[----:B------:R-:W3:Y:S02]  /*6820*/  @!P1 LDC.64 R10, c[0x0][0x2d0] ;  /* 0x0000b400ff0a9b82 */ /* 0x000ee40000000a00 */
[----:B------:R-:W-:Y:S01]  /*6830*/  ISETP.GE.AND P2, PT, R24, R41, PT ;  /* 0x000000291800720c */ /* 0x000fe20003f46270 */
[----:B------:R4:W5:Y:S05]  /*6840*/  @!P0 LDG.E R19, desc[UR36][R6.64] ;  /* 0x0000002406138981 */ /* 0x00096a000c1e1900 */
[----:B------:R-:W1:Y:S08]  /*6850*/  @!P1 LDC.64 R22, c[0x0][0x2d8] ;  /* 0x0000b600ff169b82 */ /* 0x000e700000000a00 */
[----:B------:R-:W1:Y:S01]  /*6860*/  @!P1 LDC.64 R20, c[0x0][0x2e0] ;  /* 0x0000b800ff149b82 */ /* 0x000e620000000a00 */
[----:B--2---:R-:W-:-:S07]  /*6870*/  @!P2 IMAD.IADD R39, R46, 0x1, R24 ;  /* 0x000000012e27a824 */ /* 0x004fce00078e0218 */
[----:B0-----:R-:W0:Y:S08]  /*6880*/  @!P1 LDC.64 R14, c[0x0][0x2e8] ;  /* 0x0000ba00ff0e9b82 */ /* 0x001e300000000a00 */
[----:B------:R-:W2:Y:S01]  /*6890*/  @!P1 LDC.64 R12, c[0x0][0x2f0] ;  /* 0x0000bc00ff0c9b82 */ /* 0x000ea20000000a00 */
[----:B------:R-:W-:-:S04]  /*68a0*/  @!P2 IADD3 R24, R24, 0x80, RZ ;  /* 0x000000801818a810 */ /* 0x000fc80007ffe0ff */
[----:B------:R-:W-:Y:S01]  /*68b0*/  ISETP.GE.AND P4, PT, R24, R41, PT ;  /* 0x000000291800720c */ /* 0x000fe20003f86270 */
[----:B------:R-:W-:Y:S02]  /*68c0*/  IMAD.MOV.U32 R38, RZ, RZ, RZ ;  /* 0x000000ffff267224 */ /* 0x000fe400078e00ff */
[----:B----4-:R-:W-:Y:S01]  /*68d0*/  @!P3 IMAD.WIDE.U32 R44, R31, 0x4, R44 ;  /* 0x000000041f2cb825 */ /* 0x010fe200078e002c */
[----:B------:R-:W4:Y:S03]  /*68e0*/  @!P3 LDC.64 R6, c[0x0][0x2d0] ;  /* 0x0000b400ff06bb82 */ /* 0x000f260000000a00 */
[C---:B---3--:R-:W-:Y:S01]  /*68f0*/  @!P1 IMAD.WIDE.U32 R10, R25.reuse, 0x4, R10 ;  /* 0x00000004190a9825 */ /* 0x048fe200078e000a */
[----:B------:R3:W5:Y:S03]  /*6900*/  @!P3 LDG.E R38, desc[UR36][R44.64] ;  /* 0x000000242c26b981 */ /* 0x000766000c1e1900 */
[C---:B-1----:R-:W-:Y:S01]  /*6910*/  @!P1 IMAD.WIDE.U32 R22, R25.reuse, 0x4, R22 ;  /* 0x0000000419169825 */ /* 0x042fe200078e0016 */
[----:B------:R-:W5:Y:S01]  /*6920*/  @!P1 LDG.E R61, desc[UR36][R10.64] ;  /* 0x000000240a3d9981 */ /* 0x000f62000c1e1900 */
[----:B------:R-:W1:Y:S02]  /*6930*/  @!P3 LDC.64 R2, c[0x0][0x2e0] ;  /* 0x0000b800ff02bb82 */ /* 0x000e640000000a00 */
[----:B------:R-:W-:Y:S01]  /*6940*/  @!P1 IMAD.WIDE.U32 R20, R25, 0x4, R20 ;  /* 0x0000000419149825 */ /* 0x000fe200078e0014 */
[----:B------:R-:W5:Y:S01]  /*6950*/  @!P1 LDG.E R58, desc[UR36][R22.64] ;  /* 0x00000024163a9981 */ /* 0x000f62000c1e1900 */
[----:B---3--:R-:W-:-:S02]  /*6960*/  CS2R R44, SRZ ;  /* 0x00000000002c7805 */ /* 0x008fc4000001ff00 */
[C---:B0-----:R-:W-:Y:S01]  /*6970*/  @!P1 IMAD.WIDE.U32 R14, R25.reuse, 0x4, R14 ;  /* 0x00000004190e9825 */ /* 0x041fe200078e000e */
[----:B------:R-:W5:Y:S01]  /*6980*/  @!P1 LDG.E R34, desc[UR36][R20.64] ;  /* 0x0000002414229981 */ /* 0x000f62000c1e1900 */
[----:B------:R-:W0:Y:S02]  /*6990*/  @!P3 LDC.64 R42, c[0x0][0x2e8] ;  /* 0x0000ba00ff2abb82 */ /* 0x000e240000000a00 */
[----:B--2---:R-:W-:Y:S01]  /*69a0*/  @!P1 IMAD.WIDE.U32 R12, R25, 0x4, R12 ;  /* 0x00000004190c9825 */ /* 0x004fe200078e000c */
[----:B------:R-:W5:Y:S03]  /*69b0*/  @!P1 LDG.E R33, desc[UR36][R14.64] ;  /* 0x000000240e219981 */ /* 0x000f66000c1e1900 */
[----:B------:R-:W-:Y:S01]  /*69c0*/  @!P4 IMAD.IADD R25, R46, 0x1, R24 ;  /* 0x000000012e19c824 */ /* 0x000fe200078e0218 */
[----:B------:R2:W5:Y:S01]  /*69d0*/  @!P1 LDG.E R44, desc[UR36][R12.64] ;  /* 0x000000240c2c9981 */ /* 0x000562000c1e1900 */
[----:B------:R-:W-:Y:S01]  /*69e0*/  @!P4 VIADD R24, R24, 0x80 ;  /* 0x000000801818c836 */ /* 0x000fe20000000000 */
[----:B------:R-:W-:Y:S01]  /*69f0*/  CS2R R56, SRZ ;  /* 0x0000000000387805 */ /* 0x000fe2000001ff00 */
[C---:B----4-:R-:W-:Y:S01]  /*6a00*/  @!P3 IMAD.WIDE.U32 R6, R31.reuse, 0x4, R6 ;  /* 0x000000041f06b825 */ /* 0x050fe200078e0006 */
[----:B------:R-:W3:Y:S02]  /*6a10*/  @!P2 LDC.64 R36, c[0x0][0x2d0] ;  /* 0x0000b400ff24ab82 */ /* 0x000ee40000000a00 */
[----:B------:R-:W-:Y:S01]  /*6a20*/  ISETP.GE.AND P1, PT, R24, R41, PT ;  /* 0x000000291800720c */ /* 0x000fe20003f26270 */
[C---:B------:R-:W-:Y:S01]  /*6a30*/  @!P3 IMAD.WIDE.U32 R4, R31.reuse, 0x4, R4 ;  /* 0x000000041f04b825 */ /* 0x040fe200078e0004 */
[----:B------:R4:W5:Y:S03]  /*6a40*/  @!P3 LDG.E R57, desc[UR36][R6.64] ;  /* 0x000000240639b981 */ /* 0x000966000c1e1900 */
[C---:B-1----:R-:W-:Y:S01]  /*6a50*/  @!P3 IMAD.WIDE.U32 R2, R31.reuse, 0x4, R2 ;  /* 0x000000041f02b825 */ /* 0x042fe200078e0002 */
[----:B------:R1:W5:Y:S01]  /*6a60*/  @!P3 LDG.E R59, desc[UR36][R4.64] ;  /* 0x00000024043bb981 */ /* 0x000362000c1e1900 */
[----:B------:R-:W3:Y:S08]  /*6a70*/  @!P2 LDC.64 R8, c[0x0][0x2d8] ;  /* 0x0000b600ff08ab82 */ /* 0x000ef00000000a00 */
[----:B--2---:R-:W2:Y:S01]  /*6a80*/  @!P1 LDC.64 R12, c[0x0][0x2f0] ;  /* 0x0000bc00ff0c9b82 */ /* 0x004ea20000000a00 */
[----:B0-----:R-:W-:Y:S01]  /*6a90*/  @!P3 IMAD.WIDE.U32 R42, R31, 0x4, R42 ;  /* 0x000000041f2ab825 */ /* 0x001fe200078e002a */
[----:B------:R-:W-:-:S06]  /*6aa0*/  CS2R R30, SRZ ;  /* 0x00000000001e7805 */ /* 0x000fcc000001ff00 */
[----:B------:R0:W5:Y:S01]  /*6ab0*/  @!P3 LDG.E R30, desc[UR36][R42.64] ;  /* 0x000000242a1eb981 */ /* 0x000162000c1e1900 */
[----:B----4-:R-:W4:Y:S03]  /*6ac0*/  @!P2 LDC.64 R6, c[0x0][0x2e0] ;  /* 0x0000b800ff06ab82 */ /* 0x010f260000000a00 */
[----:B------:R2:W5:Y:S05]  /*6ad0*/  @!P3 LDG.E R31, desc[UR36][R2.64] ;  /* 0x00000024021fb981 */ /* 0x00056a000c1e1900 */
[----:B-1----:R-:W1:Y:S01]  /*6ae0*/  @!P2 LDC.64 R4, c[0x0][0x2e8] ;  /* 0x0000ba00ff04ab82 */ /* 0x002e620000000a00 */
[----:B0-----:R-:W-:-:S04]  /*6af0*/  @!P1 IMAD.IADD R43, R46, 0x1, R24 ;  /* 0x000000012e2b9824 */ /* 0x001fc800078e0218 */
[----:B--2---:R-:W-:-:S03]  /*6b00*/  @!P1 IMAD.WIDE.U32 R12, R43, 0x4, R12 ;  /* 0x000000042b0c9825 */ /* 0x004fc600078e000c */
[----:B------:R-:W0:Y:S03]  /*6b10*/  @!P4 LDC.64 R10, c[0x0][0x2d0] ;  /* 0x0000b400ff0acb82 */ /* 0x000e260000000a00 */
[----:B------:R-:W2:Y:S05]  /*6b20*/  @!P1 LDG.E R12, desc[UR36][R12.64] ;  /* 0x000000240c0c9981 */ /* 0x000eaa000c1e1900 */
[----:B------:R-:W0:Y:S01]  /*6b30*/  @!P2 LDC.64 R2, c[0x0][0x2f0] ;  /* 0x0000bc00ff02ab82 */ /* 0x000e220000000a00 */
[----:B---3--:R-:W-:-:S05]  /*6b40*/  @!P2 IMAD.WIDE.U32 R36, R39, 0x4, R36 ;  /* 0x000000042724a825 */ /* 0x008fca00078e0024 */
[----:B------:R3:W5:Y:S01]  /*6b50*/  @!P2 LDG.E R60, desc[UR36][R36.64] ;  /* 0x00000024243ca981 */ /* 0x000762000c1e1900 */
[C---:B------:R-:W-:Y:S01]  /*6b60*/  @!P2 IMAD.WIDE.U32 R8, R39.reuse, 0x4, R8 ;  /* 0x000000042708a825 */ /* 0x040fe200078e0008 */
[----:B------:R-:W0:Y:S03]  /*6b70*/  @!P4 LDC.64 R14, c[0x0][0x2e0] ;  /* 0x0000b800ff0ecb82 */ /* 0x000e260000000a00 */
[C---:B----4-:R-:W-:Y:S01]  /*6b80*/  @!P2 IMAD.WIDE.U32 R6, R39.reuse, 0x4, R6 ;  /* 0x000000042706a825 */ /* 0x050fe200078e0006 */
[----:B------:R4:W5:Y:S03]  /*6b90*/  @!P2 LDG.E R54, desc[UR36][R8.64] ;  /* 0x000000240836a981 */ /* 0x000966000c1e1900 */
[----:B-1----:R-:W-:Y:S01]  /*6ba0*/  @!P2 IMAD.WIDE.U32 R4, R39, 0x4, R4 ;  /* 0x000000042704a825 */ /* 0x002fe200078e0004 */
[----:B---3--:R-:W-:-:S02]  /*6bb0*/  CS2R R36, SRZ ;  /* 0x0000000000247805 */ /* 0x008fc4000001ff00 */
[----:B------:R-:W-:Y:S01]  /*6bc0*/  CS2R R52, SRZ ;  /* 0x0000000000347805 */ /* 0x000fe2000001ff00 */
[----:B------:R-:W1:Y:S01]  /*6bd0*/  @!P4 LDC.64 R20, c[0x0][0x2e8] ;  /* 0x0000ba00ff14cb82 */ /* 0x000e620000000a00 */
[----:B0-----:R-:W-:Y:S02]  /*6be0*/  @!P4 IMAD.WIDE.U32 R10, R25, 0x4, R10 ;  /* 0x00000004190ac825 */ /* 0x001fe400078e000a */
[----:B------:R0:W5:Y:S02]  /*6bf0*/  @!P2 LDG.E R37, desc[UR36][R6.64] ;  /* 0x000000240625a981 */ /* 0x000164000c1e1900 */
[----:B------:R-:W-:Y:S02]  /*6c00*/  @!P2 IMAD.WIDE.U32 R2, R39, 0x4, R2 ;  /* 0x000000042702a825 */ /* 0x000fe400078e0002 */
[----:B------:R3:W5:Y:S01]  /*6c10*/  @!P2 LDG.E R36, desc[UR36][R4.64] ;  /* 0x000000240424a981 */ /* 0x000762000c1e1900 */
[----:B----4-:R-:W4:Y:S03]  /*6c20*/  @!P1 LDC.64 R8, c[0x0][0x2e0] ;  /* 0x0000b800ff089b82 */ /* 0x010f260000000a00 */
[----:B------:R1:W5:Y:S04]  /*6c30*/  @!P4 LDG.E R56, desc[UR36][R10.64] ;  /* 0x000000240a38c981 */ /* 0x000368000c1e1900 */
[----:B------:R1:W5:Y:S01]  /*6c40*/  @!P2 LDG.E R45, desc[UR36][R2.64] ;  /* 0x00000024022da981 */ /* 0x000362000c1e1900 */
[----:B0-----:R-:W0:Y:S08]  /*6c50*/  @!P1 LDC.64 R6, c[0x0][0x2d8] ;  /* 0x0000b600ff069b82 */ /* 0x001e300000000a00 */
[----:B---3--:R-:W3:Y:S08]  /*6c60*/  @!P1 LDC.64 R4, c[0x0][0x2d0] ;  /* 0x0000b400ff049b82 */ /* 0x008ef00000000a00 */
[----:B-1----:R-:W1:Y:S08]  /*6c70*/  @!P1 LDC.64 R10, c[0x0][0x2e8] ;  /* 0x0000ba00ff0a9b82 */ /* 0x002e700000000a00 */
[----:B------:R-:W1:Y:S01]  /*6c80*/  @!P4 LDC.64 R2, c[0x0][0x2f0] ;  /* 0x0000bc00ff02cb82 */ /* 0x000e620000000a00 */
[----:B0-----:R-:W-:-:S04]  /*6c90*/  @!P1 IMAD.WIDE.U32 R6, R43, 0x4, R6 ;  /* 0x000000042b069825 */ /* 0x001fc800078e0006 */
[C---:B----4-:R-:W-:Y:S01]  /*6ca0*/  @!P1 IMAD.WIDE.U32 R8, R43.reuse, 0x4, R8 ;  /* 0x000000042b089825 */ /* 0x050fe200078e0008 */
[----:B------:R0:W5:Y:S02]  /*6cb0*/  @!P1 LDG.E R51, desc[UR36][R6.64] ;  /* 0x0000002406339981 */ /* 0x000164000c1e1900 */
[----:B------:R-:W4:Y:S01]  /*6cc0*/  @!P4 LDC.64 R22, c[0x0][0x2d8] ;  /* 0x0000b600ff16cb82 */ /* 0x000f220000000a00 */
[----:B---3--:R-:W-:-:S04]  /*6cd0*/  @!P1 IMAD.WIDE.U32 R4, R43, 0x4, R4 ;  /* 0x000000042b049825 */ /* 0x008fc800078e0004 */
[----:B------:R-:W-:Y:S01]  /*6ce0*/  IMAD.MOV.U32 R40, RZ, RZ, RZ ;  /* 0x000000ffff287224 */ /* 0x000fe200078e00ff */
[----:B------:R3:W5:Y:S01]  /*6cf0*/  @!P1 LDG.E R52, desc[UR36][R4.64] ;  /* 0x0000002404349981 */ /* 0x000762000c1e1900 */
[----:B------:R-:W-:Y:S01]  /*6d00*/  IMAD.MOV.U32 R47, RZ, RZ, RZ ;  /* 0x000000ffff2f7224 */ /* 0x000fe200078e00ff */
[----:B0-----:R-:W0:Y:S01]  /*6d10*/  LDC.64 R6, c[0x0][0x240] ;  /* 0x00009000ff067b82 */ /* 0x001e220000000a00 */
[----:B-1----:R-:W-:Y:S01]  /*6d20*/  @!P1 IMAD.WIDE.U32 R10, R43, 0x4, R10 ;  /* 0x000000042b0a9825 */ /* 0x002fe200078e000a */
[----:B------:R-:W-:-:S03]  /*6d30*/  CS2R R42, SRZ ;  /* 0x00000000002a7805 */ /* 0x000fc6000001ff00 */
[----:B------:R-:W-:-:S03]  /*6d40*/  @!P4 IMAD.WIDE.U32 R14, R25, 0x4, R14 ;  /* 0x00000004190ec825 */ /* 0x000fc600078e000e */
[----:B------:R1:W5:Y:S01]  /*6d50*/  @!P1 LDG.E R43, desc[UR36][R8.64] ;  /* 0x00000024082b9981 */ /* 0x000362000c1e1900 */
[C---:B------:R-:W-:Y:S01]  /*6d60*/  @!P4 IMAD.WIDE.U32 R2, R25.reuse, 0x4, R2 ;  /* 0x000000041902c825 */ /* 0x040fe200078e0002 */
[----:B---3--:R-:W3:Y:S02]  /*6d70*/  LDC.64 R4, c[0x0][0x248] ;  /* 0x00009200ff047b82 */ /* 0x008ee40000000a00 */
[----:B------:R1:W5:Y:S04]  /*6d80*/  @!P4 LDG.E R40, desc[UR36][R14.64] ;  /* 0x000000240e28c981 */ /* 0x000368000c1e1900 */
[----:B------:R-:W5:Y:S02]  /*6d90*/  @!P4 LDG.E R47, desc[UR36][R2.64] ;  /* 0x00000024022fc981 */ /* 0x000f64000c1e1900 */
[----:B-1----:R-:W1:Y:S02]  /*6da0*/  LDC.64 R8, c[0x0][0x238] ;  /* 0x00008e00ff087b82 */ /* 0x002e640000000a00 */
[----:B------:R4:W5:Y:S06]  /*6db0*/  @!P1 LDG.E R42, desc[UR36][R10.64] ;  /* 0x000000240a2a9981 */ /* 0x00096c000c1e1900 */
[----:B------:R-:W0:Y:S08]  /*6dc0*/  LDC.64 R14, c[0x0][0x228] ;  /* 0x00008a00ff0e7b82 */ /* 0x000e300000000a00 */
[----:B----4-:R-:W4:Y:S08]  /*6dd0*/  LDC.64 R10, c[0x0][0x230] ;  /* 0x00008c00ff0a7b82 */ /* 0x010f300000000a00 */
[----:B------:R-:W3:Y:S01]  /*6de0*/  LDC.64 R2, c[0x0][0x250] ;  /* 0x00009400ff027b82 */ /* 0x000ee20000000a00 */
[----:B------:R-:W-:Y:S01]  /*6df0*/  MOV R39, RZ ;  /* 0x000000ff00277202 */ /* 0x000fe20000000f00 */
[C---:B------:R-:W-:Y:S01]  /*6e00*/  @!P4 IMAD.WIDE.U32 R20, R25.reuse, 0x4, R20 ;  /* 0x000000041914c825 */ /* 0x040fe200078e0014 */
[----:B-1----:R1:W-:Y:S04]  /*6e10*/  STL.64 [R1+0x20], R8 ;  /* 0x0000200801007387 */ /* 0x0023e80000100a00 */
[----:B------:R3:W5:Y:S01]  /*6e20*/  @!P4 LDG.E R39, desc[UR36][R20.64] ;  /* 0x000000241427c981 */ /* 0x000762000c1e1900 */
[----:B------:R-:W2:Y:S03]  /*6e30*/  LDC R13, c[0x0][0x218] ;  /* 0x00008600ff0d7b82 */ /* 0x000ea60000000800 */
[----:B0-----:R0:W-:Y:S04]  /*6e40*/  STL.64 [R1+0x10], R14 ;  /* 0x0000100e01007387 */ /* 0x0011e80000100a00 */
[----:B------:R-:W-:Y:S01]  /*6e50*/  STL.64 [R1+0x28], R6 ;  /* 0x0000280601007387 */ /* 0x000fe20000100a00 */
[----:B-1----:R-:W1:Y:S03]  /*6e60*/  LDC.64 R8, c[0x0][0x270] ;  /* 0x00009c00ff087b82 */ /* 0x002e660000000a00 */
[----:B----4-:R4:W-:Y:S04]  /*6e70*/  STL.64 [R1+0x18], R10 ;  /* 0x0000180a01007387 */ /* 0x0109e80000100a00 */
[----:B---3--:R3:W-:Y:S01]  /*6e80*/  STL.64 [R1+0x30], R4 ;  /* 0x0000300401007387 */ /* 0x0087e20000100a00 */
[----:B------:R-:W1:Y:S03]  /*6e90*/  LDC.64 R20, c[0x0][0x258] ;  /* 0x00009600ff147b82 */ /* 0x000e660000000a00 */
[----:B------:R3:W-:Y:S05]  /*6ea0*/  STL.64 [R1+0x38], R2 ;  /* 0x0000380201007387 */ /* 0x0007ea0000100a00 */
[----:B0-----:R-:W0:Y:S08]  /*6eb0*/  LDC.64 R14, c[0x0][0x260] ;  /* 0x00009800ff0e7b82 */ /* 0x001e300000000a00 */
[----:B----4-:R-:W4:Y:S08]  /*6ec0*/  LDC.64 R10, c[0x0][0x268] ;  /* 0x00009a00ff0a7b82 */ /* 0x010f300000000a00 */
[----:B------:R-:W4:Y:S08]  /*6ed0*/  LDC.64 R6, c[0x0][0x278] ;  /* 0x00009e00ff067b82 */ /* 0x000f300000000a00 */
[----:B---3--:R-:W3:Y:S08]  /*6ee0*/  LDC.64 R4, c[0x0][0x280] ;  /* 0x0000a000ff047b82 */ /* 0x008ef00000000a00 */
[----:B------:R-:W2:Y:S01]  /*6ef0*/  LDC.64 R2, c[0x0][0x288] ;  /* 0x0000a200ff027b82 */ /* 0x000ea20000000a00 */
[----:B------:R-:W-:Y:S01]  /*6f00*/  @!P4 IMAD.WIDE.U32 R22, R25, 0x4, R22 ;  /* 0x000000041916c825 */ /* 0x000fe200078e0016 */
[----:B-1----:R1:W-:Y:S04]  /*6f10*/  STL.64 [R1+0x40], R20 ;  /* 0x0000401401007387 */ /* 0x0023e80000100a00 */
[----:B------:R1:W5:Y:S04]  /*6f20*/  @!P4 LDG.E R53, desc[UR36][R22.64] ;  /* 0x000000241635c981 */ /* 0x000368000c1e1900 */
[----:B0-----:R0:W-:Y:S04]  /*6f30*/  STL.64 [R1+0x48], R14 ;  /* 0x0000480e01007387 */ /* 0x0011e80000100a00 */
[----:B----4-:R4:W-:Y:S01]  /*6f40*/  STL.64 [R1+0x50], R10 ;  /* 0x0000500a01007387 */ /* 0x0109e20000100a00 */
[----:B-1----:R-:W1:Y:S03]  /*6f50*/  LDC.64 R20, c[0x0][0x290] ;  /* 0x0000a400ff147b82 */ /* 0x002e660000000a00 */
[----:B------:R4:W-:Y:S04]  /*6f60*/  STL.64 [R1+0x58], R8 ;  /* 0x0000580801007387 */ /* 0x0009e80000100a00 */
[----:B------:R4:W-:Y:S01]  /*6f70*/  STL.64 [R1+0x60], R6 ;  /* 0x0000600601007387 */ /* 0x0009e20000100a00 */
[----:B------:R-:W1:Y:S03]  /*6f80*/  LDC.64 R22, c[0x0][0x220] ;  /* 0x00008800ff167b82 */ /* 0x000e660000000a00 */
[----:B---3--:R3:W-:Y:S04]  /*6f90*/  STL.64 [R1+0x68], R4 ;  /* 0x0000680401007387 */ /* 0x0087e80000100a00 */
[----:B--2---:R2:W-:Y:S01]  /*6fa0*/  STL.64 [R1+0x70], R2 ;  /* 0x0000700201007387 */ /* 0x0045e20000100a00 */
[----:B0-----:R-:W0:Y:S08]  /*6fb0*/  LDC.64 R14, c[0x0][0x298] ;  /* 0x0000a600ff0e7b82 */ /* 0x001e300000000a00 */
[----:B----4-:R-:W4:Y:S08]  /*6fc0*/  LDC.64 R10, c[0x0][0x2a0] ;  /* 0x0000a800ff0a7b82 */ /* 0x010f300000000a00 */
[----:B------:R-:W4:Y:S08]  /*6fd0*/  LDC.64 R8, c[0x0][0x2a8] ;  /* 0x0000aa00ff087b82 */ /* 0x000f300000000a00 */
[----:B------:R-:W4:Y:S08]  /*6fe0*/  LDC.64 R6, c[0x0][0x2b0] ;  /* 0x0000ac00ff067b82 */ /* 0x000f300000000a00 */
[----:B---3--:R-:W3:Y:S08]  /*6ff0*/  LDC.64 R4, c[0x0][0x2b8] ;  /* 0x0000ae00ff047b82 */ /* 0x008ef00000000a00 */
[----:B--2---:R-:W2:Y:S01]  /*7000*/  LDC.64 R2, c[0x0][0x2c0] ;  /* 0x0000b000ff027b82 */ /* 0x004ea20000000a00 */
[----:B-1----:R1:W-:Y:S04]  /*7010*/  STL.64 [R1+0x8], R22 ;  /* 0x0000081601007387 */ /* 0x0023e80000100a00 */
[----:B------:R1:W-:Y:S04]  /*7020*/  STL.64 [R1+0x78], R20 ;  /* 0x0000781401007387 */ /* 0x0003e80000100a00 */
[----:B0-----:R1:W-:Y:S04]  /*7030*/  STL.64 [R1+0x80], R14 ;  /* 0x0000800e01007387 */ /* 0x0013e80000100a00 */
[----:B----4-:R1:W-:Y:S04]  /*7040*/  STL.64 [R1+0x88], R10 ;  /* 0x0000880a01007387 */ /* 0x0103e80000100a00 */
[----:B------:R1:W-:Y:S04]  /*7050*/  STL.64 [R1+0x90], R8 ;  /* 0x0000900801007387 */ /* 0x0003e80000100a00 */
[----:B------:R1:W-:Y:S04]  /*7060*/  STL.64 [R1+0x98], R6 ;  /* 0x0000980601007387 */ /* 0x0003e80000100a00 */
[----:B---3--:R1:W-:Y:S04]  /*7070*/  STL.64 [R1+0xa0], R4 ;  /* 0x0000a00401007387 */ /* 0x0083e80000100a00 */
[----:B--2---:R1:W-:Y:S04]  /*7080*/  STL.64 [R1+0xa8], R2 ;  /* 0x0000a80201007387 */ /* 0x0043e80000100a00 */
[----:B------:R1:W-:Y:S01]  /*7090*/  STL [R1], R13 ;  /* 0x0000000d01007387 */ /* 0x0003e20000100800 */
[----:B------:R-:W-:Y:S01]  /*70a0*/  BSSY B6, `(.L_x_14170) ;  /* 0x00000c5000067945 */ /* 0x000fe20003800000 */
[----:B------:R-:W-:-:S02]  /*70b0*/  CS2R R24, SRZ ;  /* 0x0000000000187805 */ /* 0x000fc4000001ff00 */
        /* <DEDUP_REMOVED lines=9> */
[----:B-1----:R-:W-:Y:S01]  /*7150*/  MOV R2, 0x0 ;  /* 0x0000000000027802 */ /* 0x002fe20000000f00 */
        /* <DEDUP_REMOVED lines=15> */
.L_x_14173:
[----:B------:R-:W-:Y:S05]  /*7250*/  BSYNC B7 ;  /* 0x0000000000077941 */ /* 0x000fea0003800000 */
.L_x_14172:
[----:B------:R-:W-:Y:S01]  /*7260*/  ULDC.64 UR4, c[0x4][0x158] ;  /* 0x0100560000047ab9 */ /* 0x000fe20000000a00 */
[----:B------:R-:W-:Y:S01]  /*7270*/  BSSY B7, `(.L_x_14174) ;  /* 0x0000016000077945 */ /* 0x000fe20003800000 */
[----:B------:R-:W-:Y:S01]  /*7280*/  ISETP.NE.U32.AND P0, PT, RZ, UR4, PT ;  /* 0x00000004ff007c0c */ /* 0x000fe2000bf05070 */
[----:B------:R-:W-:Y:S02]  /*7290*/  ULDC UR4, c[0x0][0x228] ;  /* 0x00008a0000047ab9 */ /* 0x000fe40000000800 */
[----:B------:R-:W-:Y:S02]  /*72a0*/  ISETP.EQ.AND P1, PT, R17, UR4, PT ;  /* 0x0000000411007c0c */ /* 0x000fe4000bf22270 */
[----:B------:R-:W-:-:S13]  /*72b0*/  ISETP.NE.AND.EX P0, PT, RZ, UR5, PT, P0 ;  /* 0x00000005ff007c0c */ /* 0x000fda000bf05300 */
[----:B------:R-:W-:Y:S05]  /*72c0*/  @P0 BRA P1, `(.L_x_14175) ;  /* 0x0000000000400947 */ /* 0x000fea0000800000 */
[----:B-1----:R-:W-:Y:S01]  /*72d0*/  MOV R2, 0x0 ;  /* 0x0000000000027802 */ /* 0x002fe20000000f00 */
        /* <DEDUP_REMOVED lines=15> */
.L_x_14175:
[----:B------:R-:W-:Y:S05]  /*73d0*/  BSYNC B7 ;  /* 0x0000000000077941 */ /* 0x000fea0003800000 */
.L_x_14174:
        /* <DEDUP_REMOVED lines=10> */
[----:B-1----:R-:W-:Y:S01]  /*7480*/  MOV R2, 0x0 ;  /* 0x0000000000027802 */ /* 0x002fe20000000f00 */
        /* <DEDUP_REMOVED lines=15> */
.L_x_14177:
[----:B------:R-:W-:Y:S05]  /*7580*/  BSYNC B7 ;  /* 0x0000000000077941 */ /* 0x000fea0003800000 */
.L_x_14176:
[----:B-1----:R-:W0:Y:S01]  /*7590*/  LDC.64 R2, c[0x0][0x228] ;  /* 0x00008a00ff027b82 */ /* 0x002e220000000a00 */
[----:B------:R-:W-:Y:S01]  /*75a0*/  SHF.R.S32.HI R5, RZ, 0x1f, R16 ;  /* 0x0000001fff057819 */ /* 0x000fe20000011410 */
[----:B------:R-:W-:-:S06]  /*75b0*/  IMAD.MOV.U32 R12, RZ, RZ, RZ ;  /* 0x000000ffff0c7224 */ /* 0x000fcc00078e00ff */
[----:B------:R-:W1:Y:S01]  /*75c0*/  LDC R0, c[0x0][0x230] ;  /* 0x00008c00ff007b82 */ /* 0x000e620000000800 */
[----:B0-----:R-:W-:Y:S01]  /*75d0*/  ISETP.GE.U32.AND P0, PT, R2, 0x1, PT ;  /* 0x000000010200780c */ /* 0x001fe20003f06070 */
[-C--:B------:R-:W-:Y:S02]  /*75e0*/  IMAD R5, R5, R2.reuse, RZ ;  /* 0x0000000205057224 */ /* 0x080fe400078e02ff */
[----:B------:R-:W-:Y:S01]  /*75f0*/  IMAD.WIDE.U32 R14, R16, R2, RZ ;  /* 0x00000002100e7225 */ /* 0x000fe200078e00ff */
[----:B------:R-:W-:-:S03]  /*7600*/  ISETP.GE.AND.EX P0, PT, R3, RZ, PT, P0 ;  /* 0x000000ff0300720c */ /* 0x000fc60003f06300 */
[----:B------:R-:W-:Y:S01]  /*7610*/  IMAD R5, R16, R3, R5 ;  /* 0x0000000310057224 */ /* 0x000fe200078e0205 */
[----:B-1----:R-:W-:Y:S01]  /*7620*/  IADD3 R13, R0, -0x1, RZ ;  /* 0xffffffff000d7810 */ /* 0x002fe20007ffe0ff */
[----:B------:R-:W-:-:S03]  /*7630*/  IMAD.MOV.U32 R2, RZ, RZ, RZ ;  /* 0x000000ffff027224 */ /* 0x000fc600078e00ff */
[----:B------:R-:W-:-:S13]  /*7640*/  ISETP.LT.OR P0, PT, R13, RZ, !P0 ;  /* 0x000000ff0d00720c */ /* 0x000fda0004701670 */
[----:B------:R-:W-:Y:S05]  /*7650*/  @P0 BRA `(.L_x_14178) ;  /* 0x0000000000e80947 */ /* 0x000fea0003800000 */
[----:B------:R-:W-:Y:S01]  /*7660*/  BSSY B0, `(.L_x_14178) ;  /* 0x0000039000007945 */ /* 0x000fe20003800000 */
[----:B------:R-:W-:-:S07]  /*7670*/  IMAD.IADD R5, R15, 0x1, R5 ;  /* 0x000000010f057824 */ /* 0x000fce00078e0205 */
.L_x_14182:
        /* <DEDUP_REMOVED lines=14> */
.L_x_14180:
        /* <DEDUP_REMOVED lines=19> */
.L_x_14181:
[----:B------:R-:W-:Y:S05]  /*7890*/  BSYNC B1 ;  /* 0x0000000000017941 */ /* 0x000fea0003800000 */
.L_x_14179:
[----:B------:R-:W-:-:S06]  /*78a0*/  IMAD R8, R13, 0x8, R1 ;  /* 0x000000080d087824 */ /* 0x000fcc00078e0201 */
        /* <DEDUP_REMOVED lines=21> */
.L_x_14178:
        /* <DEDUP_REMOVED lines=17> */
.L_x_14185:
        /* <DEDUP_REMOVED lines=24> */
.L_x_14184:
[----:B------:R-:W-:Y:S05]  /*7c90*/  BSYNC B7 ;  /* 0x0000000000077941 */ /* 0x000fea0003800000 */
.L_x_14183:
[----:B------:R-:W-:-:S04]  /*7ca0*/  IADD3 R16, P0, R16, 0x4, RZ ;  /* 0x0000000410107810 */ /* 0x000fc80007f1e0ff */
[----:B------:R-:W-:Y:S02]  /*7cb0*/  IADD3.X R17, RZ, R17, RZ, P0, !PT ;  /* 0x00000011ff117210 */ /* 0x000fe400007fe4ff */
[----:B------:R-:W-:-:S04]  /*7cc0*/  ISETP.GE.U32.AND P0, PT, R16, R22, PT ;  /* 0x000000161000720c */ /* 0x000fc80003f06070 */
[----:B------:R-:W-:-:S13]  /*7cd0*/  ISETP.GE.U32.AND.EX P0, PT, R17, R18, PT, P0 ;  /* 0x000000121100720c */ /* 0x000fda0003f06100 */
[----:B------:R-:W-:Y:S05]  /*7ce0*/  @!P0 BRA `(.L_x_14185) ;  /* 0xfffffffc00888947 */ /* 0x000fea000383ffff */
.L_x_14171:
[----:B------:R-:W-:Y:S05]  /*7cf0*/  BSYNC B6 ;  /* 0x0000000000067941 */ /* 0x000fea0003800000 */
.L_x_14170:
        /* <DEDUP_REMOVED lines=28> */
.L_x_14189:
[----:B------:R-:W-:Y:S05]  /*7ec0*/  BSYNC B7 ;  /* 0x0000000000077941 */ /* 0x000fea0003800000 */
.L_x_14188:
        /* <DEDUP_REMOVED lines=23> */
.L_x_14191:
[----:B------:R-:W-:Y:S05]  /*8040*/  BSYNC B7 ;  /* 0x0000000000077941 */ /* 0x000fea0003800000 */
.L_x_14190:
        /* <DEDUP_REMOVED lines=26> */
.L_x_14193:
[----:B------:R-:W-:Y:S05]  /*81f0*/  BSYNC B7 ;  /* 0x0000000000077941 */ /* 0x000fea0003800000 */
.L_x_14192:
[----:B-1----:R-:W0:Y:S01]  /*8200*/  LDC.64 R2, c[0x0][0x228] ;  /* 0x00008a00ff027b82 */ /* 0x002e220000000a00 */
[----:B------:R-:W-:Y:S01]  /*8210*/  SHF.R.S32.HI R5, RZ, 0x1f, R32 ;  /* 0x0000001fff057819 */ /* 0x000fe20000011420 */
[----:B------:R-:W-:-:S06]  /*8220*/  IMAD.MOV.U32 R12, RZ, RZ, RZ ;  /* 0x000000ffff0c7224 */ /* 0x000fcc00078e00ff */
[----:B------:R-:W1:Y:S01]  /*8230*/  LDC R0, c[0x0][0x230] ;  /* 0x00008c00ff007b82 */ /* 0x000e620000000800 */
[----:B0-----:R-:W-:Y:S01]  /*8240*/  ISETP.GE.U32.AND P0, PT, R2, 0x1, PT ;  /* 0x000000010200780c */ /* 0x001fe20003f06070 */
[-C--:B------:R-:W-:Y:S02]  /*8250*/  IMAD R5, R5, R2.reuse, RZ ;  /* 0x0000000205057224 */ /* 0x080fe400078e02ff */
[C---:B------:R-:W-:Y:S01]  /*8260*/  IMAD.WIDE.U32 R14, R32.reuse, R2, RZ ;  /* 0x00000002200e7225 */ /* 0x040fe200078e00ff */
[----:B------:R-:W-:Y:S02]  /*8270*/  ISETP.GE.AND.EX P0, PT, R3, RZ, PT, P0 ;  /* 0x000000ff0300720c */ /* 0x000fe40003f06300 */
[----:B------:R-:W-:Y:S01]  /*8280*/  MOV R2, RZ ;  /* 0x000000ff00027202 */ /* 0x000fe20000000f00 */
[----:B------:R-:W-:Y:S02]  /*8290*/  IMAD R5, R32, R3, R5 ;  /* 0x0000000320057224 */ /* 0x000fe400078e0205 */
[----:B-1----:R-:W-:-:S05]  /*82a0*/  VIADD R13, R0, 0xffffffff ;  /* 0xffffffff000d7836 */ /* 0x002fca0000000000 */
[----:B------:R-:W-:-:S13]  /*82b0*/  ISETP.LT.OR P0, PT, R13, RZ, !P0 ;  /* 0x000000ff0d00720c */ /* 0x000fda0004701670 */
[----:B------:R-:W-:Y:S05]  /*82c0*/  @P0 BRA `(.L_x_14194) ;  /* 0x0000000000e80947 */ /* 0x000fea0003800000 */
[----:B------:R-:W-:Y:S01]  /*82d0*/  BSSY B0, `(.L_x_14194) ;  /* 0x0000039000007945 */ /* 0x000fe20003800000 */
[----:B------:R-:W-:-:S07]  /*82e0*/  IMAD.IADD R5, R15, 0x1, R5 ;  /* 0x000000010f057824 */ /* 0x000fce00078e0205 */
.L_x_14198:
        /* <DEDUP_REMOVED lines=14> */
.L_x_14196:
        /* <DEDUP_REMOVED lines=19> */
.L_x_14197:
[----:B------:R-:W-:Y:S05]  /*8500*/  BSYNC B1 ;  /* 0x0000000000017941 */ /* 0x000fea0003800000 */
.L_x_14195:
        /* <DEDUP_REMOVED lines=22> */
.L_x_14194:
        /* <DEDUP_REMOVED lines=15> */
[----:B------:R-:W-:-:S04]  /*8760*/  IADD3 R16, P0, R16, 0x4, RZ ;  /* 0x0000000410107810 */ /* 0x000fc80007f1e0ff */
[----:B------:R-:W-:-:S09]  /*8770*/  IADD3.X R17, RZ, R4, RZ, P0, !PT ;  /* 0x00000004ff117210 */ /* 0x000fd200007fe4ff */
.L_x_14201:
        /* <DEDUP_REMOVED lines=24> */
.L_x_14200:
[----:B------:R-:W-:Y:S05]  /*8900*/  BSYNC B7 ;  /* 0x0000000000077941 */ /* 0x000fea0003800000 */
.L_x_14199:
[----:B------:R-:W-:-:S05]  /*8910*/  IADD3 R16, P0, R16, 0x4, RZ ;  /* 0x0000000410107810 */ /* 0x000fca0007f1e0ff */
[----:B------:R-:W-:Y:S01]  /*8920*/  IMAD.X R17, RZ, RZ, R17, P0 ;  /* 0x000000ffff117224 */ /* 0x000fe200000e0611 */
[----:B------:R-:W-:-:S04]  /*8930*/  ISETP.GE.U32.AND P0, PT, R16, R18, PT ;  /* 0x000000121000720c */ /* 0x000fc80003f06070 */
[----:B------:R-:W-:-:S13]  /*8940*/  ISETP.GE.U32.AND.EX P0, PT, R17, R22, PT, P0 ;  /* 0x000000161100720c */ /* 0x000fda0003f06100 */
[----:B------:R-:W-:Y:S05]  /*8950*/  @!P0 BRA `(.L_x_14201) ;  /* 0xfffffffc00888947 */ /* 0x000fea000383ffff */
.L_x_14187:
[----:B------:R-:W-:Y:S05]  /*8960*/  BSYNC B6 ;  /* 0x0000000000067941 */ /* 0x000fea0003800000 */
.L_x_14186:
        /* <DEDUP_REMOVED lines=28> */
.L_x_14205:
[----:B------:R-:W-:Y:S05]  /*8b30*/  BSYNC B7 ;  /* 0x0000000000077941 */ /* 0x000fea0003800000 */
.L_x_14204:
        /* <DEDUP_REMOVED lines=23> */
.L_x_14207:
[----:B------:R-:W-:Y:S05]  /*8cb0*/  BSYNC B7 ;  /* 0x0000000000077941 */ /* 0x000fea0003800000 */
.L_x_14206:
        /* <DEDUP_REMOVED lines=26> */
.L_x_14209:
[----:B------:R-:W-:Y:S05]  /*8e60*/  BSYNC B7 ;  /* 0x0000000000077941 */ /* 0x000fea0003800000 */
.L_x_14208:
[----:B-1----:R-:W0:Y:S01]  /*8e70*/  LDC.64 R2, c[0x0][0x228] ;  /* 0x00008a00ff027b82 */ /* 0x002e220000000a00 */
[----:B------:R-:W-:Y:S01]  /*8e80*/  SHF.R.S32.HI R5, RZ, 0x1f, R35 ;  /* 0x0000001fff057819 */ /* 0x000fe20000011423 */
[----:B------:R-:W-:-:S06]  /*8e90*/  IMAD.MOV.U32 R12, RZ, RZ, RZ ;  /* 0x000000ffff0c7224 */ /* 0x000fcc00078e00ff */
[----:B------:R-:W1:Y:S01]  /*8ea0*/  LDC R0, c[0x0][0x230] ;  /* 0x00008c00ff007b82 */ /* 0x000e620000000800 */
[----:B0-----:R-:W-:Y:S01]  /*8eb0*/  ISETP.GE.U32.AND P0, PT, R2, 0x1, PT ;  /* 0x000000010200780c */ /* 0x001fe20003f06070 */
[----:B------:R-:W-:-:S03]  /*8ec0*/  IMAD.WIDE.U32 R14, R35, R2, RZ ;  /* 0x00000002230e7225 */ /* 0x000fc600078e00ff */
[----:B------:R-:W-:Y:S02]  /*8ed0*/  ISETP.GE.AND.EX P0, PT, R3, RZ, PT, P0 ;  /* 0x000000ff0300720c */ /* 0x000fe40003f06300 */
[----:B-1----:R-:W-:Y:S01]  /*8ee0*/  IADD3 R13, R0, -0x1, RZ ;  /* 0xffffffff000d7810 */ /* 0x002fe20007ffe0ff */
[----:B------:R-:W-:Y:S02]  /*8ef0*/  IMAD R0, R5, R2, RZ ;  /* 0x0000000205007224 */ /* 0x000fe400078e02ff */
[----:B------:R-:W-:Y:S01]  /*8f00*/  IMAD.MOV.U32 R2, RZ, RZ, RZ ;  /* 0x000000ffff027224 */ /* 0x000fe200078e00ff */
[----:B------:R-:W-:Y:S01]  /*8f10*/  ISETP.LT.OR P0, PT, R13, RZ, !P0 ;  /* 0x000000ff0d00720c */ /* 0x000fe20004701670 */
[----:B------:R-:W-:-:S12]  /*8f20*/  IMAD R3, R35, R3, R0 ;  /* 0x0000000323037224 */ /* 0x000fd800078e0200 */
[----:B------:R-:W-:Y:S05]  /*8f30*/  @P0 BRA `(.L_x_14210) ;  /* 0x0000000000e80947 */ /* 0x000fea0003800000 */
[----:B------:R-:W-:Y:S01]  /*8f40*/  BSSY B0, `(.L_x_14210) ;  /* 0x0000039000007945 */ /* 0x000fe20003800000 */
[----:B------:R-:W-:-:S07]  /*8f50*/  IMAD.IADD R5, R15, 0x1, R3 ;  /* 0x000000010f057824 */ /* 0x000fce00078e0203 */
.L_x_14214:
        /* <DEDUP_REMOVED lines=14> */
.L_x_14212:
        /* <DEDUP_REMOVED lines=19> */
.L_x_14213:
[----:B------:R-:W-:Y:S05]  /*9170*/  BSYNC B1 ;  /* 0x0000000000017941 */ /* 0x000fea0003800000 */
.L_x_14211:
        /* <DEDUP_REMOVED lines=22> */
.L_x_14210:
        /* <DEDUP_REMOVED lines=17> */
.L_x_14217:
        /* <DEDUP_REMOVED lines=24> */
.L_x_14216:
[----:B------:R-:W-:Y:S05]  /*9570*/  BSYNC B7 ;  /* 0x0000000000077941 */ /* 0x000fea0003800000 */
.L_x_14215:
[----:B------:R-:W-:-:S04]  /*9580*/  IADD3 R16, P0, R16, 0x4, RZ ;  /* 0x0000000410107810 */ /* 0x000fc80007f1e0ff */
[----:B------:R-:W-:Y:S02]  /*9590*/  IADD3.X R17, RZ, R17, RZ, P0, !PT ;  /* 0x00000011ff117210 */ /* 0x000fe400007fe4ff */
[----:B------:R-:W-:-:S04]  /*95a0*/  ISETP.GE.U32.AND P0, PT, R16, R19, PT ;  /* 0x000000131000720c */ /* 0x000fc80003f06070 */
[----:B------:R-:W-:-:S13]  /*95b0*/  ISETP.GE.U32.AND.EX P0, PT, R17, R18, PT, P0 ;  /* 0x000000121100720c */ /* 0x000fda0003f06100 */
[----:B------:R-:W-:Y:S05]  /*95c0*/  @!P0 BRA `(.L_x_14217) ;  /* 0xfffffffc00888947 */ /* 0x000fea000383ffff */
.L_x_14203:
[----:B------:R-:W-:Y:S05]  /*95d0*/  BSYNC B6 ;  /* 0x0000000000067941 */ /* 0x000fea0003800000 */
.L_x_14202:
        /* <DEDUP_REMOVED lines=28> */
.L_x_14221:
[----:B------:R-:W-:Y:S05]  /*97a0*/  BSYNC B7 ;  /* 0x0000000000077941 */ /* 0x000fea0003800000 */
.L_x_14220:
        /* <DEDUP_REMOVED lines=23> */
.L_x_14223:
[----:B------:R-:W-:Y:S05]  /*9920*/  BSYNC B7 ;  /* 0x0000000000077941 */ /* 0x000fea0003800000 */
.L_x_14222:
        /* <DEDUP_REMOVED lines=26> */
.L_x_14225:
[----:B------:R-:W-:Y:S05]  /*9ad0*/  BSYNC B7 ;  /* 0x0000000000077941 */ /* 0x000fea0003800000 */
.L_x_14224:
[----:B-1----:R-:W0:Y:S01]  /*9ae0*/  LDC.64 R6, c[0x0][0x228] ;  /* 0x00008a00ff067b82 */ /* 0x002e220000000a00 */
[----:B------:R-:W-:Y:S01]  /*9af0*/  SHF.R.S32.HI R3, RZ, 0x1f, R38 ;  /* 0x0000001fff037819 */ /* 0x000fe20000011426 */
[----:B------:R-:W-:Y:S01]  /*9b00*/  IMAD.MOV.U32 R12, RZ, RZ, RZ ;  /* 0x000000ffff0c7224 */ /* 0x000fe200078e00ff */
[----:B------:R-:W-:-:S05]  /*9b10*/  MOV R2, RZ ;  /* 0x000000ff00027202 */ /* 0x000fca0000000f00 */
        /* <DEDUP_REMOVED lines=12> */
.L_x_14230:
        /* <DEDUP_REMOVED lines=14> */
.L_x_14228:
        /* <DEDUP_REMOVED lines=20> */
.L_x_14229:
[----:B------:R-:W-:Y:S05]  /*9e00*/  BSYNC B1 ;  /* 0x0000000000017941 */ /* 0x000fea0003800000 */
.L_x_14227:
        /* <DEDUP_REMOVED lines=8> */
[----:B------:R-:W-:-:S04]  /*9e90*/  IMAD R3, R3, R10, RZ ;  /* 0x0000000a03037224 */ /* 0x000fc800078e02ff */
[----:B------:R-:W-:-:S05]  /*9ea0*/  IMAD R3, R11, R17, R3 ;  /* 0x000000110b037224 */ /* 0x000fca00078e0203 */
[----:B------:R-:W-:-:S05]  /*9eb0*/  IADD3 R3, R5, R3, RZ ;  /* 0x0000000305037210 */ /* 0x000fca0007ffe0ff */
[----:B--2---:R-:W-:Y:S02]  /*9ec0*/  IMAD R5, R3, R8, RZ ;  /* 0x0000000803057224 */ /* 0x004fe400078e02ff */
[----:B------:R-:W-:Y:S02]  /*9ed0*/  IMAD.MOV.U32 R3, RZ, RZ, R2 ;  /* 0x000000ffff037224 */ /* 0x000fe400078e0002 */
[----:B------:R-:W-:Y:S02]  /*9ee0*/  IMAD.MOV.U32 R2, RZ, RZ, R12 ;  /* 0x000000ffff027224 */ /* 0x000fe400078e000c */
[-C--:B------:R-:W-:Y:S02]  /*9ef0*/  IMAD R9, R9, R4.reuse, R5 ;  /* 0x0000000409097224 */ /* 0x080fe400078e0205 */
[----:B------:R-:W-:-:S04]  /*9f00*/  IMAD.WIDE.U32 R2, R8, R4, R2 ;  /* 0x0000000408027225 */ /* 0x000fc800078e0002 */
[----:B------:R-:W-:Y:S02]  /*9f10*/  IMAD.MOV.U32 R12, RZ, RZ, R2 ;  /* 0x000000ffff0c7224 */ /* 0x000fe400078e0002 */
[----:B------:R-:W-:Y:S02]  /*9f20*/  IMAD.MOV.U32 R5, RZ, RZ, R7 ;  /* 0x000000ffff057224 */ /* 0x000fe400078e0007 */
[----:B------:R-:W-:Y:S01]  /*9f30*/  IMAD.IADD R2, R3, 0x1, R9 ;  /* 0x0000000103027824 */ /* 0x000fe200078e0209 */
[----:B------:R-:W-:Y:S06]  /*9f40*/  @P0 BRA `(.L_x_14230) ;  /* 0xfffffffc00240947 */ /* 0x000fec000383ffff */
[----:B------:R-:W-:Y:S05]  /*9f50*/  BSYNC B0 ;  /* 0x0000000000007941 */ /* 0x000fea0003800000 */
.L_x_14226:
[CC--:B------:R-:W-:Y:S01]  /*9f60*/  IADD3 R4, P0, R31.reuse, R12.reuse, RZ ;  /* 0x0000000c1f047210 */ /* 0x0c0fe20007f1e0ff */
[----:B------:R-:W-:Y:S01]  /*9f70*/  ULDC.64 UR4, c[0x0][0x2b8] ;  /* 0x0000ae0000047ab9 */ /* 0x000fe20000000a00 */
[----:B------:R-:W-:Y:S02]  /*9f80*/  IADD3 R3, P1, R30, R12, RZ ;  /* 0x0000000c1e037210 */ /* 0x000fe40007f3e0ff */
        /* <DEDUP_REMOVED lines=14> */
.L_x_14233:
        /* <DEDUP_REMOVED lines=24> */
.L_x_14232:
[----:B------:R-:W-:Y:S05]  /*a1f0*/  BSYNC B7 ;  /* 0x0000000000077941 */ /* 0x000fea0003800000 */
.L_x_14231:
[----:B------:R-:W-:-:S05]  /*a200*/  IADD3 R16, P0, R16, 0x4, RZ ;  /* 0x0000000410107810 */ /* 0x000fca0007f1e0ff */
[----:B------:R-:W-:Y:S01]  /*a210*/  IMAD.X R17, RZ, RZ, R17, P0 ;  /* 0x000000ffff117224 */ /* 0x000fe200000e0611 */
[----:B------:R-:W-:-:S04]  /*a220*/  ISETP.GE.U32.AND P0, PT, R16, R19, PT ;  /* 0x000000131000720c */ /* 0x000fc80003f06070 */
[----:B------:R-:W-:-:S13]  /*a230*/  ISETP.GE.U32.AND.EX P0, PT, R17, R18, PT, P0 ;  /* 0x000000121100720c */ /* 0x000fda0003f06100 */
[----:B------:R-:W-:Y:S05]  /*a240*/  @!P0 BRA `(.L_x_14233) ;  /* 0xfffffffc00888947 */ /* 0x000fea000383ffff */
.L_x_14219:
[----:B------:R-:W-:Y:S05]  /*a250*/  BSYNC B6 ;  /* 0x0000000000067941 */ /* 0x000fea0003800000 */
.L_x_14218:
        /* <DEDUP_REMOVED lines=28> */
.L_x_14237:
[----:B------:R-:W-:Y:S05]  /*a420*/  BSYNC B7 ;  /* 0x0000000000077941 */ /* 0x000fea0003800000 */
.L_x_14236:
        /* <DEDUP_REMOVED lines=23> */
.L_x_14239:
[----:B------:R-:W-:Y:S05]  /*a5a0*/  BSYNC B7 ;  /* 0x0000000000077941 */ /* 0x000fea0003800000 */
.L_x_14238:
        /* <DEDUP_REMOVED lines=13> */
[----:B-1----:R-:W-:Y:S01]  /*a680*/  MOV R4, UR4 ;  /* 0x0000000400047c02 */ /* 0x002fe20008000f00 */
        /* <DEDUP_REMOVED lines=12> */
.L_x_14241:
[----:B------:R-:W-:Y:S05]  /*a750*/  BSYNC B7 ;  /* 0x0000000000077941 */ /* 0x000fea0003800000 */
.L_x_14240:
        /* <DEDUP_REMOVED lines=15> */
[----:B------:R-:W-:-:S07]  /*a850*/  IMAD.MOV.U32 R15, RZ, RZ, R4 ;  /* 0x000000ffff0f7224 */ /* 0x000fce00078e0004 */
.L_x_14246:
        /* <DEDUP_REMOVED lines=14> */
.L_x_14244:
        /* <DEDUP_REMOVED lines=20> */
.L_x_14245:
[----:B------:R-:W-:Y:S05]  /*aa80*/  BSYNC B1 ;  /* 0x0000000000017941 */ /* 0x000fea0003800000 */
.L_x_14243:
        /* <DEDUP_REMOVED lines=21> */
.L_x_14242:
        /* <DEDUP_REMOVED lines=17> */
.L_x_14249:
        /* <DEDUP_REMOVED lines=24> */
.L_x_14248:
[----:B------:R-:W-:Y:S05]  /*ae70*/  BSYNC B7 ;  /* 0x0000000000077941 */ /* 0x000fea0003800000 */
.L_x_14247:
[----:B------:R-:W-:-:S05]  /*ae80*/  IADD3 R16, P0, R16, 0x4, RZ ;  /* 0x0000000410107810 */ /* 0x000fca0007f1e0ff */
[----:B------:R-:W-:Y:S01]  /*ae90*/  IMAD.X R17, RZ, RZ, R17, P0 ;  /* 0x000000ffff117224 */ /* 0x000fe200000e0611 */
[----:B------:R-:W-:-:S04]  /*aea0*/  ISETP.GE.U32.AND P0, PT, R16, R19, PT ;  /* 0x000000131000720c */ /* 0x000fc80003f06070 */
[----:B------:R-:W-:-:S13]  /*aeb0*/  ISETP.GE.U32.AND.EX P0, PT, R17, R18, PT, P0 ;  /* 0x000000121100720c */ /* 0x000fda0003f06100 */
[----:B------:R-:W-:Y:S05]  /*aec0*/  @!P0 BRA `(.L_x_14249) ;  /* 0xfffffffc00888947 */ /* 0x000fea000383ffff */
.L_x_14235:
[----:B------:R-:W-:Y:S05]  /*aed0*/  BSYNC B6 ;  /* 0x0000000000067941 */ /* 0x000fea0003800000 */
.L_x_14234:
        /* <DEDUP_REMOVED lines=28> */
.L_x_14253:
[----:B------:R-:W-:Y:S05]  /*b0a0*/  BSYNC B7 ;  /* 0x0000000000077941 */ /* 0x000fea0003800000 */
.L_x_14252:
        /* <DEDUP_REMOVED lines=23> */
.L_x_14255:
[----:B------:R-:W-:Y:S05]  /*b220*/  BSYNC B7 ;  /* 0x0000000000077941 */ /* 0x000fea0003800000 */
.L_x_14254:
        /* <DEDUP_REMOVED lines=26> */
.L_x_14257:
[----:B------:R-:W-:Y:S05]  /*b3d0*/  BSYNC B7 ;  /* 0x0000000000077941 */ /* 0x000fea0003800000 */
.L_x_14256:
[----:B-1----:R-:W0:Y:S01]  /*b3e0*/  LDC.64 R6, c[0x0][0x228] ;  /* 0x00008a00ff067b82 */ /* 0x002e220000000a00 */
[----:B------:R-:W-:Y:S01]  /*b3f0*/  SHF.R.S32.HI R3, RZ, 0x1f, R45 ;  /* 0x0000001fff037819 */ /* 0x000fe2000001142d */
[----:B------:R-:W-:Y:S02]  /*b400*/  IMAD.MOV.U32 R12, RZ, RZ, RZ ;  /* 0x000000ffff0c7224 */ /* 0x000fe400078e00ff */
[----:B------:R-:W-:-:S04]  /*b410*/  IMAD.MOV.U32 R2, RZ, RZ, RZ ;  /* 0x000000ffff027224 */ /* 0x000fc800078e00ff */
        /* <DEDUP_REMOVED lines=10> */
[----:B------:R-:W-:Y:S01]  /*b4c0*/  IMAD.IADD R5, R5, 0x1, R45 ;  /* 0x0000000105057824 */ /* 0x000fe200078e022d */
[----:B------:R-:W-:-:S07]  /*b4d0*/  MOV R15, R4 ;  /* 0x00000004000f7202 */ /* 0x000fce0000000f00 */
.L_x_14262:
        /* <DEDUP_REMOVED lines=14> */
.L_x_14260:
        /* <DEDUP_REMOVED lines=20> */
.L_x_14261:
[----:B------:R-:W-:Y:S05]  /*b700*/  BSYNC B1 ;  /* 0x0000000000017941 */ /* 0x000fea0003800000 */
.L_x_14259:
        /* <DEDUP_REMOVED lines=21> */
.L_x_14258:
        /* <DEDUP_REMOVED lines=17> */
.L_x_14265:
        /* <DEDUP_REMOVED lines=24> */
.L_x_14264:
[----:B------:R-:W-:Y:S05]  /*baf0*/  BSYNC B7 ;  /* 0x0000000000077941 */ /* 0x000fea0003800000 */
.L_x_14263:
[----:B------:R-:W-:-:S05]  /*bb00*/  IADD3 R16, P0, R16, 0x4, RZ ;  /* 0x0000000410107810 */ /* 0x000fca0007f1e0ff */
[----:B------:R-:W-:Y:S01]  /*bb10*/  IMAD.X R17, RZ, RZ, R17, P0 ;  /* 0x000000ffff117224 */ /* 0x000fe200000e0611 */
[----:B------:R-:W-:-:S04]  /*bb20*/  ISETP.GE.U32.AND P0, PT, R16, R19, PT ;  /* 0x000000131000720c */ /* 0x000fc80003f06070 */
[----:B------:R-:W-:-:S13]  /*bb30*/  ISETP.GE.U32.AND.EX P0, PT, R17, R18, PT, P0 ;  /* 0x000000121100720c */ /* 0x000fda0003f06100 */
[----:B------:R-:W-:Y:S05]  /*bb40*/  @!P0 BRA `(.L_x_14265) ;  /* 0xfffffffc00888947 */ /* 0x000fea000383ffff */
.L_x_14251:
[----:B------:R-:W-:Y:S05]  /*bb50*/  BSYNC B6 ;  /* 0x0000000000067941 */ /* 0x000fea0003800000 */
.L_x_14250:
        /* <DEDUP_REMOVED lines=28> */
.L_x_14269:
[----:B------:R-:W-:Y:S05]  /*bd20*/  BSYNC B7 ;  /* 0x0000000000077941 */ /* 0x000fea0003800000 */
.L_x_14268:
        /* <DEDUP_REMOVED lines=23> */
.L_x_14271:
[----:B------:R-:W-:Y:S05]  /*bea0*/  BSYNC B7 ;  /* 0x0000000000077941 */ /* 0x000fea0003800000 */
.L_x_14270:
        /* <DEDUP_REMOVED lines=26> */
.L_x_14273:
[----:B------:R-:W-:Y:S05]  /*c050*/  BSYNC B7 ;  /* 0x0000000000077941 */ /* 0x000fea0003800000 */
.L_x_14272:
[----:B-1----:R-:W0:Y:S01]  /*c060*/  LDC.64 R6, c[0x0][0x228] ;  /* 0x00008a00ff067b82 */ /* 0x002e220000000a00 */
[----:B------:R-:W-:Y:S01]  /*c070*/  SHF.R.S32.HI R3, RZ, 0x1f, R47 ;  /* 0x0000001fff037819 */ /* 0x000fe2000001142f */
[----:B------:R-:W-:Y:S01]  /*c080*/  IMAD.MOV.U32 R2, RZ, RZ, RZ ;  /* 0x000000ffff027224 */ /* 0x000fe200078e00ff */
        /* <DEDUP_REMOVED lines=13> */
.L_x_14278:
        /* <DEDUP_REMOVED lines=14> */
.L_x_14276:
        /* <DEDUP_REMOVED lines=20> */
.L_x_14277:
[----:B------:R-:W-:Y:S05]  /*c380*/  BSYNC B1 ;  /* 0x0000000000017941 */ /* 0x000fea0003800000 */
.L_x_14275:
        /* <DEDUP_REMOVED lines=21> */
.L_x_14274:
        /* <DEDUP_REMOVED lines=17> */
.L_x_14281:
        /* <DEDUP_REMOVED lines=24> */
.L_x_14280:
[----:B------:R-:W-:Y:S05]  /*c770*/  BSYNC B7 ;  /* 0x0000000000077941 */ /* 0x000fea0003800000 */
.L_x_14279:
[----:B------:R-:W-:-:S04]  /*c780*/  IADD3 R16, P0, R16, 0x4, RZ ;  /* 0x0000000410107810 */ /* 0x000fc80007f1e0ff */
[----:B------:R-:W-:Y:S02]  /*c790*/  IADD3.X R17, RZ, R17, RZ, P0, !PT ;  /* 0x00000011ff117210 */ /* 0x000fe400007fe4ff */
[----:B------:R-:W-:-:S04]  /*c7a0*/  ISETP.GE.U32.AND P0, PT, R16, R19, PT ;  /* 0x000000131000720c */ /* 0x000fc80003f06070 */
[----:B------:R-:W-:-:S13]  /*c7b0*/  ISETP.GE.U32.AND.EX P0, PT, R17, R18, PT, P0 ;  /* 0x000000121100720c */ /* 0x000fda0003f06100 */
[----:B------:R-:W-:Y:S05]  /*c7c0*/  @!P0 BRA `(.L_x_14281) ;  /* 0xfffffffc00888947 */ /* 0x000fea000383ffff */
.L_x_14267:
[----:B------:R-:W-:Y:S05]  /*c7d0*/  BSYNC B6 ;  /* 0x0000000000067941 */ /* 0x000fea0003800000 */
.L_x_14266:
        /* <DEDUP_REMOVED lines=28> */
.L_x_14285:
[----:B------:R-:W-:Y:S05]  /*c9a0*/  BSYNC B7 ;  /* 0x0000000000077941 */ /* 0x000fea0003800000 */
.L_x_14284:
        /* <DEDUP_REMOVED lines=23> */
.L_x_14287:
[----:B------:R-:W-:Y:S05]  /*cb20*/  BSYNC B7 ;  /* 0x0000000000077941 */ /* 0x000fea0003800000 */
.L_x_14286:
        /* <DEDUP_REMOVED lines=26> */
.L_x_14289:
[----:B------:R-:W-:Y:S05]  /*ccd0*/  BSYNC B7 ;  /* 0x0000000000077941 */ /* 0x000fea0003800000 */
.L_x_14288:
[----:B-1----:R-:W0:Y:S01]  /*cce0*/  LDC.64 R2, c[0x0][0x228] ;  /* 0x00008a00ff027b82 */ /* 0x002e220000000a00 */
        /* <DEDUP_REMOVED lines=14> */
.L_x_14294:
        /* <DEDUP_REMOVED lines=14> */
.L_x_14292:
        /* <DEDUP_REMOVED lines=20> */
.L_x_14293:
[----:B------:R-:W-:Y:S05]  /*cff0*/  BSYNC B1 ;  /* 0x0000000000017941 */ /* 0x000fea0003800000 */
.L_x_14291:
        /* <DEDUP_REMOVED lines=21> */
.L_x_14290:
        /* <DEDUP_REMOVED lines=17> */
.L_x_14297:
        /* <DEDUP_REMOVED lines=24> */
.L_x_14296:
[----:B------:R-:W-:Y:S05]  /*d3e0*/  BSYNC B7 ;  /* 0x0000000000077941 */ /* 0x000fea0003800000 */
.L_x_14295:
[----:B------:R-:W-:-:S05]  /*d3f0*/  IADD3 R16, P0, R16, 0x4, RZ ;  /* 0x0000000410107810 */ /* 0x000fca0007f1e0ff */
[----:B------:R-:W-:Y:S01]  /*d400*/  IMAD.X R17, RZ, RZ, R17, P0 ;  /* 0x000000ffff117224 */ /* 0x000fe200000e0611 */
[----:B------:R-:W-:-:S04]  /*d410*/  ISETP.GE.U32.AND P0, PT, R16, R19, PT ;  /* 0x000000131000720c */ /* 0x000fc80003f06070 */
[----:B------:R-:W-:-:S13]  /*d420*/  ISETP.GE.U32.AND.EX P0, PT, R17, R18, PT, P0 ;  /* 0x000000121100720c */ /* 0x000fda0003f06100 */
[----:B------:R-:W-:Y:S05]  /*d430*/  @!P0 BRA `(.L_x_14297) ;  /* 0xfffffffc00888947 */ /* 0x000fea000383ffff */
.L_x_14283:
[----:B------:R-:W-:Y:S05]  /*d440*/  BSYNC B6 ;  /* 0x0000000000067941 */ /* 0x000fea0003800000 */
.L_x_14282:
[----:B------:R-:W0:Y:S01]  /*d450*/  S2R R0, SR_TID.X ;  /* 0x0000000000007919 */ /* 0x000e220000002100 */
[----:B------:R-:W-:Y:S04]  /*d460*/  BSSY B0, `(.L_x_14298) ;  /* 0x0000033000007945 */ /* 0x000fe80003800000 */
[----:B------:R-:W-:Y:S01]  /*d470*/  BSSY B1, `(.L_x_14299) ;  /* 0x000002b000017945 */ /* 0x000fe20003800000 */
[----:B0-----:R-:W-:-:S13]  /*d480*/  ISETP.GE.AND P0, PT, R0, R41, PT ;  /* 0x000000290000720c */ /* 0x001fda0003f06270 */
[----:B-1----:R-:W0:Y:S01]  /*d490*/  @!P0 LDC.64 R2, c[0x0][0x2c8] ;  /* 0x0000b200ff028b82 */ /* 0x002e220000000a00 */
[----:B------:R-:W-:Y:S01]  /*d4a0*/  @!P0 IADD3 R5, R46, R0, RZ ;  /* 0x000000002e058210 */ /* 0x000fe20007ffe0ff */
[----:B------:R-:W-:-:S04]  /*d4b0*/  @!P0 VIADD R0, R0, 0x80 ;  /* 0x0000008000008836 */ /* 0x000fc80000000000 */
[----:B0-----:R-:W-:-:S05]  /*d4c0*/  @!P0 IMAD.WIDE.U32 R2, R5, 0x4, R2 ;  /* 0x0000000405028825 */ /* 0x001fca00078e0002 */
[----:B------:R0:W-:Y:S01]  /*d4d0*/  @!P0 STG.E desc[UR36][R2.64], RZ ;  /* 0x000000ff02008986 */ /* 0x0001e2000c101924 */
[----:B------:R-:W-:-:S13]  /*d4e0*/  ISETP.GE.AND P0, PT, R0, R41, PT ;  /* 0x000000290000720c */ /* 0x000fda0003f06270 */
[----:B0-----:R-:W-:Y:S05]  /*d4f0*/  @P0 BRA `(.L_x_14300) ;  /* 0x0000000000300947 */ /* 0x001fea0003800000 */
[----:B------:R-:W0:Y:S01]  /*d500*/  LDC.64 R2, c[0x0][0x2c8] ;  /* 0x0000b200ff027b82 */ /* 0x000e220000000a00 */
        /* <DEDUP_REMOVED lines=11> */
.L_x_14300:
[----:B------:R-:W-:-:S13]  /*d5c0*/  ISETP.GE.AND P0, PT, R0, R41, PT ;  /* 0x000000290000720c */ /* 0x000fda0003f06270 */
[----:B------:R-:W-:Y:S05]  /*d5d0*/  @P0 BRA `(.L_x_14302) ;  /* 0x0000000000300947 */ /* 0x000fea0003800000 */
[----:B0-----:R-:W0:Y:S01]  /*d5e0*/  LDC.64 R2, c[0x0][0x2c8] ;  /* 0x0000b200ff027b82 */ /* 0x001e220000000a00 */
[----:B------:R-:W-:Y:S02]  /*d5f0*/  IMAD.IADD R5, R46, 0x1, R0 ;  /* 0x000000012e057824 */ /* 0x000fe400078e0200 */
[----:B------:R-:W-:Y:S02]  /*d600*/  VIADD R0, R0, 0x80 ;  /* 0x0000008000007836 */ /* 0x000fe40000000000 */
[----:B0-----:R-:W-:-:S05]  /*d610*/  IMAD.WIDE.U32 R2, R5, 0x4, R2 ;  /* 0x0000000405027825 */ /* 0x001fca00078e0002 */
[----:B------:R1:W-:Y:S02]  /*d620*/  STG.E desc[UR36][R2.64], RZ ;  /* 0x000000ff02007986 */ /* 0x0003e4000c101924 */
.L_x_14301:
[----:B------:R-:W-:-:S13]  /*d630*/  ISETP.GE.AND P0, PT, R0, R41, PT ;  /* 0x000000290000720c */ /* 0x000fda0003f06270 */
[----:B------:R-:W-:Y:S05]  /*d640*/  @P0 BRA `(.L_x_14303) ;  /* 0x0000000000340947 */ /* 0x000fea0003800000 */
[----:B01----:R-:W0:Y:S01]  /*d650*/  LDC.64 R2, c[0x0][0x2c8] ;  /* 0x0000b200ff027b82 */ /* 0x003e220000000a00 */
[----:B------:R-:W-:Y:S01]  /*d660*/  IADD3 R5, R46, R0, RZ ;  /* 0x000000002e057210 */ /* 0x000fe20007ffe0ff */
[----:B------:R-:W-:-:S04]  /*d670*/  VIADD R0, R0, 0x80 ;  /* 0x0000008000007836 */ /* 0x000fc80000000000 */
[----:B0-----:R-:W-:-:S05]  /*d680*/  IMAD.WIDE.U32 R2, R5, 0x4, R2 ;  /* 0x0000000405027825 */ /* 0x001fca00078e0002 */
[----:B------:R1:W-:Y:S02]  /*d690*/  STG.E desc[UR36][R2.64], RZ ;  /* 0x000000ff02007986 */ /* 0x0003e4000c101924 */
.L_x_14302:
[----:B------:R-:W-:-:S13]  /*d6a0*/  ISETP.GE.AND P0, PT, R0, R41, PT ;  /* 0x000000290000720c */ /* 0x000fda0003f06270 */
[----:B------:R-:W-:Y:S05]  /*d6b0*/  @P0 BREAK B1 ;  /* 0x0000000000010942 */ /* 0x000fea0003800000 */
[----:B------:R-:W-:Y:S05]  /*d6c0*/  @P0 BRA `(.L_x_14304) ;  /* 0x0000000000300947 */ /* 0x000fea0003800000 */
[----:B01----:R-:W0:Y:S01]  /*d6d0*/  LDC.64 R2, c[0x0][0x2c8] ;  /* 0x0000b200ff027b82 */ /* 0x003e220000000a00 */
[----:B------:R-:W-:Y:S02]  /*d6e0*/  IMAD.IADD R5, R46, 0x1, R0 ;  /* 0x000000012e057824 */ /* 0x000fe400078e0200 */
[----:B------:R-:W-:Y:S02]  /*d6f0*/  VIADD R0, R0, 0x80 ;  /* 0x0000008000007836 */ /* 0x000fe40000000000 */
[----:B0-----:R-:W-:-:S05]  /*d700*/  IMAD.WIDE.U32 R2, R5, 0x4, R2 ;  /* 0x0000000405027825 */ /* 0x001fca00078e0002 */
[----:B------:R2:W-:Y:S02]  /*d710*/  STG.E desc[UR36][R2.64], RZ ;  /* 0x000000ff02007986 */ /* 0x0005e4000c101924 */
.L_x_14303:
[----:B------:R-:W-:Y:S05]  /*d720*/  BSYNC B1 ;  /* 0x0000000000017941 */ /* 0x000fea0003800000 */
.L_x_14299:
[----:B------:R-:W-:-:S13]  /*d730*/  ISETP.GE.AND P0, PT, R0, R41, PT ;  /* 0x000000290000720c */ /* 0x000fda0003f06270 */
[----:B012---:R-:W0:Y:S01]  /*d740*/  @!P0 LDC.64 R2, c[0x0][0x2c8] ;  /* 0x0000b200ff028b82 */ /* 0x007e220000000a00 */
[----:B------:R-:W-:Y:S01]  /*d750*/  @!P0 IADD3 R5, R46, R0, RZ ;  /* 0x000000002e058210 */ /* 0x000fe20007ffe0ff */
[----:B------:R-:W-:-:S04]  /*d760*/  @!P0 VIADD R0, R0, 0x80 ;  /* 0x0000008000008836 */ /* 0x000fc80000000000 */
[----:B0-----:R-:W-:-:S05]  /*d770*/  @!P0 IMAD.WIDE.U32 R2, R5, 0x4, R2 ;  /* 0x0000000405028825 */ /* 0x001fca00078e0002 */
[----:B------:R2:W-:Y:S02]  /*d780*/  @!P0 STG.E desc[UR36][R2.64], RZ ;  /* 0x000000ff02008986 */ /* 0x0005e4000c101924 */
.L_x_14304:
[----:B------:R-:W-:Y:S05]  /*d790*/  BSYNC B0 ;  /* 0x0000000000007941 */ /* 0x000fea0003800000 */
.L_x_14298:
[----:B------:R-:W-:-:S13]  /*d7a0*/  ISETP.GE.AND P0, PT, R0, R41, PT ;  /* 0x000000290000720c */ /* 0x000fda0003f06270 */
[----:B------:R-:W-:Y:S05]  /*d7b0*/  @P0 EXIT ;  /* 0x000000000000094d */ /* 0x000fea0003800000 */
[----:B012---:R-:W0:Y:S01]  /*d7c0*/  LDC.64 R2, c[0x0][0x2c8] ;  /* 0x0000b200ff027b82 */ /* 0x007e220000000a00 */
[----:B------:R-:W-:-:S04]  /*d7d0*/  IMAD.IADD R5, R46, 0x1, R0 ;  /* 0x000000012e057824 */ /* 0x000fc800078e0200 */
[----:B0-----:R-:W-:-:S05]  /*d7e0*/  IMAD.WIDE.U32 R2, R5, 0x4, R2 ;  /* 0x0000000405027825 */ /* 0x001fca00078e0002 */
[----:B------:R-:W-:Y:S01]  /*d7f0*/  STG.E desc[UR36][R2.64], RZ ;  /* 0x000000ff02007986 */ /* 0x000fe2000c101924 */
[----:B------:R-:W-:Y:S05]  /*d800*/  EXIT ;  /* 0x000000000000794d */ /* 0x000fea0003800000 */
        .weak           $__internal_35_$__cuda_sm20_div_s64
        .type           $__internal_35_$__cuda_sm20_div_s64,@function
        .size           $__internal_35_$__cuda_sm20_div_s64,(.L_x_32215 - $__internal_35_$__cuda_sm20_div_s64)
$__internal_35_$__cuda_sm20_div_s64:
        /* <DEDUP_REMOVED lines=8> */
[----:B0-----:R-:W-:-:S06]  /*d890*/  IADD3 R6, R6, 0x1ffffffe, RZ ;  /* 0x1ffffffe06067810 */ /* 0x001fcc0007ffe0ff */
        /* <DEDUP_REMOVED lines=10> */
[----:B------:R-:W-:-:S04]  /*d940*/  IMAD.HI.U32 R6, R21, R7, RZ ;  /* 0x0000000715067227 */ /* 0x000fc800078e00ff */
[----:B------:R-:W-:Y:S01]  /*d950*/  IMAD R7, R21, R7, RZ ;  /* 0x0000000715077224 */ /* 0x000fe200078e02ff */
[----:B------:R-:W-:-:S04]  /*d960*/  IADD3.X R6, R6, R21, RZ, P0, !PT ;  /* 0x0000001506067210 */ /* 0x000fc800007fe4ff */
        /* <DEDUP_REMOVED lines=11> */
[----:B------:R-:W-:Y:S02]  /*da20*/  IMAD R8, R6, R8, RZ ;  /* 0x0000000806087224 */ /* 0x000fe400078e02ff */
[----:B------:R-:W-:Y:S01]  /*da30*/  IMAD.X R22, R7, 0x1, R6, P1 ;  /* 0x0000000107167824 */ /* 0x000fe200008e0606 */
[-C--:B------:R-:W-:Y:S01]  /*da40*/  IADD3 R7, P3, RZ, -R9.reuse, RZ ;  /* 0x80000009ff077210 */ /* 0x080fe20007f7e0ff */
[----:B------:R-:W-:Y:S01]  /*da50*/  IMAD.MOV.U32 R21, RZ, RZ, RZ ;  /* 0x000000ffff157224 */ /* 0x000fe200078e00ff */
[----:B------:R-:W-:Y:S02]  /*da60*/  IADD3 R8, P1, R8, R20, RZ ;  /* 0x0000001408087210 */ /* 0x000fe40007f3e0ff */
[----:B------:R-:W-:Y:S02]  /*da70*/  SEL R7, R7, R9, !P2 ;  /* 0x0000000907077207 */ /* 0x000fe40005000000 */
[----:B------:R-:W-:Y:S02]  /*da80*/  IADD3.X R6, RZ, ~R5, RZ, P3, !PT ;  /* 0x80000005ff067210 */ /* 0x000fe40001ffe4ff */
[----:B------:R-:W-:Y:S01]  /*da90*/  IADD3.X R9, RZ, RZ, R22, P1, P0 ;  /* 0x000000ffff097210 */ /* 0x000fe20000fe0416 */
[----:B------:R-:W-:Y:S01]  /*daa0*/  IMAD.HI.U32 R20, R8, R7, RZ ;  /* 0x0000000708147227 */ /* 0x000fe200078e00ff */
[----:B------:R-:W-:-:S05]  /*dab0*/  SEL R6, R6, R5, !P2 ;  /* 0x0000000506067207 */ /* 0x000fca0005000000 */
        /* <DEDUP_REMOVED lines=14> */
[----:B------:R-:W-:-:S04]  /*dba0*/  ISETP.GE.U32.AND.EX P0, PT, R6, R17, PT, P0 ;  /* 0x000000110600720c */ /* 0x000fc80003f06100 */
[----:B------:R-:W-:-:S04]  /*dbb0*/  SEL R7, R20, R7, P0 ;  /* 0x0000000714077207 */ /* 0x000fc80000000000 */
[----:B------:R-:W-:Y:S01]  /*dbc0*/  ISETP.GE.U32.AND P1, PT, R7, R16, PT ;  /* 0x000000100700720c */ /* 0x000fe20003f26070 */
[----:B------:R-:W-:-:S05]  /*dbd0*/  IMAD.X R7, R6, 0x1, ~R17, P2 ;  /* 0x0000000106077824 */ /* 0x000fca00010e0e11 */
[----:B------:R-:W-:-:S04]  /*dbe0*/  SEL R6, R7, R6, P0 ;  /* 0x0000000607067207 */ /* 0x000fc80000000000 */
[----:B------:R-:W-:Y:S02]  /*dbf0*/  ISETP.GE.U32.AND.EX P1, PT, R6, R17, PT, P1 ;  /* 0x000000110600720c */ /* 0x000fe40003f26110 */
[----:B------:R-:W-:-:S04]  /*dc00*/  IADD3 R6, P2, R8, 0x1, RZ ;  /* 0x0000000108067810 */ /* 0x000fc80007f5e0ff */
[----:B------:R-:W-:Y:S02]  /*dc10*/  SEL R6, R6, R8, P0 ;  /* 0x0000000806067207 */ /* 0x000fe40000000000 */
[-C--:B------:R-:W-:Y:S02]  /*dc20*/  IADD3.X R7, RZ, R9.reuse, RZ, P2, !PT ;  /* 0x00000009ff077210 */ /* 0x080fe400017fe4ff */
[----:B------:R-:W-:Y:S02]  /*dc30*/  IADD3 R8, P2, R6, 0x1, RZ ;  /* 0x0000000106087810 */ /* 0x000fe40007f5e0ff */
[----:B------:R-:W-:Y:S02]  /*dc40*/  SEL R7, R7, R9, P0 ;  /* 0x0000000907077207 */ /* 0x000fe40000000000 */
[----:B------:R-:W-:Y:S02]  /*dc50*/  SEL R6, R8, R6, P1 ;  /* 0x0000000608067207 */ /* 0x000fe40000800000 */
[----:B------:R-:W-:Y:S01]  /*dc60*/  LOP3.LUT R9, R3, R5, RZ, 0x3c, !PT ;  /* 0x0000000503097212 */ /* 0x000fe200078e3cff */
[----:B------:R-:W-:Y:S01]  /*dc70*/  IMAD.X R8, RZ, RZ, R7, P2 ;  /* 0x000000ffff087224 */ /* 0x000fe200010e0607 */
[----:B------:R-:W-:-:S04]  /*dc80*/  ISETP.NE.U32.AND P0, PT, R4, RZ, PT ;  /* 0x000000ff0400720c */ /* 0x000fc80003f05070 */
[----:B------:R-:W-:Y:S02]  /*dc90*/  SEL R8, R8, R7, P1 ;  /* 0x0000000708087207 */ /* 0x000fe40000800000 */
[-C--:B------:R-:W-:Y:S02]  /*dca0*/  IADD3 R7, P2, RZ, -R6.reuse, RZ ;  /* 0x80000006ff077210 */ /* 0x080fe40007f5e0ff */
[----:B------:R-:W-:Y:S02]  /*dcb0*/  ISETP.GE.AND P1, PT, R9, RZ, PT ;  /* 0x000000ff0900720c */ /* 0x000fe40003f26270 */
[----:B------:R-:W-:Y:S01]  /*dcc0*/  ISETP.NE.AND.EX P0, PT, R3, RZ, PT, P0 ;  /* 0x000000ff0300720c */ /* 0x000fe20003f05300 */
[----:B------:R-:W-:Y:S01]  /*dcd0*/  IMAD.X R4, RZ, RZ, ~R8, P2 ;  /* 0x000000ffff047224 */ /* 0x000fe200010e0e08 */
[----:B------:R-:W-:Y:S02]  /*dce0*/  SEL R7, R7, R6, !P1 ;  /* 0x0000000607077207 */ /* 0x000fe40004800000 */
[----:B------:R-:W-:-:S02]  /*dcf0*/  MOV R6, R0 ;  /* 0x0000000000067202 */ /* 0x000fc40000000f00 */
[----:B------:R-:W-:Y:S02]  /*dd00*/  SEL R3, R4, R8, !P1 ;  /* 0x0000000804037207 */ /* 0x000fe40004800000 */
[----:B------:R-:W-:Y:S01]  /*dd10*/  SEL R4, R7, 0xffffffff, P0 ;  /* 0xffffffff07047807 */ /* 0x000fe20000000000 */
[----:B------:R-:W-:Y:S01]  /*dd20*/  IMAD.MOV.U32 R7, RZ, RZ, 0x0 ;  /* 0x00000000ff077424 */ /* 0x000fe200078e00ff */
[----:B------:R-:W-:-:S03]  /*dd30*/  SEL R3, R3, 0xffffffff, P0 ;  /* 0xffffffff03037807 */ /* 0x000fc60000000000 */
[----:B------:R-:W-:Y:S05]  /*dd40*/  RET.REL.NODEC R6 `(_ZN2at6native29vectorized_elementwise_kernelILi2EZZZNS0_67_GLOBAL__N__bb565c37_34_ValidateCompressedIndicesKernel_cu_33a4b88b42_validate_compressed_sparse_indices_kernelILNS2_8CDimNameE1ENS2_18CUDAKernelLauncherENS2_14EmptyVecKernelENS2_8DummyVecELm8EEEvRKNS_6TensorESA_lllENKUlvE1_clEvENKUlvE_clEvEUliiiiiE_St5arrayIPcLm6EEEEviT0_T1_) ;  /* 0xffffff2006ac7950 */ /* 0x000fea0003c3ffff */
.L_x_14305:
        /* <DEDUP_REMOVED lines=11> */
.L_x_32215:


//--------------------- .text._ZN2at6native29vectorized_elementwise_kernelILi4EZZZNS0_67_GLOBAL__N__bb565c37_34_ValidateCompressedIndicesKernel_cu_33a4b88b42_validate_compressed_sparse_indices_kernelILNS2_8CDimNameE1ENS2_18CUDAKernelLauncherENS2_14EmptyVecKernelENS2_8DummyVecELm8EEEvRKNS_6TensorESA_lllENKUlvE1_clEvENKUlvE_clEvEUliiiiiE_St5arrayIPcLm6EEEEviT0_T1_ --------------------------
	.section	.text._ZN2at6native29vectorized_elementwise_kernelILi4EZZZNS0_67_GLOBAL__N__bb565c37_34_ValidateCompressedIndicesKernel_cu_33a4b88b42_validate_compressed_sparse_indices_kernelILNS2_8CDimNameE1ENS2_18CUDAKernelLauncherENS2_14EmptyVecKernelENS2_8DummyVecELm8EEEvRKNS_6TensorESA_lllENKUlvE1_clEvENKUlvE_clEvEUliiiiiE_St5arrayIPcLm6EEEEviT0_T1_,"ax",@progbits
	.align	128
        .global         _ZN2at6native29vectorized_elementwise_kernelILi4EZZZNS0_67_GLOBAL__N__bb565c37_34_ValidateCompressedIndicesKernel_cu_33a4b88b42_validate_compressed_sparse_indices_kernelILNS2_8CDimNameE1ENS2_18CUDAKernelLauncherENS2_14EmptyVecKernelENS2_8DummyVecELm8EEEvRKNS_6TensorESA_lllENKUlvE1_clEvENKUlvE_clEvEUliiiiiE_St5arrayIPcLm6EEEEviT0_T1_
        .type           _ZN2at6native29vectorized_elementwise_kernelILi4EZZZNS0_67_GLOBAL__N__bb565c37_34_ValidateCompressedIndicesKernel_cu_33a4b88b42_validate_compressed_sparse_indices_kernelILNS2_8CDimNameE1ENS2_18CUDAKernelLauncherENS2_14EmptyVecKernelENS2_8DummyVecELm8EEEvRKNS_6TensorESA_lllENKUlvE1_clEvENKUlvE_clEvEUliiiiiE_St5arrayIPcLm6EEEEviT0_T1_,@function
        .size           _ZN2at6native29vectorized_elementwise_kernelILi4EZZZNS0_67_GLOBAL__N__bb565c37_34_ValidateCompressedIndicesKernel_cu_33a4b88b42_validate_compressed_sparse_indices_kernelILNS2_8CDimNameE1ENS2_18CUDAKernelLauncherENS2_14EmptyVecKernelENS2_8DummyVecELm8EEEvRKNS_6TensorESA_lllENKUlvE1_clEvENKUlvE_clEvEUliiiiiE_St5arrayIPcLm6EEEEviT0_T1_,(.L_x_32216 - _ZN2at6native29vectorized_elementwise_kernelILi4EZZZNS0_67_GLOBAL__N__bb565c37_34_ValidateCompressedIndicesKernel_cu_33a4b88b42_validate_compressed_sparse_indices_kernelILNS2_8CDimNameE1ENS2_18CUDAKernelLauncherENS2_14EmptyVecKernelENS2_8DummyVecELm8EEEvRKNS_6TensorESA_lllENKUlvE1_clEvENKUlvE_clEvEUliiiiiE_St5arrayIPcLm6EEEEviT0_T1_)
        .other          _ZN2at6native29vectorized_elementwise_kernelILi4EZZZNS0_67_GLOBAL__N__bb565c37_34_ValidateCompressedIndicesKernel_cu_33a4b88b42_validate_compressed_sparse_indices_kernelILNS2_8CDimNameE1ENS2_18CUDAKernelLauncherENS2_14EmptyVecKernelENS2_8DummyVecELm8EEEvRKNS_6TensorESA_lllENKUlvE1_clEvENKUlvE_clEvEUliiiiiE_St5arrayIPcLm6EEEEviT0_T1_,@"STO_CUDA_ENTRY STV_DEFAULT"
_ZN2at6native29vectorized_elementwise_kernelILi4EZZZNS0_67_GLOBAL__N__bb565c37_34_ValidateCompressedIndicesKernel_cu_33a4b88b42_validate_compressed_sparse_indices_kernelILNS2_8CDimNameE1ENS2_18CUDAKernelLauncherENS2_14EmptyVecKernelENS2_8DummyVecELm8EEEvRKNS_6TensorESA_lllENKUlvE1_clEvENKUlvE_clEvEUliiiiiE_St5arrayIPcLm6EEEEviT0_T1_:
.text._ZN2at6native29vectorized_elementwise_kernelILi4EZZZNS0_67_GLOBAL__N__bb565c37_34_ValidateCompressedIndicesKernel_cu_33a4b88b42_validate_compressed_sparse_indices_kernelILNS2_8CDimNameE1ENS2_18CUDAKernelLauncherENS2_14EmptyVecKernelENS2_8DummyVecELm8EEEvRKNS_6TensorESA_lllENKUlvE1_clEvENKUlvE_clEvEUliiiiiE_St5arrayIPcLm6EEEEviT0_T1_:
        /* <DEDUP_REMOVED lines=20> */
[C---:B---3--:R-:W-:Y:S01]  /*0140*/  IMAD.WIDE R4, R46.reuse, 0x4, R8 ;  /* 0x000000042e047825 */ /* 0x048fe200078e0208 */
[----:B------:R3:W5:Y:S02]  /*0150*/  LDG.E.128 R64, desc[UR36][R6.64+0x800] ;  /* 0x0008002406407981 */ /* 0x000764000c1e1d00 */
[----:B------:R-:W4:Y:S01]  /*0160*/  LDC.64 R18, c[0x0][0x260] ;  /* 0x00009800ff127b82 */ /* 0x000f220000000a00 */
[----:B-1----:R-:W-:-:S07]  /*0170*/  IMAD.WIDE R8, R46, 0x4, R10 ;  /* 0x000000042e087825 */ /* 0x002fce00078e020a */
[----:B------:R-:W1:Y:S01]  /*0180*/  LDC.64 R20, c[0x0][0x268] ;  /* 0x00009a00ff147b82 */ /* 0x000e620000000a00 */
[----:B0-----:R-:W-:-:S07]  /*0190*/  IMAD.WIDE R46, R46, 0x4, R12 ;  /* 0x000000042e2e7825 */ /* 0x001fce00078e020c */
[----:B---3--:R-:W0:Y:S01]  /*01a0*/  LDC.64 R6, c[0x0][0x230] ;  /* 0x00008c00ff067b82 */ /* 0x008e220000000a00 */
[----:B------:R-:W-:-:S04]  /*01b0*/  IMAD.WIDE.U32 R10, R17, 0x10, R2 ;  /* 0x00000010110a7825 */ /* 0x000fc800078e0002 */
[C---:B------:R-:W-:Y:S01]  /*01c0*/  IMAD.WIDE.U32 R12, R17.reuse, 0x10, R4 ;  /* 0x00000010110c7825 */ /* 0x040fe200078e0004 */
[----:B------:R-:W5:Y:S02]  /*01d0*/  LDG.E.128 R52, desc[UR36][R10.64] ;  /* 0x000000240a347981 */ /* 0x000f64000c1e1d00 */
[----:B------:R-:W3:Y:S01]  /*01e0*/  LDC.64 R2, c[0x0][0x220] ;  /* 0x00008800ff027b82 */ /* 0x000ee20000000a00 */
[C---:B------:R-:W-:Y:S01]  /*01f0*/  IMAD.WIDE.U32 R14, R17.reuse, 0x10, R8 ;  /* 0x00000010110e7825 */ /* 0x040fe200078e0008 */
[----:B------:R4:W5:Y:S03]  /*0200*/  LDG.E.128 R60, desc[UR36][R10.64+0x800] ;  /* 0x000800240a3c7981 */ /* 0x000966000c1e1d00 */
[----:B------:R-:W-:Y:S01]  /*0210*/  IMAD.WIDE.U32 R16, R17, 0x10, R46 ;  /* 0x0000001011107825 */ /* 0x000fe200078e002e */
[----:B------:R-:W5:Y:S02]  /*0220*/  LDG.E.128 R28, desc[UR36][R12.64] ;  /* 0x000000240c1c7981 */ /* 0x000f64000c1e1d00 */
[----:B------:R-:W1:Y:S02]  /*0230*/  LDC.64 R4, c[0x0][0x228] ;  /* 0x00008a00ff047b82 */ /* 0x000e640000000a00 */
[----:B------:R4:W5:Y:S04]  /*0240*/  LDG.E.128 R40, desc[UR36][R12.64+0x800] ;  /* 0x000800240c287981 */ /* 0x000968000c1e1d00 */
[----:B------:R-:W5:Y:S02]  /*0250*/  LDG.E.128 R24, desc[UR36][R14.64] ;  /* 0x000000240e187981 */ /* 0x000f64000c1e1d00 */
[----:B------:R-:W0:Y:S02]  /*0260*/  LDC.64 R8, c[0x0][0x238] ;  /* 0x00008e00ff087b82 */ /* 0x000e240000000a00 */
[----:B------:R4:W5:Y:S04]  /*0270*/  LDG.E.128 R36, desc[UR36][R14.64+0x800] ;  /* 0x000800240e247981 */ /* 0x000968000c1e1d00 */
[----:B------:R-:W5:Y:S02]  /*0280*/  LDG.E.128 R32, desc[UR36][R16.64] ;  /* 0x0000002410207981 */ /* 0x000f64000c1e1d00 */
[----:B----4-:R-:W4:Y:S02]  /*0290*/  LDC.64 R10, c[0x0][0x240] ;  /* 0x00009000ff0a7b82 */ /* 0x010f240000000a00 */
[----:B------:R3:W5:Y:S06]  /*02a0*/  LDG.E.128 R44, desc[UR36][R16.64+0x800] ;  /* 0x00080024102c7981 */ /* 0x00076c000c1e1d00 */
[----:B------:R-:W4:Y:S08]  /*02b0*/  LDC.64 R12, c[0x0][0x248] ;  /* 0x00009200ff0c7b82 */ /* 0x000f300000000a00 */
[----:B------:R-:W4:Y:S08]  /*02c0*/  LDC.64 R14, c[0x0][0x250] ;  /* 0x00009400ff0e7b82 */ /* 0x000f300000000a00 */
[----:B---3--:R-:W3:Y:S01]  /*02d0*/  LDC.64 R16, c[0x0][0x258] ;  /* 0x00009600ff107b82 */ /* 0x008ee20000000a00 */
[----:B------:R0:W-:Y:S04]  /*02e0*/  STL.64 [R1+0xb8], R2 ;  /* 0x0000b80201007387 */ /* 0x0001e80000100a00 */
[----:B-1----:R1:W-:Y:S03]  /*02f0*/  STL.64 [R1+0xc0], R4 ;  /* 0x0000c00401007387 */ /* 0x0023e60000100a00 */
[----:B------:R-:W3:Y:S01]  /*0300*/  LDC.64 R22, c[0x0][0x270] ;  /* 0x00009c00ff167b82 */ /* 0x000ee20000000a00 */
[----:B0-----:R0:W-:Y:S04]  /*0310*/  STL.64 [R1+0xc8], R6 ;  /* 0x0000c80601007387 */ /* 0x0011e80000100a00 */
[----:B------:R0:W-:Y:S03]  /*0320*/  STL.64 [R1+0xd0], R8 ;  /* 0x0000d00801007387 */ /* 0x0001e60000100a00 */
[----:B------:R-:W0:Y:S01]  /*0330*/  LDC.64 R2, c[0x0][0x278] ;  /* 0x00009e00ff027b82 */ /* 0x000e220000000a00 */
[----:B----4-:R4:W-:Y:S04]  /*0340*/  STL.64 [R1+0xd8], R10 ;  /* 0x0000d80a01007387 */ /* 0x0109e80000100a00 */
[----:B------:R4:W-:Y:S03]  /*0350*/  STL.64 [R1+0xe0], R12 ;  /* 0x0000e00c01007387 */ /* 0x0009e60000100a00 */
[----:B-1----:R-:W1:Y:S01]  /*0360*/  LDC.64 R4, c[0x0][0x280] ;  /* 0x0000a000ff047b82 */ /* 0x002e620000000a00 */
[----:B------:R4:W-:Y:S04]  /*0370*/  STL.64 [R1+0xe8], R14 ;  /* 0x0000e80e01007387 */ /* 0x0009e80000100a00 */
[----:B---3--:R3:W-:Y:S03]  /*0380*/  STL.64 [R1+0xf0], R16 ;  /* 0x0000f01001007387 */ /* 0x0087e60000100a00 */
[----:B------:R-:W1:Y:S01]  /*0390*/  LDC R0, c[0x0][0x218] ;  /* 0x00008600ff007b82 */ /* 0x000e620000000800 */
[----:B------:R3:W-:Y:S04]  /*03a0*/  STL.64 [R1+0xf8], R18 ;  /* 0x0000f81201007387 */ /* 0x0007e80000100a00 */
[----:B------:R3:W-:Y:S03]  /*03b0*/  STL.64 [R1+0x100], R20 ;  /* 0x0001001401007387 */ /* 0x0007e60000100a00 */
[----:B0-----:R-:W0:Y:S08]  /*03c0*/  LDC.64 R6, c[0x0][0x288] ;  /* 0x0000a200ff067b82 */ /* 0x001e300000000a00 */
[----:B------:R-:W0:Y:S08]  /*03d0*/  LDC.64 R8, c[0x0][0x290] ;  /* 0x0000a400ff087b82 */ /* 0x000e300000000a00 */
[----:B----4-:R-:W4:Y:S08]  /*03e0*/  LDC.64 R10, c[0x0][0x298] ;  /* 0x0000a600ff0a7b82 */ /* 0x010f300000000a00 */
[----:B------:R-:W4:Y:S08]  /*03f0*/  LDC.64 R12, c[0x0][0x2a0] ;  /* 0x0000a800ff0c7b82 */ /* 0x000f300000000a00 */
[----:B------:R-:W4:Y:S08]  /*0400*/  LDC.64 R14, c[0x0][0x2a8] ;  /* 0x0000aa00ff0e7b82 */ /* 0x000f300000000a00 */
[----:B---3--:R-:W3:Y:S08]  /*0410*/  LDC.64 R16, c[0x0][0x2b0] ;  /* 0x0000ac00ff107b82 */ /* 0x008ef00000000a00 */
[----:B------:R-:W3:Y:S08]  /*0420*/  LDC.64 R18, c[0x0][0x2b8] ;  /* 0x0000ae00ff127b82 */ /* 0x000ef00000000a00 */
[----:B------:R-:W3:Y:S01]  /*0430*/  LDC.64 R20, c[0x0][0x2c0] ;  /* 0x0000b000ff147b82 */ /* 0x000ee20000000a00 */
[----:B------:R0:W-:Y:S01]  /*0440*/  STL.64 [R1+0x108], R22 ;  /* 0x0001081601007387 */ /* 0x0001e20000100a00 */
[----:B------:R-:W-:-:S03]  /*0450*/  ISETP.NE.U32.AND P0, PT, RZ, UR4, PT ;  /* 0x00000004ff007c0c */ /* 0x000fc6000bf05070 */
[----:B------:R2:W-:Y:S04]  /*0460*/  STL.64 [R1+0x110], R2 ;  /* 0x0001100201007387 */ /* 0x0005e80000100a00 */
[----:B-1----:R1:W-:Y:S04]  /*0470*/  STL.64 [R1+0x118], R4 ;  /* 0x0001180401007387 */ /* 0x0023e80000100a00 */
[----:B0-----:R1:W-:Y:S04]  /*0480*/  STL.64 [R1+0x120], R6 ;  /* 0x0001200601007387 */ /* 0x0013e80000100a00 */
[----:B------:R1:W-:Y:S04]  /*0490*/  STL.64 [R1+0x128], R8 ;  /* 0x0001280801007387 */ /* 0x0003e80000100a00 */
[----:B----4-:R1:W-:Y:S04]  /*04a0*/  STL.64 [R1+0x130], R10 ;  /* 0x0001300a01007387 */ /* 0x0103e80000100a00 */
[----:B------:R1:W-:Y:S04]  /*04b0*/  STL.64 [R1+0x138], R12 ;  /* 0x0001380c01007387 */ /* 0x0003e80000100a00 */
[----:B------:R1:W-:Y:S04]  /*04c0*/  STL.64 [R1+0x140], R14 ;  /* 0x0001400e01007387 */ /* 0x0003e80000100a00 */
[----:B---3--:R1:W-:Y:S04]  /*04d0*/  STL.64 [R1+0x148], R16 ;  /* 0x0001481001007387 */ /* 0x0083e80000100a00 */
[----:B------:R1:W-:Y:S04]  /*04e0*/  STL.64 [R1+0x150], R18 ;  /* 0x0001501201007387 */ /* 0x0003e80000100a00 */
[----:B------:R1:W-:Y:S04]  /*04f0*/  STL.64 [R1+0x158], R20 ;  /* 0x0001581401007387 */ /* 0x0003e80000100a00 */
[----:B------:R1:W-:Y:S01]  /*0500*/  STL [R1+0xb0], R0 ;  /* 0x0000b00001007387 */ /* 0x0003e20000100800 */
[----:B------:R-:W-:Y:S01]  /*0510*/  ISETP.NE.AND.EX P2, PT, RZ, UR5, PT, P0 ;  /* 0x00000005ff007c0c */ /* 0x000fe2000bf45300 */
[----:B------:R-:W-:Y:S01]  /*0520*/  BSSY B6, `(.L_x_14307) ;  /* 0x0000015000067945 */ /* 0x000fe20003800000 */
[----:B------:R-:W-:-:S02]  /*0530*/  VIADD R50, R1, 0xb0 ;  /* 0x000000b001327836 */ /* 0x000fc40000000000 */
[----:B------:R-:W-:Y:S02]  /*0540*/  P2R R49, PR, RZ, 0x4 ;  /* 0x00000004ff317803 */ /* 0x000fe40000000000 */
[----:B--2---:R-:W-:-:S13]  /*0550*/  ISETP.EQ.AND P1, PT, R56, R0, PT ;  /* 0x000000003800720c */ /* 0x004fda0003f22270 */
[----:B-1----:R-:W-:Y:S05]  /*0560*/  @P2 BRA P1, `(.L_x_14308) ;  /* 0x0000000000402947 */ /* 0x002fea0000800000 */
        /* <DEDUP_REMOVED lines=16> */
.L_x_14308:
[----:B------:R-:W-:Y:S05]  /*0670*/  BSYNC B6 ;  /* 0x0000000000067941 */ /* 0x000fea0003800000 */
.L_x_14307:
        /* <DEDUP_REMOVED lines=24> */
.L_x_14310:
[----:B------:R-:W-:Y:S05]  /*0800*/  BSYNC B6 ;  /* 0x0000000000067941 */ /* 0x000fea0003800000 */
.L_x_14309:
        /* <DEDUP_REMOVED lines=26> */
.L_x_14312:
[----:B------:R-:W-:Y:S05]  /*09b0*/  BSYNC B6 ;  /* 0x0000000000067941 */ /* 0x000fea0003800000 */
.L_x_14311:
        /* <DEDUP_REMOVED lines=18> */
.L_x_14317:
        /* <DEDUP_REMOVED lines=10> */
[----:B------:R-:W-:Y:S05]  /*0b80*/  CALL.REL.NOINC `($__internal_36_$__cuda_sm20_div_s64) ;  /* 0x000000c800f07944 */ /* 0x000fea0003c00000 */
[----:B------:R-:W-:Y:S02]  /*0b90*/  IMAD.MOV.U32 R6, RZ, RZ, R4 ;  /* 0x000000ffff067224 */ /* 0x000fe400078e0004 */
[----:B------:R-:W-:Y:S01]  /*0ba0*/  IMAD.MOV.U32 R7, RZ, RZ, R3 ;  /* 0x000000ffff077224 */ /* 0x000fe200078e0003 */
[----:B------:R-:W-:Y:S06]  /*0bb0*/  BRA `(.L_x_14316) ;  /* 0x0000000000507947 */ /* 0x000fec0003800000 */
.L_x_14315:
        /* <DEDUP_REMOVED lines=20> */
.L_x_14316:
[----:B------:R-:W-:Y:S05]  /*0d00*/  BSYNC B1 ;  /* 0x0000000000017941 */ /* 0x000fea0003800000 */
.L_x_14314:
        /* <DEDUP_REMOVED lines=22> */
.L_x_14313:
        /* <DEDUP_REMOVED lines=18> */
.L_x_14322:
        /* <DEDUP_REMOVED lines=24> */
.L_x_14321:
[----:B------:R-:W-:Y:S05]  /*1110*/  BSYNC B7 ;  /* 0x0000000000077941 */ /* 0x000fea0003800000 */
.L_x_14320:
[----:B------:R-:W-:-:S05]  /*1120*/  IADD3 R16, P0, R16, 0x4, RZ ;  /* 0x0000000410107810 */ /* 0x000fca0007f1e0ff */
[----:B------:R-:W-:Y:S01]  /*1130*/  IMAD.X R17, RZ, RZ, R17, P0 ;  /* 0x000000ffff117224 */ /* 0x000fe200000e0611 */
[----:B------:R-:W-:-:S04]  /*1140*/  ISETP.GE.U32.AND P0, PT, R16, R18, PT ;  /* 0x000000121000720c */ /* 0x000fc80003f06070 */
[----:B------:R-:W-:-:S13]  /*1150*/  ISETP.GE.U32.AND.EX P0, PT, R17, R19, PT, P0 ;  /* 0x000000131100720c */ /* 0x000fda0003f06100 */
[----:B------:R-:W-:Y:S05]  /*1160*/  @!P0 BRA `(.L_x_14322) ;  /* 0xfffffffc00888947 */ /* 0x000fea000383ffff */
.L_x_14319:
[----:B------:R-:W-:Y:S05]  /*1170*/  BSYNC B6 ;  /* 0x0000000000067941 */ /* 0x000fea0003800000 */
.L_x_14318:
        /* <DEDUP_REMOVED lines=21> */
.L_x_14324:
[----:B------:R-:W-:Y:S05]  /*12d0*/  BSYNC B6 ;  /* 0x0000000000067941 */ /* 0x000fea0003800000 */
.L_x_14323:
        /* <DEDUP_REMOVED lines=21> */
.L_x_14326:
[----:B------:R-:W-:Y:S05]  /*1430*/  BSYNC B6 ;  /* 0x0000000000067941 */ /* 0x000fea0003800000 */
.L_x_14325:
        /* <DEDUP_REMOVED lines=26> */
.L_x_14328:
[----:B------:R-:W-:Y:S05]  /*15e0*/  BSYNC B6 ;  /* 0x0000000000067941 */ /* 0x000fea0003800000 */
.L_x_14327:
        /* <DEDUP_REMOVED lines=12> */
.L_x_14333:
        /* <DEDUP_REMOVED lines=14> */
.L_x_14331:
        /* <DEDUP_REMOVED lines=20> */
.L_x_14332:
[----:B------:R-:W-:Y:S05]  /*18d0*/  BSYNC B1 ;  /* 0x0000000000017941 */ /* 0x000fea0003800000 */
.L_x_14330:
        /* <DEDUP_REMOVED lines=22> */
.L_x_14329:
        /* <DEDUP_REMOVED lines=18> */
.L_x_14338:
        /* <DEDUP_REMOVED lines=24> */
.L_x_14337:
[----:B------:R-:W-:Y:S05]  /*1ce0*/  BSYNC B7 ;  /* 0x0000000000077941 */ /* 0x000fea0003800000 */
.L_x_14336:
[----:B------:R-:W-:-:S05]  /*1cf0*/  IADD3 R16, P0, R16, 0x4, RZ ;  /* 0x0000000410107810 */ /* 0x000fca0007f1e0ff */
[----:B------:R-:W-:Y:S01]  /*1d00*/  IMAD.X R17, RZ, RZ, R17, P0 ;  /* 0x000000ffff117224 */ /* 0x000fe200000e0611 */
[----:B------:R-:W-:-:S04]  /*1d10*/  ISETP.GE.U32.AND P0, PT, R16, R18, PT ;  /* 0x000000121000720c */ /* 0x000fc80003f06070 */
[----:B------:R-:W-:-:S13]  /*1d20*/  ISETP.GE.U32.AND.EX P0, PT, R17, R22, PT, P0 ;  /* 0x000000161100720c */ /* 0x000fda0003f06100 */
[----:B------:R-:W-:Y:S05]  /*1d30*/  @!P0 BRA `(.L_x_14338) ;  /* 0xfffffffc00888947 */ /* 0x000fea000383ffff */
.L_x_14335:
[----:B------:R-:W-:Y:S05]  /*1d40*/  BSYNC B6 ;  /* 0x0000000000067941 */ /* 0x000fea0003800000 */
.L_x_14334:
        /* <DEDUP_REMOVED lines=21> */
.L_x_14340:
[----:B------:R-:W-:Y:S05]  /*1ea0*/  BSYNC B6 ;  /* 0x0000000000067941 */ /* 0x000fea0003800000 */
.L_x_14339:
        /* <DEDUP_REMOVED lines=21> */
.L_x_14342:
[----:B------:R-:W-:Y:S05]  /*2000*/  BSYNC B6 ;  /* 0x0000000000067941 */ /* 0x000fea0003800000 */
.L_x_14341:
        /* <DEDUP_REMOVED lines=26> */
.L_x_14344:
[----:B------:R-:W-:Y:S05]  /*21b0*/  BSYNC B6 ;  /* 0x0000000000067941 */ /* 0x000fea0003800000 */
.L_x_14343:
        /* <DEDUP_REMOVED lines=11> */
.L_x_14349:
        /* <DEDUP_REMOVED lines=14> */
.L_x_14347:
        /* <DEDUP_REMOVED lines=19> */
.L_x_14348:
[----:B------:R-:W-:Y:S05]  /*2480*/  BSYNC B1 ;  /* 0x0000000000017941 */ /* 0x000fea0003800000 */
.L_x_14346:
        /* <DEDUP_REMOVED lines=18> */
.L_x_14345:
        /* <DEDUP_REMOVED lines=18> */
.L_x_14354:
        /* <DEDUP_REMOVED lines=24> */
.L_x_14353:
[----:B------:R-:W-:Y:S05]  /*2850*/  BSYNC B7 ;  /* 0x0000000000077941 */ /* 0x000fea0003800000 */
.L_x_14352:
[----:B------:R-:W-:-:S05]  /*2860*/  IADD3 R16, P0, R16, 0x4, RZ ;  /* 0x0000000410107810 */ /* 0x000fca0007f1e0ff */
[----:B------:R-:W-:Y:S01]  /*2870*/  IMAD.X R17, RZ, RZ, R17, P0 ;  /* 0x000000ffff117224 */ /* 0x000fe200000e0611 */
[----:B------:R-:W-:-:S04]  /*2880*/  ISETP.GE.U32.AND P0, PT, R16, R19, PT ;  /* 0x000000131000720c */ /* 0x000fc80003f06070 */
[----:B------:R-:W-:-:S13]  /*2890*/  ISETP.GE.U32.AND.EX P0, PT, R17, R18, PT, P0 ;  /* 0x000000121100720c */ /* 0x000fda0003f06100 */
[----:B------:R-:W-:Y:S05]  /*28a0*/  @!P0 BRA `(.L_x_14354) ;  /* 0xfffffffc00888947 */ /* 0x000fea000383ffff */
.L_x_14351:
[----:B------:R-:W-:Y:S05]  /*28b0*/  BSYNC B6 ;  /* 0x0000000000067941 */ /* 0x000fea0003800000 */
.L_x_14350:
        /* <DEDUP_REMOVED lines=21> */
.L_x_14356:
[----:B------:R-:W-:Y:S05]  /*2a10*/  BSYNC B6 ;  /* 0x0000000000067941 */ /* 0x000fea0003800000 */
.L_x_14355:
        /* <DEDUP_REMOVED lines=21> */
.L_x_14358:
[----:B------:R-:W-:Y:S05]  /*2b70*/  BSYNC B6 ;  /* 0x0000000000067941 */ /* 0x000fea0003800000 */
.L_x_14357:
        /* <DEDUP_REMOVED lines=26> */
.L_x_14360:
[----:B------:R-:W-:Y:S05]  /*2d20*/  BSYNC B6 ;  /* 0x0000000000067941 */ /* 0x000fea0003800000 */
.L_x_14359:
        /* <DEDUP_REMOVED lines=11> */
.L_x_14365:
        /* <DEDUP_REMOVED lines=14> */
.L_x_14363:
        /* <DEDUP_REMOVED lines=19> */
.L_x_14364:
[----:B------:R-:W-:Y:S05]  /*2ff0*/  BSYNC B1 ;  /* 0x0000000000017941 */ /* 0x000fea0003800000 */
.L_x_14362:
        /* <DEDUP_REMOVED lines=18> */
.L_x_14361:
        /* <DEDUP_REMOVED lines=18> */
.L_x_14370:
        /* <DEDUP_REMOVED lines=24> */
.L_x_14369:
[----:B------:R-:W-:Y:S05]  /*33c0*/  BSYNC B7 ;  /* 0x0000000000077941 */ /* 0x000fea0003800000 */
.L_x_14368:
[----:B------:R-:W-:-:S05]  /*33d0*/  IADD3 R16, P0, R16, 0x4, RZ ;  /* 0x0000000410107810 */ /* 0x000fca0007f1e0ff */
[----:B------:R-:W-:Y:S01]  /*33e0*/  IMAD.X R17, RZ, RZ, R17, P0 ;  /* 0x000000ffff117224 */ /* 0x000fe200000e0611 */
[----:B------:R-:W-:-:S04]  /*33f0*/  ISETP.GE.U32.AND P0, PT, R16, R19, PT ;  /* 0x000000131000720c */ /* 0x000fc80003f06070 */
[----:B------:R-:W-:-:S13]  /*3400*/  ISETP.GE.U32.AND.EX P0, PT, R17, R18, PT, P0 ;  /* 0x000000121100720c */ /* 0x000fda0003f06100 */
[----:B------:R-:W-:Y:S05]  /*3410*/  @!P0 BRA `(.L_x_14370) ;  /* 0xfffffffc00888947 */ /* 0x000fea000383ffff */
.L_x_14367:
[----:B------:R-:W-:Y:S05]  /*3420*/  BSYNC B6 ;  /* 0x0000000000067941 */ /* 0x000fea0003800000 */
.L_x_14366:
        /* <DEDUP_REMOVED lines=21> */
.L_x_14372:
[----:B------:R-:W-:Y:S05]  /*3580*/  BSYNC B6 ;  /* 0x0000000000067941 */ /* 0x000fea0003800000 */
.L_x_14371:
        /* <DEDUP_REMOVED lines=21> */
.L_x_14374:
[----:B------:R-:W-:Y:S05]  /*36e0*/  BSYNC B6 ;  /* 0x0000000000067941 */ /* 0x000fea0003800000 */
.L_x_14373:
        /* <DEDUP_REMOVED lines=26> */
.L_x_14376:
[----:B------:R-:W-:Y:S05]  /*3890*/  BSYNC B6 ;  /* 0x0000000000067941 */ /* 0x000fea0003800000 */
.L_x_14375:
        /* <DEDUP_REMOVED lines=11> */
.L_x_14381:
        /* <DEDUP_REMOVED lines=10> */
[----:B------:R-:W-:Y:S05]  /*39f0*/  CALL.REL.NOINC `($__internal_36_$__cuda_sm20_div_s64) ;  /* 0x0000009c00547944 */ /* 0x000fea0003c00000 */
[----:B------:R-:W-:Y:S01]  /*3a00*/  MOV R6, R4 ;  /* 0x0000000400067202 */ /* 0x000fe20000000f00 */
[----:B------:R-:W-:Y:S01]  /*3a10*/  IMAD.MOV.U32 R7, RZ, RZ, R3 ;  /* 0x000000ffff077224 */ /* 0x000fe200078e0003 */
[----:B------:R-:W-:Y:S06]  /*3a20*/  BRA `(.L_x_14380) ;  /* 0x00000000004c7947 */ /* 0x000fec0003800000 */
.L_x_14379:
        /* <DEDUP_REMOVED lines=19> */
.L_x_14380:
[----:B------:R-:W-:Y:S05]  /*3b60*/  BSYNC B1 ;  /* 0x0000000000017941 */ /* 0x000fea0003800000 */
.L_x_14378:
        /* <DEDUP_REMOVED lines=18> */
.L_x_14377:
        /* <DEDUP_REMOVED lines=18> */
.L_x_14386:
        /* <DEDUP_REMOVED lines=24> */
.L_x_14385:
[----:B------:R-:W-:Y:S05]  /*3f30*/  BSYNC B7 ;  /* 0x0000000000077941 */ /* 0x000fea0003800000 */
.L_x_14384:
[----:B------:R-:W-:-:S04]  /*3f40*/  IADD3 R16, P0, R16, 0x4, RZ ;  /* 0x0000000410107810 */ /* 0x000fc80007f1e0ff */
[----:B------:R-:W-:Y:S02]  /*3f50*/  IADD3.X R17, RZ, R17, RZ, P0, !PT ;  /* 0x00000011ff117210 */ /* 0x000fe400007fe4ff */
[----:B------:R-:W-:-:S04]  /*3f60*/  ISETP.GE.U32.AND P0, PT, R16, R19, PT ;  /* 0x000000131000720c */ /* 0x000fc80003f06070 */
[----:B------:R-:W-:-:S13]  /*3f70*/  ISETP.GE.U32.AND.EX P0, PT, R17, R18, PT, P0 ;  /* 0x000000121100720c */ /* 0x000fda0003f06100 */
[----:B------:R-:W-:Y:S05]  /*3f80*/  @!P0 BRA `(.L_x_14386) ;  /* 0xfffffffc00888947 */ /* 0x000fea000383ffff */
.L_x_14383:
[----:B------:R-:W-:Y:S05]  /*3f90*/  BSYNC B6 ;  /* 0x0000000000067941 */ /* 0x000fea0003800000 */
.L_x_14382:
        /* <DEDUP_REMOVED lines=21> */
.L_x_14388:
[----:B------:R-:W-:Y:S05]  /*40f0*/  BSYNC B6 ;  /* 0x0000000000067941 */ /* 0x000fea0003800000 */
.L_x_14387:
        /* <DEDUP_REMOVED lines=21> */
.L_x_14390:
[----:B------:R-:W-:Y:S05]  /*4250*/  BSYNC B6 ;  /* 0x0000000000067941 */ /* 0x000fea0003800000 */
.L_x_14389:
        /* <DEDUP_REMOVED lines=26> */
.L_x_14392:
[----:B------:R-:W-:Y:S05]  /*4400*/  BSYNC B6 ;  /* 0x0000000000067941 */ /* 0x000fea0003800000 */
.L_x_14391:
        /* <DEDUP_REMOVED lines=11> */
.L_x_14397:
        /* <DEDUP_REMOVED lines=10> */
[----:B------:R-:W-:Y:S05]  /*4560*/  CALL.REL.NOINC `($__internal_36_$__cuda_sm20_div_s64) ;  /* 0x0000009000787944 */ /* 0x000fea0003c00000 */
[----:B------:R-:W-:Y:S01]  /*4570*/  IMAD.MOV.U32 R6, RZ, RZ, R4 ;  /* 0x000000ffff067224 */ /* 0x000fe200078e0004 */
[----:B------:R-:W-:Y:S01]  /*4580*/  MOV R7, R3 ;  /* 0x0000000300077202 */ /* 0x000fe20000000f00 */
[----:B------:R-:W-:Y:S06]  /*4590*/  BRA `(.L_x_14396) ;  /* 0x00000000004c7947 */ /* 0x000fec0003800000 */
.L_x_14395:
        /* <DEDUP_REMOVED lines=19> */
.L_x_14396:
[----:B------:R-:W-:Y:S05]  /*46d0*/  BSYNC B1 ;  /* 0x0000000000017941 */ /* 0x000fea0003800000 */
.L_x_14394:
        /* <DEDUP_REMOVED lines=18> */
.L_x_14393:
        /* <DEDUP_REMOVED lines=18> */
.L_x_14402:
        /* <DEDUP_REMOVED lines=24> */
.L_x_14401:
[----:B------:R-:W-:Y:S05]  /*4aa0*/  BSYNC B7 ;  /* 0x0000000000077941 */ /* 0x000fea0003800000 */
.L_x_14400:
[----:B------:R-:W-:-:S05]  /*4ab0*/  IADD3 R16, P0, R16, 0x4, RZ ;  /* 0x0000000410107810 */ /* 0x000fca0007f1e0ff */
[----:B------:R-:W-:Y:S01]  /*4ac0*/  IMAD.X R17, RZ, RZ, R17, P0 ;  /* 0x000000ffff117224 */ /* 0x000fe200000e0611 */
[----:B------:R-:W-:-:S04]  /*4ad0*/  ISETP.GE.U32.AND P0, PT, R16, R19, PT ;  /* 0x000000131000720c */ /* 0x000fc80003f06070 */
[----:B------:R-:W-:-:S13]  /*4ae0*/  ISETP.GE.U32.AND.EX P0, PT, R17, R18, PT, P0 ;  /* 0x000000121100720c */ /* 0x000fda0003f06100 */
[----:B------:R-:W-:Y:S05]  /*4af0*/  @!P0 BRA `(.L_x_14402) ;  /* 0xfffffffc00888947 */ /* 0x000fea000383ffff */
.L_x_14399:
[----:B------:R-:W-:Y:S05]  /*4b00*/  BSYNC B6 ;  /* 0x0000000000067941 */ /* 0x000fea0003800000 */
.L_x_14398:
        /* <DEDUP_REMOVED lines=21> */
.L_x_14404:
[----:B------:R-:W-:Y:S05]  /*4c60*/  BSYNC B6 ;  /* 0x0000000000067941 */ /* 0x000fea0003800000 */
.L_x_14403:
        /* <DEDUP_REMOVED lines=21> */
.L_x_14406:
[----:B------:R-:W-:Y:S05]  /*4dc0*/  BSYNC B6 ;  /* 0x0000000000067941 */ /* 0x000fea0003800000 */
.L_x_14405:
        /* <DEDUP_REMOVED lines=26> */
.L_x_14408:
[----:B------:R-:W-:Y:S05]  /*4f70*/  BSYNC B6 ;  /* 0x0000000000067941 */ /* 0x000fea0003800000 */
.L_x_14407:
        /* <DEDUP_REMOVED lines=11> */
.L_x_14413:
        /* <DEDUP_REMOVED lines=14> */
.L_x_14411:
        /* <DEDUP_REMOVED lines=19> */
.L_x_14412:
[----:B------:R-:W-:Y:S05]  /*5240*/  BSYNC B1 ;  /* 0x0000000000017941 */ /* 0x000fea0003800000 */
.L_x_14410:
        /* <DEDUP_REMOVED lines=18> */
.L_x_14409:
        /* <DEDUP_REMOVED lines=18> */
.L_x_14418:
        /* <DEDUP_REMOVED lines=24> */
.L_x_14417:
[----:B------:R-:W-:Y:S05]  /*5610*/  BSYNC B7 ;  /* 0x0000000000077941 */ /* 0x000fea0003800000 */
.L_x_14416:
[----:B------:R-:W-:-:S05]  /*5620*/  IADD3 R16, P0, R16, 0x4, RZ ;  /* 0x0000000410107810 */ /* 0x000fca0007f1e0ff */
[----:B------:R-:W-:Y:S01]  /*5630*/  IMAD.X R17, RZ, RZ, R17, P0 ;  /* 0x000000ffff117224 */ /* 0x000fe200000e0611 */
[----:B------:R-:W-:-:S04]  /*5640*/  ISETP.GE.U32.AND P0, PT, R16, R19, PT ;  /* 0x000000131000720c */ /* 0x000fc80003f06070 */
[----:B------:R-:W-:-:S13]  /*5650*/  ISETP.GE.U32.AND.EX P0, PT, R17, R18, PT, P0 ;  /* 0x000000121100720c */ /* 0x000fda0003f06100 */
[----:B------:R-:W-:Y:S05]  /*5660*/  @!P0 BRA `(.L_x_14418) ;  /* 0xfffffffc00888947 */ /* 0x000fea000383ffff */
.L_x_14415:
[----:B------:R-:W-:Y:S05]  /*5670*/  BSYNC B6 ;  /* 0x0000000000067941 */ /* 0x000fea0003800000 */
.L_x_14414:
        /* <DEDUP_REMOVED lines=21> */
.L_x_14420:
[----:B------:R-:W-:Y:S05]  /*57d0*/  BSYNC B6 ;  /* 0x0000000000067941 */ /* 0x000fea0003800000 */
.L_x_14419:
        /* <DEDUP_REMOVED lines=21> */
.L_x_14422:
[----:B------:R-:W-:Y:S05]  /*5930*/  BSYNC B6 ;  /* 0x0000000000067941 */ /* 0x000fea0003800000 */
.L_x_14421:
        /* <DEDUP_REMOVED lines=26> */
.L_x_14424:
[----:B------:R-:W-:Y:S05]  /*5ae0*/  BSYNC B6 ;  /* 0x0000000000067941 */ /* 0x000fea0003800000 */
.L_x_14423:
        /* <DEDUP_REMOVED lines=11> */
.L_x_14429:
        /* <DEDUP_REMOVED lines=14> */
.L_x_14427:
        /* <DEDUP_REMOVED lines=20> */
.L_x_14428:
[----:B------:R-:W-:Y:S05]  /*5dc0*/  BSYNC B1 ;  /* 0x0000000000017941 */ /* 0x000fea0003800000 */
.L_x_14426:
        /* <DEDUP_REMOVED lines=21> */
.L_x_14425:
        /* <DEDUP_REMOVED lines=18> */
.L_x_14434:
        /* <DEDUP_REMOVED lines=24> */
.L_x_14433:
[----:B------:R-:W-:Y:S05]  /*61c0*/  BSYNC B7 ;  /* 0x0000000000077941 */ /* 0x000fea0003800000 */
.L_x_14432:
[----:B------:R-:W-:-:S05]  /*61d0*/  IADD3 R16, P0, R16, 0x4, RZ ;  /* 0x0000000410107810 */ /* 0x000fca0007f1e0ff */
[----:B------:R-:W-:Y:S01]  /*61e0*/  IMAD.X R17, RZ, RZ, R17, P0 ;  /* 0x000000ffff117224 */ /* 0x000fe200000e0611 */
[----:B------:R-:W-:-:S04]  /*61f0*/  ISETP.GE.U32.AND P0, PT, R16, R19, PT ;  /* 0x000000131000720c */ /* 0x000fc80003f06070 */
[----:B------:R-:W-:-:S13]  /*6200*/  ISETP.GE.U32.AND.EX P0, PT, R17, R18, PT, P0 ;  /* 0x000000121100720c */ /* 0x000fda0003f06100 */
[----:B------:R-:W-:Y:S05]  /*6210*/  @!P0 BRA `(.L_x_14434) ;  /* 0xfffffffc00888947 */ /* 0x000fea000383ffff */
.L_x_14431:
[----:B------:R-:W-:Y:S05]  /*6220*/  BSYNC B6 ;  /* 0x0000000000067941 */ /* 0x000fea0003800000 */
.L_x_14430:
[----:B------:R-:W0:Y:S01]  /*6230*/  S2R R0, SR_CTAID.X ;  /* 0x0000000000007919 */ /* 0x000e220000002500 */
[----:B------:R-:W1:Y:S01]  /*6240*/  LDC.64 R2, c[0x0][0x2c8] ;  /* 0x0000b200ff027b82 */ /* 0x000e620000000a00 */
[----:B------:R-:W2:Y:S01]  /*6250*/  S2R R5, SR_TID.X ;  /* 0x0000000000057919 */ /* 0x000ea20000002100 */
[----:B0-----:R-:W-:-:S04]  /*6260*/  IMAD.SHL.U32 R7, R0, 0x400, RZ ;  /* 0x0000040000077824 */ /* 0x001fc800078e00ff */
[----:B-1----:R-:W-:-:S04]  /*6270*/  IMAD.WIDE.U32 R2, R7, 0x4, R2 ;  /* 0x0000000407027825 */ /* 0x002fc800078e0002 */
[----:B--2---:R-:W-:-:S05]  /*6280*/  IMAD.WIDE R2, R5, 0x10, R2 ;  /* 0x0000001005027825 */ /* 0x004fca00078e0202 */
[----:B------:R-:W-:Y:S04]  /*6290*/  STG.E.128 desc[UR36][R2.64], RZ ;  /* 0x000000ff02007986 */ /* 0x000fe8000c101d24 */
[----:B------:R-:W-:Y:S01]  /*62a0*/  STG.E.128 desc[UR36][R2.64+0x800], RZ ;  /* 0x000800ff02007986 */ /* 0x000fe2000c101d24 */
[----:B------:R-:W-:Y:S05]  /*62b0*/  EXIT ;  /* 0x000000000000794d */ /* 0x000fea0003800000 */
.L_x_14306:
        /* <DEDUP_REMOVED lines=51> */
[----:B------:R-:W5:Y:S02]  /*65f0*/  @!P1 LDG.E R26, desc[UR36][R22.64] ;  /* 0x00000024161a9981 */ /* 0x000f64000c1e1900 */
        /* <DEDUP_REMOVED lines=71> */
[----:B---3--:R-:W-:Y:S01]  /*6a70*/  @!P2 IMAD.WIDE.U32 R36, R39, 0x4, R36 ;  /* 0x000000042724a825 */ /* 0x008fe200078e0024 */
[----:B------:R-:W-:-:S04]  /*6a80*/  CS2R R54, SRZ ;  /* 0x0000000000367805 */ /* 0x000fc8000001ff00 */
        /* <DEDUP_REMOVED lines=112> */
.L_x_14438:
[----:B------:R-:W-:Y:S05]  /*7190*/  BSYNC B7 ;  /* 0x0000000000077941 */ /* 0x000fea0003800000 */
.L_x_14437:
        /* <DEDUP_REMOVED lines=23> */
.L_x_14440:
[----:B------:R-:W-:Y:S05]  /*7310*/  BSYNC B7 ;  /* 0x0000000000077941 */ /* 0x000fea0003800000 */
.L_x_14439:
        /* <DEDUP_REMOVED lines=26> */
.L_x_14442:
[----:B------:R-:W-:Y:S05]  /*74c0*/  BSYNC B7 ;  /* 0x0000000000077941 */ /* 0x000fea0003800000 */
.L_x_14441:
        /* <DEDUP_REMOVED lines=15> */
.L_x_14447:
        /* <DEDUP_REMOVED lines=14> */
.L_x_14445:
        /* <DEDUP_REMOVED lines=19> */
.L_x_14446:
[----:B------:R-:W-:Y:S05]  /*77d0*/  BSYNC B1 ;  /* 0x0000000000017941 */ /* 0x000fea0003800000 */
.L_x_14444:
        /* <DEDUP_REMOVED lines=22> */
.L_x_14443:
        /* <DEDUP_REMOVED lines=17> */
.L_x_14450:
        /* <DEDUP_REMOVED lines=24> */
.L_x_14449:
[----:B------:R-:W-:Y:S05]  /*7bd0*/  BSYNC B7 ;  /* 0x0000000000077941 */ /* 0x000fea0003800000 */
.L_x_14448:
[----:B------:R-:W-:-:S04]  /*7be0*/  IADD3 R16, P0, R16, 0x4, RZ ;  /* 0x0000000410107810 */ /* 0x000fc80007f1e0ff */
[----:B------:R-:W-:Y:S02]  /*7bf0*/  IADD3.X R17, RZ, R17, RZ, P0, !PT ;  /* 0x00000011ff117210 */ /* 0x000fe400007fe4ff */
[----:B------:R-:W-:-:S04]  /*7c00*/  ISETP.GE.U32.AND P0, PT, R16, R22, PT ;  /* 0x000000161000720c */ /* 0x000fc80003f06070 */
[----:B------:R-:W-:-:S13]  /*7c10*/  ISETP.GE.U32.AND.EX P0, PT, R17, R18, PT, P0 ;  /* 0x000000121100720c */ /* 0x000fda0003f06100 */
[----:B------:R-:W-:Y:S05]  /*7c20*/  @!P0 BRA `(.L_x_14450) ;  /* 0xfffffffc00888947 */ /* 0x000fea000383ffff */
.L_x_14436:
[----:B------:R-:W-:Y:S05]  /*7c30*/  BSYNC B6 ;  /* 0x0000000000067941 */ /* 0x000fea0003800000 */
.L_x_14435:
        /* <DEDUP_REMOVED lines=28> */
.L_x_14454:
[----:B------:R-:W-:Y:S05]  /*7e00*/  BSYNC B7 ;  /* 0x0000000000077941 */ /* 0x000fea0003800000 */
.L_x_14453:
        /* <DEDUP_REMOVED lines=23> */
.L_x_14456:
[----:B------:R-:W-:Y:S05]  /*7f80*/  BSYNC B7 ;  /* 0x0000000000077941 */ /* 0x000fea0003800000 */
.L_x_14455:
        /* <DEDUP_REMOVED lines=26> */
.L_x_14458:
[----:B------:R-:W-:Y:S05]  /*8130*/  BSYNC B7 ;  /* 0x0000000000077941 */ /* 0x000fea0003800000 */
.L_x_14457:
        /* <DEDUP_REMOVED lines=15> */
.L_x_14463:
        /* <DEDUP_REMOVED lines=14> */
.L_x_14461:
        /* <DEDUP_REMOVED lines=19> */
.L_x_14462:
[----:B------:R-:W-:Y:S05]  /*8440*/  BSYNC B1 ;  /* 0x0000000000017941 */ /* 0x000fea0003800000 */
.L_x_14460:
        /* <DEDUP_REMOVED lines=22> */
.L_x_14459:
        /* <DEDUP_REMOVED lines=17> */
.L_x_14466:
        /* <DEDUP_REMOVED lines=24> */
.L_x_14465:
[----:B------:R-:W-:Y:S05]  /*8840*/  BSYNC B7 ;  /* 0x0000000000077941 */ /* 0x000fea0003800000 */
.L_x_14464:
[----:B------:R-:W-:-:S05]  /*8850*/  IADD3 R16, P0, R16, 0x4, RZ ;  /* 0x0000000410107810 */ /* 0x000fca0007f1e0ff */
[----:B------:R-:W-:Y:S01]  /*8860*/  IMAD.X R17, RZ, RZ, R17, P0 ;  /* 0x000000ffff117224 */ /* 0x000fe200000e0611 */
[----:B------:R-:W-:-:S04]  /*8870*/  ISETP.GE.U32.AND P0, PT, R16, R18, PT ;  /* 0x000000121000720c */ /* 0x000fc80003f06070 */
[----:B------:R-:W-:-:S13]  /*8880*/  ISETP.GE.U32.AND.EX P0, PT, R17, R22, PT, P0 ;  /* 0x000000161100720c */ /* 0x000fda0003f06100 */
[----:B------:R-:W-:Y:S05]  /*8890*/  @!P0 BRA `(.L_x_14466) ;  /* 0xfffffffc00888947 */ /* 0x000fea000383ffff */
.L_x_14452:
[----:B------:R-:W-:Y:S05]  /*88a0*/  BSYNC B6 ;  /* 0x0000000000067941 */ /* 0x000fea0003800000 */
.L_x_14451:
        /* <DEDUP_REMOVED lines=28> */
.L_x_14470:
[----:B------:R-:W-:Y:S05]  /*8a70*/  BSYNC B7 ;  /* 0x0000000000077941 */ /* 0x000fea0003800000 */
.L_x_14469:
        /* <DEDUP_REMOVED lines=23> */
.L_x_14472:
[----:B------:R-:W-:Y:S05]  /*8bf0*/  BSYNC B7 ;  /* 0x0000000000077941 */ /* 0x000fea0003800000 */
.L_x_14471:
        /* <DEDUP_REMOVED lines=26> */
.L_x_14474:
[----:B------:R-:W-:Y:S05]  /*8da0*/  BSYNC B7 ;  /* 0x0000000000077941 */ /* 0x000fea0003800000 */
.L_x_14473:
        /* <DEDUP_REMOVED lines=15> */
.L_x_14479:
        /* <DEDUP_REMOVED lines=14> */
.L_x_14477:
        /* <DEDUP_REMOVED lines=19> */
.L_x_14478:
[----:B------:R-:W-:Y:S05]  /*90b0*/  BSYNC B1 ;  /* 0x0000000000017941 */ /* 0x000fea0003800000 */
.L_x_14476:
        /* <DEDUP_REMOVED lines=22> */
.L_x_14475:
        /* <DEDUP_REMOVED lines=17> */
.L_x_14482:
        /* <DEDUP_REMOVED lines=24> */
.L_x_14481:
[----:B------:R-:W-:Y:S05]  /*94b0*/  BSYNC B7 ;  /* 0x0000000000077941 */ /* 0x000fea0003800000 */
.L_x_14480:
[----:B------:R-:W-:-:S04]  /*94c0*/  IADD3 R16, P0, R16, 0x4, RZ ;  /* 0x0000000410107810 */ /* 0x000fc80007f1e0ff */
[----:B------:R-:W-:Y:S02]  /*94d0*/  IADD3.X R17, RZ, R17, RZ, P0, !PT ;  /* 0x00000011ff117210 */ /* 0x000fe400007fe4ff */
[----:B------:R-:W-:-:S04]  /*94e0*/  ISETP.GE.U32.AND P0, PT, R16, R19, PT ;  /* 0x000000131000720c */ /* 0x000fc80003f06070 */
[----:B------:R-:W-:-:S13]  /*94f0*/  ISETP.GE.U32.AND.EX P0, PT, R17, R18, PT, P0 ;  /* 0x000000121100720c */ /* 0x000fda0003f06100 */
[----:B------:R-:W-:Y:S05]  /*9500*/  @!P0 BRA `(.L_x_14482) ;  /* 0xfffffffc00888947 */ /* 0x000fea000383ffff */
.L_x_14468:
[----:B------:R-:W-:Y:S05]  /*9510*/  BSYNC B6 ;  /* 0x0000000000067941 */ /* 0x000fea0003800000 */
.L_x_14467:
        /* <DEDUP_REMOVED lines=28> */
.L_x_14486:
[----:B------:R-:W-:Y:S05]  /*96e0*/  BSYNC B7 ;  /* 0x0000000000077941 */ /* 0x000fea0003800000 */
.L_x_14485:
        /* <DEDUP_REMOVED lines=23> */
.L_x_14488:
[----:B------:R-:W-:Y:S05]  /*9860*/  BSYNC B7 ;  /* 0x0000000000077941 */ /* 0x000fea0003800000 */
.L_x_14487:
        /* <DEDUP_REMOVED lines=26> */
.L_x_14490:
[----:B------:R-:W-:Y:S05]  /*9a10*/  BSYNC B7 ;  /* 0x0000000000077941 */ /* 0x000fea0003800000 */
.L_x_14489:
        /* <DEDUP_REMOVED lines=16> */
.L_x_14495:
        /* <DEDUP_REMOVED lines=14> */
.L_x_14493:
        /* <DEDUP_REMOVED lines=20> */
.L_x_14494:
[----:B------:R-:W-:Y:S05]  /*9d40*/  BSYNC B1 ;  /* 0x0000000000017941 */ /* 0x000fea0003800000 */
.L_x_14492:
        /* <DEDUP_REMOVED lines=21> */
.L_x_14491:
        /* <DEDUP_REMOVED lines=17> */
.L_x_14498:
        /* <DEDUP_REMOVED lines=24> */
.L_x_14497:
[----:B------:R-:W-:Y:S05]  /*a130*/  BSYNC B7 ;  /* 0x0000000000077941 */ /* 0x000fea0003800000 */
.L_x_14496:
[----:B------:R-:W-:-:S05]  /*a140*/  IADD3 R16, P0, R16, 0x4, RZ ;  /* 0x0000000410107810 */ /* 0x000fca0007f1e0ff */
[----:B------:R-:W-:Y:S01]  /*a150*/  IMAD.X R17, RZ, RZ, R17, P0 ;  /* 0x000000ffff117224 */ /* 0x000fe200000e0611 */
[----:B------:R-:W-:-:S04]  /*a160*/  ISETP.GE.U32.AND P0, PT, R16, R19, PT ;  /* 0x000000131000720c */ /* 0x000fc80003f06070 */
[----:B------:R-:W-:-:S13]  /*a170*/  ISETP.GE.U32.AND.EX P0, PT, R17, R18, PT, P0 ;  /* 0x000000121100720c */ /* 0x000fda0003f06100 */
[----:B------:R-:W-:Y:S05]  /*a180*/  @!P0 BRA `(.L_x_14498) ;  /* 0xfffffffc00888947 */ /* 0x000fea000383ffff */
.L_x_14484:
[----:B------:R-:W-:Y:S05]  /*a190*/  BSYNC B6 ;  /* 0x0000000000067941 */ /* 0x000fea0003800000 */
.L_x_14483:
        /* <DEDUP_REMOVED lines=28> */
.L_x_14502:
[----:B------:R-:W-:Y:S05]  /*a360*/  BSYNC B7 ;  /* 0x0000000000077941 */ /* 0x000fea0003800000 */
.L_x_14501:
        /* <DEDUP_REMOVED lines=23> */
.L_x_14504:
[----:B------:R-:W-:Y:S05]  /*a4e0*/  BSYNC B7 ;  /* 0x0000000000077941 */ /* 0x000fea0003800000 */
.L_x_14503:
        /* <DEDUP_REMOVED lines=26> */
.L_x_14506:
[----:B------:R-:W-:Y:S05]  /*a690*/  BSYNC B7 ;  /* 0x0000000000077941 */ /* 0x000fea0003800000 */
.L_x_14505:
        /* <DEDUP_REMOVED lines=16> */
.L_x_14511:
        /* <DEDUP_REMOVED lines=14> */
.L_x_14509:
        /* <DEDUP_REMOVED lines=20> */
.L_x_14510:
[----:B------:R-:W-:Y:S05]  /*a9c0*/  BSYNC B1 ;  /* 0x0000000000017941 */ /* 0x000fea0003800000 */
.L_x_14508:
        /* <DEDUP_REMOVED lines=21> */
.L_x_14507:
        /* <DEDUP_REMOVED lines=17> */
.L_x_14514:
        /* <DEDUP_REMOVED lines=24> */
.L_x_14513:
[----:B------:R-:W-:Y:S05]  /*adb0*/  BSYNC B7 ;  /* 0x0000000000077941 */ /* 0x000fea0003800000 */
.L_x_14512:
[----:B------:R-:W-:-:S05]  /*adc0*/  IADD3 R16, P0, R16, 0x4, RZ ;  /* 0x0000000410107810 */ /* 0x000fca0007f1e0ff */
[----:B------:R-:W-:Y:S01]  /*add0*/  IMAD.X R17, RZ, RZ, R17, P0 ;  /* 0x000000ffff117224 */ /* 0x000fe200000e0611 */
[----:B------:R-:W-:-:S04]  /*ade0*/  ISETP.GE.U32.AND P0, PT, R16, R19, PT ;  /* 0x000000131000720c */ /* 0x000fc80003f06070 */
[----:B------:R-:W-:-:S13]  /*adf0*/  ISETP.GE.U32.AND.EX P0, PT, R17, R18, PT, P0 ;  /* 0x000000121100720c */ /* 0x000fda0003f06100 */
[----:B------:R-:W-:Y:S05]  /*ae00*/  @!P0 BRA `(.L_x_14514) ;  /* 0xfffffffc00888947 */ /* 0x000fea000383ffff */
.L_x_14500:
[----:B------:R-:W-:Y:S05]  /*ae10*/  BSYNC B6 ;  /* 0x0000000000067941 */ /* 0x000fea0003800000 */
.L_x_14499:
        /* <DEDUP_REMOVED lines=28> */
.L_x_14518:
[----:B------:R-:W-:Y:S05]  /*afe0*/  BSYNC B7 ;  /* 0x0000000000077941 */ /* 0x000fea0003800000 */
.L_x_14517:
        /* <DEDUP_REMOVED lines=23> */
.L_x_14520:
[----:B------:R-:W-:Y:S05]  /*b160*/  BSYNC B7 ;  /* 0x0000000000077941 */ /* 0x000fea0003800000 */
.L_x_14519:
        /* <DEDUP_REMOVED lines=26> */
.L_x_14522:
[----:B------:R-:W-:Y:S05]  /*b310*/  BSYNC B7 ;  /* 0x0000000000077941 */ /* 0x000fea0003800000 */
.L_x_14521:
        /* <DEDUP_REMOVED lines=16> */
.L_x_14527:
        /* <DEDUP_REMOVED lines=14> */
.L_x_14525:
        /* <DEDUP_REMOVED lines=20> */
.L_x_14526:
[----:B------:R-:W-:Y:S05]  /*b640*/  BSYNC B1 ;  /* 0x0000000000017941 */ /* 0x000fea0003800000 */
.L_x_14524:
        /* <DEDUP_REMOVED lines=21> */
.L_x_14523:
        /* <DEDUP_REMOVED lines=17> */
.L_x_14530:
        /* <DEDUP_REMOVED lines=24> */
.L_x_14529:
[----:B------:R-:W-:Y:S05]  /*ba30*/  BSYNC B7 ;  /* 0x0000000000077941 */ /* 0x000fea0003800000 */
.L_x_14528:
[----:B------:R-:W-:-:S05]  /*ba40*/  IADD3 R16, P0, R16, 0x4, RZ ;  /* 0x0000000410107810 */ /* 0x000fca0007f1e0ff */
[----:B------:R-:W-:Y:S01]  /*ba50*/  IMAD.X R17, RZ, RZ, R17, P0 ;  /* 0x000000ffff117224 */ /* 0x000fe200000e0611 */
[----:B------:R-:W-:-:S04]  /*ba60*/  ISETP.GE.U32.AND P0, PT, R16, R19, PT ;  /* 0x000000131000720c */ /* 0x000fc80003f06070 */
[----:B------:R-:W-:-:S13]  /*ba70*/  ISETP.GE.U32.AND.EX P0, PT, R17, R18, PT, P0 ;  /* 0x000000121100720c */ /* 0x000fda0003f06100 */
[----:B------:R-:W-:Y:S05]  /*ba80*/  @!P0 BRA `(.L_x_14530) ;  /* 0xfffffffc00888947 */ /* 0x000fea000383ffff */
.L_x_14516:
[----:B------:R-:W-:Y:S05]  /*ba90*/  BSYNC B6 ;  /* 0x0000000000067941 */ /* 0x000fea0003800000 */
.L_x_14515:
        /* <DEDUP_REMOVED lines=28> */
.L_x_14534:
[----:B------:R-:W-:Y:S05]  /*bc60*/  BSYNC B7 ;  /* 0x0000000000077941 */ /* 0x000fea0003800000 */
.L_x_14533:
        /* <DEDUP_REMOVED lines=23> */
.L_x_14536:
[----:B------:R-:W-:Y:S05]  /*bde0*/  BSYNC B7 ;  /* 0x0000000000077941 */ /* 0x000fea0003800000 */
.L_x_14535:
        /* <DEDUP_REMOVED lines=26> */
.L_x_14538:
[----:B------:R-:W-:Y:S05]  /*bf90*/  BSYNC B7 ;  /* 0x0000000000077941 */ /* 0x000fea0003800000 */
.L_x_14537:
        /* <DEDUP_REMOVED lines=16> */
.L_x_14543:
        /* <DEDUP_REMOVED lines=14> */
.L_x_14541:
        /* <DEDUP_REMOVED lines=20> */
.L_x_14542:
[----:B------:R-:W-:Y:S05]  /*c2c0*/  BSYNC B1 ;  /* 0x0000000000017941 */ /* 0x000fea0003800000 */
.L_x_14540:
        /* <DEDUP_REMOVED lines=21> */
.L_x_14539:
        /* <DEDUP_REMOVED lines=17> */
.L_x_14546:
        /* <DEDUP_REMOVED lines=24> */
.L_x_14545:
[----:B------:R-:W-:Y:S05]  /*c6b0*/  BSYNC B7 ;  /* 0x0000000000077941 */ /* 0x000fea0003800000 */
.L_x_14544:
[----:B------:R-:W-:-:S04]  /*c6c0*/  IADD3 R16, P0, R16, 0x4, RZ ;  /* 0x0000000410107810 */ /* 0x000fc80007f1e0ff */
[----:B------:R-:W-:Y:S02]  /*c6d0*/  IADD3.X R17, RZ, R17, RZ, P0, !PT ;  /* 0x00000011ff117210 */ /* 0x000fe400007fe4ff */
[----:B------:R-:W-:-:S04]  /*c6e0*/  ISETP.GE.U32.AND P0, PT, R16, R19, PT ;  /* 0x000000131000720c */ /* 0x000fc80003f06070 */
[----:B------:R-:W-:-:S13]  /*c6f0*/  ISETP.GE.U32.AND.EX P0, PT, R17, R18, PT, P0 ;  /* 0x000000121100720c */ /* 0x000fda0003f06100 */
[----:B------:R-:W-:Y:S05]  /*c700*/  @!P0 BRA `(.L_x_14546) ;  /* 0xfffffffc00888947 */ /* 0x000fea000383ffff */
.L_x_14532:
[----:B------:R-:W-:Y:S05]  /*c710*/  BSYNC B6 ;  /* 0x0000000000067941 */ /* 0x000fea0003800000 */
.L_x_14531:
        /* <DEDUP_REMOVED lines=28> */
.L_x_14550:
[----:B------:R-:W-:Y:S05]  /*c8e0*/  BSYNC B7 ;  /* 0x0000000000077941 */ /* 0x000fea0003800000 */
.L_x_14549:
        /* <DEDUP_REMOVED lines=23> */
.L_x_14552:
[----:B------:R-:W-:Y:S05]  /*ca60*/  BSYNC B7 ;  /* 0x0000000000077941 */ /* 0x000fea0003800000 */
.L_x_14551:
        /* <DEDUP_REMOVED lines=26> */
.L_x_14554:
[----:B------:R-:W-:Y:S05]  /*cc10*/  BSYNC B7 ;  /* 0x0000000000077941 */ /* 0x000fea0003800000 */
.L_x_14553:
        /* <DEDUP_REMOVED lines=15> */
.L_x_14559:
        /* <DEDUP_REMOVED lines=14> */
.L_x_14557:
        /* <DEDUP_REMOVED lines=20> */
.L_x_14558:
[----:B------:R-:W-:Y:S05]  /*cf30*/  BSYNC B1 ;  /* 0x0000000000017941 */ /* 0x000fea0003800000 */
.L_x_14556:
        /* <DEDUP_REMOVED lines=21> */
.L_x_14555:
        /* <DEDUP_REMOVED lines=17> */
.L_x_14562:
        /* <DEDUP_REMOVED lines=24> */
.L_x_14561:
[----:B------:R-:W-:Y:S05]  /*d320*/  BSYNC B7 ;  /* 0x0000000000077941 */ /* 0x000fea0003800000 */
.L_x_14560:
[----:B------:R-:W-:-:S05]  /*d330*/  IADD3 R16, P0, R16, 0x4, RZ ;  /* 0x0000000410107810 */ /* 0x000fca0007f1e0ff */
[----:B------:R-:W-:Y:S01]  /*d340*/  IMAD.X R17, RZ, RZ, R17, P0 ;  /* 0x000000ffff117224 */ /* 0x000fe200000e0611 */
[----:B------:R-:W-:-:S04]  /*d350*/  ISETP.GE.U32.AND P0, PT, R16, R19, PT ;  /* 0x000000131000720c */ /* 0x000fc80003f06070 */
[----:B------:R-:W-:-:S13]  /*d360*/  ISETP.GE.U32.AND.EX P0, PT, R17, R18, PT, P0 ;  /* 0x000000121100720c */ /* 0x000fda0003f06100 */
[----:B------:R-:W-:Y:S05]  /*d370*/  @!P0 BRA `(.L_x_14562) ;  /* 0xfffffffc00888947 */ /* 0x000fea000383ffff */
.L_x_14548:
[----:B------:R-:W-:Y:S05]  /*d380*/  BSYNC B6 ;  /* 0x0000000000067941 */ /* 0x000fea0003800000 */
.L_x_14547:
        /* <DEDUP_REMOVED lines=23> */
.L_x_14565:
[----:B------:R-:W-:-:S13]  /*d500*/  ISETP.GE.AND P0, PT, R0, R41, PT ;  /* 0x000000290000720c */ /* 0x000fda0003f06270 */
[----:B------:R-:W-:Y:S05]  /*d510*/  @P0 BRA `(.L_x_14567) ;  /* 0x0000000000300947 */ /* 0x000fea0003800000 */
[----:B0-----:R-:W0:Y:S01]  /*d520*/  LDC.64 R2, c[0x0][0x2c8] ;  /* 0x0000b200ff027b82 */ /* 0x001e220000000a00 */
[----:B------:R-:W-:Y:S02]  /*d530*/  IMAD.IADD R5, R46, 0x1, R0 ;  /* 0x000000012e057824 */ /* 0x000fe400078e0200 */
[----:B------:R-:W-:Y:S02]  /*d540*/  VIADD R0, R0, 0x80 ;  /* 0x0000008000007836 */ /* 0x000fe40000000000 */
[----:B0-----:R-:W-:-:S05]  /*d550*/  IMAD.WIDE.U32 R2, R5, 0x4, R2 ;  /* 0x0000000405027825 */ /* 0x001fca00078e0002 */
[----:B------:R1:W-:Y:S02]  /*d560*/  STG.E desc[UR36][R2.64], RZ ;  /* 0x000000ff02007986 */ /* 0x0003e4000c101924 */
.L_x_14566:
[----:B------:R-:W-:-:S13]  /*d570*/  ISETP.GE.AND P0, PT, R0, R41, PT ;  /* 0x000000290000720c */ /* 0x000fda0003f06270 */
[----:B------:R-:W-:Y:S05]  /*d580*/  @P0 BRA `(.L_x_14568) ;  /* 0x0000000000340947 */ /* 0x000fea0003800000 */
[----:B01----:R-:W0:Y:S01]  /*d590*/  LDC.64 R2, c[0x0][0x2c8] ;  /* 0x0000b200ff027b82 */ /* 0x003e220000000a00 */
[----:B------:R-:W-:Y:S01]  /*d5a0*/  IADD3 R5, R46, R0, RZ ;  /* 0x000000002e057210 */ /* 0x000fe20007ffe0ff */
[----:B------:R-:W-:-:S04]  /*d5b0*/  VIADD R0, R0, 0x80 ;  /* 0x0000008000007836 */ /* 0x000fc80000000000 */
[----:B0-----:R-:W-:-:S05]  /*d5c0*/  IMAD.WIDE.U32 R2, R5, 0x4, R2 ;  /* 0x0000000405027825 */ /* 0x001fca00078e0002 */
[----:B------:R1:W-:Y:S02]  /*d5d0*/  STG.E desc[UR36][R2.64], RZ ;  /* 0x000000ff02007986 */ /* 0x0003e4000c101924 */
.L_x_14567:
        /* <DEDUP_REMOVED lines=8> */
.L_x_14568:
[----:B------:R-:W-:Y:S05]  /*d660*/  BSYNC B1 ;  /* 0x0000000000017941 */ /* 0x000fea0003800000 */
.L_x_14564:
[----:B------:R-:W-:-:S13]  /*d670*/  ISETP.GE.AND P0, PT, R0, R41, PT ;  /* 0x000000290000720c */ /* 0x000fda0003f06270 */
[----:B012---:R-:W0:Y:S01]  /*d680*/  @!P0 LDC.64 R2, c[0x0][0x2c8] ;  /* 0x0000b200ff028b82 */ /* 0x007e220000000a00 */
[----:B------:R-:W-:Y:S01]  /*d690*/  @!P0 IADD3 R5, R46, R0, RZ ;  /* 0x000000002e058210 */ /* 0x000fe20007ffe0ff */
[----:B------:R-:W-:-:S04]  /*d6a0*/  @!P0 VIADD R0, R0, 0x80 ;  /* 0x0000008000008836 */ /* 0x000fc80000000000 */
[----:B0-----:R-:W-:-:S05]  /*d6b0*/  @!P0 IMAD.WIDE.U32 R2, R5, 0x4, R2 ;  /* 0x0000000405028825 */ /* 0x001fca00078e0002 */
[----:B------:R2:W-:Y:S02]  /*d6c0*/  @!P0 STG.E desc[UR36][R2.64], RZ ;  /* 0x000000ff02008986 */ /* 0x0005e4000c101924 */
.L_x_14569:
[----:B------:R-:W-:Y:S05]  /*d6d0*/  BSYNC B0 ;  /* 0x0000000000007941 */ /* 0x000fea0003800000 */
.L_x_14563:
[----:B------:R-:W-:-:S13]  /*d6e0*/  ISETP.GE.AND P0, PT, R0, R41, PT ;  /* 0x000000290000720c */ /* 0x000fda0003f06270 */
[----:B------:R-:W-:Y:S05]  /*d6f0*/  @P0 EXIT ;  /* 0x000000000000094d */ /* 0x000fea0003800000 */
[----:B012---:R-:W0:Y:S01]  /*d700*/  LDC.64 R2, c[0x0][0x2c8] ;  /* 0x0000b200ff027b82 */ /* 0x007e220000000a00 */
[----:B------:R-:W-:-:S04]  /*d710*/  IMAD.IADD R5, R46, 0x1, R0 ;  /* 0x000000012e057824 */ /* 0x000fc800078e0200 */
[----:B0-----:R-:W-:-:S05]  /*d720*/  IMAD.WIDE.U32 R2, R5, 0x4, R2 ;  /* 0x0000000405027825 */ /* 0x001fca00078e0002 */
[----:B------:R-:W-:Y:S01]  /*d730*/  STG.E desc[UR36][R2.64], RZ ;  /* 0x000000ff02007986 */ /* 0x000fe2000c101924 */
[----:B------:R-:W-:Y:S05]  /*d740*/  EXIT ;  /* 0x000000000000794d */ /* 0x000fea0003800000 */
        .weak           $__internal_36_$__cuda_sm20_div_s64
        .type           $__internal_36_$__cuda_sm20_div_s64,@function
        .size           $__internal_36_$__cuda_sm20_div_s64,(.L_x_32216 - $__internal_36_$__cuda_sm20_div_s64)
$__internal_36_$__cuda_sm20_div_s64:
        /* <DEDUP_REMOVED lines=34> */
[----:B------:R-:W-:-:S03]  /*d970*/  IMAD.X R22, R20, 0x1, R6, P1 ;  /* 0x0000000114167824 */ /* 0x000fc600008e0606 */
[----:B------:R-:W-:Y:S01]  /*d980*/  IADD3 R8, P1, R7, R21, RZ ;  /* 0x0000001507087210 */ /* 0x000fe20007f3e0ff */
[----:B------:R-:W-:Y:S01]  /*d990*/  IMAD.MOV.U32 R21, RZ, RZ, RZ ;  /* 0x000000ffff157224 */ /* 0x000fe200078e00ff */
[----:B------:R-:W-:-:S04]  /*d9a0*/  IADD3 R7, P3, RZ, -R9, RZ ;  /* 0x80000009ff077210 */ /* 0x000fc80007f7e0ff */
        /* <DEDUP_REMOVED lines=42> */
[----:B------:R-:W-:Y:S02]  /*dc50*/  SEL R4, R3, 0xffffffff, P0 ;  /* 0xffffffff03047807 */ /* 0x000fe40000000000 */
[----:B------:R-:W-:Y:S01]  /*dc60*/  SEL R3, R7, 0xffffffff, P0 ;  /* 0xffffffff07037807 */ /* 0x000fe20000000000 */
[----:B------:R-:W-:-:S04]  /*dc70*/  IMAD.MOV.U32 R7, RZ, RZ, 0x0 ;  /* 0x00000000ff077424 */ /* 0x000fc800078e00ff */
[----:B------:R-:W-:Y:S05]  /*dc80*/  RET.REL.NODEC R6 `(_ZN2at6native29vectorized_elementwise_kernelILi4EZZZNS0_67_GLOBAL__N__bb565c37_34_ValidateCompressedIndicesKernel_cu_33a4b88b42_validate_compressed_sparse_indices_kernelILNS2_8CDimNameE1ENS2_18CUDAKernelLauncherENS2_14EmptyVecKernelENS2_8DummyVecELm8EEEvRKNS_6TensorESA_lllENKUlvE1_clEvENKUlvE_clEvEUliiiiiE_St5arrayIPcLm6EEEEviT0_T1_) ;  /* 0xffffff2006dc7950 */ /* 0x000fea0003c3ffff */
.L_x_14570:
        /* <DEDUP_REMOVED lines=15> */
.L_x_32216:


//--------------------- .text._ZN2at6native29vectorized_elementwise_kernelILi8EZZZNS0_67_GLOBAL__N__bb565c37_34_ValidateCompressedIndicesKernel_cu_33a4b88b42_validate_compressed_sparse_indices_kernelILNS2_8CDimNameE1ENS2_18CUDAKernelLauncherENS2_14EmptyVecKernelENS2_8DummyVecELm8EEEvRKNS_6TensorESA_lllENKUlvE1_clEvENKUlvE_clEvEUliiiiiE_St5arrayIPcLm6EEEEviT0_T1_ --------------------------
	.section	.text._ZN2at6native29vectorized_elementwise_kernelILi8EZZZNS0_67_GLOBAL__N__bb565c37_34_ValidateCompressedIndicesKernel_cu_33a4b88b42_validate_compressed_sparse_indices_kernelILNS2_8CDimNameE1ENS2_18CUDAKernelLauncherENS2_14EmptyVecKernelENS2_8DummyVecELm8EEEvRKNS_6TensorESA_lllENKUlvE1_clEvENKUlvE_clEvEUliiiiiE_St5arrayIPcLm6EEEEviT0_T1_,"ax",@progbits
	.align	128
        .global         _ZN2at6native29vectorized_elementwise_kernelILi8EZZZNS0_67_GLOBAL__N__bb565c37_34_ValidateCompressedIndicesKernel_cu_33a4b88b42_validate_compressed_sparse_indices_kernelILNS2_8CDimNameE1ENS2_18CUDAKernelLauncherENS2_14EmptyVecKernelENS2_8DummyVecELm8EEEvRKNS_6TensorESA_lllENKUlvE1_clEvENKUlvE_clEvEUliiiiiE_St5arrayIPcLm6EEEEviT0_T1_
        .type           _ZN2at6native29vectorized_elementwise_kernelILi8EZZZNS0_67_GLOBAL__N__bb565c37_34_ValidateCompressedIndicesKernel_cu_33a4b88b42_validate_compressed_sparse_indices_kernelILNS2_8CDimNameE1ENS2_18CUDAKernelLauncherENS2_14EmptyVecKernelENS2_8DummyVecELm8EEEvRKNS_6TensorESA_lllENKUlvE1_clEvENKUlvE_clEvEUliiiiiE_St5arrayIPcLm6EEEEviT0_T1_,@function
        .size           _ZN2at6native29vectorized_elementwise_kernelILi8EZZZNS0_67_GLOBAL__N__bb565c37_34_ValidateCompressedIndicesKernel_cu_33a4b88b42_validate_compressed_sparse_indices_kernelILNS2_8CDimNameE1ENS2_18CUDAKernelLauncherENS2_14EmptyVecKernelENS2_8DummyVecELm8EEEvRKNS_6TensorESA_lllENKUlvE1_clEvENKUlvE_clEvEUliiiiiE_St5arrayIPcLm6EEEEviT0_T1_,(.L_x_32217 - _ZN2at6native29vectorized_elementwise_kernelILi8EZZZNS0_67_GLOBAL__N__bb565c37_34_ValidateCompressedIndicesKernel_cu_33a4b88b42_validate_compressed_sparse_indices_kernelILNS2_8CDimNameE1ENS2_18CUDAKernelLauncherENS2_14EmptyVecKernelENS2_8DummyVecELm8EEEvRKNS_6TensorESA_lllENKUlvE1_clEvENKUlvE_clEvEUliiiiiE_St5arrayIPcLm6EEEEviT0_T1_)
        .other          _ZN2at6native29vectorized_elementwise_kernelILi8EZZZNS0_67_GLOBAL__N__bb565c37_34_ValidateCompressedIndicesKernel_cu_33a4b88b42_validate_compressed_sparse_indices_kernelILNS2_8CDimNameE1ENS2_18CUDAKernelLauncherENS2_14EmptyVecKernelENS2_8DummyVecELm8EEEvRKNS_6TensorESA_lllENKUlvE1_clEvENKUlvE_clEvEUliiiiiE_St5arrayIPcLm6EEEEviT0_T1_,@"STO_CUDA_ENTRY STV_DEFAULT"
_ZN2at6native29vectorized_elementwise_kernelILi8EZZZNS0_67_GLOBAL__N__bb565c37_34_ValidateCompressedIndicesKernel_cu_33a4b88b42_validate_compressed_sparse_indices_kernelILNS2_8CDimNameE1ENS2_18CUDAKernelLauncherENS2_14EmptyVecKernelENS2_8DummyVecELm8EEEvRKNS_6TensorESA_lllENKUlvE1_clEvENKUlvE_clEvEUliiiiiE_St5arrayIPcLm6EEEEviT0_T1_:
.text._ZN2at6native29vectorized_elementwise_kernelILi8EZZZNS0_67_GLOBAL__N__bb565c37_34_ValidateCompressedIndicesKernel_cu_33a4b88b42_validate_compressed_sparse_indices_kernelILNS2_8CDimNameE1ENS2_18CUDAKernelLauncherENS2_14EmptyVecKernelENS2_8DummyVecELm8EEEvRKNS_6TensorESA_lllENKUlvE1_clEvENKUlvE_clEvEUliiiiiE_St5arrayIPcLm6EEEEviT0_T1_:
        /* <DEDUP_REMOVED lines=103> */
.L_x_14573:
[----:B------:R-:W-:Y:S05]  /*0670*/  BSYNC B6 ;  /* 0x0000000000067941 */ /* 0x000fea0003800000 */
.L_x_14572:
        /* <DEDUP_REMOVED lines=24> */
.L_x_14575:
[----:B------:R-:W-:Y:S05]  /*0800*/  BSYNC B6 ;  /* 0x0000000000067941 */ /* 0x000fea0003800000 */
.L_x_14574:
        /* <DEDUP_REMOVED lines=26> */
.L_x_14577:
[----:B------:R-:W-:Y:S05]  /*09b0*/  BSYNC B6 ;  /* 0x0000000000067941 */ /* 0x000fea0003800000 */
.L_x_14576:
        /* <DEDUP_REMOVED lines=18> */
.L_x_14582:
        /* <DEDUP_REMOVED lines=10> */
[----:B------:R-:W-:Y:S05]  /*0b80*/  CALL.REL.NOINC `($__internal_37_$__cuda_sm20_div_s64) ;  /* 0x000000c800f07944 */ /* 0x000fea0003c00000 */
[----:B------:R-:W-:Y:S02]  /*0b90*/  IMAD.MOV.U32 R6, RZ, RZ, R4 ;  /* 0x000000ffff067224 */ /* 0x000fe400078e0004 */
[----:B------:R-:W-:Y:S01]  /*0ba0*/  IMAD.MOV.U32 R7, RZ, RZ, R3 ;  /* 0x000000ffff077224 */ /* 0x000fe200078e0003 */
[----:B------:R-:W-:Y:S06]  /*0bb0*/  BRA `(.L_x_14581) ;  /* 0x0000000000507947 */ /* 0x000fec0003800000 */
.L_x_14580:
        /* <DEDUP_REMOVED lines=20> */
.L_x_14581:
[----:B------:R-:W-:Y:S05]  /*0d00*/  BSYNC B1 ;  /* 0x0000000000017941 */ /* 0x000fea0003800000 */
.L_x_14579:
        /* <DEDUP_REMOVED lines=22> */
.L_x_14578:
        /* <DEDUP_REMOVED lines=18> */
.L_x_14587:
        /* <DEDUP_REMOVED lines=24> */
.L_x_14586:
[----:B------:R-:W-:Y:S05]  /*1110*/  BSYNC B7 ;  /* 0x0000000000077941 */ /* 0x000fea0003800000 */
.L_x_14585:
[----:B------:R-:W-:-:S05]  /*1120*/  IADD3 R16, P0, R16, 0x4, RZ ;  /* 0x0000000410107810 */ /* 0x000fca0007f1e0ff */
[----:B------:R-:W-:Y:S01]  /*1130*/  IMAD.X R17, RZ, RZ, R17, P0 ;  /* 0x000000ffff117224 */ /* 0x000fe200000e0611 */
[----:B------:R-:W-:-:S04]  /*1140*/  ISETP.GE.U32.AND P0, PT, R16, R18, PT ;  /* 0x000000121000720c */ /* 0x000fc80003f06070 */
[----:B------:R-:W-:-:S13]  /*1150*/  ISETP.GE.U32.AND.EX P0, PT, R17, R19, PT, P0 ;  /* 0x000000131100720c */ /* 0x000fda0003f06100 */
[----:B------:R-:W-:Y:S05]  /*1160*/  @!P0 BRA `(.L_x_14587) ;  /* 0xfffffffc00888947 */ /* 0x000fea000383ffff */
.L_x_14584:
[----:B------:R-:W-:Y:S05]  /*1170*/  BSYNC B6 ;  /* 0x0000000000067941 */ /* 0x000fea0003800000 */
.L_x_14583:
        /* <DEDUP_REMOVED lines=21> */
.L_x_14589:
[----:B------:R-:W-:Y:S05]  /*12d0*/  BSYNC B6 ;  /* 0x0000000000067941 */ /* 0x000fea0003800000 */
.L_x_14588:
        /* <DEDUP_REMOVED lines=21> */
.L_x_14591:
[----:B------:R-:W-:Y:S05]  /*1430*/  BSYNC B6 ;  /* 0x0000000000067941 */ /* 0x000fea0003800000 */
.L_x_14590:
        /* <DEDUP_REMOVED lines=26> */
.L_x_14593:
[----:B------:R-:W-:Y:S05]  /*15e0*/  BSYNC B6 ;  /* 0x0000000000067941 */ /* 0x000fea0003800000 */
.L_x_14592:
        /* <DEDUP_REMOVED lines=12> */
.L_x_14598:
        /* <DEDUP_REMOVED lines=14> */
.L_x_14596:
        /* <DEDUP_REMOVED lines=20> */
.L_x_14597:
[----:B------:R-:W-:Y:S05]  /*18d0*/  BSYNC B1 ;  /* 0x0000000000017941 */ /* 0x000fea0003800000 */
.L_x_14595:
        /* <DEDUP_REMOVED lines=22> */
.L_x_14594:
        /* <DEDUP_REMOVED lines=18> */
.L_x_14603:
        /* <DEDUP_REMOVED lines=24> */
.L_x_14602:
[----:B------:R-:W-:Y:S05]  /*1ce0*/  BSYNC B7 ;  /* 0x0000000000077941 */ /* 0x000fea0003800000 */
.L_x_14601:
[----:B------:R-:W-:-:S05]  /*1cf0*/  IADD3 R16, P0, R16, 0x4, RZ ;  /* 0x0000000410107810 */ /* 0x000fca0007f1e0ff */
[----:B------:R-:W-:Y:S01]  /*1d00*/  IMAD.X R17, RZ, RZ, R17, P0 ;  /* 0x000000ffff117224 */ /* 0x000fe200000e0611 */
[----:B------:R-:W-:-:S04]  /*1d10*/  ISETP.GE.U32.AND P0, PT, R16, R18, PT ;  /* 0x000000121000720c */ /* 0x000fc80003f06070 */
[----:B------:R-:W-:-:S13]  /*1d20*/  ISETP.GE.U32.AND.EX P0, PT, R17, R22, PT, P0 ;  /* 0x000000161100720c */ /* 0x000fda0003f06100 */
[----:B------:R-:W-:Y:S05]  /*1d30*/  @!P0 BRA `(.L_x_14603) ;  /* 0xfffffffc00888947 */ /* 0x000fea000383ffff */
.L_x_14600:
[----:B------:R-:W-:Y:S05]  /*1d40*/  BSYNC B6 ;  /* 0x0000000000067941 */ /* 0x000fea0003800000 */
.L_x_14599:
        /* <DEDUP_REMOVED lines=21> */
.L_x_14605:
[----:B------:R-:W-:Y:S05]  /*1ea0*/  BSYNC B6 ;  /* 0x0000000000067941 */ /* 0x000fea0003800000 */
.L_x_14604:
        /* <DEDUP_REMOVED lines=21> */
.L_x_14607:
[----:B------:R-:W-:Y:S05]  /*2000*/  BSYNC B6 ;  /* 0x0000000000067941 */ /* 0x000fea0003800000 */
.L_x_14606:
        /* <DEDUP_REMOVED lines=26> */
.L_x_14609:
[----:B------:R-:W-:Y:S05]  /*21b0*/  BSYNC B6 ;  /* 0x0000000000067941 */ /* 0x000fea0003800000 */
.L_x_14608:
        /* <DEDUP_REMOVED lines=11> */
.L_x_14614:
        /* <DEDUP_REMOVED lines=14> */
.L_x_14612:
        /* <DEDUP_REMOVED lines=19> */
.L_x_14613:
[----:B------:R-:W-:Y:S05]  /*2480*/  BSYNC B1 ;  /* 0x0000000000017941 */ /* 0x000fea0003800000 */
.L_x_14611:
        /* <DEDUP_REMOVED lines=18> */
.L_x_14610:
        /* <DEDUP_REMOVED lines=18> */
.L_x_14619:
        /* <DEDUP_REMOVED lines=24> */
.L_x_14618:
[----:B------:R-:W-:Y:S05]  /*2850*/  BSYNC B7 ;  /* 0x0000000000077941 */ /* 0x000fea0003800000 */
.L_x_14617:
[----:B------:R-:W-:-:S05]  /*2860*/  IADD3 R16, P0, R16, 0x4, RZ ;  /* 0x0000000410107810 */ /* 0x000fca0007f1e0ff */
[----:B------:R-:W-:Y:S01]  /*2870*/  IMAD.X R17, RZ, RZ, R17, P0 ;  /* 0x000000ffff117224 */ /* 0x000fe200000e0611 */
[----:B------:R-:W-:-:S04]  /*2880*/  ISETP.GE.U32.AND P0, PT, R16, R19, PT ;  /* 0x000000131000720c */ /* 0x000fc80003f06070 */
[----:B------:R-:W-:-:S13]  /*2890*/  ISETP.GE.U32.AND.EX P0, PT, R17, R18, PT, P0 ;  /* 0x000000121100720c */ /* 0x000fda0003f06100 */
[----:B------:R-:W-:Y:S05]  /*28a0*/  @!P0 BRA `(.L_x_14619) ;  /* 0xfffffffc00888947 */ /* 0x000fea000383ffff */
.L_x_14616:
[----:B------:R-:W-:Y:S05]  /*28b0*/  BSYNC B6 ;  /* 0x0000000000067941 */ /* 0x000fea0003800000 */
.L_x_14615:
        /* <DEDUP_REMOVED lines=21> */
.L_x_14621:
[----:B------:R-:W-:Y:S05]  /*2a10*/  BSYNC B6 ;  /* 0x0000000000067941 */ /* 0x000fea0003800000 */
.L_x_14620:
        /* <DEDUP_REMOVED lines=21> */
.L_x_14623:
[----:B------:R-:W-:Y:S05]  /*2b70*/  BSYNC B6 ;  /* 0x0000000000067941 */ /* 0x000fea0003800000 */
.L_x_14622:
        /* <DEDUP_REMOVED lines=26> */
.L_x_14625:
[----:B------:R-:W-:Y:S05]  /*2d20*/  BSYNC B6 ;  /* 0x0000000000067941 */ /* 0x000fea0003800000 */
.L_x_14624:
        /* <DEDUP_REMOVED lines=11> */
.L_x_14630:
        /* <DEDUP_REMOVED lines=14> */
.L_x_14628:
        /* <DEDUP_REMOVED lines=19> */
.L_x_14629:
[----:B------:R-:W-:Y:S05]  /*2ff0*/  BSYNC B1 ;  /* 0x0000000000017941 */ /* 0x000fea0003800000 */
.L_x_14627:
        /* <DEDUP_REMOVED lines=18> */
.L_x_14626:
        /* <DEDUP_REMOVED lines=18> */
.L_x_14635:
        /* <DEDUP_REMOVED lines=24> */
.L_x_14634:
[----:B------:R-:W-:Y:S05]  /*33c0*/  BSYNC B7 ;  /* 0x0000000000077941 */ /* 0x000fea0003800000 */
.L_x_14633:
[----:B------:R-:W-:-:S05]  /*33d0*/  IADD3 R16, P0, R16, 0x4, RZ ;  /* 0x0000000410107810 */ /* 0x000fca0007f1e0ff */
[----:B------:R-:W-:Y:S01]  /*33e0*/  IMAD.X R17, RZ, RZ, R17, P0 ;  /* 0x000000ffff117224 */ /* 0x000fe200000e0611 */
[----:B------:R-:W-:-:S04]  /*33f0*/  ISETP.GE.U32.AND P0, PT, R16, R19, PT ;  /* 0x000000131000720c */ /* 0x000fc80003f06070 */
[----:B------:R-:W-:-:S13]  /*3400*/  ISETP.GE.U32.AND.EX P0, PT, R17, R18, PT, P0 ;  /* 0x000000121100720c */ /* 0x000fda0003f06100 */
[----:B------:R-:W-:Y:S05]  /*3410*/  @!P0 BRA `(.L_x_14635) ;  /* 0xfffffffc00888947 */ /* 0x000fea000383ffff */
.L_x_14632:
[----:B------:R-:W-:Y:S05]  /*3420*/  BSYNC B6 ;  /* 0x0000000000067941 */ /* 0x000fea0003800000 */
.L_x_14631:
        /* <DEDUP_REMOVED lines=21> */
.L_x_14637:
[----:B------:R-:W-:Y:S05]  /*3580*/  BSYNC B6 ;  /* 0x0000000000067941 */ /* 0x000fea0003800000 */
.L_x_14636:
        /* <DEDUP_REMOVED lines=21> */
.L_x_14639:
[----:B------:R-:W-:Y:S05]  /*36e0*/  BSYNC B6 ;  /* 0x0000000000067941 */ /* 0x000fea0003800000 */
.L_x_14638:
        /* <DEDUP_REMOVED lines=26> */
.L_x_14641:
[----:B------:R-:W-:Y:S05]  /*3890*/  BSYNC B6 ;  /* 0x0000000000067941 */ /* 0x000fea0003800000 */
.L_x_14640:
        /* <DEDUP_REMOVED lines=11> */
.L_x_14646:
        /* <DEDUP_REMOVED lines=10> */
[----:B------:R-:W-:Y:S05]  /*39f0*/  CALL.REL.NOINC `($__internal_37_$__cuda_sm20_div_s64) ;  /* 0x0000009c00547944 */ /* 0x000fea0003c00000 */
[----:B------:R-:W-:Y:S01]  /*3a00*/  MOV R6, R4 ;  /* 0x0000000400067202 */ /* 0x000fe20000000f00 */
[----:B------:R-:W-:Y:S01]  /*3a10*/  IMAD.MOV.U32 R7, RZ, RZ, R3 ;  /* 0x000000ffff077224 */ /* 0x000fe200078e0003 */
[----:B------:R-:W-:Y:S06]  /*3a20*/  BRA `(.L_x_14645) ;  /* 0x00000000004c7947 */ /* 0x000fec0003800000 */
.L_x_14644:
        /* <DEDUP_REMOVED lines=19> */
.L_x_14645:
[----:B------:R-:W-:Y:S05]  /*3b60*/  BSYNC B1 ;  /* 0x0000000000017941 */ /* 0x000fea0003800000 */
.L_x_14643:
        /* <DEDUP_REMOVED lines=18> */
.L_x_14642:
        /* <DEDUP_REMOVED lines=18> */
.L_x_14651:
        /* <DEDUP_REMOVED lines=24> */
.L_x_14650:
[----:B------:R-:W-:Y:S05]  /*3f30*/  BSYNC B7 ;  /* 0x0000000000077941 */ /* 0x000fea0003800000 */
.L_x_14649:
[----:B------:R-:W-:-:S04]  /*3f40*/  IADD3 R16, P0, R16, 0x4, RZ ;  /* 0x0000000410107810 */ /* 0x000fc80007f1e0ff */
[----:B------:R-:W-:Y:S02]  /*3f50*/  IADD3.X R17, RZ, R17, RZ, P0, !PT ;  /* 0x00000011ff117210 */ /* 0x000fe400007fe4ff */
[----:B------:R-:W-:-:S04]  /*3f60*/  ISETP.GE.U32.AND P0, PT, R16, R19, PT ;  /* 0x000000131000720c */ /* 0x000fc80003f06070 */
[----:B------:R-:W-:-:S13]  /*3f70*/  ISETP.GE.U32.AND.EX P0, PT, R17, R18, PT, P0 ;  /* 0x000000121100720c */ /* 0x000fda0003f06100 */
[----:B------:R-:W-:Y:S05]  /*3f80*/  @!P0 BRA `(.L_x_14651) ;  /* 0xfffffffc00888947 */ /* 0x000fea000383ffff */
.L_x_14648:
[----:B------:R-:W-:Y:S05]  /*3f90*/  BSYNC B6 ;  /* 0x0000000000067941 */ /* 0x000fea0003800000 */
.L_x_14647:
        /* <DEDUP_REMOVED lines=21> */
.L_x_14653:
[----:B------:R-:W-:Y:S05]  /*40f0*/  BSYNC B6 ;  /* 0x0000000000067941 */ /* 0x000fea0003800000 */
.L_x_14652:
        /* <DEDUP_REMOVED lines=21> */
.L_x_14655:
[----:B------:R-:W-:Y:S05]  /*4250*/  BSYNC B6 ;  /* 0x0000000000067941 */ /* 0x000fea0003800000 */
.L_x_14654:
        /* <DEDUP_REMOVED lines=26> */
.L_x_14657:
[----:B------:R-:W-:Y:S05]  /*4400*/  BSYNC B6 ;  /* 0x0000000000067941 */ /* 0x000fea0003800000 */
.L_x_14656:
        /* <DEDUP_REMOVED lines=11> */
.L_x_14662:
        /* <DEDUP_REMOVED lines=10> */
[----:B------:R-:W-:Y:S05]  /*4560*/  CALL.REL.NOINC `($__internal_37_$__cuda_sm20_div_s64) ;  /* 0x0000009000787944 */ /* 0x000fea0003c00000 */
[----:B------:R-:W-:Y:S01]  /*4570*/  IMAD.MOV.U32 R6, RZ, RZ, R4 ;  /* 0x000000ffff067224 */ /* 0x000fe200078e0004 */
[----:B------:R-:W-:Y:S01]  /*4580*/  MOV R7, R3 ;  /* 0x0000000300077202 */ /* 0x000fe20000000f00 */
[----:B------:R-:W-:Y:S06]  /*4590*/  BRA `(.L_x_14661) ;  /* 0x00000000004c7947 */ /* 0x000fec0003800000 */
.L_x_14660:
        /* <DEDUP_REMOVED lines=19> */
.L_x_14661:
[----:B------:R-:W-:Y:S05]  /*46d0*/  BSYNC B1 ;  /* 0x0000000000017941 */ /* 0x000fea0003800000 */
.L_x_14659:
        /* <DEDUP_REMOVED lines=18> */
.L_x_14658:
        /* <DEDUP_REMOVED lines=18> */
.L_x_14667:
        /* <DEDUP_REMOVED lines=24> */
.L_x_14666:
[----:B------:R-:W-:Y:S05]  /*4aa0*/  BSYNC B7 ;  /* 0x0000000000077941 */ /* 0x000fea0003800000 */
.L_x_14665:
[----:B------:R-:W-:-:S05]  /*4ab0*/  IADD3 R16, P0, R16, 0x4, RZ ;  /* 0x0000000410107810 */ /* 0x000fca0007f1e0ff */
[----:B------:R-:W-:Y:S01]  /*4ac0*/  IMAD.X R17, RZ, RZ, R17, P0 ;  /* 0x000000ffff117224 */ /* 0x000fe200000e0611 */
[----:B------:R-:W-:-:S04]  /*4ad0*/  ISETP.GE.U32.AND P0, PT, R16, R19, PT ;  /* 0x000000131000720c */ /* 0x000fc80003f06070 */
[----:B------:R-:W-:-:S13]  /*4ae0*/  ISETP.GE.U32.AND.EX P0, PT, R17, R18, PT, P0 ;  /* 0x000000121100720c */ /* 0x000fda0003f06100 */
[----:B------:R-:W-:Y:S05]  /*4af0*/  @!P0 BRA `(.L_x_14667) ;  /* 0xfffffffc00888947 */ /* 0x000fea000383ffff */
.L_x_14664:
[----:B------:R-:W-:Y:S05]  /*4b00*/  BSYNC B6 ;  /* 0x0000000000067941 */ /* 0x000fea0003800000 */
.L_x_14663:
        /* <DEDUP_REMOVED lines=21> */
.L_x_14669:
[----:B------:R-:W-:Y:S05]  /*4c60*/  BSYNC B6 ;  /* 0x0000000000067941 */ /* 0x000fea0003800000 */
.L_x_14668:
        /* <DEDUP_REMOVED lines=21> */
.L_x_14671:
[----:B------:R-:W-:Y:S05]  /*4dc0*/  BSYNC B6 ;  /* 0x0000000000067941 */ /* 0x000fea0003800000 */
.L_x_14670:
        /* <DEDUP_REMOVED lines=26> */
.L_x_14673:
[----:B------:R-:W-:Y:S05]  /*4f70*/  BSYNC B6 ;  /* 0x0000000000067941 */ /* 0x000fea0003800000 */
.L_x_14672:
        /* <DEDUP_REMOVED lines=11> */
.L_x_14678:
        /* <DEDUP_REMOVED lines=14> */
.L_x_14676:
        /* <DEDUP_REMOVED lines=19> */
.L_x_14677:
[----:B------:R-:W-:Y:S05]  /*5240*/  BSYNC B1 ;  /* 0x0000000000017941 */ /* 0x000fea0003800000 */
.L_x_14675:
        /* <DEDUP_REMOVED lines=18> */
.L_x_14674:
        /* <DEDUP_REMOVED lines=18> */
.L_x_14683:
        /* <DEDUP_REMOVED lines=24> */
.L_x_14682:
[----:B------:R-:W-:Y:S05]  /*5610*/  BSYNC B7 ;  /* 0x0000000000077941 */ /* 0x000fea0003800000 */
.L_x_14681:
[----:B------:R-:W-:-:S05]  /*5620*/  IADD3 R16, P0, R16, 0x4, RZ ;  /* 0x0000000410107810 */ /* 0x000fca0007f1e0ff */
[----:B------:R-:W-:Y:S01]  /*5630*/  IMAD.X R17, RZ, RZ, R17, P0 ;  /* 0x000000ffff117224 */ /* 0x000fe200000e0611 */
[----:B------:R-:W-:-:S04]  /*5640*/  ISETP.GE.U32.AND P0, PT, R16, R19, PT ;  /* 0x000000131000720c */ /* 0x000fc80003f06070 */
[----:B------:R-:W-:-:S13]  /*5650*/  ISETP.GE.U32.AND.EX P0, PT, R17, R18, PT, P0 ;  /* 0x000000121100720c */ /* 0x000fda0003f06100 */
[----:B------:R-:W-:Y:S05]  /*5660*/  @!P0 BRA `(.L_x_14683) ;  /* 0xfffffffc00888947 */ /* 0x000fea000383ffff */
.L_x_14680:
[----:B------:R-:W-:Y:S05]  /*5670*/  BSYNC B6 ;  /* 0x0000000000067941 */ /* 0x000fea0003800000 */
.L_x_14679:
        /* <DEDUP_REMOVED lines=21> */
.L_x_14685:
[----:B------:R-:W-:Y:S05]  /*57d0*/  BSYNC B6 ;  /* 0x0000000000067941 */ /* 0x000fea0003800000 */
.L_x_14684:
        /* <DEDUP_REMOVED lines=21> */
.L_x_14687:
[----:B------:R-:W-:Y:S05]  /*5930*/  BSYNC B6 ;  /* 0x0000000000067941 */ /* 0x000fea0003800000 */
.L_x_14686:
        /* <DEDUP_REMOVED lines=26> */
.L_x_14689:
[----:B------:R-:W-:Y:S05]  /*5ae0*/  BSYNC B6 ;  /* 0x0000000000067941 */ /* 0x000fea0003800000 */
.L_x_14688:
        /* <DEDUP_REMOVED lines=11> */
.L_x_14694:
        /* <DEDUP_REMOVED lines=14> */
.L_x_14692:
        /* <DEDUP_REMOVED lines=20> */
.L_x_14693:
[----:B------:R-:W-:Y:S05]  /*5dc0*/  BSYNC B1 ;  /* 0x0000000000017941 */ /* 0x000fea0003800000 */
.L_x_14691:
        /* <DEDUP_REMOVED lines=21> */
.L_x_14690:
        /* <DEDUP_REMOVED lines=18> */
.L_x_14699:
        /* <DEDUP_REMOVED lines=24> */
.L_x_14698:
[----:B------:R-:W-:Y:S05]  /*61c0*/  BSYNC B7 ;  /* 0x0000000000077941 */ /* 0x000fea0003800000 */
.L_x_14697:
[----:B------:R-:W-:-:S05]  /*61d0*/  IADD3 R16, P0, R16, 0x4, RZ ;  /* 0x0000000410107810 */ /* 0x000fca0007f1e0ff */
[----:B------:R-:W-:Y:S01]  /*61e0*/  IMAD.X R17, RZ, RZ, R17, P0 ;  /* 0x000000ffff117224 */ /* 0x000fe200000e0611 */
[----:B------:R-:W-:-:S04]  /*61f0*/  ISETP.GE.U32.AND P0, PT, R16, R19, PT ;  /* 0x000000131000720c */ /* 0x000fc80003f06070 */
[----:B------:R-:W-:-:S13]  /*6200*/  ISETP.GE.U32.AND.EX P0, PT, R17, R18, PT, P0 ;  /* 0x000000121100720c */ /* 0x000fda0003f06100 */
[----:B------:R-:W-:Y:S05]  /*6210*/  @!P0 BRA `(.L_x_14699) ;  /* 0xfffffffc00888947 */ /* 0x000fea000383ffff */
.L_x_14696:
[----:B------:R-:W-:Y:S05]  /*6220*/  BSYNC B6 ;  /* 0x0000000000067941 */ /* 0x000fea0003800000 */
.L_x_14695:
        /* <DEDUP_REMOVED lines=9> */
.L_x_14571:
        /* <DEDUP_REMOVED lines=237> */
.L_x_14703:
[----:B------:R-:W-:Y:S05]  /*7190*/  BSYNC B7 ;  /* 0x0000000000077941 */ /* 0x000fea0003800000 */
.L_x_14702:
        /* <DEDUP_REMOVED lines=23> */
.L_x_14705:
[----:B------:R-:W-:Y:S05]  /*7310*/  BSYNC B7 ;  /* 0x0000000000077941 */ /* 0x000fea0003800000 */
.L_x_14704:
        /* <DEDUP_REMOVED lines=26> */
.L_x_14707:
[----:B------:R-:W-:Y:S05]  /*74c0*/  BSYNC B7 ;  /* 0x0000000000077941 */ /* 0x000fea0003800000 */
.L_x_14706:
        /* <DEDUP_REMOVED lines=15> */
.L_x_14712:
        /* <DEDUP_REMOVED lines=14> */
.L_x_14710:
        /* <DEDUP_REMOVED lines=19> */
.L_x_14711:
[----:B------:R-:W-:Y:S05]  /*77d0*/  BSYNC B1 ;  /* 0x0000000000017941 */ /* 0x000fea0003800000 */
.L_x_14709:
        /* <DEDUP_REMOVED lines=22> */
.L_x_14708:
        /* <DEDUP_REMOVED lines=17> */
.L_x_14715:
        /* <DEDUP_REMOVED lines=24> */
.L_x_14714:
[----:B------:R-:W-:Y:S05]  /*7bd0*/  BSYNC B7 ;  /* 0x0000000000077941 */ /* 0x000fea0003800000 */
.L_x_14713:
[----:B------:R-:W-:-:S04]  /*7be0*/  IADD3 R16, P0, R16, 0x4, RZ ;  /* 0x0000000410107810 */ /* 0x000fc80007f1e0ff */
[----:B------:R-:W-:Y:S02]  /*7bf0*/  IADD3.X R17, RZ, R17, RZ, P0, !PT ;  /* 0x00000011ff117210 */ /* 0x000fe400007fe4ff */
[----:B------:R-:W-:-:S04]  /*7c00*/  ISETP.GE.U32.AND P0, PT, R16, R22, PT ;  /* 0x000000161000720c */ /* 0x000fc80003f06070 */
[----:B------:R-:W-:-:S13]  /*7c10*/  ISETP.GE.U32.AND.EX P0, PT, R17, R18, PT, P0 ;  /* 0x000000121100720c */ /* 0x000fda0003f06100 */
[----:B------:R-:W-:Y:S05]  /*7c20*/  @!P0 BRA `(.L_x_14715) ;  /* 0xfffffffc00888947 */ /* 0x000fea000383ffff */
.L_x_14701:
[----:B------:R-:W-:Y:S05]  /*7c30*/  BSYNC B6 ;  /* 0x0000000000067941 */ /* 0x000fea0003800000 */
.L_x_14700:
        /* <DEDUP_REMOVED lines=28> */
.L_x_14719:
[----:B------:R-:W-:Y:S05]  /*7e00*/  BSYNC B7 ;  /* 0x0000000000077941 */ /* 0x000fea0003800000 */
.L_x_14718:
        /* <DEDUP_REMOVED lines=23> */
.L_x_14721:
[----:B------:R-:W-:Y:S05]  /*7f80*/  BSYNC B7 ;  /* 0x0000000000077941 */ /* 0x000fea0003800000 */
.L_x_14720:
        /* <DEDUP_REMOVED lines=26> */
.L_x_14723:
[----:B------:R-:W-:Y:S05]  /*8130*/  BSYNC B7 ;  /* 0x0000000000077941 */ /* 0x000fea0003800000 */
.L_x_14722:
        /* <DEDUP_REMOVED lines=15> */
.L_x_14728:
        /* <DEDUP_REMOVED lines=14> */
.L_x_14726:
        /* <DEDUP_REMOVED lines=19> */
.L_x_14727:
[----:B------:R-:W-:Y:S05]  /*8440*/  BSYNC B1 ;  /* 0x0000000000017941 */ /* 0x000fea0003800000 */
.L_x_14725:
        /* <DEDUP_REMOVED lines=22> */
.L_x_14724:
        /* <DEDUP_REMOVED lines=17> */
.L_x_14731:
        /* <DEDUP_REMOVED lines=24> */
.L_x_14730:
[----:B------:R-:W-:Y:S05]  /*8840*/  BSYNC B7 ;  /* 0x0000000000077941 */ /* 0x000fea0003800000 */
.L_x_14729:
[----:B------:R-:W-:-:S05]  /*8850*/  IADD3 R16, P0, R16, 0x4, RZ ;  /* 0x0000000410107810 */ /* 0x000fca0007f1e0ff */
[----:B------:R-:W-:Y:S01]  /*8860*/  IMAD.X R17, RZ, RZ, R17, P0 ;  /* 0x000000ffff117224 */ /* 0x000fe200000e0611 */
[----:B------:R-:W-:-:S04]  /*8870*/  ISETP.GE.U32.AND P0, PT, R16, R18, PT ;  /* 0x000000121000720c */ /* 0x000fc80003f06070 */
[----:B------:R-:W-:-:S13]  /*8880*/  ISETP.GE.U32.AND.EX P0, PT, R17, R22, PT, P0 ;  /* 0x000000161100720c */ /* 0x000fda0003f06100 */
[----:B------:R-:W-:Y:S05]  /*8890*/  @!P0 BRA `(.L_x_14731) ;  /* 0xfffffffc00888947 */ /* 0x000fea000383ffff */
.L_x_14717:
[----:B------:R-:W-:Y:S05]  /*88a0*/  BSYNC B6 ;  /* 0x0000000000067941 */ /* 0x000fea0003800000 */
.L_x_14716:
        /* <DEDUP_REMOVED lines=28> */
.L_x_14735:
[----:B------:R-:W-:Y:S05]  /*8a70*/  BSYNC B7 ;  /* 0x0000000000077941 */ /* 0x000fea0003800000 */
.L_x_14734:
        /* <DEDUP_REMOVED lines=23> */
.L_x_14737:
[----:B------:R-:W-:Y:S05]  /*8bf0*/  BSYNC B7 ;  /* 0x0000000000077941 */ /* 0x000fea0003800000 */
.L_x_14736:
        /* <DEDUP_REMOVED lines=26> */
.L_x_14739:
[----:B------:R-:W-:Y:S05]  /*8da0*/  BSYNC B7 ;  /* 0x0000000000077941 */ /* 0x000fea0003800000 */
.L_x_14738:
        /* <DEDUP_REMOVED lines=15> */
.L_x_14744:
        /* <DEDUP_REMOVED lines=14> */
.L_x_14742:
        /* <DEDUP_REMOVED lines=19> */
.L_x_14743:
[----:B------:R-:W-:Y:S05]  /*90b0*/  BSYNC B1 ;  /* 0x0000000000017941 */ /* 0x000fea0003800000 */
.L_x_14741:
        /* <DEDUP_REMOVED lines=22> */
.L_x_14740:
        /* <DEDUP_REMOVED lines=17> */
.L_x_14747:
        /* <DEDUP_REMOVED lines=24> */
.L_x_14746:
[----:B------:R-:W-:Y:S05]  /*94b0*/  BSYNC B7 ;  /* 0x0000000000077941 */ /* 0x000fea0003800000 */
.L_x_14745:
[----:B------:R-:W-:-:S04]  /*94c0*/  IADD3 R16, P0, R16, 0x4, RZ ;  /* 0x0000000410107810 */ /* 0x000fc80007f1e0ff */
[----:B------:R-:W-:Y:S02]  /*94d0*/  IADD3.X R17, RZ, R17, RZ, P0, !PT ;  /* 0x00000011ff117210 */ /* 0x000fe400007fe4ff */
[----:B------:R-:W-:-:S04]  /*94e0*/  ISETP.GE.U32.AND P0, PT, R16, R19, PT ;  /* 0x000000131000720c */ /* 0x000fc80003f06070 */
[----:B------:R-:W-:-:S13]  /*94f0*/  ISETP.GE.U32.AND.EX P0, PT, R17, R18, PT, P0 ;  /* 0x000000121100720c */ /* 0x000fda0003f06100 */
[----:B------:R-:W-:Y:S05]  /*9500*/  @!P0 BRA `(.L_x_14747) ;  /* 0xfffffffc00888947 */ /* 0x000fea000383ffff */
.L_x_14733:
[----:B------:R-:W-:Y:S05]  /*9510*/  BSYNC B6 ;  /* 0x0000000000067941 */ /* 0x000fea0003800000 */
.L_x_14732:
        /* <DEDUP_REMOVED lines=28> */
.L_x_14751:
[----:B------:R-:W-:Y:S05]  /*96e0*/  BSYNC B7 ;  /* 0x0000000000077941 */ /* 0x000fea0003800000 */
.L_x_14750:
        /* <DEDUP_REMOVED lines=23> */
.L_x_14753:
[----:B------:R-:W-:Y:S05]  /*9860*/  BSYNC B7 ;  /* 0x0000000000077941 */ /* 0x000fea0003800000 */
.L_x_14752:
        /* <DEDUP_REMOVED lines=26> */
.L_x_14755:
[----:B------:R-:W-:Y:S05]  /*9a10*/  BSYNC B7 ;  /* 0x0000000000077941 */ /* 0x000fea0003800000 */
.L_x_14754:
        /* <DEDUP_REMOVED lines=16> */
.L_x_14760:
        /* <DEDUP_REMOVED lines=14> */
.L_x_14758:
        /* <DEDUP_REMOVED lines=20> */
.L_x_14759:
[----:B------:R-:W-:Y:S05]  /*9d40*/  BSYNC B1 ;  /* 0x0000000000017941 */ /* 0x000fea0003800000 */
.L_x_14757:
        /* <DEDUP_REMOVED lines=21> */
.L_x_14756:
        /* <DEDUP_REMOVED lines=17> */
.L_x_14763:
        /* <DEDUP_REMOVED lines=24> */
.L_x_14762:
[----:B------:R-:W-:Y:S05]  /*a130*/  BSYNC B7 ;  /* 0x0000000000077941 */ /* 0x000fea0003800000 */
.L_x_14761:
[----:B------:R-:W-:-:S05]  /*a140*/  IADD3 R16, P0, R16, 0x4, RZ ;  /* 0x0000000410107810 */ /* 0x000fca0007f1e0ff */
[----:B------:R-:W-:Y:S01]  /*a150*/  IMAD.X R17, RZ, RZ, R17, P0 ;  /* 0x000000ffff117224 */ /* 0x000fe200000e0611 */
[----:B------:R-:W-:-:S04]  /*a160*/  ISETP.GE.U32.AND P0, PT, R16, R19, PT ;  /* 0x000000131000720c */ /* 0x000fc80003f06070 */
[----:B------:R-:W-:-:S13]  /*a170*/  ISETP.GE.U32.AND.EX P0, PT, R17, R18, PT, P0 ;  /* 0x000000121100720c */ /* 0x000fda0003f06100 */
[----:B------:R-:W-:Y:S05]  /*a180*/  @!P0 BRA `(.L_x_14763) ;  /* 0xfffffffc00888947 */ /* 0x000fea000383ffff */
.L_x_14749:
[----:B------:R-:W-:Y:S05]  /*a190*/  BSYNC B6 ;  /* 0x0000000000067941 */ /* 0x000fea0003800000 */
.L_x_14748:
        /* <DEDUP_REMOVED lines=28> */
.L_x_14767:
[----:B------:R-:W-:Y:S05]  /*a360*/  BSYNC B7 ;  /* 0x0000000000077941 */ /* 0x000fea0003800000 */
.L_x_14766:
        /* <DEDUP_REMOVED lines=23> */
.L_x_14769:
[----:B------:R-:W-:Y:S05]  /*a4e0*/  BSYNC B7 ;  /* 0x0000000000077941 */ /* 0x000fea0003800000 */
.L_x_14768:
        /* <DEDUP_REMOVED lines=26> */
.L_x_14771:
[----:B------:R-:W-:Y:S05]  /*a690*/  BSYNC B7 ;  /* 0x0000000000077941 */ /* 0x000fea0003800000 */
.L_x_14770:
        /* <DEDUP_REMOVED lines=16> */
.L_x_14776:
        /* <DEDUP_REMOVED lines=14> */
.L_x_14774:
        /* <DEDUP_REMOVED lines=20> */
.L_x_14775:
[----:B------:R-:W-:Y:S05]  /*a9c0*/  BSYNC B1 ;  /* 0x0000000000017941 */ /* 0x000fea0003800000 */
.L_x_14773:
        /* <DEDUP_REMOVED lines=21> */
.L_x_14772:
        /* <DEDUP_REMOVED lines=17> */
.L_x_14779:
        /* <DEDUP_REMOVED lines=24> */
.L_x_14778:
[----:B------:R-:W-:Y:S05]  /*adb0*/  BSYNC B7 ;  /* 0x0000000000077941 */ /* 0x000fea0003800000 */
.L_x_14777:
[----:B------:R-:W-:-:S05]  /*adc0*/  IADD3 R16, P0, R16, 0x4, RZ ;  /* 0x0000000410107810 */ /* 0x000fca0007f1e0ff */
[----:B------:R-:W-:Y:S01]  /*add0*/  IMAD.X R17, RZ, RZ, R17, P0 ;  /* 0x000000ffff117224 */ /* 0x000fe200000e0611 */
[----:B------:R-:W-:-:S04]  /*ade0*/  ISETP.GE.U32.AND P0, PT, R16, R19, PT ;  /* 0x000000131000720c */ /* 0x000fc80003f06070 */
[----:B------:R-:W-:-:S13]  /*adf0*/  ISETP.GE.U32.AND.EX P0, PT, R17, R18, PT, P0 ;  /* 0x000000121100720c */ /* 0x000fda0003f06100 */
[----:B------:R-:W-:Y:S05]  /*ae00*/  @!P0 BRA `(.L_x_14779) ;  /* 0xfffffffc00888947 */ /* 0x000fea000383ffff */
.L_x_14765:
[----:B------:R-:W-:Y:S05]  /*ae10*/  BSYNC B6 ;  /* 0x0000000000067941 */ /* 0x000fea0003800000 */
.L_x_14764:
        /* <DEDUP_REMOVED lines=28> */
.L_x_14783:
[----:B------:R-:W-:Y:S05]  /*afe0*/  BSYNC B7 ;  /* 0x0000000000077941 */ /* 0x000fea0003800000 */
.L_x_14782:
        /* <DEDUP_REMOVED lines=23> */
.L_x_14785:
[----:B------:R-:W-:Y:S05]  /*b160*/  BSYNC B7 ;  /* 0x0000000000077941 */ /* 0x000fea0003800000 */
.L_x_14784:
        /* <DEDUP_REMOVED lines=26> */
.L_x_14787:
[----:B------:R-:W-:Y:S05]  /*b310*/  BSYNC B7 ;  /* 0x0000000000077941 */ /* 0x000fea0003800000 */
.L_x_14786:
        /* <DEDUP_REMOVED lines=16> */
.L_x_14792:
        /* <DEDUP_REMOVED lines=14> */
.L_x_14790:
        /* <DEDUP_REMOVED lines=20> */
.L_x_14791:
[----:B------:R-:W-:Y:S05]  /*b640*/  BSYNC B1 ;  /* 0x0000000000017941 */ /* 0x000fea0003800000 */
.L_x_14789:
        /* <DEDUP_REMOVED lines=21> */
.L_x_14788:
        /* <DEDUP_REMOVED lines=17> */
.L_x_14795:
        /* <DEDUP_REMOVED lines=24> */
.L_x_14794:
[----:B------:R-:W-:Y:S05]  /*ba30*/  BSYNC B7 ;  /* 0x0000000000077941 */ /* 0x000fea0003800000 */
.L_x_14793:
[----:B------:R-:W-:-:S05]  /*ba40*/  IADD3 R16, P0, R16, 0x4, RZ ;  /* 0x0000000410107810 */ /* 0x000fca0007f1e0ff */
[----:B------:R-:W-:Y:S01]  /*ba50*/  IMAD.X R17, RZ, RZ, R17, P0 ;  /* 0x000000ffff117224 */ /* 0x000fe200000e0611 */
[----:B------:R-:W-:-:S04]  /*ba60*/  ISETP.GE.U32.AND P0, PT, R16, R19, PT ;  /* 0x000000131000720c */ /* 0x000fc80003f06070 */
[----:B------:R-:W-:-:S13]  /*ba70*/  ISETP.GE.U32.AND.EX P0, PT, R17, R18, PT, P0 ;  /* 0x000000121100720c */ /* 0x000fda0003f06100 */
[----:B------:R-:W-:Y:S05]  /*ba80*/  @!P0 BRA `(.L_x_14795) ;  /* 0xfffffffc00888947 */ /* 0x000fea000383ffff */
.L_x_14781:
[----:B------:R-:W-:Y:S05]  /*ba90*/  BSYNC B6 ;  /* 0x0000000000067941 */ /* 0x000fea0003800000 */
.L_x_14780:
        /* <DEDUP_REMOVED lines=28> */
.L_x_14799:
[----:B------:R-:W-:Y:S05]  /*bc60*/  BSYNC B7 ;  /* 0x0000000000077941 */ /* 0x000fea0003800000 */
.L_x_14798:
        /* <DEDUP_REMOVED lines=23> */
.L_x_14801:
[----:B------:R-:W-:Y:S05]  /*bde0*/  BSYNC B7 ;  /* 0x0000000000077941 */ /* 0x000fea0003800000 */
.L_x_14800:
        /* <DEDUP_REMOVED lines=26> */
.L_x_14803:
[----:B------:R-:W-:Y:S05]  /*bf90*/  BSYNC B7 ;  /* 0x0000000000077941 */ /* 0x000fea0003800000 */
.L_x_14802:
        /* <DEDUP_REMOVED lines=16> */
.L_x_14808:
        /* <DEDUP_REMOVED lines=14> */
.L_x_14806:
        /* <DEDUP_REMOVED lines=20> */
.L_x_14807:
[----:B------:R-:W-:Y:S05]  /*c2c0*/  BSYNC B1 ;  /* 0x0000000000017941 */ /* 0x000fea0003800000 */
.L_x_14805:
        /* <DEDUP_REMOVED lines=21> */
.L_x_14804:
        /* <DEDUP_REMOVED lines=17> */
.L_x_14811:
        /* <DEDUP_REMOVED lines=24> */
.L_x_14810:
[----:B------:R-:W-:Y:S05]  /*c6b0*/  BSYNC B7 ;  /* 0x0000000000077941 */ /* 0x000fea0003800000 */
.L_x_14809:
[----:B------:R-:W-:-:S04]  /*c6c0*/  IADD3 R16, P0, R16, 0x4, RZ ;  /* 0x0000000410107810 */ /* 0x000fc80007f1e0ff */
[----:B------:R-:W-:Y:S02]  /*c6d0*/  IADD3.X R17, RZ, R17, RZ, P0, !PT ;  /* 0x00000011ff117210 */ /* 0x000fe400007fe4ff */
[----:B------:R-:W-:-:S04]  /*c6e0*/  ISETP.GE.U32.AND P0, PT, R16, R19, PT ;  /* 0x000000131000720c */ /* 0x000fc80003f06070 */
[----:B------:R-:W-:-:S13]  /*c6f0*/  ISETP.GE.U32.AND.EX P0, PT, R17, R18, PT, P0 ;  /* 0x000000121100720c */ /* 0x000fda0003f06100 */
[----:B------:R-:W-:Y:S05]  /*c700*/  @!P0 BRA `(.L_x_14811) ;  /* 0xfffffffc00888947 */ /* 0x000fea000383ffff */
.L_x_14797:
[----:B------:R-:W-:Y:S05]  /*c710*/  BSYNC B6 ;  /* 0x0000000000067941 */ /* 0x000fea0003800000 */
.L_x_14796:
        /* <DEDUP_REMOVED lines=28> */
.L_x_14815:
[----:B------:R-:W-:Y:S05]  /*c8e0*/  BSYNC B7 ;  /* 0x0000000000077941 */ /* 0x000fea0003800000 */
.L_x_14814:
        /* <DEDUP_REMOVED lines=23> */
.L_x_14817:
[----:B------:R-:W-:Y:S05]  /*ca60*/  BSYNC B7 ;  /* 0x0000000000077941 */ /* 0x000fea0003800000 */
.L_x_14816:
        /* <DEDUP_REMOVED lines=26> */
.L_x_14819:
[----:B------:R-:W-:Y:S05]  /*cc10*/  BSYNC B7 ;  /* 0x0000000000077941 */ /* 0x000fea0003800000 */
.L_x_14818:
        /* <DEDUP_REMOVED lines=15> */
.L_x_14824:
        /* <DEDUP_REMOVED lines=14> */
.L_x_14822:
        /* <DEDUP_REMOVED lines=20> */
.L_x_14823:
[----:B------:R-:W-:Y:S05]  /*cf30*/  BSYNC B1 ;  /* 0x0000000000017941 */ /* 0x000fea0003800000 */
.L_x_14821:
        /* <DEDUP_REMOVED lines=21> */
.L_x_14820:
        /* <DEDUP_REMOVED lines=17> */
.L_x_14827:
        /* <DEDUP_REMOVED lines=24> */
.L_x_14826:
[----:B------:R-:W-:Y:S05]  /*d320*/  BSYNC B7 ;  /* 0x0000000000077941 */ /* 0x000fea0003800000 */
.L_x_14825:
[----:B------:R-:W-:-:S05]  /*d330*/  IADD3 R16, P0, R16, 0x4, RZ ;  /* 0x0000000410107810 */ /* 0x000fca0007f1e0ff */
[----:B------:R-:W-:Y:S01]  /*d340*/  IMAD.X R17, RZ, RZ, R17, P0 ;  /* 0x000000ffff117224 */ /* 0x000fe200000e0611 */
[----:B------:R-:W-:-:S04]  /*d350*/  ISETP.GE.U32.AND P0, PT, R16, R19, PT ;  /* 0x000000131000720c */ /* 0x000fc80003f06070 */
[----:B------:R-:W-:-:S13]  /*d360*/  ISETP.GE.U32.AND.EX P0, PT, R17, R18, PT, P0 ;  /* 0x000000121100720c */ /* 0x000fda0003f06100 */
[----:B------:R-:W-:Y:S05]  /*d370*/  @!P0 BRA `(.L_x_14827) ;  /* 0xfffffffc00888947 */ /* 0x000fea000383ffff */
.L_x_14813:
[----:B------:R-:W-:Y:S05]  /*d380*/  BSYNC B6 ;  /* 0x0000000000067941 */ /* 0x000fea0003800000 */
.L_x_14812:
        /* <DEDUP_REMOVED lines=23> */
.L_x_14830:
[----:B------:R-:W-:-:S13]  /*d500*/  ISETP.GE.AND P0, PT, R0, R41, PT ;  /* 0x000000290000720c */ /* 0x000fda0003f06270 */
[----:B------:R-:W-:Y:S05]  /*d510*/  @P0 BRA `(.L_x_14832) ;  /* 0x0000000000300947 */ /* 0x000fea0003800000 */
[----:B0-----:R-:W0:Y:S01]  /*d520*/  LDC.64 R2, c[0x0][0x2c8] ;  /* 0x0000b200ff027b82 */ /* 0x001e220000000a00 */
[----:B------:R-:W-:Y:S02]  /*d530*/  IMAD.IADD R5, R46, 0x1, R0 ;  /* 0x000000012e057824 */ /* 0x000fe400078e0200 */
[----:B------:R-:W-:Y:S02]  /*d540*/  VIADD R0, R0, 0x80 ;  /* 0x0000008000007836 */ /* 0x000fe40000000000 */
[----:B0-----:R-:W-:-:S05]  /*d550*/  IMAD.WIDE.U32 R2, R5, 0x4, R2 ;  /* 0x0000000405027825 */ /* 0x001fca00078e0002 */
[----:B------:R1:W-:Y:S02]  /*d560*/  STG.E desc[UR36][R2.64], RZ ;  /* 0x000000ff02007986 */ /* 0x0003e4000c101924 */
.L_x_14831:
[----:B------:R-:W-:-:S13]  /*d570*/  ISETP.GE.AND P0, PT, R0, R41, PT ;  /* 0x000000290000720c */ /* 0x000fda0003f06270 */
[----:B------:R-:W-:Y:S05]  /*d580*/  @P0 BRA `(.L_x_14833) ;  /* 0x0000000000340947 */ /* 0x000fea0003800000 */
[----:B01----:R-:W0:Y:S01]  /*d590*/  LDC.64 R2, c[0x0][0x2c8] ;  /* 0x0000b200ff027b82 */ /* 0x003e220000000a00 */
[----:B------:R-:W-:Y:S01]  /*d5a0*/  IADD3 R5, R46, R0, RZ ;  /* 0x000000002e057210 */ /* 0x000fe20007ffe0ff */
[----:B------:R-:W-:-:S04]  /*d5b0*/  VIADD R0, R0, 0x80 ;  /* 0x0000008000007836 */ /* 0x000fc80000000000 */
[----:B0-----:R-:W-:-:S05]  /*d5c0*/  IMAD.WIDE.U32 R2, R5, 0x4, R2 ;  /* 0x0000000405027825 */ /* 0x001fca00078e0002 */
[----:B------:R1:W-:Y:S02]  /*d5d0*/  STG.E desc[UR36][R2.64], RZ ;  /* 0x000000ff02007986 */ /* 0x0003e4000c101924 */
.L_x_14832:
        /* <DEDUP_REMOVED lines=8> */
.L_x_14833:
[----:B------:R-:W-:Y:S05]  /*d660*/  BSYNC B1 ;  /* 0x0000000000017941 */ /* 0x000fea0003800000 */
.L_x_14829:
[----:B------:R-:W-:-:S13]  /*d670*/  ISETP.GE.AND P0, PT, R0, R41, PT ;  /* 0x000000290000720c */ /* 0x000fda0003f06270 */
[----:B012---:R-:W0:Y:S01]  /*d680*/  @!P0 LDC.64 R2, c[0x0][0x2c8] ;  /* 0x0000b200ff028b82 */ /* 0x007e220000000a00 */
[----:B------:R-:W-:Y:S01]  /*d690*/  @!P0 IADD3 R5, R46, R0, RZ ;  /* 0x000000002e058210 */ /* 0x000fe20007ffe0ff */
[----:B------:R-:W-:-:S04]  /*d6a0*/  @!P0 VIADD R0, R0, 0x80 ;  /* 0x0000008000008836 */ /* 0x000fc80000000000 */
[----:B0-----:R-:W-:-:S05]  /*d6b0*/  @!P0 IMAD.WIDE.U32 R2, R5, 0x4, R2 ;  /* 0x0000000405028825 */ /* 0x001fca00078e0002 */
[----:B------:R2:W-:Y:S02]  /*d6c0*/  @!P0 STG.E desc[UR36][R2.64], RZ ;  /* 0x000000ff02008986 */ /* 0x0005e4000c101924 */
.L_x_14834:
[----:B------:R-:W-:Y:S05]  /*d6d0*/  BSYNC B0 ;  /* 0x0000000000007941 */ /* 0x000fea0003800000 */
.L_x_14828:
[----:B------:R-:W-:-:S13]  /*d6e0*/  ISETP.GE.AND P0, PT, R0, R41, PT ;  /* 0x000000290000720c */ /* 0x000fda0003f06270 */
[----:B------:R-:W-:Y:S05]  /*d6f0*/  @P0 EXIT ;  /* 0x000000000000094d */ /* 0x000fea0003800000 */
[----:B012---:R-:W0:Y:S01]  /*d700*/  LDC.64 R2, c[0x0][0x2c8] ;  /* 0x0000b200ff027b82 */ /* 0x007e220000000a00 */
[----:B------:R-:W-:-:S04]  /*d710*/  IMAD.IADD R5, R46, 0x1, R0 ;  /* 0x000000012e057824 */ /* 0x000fc800078e0200 */
[----:B0-----:R-:W-:-:S05]  /*d720*/  IMAD.WIDE.U32 R2, R5, 0x4, R2 ;  /* 0x0000000405027825 */ /* 0x001fca00078e0002 */
[----:B------:R-:W-:Y:S01]  /*d730*/  STG.E desc[UR36][R2.64], RZ ;  /* 0x000000ff02007986 */ /* 0x000fe2000c101924 */
[----:B------:R-:W-:Y:S05]  /*d740*/  EXIT ;  /* 0x000000000000794d */ /* 0x000fea0003800000 */
        .weak           $__internal_37_$__cuda_sm20_div_s64
        .type           $__internal_37_$__cuda_sm20_div_s64,@function
        .size           $__internal_37_$__cuda_sm20_div_s64,(.L_x_32217 - $__internal_37_$__cuda_sm20_div_s64)
$__internal_37_$__cuda_sm20_div_s64:
        /* <DEDUP_REMOVED lines=83> */
[----:B------:R-:W-:Y:S05]  /*dc80*/  RET.REL.NODEC R6 `(_ZN2at6native29vectorized_elementwise_kernelILi8EZZZNS0_67_GLOBAL__N__bb565c37_34_ValidateCompressedIndicesKernel_cu_33a4b88b42_validate_compressed_sparse_indices_kernelILNS2_8CDimNameE1ENS2_18CUDAKernelLauncherENS2_14EmptyVecKernelENS2_8DummyVecELm8EEEvRKNS_6TensorESA_lllENKUlvE1_clEvENKUlvE_clEvEUliiiiiE_St5arrayIPcLm6EEEEviT0_T1_) ;  /* 0xffffff2006dc7950 */ /* 0x000fea0003c3ffff */
.L_x_14835:
        /* <DEDUP_REMOVED lines=15> */
.L_x_32217:


//--------------------- .text._ZN2at6native18elementwise_kernelILi128ELi4EZNS0_15gpu_kernel_implIZZZNS0_67_GLOBAL__N__bb565c37_34_ValidateCompressedIndicesKernel_cu_33a4b88b42_validate_compressed_sparse_indices_kernelILNS3_8CDimNameE1ENS3_18CUDAKernelLauncherENS3_14EmptyVecKernelENS3_8DummyVecELm8EEEvRKNS_6TensorESB_lllENKUlvE0_clEvENKUlvE0_clEvEUllE_EEvRNS_18TensorIteratorBaseERKT_EUliE_EEviT1_ --------------------------
	.section	.text._ZN2at6native18elementwise_kernelILi128ELi4EZNS0_15gpu_kernel_implIZZZNS0_67_GLOBAL__N__bb565c37_34_ValidateCompressedIndicesKernel_cu_33a4b88b42_validate_compressed_sparse_indices_kernelILNS3_8CDimNameE1ENS3_18CUDAKernelLauncherENS3_14EmptyVecKernelENS3_8DummyVecELm8EEEvRKNS_6TensorESB_lllENKUlvE0_clEvENKUlvE0_clEvEUllE_EEvRNS_18TensorIteratorBaseERKT_EUliE_EEviT1_,"ax",@progbits
	.align	128
        .global         _ZN2at6native18elementwise_kernelILi128ELi4EZNS0_15gpu_kernel_implIZZZNS0_67_GLOBAL__N__bb565c37_34_ValidateCompressedIndicesKernel_cu_33a4b88b42_validate_compressed_sparse_indices_kernelILNS3_8CDimNameE1ENS3_18CUDAKernelLauncherENS3_14EmptyVecKernelENS3_8DummyVecELm8EEEvRKNS_6TensorESB_lllENKUlvE0_clEvENKUlvE0_clEvEUllE_EEvRNS_18TensorIteratorBaseERKT_EUliE_EEviT1_
        .type           _ZN2at6native18elementwise_kernelILi128ELi4EZNS0_15gpu_kernel_implIZZZNS0_67_GLOBAL__N__bb565c37_34_ValidateCompressedIndicesKernel_cu_33a4b88b42_validate_compressed_sparse_indices_kernelILNS3_8CDimNameE1ENS3_18CUDAKernelLauncherENS3_14EmptyVecKernelENS3_8DummyVecELm8EEEvRKNS_6TensorESB_lllENKUlvE0_clEvENKUlvE0_clEvEUllE_EEvRNS_18TensorIteratorBaseERKT_EUliE_EEviT1_,@function
        .size           _ZN2at6native18elementwise_kernelILi128ELi4EZNS0_15gpu_kernel_implIZZZNS0_67_GLOBAL__N__bb565c37_34_ValidateCompressedIndicesKernel_cu_33a4b88b42_validate_compressed_sparse_indices_kernelILNS3_8CDimNameE1ENS3_18CUDAKernelLauncherENS3_14EmptyVecKernelENS3_8DummyVecELm8EEEvRKNS_6TensorESB_lllENKUlvE0_clEvENKUlvE0_clEvEUllE_EEvRNS_18TensorIteratorBaseERKT_EUliE_EEviT1_,(.L_x_32298 - _ZN2at6native18elementwise_kernelILi128ELi4EZNS0_15gpu_kernel_implIZZZNS0_67_GLOBAL__N__bb565c37_34_ValidateCompressedIndicesKernel_cu_33a4b88b42_validate_compressed_sparse_indices_kernelILNS3_8CDimNameE1ENS3_18CUDAKernelLauncherENS3_14EmptyVecKernelENS3_8DummyVecELm8EEEvRKNS_6TensorESB_lllENKUlvE0_clEvENKUlvE0_clEvEUllE_EEvRNS_18TensorIteratorBaseERKT_EUliE_EEviT1_)
        .other          _ZN2at6native18elementwise_kernelILi128ELi4EZNS0_15gpu_kernel_implIZZZNS0_67_GLOBAL__N__bb565c37_34_ValidateCompressedIndicesKernel_cu_33a4b88b42_validate_compressed_sparse_indices_kernelILNS3_8CDimNameE1ENS3_18CUDAKernelLauncherENS3_14EmptyVecKernelENS3_8DummyVecELm8EEEvRKNS_6TensorESB_lllENKUlvE0_clEvENKUlvE0_clEvEUllE_EEvRNS_18TensorIteratorBaseERKT_EUliE_EEviT1_,@"STO_CUDA_ENTRY STV_DEFAULT"
_ZN2at6native18elementwise_kernelILi128ELi4EZNS0_15gpu_kernel_implIZZZNS0_67_GLOBAL__N__bb565c37_34_ValidateCompressedIndicesKernel_cu_33a4b88b42_validate_compressed_sparse_indices_kernelILNS3_8CDimNameE1ENS3_18CUDAKernelLauncherENS3_14EmptyVecKernelENS3_8DummyVecELm8EEEvRKNS_6TensorESB_lllENKUlvE0_clEvENKUlvE0_clEvEUllE_EEvRNS_18TensorIteratorBaseERKT_EUliE_EEviT1_:
.text._ZN2at6native18elementwise_kernelILi128ELi4EZNS0_15gpu_kernel_implIZZZNS0_67_GLOBAL__N__bb565c37_34_ValidateCompressedIndicesKernel_cu_33a4b88b42_validate_compressed_sparse_indices_kernelILNS3_8CDimNameE1ENS3_18CUDAKernelLauncherENS3_14EmptyVecKernelENS3_8DummyVecELm8EEEvRKNS_6TensorESB_lllENKUlvE0_clEvENKUlvE0_clEvEUllE_EEvRNS_18TensorIteratorBaseERKT_EUliE_EEviT1_:
        /* <DEDUP_REMOVED lines=314> */
.L_x_14838:
        /* <DEDUP_REMOVED lines=21> */
.L_x_14842:
[----:B------:R0:W5:Y:S01]  /*14f0*/  LDG.E.U8 R2, desc[UR36][R4.64] ;  /* 0x0000002404027981 */ /* 0x000162000c1e1100 */
[----:B------:R-:W-:Y:S01]  /*1500*/  IMAD.MOV.U32 R3, RZ, RZ, RZ ;  /* 0x000000ffff037224 */ /* 0x000fe200078e00ff */
[----:B------:R-:W-:Y:S06]  /*1510*/  BRA `(.L_x_14844) ;  /* 0x0000000c00487947 */ /* 0x000fec0003800000 */
.L_x_14841:
        /* <DEDUP_REMOVED lines=8> */
.L_x_14846:
[----:B------:R-:W2:Y:S02]  /*15a0*/  LDG.E R2, desc[UR36][R4.64] ;  /* 0x0000002404027981 */ /* 0x000ea4000c1e1900 */
[----:B--2---:R-:W-:Y:S01]  /*15b0*/  SHF.R.S32.HI R3, RZ, 0x1f, R2 ;  /* 0x0000001fff037819 */ /* 0x004fe20000011402 */
[----:B------:R-:W-:Y:S06]  /*15c0*/  BRA `(.L_x_14844) ;  /* 0x0000000c001c7947 */ /* 0x000fec0003800000 */
.L_x_14845:
[----:B------:R-:W2:Y:S02]  /*15d0*/  LDG.E.S16 R2, desc[UR36][R4.64] ;  /* 0x0000002404027981 */ /* 0x000ea4000c1e1700 */
[----:B--2---:R-:W-:Y:S01]  /*15e0*/  SHF.R.S32.HI R3, RZ, 0x1f, R2 ;  /* 0x0000001fff037819 */ /* 0x004fe20000011402 */
[----:B------:R-:W-:Y:S06]  /*15f0*/  BRA `(.L_x_14844) ;  /* 0x0000000c00107947 */ /* 0x000fec0003800000 */
.L_x_14840:
        /* <DEDUP_REMOVED lines=9> */
.L_x_14848:
[----:B------:R-:W2:Y:S02]  /*1690*/  LDG.E.U16 R4, desc[UR36][R4.64] ;  /* 0x0000002404047981 */ /* 0x000ea4000c1e1500 */
[----:B--2---:R-:W-:-:S06]  /*16a0*/  HADD2.F32 R2, -RZ, R4.H0_H0 ;  /* 0x20000004ff027230 */ /* 0x004fcc0000004100 */
[----:B------:R-:W0:Y:S01]  /*16b0*/  F2I.S64.TRUNC R2, R2 ;  /* 0x0000000200027311 */ /* 0x000e22000020d900 */
[----:B------:R-:W-:Y:S05]  /*16c0*/  BRA `(.L_x_14844) ;  /* 0x0000000800dc7947 */ /* 0x000fea0003800000 */
.L_x_14847:
        /* <DEDUP_REMOVED lines=9> */
.L_x_14850:
[----:B------:R-:W2:Y:S02]  /*1760*/  LDG.E.U16 R4, desc[UR36][R4.64] ;  /* 0x0000002404047981 */ /* 0x000ea4000c1e1500 */
[----:B--2---:R-:W-:-:S06]  /*1770*/  HADD2.F32 R2, -RZ, R4.H0_H0 ;  /* 0x20000004ff027230 */ /* 0x004fcc0000004100 */
[----:B------:R-:W0:Y:S01]  /*1780*/  F2I.S64.TRUNC R2, R2 ;  /* 0x0000000200027311 */ /* 0x000e22000020d900 */
[----:B------:R-:W-:Y:S05]  /*1790*/  BRA `(.L_x_14844) ;  /* 0x0000000800a87947 */ /* 0x000fea0003800000 */
.L_x_14849:
[----:B------:R-:W2:Y:S02]  /*17a0*/  LDG.E.64 R2, desc[UR36][R4.64] ;  /* 0x0000002404027981 */ /* 0x000ea4000c1e1b00 */
[----:B--2---:R-:W0:Y:S01]  /*17b0*/  F2I.S64.F64.TRUNC R2, R2 ;  /* 0x0000000200027311 */ /* 0x004e22000030d900 */
[----:B------:R-:W-:Y:S05]  /*17c0*/  BRA `(.L_x_14844) ;  /* 0x00000008009c7947 */ /* 0x000fea0003800000 */
.L_x_14839:
        /* <DEDUP_REMOVED lines=13> */
.L_x_14853:
[----:B------:R-:W2:Y:S02]  /*18a0*/  LDG.E.64 R2, desc[UR36][R4.64] ;  /* 0x0000002404027981 */ /* 0x000ea4000c1e1b00 */
[----:B--2---:R-:W0:Y:S01]  /*18b0*/  F2I.S64.F64.TRUNC R2, R2 ;  /* 0x0000000200027311 */ /* 0x004e22000030d900 */
[----:B------:R-:W-:Y:S05]  /*18c0*/  BRA `(.L_x_14844) ;  /* 0x00000008005c7947 */ /* 0x000fea0003800000 */
.L_x_14852:
        /* <DEDUP_REMOVED lines=27> */
.L_x_14855:
        /* <DEDUP_REMOVED lines=14> */
.L_x_14854:
[----:B------:R-:W2:Y:S02]  /*1b60*/  LDG.E.U16 R2, desc[UR36][R4.64] ;  /* 0x0000002404027981 */ /* 0x000ea4000c1e1500 */
[----:B--2---:R-:W-:-:S06]  /*1b70*/  IMAD.U32 R2, R2, 0x10000, RZ ;  /* 0x0001000002027824 */ /* 0x004fcc00078e00ff */
[----:B------:R-:W0:Y:S01]  /*1b80*/  F2I.S64.TRUNC R2, R2 ;  /* 0x0000000200027311 */ /* 0x000e22000020d900 */
[----:B------:R-:W-:Y:S05]  /*1b90*/  BRA `(.L_x_14844) ;  /* 0x0000000400a87947 */ /* 0x000fea0003800000 */
.L_x_14851:
        /* <DEDUP_REMOVED lines=11> */
.L_x_14858:
        /* <DEDUP_REMOVED lines=21> */
.L_x_14862:
[----:B------:R-:W-:Y:S05]  /*1da0*/  BSYNC B1 ;  /* 0x0000000000017941 */ /* 0x000fea0003800000 */
.L_x_14861:
[----:B------:R-:W-:Y:S01]  /*1db0*/  IMAD.SHL.U32 R2, R2, 0x100000, RZ ;  /* 0x0010000002027824 */ /* 0x000fe200078e00ff */
[----:B------:R-:W-:-:S04]  /*1dc0*/  LEA R3, R0, 0x3b800000, 0x17 ;  /* 0x3b80000000037811 */ /* 0x000fc800078eb8ff */
[----:B------:R-:W-:-:S07]  /*1dd0*/  LOP3.LUT R2, R3, R2, R4, 0xfe, !PT ;  /* 0x0000000203027212 */ /* 0x000fce00078efe04 */
.L_x_14860:
[----:B------:R-:W-:Y:S05]  /*1de0*/  BSYNC B0 ;  /* 0x0000000000007941 */ /* 0x000fea0003800000 */
.L_x_14859:
[----:B------:R-:W1:Y:S01]  /*1df0*/  F2I.S64.TRUNC R2, R2 ;  /* 0x0000000200027311 */ /* 0x000e62000020d900 */
[----:B------:R-:W-:Y:S05]  /*1e00*/  BRA `(.L_x_14844) ;  /* 0x00000004000c7947 */ /* 0x000fea0003800000 */
.L_x_14857:
        /* <DEDUP_REMOVED lines=21> */
.L_x_14866:
[----:B------:R-:W-:Y:S05]  /*1f60*/  BSYNC B1 ;  /* 0x0000000000017941 */ /* 0x000fea0003800000 */
.L_x_14865:
[----:B------:R-:W-:Y:S01]  /*1f70*/  IMAD.SHL.U32 R2, R2, 0x200000, RZ ;  /* 0x0020000002027824 */ /* 0x000fe200078e00ff */
[----:B------:R-:W-:-:S04]  /*1f80*/  LEA R3, R0, 0x37800000, 0x17 ;  /* 0x3780000000037811 */ /* 0x000fc800078eb8ff */
[----:B------:R-:W-:-:S07]  /*1f90*/  LOP3.LUT R2, R3, R2, R4, 0xfe, !PT ;  /* 0x0000000203027212 */ /* 0x000fce00078efe04 */
.L_x_14864:
[----:B------:R-:W-:Y:S05]  /*1fa0*/  BSYNC B0 ;  /* 0x0000000000007941 */ /* 0x000fea0003800000 */
.L_x_14863:
[----:B------:R-:W2:Y:S01]  /*1fb0*/  F2I.S64.TRUNC R2, R2 ;  /* 0x0000000200027311 */ /* 0x000ea2000020d900 */
[----:B------:R-:W-:Y:S05]  /*1fc0*/  BRA `(.L_x_14844) ;  /* 0x00000000009c7947 */ /* 0x000fea0003800000 */
.L_x_14856:
        /* <DEDUP_REMOVED lines=14> */
.L_x_14870:
[----:B------:R-:W-:Y:S05]  /*20b0*/  BSYNC B0 ;  /* 0x0000000000007941 */ /* 0x000fea0003800000 */
.L_x_14869:
[----:B------:R-:W4:Y:S01]  /*20c0*/  F2I.S64.TRUNC R2, R2 ;  /* 0x0000000200027311 */ /* 0x000f22000020d900 */
[----:B------:R-:W-:Y:S05]  /*20d0*/  BRA `(.L_x_14844) ;  /* 0x0000000000587947 */ /* 0x000fea0003800000 */
.L_x_14843:
        /* <DEDUP_REMOVED lines=16> */
.L_x_14871:
[----:B------:R-:W-:Y:S01]  /*21e0*/  CS2R R2, SRZ ;  /* 0x0000000000027805 */ /* 0x000fe2000001ff00 */
[----:B------:R-:W-:Y:S06]  /*21f0*/  BRA `(.L_x_14844) ;  /* 0x0000000000107947 */ /* 0x000fec0003800000 */
.L_x_14868:
[----:B------:R0:W5:Y:S01]  /*2200*/  LDG.E.64 R2, desc[UR36][R4.64] ;  /* 0x0000002404027981 */ /* 0x000162000c1e1b00 */
[----:B------:R-:W-:Y:S05]  /*2210*/  BRA `(.L_x_14844) ;  /* 0x0000000000087947 */ /* 0x000fea0003800000 */
.L_x_14867:
[----:B------:R3:W5:Y:S01]  /*2220*/  LDG.E R2, desc[UR36][R4.64] ;  /* 0x0000002404027981 */ /* 0x000762000c1e1900 */
[----:B------:R-:W-:-:S07]  /*2230*/  IMAD.MOV.U32 R3, RZ, RZ, RZ ;  /* 0x000000ffff037224 */ /* 0x000fce00078e00ff */
.L_x_14844:
        /* <DEDUP_REMOVED lines=27> */
.L_x_14873:
[----:B------:R-:W-:Y:S05]  /*23f0*/  BSYNC B6 ;  /* 0x0000000000067941 */ /* 0x000fea0003800000 */
.L_x_14872:
        /* <DEDUP_REMOVED lines=14> */
.L_x_14877:
[----:B------:R0:W-:Y:S01]  /*24e0*/  STG.E.U8 desc[UR36][R16.64], RZ ;  /* 0x000000ff10007986 */ /* 0x0001e2000c101124 */
[----:B------:R-:W-:Y:S05]  /*24f0*/  BRA `(.L_x_14879) ;  /* 0x00000004008c7947 */ /* 0x000fea0003800000 */
.L_x_14876:
        /* <DEDUP_REMOVED lines=8> */
.L_x_14881:
[----:B------:R0:W-:Y:S01]  /*2580*/  STG.E desc[UR36][R16.64], RZ ;  /* 0x000000ff10007986 */ /* 0x0001e2000c101924 */
[----:B------:R-:W-:Y:S05]  /*2590*/  BRA `(.L_x_14879) ;  /* 0x0000000400647947 */ /* 0x000fea0003800000 */
.L_x_14880:
[----:B------:R0:W-:Y:S01]  /*25a0*/  STG.E.U16 desc[UR36][R16.64], RZ ;  /* 0x000000ff10007986 */ /* 0x0001e2000c101524 */
[----:B------:R-:W-:Y:S05]  /*25b0*/  BRA `(.L_x_14879) ;  /* 0x00000004005c7947 */ /* 0x000fea0003800000 */
.L_x_14875:
        /* <DEDUP_REMOVED lines=8> */
.L_x_14883:
[----:B------:R0:W-:Y:S01]  /*2640*/  STG.E.U16 desc[UR36][R16.64], RZ ;  /* 0x000000ff10007986 */ /* 0x0001e2000c101524 */
[----:B------:R-:W-:Y:S05]  /*2650*/  BRA `(.L_x_14879) ;  /* 0x0000000400347947 */ /* 0x000fea0003800000 */
.L_x_14882:
        /* <DEDUP_REMOVED lines=8> */
.L_x_14885:
[----:B------:R0:W-:Y:S01]  /*26e0*/  STG.E desc[UR36][R16.64], RZ ;  /* 0x000000ff10007986 */ /* 0x0001e2000c101924 */
[----:B------:R-:W-:Y:S05]  /*26f0*/  BRA `(.L_x_14879) ;  /* 0x00000004000c7947 */ /* 0x000fea0003800000 */
.L_x_14884:
[----:B------:R0:W-:Y:S01]  /*2700*/  STG.E.64 desc[UR36][R16.64], RZ ;  /* 0x000000ff10007986 */ /* 0x0001e2000c101b24 */
[----:B------:R-:W-:Y:S05]  /*2710*/  BRA `(.L_x_14879) ;  /* 0x0000000400047947 */ /* 0x000fea0003800000 */
.L_x_14874:
        /* <DEDUP_REMOVED lines=10> */
.L_x_14888:
[----:B------:R0:W-:Y:S01]  /*27c0*/  STG.E.128 desc[UR36][R16.64], RZ ;  /* 0x000000ff10007986 */ /* 0x0001e2000c101d24 */
[----:B------:R-:W-:Y:S05]  /*27d0*/  BRA `(.L_x_14879) ;  /* 0x0000000000d47947 */ /* 0x000fea0003800000 */
.L_x_14887:
        /* <DEDUP_REMOVED lines=8> */
.L_x_14890:
[----:B------:R0:W-:Y:S01]  /*2860*/  STG.E.U8 desc[UR36][R16.64], RZ ;  /* 0x000000ff10007986 */ /* 0x0001e2000c101124 */
[----:B------:R-:W-:Y:S05]  /*2870*/  BRA `(.L_x_14879) ;  /* 0x0000000000ac7947 */ /* 0x000fea0003800000 */
.L_x_14889:
[----:B------:R0:W-:Y:S01]  /*2880*/  STG.E.U16 desc[UR36][R16.64], RZ ;  /* 0x000000ff10007986 */ /* 0x0001e2000c101524 */
[----:B------:R-:W-:Y:S05]  /*2890*/  BRA `(.L_x_14879) ;  /* 0x0000000000a47947 */ /* 0x000fea0003800000 */
.L_x_14886:
        /* <DEDUP_REMOVED lines=10> */
.L_x_14893:
[----:B------:R1:W-:Y:S01]  /*2940*/  STG.E.U8 desc[UR36][R16.64], RZ ;  /* 0x000000ff10007986 */ /* 0x0003e2000c101124 */
[----:B------:R-:W-:Y:S05]  /*2950*/  BRA `(.L_x_14879) ;  /* 0x0000000000747947 */ /* 0x000fea0003800000 */
.L_x_14892:
[----:B------:R0:W-:Y:S01]  /*2960*/  STG.E.U8 desc[UR36][R16.64], RZ ;  /* 0x000000ff10007986 */ /* 0x0001e2000c101124 */
[----:B------:R-:W-:Y:S05]  /*2970*/  BRA `(.L_x_14879) ;  /* 0x00000000006c7947 */ /* 0x000fea0003800000 */
.L_x_14891:
[----:B------:R-:W-:-:S13]  /*2980*/  ISETP.NE.AND P0, PT, R0, 0x1c, PT ;  /* 0x0000001c0000780c */ /* 0x000fda0003f05270 */
[----:B------:R-:W-:Y:S05]  /*2990*/  @!P0 BRA `(.L_x_14894) ;  /* 0x0000000000608947 */ /* 0x000fea0003800000 */
[----:B------:R-:W-:-:S13]  /*29a0*/  ISETP.NE.AND P0, PT, R0, 0x1d, PT ;  /* 0x0000001d0000780c */ /* 0x000fda0003f05270 */
[----:B------:R-:W-:Y:S05]  /*29b0*/  @!P0 BRA `(.L_x_14895) ;  /* 0x0000000000508947 */ /* 0x000fea0003800000 */
[----:B------:R-:W-:-:S13]  /*29c0*/  ISETP.NE.AND P0, PT, R0, 0x2c, PT ;  /* 0x0000002c0000780c */ /* 0x000fda0003f05270 */
[----:B------:R4:W-:Y:S01]  /*29d0*/  @!P0 STG.E.U8 desc[UR36][R16.64], RZ ;  /* 0x000000ff10008986 */ /* 0x0009e2000c101124 */
[----:B------:R-:W-:Y:S05]  /*29e0*/  @!P0 BRA `(.L_x_14879) ;  /* 0x0000000000508947 */ /* 0x000fea0003800000 */
.L_x_14878:
        /* <DEDUP_REMOVED lines=16> */
.L_x_14896:
[----:B------:R-:W-:Y:S05]  /*2af0*/  BRA `(.L_x_14879) ;  /* 0x00000000000c7947 */ /* 0x000fea0003800000 */
.L_x_14895:
[----:B------:R0:W-:Y:S01]  /*2b00*/  STG.E.64 desc[UR36][R16.64], RZ ;  /* 0x000000ff10007986 */ /* 0x0001e2000c101b24 */
[----:B------:R-:W-:Y:S05]  /*2b10*/  BRA `(.L_x_14879) ;  /* 0x0000000000047947 */ /* 0x000fea0003800000 */
.L_x_14894:
[----:B------:R0:W-:Y:S02]  /*2b20*/  STG.E desc[UR36][R16.64], RZ ;  /* 0x000000ff10007986 */ /* 0x0001e4000c101924 */
.L_x_14879:
[----:B------:R-:W-:-:S04]  /*2b30*/  IMAD R18, R18, 0x200, R23 ;  /* 0x0000020012127824 */ /* 0x000fc800078e0217 */
[----:B------:R-:W-:-:S07]  /*2b40*/  VIADD R19, R18, 0x80 ;  /* 0x0000008012137836 */ /* 0x000fce0000000000 */
.L_x_14837:
[----:B------:R-:W-:Y:S05]  /*2b50*/  BSYNC B7 ;  /* 0x0000000000077941 */ /* 0x000fea0003800000 */
.L_x_14836:
        /* <DEDUP_REMOVED lines=307> */
.L_x_14899:
        /* <DEDUP_REMOVED lines=21> */
.L_x_14903:
[----:B------:R0:W5:Y:S01]  /*3fe0*/  LDG.E.U8 R2, desc[UR36][R4.64] ;  /* 0x0000002404027981 */ /* 0x000162000c1e1100 */
[----:B------:R-:W-:Y:S01]  /*3ff0*/  IMAD.MOV.U32 R3, RZ, RZ, RZ ;  /* 0x000000ffff037224 */ /* 0x000fe200078e00ff */
[----:B------:R-:W-:Y:S06]  /*4000*/  BRA `(.L_x_14905) ;  /* 0x0000000c00487947 */ /* 0x000fec0003800000 */
.L_x_14902:
        /* <DEDUP_REMOVED lines=8> */
.L_x_14907:
[----:B------:R-:W2:Y:S02]  /*4090*/  LDG.E R2, desc[UR36][R4.64] ;  /* 0x0000002404027981 */ /* 0x000ea4000c1e1900 */
[----:B--2---:R-:W-:Y:S01]  /*40a0*/  SHF.R.S32.HI R3, RZ, 0x1f, R2 ;  /* 0x0000001fff037819 */ /* 0x004fe20000011402 */
[----:B------:R-:W-:Y:S06]  /*40b0*/  BRA `(.L_x_14905) ;  /* 0x0000000c001c7947 */ /* 0x000fec0003800000 */
.L_x_14906:
[----:B------:R-:W2:Y:S02]  /*40c0*/  LDG.E.S16 R2, desc[UR36][R4.64] ;  /* 0x0000002404027981 */ /* 0x000ea4000c1e1700 */
[----:B--2---:R-:W-:Y:S01]  /*40d0*/  SHF.R.S32.HI R3, RZ, 0x1f, R2 ;  /* 0x0000001fff037819 */ /* 0x004fe20000011402 */
[----:B------:R-:W-:Y:S06]  /*40e0*/  BRA `(.L_x_14905) ;  /* 0x0000000c00107947 */ /* 0x000fec0003800000 */
.L_x_14901:
        /* <DEDUP_REMOVED lines=9> */
.L_x_14909:
[----:B------:R-:W2:Y:S02]  /*4180*/  LDG.E.U16 R4, desc[UR36][R4.64] ;  /* 0x0000002404047981 */ /* 0x000ea4000c1e1500 */
[----:B--2---:R-:W-:-:S06]  /*4190*/  HADD2.F32 R2, -RZ, R4.H0_H0 ;  /* 0x20000004ff027230 */ /* 0x004fcc0000004100 */
[----:B------:R-:W0:Y:S01]  /*41a0*/  F2I.S64.TRUNC R2, R2 ;  /* 0x0000000200027311 */ /* 0x000e22000020d900 */
[----:B------:R-:W-:Y:S05]  /*41b0*/  BRA `(.L_x_14905) ;  /* 0x0000000800dc7947 */ /* 0x000fea0003800000 */
.L_x_14908:
        /* <DEDUP_REMOVED lines=9> */
.L_x_14911:
[----:B------:R-:W2:Y:S02]  /*4250*/  LDG.E.U16 R4, desc[UR36][R4.64] ;  /* 0x0000002404047981 */ /* 0x000ea4000c1e1500 */
[----:B--2---:R-:W-:-:S06]  /*4260*/  HADD2.F32 R2, -RZ, R4.H0_H0 ;  /* 0x20000004ff027230 */ /* 0x004fcc0000004100 */
[----:B------:R-:W3:Y:S01]  /*4270*/  F2I.S64.TRUNC R2, R2 ;  /* 0x0000000200027311 */ /* 0x000ee2000020d900 */
[----:B------:R-:W-:Y:S05]  /*4280*/  BRA `(.L_x_14905) ;  /* 0x0000000800a87947 */ /* 0x000fea0003800000 */
.L_x_14910:
[----:B------:R-:W2:Y:S02]  /*4290*/  LDG.E.64 R2, desc[UR36][R4.64] ;  /* 0x0000002404027981 */ /* 0x000ea4000c1e1b00 */
[----:B--2---:R-:W4:Y:S01]  /*42a0*/  F2I.S64.F64.TRUNC R2, R2 ;  /* 0x0000000200027311 */ /* 0x004f22000030d900 */
[----:B------:R-:W-:Y:S05]  /*42b0*/  BRA `(.L_x_14905) ;  /* 0x00000008009c7947 */ /* 0x000fea0003800000 */
.L_x_14900:
        /* <DEDUP_REMOVED lines=13> */
.L_x_14914:
[----:B------:R-:W2:Y:S02]  /*4390*/  LDG.E.64 R2, desc[UR36][R4.64] ;  /* 0x0000002404027981 */ /* 0x000ea4000c1e1b00 */
[----:B--2---:R-:W0:Y:S01]  /*43a0*/  F2I.S64.F64.TRUNC R2, R2 ;  /* 0x0000000200027311 */ /* 0x004e22000030d900 */
[----:B------:R-:W-:Y:S05]  /*43b0*/  BRA `(.L_x_14905) ;  /* 0x00000008005c7947 */ /* 0x000fea0003800000 */
.L_x_14913:
        /* <DEDUP_REMOVED lines=27> */
.L_x_14916:
        /* <DEDUP_REMOVED lines=14> */
.L_x_14915:
[----:B------:R-:W2:Y:S02]  /*4650*/  LDG.E.U16 R2, desc[UR36][R4.64] ;  /* 0x0000002404027981 */ /* 0x000ea4000c1e1500 */
[----:B--2---:R-:W-:-:S06]  /*4660*/  IMAD.U32 R2, R2, 0x10000, RZ ;  /* 0x0001000002027824 */ /* 0x004fcc00078e00ff */
[----:B------:R-:W0:Y:S01]  /*4670*/  F2I.S64.TRUNC R2, R2 ;  /* 0x0000000200027311 */ /* 0x000e22000020d900 */
[----:B------:R-:W-:Y:S05]  /*4680*/  BRA `(.L_x_14905) ;  /* 0x0000000400a87947 */ /* 0x000fea0003800000 */
.L_x_14912:
        /* <DEDUP_REMOVED lines=11> */
.L_x_14919:
        /* <DEDUP_REMOVED lines=21> */
.L_x_14923:
[----:B------:R-:W-:Y:S05]  /*4890*/  BSYNC B1 ;  /* 0x0000000000017941 */ /* 0x000fea0003800000 */
.L_x_14922:
[----:B------:R-:W-:Y:S01]  /*48a0*/  IMAD.SHL.U32 R2, R2, 0x100000, RZ ;  /* 0x0010000002027824 */ /* 0x000fe200078e00ff */
[----:B------:R-:W-:-:S04]  /*48b0*/  LEA R3, R0, 0x3b800000, 0x17 ;  /* 0x3b80000000037811 */ /* 0x000fc800078eb8ff */
[----:B------:R-:W-:-:S07]  /*48c0*/  LOP3.LUT R2, R3, R2, R4, 0xfe, !PT ;  /* 0x0000000203027212 */ /* 0x000fce00078efe04 */
.L_x_14921:
[----:B------:R-:W-:Y:S05]  /*48d0*/  BSYNC B0 ;  /* 0x0000000000007941 */ /* 0x000fea0003800000 */
.L_x_14920:
[----:B------:R-:W0:Y:S01]  /*48e0*/  F2I.S64.TRUNC R2, R2 ;  /* 0x0000000200027311 */ /* 0x000e22000020d900 */
[----:B------:R-:W-:Y:S05]  /*48f0*/  BRA `(.L_x_14905) ;  /* 0x00000004000c7947 */ /* 0x000fea0003800000 */
.L_x_14918:
        /* <DEDUP_REMOVED lines=21> */
.L_x_14927:
[----:B------:R-:W-:Y:S05]  /*4a50*/  BSYNC B1 ;  /* 0x0000000000017941 */ /* 0x000fea0003800000 */
.L_x_14926:
[----:B------:R-:W-:Y:S01]  /*4a60*/  IMAD.SHL.U32 R2, R2, 0x200000, RZ ;  /* 0x0020000002027824 */ /* 0x000fe200078e00ff */
[----:B------:R-:W-:-:S04]  /*4a70*/  LEA R3, R0, 0x37800000, 0x17 ;  /* 0x3780000000037811 */ /* 0x000fc800078eb8ff */
[----:B------:R-:W-:-:S07]  /*4a80*/  LOP3.LUT R2, R3, R2, R4, 0xfe, !PT ;  /* 0x0000000203027212 */ /* 0x000fce00078efe04 */
.L_x_14925:
[----:B------:R-:W-:Y:S05]  /*4a90*/  BSYNC B0 ;  /* 0x0000000000007941 */ /* 0x000fea0003800000 */
.L_x_14924:
[----:B------:R-:W0:Y:S01]  /*4aa0*/  F2I.S64.TRUNC R2, R2 ;  /* 0x0000000200027311 */ /* 0x000e22000020d900 */
[----:B------:R-:W-:Y:S05]  /*4ab0*/  BRA `(.L_x_14905) ;  /* 0x00000000009c7947 */ /* 0x000fea0003800000 */
.L_x_14917:
        /* <DEDUP_REMOVED lines=14> */
.L_x_14931:
[----:B------:R-:W-:Y:S05]  /*4ba0*/  BSYNC B0 ;  /* 0x0000000000007941 */ /* 0x000fea0003800000 */
.L_x_14930:
[----:B------:R-:W0:Y:S01]  /*4bb0*/  F2I.S64.TRUNC R2, R2 ;  /* 0x0000000200027311 */ /* 0x000e22000020d900 */
[----:B------:R-:W-:Y:S05]  /*4bc0*/  BRA `(.L_x_14905) ;  /* 0x0000000000587947 */ /* 0x000fea0003800000 */
.L_x_14904:
        /* <DEDUP_REMOVED lines=16> */
.L_x_14932:
[----:B------:R-:W-:Y:S01]  /*4cd0*/  CS2R R2, SRZ ;  /* 0x0000000000027805 */ /* 0x000fe2000001ff00 */
[----:B------:R-:W-:Y:S06]  /*4ce0*/  BRA `(.L_x_14905) ;  /* 0x0000000000107947 */ /* 0x000fec0003800000 */
.L_x_14929:
[----:B------:R0:W5:Y:S01]  /*4cf0*/  LDG.E.64 R2, desc[UR36][R4.64] ;  /* 0x0000002404027981 */ /* 0x000162000c1e1b00 */
[----:B------:R-:W-:Y:S05]  /*4d00*/  BRA `(.L_x_14905) ;  /* 0x0000000000087947 */ /* 0x000fea0003800000 */
.L_x_14928:
[----:B------:R0:W5:Y:S01]  /*4d10*/  LDG.E R2, desc[UR36][R4.64] ;  /* 0x0000002404027981 */ /* 0x000162000c1e1900 */
[----:B------:R-:W-:-:S07]  /*4d20*/  IMAD.MOV.U32 R3, RZ, RZ, RZ ;  /* 0x000000ffff037224 */ /* 0x000fce00078e00ff */
.L_x_14905:
        /* <DEDUP_REMOVED lines=27> */
.L_x_14934:
[----:B------:R-:W-:Y:S05]  /*4ee0*/  BSYNC B6 ;  /* 0x0000000000067941 */ /* 0x000fea0003800000 */
.L_x_14933:
        /* <DEDUP_REMOVED lines=14> */
.L_x_14938:
[----:B------:R0:W-:Y:S01]  /*4fd0*/  STG.E.U8 desc[UR36][R16.64], RZ ;  /* 0x000000ff10007986 */ /* 0x0001e2000c101124 */
[----:B------:R-:W-:Y:S05]  /*4fe0*/  BRA `(.L_x_14940) ;  /* 0x00000004008c7947 */ /* 0x000fea0003800000 */
.L_x_14937:
        /* <DEDUP_REMOVED lines=8> */
.L_x_14942:
[----:B------:R0:W-:Y:S01]  /*5070*/  STG.E desc[UR36][R16.64], RZ ;  /* 0x000000ff10007986 */ /* 0x0001e2000c101924 */
[----:B------:R-:W-:Y:S05]  /*5080*/  BRA `(.L_x_14940) ;  /* 0x0000000400647947 */ /* 0x000fea0003800000 */
.L_x_14941:
[----:B------:R0:W-:Y:S01]  /*5090*/  STG.E.U16 desc[UR36][R16.64], RZ ;  /* 0x000000ff10007986 */ /* 0x0001e2000c101524 */
[----:B------:R-:W-:Y:S05]  /*50a0*/  BRA `(.L_x_14940) ;  /* 0x00000004005c7947 */ /* 0x000fea0003800000 */
.L_x_14936:
        /* <DEDUP_REMOVED lines=8> */
.L_x_14944:
[----:B------:R0:W-:Y:S01]  /*5130*/  STG.E.U16 desc[UR36][R16.64], RZ ;  /* 0x000000ff10007986 */ /* 0x0001e2000c101524 */
[----:B------:R-:W-:Y:S05]  /*5140*/  BRA `(.L_x_14940) ;  /* 0x0000000400347947 */ /* 0x000fea0003800000 */
.L_x_14943:
        /* <DEDUP_REMOVED lines=8> */
.L_x_14946:
[----:B------:R0:W-:Y:S01]  /*51d0*/  STG.E desc[UR36][R16.64], RZ ;  /* 0x000000ff10007986 */ /* 0x0001e2000c101924 */
[----:B------:R-:W-:Y:S05]  /*51e0*/  BRA `(.L_x_14940) ;  /* 0x00000004000c7947 */ /* 0x000fea0003800000 */
.L_x_14945:
[----:B------:R0:W-:Y:S01]  /*51f0*/  STG.E.64 desc[UR36][R16.64], RZ ;  /* 0x000000ff10007986 */ /* 0x0001e2000c101b24 */
[----:B------:R-:W-:Y:S05]  /*5200*/  BRA `(.L_x_14940) ;  /* 0x0000000400047947 */ /* 0x000fea0003800000 */
.L_x_14935:
        /* <DEDUP_REMOVED lines=10> */
.L_x_14949:
[----:B------:R0:W-:Y:S01]  /*52b0*/  STG.E.128 desc[UR36][R16.64], RZ ;  /* 0x000000ff10007986 */ /* 0x0001e2000c101d24 */
[----:B------:R-:W-:Y:S05]  /*52c0*/  BRA `(.L_x_14940) ;  /* 0x0000000000d47947 */ /* 0x000fea0003800000 */
.L_x_14948:
        /* <DEDUP_REMOVED lines=8> */
.L_x_14951:
[----:B------:R3:W-:Y:S01]  /*5350*/  STG.E.U8 desc[UR36][R16.64], RZ ;  /* 0x000000ff10007986 */ /* 0x0007e2000c101124 */
[----:B------:R-:W-:Y:S05]  /*5360*/  BRA `(.L_x_14940) ;  /* 0x0000000000ac7947 */ /* 0x000fea0003800000 */
.L_x_14950:
[----:B------:R0:W-:Y:S01]  /*5370*/  STG.E.U16 desc[UR36][R16.64], RZ ;  /* 0x000000ff10007986 */ /* 0x0001e2000c101524 */
[----:B------:R-:W-:Y:S05]  /*5380*/  BRA `(.L_x_14940) ;  /* 0x0000000000a47947 */ /* 0x000fea0003800000 */
.L_x_14947:
        /* <DEDUP_REMOVED lines=10> */
.L_x_14954:
[----:B------:R0:W-:Y:S01]  /*5430*/  STG.E.U8 desc[UR36][R16.64], RZ ;  /* 0x000000ff10007986 */ /* 0x0001e2000c101124 */
[----:B------:R-:W-:Y:S05]  /*5440*/  BRA `(.L_x_14940) ;  /* 0x0000000000747947 */ /* 0x000fea0003800000 */
.L_x_14953:
[----:B------:R0:W-:Y:S01]  /*5450*/  STG.E.U8 desc[UR36][R16.64], RZ ;  /* 0x000000ff10007986 */ /* 0x0001e2000c101124 */
[----:B------:R-:W-:Y:S05]  /*5460*/  BRA `(.L_x_14940) ;  /* 0x00000000006c7947 */ /* 0x000fea0003800000 */
.L_x_14952:
[----:B------:R-:W-:-:S13]  /*5470*/  ISETP.NE.AND P0, PT, R0, 0x1c, PT ;  /* 0x0000001c0000780c */ /* 0x000fda0003f05270 */
[----:B------:R-:W-:Y:S05]  /*5480*/  @!P0 BRA `(.L_x_14955) ;  /* 0x0000000000608947 */ /* 0x000fea0003800000 */
[----:B------:R-:W-:-:S13]  /*5490*/  ISETP.NE.AND P0, PT, R0, 0x1d, PT ;  /* 0x0000001d0000780c */ /* 0x000fda0003f05270 */
[----:B------:R-:W-:Y:S05]  /*54a0*/  @!P0 BRA `(.L_x_14956) ;  /* 0x0000000000508947 */ /* 0x000fea0003800000 */
[----:B------:R-:W-:-:S13]  /*54b0*/  ISETP.NE.AND P0, PT, R0, 0x2c, PT ;  /* 0x0000002c0000780c */ /* 0x000fda0003f05270 */
[----:B------:R0:W-:Y:S01]  /*54c0*/  @!P0 STG.E.U8 desc[UR36][R16.64], RZ ;  /* 0x000000ff10008986 */ /* 0x0001e2000c101124 */
[----:B------:R-:W-:Y:S05]  /*54d0*/  @!P0 BRA `(.L_x_14940) ;  /* 0x0000000000508947 */ /* 0x000fea0003800000 */
.L_x_14939:
        /* <DEDUP_REMOVED lines=16> */
.L_x_14957:
[----:B------:R-:W-:Y:S05]  /*55e0*/  BRA `(.L_x_14940) ;  /* 0x00000000000c7947 */ /* 0x000fea0003800000 */
.L_x_14956:
[----:B------:R0:W-:Y:S01]  /*55f0*/  STG.E.64 desc[UR36][R16.64], RZ ;  /* 0x000000ff10007986 */ /* 0x0001e2000c101b24 */
[----:B------:R-:W-:Y:S05]  /*5600*/  BRA `(.L_x_14940) ;  /* 0x0000000000047947 */ /* 0x000fea0003800000 */
.L_x_14955:
[----:B------:R0:W-:Y:S02]  /*5610*/  STG.E desc[UR36][R16.64], RZ ;  /* 0x000000ff10007986 */ /* 0x0001e4000c101924 */
.L_x_14940:
[----:B------:R-:W-:-:S07]  /*5620*/  VIADD R19, R19, 0x80 ;  /* 0x0000008013137836 */ /* 0x000fce0000000000 */
.L_x_14898:
[----:B------:R-:W-:Y:S05]  /*5630*/  BSYNC B7 ;  /* 0x0000000000077941 */ /* 0x000fea0003800000 */
.L_x_14897:
        /* <DEDUP_REMOVED lines=307> */
.L_x_14960:
        /* <DEDUP_REMOVED lines=21> */
.L_x_14964:
[----:B------:R1:W5:Y:S01]  /*6ac0*/  LDG.E.U8 R2, desc[UR36][R4.64] ;  /* 0x0000002404027981 */ /* 0x000362000c1e1100 */
[----:B------:R-:W-:Y:S01]  /*6ad0*/  IMAD.MOV.U32 R3, RZ, RZ, RZ ;  /* 0x000000ffff037224 */ /* 0x000fe200078e00ff */
[----:B------:R-:W-:Y:S06]  /*6ae0*/  BRA `(.L_x_14966) ;  /* 0x0000000c00487947 */ /* 0x000fec0003800000 */
.L_x_14963:
        /* <DEDUP_REMOVED lines=8> */
.L_x_14968:
[----:B------:R-:W2:Y:S02]  /*6b70*/  LDG.E R2, desc[UR36][R4.64] ;  /* 0x0000002404027981 */ /* 0x000ea4000c1e1900 */
[----:B--2---:R-:W-:Y:S01]  /*6b80*/  SHF.R.S32.HI R3, RZ, 0x1f, R2 ;  /* 0x0000001fff037819 */ /* 0x004fe20000011402 */
[----:B------:R-:W-:Y:S06]  /*6b90*/  BRA `(.L_x_14966) ;  /* 0x0000000c001c7947 */ /* 0x000fec0003800000 */
.L_x_14967:
[----:B------:R-:W2:Y:S02]  /*6ba0*/  LDG.E.S16 R2, desc[UR36][R4.64] ;  /* 0x0000002404027981 */ /* 0x000ea4000c1e1700 */
[----:B--2---:R-:W-:Y:S01]  /*6bb0*/  SHF.R.S32.HI R3, RZ, 0x1f, R2 ;  /* 0x0000001fff037819 */ /* 0x004fe20000011402 */
[----:B------:R-:W-:Y:S06]  /*6bc0*/  BRA `(.L_x_14966) ;  /* 0x0000000c00107947 */ /* 0x000fec0003800000 */
.L_x_14962:
        /* <DEDUP_REMOVED lines=9> */
.L_x_14970:
[----:B------:R-:W2:Y:S02]  /*6c60*/  LDG.E.U16 R4, desc[UR36][R4.64] ;  /* 0x0000002404047981 */ /* 0x000ea4000c1e1500 */
[----:B--2---:R-:W-:-:S06]  /*6c70*/  HADD2.F32 R2, -RZ, R4.H0_H0 ;  /* 0x20000004ff027230 */ /* 0x004fcc0000004100 */
[----:B------:R-:W2:Y:S01]  /*6c80*/  F2I.S64.TRUNC R2, R2 ;  /* 0x0000000200027311 */ /* 0x000ea2000020d900 */
[----:B------:R-:W-:Y:S05]  /*6c90*/  BRA `(.L_x_14966) ;  /* 0x0000000800dc7947 */ /* 0x000fea0003800000 */
.L_x_14969:
        /* <DEDUP_REMOVED lines=9> */
.L_x_14972:
[----:B------:R-:W2:Y:S02]  /*6d30*/  LDG.E.U16 R4, desc[UR36][R4.64] ;  /* 0x0000002404047981 */ /* 0x000ea4000c1e1500 */
[----:B--2---:R-:W-:-:S06]  /*6d40*/  HADD2.F32 R2, -RZ, R4.H0_H0 ;  /* 0x20000004ff027230 */ /* 0x004fcc0000004100 */
[----:B------:R-:W0:Y:S01]  /*6d50*/  F2I.S64.TRUNC R2, R2 ;  /* 0x0000000200027311 */ /* 0x000e22000020d900 */
[----:B------:R-:W-:Y:S05]  /*6d60*/  BRA `(.L_x_14966) ;  /* 0x0000000800a87947 */ /* 0x000fea0003800000 */
.L_x_14971:
[----:B------:R-:W2:Y:S02]  /*6d70*/  LDG.E.64 R2, desc[UR36][R4.64] ;  /* 0x0000002404027981 */ /* 0x000ea4000c1e1b00 */
[----:B--2---:R-:W4:Y:S01]  /*6d80*/  F2I.S64.F64.TRUNC R2, R2 ;  /* 0x0000000200027311 */ /* 0x004f22000030d900 */
[----:B------:R-:W-:Y:S05]  /*6d90*/  BRA `(.L_x_14966) ;  /* 0x00000008009c7947 */ /* 0x000fea0003800000 */
.L_x_14961:
        /* <DEDUP_REMOVED lines=13> */
.L_x_14975:
[----:B------:R-:W2:Y:S02]  /*6e70*/  LDG.E.64 R2, desc[UR36][R4.64] ;  /* 0x0000002404027981 */ /* 0x000ea4000c1e1b00 */
[----:B--2---:R-:W0:Y:S01]  /*6e80*/  F2I.S64.F64.TRUNC R2, R2 ;  /* 0x0000000200027311 */ /* 0x004e22000030d900 */
[----:B------:R-:W-:Y:S05]  /*6e90*/  BRA `(.L_x_14966) ;  /* 0x00000008005c7947 */ /* 0x000fea0003800000 */
.L_x_14974:
        /* <DEDUP_REMOVED lines=27> */
.L_x_14977:
        /* <DEDUP_REMOVED lines=14> */
.L_x_14976:
[----:B------:R-:W2:Y:S02]  /*7130*/  LDG.E.U16 R2, desc[UR36][R4.64] ;  /* 0x0000002404027981 */ /* 0x000ea4000c1e1500 */
[----:B--2---:R-:W-:-:S06]  /*7140*/  IMAD.U32 R2, R2, 0x10000, RZ ;  /* 0x0001000002027824 */ /* 0x004fcc00078e00ff */
[----:B------:R-:W0:Y:S01]  /*7150*/  F2I.S64.TRUNC R2, R2 ;  /* 0x0000000200027311 */ /* 0x000e22000020d900 */
[----:B------:R-:W-:Y:S05]  /*7160*/  BRA `(.L_x_14966) ;  /* 0x0000000400a87947 */ /* 0x000fea0003800000 */
.L_x_14973:
        /* <DEDUP_REMOVED lines=11> */
.L_x_14980:
        /* <DEDUP_REMOVED lines=21> */
.L_x_14984:
[----:B------:R-:W-:Y:S05]  /*7370*/  BSYNC B1 ;  /* 0x0000000000017941 */ /* 0x000fea0003800000 */
.L_x_14983:
[----:B------:R-:W-:Y:S01]  /*7380*/  IMAD.SHL.U32 R2, R2, 0x100000, RZ ;  /* 0x0010000002027824 */ /* 0x000fe200078e00ff */
[----:B------:R-:W-:-:S04]  /*7390*/  LEA R3, R0, 0x3b800000, 0x17 ;  /* 0x3b80000000037811 */ /* 0x000fc800078eb8ff */
[----:B------:R-:W-:-:S07]  /*73a0*/  LOP3.LUT R2, R3, R2, R4, 0xfe, !PT ;  /* 0x0000000203027212 */ /* 0x000fce00078efe04 */
.L_x_14982:
[----:B------:R-:W-:Y:S05]  /*73b0*/  BSYNC B0 ;  /* 0x0000000000007941 */ /* 0x000fea0003800000 */
.L_x_14981:
[----:B------:R-:W0:Y:S01]  /*73c0*/  F2I.S64.TRUNC R2, R2 ;  /* 0x0000000200027311 */ /* 0x000e22000020d900 */
[----:B------:R-:W-:Y:S05]  /*73d0*/  BRA `(.L_x_14966) ;  /* 0x00000004000c7947 */ /* 0x000fea0003800000 */
.L_x_14979:
        /* <DEDUP_REMOVED lines=21> */
.L_x_14988:
[----:B------:R-:W-:Y:S05]  /*7530*/  BSYNC B1 ;  /* 0x0000000000017941 */ /* 0x000fea0003800000 */
.L_x_14987:
[----:B------:R-:W-:Y:S01]  /*7540*/  IMAD.SHL.U32 R2, R2, 0x200000, RZ ;  /* 0x0020000002027824 */ /* 0x000fe200078e00ff */
[----:B------:R-:W-:-:S04]  /*7550*/  LEA R3, R0, 0x37800000, 0x17 ;  /* 0x3780000000037811 */ /* 0x000fc800078eb8ff */
[----:B------:R-:W-:-:S07]  /*7560*/  LOP3.LUT R2, R3, R2, R4, 0xfe, !PT ;  /* 0x0000000203027212 */ /* 0x000fce00078efe04 */
.L_x_14986:
[----:B------:R-:W-:Y:S05]  /*7570*/  BSYNC B0 ;  /* 0x0000000000007941 */ /* 0x000fea0003800000 */
.L_x_14985:
[----:B------:R-:W0:Y:S01]  /*7580*/  F2I.S64.TRUNC R2, R2 ;  /* 0x0000000200027311 */ /* 0x000e22000020d900 */
[----:B------:R-:W-:Y:S05]  /*7590*/  BRA `(.L_x_14966) ;  /* 0x00000000009c7947 */ /* 0x000fea0003800000 */
.L_x_14978:
        /* <DEDUP_REMOVED lines=14> */
.L_x_14992:
[----:B------:R-:W-:Y:S05]  /*7680*/  BSYNC B0 ;  /* 0x0000000000007941 */ /* 0x000fea0003800000 */
.L_x_14991:
[----:B------:R-:W0:Y:S01]  /*7690*/  F2I.S64.TRUNC R2, R2 ;  /* 0x0000000200027311 */ /* 0x000e22000020d900 */
[----:B------:R-:W-:Y:S05]  /*76a0*/  BRA `(.L_x_14966) ;  /* 0x0000000000587947 */ /* 0x000fea0003800000 */
.L_x_14965:
        /* <DEDUP_REMOVED lines=16> */
.L_x_14993:
[----:B------:R-:W-:Y:S01]  /*77b0*/  CS2R R2, SRZ ;  /* 0x0000000000027805 */ /* 0x000fe2000001ff00 */
[----:B------:R-:W-:Y:S06]  /*77c0*/  BRA `(.L_x_14966) ;  /* 0x0000000000107947 */ /* 0x000fec0003800000 */
.L_x_14990:
[----:B------:R0:W5:Y:S01]  /*77d0*/  LDG.E.64 R2, desc[UR36][R4.64] ;  /* 0x0000002404027981 */ /* 0x000162000c1e1b00 */
[----:B------:R-:W-:Y:S05]  /*77e0*/  BRA `(.L_x_14966) ;  /* 0x0000000000087947 */ /* 0x000fea0003800000 */
.L_x_14989:
[----:B------:R0:W5:Y:S01]  /*77f0*/  LDG.E R2, desc[UR36][R4.64] ;  /* 0x0000002404027981 */ /* 0x000162000c1e1900 */
[----:B------:R-:W-:-:S07]  /*7800*/  IMAD.MOV.U32 R3, RZ, RZ, RZ ;  /* 0x000000ffff037224 */ /* 0x000fce00078e00ff */
.L_x_14966:
        /* <DEDUP_REMOVED lines=27> */
.L_x_14995:
[----:B------:R-:W-:Y:S05]  /*79c0*/  BSYNC B6 ;  /* 0x0000000000067941 */ /* 0x000fea0003800000 */
.L_x_14994:
        /* <DEDUP_REMOVED lines=14> */
.L_x_14999:
[----:B------:R0:W-:Y:S01]  /*7ab0*/  STG.E.U8 desc[UR36][R16.64], RZ ;  /* 0x000000ff10007986 */ /* 0x0001e2000c101124 */
[----:B------:R-:W-:Y:S05]  /*7ac0*/  BRA `(.L_x_15001) ;  /* 0x00000004008c7947 */ /* 0x000fea0003800000 */
.L_x_14998:
        /* <DEDUP_REMOVED lines=8> */
.L_x_15003:
[----:B------:R4:W-:Y:S01]  /*7b50*/  STG.E desc[UR36][R16.64], RZ ;  /* 0x000000ff10007986 */ /* 0x0009e2000c101924 */
[----:B------:R-:W-:Y:S05]  /*7b60*/  BRA `(.L_x_15001) ;  /* 0x0000000400647947 */ /* 0x000fea0003800000 */
.L_x_15002:
[----:B------:R3:W-:Y:S01]  /*7b70*/  STG.E.U16 desc[UR36][R16.64], RZ ;  /* 0x000000ff10007986 */ /* 0x0007e2000c101524 */
[----:B------:R-:W-:Y:S05]  /*7b80*/  BRA `(.L_x_15001) ;  /* 0x00000004005c7947 */ /* 0x000fea0003800000 */
.L_x_14997:
        /* <DEDUP_REMOVED lines=8> */
.L_x_15005:
[----:B------:R0:W-:Y:S01]  /*7c10*/  STG.E.U16 desc[UR36][R16.64], RZ ;  /* 0x000000ff10007986 */ /* 0x0001e2000c101524 */
[----:B------:R-:W-:Y:S05]  /*7c20*/  BRA `(.L_x_15001) ;  /* 0x0000000400347947 */ /* 0x000fea0003800000 */
.L_x_15004:
        /* <DEDUP_REMOVED lines=8> */
.L_x_15007:
[----:B------:R0:W-:Y:S01]  /*7cb0*/  STG.E desc[UR36][R16.64], RZ ;  /* 0x000000ff10007986 */ /* 0x0001e2000c101924 */
[----:B------:R-:W-:Y:S05]  /*7cc0*/  BRA `(.L_x_15001) ;  /* 0x00000004000c7947 */ /* 0x000fea0003800000 */
.L_x_15006:
[----:B------:R0:W-:Y:S01]  /*7cd0*/  STG.E.64 desc[UR36][R16.64], RZ ;  /* 0x000000ff10007986 */ /* 0x0001e2000c101b24 */
[----:B------:R-:W-:Y:S05]  /*7ce0*/  BRA `(.L_x_15001) ;  /* 0x0000000400047947 */ /* 0x000fea0003800000 */
.L_x_14996:
        /* <DEDUP_REMOVED lines=10> */
.L_x_15010:
[----:B------:R0:W-:Y:S01]  /*7d90*/  STG.E.128 desc[UR36][R16.64], RZ ;  /* 0x000000ff10007986 */ /* 0x0001e2000c101d24 */
[----:B------:R-:W-:Y:S05]  /*7da0*/  BRA `(.L_x_15001) ;  /* 0x0000000000d47947 */ /* 0x000fea0003800000 */
.L_x_15009:
        /* <DEDUP_REMOVED lines=8> */
.L_x_15012:
[----:B------:R0:W-:Y:S01]  /*7e30*/  STG.E.U8 desc[UR36][R16.64], RZ ;  /* 0x000000ff10007986 */ /* 0x0001e2000c101124 */
[----:B------:R-:W-:Y:S05]  /*7e40*/  BRA `(.L_x_15001) ;  /* 0x0000000000ac7947 */ /* 0x000fea0003800000 */
.L_x_15011:
[----:B------:R0:W-:Y:S01]  /*7e50*/  STG.E.U16 desc[UR36][R16.64], RZ ;  /* 0x000000ff10007986 */ /* 0x0001e2000c101524 */
[----:B------:R-:W-:Y:S05]  /*7e60*/  BRA `(.L_x_15001) ;  /* 0x0000000000a47947 */ /* 0x000fea0003800000 */
.L_x_15008:
        /* <DEDUP_REMOVED lines=10> */
.L_x_15015:
[----:B------:R0:W-:Y:S01]  /*7f10*/  STG.E.U8 desc[UR36][R16.64], RZ ;  /* 0x000000ff10007986 */ /* 0x0001e2000c101124 */
[----:B------:R-:W-:Y:S05]  /*7f20*/  BRA `(.L_x_15001) ;  /* 0x0000000000747947 */ /* 0x000fea0003800000 */
.L_x_15014:
[----:B------:R0:W-:Y:S01]  /*7f30*/  STG.E.U8 desc[UR36][R16.64], RZ ;  /* 0x000000ff10007986 */ /* 0x0001e2000c101124 */
[----:B------:R-:W-:Y:S05]  /*7f40*/  BRA `(.L_x_15001) ;  /* 0x00000000006c7947 */ /* 0x000fea0003800000 */
.L_x_15013:
[----:B------:R-:W-:-:S13]  /*7f50*/  ISETP.NE.AND P0, PT, R0, 0x1c, PT ;  /* 0x0000001c0000780c */ /* 0x000fda0003f05270 */
[----:B------:R-:W-:Y:S05]  /*7f60*/  @!P0 BRA `(.L_x_15016) ;  /* 0x0000000000608947 */ /* 0x000fea0003800000 */
[----:B------:R-:W-:-:S13]  /*7f70*/  ISETP.NE.AND P0, PT, R0, 0x1d, PT ;  /* 0x0000001d0000780c */ /* 0x000fda0003f05270 */
[----:B------:R-:W-:Y:S05]  /*7f80*/  @!P0 BRA `(.L_x_15017) ;  /* 0x0000000000508947 */ /* 0x000fea0003800000 */
[----:B------:R-:W-:-:S13]  /*7f90*/  ISETP.NE.AND P0, PT, R0, 0x2c, PT ;  /* 0x0000002c0000780c */ /* 0x000fda0003f05270 */
[----:B------:R0:W-:Y:S01]  /*7fa0*/  @!P0 STG.E.U8 desc[UR36][R16.64], RZ ;  /* 0x000000ff10008986 */ /* 0x0001e2000c101124 */
[----:B------:R-:W-:Y:S05]  /*7fb0*/  @!P0 BRA `(.L_x_15001) ;  /* 0x0000000000508947 */ /* 0x000fea0003800000 */
.L_x_15000:
        /* <DEDUP_REMOVED lines=16> */
.L_x_15018:
[----:B------:R-:W-:Y:S05]  /*80c0*/  BRA `(.L_x_15001) ;  /* 0x00000000000c7947 */ /* 0x000fea0003800000 */
.L_x_15017:
[----:B------:R0:W-:Y:S01]  /*80d0*/  STG.E.64 desc[UR36][R16.64], RZ ;  /* 0x000000ff10007986 */ /* 0x0001e2000c101b24 */
[----:B------:R-:W-:Y:S05]  /*80e0*/  BRA `(.L_x_15001) ;  /* 0x0000000000047947 */ /* 0x000fea0003800000 */
.L_x_15016:
[----:B------:R0:W-:Y:S02]  /*80f0*/  STG.E desc[UR36][R16.64], RZ ;  /* 0x000000ff10007986 */ /* 0x0001e4000c101924 */
.L_x_15001:
[----:B------:R-:W-:-:S07]  /*8100*/  IADD3 R19, R19, 0x80, RZ ;  /* 0x0000008013137810 */ /* 0x000fce0007ffe0ff */
.L_x_14959:
[----:B------:R-:W-:Y:S05]  /*8110*/  BSYNC B7 ;  /* 0x0000000000077941 */ /* 0x000fea0003800000 */
.L_x_14958:
        /* <DEDUP_REMOVED lines=306> */
.L_x_15019:
        /* <DEDUP_REMOVED lines=21> */
.L_x_15023:
[----:B------:R0:W5:Y:S01]  /*9590*/  LDG.E.U8 R2, desc[UR36][R4.64] ;  /* 0x0000002404027981 */ /* 0x000162000c1e1100 */
[----:B------:R-:W-:Y:S01]  /*95a0*/  MOV R3, RZ ;  /* 0x000000ff00037202 */ /* 0x000fe20000000f00 */
[----:B------:R-:W-:Y:S06]  /*95b0*/  BRA `(.L_x_15025) ;  /* 0x0000000c00487947 */ /* 0x000fec0003800000 */
.L_x_15022:
        /* <DEDUP_REMOVED lines=8> */
.L_x_15027:
[----:B------:R-:W2:Y:S02]  /*9640*/  LDG.E R2, desc[UR36][R4.64] ;  /* 0x0000002404027981 */ /* 0x000ea4000c1e1900 */
[----:B--2---:R-:W-:Y:S01]  /*9650*/  SHF.R.S32.HI R3, RZ, 0x1f, R2 ;  /* 0x0000001fff037819 */ /* 0x004fe20000011402 */
[----:B------:R-:W-:Y:S06]  /*9660*/  BRA `(.L_x_15025) ;  /* 0x0000000c001c7947 */ /* 0x000fec0003800000 */
.L_x_15026:
[----:B------:R-:W2:Y:S02]  /*9670*/  LDG.E.S16 R2, desc[UR36][R4.64] ;  /* 0x0000002404027981 */ /* 0x000ea4000c1e1700 */
[----:B--2---:R-:W-:Y:S01]  /*9680*/  SHF.R.S32.HI R3, RZ, 0x1f, R2 ;  /* 0x0000001fff037819 */ /* 0x004fe20000011402 */
[----:B------:R-:W-:Y:S06]  /*9690*/  BRA `(.L_x_15025) ;  /* 0x0000000c00107947 */ /* 0x000fec0003800000 */
.L_x_15021:
        /* <DEDUP_REMOVED lines=9> */
.L_x_15029:
[----:B------:R-:W2:Y:S02]  /*9730*/  LDG.E.U16 R4, desc[UR36][R4.64] ;  /* 0x0000002404047981 */ /* 0x000ea4000c1e1500 */
[----:B--2---:R-:W-:-:S06]  /*9740*/  HADD2.F32 R2, -RZ, R4.H0_H0 ;  /* 0x20000004ff027230 */ /* 0x004fcc0000004100 */
[----:B------:R-:W0:Y:S01]  /*9750*/  F2I.S64.TRUNC R2, R2 ;  /* 0x0000000200027311 */ /* 0x000e22000020d900 */
[----:B------:R-:W-:Y:S05]  /*9760*/  BRA `(.L_x_15025) ;  /* 0x0000000800dc7947 */ /* 0x000fea0003800000 */
.L_x_15028:
        /* <DEDUP_REMOVED lines=9> */
.L_x_15031:
[----:B------:R-:W2:Y:S02]  /*9800*/  LDG.E.U16 R4, desc[UR36][R4.64] ;  /* 0x0000002404047981 */ /* 0x000ea4000c1e1500 */
[----:B--2---:R-:W-:-:S06]  /*9810*/  HADD2.F32 R2, -RZ, R4.H0_H0 ;  /* 0x20000004ff027230 */ /* 0x004fcc0000004100 */
[----:B------:R-:W0:Y:S01]  /*9820*/  F2I.S64.TRUNC R2, R2 ;  /* 0x0000000200027311 */ /* 0x000e22000020d900 */
[----:B------:R-:W-:Y:S05]  /*9830*/  BRA `(.L_x_15025) ;  /* 0x0000000800a87947 */ /* 0x000fea0003800000 */
.L_x_15030:
[----:B------:R-:W2:Y:S02]  /*9840*/  LDG.E.64 R2, desc[UR36][R4.64] ;  /* 0x0000002404027981 */ /* 0x000ea4000c1e1b00 */
[----:B--2---:R-:W0:Y:S01]  /*9850*/  F2I.S64.F64.TRUNC R2, R2 ;  /* 0x0000000200027311 */ /* 0x004e22000030d900 */
[----:B------:R-:W-:Y:S05]  /*9860*/  BRA `(.L_x_15025) ;  /* 0x00000008009c7947 */ /* 0x000fea0003800000 */
.L_x_15020:
        /* <DEDUP_REMOVED lines=13> */
.L_x_15034:
[----:B------:R-:W2:Y:S02]  /*9940*/  LDG.E.64 R2, desc[UR36][R4.64] ;  /* 0x0000002404027981 */ /* 0x000ea4000c1e1b00 */
[----:B--2---:R-:W3:Y:S01]  /*9950*/  F2I.S64.F64.TRUNC R2, R2 ;  /* 0x0000000200027311 */ /* 0x004ee2000030d900 */
[----:B------:R-:W-:Y:S05]  /*9960*/  BRA `(.L_x_15025) ;  /* 0x00000008005c7947 */ /* 0x000fea0003800000 */
.L_x_15033:
        /* <DEDUP_REMOVED lines=27> */
.L_x_15036:
        /* <DEDUP_REMOVED lines=14> */
.L_x_15035:
[----:B------:R-:W2:Y:S02]  /*9c00*/  LDG.E.U16 R2, desc[UR36][R4.64] ;  /* 0x0000002404027981 */ /* 0x000ea4000c1e1500 */
[----:B--2---:R-:W-:-:S06]  /*9c10*/  IMAD.U32 R2, R2, 0x10000, RZ ;  /* 0x0001000002027824 */ /* 0x004fcc00078e00ff */
[----:B------:R-:W0:Y:S01]  /*9c20*/  F2I.S64.TRUNC R2, R2 ;  /* 0x0000000200027311 */ /* 0x000e22000020d900 */
[----:B------:R-:W-:Y:S05]  /*9c30*/  BRA `(.L_x_15025) ;  /* 0x0000000400a87947 */ /* 0x000fea0003800000 */
.L_x_15032:
        /* <DEDUP_REMOVED lines=11> */
.L_x_15039:
        /* <DEDUP_REMOVED lines=21> */
.L_x_15043:
[----:B------:R-:W-:Y:S05]  /*9e40*/  BSYNC B1 ;  /* 0x0000000000017941 */ /* 0x000fea0003800000 */
.L_x_15042:
[----:B------:R-:W-:Y:S01]  /*9e50*/  IMAD.SHL.U32 R2, R2, 0x100000, RZ ;  /* 0x0010000002027824 */ /* 0x000fe200078e00ff */
[----:B------:R-:W-:-:S04]  /*9e60*/  LEA R3, R0, 0x3b800000, 0x17 ;  /* 0x3b80000000037811 */ /* 0x000fc800078eb8ff */
[----:B------:R-:W-:-:S07]  /*9e70*/  LOP3.LUT R2, R3, R2, R4, 0xfe, !PT ;  /* 0x0000000203027212 */ /* 0x000fce00078efe04 */
.L_x_15041:
[----:B------:R-:W-:Y:S05]  /*9e80*/  BSYNC B0 ;  /* 0x0000000000007941 */ /* 0x000fea0003800000 */
.L_x_15040:
[----:B------:R-:W0:Y:S01]  /*9e90*/  F2I.S64.TRUNC R2, R2 ;  /* 0x0000000200027311 */ /* 0x000e22000020d900 */
[----:B------:R-:W-:Y:S05]  /*9ea0*/  BRA `(.L_x_15025) ;  /* 0x00000004000c7947 */ /* 0x000fea0003800000 */
.L_x_15038:
        /* <DEDUP_REMOVED lines=21> */
.L_x_15047:
[----:B------:R-:W-:Y:S05]  /*a000*/  BSYNC B1 ;  /* 0x0000000000017941 */ /* 0x000fea0003800000 */
.L_x_15046:
[----:B------:R-:W-:Y:S01]  /*a010*/  IMAD.SHL.U32 R2, R2, 0x200000, RZ ;  /* 0x0020000002027824 */ /* 0x000fe200078e00ff */
[----:B------:R-:W-:-:S04]  /*a020*/  LEA R3, R0, 0x37800000, 0x17 ;  /* 0x3780000000037811 */ /* 0x000fc800078eb8ff */
[----:B------:R-:W-:-:S07]  /*a030*/  LOP3.LUT R2, R3, R2, R4, 0xfe, !PT ;  /* 0x0000000203027212 */ /* 0x000fce00078efe04 */
.L_x_15045:
[----:B------:R-:W-:Y:S05]  /*a040*/  BSYNC B0 ;  /* 0x0000000000007941 */ /* 0x000fea0003800000 */
.L_x_15044:
[----:B------:R-:W0:Y:S01]  /*a050*/  F2I.S64.TRUNC R2, R2 ;  /* 0x0000000200027311 */ /* 0x000e22000020d900 */
[----:B------:R-:W-:Y:S05]  /*a060*/  BRA `(.L_x_15025) ;  /* 0x00000000009c7947 */ /* 0x000fea0003800000 */
.L_x_15037:
        /* <DEDUP_REMOVED lines=14> */
.L_x_15051:
[----:B------:R-:W-:Y:S05]  /*a150*/  BSYNC B0 ;  /* 0x0000000000007941 */ /* 0x000fea0003800000 */
.L_x_15050:
[----:B------:R-:W0:Y:S01]  /*a160*/  F2I.S64.TRUNC R2, R2 ;  /* 0x0000000200027311 */ /* 0x000e22000020d900 */
[----:B------:R-:W-:Y:S05]  /*a170*/  BRA `(.L_x_15025) ;  /* 0x0000000000587947 */ /* 0x000fea0003800000 */
.L_x_15024:
        /* <DEDUP_REMOVED lines=16> */
.L_x_15052:
[----:B------:R-:W-:Y:S01]  /*a280*/  CS2R R2, SRZ ;  /* 0x0000000000027805 */ /* 0x000fe2000001ff00 */
[----:B------:R-:W-:Y:S06]  /*a290*/  BRA `(.L_x_15025) ;  /* 0x0000000000107947 */ /* 0x000fec0003800000 */
.L_x_15049:
[----:B------:R0:W5:Y:S01]  /*a2a0*/  LDG.E.64 R2, desc[UR36][R4.64] ;  /* 0x0000002404027981 */ /* 0x000162000c1e1b00 */
[----:B------:R-:W-:Y:S05]  /*a2b0*/  BRA `(.L_x_15025) ;  /* 0x0000000000087947 */ /* 0x000fea0003800000 */
.L_x_15048:
[----:B------:R4:W5:Y:S01]  /*a2c0*/  LDG.E R2, desc[UR36][R4.64] ;  /* 0x0000002404027981 */ /* 0x000962000c1e1900 */
[----:B------:R-:W-:-:S11]  /*a2d0*/  HFMA2.MMA R3, -RZ, RZ, 0, 0 ;  /* 0x00000000ff037435 */ /* 0x000fd600000001ff */
.L_x_15025:
        /* <DEDUP_REMOVED lines=27> */
.L_x_15054:
[----:B------:R-:W-:Y:S05]  /*a490*/  BSYNC B6 ;  /* 0x0000000000067941 */ /* 0x000fea0003800000 */
.L_x_15053:
        /* <DEDUP_REMOVED lines=14> */
.L_x_15058:
[----:B------:R-:W-:Y:S01]  /*a580*/  STG.E.U8 desc[UR36][R16.64], RZ ;  /* 0x000000ff10007986 */ /* 0x000fe2000c101124 */
[----:B------:R-:W-:Y:S05]  /*a590*/  EXIT ;  /* 0x000000000000794d */ /* 0x000fea0003800000 */
.L_x_15057:
        /* <DEDUP_REMOVED lines=8> */
.L_x_15061:
[----:B------:R-:W-:Y:S01]  /*a620*/  STG.E desc[UR36][R16.64], RZ ;  /* 0x000000ff10007986 */ /* 0x000fe2000c101924 */
[----:B------:R-:W-:Y:S05]  /*a630*/  EXIT ;  /* 0x000000000000794d */ /* 0x000fea0003800000 */
.L_x_15060:
[----:B------:R-:W-:Y:S01]  /*a640*/  STG.E.U16 desc[UR36][R16.64], RZ ;  /* 0x000000ff10007986 */ /* 0x000fe2000c101524 */
[----:B------:R-:W-:Y:S05]  /*a650*/  EXIT ;  /* 0x000000000000794d */ /* 0x000fea0003800000 */
.L_x_15056:
        /* <DEDUP_REMOVED lines=8> */
.L_x_15063:
[----:B------:R-:W-:Y:S01]  /*a6e0*/  STG.E.U16 desc[UR36][R16.64], RZ ;  /* 0x000000ff10007986 */ /* 0x000fe2000c101524 */
[----:B------:R-:W-:Y:S05]  /*a6f0*/  EXIT ;  /* 0x000000000000794d */ /* 0x000fea0003800000 */
.L_x_15062:
        /* <DEDUP_REMOVED lines=8> */
.L_x_15065:
[----:B------:R-:W-:Y:S01]  /*a780*/  STG.E desc[UR36][R16.64], RZ ;  /* 0x000000ff10007986 */ /* 0x000fe2000c101924 */
[----:B------:R-:W-:Y:S05]  /*a790*/  EXIT ;  /* 0x000000000000794d */ /* 0x000fea0003800000 */
.L_x_15064:
[----:B------:R-:W-:Y:S01]  /*a7a0*/  STG.E.64 desc[UR36][R16.64], RZ ;  /* 0x000000ff10007986 */ /* 0x000fe2000c101b24 */
[----:B------:R-:W-:Y:S05]  /*a7b0*/  EXIT ;  /* 0x000000000000794d */ /* 0x000fea0003800000 */
.L_x_15055:
        /* <DEDUP_REMOVED lines=10> */
.L_x_15068:
[----:B------:R-:W-:Y:S01]  /*a860*/  STG.E.128 desc[UR36][R16.64], RZ ;  /* 0x000000ff10007986 */ /* 0x000fe2000c101d24 */
[----:B------:R-:W-:Y:S05]  /*a870*/  EXIT ;  /* 0x000000000000794d */ /* 0x000fea0003800000 */
.L_x_15067:
        /* <DEDUP_REMOVED lines=8> */
.L_x_15070:
[----:B------:R-:W-:Y:S01]  /*a900*/  STG.E.U8 desc[UR36][R16.64], RZ ;  /* 0x000000ff10007986 */ /* 0x000fe2000c101124 */
[----:B------:R-:W-:Y:S05]  /*a910*/  EXIT ;  /* 0x000000000000794d */ /* 0x000fea0003800000 */
.L_x_15069:
[----:B------:R-:W-:Y:S01]  /*a920*/  STG.E.U16 desc[UR36][R16.64], RZ ;  /* 0x000000ff10007986 */ /* 0x000fe2000c101524 */
[----:B------:R-:W-:Y:S05]  /*a930*/  EXIT ;  /* 0x000000000000794d */ /* 0x000fea0003800000 */
.L_x_15066:
        /* <DEDUP_REMOVED lines=10> */
.L_x_15073:
[----:B------:R-:W-:Y:S01]  /*a9e0*/  STG.E.U8 desc[UR36][R16.64], RZ ;  /* 0x000000ff10007986 */ /* 0x000fe2000c101124 */
[----:B------:R-:W-:Y:S05]  /*a9f0*/  EXIT ;  /* 0x000000000000794d */ /* 0x000fea0003800000 */
.L_x_15072:
[----:B------:R-:W-:Y:S01]  /*aa00*/  STG.E.U8 desc[UR36][R16.64], RZ ;  /* 0x000000ff10007986 */ /* 0x000fe2000c101124 */
[----:B------:R-:W-:Y:S05]  /*aa10*/  EXIT ;  /* 0x000000000000794d */ /* 0x000fea0003800000 */
.L_x_15071:
[----:B------:R-:W-:-:S13]  /*aa20*/  ISETP.NE.AND P0, PT, R0, 0x1c, PT ;  /* 0x0000001c0000780c */ /* 0x000fda0003f05270 */
[----:B------:R-:W-:Y:S05]  /*aa30*/  @!P0 BRA `(.L_x_15074) ;  /* 0x0000000000608947 */ /* 0x000fea0003800000 */
[----:B------:R-:W-:-:S13]  /*aa40*/  ISETP.NE.AND P0, PT, R0, 0x1d, PT ;  /* 0x0000001d0000780c */ /* 0x000fda0003f05270 */
[----:B------:R-:W-:Y:S05]  /*aa50*/  @!P0 BRA `(.L_x_15075) ;  /* 0x0000000000508947 */ /* 0x000fea0003800000 */
[----:B------:R-:W-:-:S13]  /*aa60*/  ISETP.NE.AND P0, PT, R0, 0x2c, PT ;  /* 0x0000002c0000780c */ /* 0x000fda0003f05270 */
[----:B------:R0:W-:Y:S01]  /*aa70*/  @!P0 STG.E.U8 desc[UR36][R16.64], RZ ;  /* 0x000000ff10008986 */ /* 0x0001e2000c101124 */
[----:B------:R-:W-:Y:S05]  /*aa80*/  @!P0 EXIT ;  /* 0x000000000000894d */ /* 0x000fea0003800000 */
.L_x_15059:
        /* <DEDUP_REMOVED lines=16> */
.L_x_15076:
[----:B------:R-:W-:Y:S05]  /*ab90*/  EXIT ;  /* 0x000000000000794d */ /* 0x000fea0003800000 */
.L_x_15075:
[----:B------:R-:W-:Y:S01]  /*aba0*/  STG.E.64 desc[UR36][R16.64], RZ ;  /* 0x000000ff10007986 */ /* 0x000fe2000c101b24 */
[----:B------:R-:W-:Y:S05]  /*abb0*/  EXIT ;  /* 0x000000000000794d */ /* 0x000fea0003800000 */
.L_x_15074:
[----:B------:R-:W-:Y:S01]  /*abc0*/  STG.E desc[UR36][R16.64], RZ ;  /* 0x000000ff10007986 */ /* 0x000fe2000c101924 */
[----:B------:R-:W-:Y:S05]  /*abd0*/  EXIT ;  /* 0x000000000000794d */ /* 0x000fea0003800000 */
.L_x_15077:
        /* <DEDUP_REMOVED lines=10> */
.L_x_32298:


//--------------------- .text._ZN2at6native27unrolled_elementwise_kernelIZZZNS0_67_GLOBAL__N__bb565c37_34_ValidateCompressedIndicesKernel_cu_33a4b88b42_validate_compressed_sparse_indices_kernelILNS2_8CDimNameE1ENS2_18CUDAKernelLauncherENS2_14EmptyVecKernelENS2_8DummyVecELm8EEEvRKNS_6TensorESA_lllENKUlvE0_clEvENKUlvE0_clEvEUllE_St5arrayIPcLm2EELi4E23TrivialOffsetCalculatorILi1EjESI_NS0_6memory12LoadWithCastILi1EEENSJ_13StoreWithCastILi1EEEEEviT_T0_T2_T3_T4_T5_ --------------------------
	.section	.text._ZN2at6native27unrolled_elementwise_kernelIZZZNS0_67_GLOBAL__N__bb565c37_34_ValidateCompressedIndicesKernel_cu_33a4b88b42_validate_compressed_sparse_indices_kernelILNS2_8CDimNameE1ENS2_18CUDAKernelLauncherENS2_14EmptyVecKernelENS2_8DummyVecELm8EEEvRKNS_6TensorESA_lllENKUlvE0_clEvENKUlvE0_clEvEUllE_St5arrayIPcLm2EELi4E23TrivialOffsetCalculatorILi1EjESI_NS0_6memory12LoadWithCastILi1EEENSJ_13StoreWithCastILi1EEEEEviT_T0_T2_T3_T4_T5_,"ax",@progbits
	.align	128
        .global         _ZN2at6native27unrolled_elementwise_kernelIZZZNS0_67_GLOBAL__N__bb565c37_34_ValidateCompressedIndicesKernel_cu_33a4b88b42_validate_compressed_sparse_indices_kernelILNS2_8CDimNameE1ENS2_18CUDAKernelLauncherENS2_14EmptyVecKernelENS2_8DummyVecELm8EEEvRKNS_6TensorESA_lllENKUlvE0_clEvENKUlvE0_clEvEUllE_St5arrayIPcLm2EELi4E23TrivialOffsetCalculatorILi1EjESI_NS0_6memory12LoadWithCastILi1EEENSJ_13StoreWithCastILi1EEEEEviT_T0_T2_T3_T4_T5_
        .type           _ZN2at6native27unrolled_elementwise_kernelIZZZNS0_67_GLOBAL__N__bb565c37_34_ValidateCompressedIndicesKernel_cu_33a4b88b42_validate_compressed_sparse_indices_kernelILNS2_8CDimNameE1ENS2_18CUDAKernelLauncherENS2_14EmptyVecKernelENS2_8DummyVecELm8EEEvRKNS_6TensorESA_lllENKUlvE0_clEvENKUlvE0_clEvEUllE_St5arrayIPcLm2EELi4E23TrivialOffsetCalculatorILi1EjESI_NS0_6memory12LoadWithCastILi1EEENSJ_13StoreWithCastILi1EEEEEviT_T0_T2_T3_T4_T5_,@function
        .size           _ZN2at6native27unrolled_elementwise_kernelIZZZNS0_67_GLOBAL__N__bb565c37_34_ValidateCompressedIndicesKernel_cu_33a4b88b42_validate_compressed_sparse_indices_kernelILNS2_8CDimNameE1ENS2_18CUDAKernelLauncherENS2_14EmptyVecKernelENS2_8DummyVecELm8EEEvRKNS_6TensorESA_lllENKUlvE0_clEvENKUlvE0_clEvEUllE_St5arrayIPcLm2EELi4E23TrivialOffsetCalculatorILi1EjESI_NS0_6memory12LoadWithCastILi1EEENSJ_13StoreWithCastILi1EEEEEviT_T0_T2_T3_T4_T5_,(.L_x_32299 - _ZN2at6native27unrolled_elementwise_kernelIZZZNS0_67_GLOBAL__N__bb565c37_34_ValidateCompressedIndicesKernel_cu_33a4b88b42_validate_compressed_sparse_indices_kernelILNS2_8CDimNameE1ENS2_18CUDAKernelLauncherENS2_14EmptyVecKernelENS2_8DummyVecELm8EEEvRKNS_6TensorESA_lllENKUlvE0_clEvENKUlvE0_clEvEUllE_St5arrayIPcLm2EELi4E23TrivialOffsetCalculatorILi1EjESI_NS0_6memory12LoadWithCastILi1EEENSJ_13StoreWithCastILi1EEEEEviT_T0_T2_T3_T4_T5_)
        .other          _ZN2at6native27unrolled_elementwise_kernelIZZZNS0_67_GLOBAL__N__bb565c37_34_ValidateCompressedIndicesKernel_cu_33a4b88b42_validate_compressed_sparse_indices_kernelILNS2_8CDimNameE1ENS2_18CUDAKernelLauncherENS2_14EmptyVecKernelENS2_8DummyVecELm8EEEvRKNS_6TensorESA_lllENKUlvE0_clEvENKUlvE0_clEvEUllE_St5arrayIPcLm2EELi4E23TrivialOffsetCalculatorILi1EjESI_NS0_6memory12LoadWithCastILi1EEENSJ_13StoreWithCastILi1EEEEEviT_T0_T2_T3_T4_T5_,@"STO_CUDA_ENTRY STV_DEFAULT"
_ZN2at6native27unrolled_elementwise_kernelIZZZNS0_67_GLOBAL__N__bb565c37_34_ValidateCompressedIndicesKernel_cu_33a4b88b42_validate_compressed_sparse_indices_kernelILNS2_8CDimNameE1ENS2_18CUDAKernelLauncherENS2_14EmptyVecKernelENS2_8DummyVecELm8EEEvRKNS_6TensorESA_lllENKUlvE0_clEvENKUlvE0_clEvEUllE_St5arrayIPcLm2EELi4E23TrivialOffsetCalculatorILi1EjESI_NS0_6memory12LoadWithCastILi1EEENSJ_13StoreWithCastILi1EEEEEviT_T0_T2_T3_T4_T5_:
.text._ZN2at6native27unrolled_elementwise_kernelIZZZNS0_67_GLOBAL__N__bb565c37_34_ValidateCompressedIndicesKernel_cu_33a4b88b42_validate_compressed_sparse_indices_kernelILNS2_8CDimNameE1ENS2_18CUDAKernelLauncherENS2_14EmptyVecKernelENS2_8DummyVecELm8EEEvRKNS_6TensorESA_lllENKUlvE0_clEvENKUlvE0_clEvEUllE_St5arrayIPcLm2EELi4E23TrivialOffsetCalculatorILi1EjESI_NS0_6memory12LoadWithCastILi1EEENSJ_13StoreWithCastILi1EEEEEviT_T0_T2_T3_T4_T5_:
        /* <DEDUP_REMOVED lines=32> */
.L_x_15083:
[----:B------:R1:W5:Y:S01]  /*0200*/  LDG.E.U8 R22, desc[UR36][R4.64] ;  /* 0x0000002404167981 */ /* 0x000362000c1e1100 */
[----:B------:R-:W-:Y:S01]  /*0210*/  IMAD.MOV.U32 R23, RZ, RZ, RZ ;  /* 0x000000ffff177224 */ /* 0x000fe200078e00ff */
[----:B------:R-:W-:Y:S06]  /*0220*/  BRA `(.L_x_15085) ;  /* 0x0000000c004c7947 */ /* 0x000fec0003800000 */
.L_x_15082:
        /* <DEDUP_REMOVED lines=8> */
.L_x_15087:
[----:B------:R-:W2:Y:S02]  /*02b0*/  LDG.E R22, desc[UR36][R4.64] ;  /* 0x0000002404167981 */ /* 0x000ea4000c1e1900 */
[----:B--2---:R-:W-:Y:S01]  /*02c0*/  SHF.R.S32.HI R23, RZ, 0x1f, R22 ;  /* 0x0000001fff177819 */ /* 0x004fe20000011416 */
[----:B------:R-:W-:Y:S06]  /*02d0*/  BRA `(.L_x_15085) ;  /* 0x0000000c00207947 */ /* 0x000fec0003800000 */
.L_x_15086:
[----:B------:R-:W2:Y:S02]  /*02e0*/  LDG.E.S16 R22, desc[UR36][R4.64] ;  /* 0x0000002404167981 */ /* 0x000ea4000c1e1700 */
[----:B--2---:R-:W-:Y:S01]  /*02f0*/  SHF.R.S32.HI R23, RZ, 0x1f, R22 ;  /* 0x0000001fff177819 */ /* 0x004fe20000011416 */
[----:B------:R-:W-:Y:S06]  /*0300*/  BRA `(.L_x_15085) ;  /* 0x0000000c00147947 */ /* 0x000fec0003800000 */
.L_x_15081:
        /* <DEDUP_REMOVED lines=9> */
.L_x_15089:
[----:B------:R-:W2:Y:S02]  /*03a0*/  LDG.E.U16 R4, desc[UR36][R4.64] ;  /* 0x0000002404047981 */ /* 0x000ea4000c1e1500 */
[----:B--2---:R-:W-:-:S06]  /*03b0*/  HADD2.F32 R22, -RZ, R4.H0_H0 ;  /* 0x20000004ff167230 */ /* 0x004fcc0000004100 */
[----:B------:R-:W0:Y:S01]  /*03c0*/  F2I.S64.TRUNC R22, R22 ;  /* 0x0000001600167311 */ /* 0x000e22000020d900 */
[----:B------:R-:W-:Y:S05]  /*03d0*/  BRA `(.L_x_15085) ;  /* 0x0000000800e07947 */ /* 0x000fea0003800000 */
.L_x_15088:
        /* <DEDUP_REMOVED lines=9> */
.L_x_15091:
[----:B------:R-:W2:Y:S02]  /*0470*/  LDG.E.U16 R4, desc[UR36][R4.64] ;  /* 0x0000002404047981 */ /* 0x000ea4000c1e1500 */
[----:B--2---:R-:W-:-:S06]  /*0480*/  HADD2.F32 R22, -RZ, R4.H0_H0 ;  /* 0x20000004ff167230 */ /* 0x004fcc0000004100 */
[----:B------:R-:W4:Y:S01]  /*0490*/  F2I.S64.TRUNC R22, R22 ;  /* 0x0000001600167311 */ /* 0x000f22000020d900 */
[----:B------:R-:W-:Y:S05]  /*04a0*/  BRA `(.L_x_15085) ;  /* 0x0000000800ac7947 */ /* 0x000fea0003800000 */
.L_x_15090:
[----:B------:R-:W2:Y:S02]  /*04b0*/  LDG.E.64 R4, desc[UR36][R4.64] ;  /* 0x0000002404047981 */ /* 0x000ea4000c1e1b00 */
[----:B--2---:R2:W3:Y:S01]  /*04c0*/  F2I.S64.F64.TRUNC R22, R4 ;  /* 0x0000000400167311 */ /* 0x0044e2000030d900 */
[----:B------:R-:W-:Y:S05]  /*04d0*/  BRA `(.L_x_15085) ;  /* 0x0000000800a07947 */ /* 0x000fea0003800000 */
.L_x_15080:
        /* <DEDUP_REMOVED lines=13> */
.L_x_15094:
[----:B------:R-:W2:Y:S02]  /*05b0*/  LDG.E.64 R4, desc[UR36][R4.64] ;  /* 0x0000002404047981 */ /* 0x000ea4000c1e1b00 */
[----:B--2---:R0:W1:Y:S01]  /*05c0*/  F2I.S64.F64.TRUNC R22, R4 ;  /* 0x0000000400167311 */ /* 0x004062000030d900 */
[----:B------:R-:W-:Y:S05]  /*05d0*/  BRA `(.L_x_15085) ;  /* 0x0000000800607947 */ /* 0x000fea0003800000 */
.L_x_15093:
        /* <DEDUP_REMOVED lines=27> */
.L_x_15096:
        /* <DEDUP_REMOVED lines=15> */
.L_x_15095:
[----:B------:R-:W2:Y:S02]  /*0880*/  LDG.E.U16 R22, desc[UR36][R4.64] ;  /* 0x0000002404167981 */ /* 0x000ea4000c1e1500 */
[----:B--2---:R-:W-:-:S06]  /*0890*/  IMAD.U32 R22, R22, 0x10000, RZ ;  /* 0x0001000016167824 */ /* 0x004fcc00078e00ff */
[----:B------:R-:W0:Y:S01]  /*08a0*/  F2I.S64.TRUNC R22, R22 ;  /* 0x0000001600167311 */ /* 0x000e22000020d900 */
[----:B------:R-:W-:Y:S05]  /*08b0*/  BRA `(.L_x_15085) ;  /* 0x0000000400a87947 */ /* 0x000fea0003800000 */
.L_x_15092:
        /* <DEDUP_REMOVED lines=11> */
.L_x_15099:
        /* <DEDUP_REMOVED lines=21> */
.L_x_15103:
[----:B------:R-:W-:Y:S05]  /*0ac0*/  BSYNC B1 ;  /* 0x0000000000017941 */ /* 0x000fea0003800000 */
.L_x_15102:
[----:B------:R-:W-:Y:S01]  /*0ad0*/  IMAD.SHL.U32 R3, R3, 0x100000, RZ ;  /* 0x0010000003037824 */ /* 0x000fe200078e00ff */
[----:B------:R-:W-:-:S04]  /*0ae0*/  LEA R5, R0, 0x3b800000, 0x17 ;  /* 0x3b80000000057811 */ /* 0x000fc800078eb8ff */
[----:B------:R-:W-:-:S07]  /*0af0*/  LOP3.LUT R22, R5, R3, R22, 0xfe, !PT ;  /* 0x0000000305167212 */ /* 0x000fce00078efe16 */
.L_x_15101:
[----:B------:R-:W-:Y:S05]  /*0b00*/  BSYNC B0 ;  /* 0x0000000000007941 */ /* 0x000fea0003800000 */
.L_x_15100:
[----:B------:R-:W0:Y:S01]  /*0b10*/  F2I.S64.TRUNC R22, R22 ;  /* 0x0000001600167311 */ /* 0x000e22000020d900 */
[----:B------:R-:W-:Y:S05]  /*0b20*/  BRA `(.L_x_15085) ;  /* 0x00000004000c7947 */ /* 0x000fea0003800000 */
.L_x_15098:
        /* <DEDUP_REMOVED lines=21> */
.L_x_15107:
[----:B------:R-:W-:Y:S05]  /*0c80*/  BSYNC B1 ;  /* 0x0000000000017941 */ /* 0x000fea0003800000 */
.L_x_15106:
[----:B------:R-:W-:Y:S01]  /*0c90*/  IMAD.SHL.U32 R3, R3, 0x200000, RZ ;  /* 0x0020000003037824 */ /* 0x000fe200078e00ff */
[----:B------:R-:W-:-:S04]  /*0ca0*/  LEA R5, R0, 0x37800000, 0x17 ;  /* 0x3780000000057811 */ /* 0x000fc800078eb8ff */
[----:B------:R-:W-:-:S07]  /*0cb0*/  LOP3.LUT R22, R5, R3, R22, 0xfe, !PT ;  /* 0x0000000305167212 */ /* 0x000fce00078efe16 */
.L_x_15105:
[----:B------:R-:W-:Y:S05]  /*0cc0*/  BSYNC B0 ;  /* 0x0000000000007941 */ /* 0x000fea0003800000 */
.L_x_15104:
[----:B------:R-:W0:Y:S01]  /*0cd0*/  F2I.S64.TRUNC R22, R22 ;  /* 0x0000001600167311 */ /* 0x000e22000020d900 */
[----:B------:R-:W-:Y:S05]  /*0ce0*/  BRA `(.L_x_15085) ;  /* 0x00000000009c7947 */ /* 0x000fea0003800000 */
.L_x_15097:
        /* <DEDUP_REMOVED lines=14> */
.L_x_15111:
[----:B------:R-:W-:Y:S05]  /*0dd0*/  BSYNC B0 ;  /* 0x0000000000007941 */ /* 0x000fea0003800000 */
.L_x_15110:
[----:B------:R-:W0:Y:S01]  /*0de0*/  F2I.S64.TRUNC R22, R22 ;  /* 0x0000001600167311 */ /* 0x000e22000020d900 */
[----:B------:R-:W-:Y:S05]  /*0df0*/  BRA `(.L_x_15085) ;  /* 0x0000000000587947 */ /* 0x000fea0003800000 */
.L_x_15084:
        /* <DEDUP_REMOVED lines=16> */
.L_x_15112:
[----:B------:R-:W-:Y:S01]  /*0f00*/  CS2R R22, SRZ ;  /* 0x0000000000167805 */ /* 0x000fe2000001ff00 */
[----:B------:R-:W-:Y:S06]  /*0f10*/  BRA `(.L_x_15085) ;  /* 0x0000000000107947 */ /* 0x000fec0003800000 */
.L_x_15109:
[----:B------:R0:W5:Y:S01]  /*0f20*/  LDG.E.64 R22, desc[UR36][R4.64] ;  /* 0x0000002404167981 */ /* 0x000162000c1e1b00 */
[----:B------:R-:W-:Y:S05]  /*0f30*/  BRA `(.L_x_15085) ;  /* 0x0000000000087947 */ /* 0x000fea0003800000 */
.L_x_15108:
[----:B------:R0:W5:Y:S01]  /*0f40*/  LDG.E R22, desc[UR36][R4.64] ;  /* 0x0000002404167981 */ /* 0x000162000c1e1900 */
[----:B------:R-:W-:-:S07]  /*0f50*/  IMAD.MOV.U32 R23, RZ, RZ, RZ ;  /* 0x000000ffff177224 */ /* 0x000fce00078e00ff */
.L_x_15085:
[----:B------:R-:W2:Y:S02]  /*0f60*/  S2R R25, SR_TID.X ;  /* 0x0000000000197919 */ /* 0x000ea40000002100 */
[----:B--2---:R-:W-:-:S07]  /*0f70*/  VIADD R25, R25, 0x80 ;  /* 0x0000008019197836 */ /* 0x004fce0000000000 */
.L_x_15079:
[----:B------:R-:W-:Y:S05]  /*0f80*/  BSYNC B6 ;  /* 0x0000000000067941 */ /* 0x000fea0003800000 */
.L_x_15078:
        /* <DEDUP_REMOVED lines=24> */
.L_x_15118:
[----:B------:R0:W5:Y:S01]  /*1110*/  LDG.E.U8 R28, desc[UR36][R4.64] ;  /* 0x00000024041c7981 */ /* 0x000162000c1e1100 */
[----:B------:R-:W-:Y:S01]  /*1120*/  IMAD.MOV.U32 R29, RZ, RZ, RZ ;  /* 0x000000ffff1d7224 */ /* 0x000fe200078e00ff */
[----:B------:R-:W-:Y:S06]  /*1130*/  BRA `(.L_x_15120) ;  /* 0x0000000c00487947 */ /* 0x000fec0003800000 */
.L_x_15117:
        /* <DEDUP_REMOVED lines=8> */
.L_x_15122:
[----:B------:R-:W2:Y:S02]  /*11c0*/  LDG.E R28, desc[UR36][R4.64] ;  /* 0x00000024041c7981 */ /* 0x000ea4000c1e1900 */
[----:B--2---:R-:W-:Y:S01]  /*11d0*/  SHF.R.S32.HI R29, RZ, 0x1f, R28 ;  /* 0x0000001fff1d7819 */ /* 0x004fe2000001141c */
[----:B------:R-:W-:Y:S06]  /*11e0*/  BRA `(.L_x_15120) ;  /* 0x0000000c001c7947 */ /* 0x000fec0003800000 */
.L_x_15121:
[----:B------:R-:W2:Y:S02]  /*11f0*/  LDG.E.S16 R28, desc[UR36][R4.64] ;  /* 0x00000024041c7981 */ /* 0x000ea4000c1e1700 */
[----:B--2---:R-:W-:Y:S01]  /*1200*/  SHF.R.S32.HI R29, RZ, 0x1f, R28 ;  /* 0x0000001fff1d7819 */ /* 0x004fe2000001141c */
[----:B------:R-:W-:Y:S06]  /*1210*/  BRA `(.L_x_15120) ;  /* 0x0000000c00107947 */ /* 0x000fec0003800000 */
.L_x_15116:
        /* <DEDUP_REMOVED lines=9> */
.L_x_15124:
[----:B------:R-:W2:Y:S02]  /*12b0*/  LDG.E.U16 R4, desc[UR36][R4.64] ;  /* 0x0000002404047981 */ /* 0x000ea4000c1e1500 */
[----:B--2---:R-:W-:-:S06]  /*12c0*/  HADD2.F32 R28, -RZ, R4.H0_H0 ;  /* 0x20000004ff1c7230 */ /* 0x004fcc0000004100 */
[----:B------:R-:W0:Y:S01]  /*12d0*/  F2I.S64.TRUNC R28, R28 ;  /* 0x0000001c001c7311 */ /* 0x000e22000020d900 */
[----:B------:R-:W-:Y:S05]  /*12e0*/  BRA `(.L_x_15120) ;  /* 0x0000000800dc7947 */ /* 0x000fea0003800000 */
.L_x_15123:
        /* <DEDUP_REMOVED lines=9> */
.L_x_15126:
[----:B------:R-:W2:Y:S02]  /*1380*/  LDG.E.U16 R4, desc[UR36][R4.64] ;  /* 0x0000002404047981 */ /* 0x000ea4000c1e1500 */
[----:B--2---:R-:W-:-:S06]  /*1390*/  HADD2.F32 R28, -RZ, R4.H0_H0 ;  /* 0x20000004ff1c7230 */ /* 0x004fcc0000004100 */
[----:B------:R-:W0:Y:S01]  /*13a0*/  F2I.S64.TRUNC R28, R28 ;  /* 0x0000001c001c7311 */ /* 0x000e22000020d900 */
[----:B------:R-:W-:Y:S05]  /*13b0*/  BRA `(.L_x_15120) ;  /* 0x0000000800a87947 */ /* 0x000fea0003800000 */
.L_x_15125:
[----:B------:R-:W2:Y:S02]  /*13c0*/  LDG.E.64 R4, desc[UR36][R4.64] ;  /* 0x0000002404047981 */ /* 0x000ea4000c1e1b00 */
[----:B--2---:R0:W1:Y:S01]  /*13d0*/  F2I.S64.F64.TRUNC R28, R4 ;  /* 0x00000004001c7311 */ /* 0x004062000030d900 */
[----:B------:R-:W-:Y:S05]  /*13e0*/  BRA `(.L_x_15120) ;  /* 0x00000008009c7947 */ /* 0x000fea0003800000 */
.L_x_15115:
        /* <DEDUP_REMOVED lines=13> */
.L_x_15129:
[----:B------:R-:W2:Y:S02]  /*14c0*/  LDG.E.64 R4, desc[UR36][R4.64] ;  /* 0x0000002404047981 */ /* 0x000ea4000c1e1b00 */
[----:B--2---:R0:W1:Y:S01]  /*14d0*/  F2I.S64.F64.TRUNC R28, R4 ;  /* 0x00000004001c7311 */ /* 0x004062000030d900 */
[----:B------:R-:W-:Y:S05]  /*14e0*/  BRA `(.L_x_15120) ;  /* 0x00000008005c7947 */ /* 0x000fea0003800000 */
.L_x_15128:
        /* <DEDUP_REMOVED lines=27> */
.L_x_15131:
        /* <DEDUP_REMOVED lines=14> */
.L_x_15130:
[----:B------:R-:W2:Y:S02]  /*1780*/  LDG.E.U16 R28, desc[UR36][R4.64] ;  /* 0x00000024041c7981 */ /* 0x000ea4000c1e1500 */
[----:B--2---:R-:W-:-:S06]  /*1790*/  IMAD.U32 R28, R28, 0x10000, RZ ;  /* 0x000100001c1c7824 */ /* 0x004fcc00078e00ff */
[----:B------:R-:W0:Y:S01]  /*17a0*/  F2I.S64.TRUNC R28, R28 ;  /* 0x0000001c001c7311 */ /* 0x000e22000020d900 */
[----:B------:R-:W-:Y:S05]  /*17b0*/  BRA `(.L_x_15120) ;  /* 0x0000000400a87947 */ /* 0x000fea0003800000 */
.L_x_15127:
        /* <DEDUP_REMOVED lines=11> */
.L_x_15134:
        /* <DEDUP_REMOVED lines=21> */
.L_x_15138:
[----:B------:R-:W-:Y:S05]  /*19c0*/  BSYNC B1 ;  /* 0x0000000000017941 */ /* 0x000fea0003800000 */
.L_x_15137:
[----:B------:R-:W-:Y:S01]  /*19d0*/  IMAD.SHL.U32 R3, R3, 0x100000, RZ ;  /* 0x0010000003037824 */ /* 0x000fe200078e00ff */
[----:B------:R-:W-:-:S04]  /*19e0*/  LEA R5, R0, 0x3b800000, 0x17 ;  /* 0x3b80000000057811 */ /* 0x000fc800078eb8ff */
[----:B------:R-:W-:-:S07]  /*19f0*/  LOP3.LUT R28, R5, R3, R28, 0xfe, !PT ;  /* 0x00000003051c7212 */ /* 0x000fce00078efe1c */
.L_x_15136:
[----:B------:R-:W-:Y:S05]  /*1a00*/  BSYNC B0 ;  /* 0x0000000000007941 */ /* 0x000fea0003800000 */
.L_x_15135:
[----:B------:R-:W0:Y:S01]  /*1a10*/  F2I.S64.TRUNC R28, R28 ;  /* 0x0000001c001c7311 */ /* 0x000e22000020d900 */
[----:B------:R-:W-:Y:S05]  /*1a20*/  BRA `(.L_x_15120) ;  /* 0x00000004000c7947 */ /* 0x000fea0003800000 */
.L_x_15133:
        /* <DEDUP_REMOVED lines=21> */
.L_x_15142:
[----:B------:R-:W-:Y:S05]  /*1b80*/  BSYNC B1 ;  /* 0x0000000000017941 */ /* 0x000fea0003800000 */
.L_x_15141:
[----:B------:R-:W-:Y:S01]  /*1b90*/  IMAD.SHL.U32 R3, R3, 0x200000, RZ ;  /* 0x0020000003037824 */ /* 0x000fe200078e00ff */
[----:B------:R-:W-:-:S04]  /*1ba0*/  LEA R5, R0, 0x37800000, 0x17 ;  /* 0x3780000000057811 */ /* 0x000fc800078eb8ff */
[----:B------:R-:W-:-:S07]  /*1bb0*/  LOP3.LUT R28, R5, R3, R28, 0xfe, !PT ;  /* 0x00000003051c7212 */ /* 0x000fce00078efe1c */
.L_x_15140:
[----:B------:R-:W-:Y:S05]  /*1bc0*/  BSYNC B0 ;  /* 0x0000000000007941 */ /* 0x000fea0003800000 */
.L_x_15139:
[----:B------:R-:W0:Y:S01]  /*1bd0*/  F2I.S64.TRUNC R28, R28 ;  /* 0x0000001c001c7311 */ /* 0x000e22000020d900 */
[----:B------:R-:W-:Y:S05]  /*1be0*/  BRA `(.L_x_15120) ;  /* 0x00000000009c7947 */ /* 0x000fea0003800000 */
.L_x_15132:
        /* <DEDUP_REMOVED lines=14> */
.L_x_15146:
[----:B------:R-:W-:Y:S05]  /*1cd0*/  BSYNC B0 ;  /* 0x0000000000007941 */ /* 0x000fea0003800000 */
.L_x_15145:
[----:B------:R-:W0:Y:S01]  /*1ce0*/  F2I.S64.TRUNC R28, R28 ;  /* 0x0000001c001c7311 */ /* 0x000e22000020d900 */
[----:B------:R-:W-:Y:S05]  /*1cf0*/  BRA `(.L_x_15120) ;  /* 0x0000000000587947 */ /* 0x000fea0003800000 */
.L_x_15119:
        /* <DEDUP_REMOVED lines=16> */
.L_x_15147:
[----:B------:R-:W-:Y:S01]  /*1e00*/  CS2R R28, SRZ ;  /* 0x00000000001c7805 */ /* 0x000fe2000001ff00 */
[----:B------:R-:W-:Y:S06]  /*1e10*/  BRA `(.L_x_15120) ;  /* 0x0000000000107947 */ /* 0x000fec0003800000 */
.L_x_15144:
[----:B------:R0:W5:Y:S01]  /*1e20*/  LDG.E.64 R28, desc[UR36][R4.64] ;  /* 0x00000024041c7981 */ /* 0x000162000c1e1b00 */
[----:B------:R-:W-:Y:S05]  /*1e30*/  BRA `(.L_x_15120) ;  /* 0x0000000000087947 */ /* 0x000fea0003800000 */
.L_x_15143:
[----:B------:R0:W5:Y:S01]  /*1e40*/  LDG.E R28, desc[UR36][R4.64] ;  /* 0x00000024041c7981 */ /* 0x000162000c1e1900 */
[----:B------:R-:W-:-:S07]  /*1e50*/  IMAD.MOV.U32 R29, RZ, RZ, RZ ;  /* 0x000000ffff1d7224 */ /* 0x000fce00078e00ff */
.L_x_15120:
[----:B------:R-:W-:-:S07]  /*1e60*/  VIADD R25, R25, 0x80 ;  /* 0x0000008019197836 */ /* 0x000fce0000000000 */
.L_x_15114:
[----:B------:R-:W-:Y:S05]  /*1e70*/  BSYNC B6 ;  /* 0x0000000000067941 */ /* 0x000fea0003800000 */
.L_x_15113:
        /* <DEDUP_REMOVED lines=26> */
.L_x_15153:
[----:B------:R0:W5:Y:S01]  /*2020*/  LDG.E.U8 R16, desc[UR36][R4.64] ;  /* 0x0000002404107981 */ /* 0x000162000c1e1100 */
[----:B------:R-:W-:Y:S01]  /*2030*/  IMAD.MOV.U32 R17, RZ, RZ, RZ ;  /* 0x000000ffff117224 */ /* 0x000fe200078e00ff */
[----:B------:R-:W-:Y:S06]  /*2040*/  BRA `(.L_x_15155) ;  /* 0x0000000c00487947 */ /* 0x000fec0003800000 */
.L_x_15152:
        /* <DEDUP_REMOVED lines=8> */
.L_x_15157:
[----:B------:R-:W2:Y:S02]  /*20d0*/  LDG.E R16, desc[UR36][R4.64] ;  /* 0x0000002404107981 */ /* 0x000ea4000c1e1900 */
[----:B--2---:R-:W-:Y:S01]  /*20e0*/  SHF.R.S32.HI R17, RZ, 0x1f, R16 ;  /* 0x0000001fff117819 */ /* 0x004fe20000011410 */
[----:B------:R-:W-:Y:S06]  /*20f0*/  BRA `(.L_x_15155) ;  /* 0x0000000c001c7947 */ /* 0x000fec0003800000 */
.L_x_15156:
[----:B------:R-:W2:Y:S02]  /*2100*/  LDG.E.S16 R16, desc[UR36][R4.64] ;  /* 0x0000002404107981 */ /* 0x000ea4000c1e1700 */
[----:B--2---:R-:W-:Y:S01]  /*2110*/  SHF.R.S32.HI R17, RZ, 0x1f, R16 ;  /* 0x0000001fff117819 */ /* 0x004fe20000011410 */
[----:B------:R-:W-:Y:S06]  /*2120*/  BRA `(.L_x_15155) ;  /* 0x0000000c00107947 */ /* 0x000fec0003800000 */
.L_x_15151:
        /* <DEDUP_REMOVED lines=9> */
.L_x_15159:
[----:B------:R-:W2:Y:S02]  /*21c0*/  LDG.E.U16 R4, desc[UR36][R4.64] ;  /* 0x0000002404047981 */ /* 0x000ea4000c1e1500 */
[----:B--2---:R-:W-:-:S06]  /*21d0*/  HADD2.F32 R16, -RZ, R4.H0_H0 ;  /* 0x20000004ff107230 */ /* 0x004fcc0000004100 */
[----:B------:R-:W0:Y:S01]  /*21e0*/  F2I.S64.TRUNC R16, R16 ;  /* 0x0000001000107311 */ /* 0x000e22000020d900 */
[----:B------:R-:W-:Y:S05]  /*21f0*/  BRA `(.L_x_15155) ;  /* 0x0000000800dc7947 */ /* 0x000fea0003800000 */
.L_x_15158:
        /* <DEDUP_REMOVED lines=9> */
.L_x_15161:
[----:B------:R-:W2:Y:S02]  /*2290*/  LDG.E.U16 R4, desc[UR36][R4.64] ;  /* 0x0000002404047981 */ /* 0x000ea4000c1e1500 */
[----:B--2---:R-:W-:-:S06]  /*22a0*/  HADD2.F32 R16, -RZ, R4.H0_H0 ;  /* 0x20000004ff107230 */ /* 0x004fcc0000004100 */
[----:B------:R-:W0:Y:S01]  /*22b0*/  F2I.S64.TRUNC R16, R16 ;  /* 0x0000001000107311 */ /* 0x000e22000020d900 */
[----:B------:R-:W-:Y:S05]  /*22c0*/  BRA `(.L_x_15155) ;  /* 0x0000000800a87947 */ /* 0x000fea0003800000 */
.L_x_15160:
[----:B------:R-:W2:Y:S02]  /*22d0*/  LDG.E.64 R4, desc[UR36][R4.64] ;  /* 0x0000002404047981 */ /* 0x000ea4000c1e1b00 */
[----:B--2---:R0:W1:Y:S01]  /*22e0*/  F2I.S64.F64.TRUNC R16, R4 ;  /* 0x0000000400107311 */ /* 0x004062000030d900 */
[----:B------:R-:W-:Y:S05]  /*22f0*/  BRA `(.L_x_15155) ;  /* 0x00000008009c7947 */ /* 0x000fea0003800000 */
.L_x_15150:
        /* <DEDUP_REMOVED lines=13> */
.L_x_15164:
[----:B------:R-:W2:Y:S02]  /*23d0*/  LDG.E.64 R4, desc[UR36][R4.64] ;  /* 0x0000002404047981 */ /* 0x000ea4000c1e1b00 */
[----:B--2---:R0:W1:Y:S01]  /*23e0*/  F2I.S64.F64.TRUNC R16, R4 ;  /* 0x0000000400107311 */ /* 0x004062000030d900 */
[----:B------:R-:W-:Y:S05]  /*23f0*/  BRA `(.L_x_15155) ;  /* 0x00000008005c7947 */ /* 0x000fea0003800000 */
.L_x_15163:
        /* <DEDUP_REMOVED lines=27> */
.L_x_15166:
        /* <DEDUP_REMOVED lines=14> */
.L_x_15165:
[----:B------:R-:W2:Y:S02]  /*2690*/  LDG.E.U16 R16, desc[UR36][R4.64] ;  /* 0x0000002404107981 */ /* 0x000ea4000c1e1500 */
[----:B--2---:R-:W-:-:S06]  /*26a0*/  IMAD.U32 R16, R16, 0x10000, RZ ;  /* 0x0001000010107824 */ /* 0x004fcc00078e00ff */
[----:B------:R-:W0:Y:S01]  /*26b0*/  F2I.S64.TRUNC R16, R16 ;  /* 0x0000001000107311 */ /* 0x000e22000020d900 */
[----:B------:R-:W-:Y:S05]  /*26c0*/  BRA `(.L_x_15155) ;  /* 0x0000000400a87947 */ /* 0x000fea0003800000 */
.L_x_15162:
        /* <DEDUP_REMOVED lines=11> */
.L_x_15169:
        /* <DEDUP_REMOVED lines=21> */
.L_x_15173:
[----:B------:R-:W-:Y:S05]  /*28d0*/  BSYNC B1 ;  /* 0x0000000000017941 */ /* 0x000fea0003800000 */
.L_x_15172:
[----:B------:R-:W-:Y:S01]  /*28e0*/  IMAD.SHL.U32 R3, R3, 0x100000, RZ ;  /* 0x0010000003037824 */ /* 0x000fe200078e00ff */
[----:B------:R-:W-:-:S04]  /*28f0*/  LEA R5, R0, 0x3b800000, 0x17 ;  /* 0x3b80000000057811 */ /* 0x000fc800078eb8ff */
[----:B------:R-:W-:-:S07]  /*2900*/  LOP3.LUT R16, R5, R3, R16, 0xfe, !PT ;  /* 0x0000000305107212 */ /* 0x000fce00078efe10 */
.L_x_15171:
[----:B------:R-:W-:Y:S05]  /*2910*/  BSYNC B0 ;  /* 0x0000000000007941 */ /* 0x000fea0003800000 */
.L_x_15170:
[----:B------:R-:W1:Y:S01]  /*2920*/  F2I.S64.TRUNC R16, R16 ;  /* 0x0000001000107311 */ /* 0x000e62000020d900 */
[----:B------:R-:W-:Y:S05]  /*2930*/  BRA `(.L_x_15155) ;  /* 0x00000004000c7947 */ /* 0x000fea0003800000 */
.L_x_15168:
        /* <DEDUP_REMOVED lines=21> */
.L_x_15177:
[----:B------:R-:W-:Y:S05]  /*2a90*/  BSYNC B1 ;  /* 0x0000000000017941 */ /* 0x000fea0003800000 */
.L_x_15176:
[----:B------:R-:W-:Y:S01]  /*2aa0*/  IMAD.SHL.U32 R3, R3, 0x200000, RZ ;  /* 0x0020000003037824 */ /* 0x000fe200078e00ff */
[----:B------:R-:W-:-:S04]  /*2ab0*/  LEA R5, R0, 0x37800000, 0x17 ;  /* 0x3780000000057811 */ /* 0x000fc800078eb8ff */
[----:B------:R-:W-:-:S07]  /*2ac0*/  LOP3.LUT R16, R5, R3, R16, 0xfe, !PT ;  /* 0x0000000305107212 */ /* 0x000fce00078efe10 */
.L_x_15175:
[----:B------:R-:W-:Y:S05]  /*2ad0*/  BSYNC B0 ;  /* 0x0000000000007941 */ /* 0x000fea0003800000 */
.L_x_15174:
[----:B------:R-:W2:Y:S01]  /*2ae0*/  F2I.S64.TRUNC R16, R16 ;  /* 0x0000001000107311 */ /* 0x000ea2000020d900 */
[----:B------:R-:W-:Y:S05]  /*2af0*/  BRA `(.L_x_15155) ;  /* 0x00000000009c7947 */ /* 0x000fea0003800000 */
.L_x_15167:
        /* <DEDUP_REMOVED lines=14> */
.L_x_15181:
[----:B------:R-:W-:Y:S05]  /*2be0*/  BSYNC B0 ;  /* 0x0000000000007941 */ /* 0x000fea0003800000 */
.L_x_15180:
[----:B------:R-:W0:Y:S01]  /*2bf0*/  F2I.S64.TRUNC R16, R16 ;  /* 0x0000001000107311 */ /* 0x000e22000020d900 */
[----:B------:R-:W-:Y:S05]  /*2c00*/  BRA `(.L_x_15155) ;  /* 0x0000000000587947 */ /* 0x000fea0003800000 */
.L_x_15154:
        /* <DEDUP_REMOVED lines=16> */
.L_x_15182:
[----:B------:R-:W-:Y:S01]  /*2d10*/  CS2R R16, SRZ ;  /* 0x0000000000107805 */ /* 0x000fe2000001ff00 */
[----:B------:R-:W-:Y:S06]  /*2d20*/  BRA `(.L_x_15155) ;  /* 0x0000000000107947 */ /* 0x000fec0003800000 */
.L_x_15179:
[----:B------:R0:W5:Y:S01]  /*2d30*/  LDG.E.64 R16, desc[UR36][R4.64] ;  /* 0x0000002404107981 */ /* 0x000162000c1e1b00 */
[----:B------:R-:W-:Y:S05]  /*2d40*/  BRA `(.L_x_15155) ;  /* 0x0000000000087947 */ /* 0x000fea0003800000 */
.L_x_15178:
[----:B------:R0:W5:Y:S01]  /*2d50*/  LDG.E R16, desc[UR36][R4.64] ;  /* 0x0000002404107981 */ /* 0x000162000c1e1900 */
[----:B------:R-:W-:-:S07]  /*2d60*/  IMAD.MOV.U32 R17, RZ, RZ, RZ ;  /* 0x000000ffff117224 */ /* 0x000fce00078e00ff */
.L_x_15155:
[----:B------:R-:W-:-:S07]  /*2d70*/  VIADD R25, R25, 0x80 ;  /* 0x0000008019197836 */ /* 0x000fce0000000000 */
.L_x_15149:
[----:B------:R-:W-:Y:S05]  /*2d80*/  BSYNC B6 ;  /* 0x0000000000067941 */ /* 0x000fea0003800000 */
.L_x_15148:
        /* <DEDUP_REMOVED lines=23> */
.L_x_15188:
[----:B------:R0:W5:Y:S01]  /*2f00*/  LDG.E.U8 R18, desc[UR36][R4.64] ;  /* 0x0000002404127981 */ /* 0x000162000c1e1100 */
[----:B------:R-:W-:Y:S01]  /*2f10*/  IMAD.MOV.U32 R19, RZ, RZ, RZ ;  /* 0x000000ffff137224 */ /* 0x000fe200078e00ff */
[----:B------:R-:W-:Y:S06]  /*2f20*/  BRA `(.L_x_15184) ;  /* 0x0000000c00447947 */ /* 0x000fec0003800000 */
.L_x_15187:
        /* <DEDUP_REMOVED lines=8> */
.L_x_15191:
[----:B------:R-:W2:Y:S02]  /*2fb0*/  LDG.E R18, desc[UR36][R4.64] ;  /* 0x0000002404127981 */ /* 0x000ea4000c1e1900 */
[----:B--2---:R-:W-:Y:S01]  /*2fc0*/  SHF.R.S32.HI R19, RZ, 0x1f, R18 ;  /* 0x0000001fff137819 */ /* 0x004fe20000011412 */
[----:B------:R-:W-:Y:S06]  /*2fd0*/  BRA `(.L_x_15184) ;  /* 0x0000000c00187947 */ /* 0x000fec0003800000 */
.L_x_15190:
[----:B------:R-:W2:Y:S02]  /*2fe0*/  LDG.E.S16 R18, desc[UR36][R4.64] ;  /* 0x0000002404127981 */ /* 0x000ea4000c1e1700 */
[----:B--2---:R-:W-:Y:S01]  /*2ff0*/  SHF.R.S32.HI R19, RZ, 0x1f, R18 ;  /* 0x0000001fff137819 */ /* 0x004fe20000011412 */
[----:B------:R-:W-:Y:S06]  /*3000*/  BRA `(.L_x_15184) ;  /* 0x0000000c000c7947 */ /* 0x000fec0003800000 */
.L_x_15186:
        /* <DEDUP_REMOVED lines=9> */
.L_x_15193:
[----:B------:R-:W2:Y:S02]  /*30a0*/  LDG.E.U16 R4, desc[UR36][R4.64] ;  /* 0x0000002404047981 */ /* 0x000ea4000c1e1500 */
[----:B--2---:R-:W-:-:S06]  /*30b0*/  HADD2.F32 R18, -RZ, R4.H0_H0 ;  /* 0x20000004ff127230 */ /* 0x004fcc0000004100 */
[----:B------:R-:W0:Y:S01]  /*30c0*/  F2I.S64.TRUNC R18, R18 ;  /* 0x0000001200127311 */ /* 0x000e22000020d900 */
[----:B------:R-:W-:Y:S05]  /*30d0*/  BRA `(.L_x_15184) ;  /* 0x0000000800d87947 */ /* 0x000fea0003800000 */
.L_x_15192:
        /* <DEDUP_REMOVED lines=9> */
.L_x_15195:
[----:B------:R-:W2:Y:S02]  /*3170*/  LDG.E.U16 R4, desc[UR36][R4.64] ;  /* 0x0000002404047981 */ /* 0x000ea4000c1e1500 */
[----:B--2---:R-:W-:-:S06]  /*3180*/  HADD2.F32 R18, -RZ, R4.H0_H0 ;  /* 0x20000004ff127230 */ /* 0x004fcc0000004100 */
[----:B------:R-:W0:Y:S01]  /*3190*/  F2I.S64.TRUNC R18, R18 ;  /* 0x0000001200127311 */ /* 0x000e22000020d900 */
[----:B------:R-:W-:Y:S05]  /*31a0*/  BRA `(.L_x_15184) ;  /* 0x0000000800a47947 */ /* 0x000fea0003800000 */
.L_x_15194:
[----:B------:R-:W2:Y:S02]  /*31b0*/  LDG.E.64 R4, desc[UR36][R4.64] ;  /* 0x0000002404047981 */ /* 0x000ea4000c1e1b00 */
[----:B--2---:R0:W1:Y:S01]  /*31c0*/  F2I.S64.F64.TRUNC R18, R4 ;  /* 0x0000000400127311 */ /* 0x004062000030d900 */
[----:B------:R-:W-:Y:S05]  /*31d0*/  BRA `(.L_x_15184) ;  /* 0x0000000800987947 */ /* 0x000fea0003800000 */
.L_x_15185:
        /* <DEDUP_REMOVED lines=13> */
.L_x_15198:
[----:B------:R-:W2:Y:S02]  /*32b0*/  LDG.E.64 R4, desc[UR36][R4.64] ;  /* 0x0000002404047981 */ /* 0x000ea4000c1e1b00 */
[----:B--2---:R0:W1:Y:S01]  /*32c0*/  F2I.S64.F64.TRUNC R18, R4 ;  /* 0x0000000400127311 */ /* 0x004062000030d900 */
[----:B------:R-:W-:Y:S05]  /*32d0*/  BRA `(.L_x_15184) ;  /* 0x0000000800587947 */ /* 0x000fea0003800000 */
.L_x_15197:
        /* <DEDUP_REMOVED lines=27> */
.L_x_15200:
        /* <DEDUP_REMOVED lines=14> */
.L_x_15199:
[----:B------:R-:W2:Y:S02]  /*3570*/  LDG.E.U16 R18, desc[UR36][R4.64] ;  /* 0x0000002404127981 */ /* 0x000ea4000c1e1500 */
[----:B--2---:R-:W-:-:S06]  /*3580*/  IMAD.U32 R18, R18, 0x10000, RZ ;  /* 0x0001000012127824 */ /* 0x004fcc00078e00ff */
[----:B------:R-:W0:Y:S01]  /*3590*/  F2I.S64.TRUNC R18, R18 ;  /* 0x0000001200127311 */ /* 0x000e22000020d900 */
[----:B------:R-:W-:Y:S05]  /*35a0*/  BRA `(.L_x_15184) ;  /* 0x0000000400a47947 */ /* 0x000fea0003800000 */
.L_x_15196:
        /* <DEDUP_REMOVED lines=11> */
.L_x_15203:
        /* <DEDUP_REMOVED lines=21> */
.L_x_15207:
[----:B------:R-:W-:Y:S05]  /*37b0*/  BSYNC B1 ;  /* 0x0000000000017941 */ /* 0x000fea0003800000 */
.L_x_15206:
[----:B------:R-:W-:Y:S01]  /*37c0*/  IMAD.SHL.U32 R3, R3, 0x100000, RZ ;  /* 0x0010000003037824 */ /* 0x000fe200078e00ff */
[----:B------:R-:W-:-:S04]  /*37d0*/  LEA R5, R0, 0x3b800000, 0x17 ;  /* 0x3b80000000057811 */ /* 0x000fc800078eb8ff */
[----:B------:R-:W-:-:S07]  /*37e0*/  LOP3.LUT R18, R5, R3, R18, 0xfe, !PT ;  /* 0x0000000305127212 */ /* 0x000fce00078efe12 */
.L_x_15205:
[----:B------:R-:W-:Y:S05]  /*37f0*/  BSYNC B0 ;  /* 0x0000000000007941 */ /* 0x000fea0003800000 */
.L_x_15204:
[----:B------:R-:W0:Y:S01]  /*3800*/  F2I.S64.TRUNC R18, R18 ;  /* 0x0000001200127311 */ /* 0x000e22000020d900 */
[----:B------:R-:W-:Y:S05]  /*3810*/  BRA `(.L_x_15184) ;  /* 0x0000000400087947 */ /* 0x000fea0003800000 */
.L_x_15202:
        /* <DEDUP_REMOVED lines=21> */
.L_x_15211:
[----:B------:R-:W-:Y:S05]  /*3970*/  BSYNC B1 ;  /* 0x0000000000017941 */ /* 0x000fea0003800000 */
.L_x_15210:
[----:B------:R-:W-:Y:S01]  /*3980*/  IMAD.SHL.U32 R3, R3, 0x200000, RZ ;  /* 0x0020000003037824 */ /* 0x000fe200078e00ff */
[----:B------:R-:W-:-:S04]  /*3990*/  LEA R5, R0, 0x37800000, 0x17 ;  /* 0x3780000000057811 */ /* 0x000fc800078eb8ff */
[----:B------:R-:W-:-:S07]  /*39a0*/  LOP3.LUT R18, R5, R3, R18, 0xfe, !PT ;  /* 0x0000000305127212 */ /* 0x000fce00078efe12 */
.L_x_15209:
[----:B------:R-:W-:Y:S05]  /*39b0*/  BSYNC B0 ;  /* 0x0000000000007941 */ /* 0x000fea0003800000 */
.L_x_15208:
[----:B------:R-:W0:Y:S01]  /*39c0*/  F2I.S64.TRUNC R18, R18 ;  /* 0x0000001200127311 */ /* 0x000e22000020d900 */
[----:B------:R-:W-:Y:S05]  /*39d0*/  BRA `(.L_x_15184) ;  /* 0x0000000000987947 */ /* 0x000fea0003800000 */
.L_x_15201:
        /* <DEDUP_REMOVED lines=14> */
.L_x_15215:
[----:B------:R-:W-:Y:S05]  /*3ac0*/  BSYNC B0 ;  /* 0x0000000000007941 */ /* 0x000fea0003800000 */
.L_x_15214:
[----:B------:R-:W0:Y:S01]  /*3ad0*/  F2I.S64.TRUNC R18, R18 ;  /* 0x0000001200127311 */ /* 0x000e22000020d900 */
[----:B------:R-:W-:Y:S05]  /*3ae0*/  BRA `(.L_x_15184) ;  /* 0x0000000000547947 */ /* 0x000fea0003800000 */
.L_x_15189:
        /* <DEDUP_REMOVED lines=16> */
.L_x_15216:
[----:B------:R-:W-:Y:S05]  /*3bf0*/  BRA `(.L_x_15184) ;  /* 0x0000000000107947 */ /* 0x000fea0003800000 */
.L_x_15213:
[----:B------:R0:W5:Y:S01]  /*3c00*/  LDG.E.64 R18, desc[UR36][R4.64] ;  /* 0x0000002404127981 */ /* 0x000162000c1e1b00 */
[----:B------:R-:W-:Y:S05]  /*3c10*/  BRA `(.L_x_15184) ;  /* 0x0000000000087947 */ /* 0x000fea0003800000 */
.L_x_15212:
[----:B------:R0:W5:Y:S01]  /*3c20*/  LDG.E R18, desc[UR36][R4.64] ;  /* 0x0000002404127981 */ /* 0x000162000c1e1900 */
[----:B------:R-:W-:-:S07]  /*3c30*/  IMAD.MOV.U32 R19, RZ, RZ, RZ ;  /* 0x000000ffff137224 */ /* 0x000fce00078e00ff */
.L_x_15184:
[----:B------:R-:W-:Y:S05]  /*3c40*/  BSYNC B6 ;  /* 0x0000000000067941 */ /* 0x000fea0003800000 */
.L_x_15183:
        /* <DEDUP_REMOVED lines=31> */
.L_x_15218:
[----:B------:R-:W-:Y:S05]  /*3e40*/  BSYNC B6 ;  /* 0x0000000000067941 */ /* 0x000fea0003800000 */
.L_x_15217:
        /* <DEDUP_REMOVED lines=29> */
.L_x_15220:
[----:B------:R-:W-:Y:S05]  /*4020*/  BSYNC B6 ;  /* 0x0000000000067941 */ /* 0x000fea0003800000 */
.L_x_15219:
        /* <DEDUP_REMOVED lines=29> */
.L_x_15222:
[----:B------:R-:W-:Y:S05]  /*4200*/  BSYNC B6 ;  /* 0x0000000000067941 */ /* 0x000fea0003800000 */
.L_x_15221:
        /* <DEDUP_REMOVED lines=29> */
.L_x_15224:
[----:B------:R-:W-:Y:S05]  /*43e0*/  BSYNC B6 ;  /* 0x0000000000067941 */ /* 0x000fea0003800000 */
.L_x_15223:
        /* <DEDUP_REMOVED lines=26> */
.L_x_15230:
[----:B------:R0:W-:Y:S01]  /*4590*/  STG.E.U8 desc[UR36][R4.64], RZ ;  /* 0x000000ff04007986 */ /* 0x0001e2000c101124 */
[----:B------:R-:W-:Y:S01]  /*45a0*/  IMAD.MOV.U32 R25, RZ, RZ, R23 ;  /* 0x000000ffff197224 */ /* 0x000fe200078e0017 */
[----:B------:R-:W-:Y:S06]  /*45b0*/  BRA `(.L_x_15226) ;  /* 0x0000000400dc7947 */ /* 0x000fec0003800000 */
.L_x_15229:
        /* <DEDUP_REMOVED lines=9> */
.L_x_15233:
[----:B------:R3:W-:Y:S01]  /*4650*/  STG.E desc[UR36][R4.64], RZ ;  /* 0x000000ff04007986 */ /* 0x0007e2000c101924 */
[----:B------:R-:W-:Y:S01]  /*4660*/  IMAD.MOV.U32 R25, RZ, RZ, R23 ;  /* 0x000000ffff197224 */ /* 0x000fe200078e0017 */
[----:B------:R-:W-:Y:S06]  /*4670*/  BRA `(.L_x_15226) ;  /* 0x0000000400ac7947 */ /* 0x000fec0003800000 */
.L_x_15232:
[----:B------:R1:W-:Y:S01]  /*4680*/  STG.E.U16 desc[UR36][R4.64], RZ ;  /* 0x000000ff04007986 */ /* 0x0003e2000c101524 */
[----:B------:R-:W-:Y:S01]  /*4690*/  IMAD.MOV.U32 R25, RZ, RZ, R23 ;  /* 0x000000ffff197224 */ /* 0x000fe200078e0017 */
[----:B------:R-:W-:Y:S06]  /*46a0*/  BRA `(.L_x_15226) ;  /* 0x0000000400a07947 */ /* 0x000fec0003800000 */
.L_x_15228:
        /* <DEDUP_REMOVED lines=9> */
.L_x_15235:
[----:B------:R0:W-:Y:S01]  /*4740*/  STG.E.U16 desc[UR36][R4.64], RZ ;  /* 0x000000ff04007986 */ /* 0x0001e2000c101524 */
[----:B------:R-:W-:Y:S01]  /*4750*/  IMAD.MOV.U32 R25, RZ, RZ, R23 ;  /* 0x000000ffff197224 */ /* 0x000fe200078e0017 */
[----:B------:R-:W-:Y:S06]  /*4760*/  BRA `(.L_x_15226) ;  /* 0x0000000400707947 */ /* 0x000fec0003800000 */
.L_x_15234:
        /* <DEDUP_REMOVED lines=9> */
.L_x_15237:
[----:B------:R0:W-:Y:S01]  /*4800*/  STG.E desc[UR36][R4.64], RZ ;  /* 0x000000ff04007986 */ /* 0x0001e2000c101924 */
[----:B------:R-:W-:Y:S01]  /*4810*/  IMAD.MOV.U32 R25, RZ, RZ, R23 ;  /* 0x000000ffff197224 */ /* 0x000fe200078e0017 */
[----:B------:R-:W-:Y:S06]  /*4820*/  BRA `(.L_x_15226) ;  /* 0x0000000400407947 */ /* 0x000fec0003800000 */
.L_x_15236:
[----:B------:R0:W-:Y:S01]  /*4830*/  STG.E.64 desc[UR36][R4.64], RZ ;  /* 0x000000ff04007986 */ /* 0x0001e2000c101b24 */
[----:B------:R-:W-:Y:S01]  /*4840*/  IMAD.MOV.U32 R25, RZ, RZ, R23 ;  /* 0x000000ffff197224 */ /* 0x000fe200078e0017 */
[----:B------:R-:W-:Y:S06]  /*4850*/  BRA `(.L_x_15226) ;  /* 0x0000000400347947 */ /* 0x000fec0003800000 */
.L_x_15227:
        /* <DEDUP_REMOVED lines=11> */
.L_x_15240:
[----:B------:R0:W-:Y:S01]  /*4910*/  STG.E.128 desc[UR36][R4.64], RZ ;  /* 0x000000ff04007986 */ /* 0x0001e2000c101d24 */
[----:B------:R-:W-:Y:S01]  /*4920*/  IMAD.MOV.U32 R25, RZ, RZ, R23 ;  /* 0x000000ffff197224 */ /* 0x000fe200078e0017 */
[----:B------:R-:W-:Y:S06]  /*4930*/  BRA `(.L_x_15226) ;  /* 0x0000000000fc7947 */ /* 0x000fec0003800000 */
.L_x_15239:
        /* <DEDUP_REMOVED lines=9> */
.L_x_15242:
[----:B------:R0:W-:Y:S01]  /*49d0*/  STG.E.U8 desc[UR36][R4.64], RZ ;  /* 0x000000ff04007986 */ /* 0x0001e2000c101124 */
[----:B------:R-:W-:Y:S01]  /*49e0*/  IMAD.MOV.U32 R25, RZ, RZ, R23 ;  /* 0x000000ffff197224 */ /* 0x000fe200078e0017 */
[----:B------:R-:W-:Y:S06]  /*49f0*/  BRA `(.L_x_15226) ;  /* 0x0000000000cc7947 */ /* 0x000fec0003800000 */
.L_x_15241:
[----:B------:R0:W-:Y:S01]  /*4a00*/  STG.E.U16 desc[UR36][R4.64], RZ ;  /* 0x000000ff04007986 */ /* 0x0001e2000c101524 */
[----:B------:R-:W-:Y:S01]  /*4a10*/  IMAD.MOV.U32 R25, RZ, RZ, R23 ;  /* 0x000000ffff197224 */ /* 0x000fe200078e0017 */
[----:B------:R-:W-:Y:S06]  /*4a20*/  BRA `(.L_x_15226) ;  /* 0x0000000000c07947 */ /* 0x000fec0003800000 */
.L_x_15238:
        /* <DEDUP_REMOVED lines=11> */
.L_x_15245:
[----:B------:R0:W-:Y:S01]  /*4ae0*/  STG.E.U8 desc[UR36][R4.64], RZ ;  /* 0x000000ff04007986 */ /* 0x0001e2000c101124 */
[----:B------:R-:W-:Y:S01]  /*4af0*/  IMAD.MOV.U32 R25, RZ, RZ, R23 ;  /* 0x000000ffff197224 */ /* 0x000fe200078e0017 */
[----:B------:R-:W-:Y:S06]  /*4b00*/  BRA `(.L_x_15226) ;  /* 0x0000000000887947 */ /* 0x000fec0003800000 */
.L_x_15244:
[----:B------:R0:W-:Y:S01]  /*4b10*/  STG.E.U8 desc[UR36][R4.64], RZ ;  /* 0x000000ff04007986 */ /* 0x0001e2000c101124 */
[----:B------:R-:W-:Y:S01]  /*4b20*/  IMAD.MOV.U32 R25, RZ, RZ, R23 ;  /* 0x000000ffff197224 */ /* 0x000fe200078e0017 */
[----:B------:R-:W-:Y:S06]  /*4b30*/  BRA `(.L_x_15226) ;  /* 0x00000000007c7947 */ /* 0x000fec0003800000 */
.L_x_15243:
        /* <DEDUP_REMOVED lines=8> */
.L_x_15231:
        /* <DEDUP_REMOVED lines=16> */
.L_x_15248:
[----:B------:R-:W-:Y:S01]  /*4cc0*/  IMAD.MOV.U32 R25, RZ, RZ, R23 ;  /* 0x000000ffff197224 */ /* 0x000fe200078e0017 */
[----:B------:R-:W-:Y:S06]  /*4cd0*/  BRA `(.L_x_15226) ;  /* 0x0000000000147947 */ /* 0x000fec0003800000 */
.L_x_15247:
[----:B------:R0:W-:Y:S01]  /*4ce0*/  STG.E.64 desc[UR36][R4.64], RZ ;  /* 0x000000ff04007986 */ /* 0x0001e2000c101b24 */
[----:B------:R-:W-:Y:S01]  /*4cf0*/  IMAD.MOV.U32 R25, RZ, RZ, R23 ;  /* 0x000000ffff197224 */ /* 0x000fe200078e0017 */
[----:B------:R-:W-:Y:S06]  /*4d00*/  BRA `(.L_x_15226) ;  /* 0x0000000000087947 */ /* 0x000fec0003800000 */
.L_x_15246:
[----:B------:R0:W-:Y:S01]  /*4d10*/  STG.E desc[UR36][R4.64], RZ ;  /* 0x000000ff04007986 */ /* 0x0001e2000c101924 */
[----:B------:R-:W-:-:S07]  /*4d20*/  IMAD.MOV.U32 R25, RZ, RZ, R23 ;  /* 0x000000ffff197224 */ /* 0x000fce00078e0017 */
.L_x_15226:
[----:B------:R-:W-:Y:S05]  /*4d30*/  BSYNC B6 ;  /* 0x0000000000067941 */ /* 0x000fea0003800000 */
.L_x_15225:
        /* <DEDUP_REMOVED lines=23> */
.L_x_15254:
[----:B------:R0:W-:Y:S01]  /*4eb0*/  STG.E.U8 desc[UR36][R4.64], RZ ;  /* 0x000000ff04007986 */ /* 0x0001e2000c101124 */
[----:B------:R-:W-:Y:S05]  /*4ec0*/  BRA `(.L_x_15256) ;  /* 0x00000004008c7947 */ /* 0x000fea0003800000 */
.L_x_15253:
        /* <DEDUP_REMOVED lines=8> */
.L_x_15258:
[----:B------:R3:W-:Y:S01]  /*4f50*/  STG.E desc[UR36][R4.64], RZ ;  /* 0x000000ff04007986 */ /* 0x0007e2000c101924 */
[----:B------:R-:W-:Y:S05]  /*4f60*/  BRA `(.L_x_15256) ;  /* 0x0000000400647947 */ /* 0x000fea0003800000 */
.L_x_15257:
[----:B------:R2:W-:Y:S01]  /*4f70*/  STG.E.U16 desc[UR36][R4.64], RZ ;  /* 0x000000ff04007986 */ /* 0x0005e2000c101524 */
[----:B------:R-:W-:Y:S05]  /*4f80*/  BRA `(.L_x_15256) ;  /* 0x00000004005c7947 */ /* 0x000fea0003800000 */
.L_x_15252:
        /* <DEDUP_REMOVED lines=8> */
.L_x_15260:
[----:B------:R0:W-:Y:S01]  /*5010*/  STG.E.U16 desc[UR36][R4.64], RZ ;  /* 0x000000ff04007986 */ /* 0x0001e2000c101524 */
[----:B------:R-:W-:Y:S05]  /*5020*/  BRA `(.L_x_15256) ;  /* 0x0000000400347947 */ /* 0x000fea0003800000 */
.L_x_15259:
        /* <DEDUP_REMOVED lines=8> */
.L_x_15262:
[----:B------:R0:W-:Y:S01]  /*50b0*/  STG.E desc[UR36][R4.64], RZ ;  /* 0x000000ff04007986 */ /* 0x0001e2000c101924 */
[----:B------:R-:W-:Y:S05]  /*50c0*/  BRA `(.L_x_15256) ;  /* 0x00000004000c7947 */ /* 0x000fea0003800000 */
.L_x_15261:
[----:B------:R0:W-:Y:S01]  /*50d0*/  STG.E.64 desc[UR36][R4.64], RZ ;  /* 0x000000ff04007986 */ /* 0x0001e2000c101b24 */
[----:B------:R-:W-:Y:S05]  /*50e0*/  BRA `(.L_x_15256) ;  /* 0x0000000400047947 */ /* 0x000fea0003800000 */
.L_x_15251:
        /* <DEDUP_REMOVED lines=10> */
.L_x_15265:
[----:B------:R0:W-:Y:S01]  /*5190*/  STG.E.128 desc[UR36][R4.64], RZ ;  /* 0x000000ff04007986 */ /* 0x0001e2000c101d24 */
[----:B------:R-:W-:Y:S05]  /*51a0*/  BRA `(.L_x_15256) ;  /* 0x0000000000d47947 */ /* 0x000fea0003800000 */
.L_x_15264:
        /* <DEDUP_REMOVED lines=8> */
.L_x_15267:
[----:B------:R0:W-:Y:S01]  /*5230*/  STG.E.U8 desc[UR36][R4.64], RZ ;  /* 0x000000ff04007986 */ /* 0x0001e2000c101124 */
[----:B------:R-:W-:Y:S05]  /*5240*/  BRA `(.L_x_15256) ;  /* 0x0000000000ac7947 */ /* 0x000fea0003800000 */
.L_x_15266:
[----:B------:R0:W-:Y:S01]  /*5250*/  STG.E.U16 desc[UR36][R4.64], RZ ;  /* 0x000000ff04007986 */ /* 0x0001e2000c101524 */
[----:B------:R-:W-:Y:S05]  /*5260*/  BRA `(.L_x_15256) ;  /* 0x0000000000a47947 */ /* 0x000fea0003800000 */
.L_x_15263:
        /* <DEDUP_REMOVED lines=10> */
.L_x_15270:
[----:B------:R0:W-:Y:S01]  /*5310*/  STG.E.U8 desc[UR36][R4.64], RZ ;  /* 0x000000ff04007986 */ /* 0x0001e2000c101124 */
[----:B------:R-:W-:Y:S05]  /*5320*/  BRA `(.L_x_15256) ;  /* 0x0000000000747947 */ /* 0x000fea0003800000 */
.L_x_15269:
[----:B------:R0:W-:Y:S01]  /*5330*/  STG.E.U8 desc[UR36][R4.64], RZ ;  /* 0x000000ff04007986 */ /* 0x0001e2000c101124 */
[----:B------:R-:W-:Y:S05]  /*5340*/  BRA `(.L_x_15256) ;  /* 0x00000000006c7947 */ /* 0x000fea0003800000 */
.L_x_15268:
[----:B------:R-:W-:-:S13]  /*5350*/  ISETP.NE.AND P0, PT, R0, 0x1c, PT ;  /* 0x0000001c0000780c */ /* 0x000fda0003f05270 */
[----:B------:R-:W-:Y:S05]  /*5360*/  @!P0 BRA `(.L_x_15271) ;  /* 0x0000000000608947 */ /* 0x000fea0003800000 */
[----:B------:R-:W-:-:S13]  /*5370*/  ISETP.NE.AND P0, PT, R0, 0x1d, PT ;  /* 0x0000001d0000780c */ /* 0x000fda0003f05270 */
[----:B------:R-:W-:Y:S05]  /*5380*/  @!P0 BRA `(.L_x_15272) ;  /* 0x0000000000508947 */ /* 0x000fea0003800000 */
[----:B------:R-:W-:-:S13]  /*5390*/  ISETP.NE.AND P0, PT, R0, 0x2c, PT ;  /* 0x0000002c0000780c */ /* 0x000fda0003f05270 */
[----:B------:R0:W-:Y:S01]  /*53a0*/  @!P0 STG.E.U8 desc[UR36][R4.64], RZ ;  /* 0x000000ff04008986 */ /* 0x0001e2000c101124 */
[----:B------:R-:W-:Y:S05]  /*53b0*/  @!P0 BRA `(.L_x_15256) ;  /* 0x0000000000508947 */ /* 0x000fea0003800000 */
.L_x_15255:
        /* <DEDUP_REMOVED lines=16> */
.L_x_15273:
[----:B------:R-:W-:Y:S05]  /*54c0*/  BRA `(.L_x_15256) ;  /* 0x00000000000c7947 */ /* 0x000fea0003800000 */
.L_x_15272:
[----:B------:R0:W-:Y:S01]  /*54d0*/  STG.E.64 desc[UR36][R4.64], RZ ;  /* 0x000000ff04007986 */ /* 0x0001e2000c101b24 */
[----:B------:R-:W-:Y:S05]  /*54e0*/  BRA `(.L_x_15256) ;  /* 0x0000000000047947 */ /* 0x000fea0003800000 */
.L_x_15271:
[----:B------:R0:W-:Y:S02]  /*54f0*/  STG.E desc[UR36][R4.64], RZ ;  /* 0x000000ff04007986 */ /* 0x0001e4000c101924 */
.L_x_15256:
        /* <DEDUP_REMOVED lines=23> */
.L_x_15277:
[----:B------:R3:W-:Y:S01]  /*5670*/  STG.E.U8 desc[UR36][R4.64], RZ ;  /* 0x000000ff04007986 */ /* 0x0007e2000c101124 */
[----:B------:R-:W-:Y:S05]  /*5680*/  BRA `(.L_x_15279) ;  /* 0x00000004008c7947 */ /* 0x000fea0003800000 */
.L_x_15276:
        /* <DEDUP_REMOVED lines=8> */
.L_x_15281:
[----:B------:R2:W-:Y:S01]  /*5710*/  STG.E desc[UR36][R4.64], RZ ;  /* 0x000000ff04007986 */ /* 0x0005e2000c101924 */
[----:B------:R-:W-:Y:S05]  /*5720*/  BRA `(.L_x_15279) ;  /* 0x0000000400647947 */ /* 0x000fea0003800000 */
.L_x_15280:
[----:B------:R0:W-:Y:S01]  /*5730*/  STG.E.U16 desc[UR36][R4.64], RZ ;  /* 0x000000ff04007986 */ /* 0x0001e2000c101524 */
[----:B------:R-:W-:Y:S05]  /*5740*/  BRA `(.L_x_15279) ;  /* 0x00000004005c7947 */ /* 0x000fea0003800000 */
.L_x_15275:
        /* <DEDUP_REMOVED lines=8> */
.L_x_15283:
[----:B------:R0:W-:Y:S01]  /*57d0*/  STG.E.U16 desc[UR36][R4.64], RZ ;  /* 0x000000ff04007986 */ /* 0x0001e2000c101524 */
[----:B------:R-:W-:Y:S05]  /*57e0*/  BRA `(.L_x_15279) ;  /* 0x0000000400347947 */ /* 0x000fea0003800000 */
.L_x_15282:
        /* <DEDUP_REMOVED lines=8> */
.L_x_15285:
[----:B------:R0:W-:Y:S01]  /*5870*/  STG.E desc[UR36][R4.64], RZ ;  /* 0x000000ff04007986 */ /* 0x0001e2000c101924 */
[----:B------:R-:W-:Y:S05]  /*5880*/  BRA `(.L_x_15279) ;  /* 0x00000004000c7947 */ /* 0x000fea0003800000 */
.L_x_15284:
[----:B------:R0:W-:Y:S01]  /*5890*/  STG.E.64 desc[UR36][R4.64], RZ ;  /* 0x000000ff04007986 */ /* 0x0001e2000c101b24 */
[----:B------:R-:W-:Y:S05]  /*58a0*/  BRA `(.L_x_15279) ;  /* 0x0000000400047947 */ /* 0x000fea0003800000 */
.L_x_15274:
        /* <DEDUP_REMOVED lines=10> */
.L_x_15288:
[----:B------:R0:W-:Y:S01]  /*5950*/  STG.E.128 desc[UR36][R4.64], RZ ;  /* 0x000000ff04007986 */ /* 0x0001e2000c101d24 */
[----:B------:R-:W-:Y:S05]  /*5960*/  BRA `(.L_x_15279) ;  /* 0x0000000000d47947 */ /* 0x000fea0003800000 */
.L_x_15287:
        /* <DEDUP_REMOVED lines=8> */
.L_x_15290:
[----:B------:R0:W-:Y:S01]  /*59f0*/  STG.E.U8 desc[UR36][R4.64], RZ ;  /* 0x000000ff04007986 */ /* 0x0001e2000c101124 */
[----:B------:R-:W-:Y:S05]  /*5a00*/  BRA `(.L_x_15279) ;  /* 0x0000000000ac7947 */ /* 0x000fea0003800000 */
.L_x_15289:
[----:B------:R0:W-:Y:S01]  /*5a10*/  STG.E.U16 desc[UR36][R4.64], RZ ;  /* 0x000000ff04007986 */ /* 0x0001e2000c101524 */
[----:B------:R-:W-:Y:S05]  /*5a20*/  BRA `(.L_x_15279) ;  /* 0x0000000000a47947 */ /* 0x000fea0003800000 */
.L_x_15286:
        /* <DEDUP_REMOVED lines=10> */
.L_x_15293:
[----:B------:R0:W-:Y:S01]  /*5ad0*/  STG.E.U8 desc[UR36][R4.64], RZ ;  /* 0x000000ff04007986 */ /* 0x0001e2000c101124 */
[----:B------:R-:W-:Y:S05]  /*5ae0*/  BRA `(.L_x_15279) ;  /* 0x0000000000747947 */ /* 0x000fea0003800000 */
.L_x_15292:
[----:B------:R0:W-:Y:S01]  /*5af0*/  STG.E.U8 desc[UR36][R4.64], RZ ;  /* 0x000000ff04007986 */ /* 0x0001e2000c101124 */
[----:B------:R-:W-:Y:S05]  /*5b00*/  BRA `(.L_x_15279) ;  /* 0x00000000006c7947 */ /* 0x000fea0003800000 */
.L_x_15291:
[----:B------:R-:W-:-:S13]  /*5b10*/  ISETP.NE.AND P0, PT, R0, 0x1c, PT ;  /* 0x0000001c0000780c */ /* 0x000fda0003f05270 */
[----:B------:R-:W-:Y:S05]  /*5b20*/  @!P0 BRA `(.L_x_15294) ;  /* 0x0000000000608947 */ /* 0x000fea0003800000 */
[----:B------:R-:W-:-:S13]  /*5b30*/  ISETP.NE.AND P0, PT, R0, 0x1d, PT ;  /* 0x0000001d0000780c */ /* 0x000fda0003f05270 */
[----:B------:R-:W-:Y:S05]  /*5b40*/  @!P0 BRA `(.L_x_15295) ;  /* 0x0000000000508947 */ /* 0x000fea0003800000 */
[----:B------:R-:W-:-:S13]  /*5b50*/  ISETP.NE.AND P0, PT, R0, 0x2c, PT ;  /* 0x0000002c0000780c */ /* 0x000fda0003f05270 */
[----:B------:R0:W-:Y:S01]  /*5b60*/  @!P0 STG.E.U8 desc[UR36][R4.64], RZ ;  /* 0x000000ff04008986 */ /* 0x0001e2000c101124 */
[----:B------:R-:W-:Y:S05]  /*5b70*/  @!P0 BRA `(.L_x_15279) ;  /* 0x0000000000508947 */ /* 0x000fea0003800000 */
.L_x_15278:
        /* <DEDUP_REMOVED lines=16> */
.L_x_15296:
[----:B------:R-:W-:Y:S05]  /*5c80*/  BRA `(.L_x_15279) ;  /* 0x00000000000c7947 */ /* 0x000fea0003800000 */
.L_x_15295:
[----:B------:R0:W-:Y:S01]  /*5c90*/  STG.E.64 desc[UR36][R4.64], RZ ;  /* 0x000000ff04007986 */ /* 0x0001e2000c101b24 */
[----:B------:R-:W-:Y:S05]  /*5ca0*/  BRA `(.L_x_15279) ;  /* 0x0000000000047947 */ /* 0x000fea0003800000 */
.L_x_15294:
[----:B------:R0:W-:Y:S02]  /*5cb0*/  STG.E desc[UR36][R4.64], RZ ;  /* 0x000000ff04007986 */ /* 0x0001e4000c101924 */
.L_x_15279:
[----:B------:R-:W-:-:S07]  /*5cc0*/  VIADD R25, R25, 0x80 ;  /* 0x0000008019197836 */ /* 0x000fce0000000000 */
.L_x_15250:
[----:B------:R-:W-:Y:S05]  /*5cd0*/  BSYNC B6 ;  /* 0x0000000000067941 */ /* 0x000fea0003800000 */
.L_x_15249:
        /* <DEDUP_REMOVED lines=21> */
.L_x_15300:
[----:B------:R-:W-:Y:S01]  /*5e30*/  STG.E.U8 desc[UR36][R2.64], RZ ;  /* 0x000000ff02007986 */ /* 0x000fe2000c101124 */
[----:B------:R-:W-:Y:S05]  /*5e40*/  EXIT ;  /* 0x000000000000794d */ /* 0x000fea0003800000 */
.L_x_15299:
        /* <DEDUP_REMOVED lines=8> */
.L_x_15303:
[----:B------:R-:W-:Y:S01]  /*5ed0*/  STG.E desc[UR36][R2.64], RZ ;  /* 0x000000ff02007986 */ /* 0x000fe2000c101924 */
[----:B------:R-:W-:Y:S05]  /*5ee0*/  EXIT ;  /* 0x000000000000794d */ /* 0x000fea0003800000 */
.L_x_15302:
[----:B------:R-:W-:Y:S01]  /*5ef0*/  STG.E.U16 desc[UR36][R2.64], RZ ;  /* 0x000000ff02007986 */ /* 0x000fe2000c101524 */
[----:B------:R-:W-:Y:S05]  /*5f00*/  EXIT ;  /* 0x000000000000794d */ /* 0x000fea0003800000 */
.L_x_15298:
        /* <DEDUP_REMOVED lines=8> */
.L_x_15305:
[----:B------:R-:W-:Y:S01]  /*5f90*/  STG.E.U16 desc[UR36][R2.64], RZ ;  /* 0x000000ff02007986 */ /* 0x000fe2000c101524 */
[----:B------:R-:W-:Y:S05]  /*5fa0*/  EXIT ;  /* 0x000000000000794d */ /* 0x000fea0003800000 */
.L_x_15304:
        /* <DEDUP_REMOVED lines=8> */
.L_x_15307:
[----:B------:R-:W-:Y:S01]  /*6030*/  STG.E desc[UR36][R2.64], RZ ;  /* 0x000000ff02007986 */ /* 0x000fe2000c101924 */
[----:B------:R-:W-:Y:S05]  /*6040*/  EXIT ;  /* 0x000000000000794d */ /* 0x000fea0003800000 */
.L_x_15306:
[----:B------:R-:W-:Y:S01]  /*6050*/  STG.E.64 desc[UR36][R2.64], RZ ;  /* 0x000000ff02007986 */ /* 0x000fe2000c101b24 */
[----:B------:R-:W-:Y:S05]  /*6060*/  EXIT ;  /* 0x000000000000794d */ /* 0x000fea0003800000 */
.L_x_15297:
        /* <DEDUP_REMOVED lines=10> */
.L_x_15310:
[----:B------:R-:W-:Y:S01]  /*6110*/  STG.E.128 desc[UR36][R2.64], RZ ;  /* 0x000000ff02007986 */ /* 0x000fe2000c101d24 */
[----:B------:R-:W-:Y:S05]  /*6120*/  EXIT ;  /* 0x000000000000794d */ /* 0x000fea0003800000 */
.L_x_15309:
        /* <DEDUP_REMOVED lines=8> */
.L_x_15312:
[----:B------:R-:W-:Y:S01]  /*61b0*/  STG.E.U8 desc[UR36][R2.64], RZ ;  /* 0x000000ff02007986 */ /* 0x000fe2000c101124 */
[----:B------:R-:W-:Y:S05]  /*61c0*/  EXIT ;  /* 0x000000000000794d */ /* 0x000fea0003800000 */
.L_x_15311:
[----:B------:R-:W-:Y:S01]  /*61d0*/  STG.E.U16 desc[UR36][R2.64], RZ ;  /* 0x000000ff02007986 */ /* 0x000fe2000c101524 */
[----:B------:R-:W-:Y:S05]  /*61e0*/  EXIT ;  /* 0x000000000000794d */ /* 0x000fea0003800000 */
.L_x_15308:
        /* <DEDUP_REMOVED lines=10> */
.L_x_15315:
[----:B------:R-:W-:Y:S01]  /*6290*/  STG.E.U8 desc[UR36][R2.64], RZ ;  /* 0x000000ff02007986 */ /* 0x000fe2000c101124 */
[----:B------:R-:W-:Y:S05]  /*62a0*/  EXIT ;  /* 0x000000000000794d */ /* 0x000fea0003800000 */
.L_x_15314:
[----:B------:R-:W-:Y:S01]  /*62b0*/  STG.E.U8 desc[UR36][R2.64], RZ ;  /* 0x000000ff02007986 */ /* 0x000fe2000c101124 */
[----:B------:R-:W-:Y:S05]  /*62c0*/  EXIT ;  /* 0x000000000000794d */ /* 0x000fea0003800000 */
.L_x_15313:
[----:B------:R-:W-:-:S13]  /*62d0*/  ISETP.NE.AND P0, PT, R0, 0x1c, PT ;  /* 0x0000001c0000780c */ /* 0x000fda0003f05270 */
[----:B------:R-:W-:Y:S05]  /*62e0*/  @!P0 BRA `(.L_x_15316) ;  /* 0x0000000000608947 */ /* 0x000fea0003800000 */
[----:B------:R-:W-:-:S13]  /*62f0*/  ISETP.NE.AND P0, PT, R0, 0x1d, PT ;  /* 0x0000001d0000780c */ /* 0x000fda0003f05270 */
[----:B------:R-:W-:Y:S05]  /*6300*/  @!P0 BRA `(.L_x_15317) ;  /* 0x0000000000508947 */ /* 0x000fea0003800000 */
[----:B------:R-:W-:-:S13]  /*6310*/  ISETP.NE.AND P0, PT, R0, 0x2c, PT ;  /* 0x0000002c0000780c */ /* 0x000fda0003f05270 */
[----:B------:R0:W-:Y:S01]  /*6320*/  @!P0 STG.E.U8 desc[UR36][R2.64], RZ ;  /* 0x000000ff02008986 */ /* 0x0001e2000c101124 */
[----:B------:R-:W-:Y:S05]  /*6330*/  @!P0 EXIT ;  /* 0x000000000000894d */ /* 0x000fea0003800000 */
.L_x_15301:
        /* <DEDUP_REMOVED lines=16> */
.L_x_15318:
[----:B------:R-:W-:Y:S05]  /*6440*/  EXIT ;  /* 0x000000000000794d */ /* 0x000fea0003800000 */
.L_x_15317:
[----:B------:R-:W-:Y:S01]  /*6450*/  STG.E.64 desc[UR36][R2.64], RZ ;  /* 0x000000ff02007986 */ /* 0x000fe2000c101b24 */
[----:B------:R-:W-:Y:S05]  /*6460*/  EXIT ;  /* 0x000000000000794d */ /* 0x000fea0003800000 */
.L_x_15316:
[----:B------:R-:W-:Y:S01]  /*6470*/  STG.E desc[UR36][R2.64], RZ ;  /* 0x000000ff02007986 */ /* 0x000fe2000c101924 */
[----:B------:R-:W-:Y:S05]  /*6480*/  EXIT ;  /* 0x000000000000794d */ /* 0x000fea0003800000 */
.L_x_15319:
        /* <DEDUP_REMOVED lines=15> */
.L_x_32299:


//--------------------- .text._ZN2at6native18elementwise_kernelILi128ELi2EZNS0_22gpu_kernel_impl_nocastIZZZNS0_67_GLOBAL__N__bb565c37_34_ValidateCompressedIndicesKernel_cu_33a4b88b42_validate_compressed_sparse_indices_kernelILNS3_8CDimNameE1ENS3_18CUDAKernelLauncherENS3_14EmptyVecKernelENS3_8DummyVecELm8EEEvRKNS_6TensorESB_lllENKUlvE0_clEvENKUlvE0_clEvEUllE_EEvRNS_18TensorIteratorBaseERKT_EUliE_EEviT1_ --------------------------
	.section	.text._ZN2at6native18elementwise_kernelILi128ELi2EZNS0_22gpu_kernel_impl_nocastIZZZNS0_67_GLOBAL__N__bb565c37_34_ValidateCompressedIndicesKernel_cu_33a4b88b42_validate_compressed_sparse_indices_kernelILNS3_8CDimNameE1ENS3_18CUDAKernelLauncherENS3_14EmptyVecKernelENS3_8DummyVecELm8EEEvRKNS_6TensorESB_lllENKUlvE0_clEvENKUlvE0_clEvEUllE_EEvRNS_18TensorIteratorBaseERKT_EUliE_EEviT1_,"ax",@progbits
	.align	128
        .global         _ZN2at6native18elementwise_kernelILi128ELi2EZNS0_22gpu_kernel_impl_nocastIZZZNS0_67_GLOBAL__N__bb565c37_34_ValidateCompressedIndicesKernel_cu_33a4b88b42_validate_compressed_sparse_indices_kernelILNS3_8CDimNameE1ENS3_18CUDAKernelLauncherENS3_14EmptyVecKernelENS3_8DummyVecELm8EEEvRKNS_6TensorESB_lllENKUlvE0_clEvENKUlvE0_clEvEUllE_EEvRNS_18TensorIteratorBaseERKT_EUliE_EEviT1_
        .type           _ZN2at6native18elementwise_kernelILi128ELi2EZNS0_22gpu_kernel_impl_nocastIZZZNS0_67_GLOBAL__N__bb565c37_34_ValidateCompressedIndicesKernel_cu_33a4b88b42_validate_compressed_sparse_indices_kernelILNS3_8CDimNameE1ENS3_18CUDAKernelLauncherENS3_14EmptyVecKernelENS3_8DummyVecELm8EEEvRKNS_6TensorESB_lllENKUlvE0_clEvENKUlvE0_clEvEUllE_EEvRNS_18TensorIteratorBaseERKT_EUliE_EEviT1_,@function
        .size           _ZN2at6native18elementwise_kernelILi128ELi2EZNS0_22gpu_kernel_impl_nocastIZZZNS0_67_GLOBAL__N__bb565c37_34_ValidateCompressedIndicesKernel_cu_33a4b88b42_validate_compressed_sparse_indices_kernelILNS3_8CDimNameE1ENS3_18CUDAKernelLauncherENS3_14EmptyVecKernelENS3_8DummyVecELm8EEEvRKNS_6TensorESB_lllENKUlvE0_clEvENKUlvE0_clEvEUllE_EEvRNS_18TensorIteratorBaseERKT_EUliE_EEviT1_,(.L_x_32300 - _ZN2at6native18elementwise_kernelILi128ELi2EZNS0_22gpu_kernel_impl_nocastIZZZNS0_67_GLOBAL__N__bb565c37_34_ValidateCompressedIndicesKernel_cu_33a4b88b42_validate_compressed_sparse_indices_kernelILNS3_8CDimNameE1ENS3_18CUDAKernelLauncherENS3_14EmptyVecKernelENS3_8DummyVecELm8EEEvRKNS_6TensorESB_lllENKUlvE0_clEvENKUlvE0_clEvEUllE_EEvRNS_18TensorIteratorBaseERKT_EUliE_EEviT1_)
        .other          _ZN2at6native18elementwise_kernelILi128ELi2EZNS0_22gpu_kernel_impl_nocastIZZZNS0_67_GLOBAL__N__bb565c37_34_ValidateCompressedIndicesKernel_cu_33a4b88b42_validate_compressed_sparse_indices_kernelILNS3_8CDimNameE1ENS3_18CUDAKernelLauncherENS3_14EmptyVecKernelENS3_8DummyVecELm8EEEvRKNS_6TensorESB_lllENKUlvE0_clEvENKUlvE0_clEvEUllE_EEvRNS_18TensorIteratorBaseERKT_EUliE_EEviT1_,@"STO_CUDA_ENTRY STV_DEFAULT"
_ZN2at6native18elementwise_kernelILi128ELi2EZNS0_22gpu_kernel_impl_nocastIZZZNS0_67_GLOBAL__N__bb565c37_34_ValidateCompressedIndicesKernel_cu_33a4b88b42_validate_compressed_sparse_indices_kernelILNS3_8CDimNameE1ENS3_18CUDAKernelLauncherENS3_14EmptyVecKernelENS3_8DummyVecELm8EEEvRKNS_6TensorESB_lllENKUlvE0_clEvENKUlvE0_clEvEUllE_EEvRNS_18TensorIteratorBaseERKT_EUliE_EEviT1_:
.text._ZN2at6native18elementwise_kernelILi128ELi2EZNS0_22gpu_kernel_impl_nocastIZZZNS0_67_GLOBAL__N__bb565c37_34_ValidateCompressedIndicesKernel_cu_33a4b88b42_validate_compressed_sparse_indices_kernelILNS3_8CDimNameE1ENS3_18CUDAKernelLauncherENS3_14EmptyVecKernelENS3_8DummyVecELm8EEEvRKNS_6TensorESB_lllENKUlvE0_clEvENKUlvE0_clEvEUllE_EEvRNS_18TensorIteratorBaseERKT_EUliE_EEviT1_:
        /* <DEDUP_REMOVED lines=312> */
.L_x_15322:
        /* <DEDUP_REMOVED lines=34> */
.L_x_15324:
[----:B------:R-:W-:Y:S05]  /*15a0*/  BSYNC B6 ;  /* 0x0000000000067941 */ /* 0x000fea0003800000 */
.L_x_15323:
[----:B------:R0:W-:Y:S01]  /*15b0*/  STG.E.64 desc[UR36][R16.64], RZ ;  /* 0x000000ff10007986 */ /* 0x0001e2000c101b24 */
[----:B------:R-:W-:-:S05]  /*15c0*/  LEA R5, R18, R19, 0x8 ;  /* 0x0000001312057211 */ /* 0x000fca00078e40ff */
[----:B------:R-:W-:-:S07]  /*15d0*/  VIADD R5, R5, 0x80 ;  /* 0x0000008005057836 */ /* 0x000fce0000000000 */
.L_x_15321:
[----:B------:R-:W-:Y:S05]  /*15e0*/  BSYNC B7 ;  /* 0x0000000000077941 */ /* 0x000fea0003800000 */
.L_x_15320:
        /* <DEDUP_REMOVED lines=306> */
.L_x_15325:
        /* <DEDUP_REMOVED lines=34> */
.L_x_15327:
[----:B------:R-:W-:Y:S05]  /*2b30*/  BSYNC B6 ;  /* 0x0000000000067941 */ /* 0x000fea0003800000 */
.L_x_15326:
[----:B------:R-:W-:Y:S01]  /*2b40*/  STG.E.64 desc[UR36][R16.64], RZ ;  /* 0x000000ff10007986 */ /* 0x000fe2000c101b24 */
[----:B------:R-:W-:Y:S05]  /*2b50*/  EXIT ;  /* 0x000000000000794d */ /* 0x000fea0003800000 */
.L_x_15328:
        /* <DEDUP_REMOVED lines=10> */
.L_x_32300:


//--------------------- .text._ZN2at6native27unrolled_elementwise_kernelIZZZNS0_67_GLOBAL__N__bb565c37_34_ValidateCompressedIndicesKernel_cu_33a4b88b42_validate_compressed_sparse_indices_kernelILNS2_8CDimNameE1ENS2_18CUDAKernelLauncherENS2_14EmptyVecKernelENS2_8DummyVecELm8EEEvRKNS_6TensorESA_lllENKUlvE0_clEvENKUlvE0_clEvEUllE_St5arrayIPcLm2EELi4E23TrivialOffsetCalculatorILi1EjESI_NS0_6memory15LoadWithoutCastENSJ_16StoreWithoutCastEEEviT_T0_T2_T3_T4_T5_ --------------------------
	.section	.text._ZN2at6native27unrolled_elementwise_kernelIZZZNS0_67_GLOBAL__N__bb565c37_34_ValidateCompressedIndicesKernel_cu_33a4b88b42_validate_compressed_sparse_indices_kernelILNS2_8CDimNameE1ENS2_18CUDAKernelLauncherENS2_14EmptyVecKernelENS2_8DummyVecELm8EEEvRKNS_6TensorESA_lllENKUlvE0_clEvENKUlvE0_clEvEUllE_St5arrayIPcLm2EELi4E23TrivialOffsetCalculatorILi1EjESI_NS0_6memory15LoadWithoutCastENSJ_16StoreWithoutCastEEEviT_T0_T2_T3_T4_T5_,"ax",@progbits
	.align	128
        .global         _ZN2at6native27unrolled_elementwise_kernelIZZZNS0_67_GLOBAL__N__bb565c37_34_ValidateCompressedIndicesKernel_cu_33a4b88b42_validate_compressed_sparse_indices_kernelILNS2_8CDimNameE1ENS2_18CUDAKernelLauncherENS2_14EmptyVecKernelENS2_8DummyVecELm8EEEvRKNS_6TensorESA_lllENKUlvE0_clEvENKUlvE0_clEvEUllE_St5arrayIPcLm2EELi4E23TrivialOffsetCalculatorILi1EjESI_NS0_6memory15LoadWithoutCastENSJ_16StoreWithoutCastEEEviT_T0_T2_T3_T4_T5_
        .type           _ZN2at6native27unrolled_elementwise_kernelIZZZNS0_67_GLOBAL__N__bb565c37_34_ValidateCompressedIndicesKernel_cu_33a4b88b42_validate_compressed_sparse_indices_kernelILNS2_8CDimNameE1ENS2_18CUDAKernelLauncherENS2_14EmptyVecKernelENS2_8DummyVecELm8EEEvRKNS_6TensorESA_lllENKUlvE0_clEvENKUlvE0_clEvEUllE_St5arrayIPcLm2EELi4E23TrivialOffsetCalculatorILi1EjESI_NS0_6memory15LoadWithoutCastENSJ_16StoreWithoutCastEEEviT_T0_T2_T3_T4_T5_,@function
        .size           _ZN2at6native27unrolled_elementwise_kernelIZZZNS0_67_GLOBAL__N__bb565c37_34_ValidateCompressedIndicesKernel_cu_33a4b88b42_validate_compressed_sparse_indices_kernelILNS2_8CDimNameE1ENS2_18CUDAKernelLauncherENS2_14EmptyVecKernelENS2_8DummyVecELm8EEEvRKNS_6TensorESA_lllENKUlvE0_clEvENKUlvE0_clEvEUllE_St5arrayIPcLm2EELi4E23TrivialOffsetCalculatorILi1EjESI_NS0_6memory15LoadWithoutCastENSJ_16StoreWithoutCastEEEviT_T0_T2_T3_T4_T5_,(.L_x_32301 - _ZN2at6native27unrolled_elementwise_kernelIZZZNS0_67_GLOBAL__N__bb565c37_34_ValidateCompressedIndicesKernel_cu_33a4b88b42_validate_compressed_sparse_indices_kernelILNS2_8CDimNameE1ENS2_18CUDAKernelLauncherENS2_14EmptyVecKernelENS2_8DummyVecELm8EEEvRKNS_6TensorESA_lllENKUlvE0_clEvENKUlvE0_clEvEUllE_St5arrayIPcLm2EELi4E23TrivialOffsetCalculatorILi1EjESI_NS0_6memory15LoadWithoutCastENSJ_16StoreWithoutCastEEEviT_T0_T2_T3_T4_T5_)
        .other          _ZN2at6native27unrolled_elementwise_kernelIZZZNS0_67_GLOBAL__N__bb565c37_34_ValidateCompressedIndicesKernel_cu_33a4b88b42_validate_compressed_sparse_indices_kernelILNS2_8CDimNameE1ENS2_18CUDAKernelLauncherENS2_14EmptyVecKernelENS2_8DummyVecELm8EEEvRKNS_6TensorESA_lllENKUlvE0_clEvENKUlvE0_clEvEUllE_St5arrayIPcLm2EELi4E23TrivialOffsetCalculatorILi1EjESI_NS0_6memory15LoadWithoutCastENSJ_16StoreWithoutCastEEEviT_T0_T2_T3_T4_T5_,@"STO_CUDA_ENTRY STV_DEFAULT"
_ZN2at6native27unrolled_elementwise_kernelIZZZNS0_67_GLOBAL__N__bb565c37_34_ValidateCompressedIndicesKernel_cu_33a4b88b42_validate_compressed_sparse_indices_kernelILNS2_8CDimNameE1ENS2_18CUDAKernelLauncherENS2_14EmptyVecKernelENS2_8DummyVecELm8EEEvRKNS_6TensorESA_lllENKUlvE0_clEvENKUlvE0_clEvEUllE_St5arrayIPcLm2EELi4E23TrivialOffsetCalculatorILi1EjESI_NS0_6memory15LoadWithoutCastENSJ_16StoreWithoutCastEEEviT_T0_T2_T3_T4_T5_:
.text._ZN2at6native27unrolled_elementwise_kernelIZZZNS0_67_GLOBAL__N__bb565c37_34_ValidateCompressedIndicesKernel_cu_33a4b88b42_validate_compressed_sparse_indices_kernelILNS2_8CDimNameE1ENS2_18CUDAKernelLauncherENS2_14EmptyVecKernelENS2_8DummyVecELm8EEEvRKNS_6TensorESA_lllENKUlvE0_clEvENKUlvE0_clEvEUllE_St5arrayIPcLm2EELi4E23TrivialOffsetCalculatorILi1EjESI_NS0_6memory15LoadWithoutCastENSJ_16StoreWithoutCastEEEviT_T0_T2_T3_T4_T5_:
        /* <DEDUP_REMOVED lines=63> */
.L_x_15330:
[----:B------:R-:W-:Y:S05]  /*03f0*/  BSYNC B6 ;  /* 0x0000000000067941 */ /* 0x000fea0003800000 */
.L_x_15329:
        /* <DEDUP_REMOVED lines=29> */
.L_x_15332:
[----:B------:R-:W-:Y:S05]  /*05d0*/  BSYNC B6 ;  /* 0x0000000000067941 */ /* 0x000fea0003800000 */
.L_x_15331:
        /* <DEDUP_REMOVED lines=29> */
.L_x_15334:
[----:B------:R-:W-:Y:S05]  /*07b0*/  BSYNC B6 ;  /* 0x0000000000067941 */ /* 0x000fea0003800000 */
.L_x_15333:
        /* <DEDUP_REMOVED lines=29> */
.L_x_15336:
[----:B------:R-:W-:Y:S05]  /*0990*/  BSYNC B6 ;  /* 0x0000000000067941 */ /* 0x000fea0003800000 */
.L_x_15335:
        /* <DEDUP_REMOVED lines=20> */
.L_x_15338:
[----:B------:R-:W-:Y:S05]  /*0ae0*/  BSYNC B0 ;  /* 0x0000000000007941 */ /* 0x000fea0003800000 */
.L_x_15337:
[----:B------:R-:W-:-:S13]  /*0af0*/  ISETP.GE.AND P0, PT, R26, R24, PT ;  /* 0x000000181a00720c */ /* 0x000fda0003f06270 */
[----:B------:R-:W-:Y:S05]  /*0b00*/  @P0 EXIT ;  /* 0x000000000000094d */ /* 0x000fea0003800000 */
[----:B01----:R-:W0:Y:S01]  /*0b10*/  LDC.64 R2, c[0x0][0x230] ;  /* 0x00008c00ff027b82 */ /* 0x003e220000000a00 */
[----:B------:R-:W-:-:S04]  /*0b20*/  IMAD R25, R25, 0x200, R26 ;  /* 0x0000020019197824 */ /* 0x000fc800078e021a */
[----:B0-----:R-:W-:-:S05]  /*0b30*/  IMAD.WIDE.U32 R2, R25, 0x8, R2 ;  /* 0x0000000819027825 */ /* 0x001fca00078e0002 */
[----:B------:R-:W-:Y:S01]  /*0b40*/  STG.E.64 desc[UR36][R2.64], RZ ;  /* 0x000000ff02007986 */ /* 0x000fe2000c101b24 */
[----:B------:R-:W-:Y:S05]  /*0b50*/  EXIT ;  /* 0x000000000000794d */ /* 0x000fea0003800000 */
.L_x_15339:
        /* <DEDUP_REMOVED lines=10> */
.L_x_32301:


//--------------------- .text._ZN2at6native29vectorized_elementwise_kernelILi2EZZZNS0_67_GLOBAL__N__bb565c37_34_ValidateCompressedIndicesKernel_cu_33a4b88b42_validate_compressed_sparse_indices_kernelILNS2_8CDimNameE1ENS2_18CUDAKernelLauncherENS2_14EmptyVecKernelENS2_8DummyVecELm8EEEvRKNS_6TensorESA_lllENKUlvE0_clEvENKUlvE0_clEvEUllE_St5arrayIPcLm2EEEEviT0_T1_ --------------------------
	.section	.text._ZN2at6native29vectorized_elementwise_kernelILi2EZZZNS0_67_GLOBAL__N__bb565c37_34_ValidateCompressedIndicesKernel_cu_33a4b88b42_validate_compressed_sparse_indices_kernelILNS2_8CDimNameE1ENS2_18CUDAKernelLauncherENS2_14EmptyVecKernelENS2_8DummyVecELm8EEEvRKNS_6TensorESA_lllENKUlvE0_clEvENKUlvE0_clEvEUllE_St5arrayIPcLm2EEEEviT0_T1_,"ax",@progbits
	.align	128
        .global         _ZN2at6native29vectorized_elementwise_kernelILi2EZZZNS0_67_GLOBAL__N__bb565c37_34_ValidateCompressedIndicesKernel_cu_33a4b88b42_validate_compressed_sparse_indices_kernelILNS2_8CDimNameE1ENS2_18CUDAKernelLauncherENS2_14EmptyVecKernelENS2_8DummyVecELm8EEEvRKNS_6TensorESA_lllENKUlvE0_clEvENKUlvE0_clEvEUllE_St5arrayIPcLm2EEEEviT0_T1_
        .type           _ZN2at6native29vectorized_elementwise_kernelILi2EZZZNS0_67_GLOBAL__N__bb565c37_34_ValidateCompressedIndicesKernel_cu_33a4b88b42_validate_compressed_sparse_indices_kernelILNS2_8CDimNameE1ENS2_18CUDAKernelLauncherENS2_14EmptyVecKernelENS2_8DummyVecELm8EEEvRKNS_6TensorESA_lllENKUlvE0_clEvENKUlvE0_clEvEUllE_St5arrayIPcLm2EEEEviT0_T1_,@function
        .size           _ZN2at6native29vectorized_elementwise_kernelILi2EZZZNS0_67_GLOBAL__N__bb565c37_34_ValidateCompressedIndicesKernel_cu_33a4b88b42_validate_compressed_sparse_indices_kernelILNS2_8CDimNameE1ENS2_18CUDAKernelLauncherENS2_14EmptyVecKernelENS2_8DummyVecELm8EEEvRKNS_6TensorESA_lllENKUlvE0_clEvENKUlvE0_clEvEUllE_St5arrayIPcLm2EEEEviT0_T1_,(.L_x_32302 - _ZN2at6native29vectorized_elementwise_kernelILi2EZZZNS0_67_GLOBAL__N__bb565c37_34_ValidateCompressedIndicesKernel_cu_33a4b88b42_validate_compressed_sparse_indices_kernelILNS2_8CDimNameE1ENS2_18CUDAKernelLauncherENS2_14EmptyVecKernelENS2_8DummyVecELm8EEEvRKNS_6TensorESA_lllENKUlvE0_clEvENKUlvE0_clEvEUllE_St5arrayIPcLm2EEEEviT0_T1_)
        .other          _ZN2at6native29vectorized_elementwise_kernelILi2EZZZNS0_67_GLOBAL__N__bb565c37_34_ValidateCompressedIndicesKernel_cu_33a4b88b42_validate_compressed_sparse_indices_kernelILNS2_8CDimNameE1ENS2_18CUDAKernelLauncherENS2_14EmptyVecKernelENS2_8DummyVecELm8EEEvRKNS_6TensorESA_lllENKUlvE0_clEvENKUlvE0_clEvEUllE_St5arrayIPcLm2EEEEviT0_T1_,@"STO_CUDA_ENTRY STV_DEFAULT"
_ZN2at6native29vectorized_elementwise_kernelILi2EZZZNS0_67_GLOBAL__N__bb565c37_34_ValidateCompressedIndicesKernel_cu_33a4b88b42_validate_compressed_sparse_indices_kernelILNS2_8CDimNameE1ENS2_18CUDAKernelLauncherENS2_14EmptyVecKernelENS2_8DummyVecELm8EEEvRKNS_6TensorESA_lllENKUlvE0_clEvENKUlvE0_clEvEUllE_St5arrayIPcLm2EEEEviT0_T1_:
.text._ZN2at6native29vectorized_elementwise_kernelILi2EZZZNS0_67_GLOBAL__N__bb565c37_34_ValidateCompressedIndicesKernel_cu_33a4b88b42_validate_compressed_sparse_indices_kernelILNS2_8CDimNameE1ENS2_18CUDAKernelLauncherENS2_14EmptyVecKernelENS2_8DummyVecELm8EEEvRKNS_6TensorESA_lllENKUlvE0_clEvENKUlvE0_clEvEUllE_St5arrayIPcLm2EEEEviT0_T1_:
        /* <DEDUP_REMOVED lines=43> */
.L_x_15342:
[----:B------:R-:W-:Y:S05]  /*02b0*/  BSYNC B6 ;  /* 0x0000000000067941 */ /* 0x000fea0003800000 */
.L_x_15341:
        /* <DEDUP_REMOVED lines=27> */
.L_x_15344:
[----:B------:R-:W-:Y:S05]  /*0470*/  BSYNC B6 ;  /* 0x0000000000067941 */ /* 0x000fea0003800000 */
.L_x_15343:
        /* <DEDUP_REMOVED lines=27> */
.L_x_15346:
[----:B------:R-:W-:Y:S05]  /*0630*/  BSYNC B6 ;  /* 0x0000000000067941 */ /* 0x000fea0003800000 */
.L_x_15345:
        /* <DEDUP_REMOVED lines=27> */
.L_x_15348:
[----:B------:R-:W-:Y:S05]  /*07f0*/  BSYNC B6 ;  /* 0x0000000000067941 */ /* 0x000fea0003800000 */
.L_x_15347:
        /* <DEDUP_REMOVED lines=27> */
.L_x_15350:
[----:B------:R-:W-:Y:S05]  /*09b0*/  BSYNC B6 ;  /* 0x0000000000067941 */ /* 0x000fea0003800000 */
.L_x_15349:
        /* <DEDUP_REMOVED lines=27> */
.L_x_15352:
[----:B------:R-:W-:Y:S05]  /*0b70*/  BSYNC B6 ;  /* 0x0000000000067941 */ /* 0x000fea0003800000 */
.L_x_15351:
        /* <DEDUP_REMOVED lines=27> */
.L_x_15354:
[----:B------:R-:W-:Y:S05]  /*0d30*/  BSYNC B6 ;  /* 0x0000000000067941 */ /* 0x000fea0003800000 */
.L_x_15353:
        /* <DEDUP_REMOVED lines=27> */
.L_x_15356:
[----:B------:R-:W-:Y:S05]  /*0ef0*/  BSYNC B6 ;  /* 0x0000000000067941 */ /* 0x000fea0003800000 */
.L_x_15355:
        /* <DEDUP_REMOVED lines=8> */
.L_x_15340:
        /* <DEDUP_REMOVED lines=86> */
.L_x_15358:
[----:B------:R-:W-:Y:S05]  /*14e0*/  BSYNC B6 ;  /* 0x0000000000067941 */ /* 0x000fea0003800000 */
.L_x_15357:
        /* <DEDUP_REMOVED lines=29> */
.L_x_15360:
[----:B------:R-:W-:Y:S05]  /*16c0*/  BSYNC B6 ;  /* 0x0000000000067941 */ /* 0x000fea0003800000 */
.L_x_15359:
        /* <DEDUP_REMOVED lines=29> */
.L_x_15362:
[----:B------:R-:W-:Y:S05]  /*18a0*/  BSYNC B6 ;  /* 0x0000000000067941 */ /* 0x000fea0003800000 */
.L_x_15361:
        /* <DEDUP_REMOVED lines=29> */
.L_x_15364:
[----:B------:R-:W-:Y:S05]  /*1a80*/  BSYNC B6 ;  /* 0x0000000000067941 */ /* 0x000fea0003800000 */
.L_x_15363:
        /* <DEDUP_REMOVED lines=29> */
.L_x_15366:
[----:B------:R-:W-:Y:S05]  /*1c60*/  BSYNC B6 ;  /* 0x0000000000067941 */ /* 0x000fea0003800000 */
.L_x_15365:
        /* <DEDUP_REMOVED lines=29> */
.L_x_15368:
[----:B------:R-:W-:Y:S05]  /*1e40*/  BSYNC B6 ;  /* 0x0000000000067941 */ /* 0x000fea0003800000 */
.L_x_15367:
        /* <DEDUP_REMOVED lines=29> */
.L_x_15370:
[----:B------:R-:W-:Y:S05]  /*2020*/  BSYNC B6 ;  /* 0x0000000000067941 */ /* 0x000fea0003800000 */
.L_x_15369:
        /* <DEDUP_REMOVED lines=29> */
.L_x_15372:
[----:B------:R-:W-:Y:S05]  /*2200*/  BSYNC B6 ;  /* 0x0000000000067941 */ /* 0x000fea0003800000 */
.L_x_15371:
        /* <DEDUP_REMOVED lines=23> */
.L_x_15375:
[----:B------:R-:W-:-:S13]  /*2380*/  ISETP.GE.AND P0, PT, R33, R32, PT ;  /* 0x000000202100720c */ /* 0x000fda0003f06270 */
[----:B------:R-:W-:Y:S05]  /*2390*/  @P0 BRA `(.L_x_15377) ;  /* 0x0000000000300947 */ /* 0x000fea0003800000 */
[----:B01----:R-:W0:Y:S01]  /*23a0*/  LDC.64 R4, c[0x0][0x230] ;  /* 0x00008c00ff047b82 */ /* 0x003e220000000a00 */
[----:B------:R-:W-:Y:S02]  /*23b0*/  IMAD.IADD R3, R2, 0x1, R33 ;  /* 0x0000000102037824 */ /* 0x000fe400078e0221 */
[----:B------:R-:W-:Y:S02]  /*23c0*/  VIADD R33, R33, 0x80 ;  /* 0x0000008021217836 */ /* 0x000fe40000000000 */
[----:B0-----:R-:W-:-:S05]  /*23d0*/  IMAD.WIDE.U32 R4, R3, 0x8, R4 ;  /* 0x0000000803047825 */ /* 0x001fca00078e0004 */
[----:B------:R1:W-:Y:S02]  /*23e0*/  STG.E.64 desc[UR36][R4.64], RZ ;  /* 0x000000ff04007986 */ /* 0x0003e4000c101b24 */
.L_x_15376:
[----:B------:R-:W-:-:S13]  /*23f0*/  ISETP.GE.AND P0, PT, R33, R32, PT ;  /* 0x000000202100720c */ /* 0x000fda0003f06270 */
[----:B------:R-:W-:Y:S05]  /*2400*/  @P0 BRA `(.L_x_15378) ;  /* 0x0000000000340947 */ /* 0x000fea0003800000 */
[----:B01----:R-:W0:Y:S01]  /*2410*/  LDC.64 R4, c[0x0][0x230] ;  /* 0x00008c00ff047b82 */ /* 0x003e220000000a00 */
[----:B------:R-:W-:Y:S01]  /*2420*/  IADD3 R3, R2, R33, RZ ;  /* 0x0000002102037210 */ /* 0x000fe20007ffe0ff */
[----:B------:R-:W-:-:S04]  /*2430*/  VIADD R33, R33, 0x80 ;  /* 0x0000008021217836 */ /* 0x000fc80000000000 */
[----:B0-----:R-:W-:-:S05]  /*2440*/  IMAD.WIDE.U32 R4, R3, 0x8, R4 ;  /* 0x0000000803047825 */ /* 0x001fca00078e0004 */
[----:B------:R2:W-:Y:S02]  /*2450*/  STG.E.64 desc[UR36][R4.64], RZ ;  /* 0x000000ff04007986 */ /* 0x0005e4000c101b24 */
.L_x_15377:
        /* <DEDUP_REMOVED lines=8> */
.L_x_15378:
[----:B------:R-:W-:Y:S05]  /*24e0*/  BSYNC B1 ;  /* 0x0000000000017941 */ /* 0x000fea0003800000 */
.L_x_15374:
[----:B------:R-:W-:-:S13]  /*24f0*/  ISETP.GE.AND P0, PT, R33, R32, PT ;  /* 0x000000202100720c */ /* 0x000fda0003f06270 */
[----:B012---:R-:W0:Y:S01]  /*2500*/  @!P0 LDC.64 R4, c[0x0][0x230] ;  /* 0x00008c00ff048b82 */ /* 0x007e220000000a00 */
[----:B------:R-:W-:Y:S02]  /*2510*/  @!P0 IMAD.IADD R3, R2, 0x1, R33 ;  /* 0x0000000102038824 */ /* 0x000fe400078e0221 */
[----:B------:R-:W-:Y:S02]  /*2520*/  @!P0 VIADD R33, R33, 0x80 ;  /* 0x0000008021218836 */ /* 0x000fe40000000000 */
[----:B0-----:R-:W-:-:S05]  /*2530*/  @!P0 IMAD.WIDE.U32 R4, R3, 0x8, R4 ;  /* 0x0000000803048825 */ /* 0x001fca00078e0004 */
[----:B------:R3:W-:Y:S02]  /*2540*/  @!P0 STG.E.64 desc[UR36][R4.64], RZ ;  /* 0x000000ff04008986 */ /* 0x0007e4000c101b24 */
.L_x_15379:
[----:B------:R-:W-:Y:S05]  /*2550*/  BSYNC B0 ;  /* 0x0000000000007941 */ /* 0x000fea0003800000 */
.L_x_15373:
[----:B------:R-:W-:-:S13]  /*2560*/  ISETP.GE.AND P0, PT, R33, R32, PT ;  /* 0x000000202100720c */ /* 0x000fda0003f06270 */
[----:B------:R-:W-:Y:S05]  /*2570*/  @P0 EXIT ;  /* 0x000000000000094d */ /* 0x000fea0003800000 */
[----:B0123--:R-:W0:Y:S01]  /*2580*/  LDC.64 R4, c[0x0][0x230] ;  /* 0x00008c00ff047b82 */ /* 0x00fe220000000a00 */
[----:B------:R-:W-:-:S04]  /*2590*/  IMAD.IADD R3, R2, 0x1, R33 ;  /* 0x0000000102037824 */ /* 0x000fc800078e0221 */
[----:B0-----:R-:W-:-:S05]  /*25a0*/  IMAD.WIDE.U32 R2, R3, 0x8, R4 ;  /* 0x0000000803027825 */ /* 0x001fca00078e0004 */
[----:B------:R-:W-:Y:S01]  /*25b0*/  STG.E.64 desc[UR36][R2.64], RZ ;  /* 0x000000ff02007986 */ /* 0x000fe2000c101b24 */
[----:B------:R-:W-:Y:S05]  /*25c0*/  EXIT ;  /* 0x000000000000794d */ /* 0x000fea0003800000 */
.L_x_15380:
        /* <DEDUP_REMOVED lines=11> */
.L_x_32302:


//--------------------- .text._ZN2at6native29vectorized_elementwise_kernelILi4EZZZNS0_67_GLOBAL__N__bb565c37_34_ValidateCompressedIndicesKernel_cu_33a4b88b42_validate_compressed_sparse_indices_kernelILNS2_8CDimNameE1ENS2_18CUDAKernelLauncherENS2_14EmptyVecKernelENS2_8DummyVecELm8EEEvRKNS_6TensorESA_lllENKUlvE0_clEvENKUlvE0_clEvEUllE_St5arrayIPcLm2EEEEviT0_T1_ --------------------------
	.section	.text._ZN2at6native29vectorized_elementwise_kernelILi4EZZZNS0_67_GLOBAL__N__bb565c37_34_ValidateCompressedIndicesKernel_cu_33a4b88b42_validate_compressed_sparse_indices_kernelILNS2_8CDimNameE1ENS2_18CUDAKernelLauncherENS2_14EmptyVecKernelENS2_8DummyVecELm8EEEvRKNS_6TensorESA_lllENKUlvE0_clEvENKUlvE0_clEvEUllE_St5arrayIPcLm2EEEEviT0_T1_,"ax",@progbits
	.align	128
        .global         _ZN2at6native29vectorized_elementwise_kernelILi4EZZZNS0_67_GLOBAL__N__bb565c37_34_ValidateCompressedIndicesKernel_cu_33a4b88b42_validate_compressed_sparse_indices_kernelILNS2_8CDimNameE1ENS2_18CUDAKernelLauncherENS2_14EmptyVecKernelENS2_8DummyVecELm8EEEvRKNS_6TensorESA_lllENKUlvE0_clEvENKUlvE0_clEvEUllE_St5arrayIPcLm2EEEEviT0_T1_
        .type           _ZN2at6native29vectorized_elementwise_kernelILi4EZZZNS0_67_GLOBAL__N__bb565c37_34_ValidateCompressedIndicesKernel_cu_33a4b88b42_validate_compressed_sparse_indices_kernelILNS2_8CDimNameE1ENS2_18CUDAKernelLauncherENS2_14EmptyVecKernelENS2_8DummyVecELm8EEEvRKNS_6TensorESA_lllENKUlvE0_clEvENKUlvE0_clEvEUllE_St5arrayIPcLm2EEEEviT0_T1_,@function
        .size           _ZN2at6native29vectorized_elementwise_kernelILi4EZZZNS0_67_GLOBAL__N__bb565c37_34_ValidateCompressedIndicesKernel_cu_33a4b88b42_validate_compressed_sparse_indices_kernelILNS2_8CDimNameE1ENS2_18CUDAKernelLauncherENS2_14EmptyVecKernelENS2_8DummyVecELm8EEEvRKNS_6TensorESA_lllENKUlvE0_clEvENKUlvE0_clEvEUllE_St5arrayIPcLm2EEEEviT0_T1_,(.L_x_32303 - _ZN2at6native29vectorized_elementwise_kernelILi4EZZZNS0_67_GLOBAL__N__bb565c37_34_ValidateCompressedIndicesKernel_cu_33a4b88b42_validate_compressed_sparse_indices_kernelILNS2_8CDimNameE1ENS2_18CUDAKernelLauncherENS2_14EmptyVecKernelENS2_8DummyVecELm8EEEvRKNS_6TensorESA_lllENKUlvE0_clEvENKUlvE0_clEvEUllE_St5arrayIPcLm2EEEEviT0_T1_)
        .other          _ZN2at6native29vectorized_elementwise_kernelILi4EZZZNS0_67_GLOBAL__N__bb565c37_34_ValidateCompressedIndicesKernel_cu_33a4b88b42_validate_compressed_sparse_indices_kernelILNS2_8CDimNameE1ENS2_18CUDAKernelLauncherENS2_14EmptyVecKernelENS2_8DummyVecELm8EEEvRKNS_6TensorESA_lllENKUlvE0_clEvENKUlvE0_clEvEUllE_St5arrayIPcLm2EEEEviT0_T1_,@"STO_CUDA_ENTRY STV_DEFAULT"
_ZN2at6native29vectorized_elementwise_kernelILi4EZZZNS0_67_GLOBAL__N__bb565c37_34_ValidateCompressedIndicesKernel_cu_33a4b88b42_validate_compressed_sparse_indices_kernelILNS2_8CDimNameE1ENS2_18CUDAKernelLauncherENS2_14EmptyVecKernelENS2_8DummyVecELm8EEEvRKNS_6TensorESA_lllENKUlvE0_clEvENKUlvE0_clEvEUllE_St5arrayIPcLm2EEEEviT0_T1_:
.text._ZN2at6native29vectorized_elementwise_kernelILi4EZZZNS0_67_GLOBAL__N__bb565c37_34_ValidateCompressedIndicesKernel_cu_33a4b88b42_validate_compressed_sparse_indices_kernelILNS2_8CDimNameE1ENS2_18CUDAKernelLauncherENS2_14EmptyVecKernelENS2_8DummyVecELm8EEEvRKNS_6TensorESA_lllENKUlvE0_clEvENKUlvE0_clEvEUllE_St5arrayIPcLm2EEEEviT0_T1_:
        /* <DEDUP_REMOVED lines=43> */
.L_x_15383:
[----:B------:R-:W-:Y:S05]  /*02b0*/  BSYNC B6 ;  /* 0x0000000000067941 */ /* 0x000fea0003800000 */
.L_x_15382:
        /* <DEDUP_REMOVED lines=27> */
.L_x_15385:
[----:B------:R-:W-:Y:S05]  /*0470*/  BSYNC B6 ;  /* 0x0000000000067941 */ /* 0x000fea0003800000 */
.L_x_15384:
        /* <DEDUP_REMOVED lines=27> */
.L_x_15387:
[----:B------:R-:W-:Y:S05]  /*0630*/  BSYNC B6 ;  /* 0x0000000000067941 */ /* 0x000fea0003800000 */
.L_x_15386:
        /* <DEDUP_REMOVED lines=27> */
.L_x_15389:
[----:B------:R-:W-:Y:S05]  /*07f0*/  BSYNC B6 ;  /* 0x0000000000067941 */ /* 0x000fea0003800000 */
.L_x_15388:
        /* <DEDUP_REMOVED lines=27> */
.L_x_15391:
[----:B------:R-:W-:Y:S05]  /*09b0*/  BSYNC B6 ;  /* 0x0000000000067941 */ /* 0x000fea0003800000 */
.L_x_15390:
        /* <DEDUP_REMOVED lines=27> */
.L_x_15393:
[----:B------:R-:W-:Y:S05]  /*0b70*/  BSYNC B6 ;  /* 0x0000000000067941 */ /* 0x000fea0003800000 */
.L_x_15392:
        /* <DEDUP_REMOVED lines=27> */
.L_x_15395:
[----:B------:R-:W-:Y:S05]  /*0d30*/  BSYNC B6 ;  /* 0x0000000000067941 */ /* 0x000fea0003800000 */
.L_x_15394:
        /* <DEDUP_REMOVED lines=27> */
.L_x_15397:
[----:B------:R-:W-:Y:S05]  /*0ef0*/  BSYNC B6 ;  /* 0x0000000000067941 */ /* 0x000fea0003800000 */
.L_x_15396:
        /* <DEDUP_REMOVED lines=8> */
.L_x_15381:
        /* <DEDUP_REMOVED lines=86> */
.L_x_15399:
[----:B------:R-:W-:Y:S05]  /*14e0*/  BSYNC B6 ;  /* 0x0000000000067941 */ /* 0x000fea0003800000 */
.L_x_15398:
        /* <DEDUP_REMOVED lines=29> */
.L_x_15401:
[----:B------:R-:W-:Y:S05]  /*16c0*/  BSYNC B6 ;  /* 0x0000000000067941 */ /* 0x000fea0003800000 */
.L_x_15400:
        /* <DEDUP_REMOVED lines=29> */
.L_x_15403:
[----:B------:R-:W-:Y:S05]  /*18a0*/  BSYNC B6 ;  /* 0x0000000000067941 */ /* 0x000fea0003800000 */
.L_x_15402:
        /* <DEDUP_REMOVED lines=29> */
.L_x_15405:
[----:B------:R-:W-:Y:S05]  /*1a80*/  BSYNC B6 ;  /* 0x0000000000067941 */ /* 0x000fea0003800000 */
.L_x_15404:
        /* <DEDUP_REMOVED lines=29> */
.L_x_15407:
[----:B------:R-:W-:Y:S05]  /*1c60*/  BSYNC B6 ;  /* 0x0000000000067941 */ /* 0x000fea0003800000 */
.L_x_15406:
        /* <DEDUP_REMOVED lines=29> */
.L_x_15409:
[----:B------:R-:W-:Y:S05]  /*1e40*/  BSYNC B6 ;  /* 0x0000000000067941 */ /* 0x000fea0003800000 */
.L_x_15408:
        /* <DEDUP_REMOVED lines=29> */
.L_x_15411:
[----:B------:R-:W-:Y:S05]  /*2020*/  BSYNC B6 ;  /* 0x0000000000067941 */ /* 0x000fea0003800000 */
.L_x_15410:
        /* <DEDUP_REMOVED lines=29> */
.L_x_15413:
[----:B------:R-:W-:Y:S05]  /*2200*/  BSYNC B6 ;  /* 0x0000000000067941 */ /* 0x000fea0003800000 */
.L_x_15412:
        /* <DEDUP_REMOVED lines=23> */
.L_x_15416:
[----:B------:R-:W-:-:S13]  /*2380*/  ISETP.GE.AND P0, PT, R33, R32, PT ;  /* 0x000000202100720c */ /* 0x000fda0003f06270 */
[----:B------:R-:W-:Y:S05]  /*2390*/  @P0 BRA `(.L_x_15418) ;  /* 0x0000000000300947 */ /* 0x000fea0003800000 */
[----:B01----:R-:W0:Y:S01]  /*23a0*/  LDC.64 R4, c[0x0][0x230] ;  /* 0x00008c00ff047b82 */ /* 0x003e220000000a00 */
[----:B------:R-:W-:Y:S02]  /*23b0*/  IMAD.IADD R3, R2, 0x1, R33 ;  /* 0x0000000102037824 */ /* 0x000fe400078e0221 */
[----:B------:R-:W-:Y:S02]  /*23c0*/  VIADD R33, R33, 0x80 ;  /* 0x0000008021217836 */ /* 0x000fe40000000000 */
[----:B0-----:R-:W-:-:S05]  /*23d0*/  IMAD.WIDE.U32 R4, R3, 0x8, R4 ;  /* 0x0000000803047825 */ /* 0x001fca00078e0004 */
[----:B------:R1:W-:Y:S02]  /*23e0*/  STG.E.64 desc[UR36][R4.64], RZ ;  /* 0x000000ff04007986 */ /* 0x0003e4000c101b24 */
.L_x_15417:
[----:B------:R-:W-:-:S13]  /*23f0*/  ISETP.GE.AND P0, PT, R33, R32, PT ;  /* 0x000000202100720c */ /* 0x000fda0003f06270 */
[----:B------:R-:W-:Y:S05]  /*2400*/  @P0 BRA `(.L_x_15419) ;  /* 0x0000000000340947 */ /* 0x000fea0003800000 */
[----:B01----:R-:W0:Y:S01]  /*2410*/  LDC.64 R4, c[0x0][0x230] ;  /* 0x00008c00ff047b82 */ /* 0x003e220000000a00 */
[----:B------:R-:W-:Y:S01]  /*2420*/  IADD3 R3, R2, R33, RZ ;  /* 0x0000002102037210 */ /* 0x000fe20007ffe0ff */
[----:B------:R-:W-:-:S04]  /*2430*/  VIADD R33, R33, 0x80 ;  /* 0x0000008021217836 */ /* 0x000fc80000000000 */
[----:B0-----:R-:W-:-:S05]  /*2440*/  IMAD.WIDE.U32 R4, R3, 0x8, R4 ;  /* 0x0000000803047825 */ /* 0x001fca00078e0004 */
[----:B------:R2:W-:Y:S02]  /*2450*/  STG.E.64 desc[UR36][R4.64], RZ ;  /* 0x000000ff04007986 */ /* 0x0005e4000c101b24 */
.L_x_15418:
        /* <DEDUP_REMOVED lines=8> */
.L_x_15419:
[----:B------:R-:W-:Y:S05]  /*24e0*/  BSYNC B1 ;  /* 0x0000000000017941 */ /* 0x000fea0003800000 */
.L_x_15415:
[----:B------:R-:W-:-:S13]  /*24f0*/  ISETP.GE.AND P0, PT, R33, R32, PT ;  /* 0x000000202100720c */ /* 0x000fda0003f06270 */
[----:B012---:R-:W0:Y:S01]  /*2500*/  @!P0 LDC.64 R4, c[0x0][0x230] ;  /* 0x00008c00ff048b82 */ /* 0x007e220000000a00 */
[----:B------:R-:W-:Y:S02]  /*2510*/  @!P0 IMAD.IADD R3, R2, 0x1, R33 ;  /* 0x0000000102038824 */ /* 0x000fe400078e0221 */
[----:B------:R-:W-:Y:S02]  /*2520*/  @!P0 VIADD R33, R33, 0x80 ;  /* 0x0000008021218836 */ /* 0x000fe40000000000 */
[----:B0-----:R-:W-:-:S05]  /*2530*/  @!P0 IMAD.WIDE.U32 R4, R3, 0x8, R4 ;  /* 0x0000000803048825 */ /* 0x001fca00078e0004 */
[----:B------:R3:W-:Y:S02]  /*2540*/  @!P0 STG.E.64 desc[UR36][R4.64], RZ ;  /* 0x000000ff04008986 */ /* 0x0007e4000c101b24 */
.L_x_15420:
[----:B------:R-:W-:Y:S05]  /*2550*/  BSYNC B0 ;  /* 0x0000000000007941 */ /* 0x000fea0003800000 */
.L_x_15414:
[----:B------:R-:W-:-:S13]  /*2560*/  ISETP.GE.AND P0, PT, R33, R32, PT ;  /* 0x000000202100720c */ /* 0x000fda0003f06270 */
[----:B------:R-:W-:Y:S05]  /*2570*/  @P0 EXIT ;  /* 0x000000000000094d */ /* 0x000fea0003800000 */
[----:B0123--:R-:W0:Y:S01]  /*2580*/  LDC.64 R4, c[0x0][0x230] ;  /* 0x00008c00ff047b82 */ /* 0x00fe220000000a00 */
[----:B------:R-:W-:-:S04]  /*2590*/  IMAD.IADD R3, R2, 0x1, R33 ;  /* 0x0000000102037824 */ /* 0x000fc800078e0221 */
[----:B0-----:R-:W-:-:S05]  /*25a0*/  IMAD.WIDE.U32 R2, R3, 0x8, R4 ;  /* 0x0000000803027825 */ /* 0x001fca00078e0004 */
[----:B------:R-:W-:Y:S01]  /*25b0*/  STG.E.64 desc[UR36][R2.64], RZ ;  /* 0x000000ff02007986 */ /* 0x000fe2000c101b24 */
[----:B------:R-:W-:Y:S05]  /*25c0*/  EXIT ;  /* 0x000000000000794d */ /* 0x000fea0003800000 */
.L_x_15421:
        /* <DEDUP_REMOVED lines=11> */
.L_x_32303:


//--------------------- .text._ZN2at6native29vectorized_elementwise_kernelILi8EZZZNS0_67_GLOBAL__N__bb565c37_34_ValidateCompressedIndicesKernel_cu_33a4b88b42_validate_compressed_sparse_indices_kernelILNS2_8CDimNameE1ENS2_18CUDAKernelLauncherENS2_14EmptyVecKernelENS2_8DummyVecELm8EEEvRKNS_6TensorESA_lllENKUlvE0_clEvENKUlvE0_clEvEUllE_St5arrayIPcLm2EEEEviT0_T1_ --------------------------
	.section	.text._ZN2at6native29vectorized_elementwise_kernelILi8EZZZNS0_67_GLOBAL__N__bb565c37_34_ValidateCompressedIndicesKernel_cu_33a4b88b42_validate_compressed_sparse_indices_kernelILNS2_8CDimNameE1ENS2_18CUDAKernelLauncherENS2_14EmptyVecKernelENS2_8DummyVecELm8EEEvRKNS_6TensorESA_lllENKUlvE0_clEvENKUlvE0_clEvEUllE_St5arrayIPcLm2EEEEviT0_T1_,"ax",@progbits
	.align	128
        .global         _ZN2at6native29vectorized_elementwise_kernelILi8EZZZNS0_67_GLOBAL__N__bb565c37_34_ValidateCompressedIndicesKernel_cu_33a4b88b42_validate_compressed_sparse_indices_kernelILNS2_8CDimNameE1ENS2_18CUDAKernelLauncherENS2_14EmptyVecKernelENS2_8DummyVecELm8EEEvRKNS_6TensorESA_lllENKUlvE0_clEvENKUlvE0_clEvEUllE_St5arrayIPcLm2EEEEviT0_T1_
        .type           _ZN2at6native29vectorized_elementwise_kernelILi8EZZZNS0_67_GLOBAL__N__bb565c37_34_ValidateCompressedIndicesKernel_cu_33a4b88b42_validate_compressed_sparse_indices_kernelILNS2_8CDimNameE1ENS2_18CUDAKernelLauncherENS2_14EmptyVecKernelENS2_8DummyVecELm8EEEvRKNS_6TensorESA_lllENKUlvE0_clEvENKUlvE0_clEvEUllE_St5arrayIPcLm2EEEEviT0_T1_,@function
        .size           _ZN2at6native29vectorized_elementwise_kernelILi8EZZZNS0_67_GLOBAL__N__bb565c37_34_ValidateCompressedIndicesKernel_cu_33a4b88b42_validate_compressed_sparse_indices_kernelILNS2_8CDimNameE1ENS2_18CUDAKernelLauncherENS2_14EmptyVecKernelENS2_8DummyVecELm8EEEvRKNS_6TensorESA_lllENKUlvE0_clEvENKUlvE0_clEvEUllE_St5arrayIPcLm2EEEEviT0_T1_,(.L_x_32304 - _ZN2at6native29vectorized_elementwise_kernelILi8EZZZNS0_67_GLOBAL__N__bb565c37_34_ValidateCompressedIndicesKernel_cu_33a4b88b42_validate_compressed_sparse_indices_kernelILNS2_8CDimNameE1ENS2_18CUDAKernelLauncherENS2_14EmptyVecKernelENS2_8DummyVecELm8EEEvRKNS_6TensorESA_lllENKUlvE0_clEvENKUlvE0_clEvEUllE_St5arrayIPcLm2EEEEviT0_T1_)
        .other          _ZN2at6native29vectorized_elementwise_kernelILi8EZZZNS0_67_GLOBAL__N__bb565c37_34_ValidateCompressedIndicesKernel_cu_33a4b88b42_validate_compressed_sparse_indices_kernelILNS2_8CDimNameE1ENS2_18CUDAKernelLauncherENS2_14EmptyVecKernelENS2_8DummyVecELm8EEEvRKNS_6TensorESA_lllENKUlvE0_clEvENKUlvE0_clEvEUllE_St5arrayIPcLm2EEEEviT0_T1_,@"STO_CUDA_ENTRY STV_DEFAULT"
_ZN2at6native29vectorized_elementwise_kernelILi8EZZZNS0_67_GLOBAL__N__bb565c37_34_ValidateCompressedIndicesKernel_cu_33a4b88b42_validate_compressed_sparse_indices_kernelILNS2_8CDimNameE1ENS2_18CUDAKernelLauncherENS2_14EmptyVecKernelENS2_8DummyVecELm8EEEvRKNS_6TensorESA_lllENKUlvE0_clEvENKUlvE0_clEvEUllE_St5arrayIPcLm2EEEEviT0_T1_:
.text._ZN2at6native29vectorized_elementwise_kernelILi8EZZZNS0_67_GLOBAL__N__bb565c37_34_ValidateCompressedIndicesKernel_cu_33a4b88b42_validate_compressed_sparse_indices_kernelILNS2_8CDimNameE1ENS2_18CUDAKernelLauncherENS2_14EmptyVecKernelENS2_8DummyVecELm8EEEvRKNS_6TensorESA_lllENKUlvE0_clEvENKUlvE0_clEvEUllE_St5arrayIPcLm2EEEEviT0_T1_:
        /* <DEDUP_REMOVED lines=43> */
.L_x_15424:
[----:B------:R-:W-:Y:S05]  /*02b0*/  BSYNC B6 ;  /* 0x0000000000067941 */ /* 0x000fea0003800000 */
.L_x_15423:
        /* <DEDUP_REMOVED lines=27> */
.L_x_15426:
[----:B------:R-:W-:Y:S05]  /*0470*/  BSYNC B6 ;  /* 0x0000000000067941 */ /* 0x000fea0003800000 */
.L_x_15425:
        /* <DEDUP_REMOVED lines=27> */
.L_x_15428:
[----:B------:R-:W-:Y:S05]  /*0630*/  BSYNC B6 ;  /* 0x0000000000067941 */ /* 0x000fea0003800000 */
.L_x_15427:
        /* <DEDUP_REMOVED lines=27> */
.L_x_15430:
[----:B------:R-:W-:Y:S05]  /*07f0*/  BSYNC B6 ;  /* 0x0000000000067941 */ /* 0x000fea0003800000 */
.L_x_15429:
        /* <DEDUP_REMOVED lines=27> */
.L_x_15432:
[----:B------:R-:W-:Y:S05]  /*09b0*/  BSYNC B6 ;  /* 0x0000000000067941 */ /* 0x000fea0003800000 */
.L_x_15431:
        /* <DEDUP_REMOVED lines=27> */
.L_x_15434:
[----:B------:R-:W-:Y:S05]  /*0b70*/  BSYNC B6 ;  /* 0x0000000000067941 */ /* 0x000fea0003800000 */
.L_x_15433:
        /* <DEDUP_REMOVED lines=27> */
.L_x_15436:
[----:B------:R-:W-:Y:S05]  /*0d30*/  BSYNC B6 ;  /* 0x0000000000067941 */ /* 0x000fea0003800000 */
.L_x_15435:
        /* <DEDUP_REMOVED lines=27> */
.L_x_15438:
[----:B------:R-:W-:Y:S05]  /*0ef0*/  BSYNC B6 ;  /* 0x0000000000067941 */ /* 0x000fea0003800000 */
.L_x_15437:
        /* <DEDUP_REMOVED lines=8> */
.L_x_15422:
        /* <DEDUP_REMOVED lines=86> */
.L_x_15440:
[----:B------:R-:W-:Y:S05]  /*14e0*/  BSYNC B6 ;  /* 0x0000000000067941 */ /* 0x000fea0003800000 */
.L_x_15439:
        /* <DEDUP_REMOVED lines=29> */
.L_x_15442:
[----:B------:R-:W-:Y:S05]  /*16c0*/  BSYNC B6 ;  /* 0x0000000000067941 */ /* 0x000fea0003800000 */
.L_x_15441:
        /* <DEDUP_REMOVED lines=29> */
.L_x_15444:
[----:B------:R-:W-:Y:S05]  /*18a0*/  BSYNC B6 ;  /* 0x0000000000067941 */ /* 0x000fea0003800000 */
.L_x_15443:
        /* <DEDUP_REMOVED lines=29> */
.L_x_15446:
[----:B------:R-:W-:Y:S05]  /*1a80*/  BSYNC B6 ;  /* 0x0000000000067941 */ /* 0x000fea0003800000 */
.L_x_15445:
        /* <DEDUP_REMOVED lines=29> */
.L_x_15448:
[----:B------:R-:W-:Y:S05]  /*1c60*/  BSYNC B6 ;  /* 0x0000000000067941 */ /* 0x000fea0003800000 */
.L_x_15447:
        /* <DEDUP_REMOVED lines=29> */
.L_x_15450:
[----:B------:R-:W-:Y:S05]  /*1e40*/  BSYNC B6 ;  /* 0x0000000000067941 */ /* 0x000fea0003800000 */
.L_x_15449:
        /* <DEDUP_REMOVED lines=29> */
.L_x_15452:
[----:B------:R-:W-:Y:S05]  /*2020*/  BSYNC B6 ;  /* 0x0000000000067941 */ /* 0x000fea0003800000 */
.L_x_15451:
        /* <DEDUP_REMOVED lines=29> */
.L_x_15454:
[----:B------:R-:W-:Y:S05]  /*2200*/  BSYNC B6 ;  /* 0x0000000000067941 */ /* 0x000fea0003800000 */
.L_x_15453:
        /* <DEDUP_REMOVED lines=23> */
.L_x_15457:
[----:B------:R-:W-:-:S13]  /*2380*/  ISETP.GE.AND P0, PT, R33, R32, PT ;  /* 0x000000202100720c */ /* 0x000fda0003f06270 */
[----:B------:R-:W-:Y:S05]  /*2390*/  @P0 BRA `(.L_x_15459) ;  /* 0x0000000000300947 */ /* 0x000fea0003800000 */
[----:B01----:R-:W0:Y:S01]  /*23a0*/  LDC.64 R4, c[0x0][0x230] ;  /* 0x00008c00ff047b82 */ /* 0x003e220000000a00 */
[----:B------:R-:W-:Y:S02]  /*23b0*/  IMAD.IADD R3, R2, 0x1, R33 ;  /* 0x0000000102037824 */ /* 0x000fe400078e0221 */
[----:B------:R-:W-:Y:S02]  /*23c0*/  VIADD R33, R33, 0x80 ;  /* 0x0000008021217836 */ /* 0x000fe40000000000 */
[----:B0-----:R-:W-:-:S05]  /*23d0*/  IMAD.WIDE.U32 R4, R3, 0x8, R4 ;  /* 0x0000000803047825 */ /* 0x001fca00078e0004 */
[----:B------:R1:W-:Y:S02]  /*23e0*/  STG.E.64 desc[UR36][R4.64], RZ ;  /* 0x000000ff04007986 */ /* 0x0003e4000c101b24 */
.L_x_15458:
[----:B------:R-:W-:-:S13]  /*23f0*/  ISETP.GE.AND P0, PT, R33, R32, PT ;  /* 0x000000202100720c */ /* 0x000fda0003f06270 */
[----:B------:R-:W-:Y:S05]  /*2400*/  @P0 BRA `(.L_x_15460) ;  /* 0x0000000000340947 */ /* 0x000fea0003800000 */
[----:B01----:R-:W0:Y:S01]  /*2410*/  LDC.64 R4, c[0x0][0x230] ;  /* 0x00008c00ff047b82 */ /* 0x003e220000000a00 */
[----:B------:R-:W-:Y:S01]  /*2420*/  IADD3 R3, R2, R33, RZ ;  /* 0x0000002102037210 */ /* 0x000fe20007ffe0ff */
[----:B------:R-:W-:-:S04]  /*2430*/  VIADD R33, R33, 0x80 ;  /* 0x0000008021217836 */ /* 0x000fc80000000000 */
[----:B0-----:R-:W-:-:S05]  /*2440*/  IMAD.WIDE.U32 R4, R3, 0x8, R4 ;  /* 0x0000000803047825 */ /* 0x001fca00078e0004 */
[----:B------:R2:W-:Y:S02]  /*2450*/  STG.E.64 desc[UR36][R4.64], RZ ;  /* 0x000000ff04007986 */ /* 0x0005e4000c101b24 */
.L_x_15459:
        /* <DEDUP_REMOVED lines=8> */
.L_x_15460:
[----:B------:R-:W-:Y:S05]  /*24e0*/  BSYNC B1 ;  /* 0x0000000000017941 */ /* 0x000fea0003800000 */
.L_x_15456:
[----:B------:R-:W-:-:S13]  /*24f0*/  ISETP.GE.AND P0, PT, R33, R32, PT ;  /* 0x000000202100720c */ /* 0x000fda0003f06270 */
[----:B012---:R-:W0:Y:S01]  /*2500*/  @!P0 LDC.64 R4, c[0x0][0x230] ;  /* 0x00008c00ff048b82 */ /* 0x007e220000000a00 */
[----:B------:R-:W-:Y:S02]  /*2510*/  @!P0 IMAD.IADD R3, R2, 0x1, R33 ;  /* 0x0000000102038824 */ /* 0x000fe400078e0221 */
[----:B------:R-:W-:Y:S02]  /*2520*/  @!P0 VIADD R33, R33, 0x80 ;  /* 0x0000008021218836 */ /* 0x000fe40000000000 */
[----:B0-----:R-:W-:-:S05]  /*2530*/  @!P0 IMAD.WIDE.U32 R4, R3, 0x8, R4 ;  /* 0x0000000803048825 */ /* 0x001fca00078e0004 */
[----:B------:R3:W-:Y:S02]  /*2540*/  @!P0 STG.E.64 desc[UR36][R4.64], RZ ;  /* 0x000000ff04008986 */ /* 0x0007e4000c101b24 */
.L_x_15461:
[----:B------:R-:W-:Y:S05]  /*2550*/  BSYNC B0 ;  /* 0x0000000000007941 */ /* 0x000fea0003800000 */
.L_x_15455:
[----:B------:R-:W-:-:S13]  /*2560*/  ISETP.GE.AND P0, PT, R33, R32, PT ;  /* 0x000000202100720c */ /* 0x000fda0003f06270 */
[----:B------:R-:W-:Y:S05]  /*2570*/  @P0 EXIT ;  /* 0x000000000000094d */ /* 0x000fea0003800000 */
[----:B0123--:R-:W0:Y:S01]  /*2580*/  LDC.64 R4, c[0x0][0x230] ;  /* 0x00008c00ff047b82 */ /* 0x00fe220000000a00 */
[----:B------:R-:W-:-:S04]  /*2590*/  IMAD.IADD R3, R2, 0x1, R33 ;  /* 0x0000000102037824 */ /* 0x000fc800078e0221 */
[----:B0-----:R-:W-:-:S05]  /*25a0*/  IMAD.WIDE.U32 R2, R3, 0x8, R4 ;  /* 0x0000000803027825 */ /* 0x001fca00078e0004 */
[----:B------:R-:W-:Y:S01]  /*25b0*/  STG.E.64 desc[UR36][R2.64], RZ ;  /* 0x000000ff02007986 */ /* 0x000fe2000c101b24 */
[----:B------:R-:W-:Y:S05]  /*25c0*/  EXIT ;  /* 0x000000000000794d */ /* 0x000fea0003800000 */
.L_x_15462:
        /* <DEDUP_REMOVED lines=11> */
.L_x_32304:


//--------------------- .text._ZN2at6native18elementwise_kernelILi128ELi4EZNS0_15gpu_kernel_implIZZZNS0_67_GLOBAL__N__bb565c37_34_ValidateCompressedIndicesKernel_cu_33a4b88b42_validate_compressed_sparse_indices_kernelILNS3_8CDimNameE1ENS3_18CUDAKernelLauncherENS3_14EmptyVecKernelENS3_8DummyVecELm8EEEvRKNS_6TensorESB_lllENKUlvE0_clEvENKUlvE_clEvEUliE_EEvRNS_18TensorIteratorBaseERKT_EUliE_EEviT1_ --------------------------
	.section	.text._ZN2at6native18elementwise_kernelILi128ELi4EZNS0_15gpu_kernel_implIZZZNS0_67_GLOBAL__N__bb565c37_34_ValidateCompressedIndicesKernel_cu_33a4b88b42_validate_compressed_sparse_indices_kernelILNS3_8CDimNameE1ENS3_18CUDAKernelLauncherENS3_14EmptyVecKernelENS3_8DummyVecELm8EEEvRKNS_6TensorESB_lllENKUlvE0_clEvENKUlvE_clEvEUliE_EEvRNS_18TensorIteratorBaseERKT_EUliE_EEviT1_,"ax",@progbits
	.align	128
        .global         _ZN2at6native18elementwise_kernelILi128ELi4EZNS0_15gpu_kernel_implIZZZNS0_67_GLOBAL__N__bb565c37_34_ValidateCompressedIndicesKernel_cu_33a4b88b42_validate_compressed_sparse_indices_kernelILNS3_8CDimNameE1ENS3_18CUDAKernelLauncherENS3_14EmptyVecKernelENS3_8DummyVecELm8EEEvRKNS_6TensorESB_lllENKUlvE0_clEvENKUlvE_clEvEUliE_EEvRNS_18TensorIteratorBaseERKT_EUliE_EEviT1_
        .type           _ZN2at6native18elementwise_kernelILi128ELi4EZNS0_15gpu_kernel_implIZZZNS0_67_GLOBAL__N__bb565c37_34_ValidateCompressedIndicesKernel_cu_33a4b88b42_validate_compressed_sparse_indices_kernelILNS3_8CDimNameE1ENS3_18CUDAKernelLauncherENS3_14EmptyVecKernelENS3_8DummyVecELm8EEEvRKNS_6TensorESB_lllENKUlvE0_clEvENKUlvE_clEvEUliE_EEvRNS_18TensorIteratorBaseERKT_EUliE_EEviT1_,@function
        .size           _ZN2at6native18elementwise_kernelILi128ELi4EZNS0_15gpu_kernel_implIZZZNS0_67_GLOBAL__N__bb565c37_34_ValidateCompressedIndicesKernel_cu_33a4b88b42_validate_compressed_sparse_indices_kernelILNS3_8CDimNameE1ENS3_18CUDAKernelLauncherENS3_14EmptyVecKernelENS3_8DummyVecELm8EEEvRKNS_6TensorESB_lllENKUlvE0_clEvENKUlvE_clEvEUliE_EEvRNS_18TensorIteratorBaseERKT_EUliE_EEviT1_,(.L_x_32305 - _ZN2at6native18elementwise_kernelILi128ELi4EZNS0_15gpu_kernel_implIZZZNS0_67_GLOBAL__N__bb565c37_34_ValidateCompressedIndicesKernel_cu_33a4b88b42_validate_compressed_sparse_indices_kernelILNS3_8CDimNameE1ENS3_18CUDAKernelLauncherENS3_14EmptyVecKernelENS3_8DummyVecELm8EEEvRKNS_6TensorESB_lllENKUlvE0_clEvENKUlvE_clEvEUliE_EEvRNS_18TensorIteratorBaseERKT_EUliE_EEviT1_)
        .other          _ZN2at6native18elementwise_kernelILi128ELi4EZNS0_15gpu_kernel_implIZZZNS0_67_GLOBAL__N__bb565c37_34_ValidateCompressedIndicesKernel_cu_33a4b88b42_validate_compressed_sparse_indices_kernelILNS3_8CDimNameE1ENS3_18CUDAKernelLauncherENS3_14EmptyVecKernelENS3_8DummyVecELm8EEEvRKNS_6TensorESB_lllENKUlvE0_clEvENKUlvE_clEvEUliE_EEvRNS_18TensorIteratorBaseERKT_EUliE_EEviT1_,@"STO_CUDA_ENTRY STV_DEFAULT"
_ZN2at6native18elementwise_kernelILi128ELi4EZNS0_15gpu_kernel_implIZZZNS0_67_GLOBAL__N__bb565c37_34_ValidateCompressedIndicesKernel_cu_33a4b88b42_validate_compressed_sparse_indices_kernelILNS3_8CDimNameE1ENS3_18CUDAKernelLauncherENS3_14EmptyVecKernelENS3_8DummyVecELm8EEEvRKNS_6TensorESB_lllENKUlvE0_clEvENKUlvE_clEvEUliE_EEvRNS_18TensorIteratorBaseERKT_EUliE_EEviT1_:
.text._ZN2at6native18elementwise_kernelILi128ELi4EZNS0_15gpu_kernel_implIZZZNS0_67_GLOBAL__N__bb565c37_34_ValidateCompressedIndicesKernel_cu_33a4b88b42_validate_compressed_sparse_indices_kernelILNS3_8CDimNameE1ENS3_18CUDAKernelLauncherENS3_14EmptyVecKernelENS3_8DummyVecELm8EEEvRKNS_6TensorESB_lllENKUlvE0_clEvENKUlvE_clEvEUliE_EEvRNS_18TensorIteratorBaseERKT_EUliE_EEviT1_:
        /* <DEDUP_REMOVED lines=314> */
.L_x_15465:
        /* <DEDUP_REMOVED lines=20> */
.L_x_15469:
[----:B------:R0:W5:Y:S01]  /*14e0*/  LDG.E.U8 R19, desc[UR36][R2.64] ;  /* 0x0000002402137981 */ /* 0x000162000c1e1100 */
[----:B------:R-:W-:Y:S05]  /*14f0*/  BRA `(.L_x_15471) ;  /* 0x0000000c00347947 */ /* 0x000fea0003800000 */
.L_x_15468:
        /* <DEDUP_REMOVED lines=8> */
.L_x_15473:
[----:B------:R0:W5:Y:S01]  /*1580*/  LDG.E R19, desc[UR36][R2.64] ;  /* 0x0000002402137981 */ /* 0x000162000c1e1900 */
[----:B------:R-:W-:Y:S05]  /*1590*/  BRA `(.L_x_15471) ;  /* 0x0000000c000c7947 */ /* 0x000fea0003800000 */
.L_x_15472:
[----:B------:R0:W5:Y:S01]  /*15a0*/  LDG.E.S16 R19, desc[UR36][R2.64] ;  /* 0x0000002402137981 */ /* 0x000162000c1e1700 */
[----:B------:R-:W-:Y:S05]  /*15b0*/  BRA `(.L_x_15471) ;  /* 0x0000000c00047947 */ /* 0x000fea0003800000 */
.L_x_15467:
        /* <DEDUP_REMOVED lines=9> */
.L_x_15475:
[----:B------:R-:W2:Y:S02]  /*1650*/  LDG.E.U16 R2, desc[UR36][R2.64] ;  /* 0x0000002402027981 */ /* 0x000ea4000c1e1500 */
[----:B--2---:R-:W-:-:S06]  /*1660*/  HADD2.F32 R19, -RZ, R2.H0_H0 ;  /* 0x20000002ff137230 */ /* 0x004fcc0000004100 */
[----:B------:R-:W0:Y:S01]  /*1670*/  F2I.FTZ.TRUNC.NTZ R19, R19 ;  /* 0x0000001300137305 */ /* 0x000e22000021f100 */
[----:B------:R-:W-:Y:S05]  /*1680*/  BRA `(.L_x_15471) ;  /* 0x0000000800d07947 */ /* 0x000fea0003800000 */
.L_x_15474:
        /* <DEDUP_REMOVED lines=9> */
.L_x_15477:
[----:B------:R-:W2:Y:S02]  /*1720*/  LDG.E.U16 R2, desc[UR36][R2.64] ;  /* 0x0000002402027981 */ /* 0x000ea4000c1e1500 */
[----:B--2---:R-:W-:-:S06]  /*1730*/  HADD2.F32 R19, -RZ, R2.H0_H0 ;  /* 0x20000002ff137230 */ /* 0x004fcc0000004100 */
[----:B------:R-:W0:Y:S01]  /*1740*/  F2I.FTZ.TRUNC.NTZ R19, R19 ;  /* 0x0000001300137305 */ /* 0x000e22000021f100 */
[----:B------:R-:W-:Y:S05]  /*1750*/  BRA `(.L_x_15471) ;  /* 0x00000008009c7947 */ /* 0x000fea0003800000 */
.L_x_15476:
[----:B------:R-:W2:Y:S02]  /*1760*/  LDG.E.64 R2, desc[UR36][R2.64] ;  /* 0x0000002402027981 */ /* 0x000ea4000c1e1b00 */
[----:B--2---:R0:W1:Y:S01]  /*1770*/  F2I.F64.TRUNC R19, R2 ;  /* 0x0000000200137311 */ /* 0x004062000030d100 */
[----:B------:R-:W-:Y:S05]  /*1780*/  BRA `(.L_x_15471) ;  /* 0x0000000800907947 */ /* 0x000fea0003800000 */
.L_x_15466:
        /* <DEDUP_REMOVED lines=12> */
.L_x_15480:
[----:B------:R-:W2:Y:S02]  /*1850*/  LDG.E.64 R2, desc[UR36][R2.64] ;  /* 0x0000002402027981 */ /* 0x000ea4000c1e1b00 */
[----:B--2---:R0:W1:Y:S01]  /*1860*/  F2I.F64.TRUNC R19, R2 ;  /* 0x0000000200137311 */ /* 0x004062000030d100 */
[----:B------:R-:W-:Y:S05]  /*1870*/  BRA `(.L_x_15471) ;  /* 0x0000000800547947 */ /* 0x000fea0003800000 */
.L_x_15479:
        /* <DEDUP_REMOVED lines=27> */
.L_x_15482:
        /* <DEDUP_REMOVED lines=14> */
.L_x_15481:
[----:B------:R-:W2:Y:S02]  /*1b10*/  LDG.E.U16 R19, desc[UR36][R2.64] ;  /* 0x0000002402137981 */ /* 0x000ea4000c1e1500 */
[----:B--2---:R-:W-:-:S06]  /*1b20*/  IMAD.U32 R19, R19, 0x10000, RZ ;  /* 0x0001000013137824 */ /* 0x004fcc00078e00ff */
[----:B------:R-:W0:Y:S01]  /*1b30*/  F2I.FTZ.TRUNC.NTZ R19, R19 ;  /* 0x0000001300137305 */ /* 0x000e22000021f100 */
[----:B------:R-:W-:Y:S05]  /*1b40*/  BRA `(.L_x_15471) ;  /* 0x0000000400a07947 */ /* 0x000fea0003800000 */
.L_x_15478:
        /* <DEDUP_REMOVED lines=10> */
.L_x_15485:
        /* <DEDUP_REMOVED lines=21> */
.L_x_15489:
[----:B------:R-:W-:Y:S05]  /*1d40*/  BSYNC B1 ;  /* 0x0000000000017941 */ /* 0x000fea0003800000 */
.L_x_15488:
[----:B------:R-:W-:Y:S01]  /*1d50*/  IMAD.SHL.U32 R2, R2, 0x100000, RZ ;  /* 0x0010000002027824 */ /* 0x000fe200078e00ff */
[----:B------:R-:W-:-:S04]  /*1d60*/  LEA R0, R0, 0x3b800000, 0x17 ;  /* 0x3b80000000007811 */ /* 0x000fc800078eb8ff */
[----:B------:R-:W-:-:S07]  /*1d70*/  LOP3.LUT R19, R0, R2, R19, 0xfe, !PT ;  /* 0x0000000200137212 */ /* 0x000fce00078efe13 */
.L_x_15487:
[----:B------:R-:W-:Y:S05]  /*1d80*/  BSYNC B0 ;  /* 0x0000000000007941 */ /* 0x000fea0003800000 */
.L_x_15486:
[----:B------:R-:W1:Y:S01]  /*1d90*/  F2I.FTZ.TRUNC.NTZ R19, R19 ;  /* 0x0000001300137305 */ /* 0x000e62000021f100 */
[----:B------:R-:W-:Y:S05]  /*1da0*/  BRA `(.L_x_15471) ;  /* 0x0000000400087947 */ /* 0x000fea0003800000 */
.L_x_15484:
        /* <DEDUP_REMOVED lines=21> */
.L_x_15493:
[----:B------:R-:W-:Y:S05]  /*1f00*/  BSYNC B1 ;  /* 0x0000000000017941 */ /* 0x000fea0003800000 */
.L_x_15492:
[----:B------:R-:W-:Y:S01]  /*1f10*/  IMAD.SHL.U32 R2, R2, 0x200000, RZ ;  /* 0x0020000002027824 */ /* 0x000fe200078e00ff */
[----:B------:R-:W-:-:S04]  /*1f20*/  LEA R0, R0, 0x37800000, 0x17 ;  /* 0x3780000000007811 */ /* 0x000fc800078eb8ff */
[----:B------:R-:W-:-:S07]  /*1f30*/  LOP3.LUT R19, R0, R2, R19, 0xfe, !PT ;  /* 0x0000000200137212 */ /* 0x000fce00078efe13 */
.L_x_15491:
[----:B------:R-:W-:Y:S05]  /*1f40*/  BSYNC B0 ;  /* 0x0000000000007941 */ /* 0x000fea0003800000 */
.L_x_15490:
[----:B------:R-:W2:Y:S01]  /*1f50*/  F2I.FTZ.TRUNC.NTZ R19, R19 ;  /* 0x0000001300137305 */ /* 0x000ea2000021f100 */
[----:B------:R-:W-:Y:S05]  /*1f60*/  BRA `(.L_x_15471) ;  /* 0x0000000000987947 */ /* 0x000fea0003800000 */
.L_x_15483:
        /* <DEDUP_REMOVED lines=14> */
.L_x_15497:
[----:B------:R-:W-:Y:S05]  /*2050*/  BSYNC B0 ;  /* 0x0000000000007941 */ /* 0x000fea0003800000 */
.L_x_15496:
[----:B------:R-:W4:Y:S01]  /*2060*/  F2I.FTZ.TRUNC.NTZ R19, R19 ;  /* 0x0000001300137305 */ /* 0x000f22000021f100 */
[----:B------:R-:W-:Y:S05]  /*2070*/  BRA `(.L_x_15471) ;  /* 0x0000000000547947 */ /* 0x000fea0003800000 */
.L_x_15470:
        /* <DEDUP_REMOVED lines=17> */
.L_x_15498:
[----:B------:R-:W-:Y:S05]  /*2190*/  BRA `(.L_x_15471) ;  /* 0x00000000000c7947 */ /* 0x000fea0003800000 */
.L_x_15495:
[----:B------:R0:W5:Y:S01]  /*21a0*/  LDG.E R19, desc[UR36][R2.64] ;  /* 0x0000002402137981 */ /* 0x000162000c1e1900 */
[----:B------:R-:W-:Y:S05]  /*21b0*/  BRA `(.L_x_15471) ;  /* 0x0000000000047947 */ /* 0x000fea0003800000 */
.L_x_15494:
[----:B------:R3:W5:Y:S02]  /*21c0*/  LDG.E R19, desc[UR36][R2.64] ;  /* 0x0000002402137981 */ /* 0x000764000c1e1900 */
.L_x_15471:
        /* <DEDUP_REMOVED lines=25> */
.L_x_15500:
[----:B------:R-:W-:Y:S05]  /*2360*/  BSYNC B6 ;  /* 0x0000000000067941 */ /* 0x000fea0003800000 */
.L_x_15499:
        /* <DEDUP_REMOVED lines=14> */
.L_x_15504:
[----:B------:R0:W-:Y:S01]  /*2450*/  STG.E.U8 desc[UR36][R16.64], RZ ;  /* 0x000000ff10007986 */ /* 0x0001e2000c101124 */
[----:B------:R-:W-:Y:S05]  /*2460*/  BRA `(.L_x_15506) ;  /* 0x00000004008c7947 */ /* 0x000fea0003800000 */
.L_x_15503:
        /* <DEDUP_REMOVED lines=8> */
.L_x_15508:
[----:B------:R0:W-:Y:S01]  /*24f0*/  STG.E desc[UR36][R16.64], RZ ;  /* 0x000000ff10007986 */ /* 0x0001e2000c101924 */
[----:B------:R-:W-:Y:S05]  /*2500*/  BRA `(.L_x_15506) ;  /* 0x0000000400647947 */ /* 0x000fea0003800000 */
.L_x_15507:
[----:B------:R0:W-:Y:S01]  /*2510*/  STG.E.U16 desc[UR36][R16.64], RZ ;  /* 0x000000ff10007986 */ /* 0x0001e2000c101524 */
[----:B------:R-:W-:Y:S05]  /*2520*/  BRA `(.L_x_15506) ;  /* 0x00000004005c7947 */ /* 0x000fea0003800000 */
.L_x_15502:
        /* <DEDUP_REMOVED lines=8> */
.L_x_15510:
[----:B------:R0:W-:Y:S01]  /*25b0*/  STG.E.U16 desc[UR36][R16.64], RZ ;  /* 0x000000ff10007986 */ /* 0x0001e2000c101524 */
[----:B------:R-:W-:Y:S05]  /*25c0*/  BRA `(.L_x_15506) ;  /* 0x0000000400347947 */ /* 0x000fea0003800000 */
.L_x_15509:
        /* <DEDUP_REMOVED lines=8> */
.L_x_15512:
[----:B------:R0:W-:Y:S01]  /*2650*/  STG.E desc[UR36][R16.64], RZ ;  /* 0x000000ff10007986 */ /* 0x0001e2000c101924 */
[----:B------:R-:W-:Y:S05]  /*2660*/  BRA `(.L_x_15506) ;  /* 0x00000004000c7947 */ /* 0x000fea0003800000 */
.L_x_15511:
[----:B------:R0:W-:Y:S01]  /*2670*/  STG.E.64 desc[UR36][R16.64], RZ ;  /* 0x000000ff10007986 */ /* 0x0001e2000c101b24 */
[----:B------:R-:W-:Y:S05]  /*2680*/  BRA `(.L_x_15506) ;  /* 0x0000000400047947 */ /* 0x000fea0003800000 */
.L_x_15501:
        /* <DEDUP_REMOVED lines=10> */
.L_x_15515:
[----:B------:R0:W-:Y:S01]  /*2730*/  STG.E.128 desc[UR36][R16.64], RZ ;  /* 0x000000ff10007986 */ /* 0x0001e2000c101d24 */
[----:B------:R-:W-:Y:S05]  /*2740*/  BRA `(.L_x_15506) ;  /* 0x0000000000d47947 */ /* 0x000fea0003800000 */
.L_x_15514:
        /* <DEDUP_REMOVED lines=8> */
.L_x_15517:
[----:B------:R0:W-:Y:S01]  /*27d0*/  STG.E.U8 desc[UR36][R16.64], RZ ;  /* 0x000000ff10007986 */ /* 0x0001e2000c101124 */
[----:B------:R-:W-:Y:S05]  /*27e0*/  BRA `(.L_x_15506) ;  /* 0x0000000000ac7947 */ /* 0x000fea0003800000 */
.L_x_15516:
[----:B------:R0:W-:Y:S01]  /*27f0*/  STG.E.U16 desc[UR36][R16.64], RZ ;  /* 0x000000ff10007986 */ /* 0x0001e2000c101524 */
[----:B------:R-:W-:Y:S05]  /*2800*/  BRA `(.L_x_15506) ;  /* 0x0000000000a47947 */ /* 0x000fea0003800000 */
.L_x_15513:
        /* <DEDUP_REMOVED lines=10> */
.L_x_15520:
[----:B------:R1:W-:Y:S01]  /*28b0*/  STG.E.U8 desc[UR36][R16.64], RZ ;  /* 0x000000ff10007986 */ /* 0x0003e2000c101124 */
[----:B------:R-:W-:Y:S05]  /*28c0*/  BRA `(.L_x_15506) ;  /* 0x0000000000747947 */ /* 0x000fea0003800000 */
.L_x_15519:
[----:B------:R0:W-:Y:S01]  /*28d0*/  STG.E.U8 desc[UR36][R16.64], RZ ;  /* 0x000000ff10007986 */ /* 0x0001e2000c101124 */
[----:B------:R-:W-:Y:S05]  /*28e0*/  BRA `(.L_x_15506) ;  /* 0x00000000006c7947 */ /* 0x000fea0003800000 */
.L_x_15518:
[----:B------:R-:W-:-:S13]  /*28f0*/  ISETP.NE.AND P0, PT, R0, 0x1c, PT ;  /* 0x0000001c0000780c */ /* 0x000fda0003f05270 */
[----:B------:R-:W-:Y:S05]  /*2900*/  @!P0 BRA `(.L_x_15521) ;  /* 0x0000000000608947 */ /* 0x000fea0003800000 */
[----:B------:R-:W-:-:S13]  /*2910*/  ISETP.NE.AND P0, PT, R0, 0x1d, PT ;  /* 0x0000001d0000780c */ /* 0x000fda0003f05270 */
[----:B------:R-:W-:Y:S05]  /*2920*/  @!P0 BRA `(.L_x_15522) ;  /* 0x0000000000508947 */ /* 0x000fea0003800000 */
[----:B------:R-:W-:-:S13]  /*2930*/  ISETP.NE.AND P0, PT, R0, 0x2c, PT ;  /* 0x0000002c0000780c */ /* 0x000fda0003f05270 */
[----:B------:R3:W-:Y:S01]  /*2940*/  @!P0 STG.E.U8 desc[UR36][R16.64], RZ ;  /* 0x000000ff10008986 */ /* 0x0007e2000c101124 */
[----:B------:R-:W-:Y:S05]  /*2950*/  @!P0 BRA `(.L_x_15506) ;  /* 0x0000000000508947 */ /* 0x000fea0003800000 */
.L_x_15505:
        /* <DEDUP_REMOVED lines=16> */
.L_x_15523:
[----:B------:R-:W-:Y:S05]  /*2a60*/  BRA `(.L_x_15506) ;  /* 0x00000000000c7947 */ /* 0x000fea0003800000 */
.L_x_15522:
[----:B------:R4:W-:Y:S01]  /*2a70*/  STG.E.64 desc[UR36][R16.64], RZ ;  /* 0x000000ff10007986 */ /* 0x0009e2000c101b24 */
[----:B------:R-:W-:Y:S05]  /*2a80*/  BRA `(.L_x_15506) ;  /* 0x0000000000047947 */ /* 0x000fea0003800000 */
.L_x_15521:
[----:B------:R0:W-:Y:S02]  /*2a90*/  STG.E desc[UR36][R16.64], RZ ;  /* 0x000000ff10007986 */ /* 0x0001e4000c101924 */
.L_x_15506:
[----:B------:R-:W-:-:S04]  /*2aa0*/  IMAD R18, R18, 0x200, R23 ;  /* 0x0000020012127824 */ /* 0x000fc800078e0217 */
[----:B------:R-:W-:-:S07]  /*2ab0*/  VIADD R19, R18, 0x80 ;  /* 0x0000008012137836 */ /* 0x000fce0000000000 */
.L_x_15464:
[----:B------:R-:W-:Y:S05]  /*2ac0*/  BSYNC B7 ;  /* 0x0000000000077941 */ /* 0x000fea0003800000 */
.L_x_15463:
        /* <DEDUP_REMOVED lines=307> */
.L_x_15526:
        /* <DEDUP_REMOVED lines=20> */
.L_x_15530:
[----:B------:R1:W5:Y:S01]  /*3f40*/  LDG.E.U8 R18, desc[UR36][R2.64] ;  /* 0x0000002402127981 */ /* 0x000362000c1e1100 */
[----:B------:R-:W-:Y:S05]  /*3f50*/  BRA `(.L_x_15532) ;  /* 0x0000000c00347947 */ /* 0x000fea0003800000 */
.L_x_15529:
        /* <DEDUP_REMOVED lines=8> */
.L_x_15534:
[----:B------:R3:W5:Y:S01]  /*3fe0*/  LDG.E R18, desc[UR36][R2.64] ;  /* 0x0000002402127981 */ /* 0x000762000c1e1900 */
[----:B------:R-:W-:Y:S05]  /*3ff0*/  BRA `(.L_x_15532) ;  /* 0x0000000c000c7947 */ /* 0x000fea0003800000 */
.L_x_15533:
[----:B------:R2:W5:Y:S01]  /*4000*/  LDG.E.S16 R18, desc[UR36][R2.64] ;  /* 0x0000002402127981 */ /* 0x000562000c1e1700 */
[----:B------:R-:W-:Y:S05]  /*4010*/  BRA `(.L_x_15532) ;  /* 0x0000000c00047947 */ /* 0x000fea0003800000 */
.L_x_15528:
        /* <DEDUP_REMOVED lines=9> */
.L_x_15536:
[----:B------:R-:W2:Y:S02]  /*40b0*/  LDG.E.U16 R2, desc[UR36][R2.64] ;  /* 0x0000002402027981 */ /* 0x000ea4000c1e1500 */
[----:B--2---:R-:W-:-:S06]  /*40c0*/  HADD2.F32 R18, -RZ, R2.H0_H0 ;  /* 0x20000002ff127230 */ /* 0x004fcc0000004100 */
[----:B------:R-:W0:Y:S01]  /*40d0*/  F2I.FTZ.TRUNC.NTZ R18, R18 ;  /* 0x0000001200127305 */ /* 0x000e22000021f100 */
[----:B------:R-:W-:Y:S05]  /*40e0*/  BRA `(.L_x_15532) ;  /* 0x0000000800d07947 */ /* 0x000fea0003800000 */
.L_x_15535:
        /* <DEDUP_REMOVED lines=9> */
.L_x_15538:
[----:B------:R-:W2:Y:S02]  /*4180*/  LDG.E.U16 R2, desc[UR36][R2.64] ;  /* 0x0000002402027981 */ /* 0x000ea4000c1e1500 */
[----:B--2---:R-:W-:-:S06]  /*4190*/  HADD2.F32 R18, -RZ, R2.H0_H0 ;  /* 0x20000002ff127230 */ /* 0x004fcc0000004100 */
[----:B------:R-:W0:Y:S01]  /*41a0*/  F2I.FTZ.TRUNC.NTZ R18, R18 ;  /* 0x0000001200127305 */ /* 0x000e22000021f100 */
[----:B------:R-:W-:Y:S05]  /*41b0*/  BRA `(.L_x_15532) ;  /* 0x00000008009c7947 */ /* 0x000fea0003800000 */
.L_x_15537:
[----:B------:R-:W2:Y:S02]  /*41c0*/  LDG.E.64 R2, desc[UR36][R2.64] ;  /* 0x0000002402027981 */ /* 0x000ea4000c1e1b00 */
[----:B--2---:R0:W1:Y:S01]  /*41d0*/  F2I.F64.TRUNC R18, R2 ;  /* 0x0000000200127311 */ /* 0x004062000030d100 */
[----:B------:R-:W-:Y:S05]  /*41e0*/  BRA `(.L_x_15532) ;  /* 0x0000000800907947 */ /* 0x000fea0003800000 */
.L_x_15527:
        /* <DEDUP_REMOVED lines=12> */
.L_x_15541:
[----:B------:R-:W2:Y:S02]  /*42b0*/  LDG.E.64 R2, desc[UR36][R2.64] ;  /* 0x0000002402027981 */ /* 0x000ea4000c1e1b00 */
[----:B--2---:R0:W1:Y:S01]  /*42c0*/  F2I.F64.TRUNC R18, R2 ;  /* 0x0000000200127311 */ /* 0x004062000030d100 */
[----:B------:R-:W-:Y:S05]  /*42d0*/  BRA `(.L_x_15532) ;  /* 0x0000000800547947 */ /* 0x000fea0003800000 */
.L_x_15540:
        /* <DEDUP_REMOVED lines=27> */
.L_x_15543:
        /* <DEDUP_REMOVED lines=14> */
.L_x_15542:
[----:B------:R-:W2:Y:S02]  /*4570*/  LDG.E.U16 R18, desc[UR36][R2.64] ;  /* 0x0000002402127981 */ /* 0x000ea4000c1e1500 */
[----:B--2---:R-:W-:-:S06]  /*4580*/  IMAD.U32 R18, R18, 0x10000, RZ ;  /* 0x0001000012127824 */ /* 0x004fcc00078e00ff */
[----:B------:R-:W0:Y:S01]  /*4590*/  F2I.FTZ.TRUNC.NTZ R18, R18 ;  /* 0x0000001200127305 */ /* 0x000e22000021f100 */
[----:B------:R-:W-:Y:S05]  /*45a0*/  BRA `(.L_x_15532) ;  /* 0x0000000400a07947 */ /* 0x000fea0003800000 */
.L_x_15539:
        /* <DEDUP_REMOVED lines=10> */
.L_x_15546:
        /* <DEDUP_REMOVED lines=21> */
.L_x_15550:
[----:B------:R-:W-:Y:S05]  /*47a0*/  BSYNC B1 ;  /* 0x0000000000017941 */ /* 0x000fea0003800000 */
.L_x_15549:
[----:B------:R-:W-:Y:S01]  /*47b0*/  IMAD.SHL.U32 R2, R2, 0x100000, RZ ;  /* 0x0010000002027824 */ /* 0x000fe200078e00ff */
[----:B------:R-:W-:-:S04]  /*47c0*/  LEA R3, R0, 0x3b800000, 0x17 ;  /* 0x3b80000000037811 */ /* 0x000fc800078eb8ff */
[----:B------:R-:W-:-:S07]  /*47d0*/  LOP3.LUT R18, R3, R2, R18, 0xfe, !PT ;  /* 0x0000000203127212 */ /* 0x000fce00078efe12 */
.L_x_15548:
[----:B------:R-:W-:Y:S05]  /*47e0*/  BSYNC B0 ;  /* 0x0000000000007941 */ /* 0x000fea0003800000 */
.L_x_15547:
[----:B------:R-:W0:Y:S01]  /*47f0*/  F2I.FTZ.TRUNC.NTZ R18, R18 ;  /* 0x0000001200127305 */ /* 0x000e22000021f100 */
[----:B------:R-:W-:Y:S05]  /*4800*/  BRA `(.L_x_15532) ;  /* 0x0000000400087947 */ /* 0x000fea0003800000 */
.L_x_15545:
        /* <DEDUP_REMOVED lines=21> */
.L_x_15554:
[----:B------:R-:W-:Y:S05]  /*4960*/  BSYNC B1 ;  /* 0x0000000000017941 */ /* 0x000fea0003800000 */
.L_x_15553:
[----:B------:R-:W-:Y:S01]  /*4970*/  IMAD.SHL.U32 R2, R2, 0x200000, RZ ;  /* 0x0020000002027824 */ /* 0x000fe200078e00ff */
[----:B------:R-:W-:-:S04]  /*4980*/  LEA R3, R0, 0x37800000, 0x17 ;  /* 0x3780000000037811 */ /* 0x000fc800078eb8ff */
[----:B------:R-:W-:-:S07]  /*4990*/  LOP3.LUT R18, R3, R2, R18, 0xfe, !PT ;  /* 0x0000000203127212 */ /* 0x000fce00078efe12 */
.L_x_15552:
[----:B------:R-:W-:Y:S05]  /*49a0*/  BSYNC B0 ;  /* 0x0000000000007941 */ /* 0x000fea0003800000 */
.L_x_15551:
[----:B------:R-:W0:Y:S01]  /*49b0*/  F2I.FTZ.TRUNC.NTZ R18, R18 ;  /* 0x0000001200127305 */ /* 0x000e22000021f100 */
[----:B------:R-:W-:Y:S05]  /*49c0*/  BRA `(.L_x_15532) ;  /* 0x0000000000987947 */ /* 0x000fea0003800000 */
.L_x_15544:
        /* <DEDUP_REMOVED lines=14> */
.L_x_15558:
[----:B------:R-:W-:Y:S05]  /*4ab0*/  BSYNC B0 ;  /* 0x0000000000007941 */ /* 0x000fea0003800000 */
.L_x_15557:
[----:B------:R-:W0:Y:S01]  /*4ac0*/  F2I.FTZ.TRUNC.NTZ R18, R18 ;  /* 0x0000001200127305 */ /* 0x000e22000021f100 */
[----:B------:R-:W-:Y:S05]  /*4ad0*/  BRA `(.L_x_15532) ;  /* 0x0000000000547947 */ /* 0x000fea0003800000 */
.L_x_15531:
        /* <DEDUP_REMOVED lines=17> */
.L_x_15559:
[----:B------:R-:W-:Y:S05]  /*4bf0*/  BRA `(.L_x_15532) ;  /* 0x00000000000c7947 */ /* 0x000fea0003800000 */
.L_x_15556:
[----:B------:R0:W5:Y:S01]  /*4c00*/  LDG.E R18, desc[UR36][R2.64] ;  /* 0x0000002402127981 */ /* 0x000162000c1e1900 */
[----:B------:R-:W-:Y:S05]  /*4c10*/  BRA `(.L_x_15532) ;  /* 0x0000000000047947 */ /* 0x000fea0003800000 */
.L_x_15555:
[----:B------:R0:W5:Y:S02]  /*4c20*/  LDG.E R18, desc[UR36][R2.64] ;  /* 0x0000002402127981 */ /* 0x000164000c1e1900 */
.L_x_15532:
        /* <DEDUP_REMOVED lines=25> */
.L_x_15561:
[----:B------:R-:W-:Y:S05]  /*4dc0*/  BSYNC B6 ;  /* 0x0000000000067941 */ /* 0x000fea0003800000 */
.L_x_15560:
        /* <DEDUP_REMOVED lines=14> */
.L_x_15565:
[----:B------:R0:W-:Y:S01]  /*4eb0*/  STG.E.U8 desc[UR36][R16.64], RZ ;  /* 0x000000ff10007986 */ /* 0x0001e2000c101124 */
[----:B------:R-:W-:Y:S05]  /*4ec0*/  BRA `(.L_x_15567) ;  /* 0x00000004008c7947 */ /* 0x000fea0003800000 */
.L_x_15564:
        /* <DEDUP_REMOVED lines=8> */
.L_x_15569:
[----:B------:R0:W-:Y:S01]  /*4f50*/  STG.E desc[UR36][R16.64], RZ ;  /* 0x000000ff10007986 */ /* 0x0001e2000c101924 */
[----:B------:R-:W-:Y:S05]  /*4f60*/  BRA `(.L_x_15567) ;  /* 0x0000000400647947 */ /* 0x000fea0003800000 */
.L_x_15568:
[----:B------:R0:W-:Y:S01]  /*4f70*/  STG.E.U16 desc[UR36][R16.64], RZ ;  /* 0x000000ff10007986 */ /* 0x0001e2000c101524 */
[----:B------:R-:W-:Y:S05]  /*4f80*/  BRA `(.L_x_15567) ;  /* 0x00000004005c7947 */ /* 0x000fea0003800000 */
.L_x_15563:
        /* <DEDUP_REMOVED lines=8> */
.L_x_15571:
[----:B------:R0:W-:Y:S01]  /*5010*/  STG.E.U16 desc[UR36][R16.64], RZ ;  /* 0x000000ff10007986 */ /* 0x0001e2000c101524 */
[----:B------:R-:W-:Y:S05]  /*5020*/  BRA `(.L_x_15567) ;  /* 0x0000000400347947 */ /* 0x000fea0003800000 */
.L_x_15570:
        /* <DEDUP_REMOVED lines=8> */
.L_x_15573:
[----:B------:R0:W-:Y:S01]  /*50b0*/  STG.E desc[UR36][R16.64], RZ ;  /* 0x000000ff10007986 */ /* 0x0001e2000c101924 */
[----:B------:R-:W-:Y:S05]  /*50c0*/  BRA `(.L_x_15567) ;  /* 0x00000004000c7947 */ /* 0x000fea0003800000 */
.L_x_15572:
[----:B------:R0:W-:Y:S01]  /*50d0*/  STG.E.64 desc[UR36][R16.64], RZ ;  /* 0x000000ff10007986 */ /* 0x0001e2000c101b24 */
[----:B------:R-:W-:Y:S05]  /*50e0*/  BRA `(.L_x_15567) ;  /* 0x0000000400047947 */ /* 0x000fea0003800000 */
.L_x_15562:
        /* <DEDUP_REMOVED lines=10> */
.L_x_15576:
[----:B------:R0:W-:Y:S01]  /*5190*/  STG.E.128 desc[UR36][R16.64], RZ ;  /* 0x000000ff10007986 */ /* 0x0001e2000c101d24 */
[----:B------:R-:W-:Y:S05]  /*51a0*/  BRA `(.L_x_15567) ;  /* 0x0000000000d47947 */ /* 0x000fea0003800000 */
.L_x_15575:
        /* <DEDUP_REMOVED lines=8> */
.L_x_15578:
[----:B------:R2:W-:Y:S01]  /*5230*/  STG.E.U8 desc[UR36][R16.64], RZ ;  /* 0x000000ff10007986 */ /* 0x0005e2000c101124 */
[----:B------:R-:W-:Y:S05]  /*5240*/  BRA `(.L_x_15567) ;  /* 0x0000000000ac7947 */ /* 0x000fea0003800000 */
.L_x_15577:
[----:B------:R4:W-:Y:S01]  /*5250*/  STG.E.U16 desc[UR36][R16.64], RZ ;  /* 0x000000ff10007986 */ /* 0x0009e2000c101524 */
[----:B------:R-:W-:Y:S05]  /*5260*/  BRA `(.L_x_15567) ;  /* 0x0000000000a47947 */ /* 0x000fea0003800000 */
.L_x_15574:
        /* <DEDUP_REMOVED lines=10> */
.L_x_15581:
[----:B------:R0:W-:Y:S01]  /*5310*/  STG.E.U8 desc[UR36][R16.64], RZ ;  /* 0x000000ff10007986 */ /* 0x0001e2000c101124 */
[----:B------:R-:W-:Y:S05]  /*5320*/  BRA `(.L_x_15567) ;  /* 0x0000000000747947 */ /* 0x000fea0003800000 */
.L_x_15580:
[----:B------:R0:W-:Y:S01]  /*5330*/  STG.E.U8 desc[UR36][R16.64], RZ ;  /* 0x000000ff10007986 */ /* 0x0001e2000c101124 */
[----:B------:R-:W-:Y:S05]  /*5340*/  BRA `(.L_x_15567) ;  /* 0x00000000006c7947 */ /* 0x000fea0003800000 */
.L_x_15579:
[----:B------:R-:W-:-:S13]  /*5350*/  ISETP.NE.AND P0, PT, R0, 0x1c, PT ;  /* 0x0000001c0000780c */ /* 0x000fda0003f05270 */
[----:B------:R-:W-:Y:S05]  /*5360*/  @!P0 BRA `(.L_x_15582) ;  /* 0x0000000000608947 */ /* 0x000fea0003800000 */
[----:B------:R-:W-:-:S13]  /*5370*/  ISETP.NE.AND P0, PT, R0, 0x1d, PT ;  /* 0x0000001d0000780c */ /* 0x000fda0003f05270 */
[----:B------:R-:W-:Y:S05]  /*5380*/  @!P0 BRA `(.L_x_15583) ;  /* 0x0000000000508947 */ /* 0x000fea0003800000 */
[----:B------:R-:W-:-:S13]  /*5390*/  ISETP.NE.AND P0, PT, R0, 0x2c, PT ;  /* 0x0000002c0000780c */ /* 0x000fda0003f05270 */
[----:B------:R0:W-:Y:S01]  /*53a0*/  @!P0 STG.E.U8 desc[UR36][R16.64], RZ ;  /* 0x000000ff10008986 */ /* 0x0001e2000c101124 */
[----:B------:R-:W-:Y:S05]  /*53b0*/  @!P0 BRA `(.L_x_15567) ;  /* 0x0000000000508947 */ /* 0x000fea0003800000 */
.L_x_15566:
        /* <DEDUP_REMOVED lines=16> */
.L_x_15584:
[----:B------:R-:W-:Y:S05]  /*54c0*/  BRA `(.L_x_15567) ;  /* 0x00000000000c7947 */ /* 0x000fea0003800000 */
.L_x_15583:
[----:B------:R0:W-:Y:S01]  /*54d0*/  STG.E.64 desc[UR36][R16.64], RZ ;  /* 0x000000ff10007986 */ /* 0x0001e2000c101b24 */
[----:B------:R-:W-:Y:S05]  /*54e0*/  BRA `(.L_x_15567) ;  /* 0x0000000000047947 */ /* 0x000fea0003800000 */
.L_x_15582:
[----:B------:R0:W-:Y:S02]  /*54f0*/  STG.E desc[UR36][R16.64], RZ ;  /* 0x000000ff10007986 */ /* 0x0001e4000c101924 */
.L_x_15567:
[----:B------:R-:W-:-:S07]  /*5500*/  IADD3 R19, R19, 0x80, RZ ;  /* 0x0000008013137810 */ /* 0x000fce0007ffe0ff */
.L_x_15525:
[----:B------:R-:W-:Y:S05]  /*5510*/  BSYNC B7 ;  /* 0x0000000000077941 */ /* 0x000fea0003800000 */
.L_x_15524:
        /* <DEDUP_REMOVED lines=307> */
.L_x_15587:
        /* <DEDUP_REMOVED lines=20> */
.L_x_15591:
[----:B------:R3:W5:Y:S01]  /*6990*/  LDG.E.U8 R18, desc[UR36][R2.64] ;  /* 0x0000002402127981 */ /* 0x000762000c1e1100 */
[----:B------:R-:W-:Y:S05]  /*69a0*/  BRA `(.L_x_15593) ;  /* 0x0000000c00347947 */ /* 0x000fea0003800000 */
.L_x_15590:
        /* <DEDUP_REMOVED lines=8> */
.L_x_15595:
[----:B------:R2:W5:Y:S01]  /*6a30*/  LDG.E R18, desc[UR36][R2.64] ;  /* 0x0000002402127981 */ /* 0x000562000c1e1900 */
[----:B------:R-:W-:Y:S05]  /*6a40*/  BRA `(.L_x_15593) ;  /* 0x0000000c000c7947 */ /* 0x000fea0003800000 */
.L_x_15594:
[----:B------:R0:W5:Y:S01]  /*6a50*/  LDG.E.S16 R18, desc[UR36][R2.64] ;  /* 0x0000002402127981 */ /* 0x000162000c1e1700 */
[----:B------:R-:W-:Y:S05]  /*6a60*/  BRA `(.L_x_15593) ;  /* 0x0000000c00047947 */ /* 0x000fea0003800000 */
.L_x_15589:
        /* <DEDUP_REMOVED lines=9> */
.L_x_15597:
[----:B------:R-:W2:Y:S02]  /*6b00*/  LDG.E.U16 R2, desc[UR36][R2.64] ;  /* 0x0000002402027981 */ /* 0x000ea4000c1e1500 */
[----:B--2---:R-:W-:-:S06]  /*6b10*/  HADD2.F32 R18, -RZ, R2.H0_H0 ;  /* 0x20000002ff127230 */ /* 0x004fcc0000004100 */
[----:B------:R-:W0:Y:S01]  /*6b20*/  F2I.FTZ.TRUNC.NTZ R18, R18 ;  /* 0x0000001200127305 */ /* 0x000e22000021f100 */
[----:B------:R-:W-:Y:S05]  /*6b30*/  BRA `(.L_x_15593) ;  /* 0x0000000800d07947 */ /* 0x000fea0003800000 */
.L_x_15596:
        /* <DEDUP_REMOVED lines=9> */
.L_x_15599:
[----:B------:R-:W2:Y:S02]  /*6bd0*/  LDG.E.U16 R2, desc[UR36][R2.64] ;  /* 0x0000002402027981 */ /* 0x000ea4000c1e1500 */
[----:B--2---:R-:W-:-:S06]  /*6be0*/  HADD2.F32 R18, -RZ, R2.H0_H0 ;  /* 0x20000002ff127230 */ /* 0x004fcc0000004100 */
[----:B------:R-:W0:Y:S01]  /*6bf0*/  F2I.FTZ.TRUNC.NTZ R18, R18 ;  /* 0x0000001200127305 */ /* 0x000e22000021f100 */
[----:B------:R-:W-:Y:S05]  /*6c00*/  BRA `(.L_x_15593) ;  /* 0x00000008009c7947 */ /* 0x000fea0003800000 */
.L_x_15598:
[----:B------:R-:W2:Y:S02]  /*6c10*/  LDG.E.64 R2, desc[UR36][R2.64] ;  /* 0x0000002402027981 */ /* 0x000ea4000c1e1b00 */
[----:B--2---:R0:W1:Y:S01]  /*6c20*/  F2I.F64.TRUNC R18, R2 ;  /* 0x0000000200127311 */ /* 0x004062000030d100 */
[----:B------:R-:W-:Y:S05]  /*6c30*/  BRA `(.L_x_15593) ;  /* 0x0000000800907947 */ /* 0x000fea0003800000 */
.L_x_15588:
        /* <DEDUP_REMOVED lines=12> */
.L_x_15602:
[----:B------:R-:W2:Y:S02]  /*6d00*/  LDG.E.64 R2, desc[UR36][R2.64] ;  /* 0x0000002402027981 */ /* 0x000ea4000c1e1b00 */
[----:B--2---:R0:W1:Y:S01]  /*6d10*/  F2I.F64.TRUNC R18, R2 ;  /* 0x0000000200127311 */ /* 0x004062000030d100 */
[----:B------:R-:W-:Y:S05]  /*6d20*/  BRA `(.L_x_15593) ;  /* 0x0000000800547947 */ /* 0x000fea0003800000 */
.L_x_15601:
        /* <DEDUP_REMOVED lines=27> */
.L_x_15604:
        /* <DEDUP_REMOVED lines=14> */
.L_x_15603:
[----:B------:R-:W2:Y:S02]  /*6fc0*/  LDG.E.U16 R18, desc[UR36][R2.64] ;  /* 0x0000002402127981 */ /* 0x000ea4000c1e1500 */
[----:B--2---:R-:W-:-:S06]  /*6fd0*/  IMAD.U32 R18, R18, 0x10000, RZ ;  /* 0x0001000012127824 */ /* 0x004fcc00078e00ff */
[----:B------:R-:W0:Y:S01]  /*6fe0*/  F2I.FTZ.TRUNC.NTZ R18, R18 ;  /* 0x0000001200127305 */ /* 0x000e22000021f100 */
[----:B------:R-:W-:Y:S05]  /*6ff0*/  BRA `(.L_x_15593) ;  /* 0x0000000400a07947 */ /* 0x000fea0003800000 */
.L_x_15600:
        /* <DEDUP_REMOVED lines=10> */
.L_x_15607:
        /* <DEDUP_REMOVED lines=21> */
.L_x_15611:
[----:B------:R-:W-:Y:S05]  /*71f0*/  BSYNC B1 ;  /* 0x0000000000017941 */ /* 0x000fea0003800000 */
.L_x_15610:
[----:B------:R-:W-:Y:S02]  /*7200*/  LEA R3, R0, 0x3b800000, 0x17 ;  /* 0x3b80000000037811 */ /* 0x000fe400078eb8ff */
[----:B------:R-:W-:-:S04]  /*7210*/  SHF.L.U32 R2, R2, 0x14, RZ ;  /* 0x0000001402027819 */ /* 0x000fc800000006ff */
[----:B------:R-:W-:-:S07]  /*7220*/  LOP3.LUT R18, R3, R2, R18, 0xfe, !PT ;  /* 0x0000000203127212 */ /* 0x000fce00078efe12 */
.L_x_15609:
[----:B------:R-:W-:Y:S05]  /*7230*/  BSYNC B0 ;  /* 0x0000000000007941 */ /* 0x000fea0003800000 */
.L_x_15608:
[----:B------:R-:W0:Y:S01]  /*7240*/  F2I.FTZ.TRUNC.NTZ R18, R18 ;  /* 0x0000001200127305 */ /* 0x000e22000021f100 */
[----:B------:R-:W-:Y:S05]  /*7250*/  BRA `(.L_x_15593) ;  /* 0x0000000400087947 */ /* 0x000fea0003800000 */
.L_x_15606:
        /* <DEDUP_REMOVED lines=21> */
.L_x_15615:
[----:B------:R-:W-:Y:S05]  /*73b0*/  BSYNC B1 ;  /* 0x0000000000017941 */ /* 0x000fea0003800000 */
.L_x_15614:
[----:B------:R-:W-:Y:S01]  /*73c0*/  IMAD.SHL.U32 R2, R2, 0x200000, RZ ;  /* 0x0020000002027824 */ /* 0x000fe200078e00ff */
[----:B------:R-:W-:-:S04]  /*73d0*/  LEA R3, R0, 0x37800000, 0x17 ;  /* 0x3780000000037811 */ /* 0x000fc800078eb8ff */
[----:B------:R-:W-:-:S07]  /*73e0*/  LOP3.LUT R18, R3, R2, R18, 0xfe, !PT ;  /* 0x0000000203127212 */ /* 0x000fce00078efe12 */
.L_x_15613:
[----:B------:R-:W-:Y:S05]  /*73f0*/  BSYNC B0 ;  /* 0x0000000000007941 */ /* 0x000fea0003800000 */
.L_x_15612:
[----:B------:R-:W0:Y:S01]  /*7400*/  F2I.FTZ.TRUNC.NTZ R18, R18 ;  /* 0x0000001200127305 */ /* 0x000e22000021f100 */
[----:B------:R-:W-:Y:S05]  /*7410*/  BRA `(.L_x_15593) ;  /* 0x0000000000987947 */ /* 0x000fea0003800000 */
.L_x_15605:
        /* <DEDUP_REMOVED lines=14> */
.L_x_15619:
[----:B------:R-:W-:Y:S05]  /*7500*/  BSYNC B0 ;  /* 0x0000000000007941 */ /* 0x000fea0003800000 */
.L_x_15618:
[----:B------:R-:W0:Y:S01]  /*7510*/  F2I.FTZ.TRUNC.NTZ R18, R18 ;  /* 0x0000001200127305 */ /* 0x000e22000021f100 */
[----:B------:R-:W-:Y:S05]  /*7520*/  BRA `(.L_x_15593) ;  /* 0x0000000000547947 */ /* 0x000fea0003800000 */
.L_x_15592:
        /* <DEDUP_REMOVED lines=17> */
.L_x_15620:
[----:B------:R-:W-:Y:S05]  /*7640*/  BRA `(.L_x_15593) ;  /* 0x00000000000c7947 */ /* 0x000fea0003800000 */
.L_x_15617:
[----:B------:R0:W5:Y:S01]  /*7650*/  LDG.E R18, desc[UR36][R2.64] ;  /* 0x0000002402127981 */ /* 0x000162000c1e1900 */
[----:B------:R-:W-:Y:S05]  /*7660*/  BRA `(.L_x_15593) ;  /* 0x0000000000047947 */ /* 0x000fea0003800000 */
.L_x_15616:
[----:B------:R0:W5:Y:S02]  /*7670*/  LDG.E R18, desc[UR36][R2.64] ;  /* 0x0000002402127981 */ /* 0x000164000c1e1900 */
.L_x_15593:
        /* <DEDUP_REMOVED lines=25> */
.L_x_15622:
[----:B------:R-:W-:Y:S05]  /*7810*/  BSYNC B6 ;  /* 0x0000000000067941 */ /* 0x000fea0003800000 */
.L_x_15621:
        /* <DEDUP_REMOVED lines=14> */
.L_x_15626:
[----:B------:R0:W-:Y:S01]  /*7900*/  STG.E.U8 desc[UR36][R16.64], RZ ;  /* 0x000000ff10007986 */ /* 0x0001e2000c101124 */
[----:B------:R-:W-:Y:S05]  /*7910*/  BRA `(.L_x_15628) ;  /* 0x00000004008c7947 */ /* 0x000fea0003800000 */
.L_x_15625:
        /* <DEDUP_REMOVED lines=8> */
.L_x_15630:
[----:B------:R3:W-:Y:S01]  /*79a0*/  STG.E desc[UR36][R16.64], RZ ;  /* 0x000000ff10007986 */ /* 0x0007e2000c101924 */
[----:B------:R-:W-:Y:S05]  /*79b0*/  BRA `(.L_x_15628) ;  /* 0x0000000400647947 */ /* 0x000fea0003800000 */
.L_x_15629:
[----:B------:R2:W-:Y:S01]  /*79c0*/  STG.E.U16 desc[UR36][R16.64], RZ ;  /* 0x000000ff10007986 */ /* 0x0005e2000c101524 */
[----:B------:R-:W-:Y:S05]  /*79d0*/  BRA `(.L_x_15628) ;  /* 0x00000004005c7947 */ /* 0x000fea0003800000 */
.L_x_15624:
        /* <DEDUP_REMOVED lines=8> */
.L_x_15632:
[----:B------:R0:W-:Y:S01]  /*7a60*/  STG.E.U16 desc[UR36][R16.64], RZ ;  /* 0x000000ff10007986 */ /* 0x0001e2000c101524 */
[----:B------:R-:W-:Y:S05]  /*7a70*/  BRA `(.L_x_15628) ;  /* 0x0000000400347947 */ /* 0x000fea0003800000 */
.L_x_15631:
        /* <DEDUP_REMOVED lines=8> */
.L_x_15634:
[----:B------:R0:W-:Y:S01]  /*7b00*/  STG.E desc[UR36][R16.64], RZ ;  /* 0x000000ff10007986 */ /* 0x0001e2000c101924 */
[----:B------:R-:W-:Y:S05]  /*7b10*/  BRA `(.L_x_15628) ;  /* 0x00000004000c7947 */ /* 0x000fea0003800000 */
.L_x_15633:
[----:B------:R0:W-:Y:S01]  /*7b20*/  STG.E.64 desc[UR36][R16.64], RZ ;  /* 0x000000ff10007986 */ /* 0x0001e2000c101b24 */
[----:B------:R-:W-:Y:S05]  /*7b30*/  BRA `(.L_x_15628) ;  /* 0x0000000400047947 */ /* 0x000fea0003800000 */
.L_x_15623:
        /* <DEDUP_REMOVED lines=10> */
.L_x_15637:
[----:B------:R0:W-:Y:S01]  /*7be0*/  STG.E.128 desc[UR36][R16.64], RZ ;  /* 0x000000ff10007986 */ /* 0x0001e2000c101d24 */
[----:B------:R-:W-:Y:S05]  /*7bf0*/  BRA `(.L_x_15628) ;  /* 0x0000000000d47947 */ /* 0x000fea0003800000 */
.L_x_15636:
        /* <DEDUP_REMOVED lines=8> */
.L_x_15639:
[----:B------:R0:W-:Y:S01]  /*7c80*/  STG.E.U8 desc[UR36][R16.64], RZ ;  /* 0x000000ff10007986 */ /* 0x0001e2000c101124 */
[----:B------:R-:W-:Y:S05]  /*7c90*/  BRA `(.L_x_15628) ;  /* 0x0000000000ac7947 */ /* 0x000fea0003800000 */
.L_x_15638:
[----:B------:R0:W-:Y:S01]  /*7ca0*/  STG.E.U16 desc[UR36][R16.64], RZ ;  /* 0x000000ff10007986 */ /* 0x0001e2000c101524 */
[----:B------:R-:W-:Y:S05]  /*7cb0*/  BRA `(.L_x_15628) ;  /* 0x0000000000a47947 */ /* 0x000fea0003800000 */
.L_x_15635:
        /* <DEDUP_REMOVED lines=10> */
.L_x_15642:
[----:B------:R0:W-:Y:S01]  /*7d60*/  STG.E.U8 desc[UR36][R16.64], RZ ;  /* 0x000000ff10007986 */ /* 0x0001e2000c101124 */
[----:B------:R-:W-:Y:S05]  /*7d70*/  BRA `(.L_x_15628) ;  /* 0x0000000000747947 */ /* 0x000fea0003800000 */
.L_x_15641:
[----:B------:R0:W-:Y:S01]  /*7d80*/  STG.E.U8 desc[UR36][R16.64], RZ ;  /* 0x000000ff10007986 */ /* 0x0001e2000c101124 */
[----:B------:R-:W-:Y:S05]  /*7d90*/  BRA `(.L_x_15628) ;  /* 0x00000000006c7947 */ /* 0x000fea0003800000 */
.L_x_15640:
[----:B------:R-:W-:-:S13]  /*7da0*/  ISETP.NE.AND P0, PT, R0, 0x1c, PT ;  /* 0x0000001c0000780c */ /* 0x000fda0003f05270 */
[----:B------:R-:W-:Y:S05]  /*7db0*/  @!P0 BRA `(.L_x_15643) ;  /* 0x0000000000608947 */ /* 0x000fea0003800000 */
[----:B------:R-:W-:-:S13]  /*7dc0*/  ISETP.NE.AND P0, PT, R0, 0x1d, PT ;  /* 0x0000001d0000780c */ /* 0x000fda0003f05270 */
[----:B------:R-:W-:Y:S05]  /*7dd0*/  @!P0 BRA `(.L_x_15644) ;  /* 0x0000000000508947 */ /* 0x000fea0003800000 */
[----:B------:R-:W-:-:S13]  /*7de0*/  ISETP.NE.AND P0, PT, R0, 0x2c, PT ;  /* 0x0000002c0000780c */ /* 0x000fda0003f05270 */
[----:B------:R0:W-:Y:S01]  /*7df0*/  @!P0 STG.E.U8 desc[UR36][R16.64], RZ ;  /* 0x000000ff10008986 */ /* 0x0001e2000c101124 */
[----:B------:R-:W-:Y:S05]  /*7e00*/  @!P0 BRA `(.L_x_15628) ;  /* 0x0000000000508947 */ /* 0x000fea0003800000 */
.L_x_15627:
        /* <DEDUP_REMOVED lines=16> */
.L_x_15645:
[----:B------:R-:W-:Y:S05]  /*7f10*/  BRA `(.L_x_15628) ;  /* 0x00000000000c7947 */ /* 0x000fea0003800000 */
.L_x_15644:
[----:B------:R0:W-:Y:S01]  /*7f20*/  STG.E.64 desc[UR36][R16.64], RZ ;  /* 0x000000ff10007986 */ /* 0x0001e2000c101b24 */
[----:B------:R-:W-:Y:S05]  /*7f30*/  BRA `(.L_x_15628) ;  /* 0x0000000000047947 */ /* 0x000fea0003800000 */
.L_x_15643:
[----:B------:R0:W-:Y:S02]  /*7f40*/  STG.E desc[UR36][R16.64], RZ ;  /* 0x000000ff10007986 */ /* 0x0001e4000c101924 */
.L_x_15628:
[----:B------:R-:W-:-:S07]  /*7f50*/  VIADD R19, R19, 0x80 ;  /* 0x0000008013137836 */ /* 0x000fce0000000000 */
.L_x_15586:
[----:B------:R-:W-:Y:S05]  /*7f60*/  BSYNC B7 ;  /* 0x0000000000077941 */ /* 0x000fea0003800000 */
.L_x_15585:
        /* <DEDUP_REMOVED lines=306> */
.L_x_15646:
        /* <DEDUP_REMOVED lines=20> */
.L_x_15650:
[----:B------:R0:W5:Y:S01]  /*93d0*/  LDG.E.U8 R18, desc[UR36][R2.64] ;  /* 0x0000002402127981 */ /* 0x000162000c1e1100 */
[----:B------:R-:W-:Y:S05]  /*93e0*/  BRA `(.L_x_15652) ;  /* 0x0000000c00347947 */ /* 0x000fea0003800000 */
.L_x_15649:
        /* <DEDUP_REMOVED lines=8> */
.L_x_15654:
[----:B------:R0:W5:Y:S01]  /*9470*/  LDG.E R18, desc[UR36][R2.64] ;  /* 0x0000002402127981 */ /* 0x000162000c1e1900 */
[----:B------:R-:W-:Y:S05]  /*9480*/  BRA `(.L_x_15652) ;  /* 0x0000000c000c7947 */ /* 0x000fea0003800000 */
.L_x_15653:
[----:B------:R0:W5:Y:S01]  /*9490*/  LDG.E.S16 R18, desc[UR36][R2.64] ;  /* 0x0000002402127981 */ /* 0x000162000c1e1700 */
[----:B------:R-:W-:Y:S05]  /*94a0*/  BRA `(.L_x_15652) ;  /* 0x0000000c00047947 */ /* 0x000fea0003800000 */
.L_x_15648:
        /* <DEDUP_REMOVED lines=9> */
.L_x_15656:
[----:B------:R-:W2:Y:S02]  /*9540*/  LDG.E.U16 R2, desc[UR36][R2.64] ;  /* 0x0000002402027981 */ /* 0x000ea4000c1e1500 */
[----:B--2---:R-:W-:-:S06]  /*9550*/  HADD2.F32 R18, -RZ, R2.H0_H0 ;  /* 0x20000002ff127230 */ /* 0x004fcc0000004100 */
[----:B------:R-:W0:Y:S01]  /*9560*/  F2I.FTZ.TRUNC.NTZ R18, R18 ;  /* 0x0000001200127305 */ /* 0x000e22000021f100 */
[----:B------:R-:W-:Y:S05]  /*9570*/  BRA `(.L_x_15652) ;  /* 0x0000000800d07947 */ /* 0x000fea0003800000 */
.L_x_15655:
        /* <DEDUP_REMOVED lines=9> */
.L_x_15658:
[----:B------:R-:W2:Y:S02]  /*9610*/  LDG.E.U16 R2, desc[UR36][R2.64] ;  /* 0x0000002402027981 */ /* 0x000ea4000c1e1500 */
[----:B--2---:R-:W-:-:S06]  /*9620*/  HADD2.F32 R18, -RZ, R2.H0_H0 ;  /* 0x20000002ff127230 */ /* 0x004fcc0000004100 */
[----:B------:R-:W0:Y:S01]  /*9630*/  F2I.FTZ.TRUNC.NTZ R18, R18 ;  /* 0x0000001200127305 */ /* 0x000e22000021f100 */
[----:B------:R-:W-:Y:S05]  /*9640*/  BRA `(.L_x_15652) ;  /* 0x00000008009c7947 */ /* 0x000fea0003800000 */
.L_x_15657:
[----:B------:R-:W2:Y:S02]  /*9650*/  LDG.E.64 R2, desc[UR36][R2.64] ;  /* 0x0000002402027981 */ /* 0x000ea4000c1e1b00 */
[----:B--2---:R0:W1:Y:S01]  /*9660*/  F2I.F64.TRUNC R18, R2 ;  /* 0x0000000200127311 */ /* 0x004062000030d100 */
[----:B------:R-:W-:Y:S05]  /*9670*/  BRA `(.L_x_15652) ;  /* 0x0000000800907947 */ /* 0x000fea0003800000 */
.L_x_15647:
        /* <DEDUP_REMOVED lines=12> */
.L_x_15661:
[----:B------:R-:W2:Y:S02]  /*9740*/  LDG.E.64 R2, desc[UR36][R2.64] ;  /* 0x0000002402027981 */ /* 0x000ea4000c1e1b00 */
[----:B--2---:R0:W1:Y:S01]  /*9750*/  F2I.F64.TRUNC R18, R2 ;  /* 0x0000000200127311 */ /* 0x004062000030d100 */
[----:B------:R-:W-:Y:S05]  /*9760*/  BRA `(.L_x_15652) ;  /* 0x0000000800547947 */ /* 0x000fea0003800000 */
.L_x_15660:
        /* <DEDUP_REMOVED lines=27> */
.L_x_15663:
        /* <DEDUP_REMOVED lines=14> */
.L_x_15662:
[----:B------:R-:W2:Y:S02]  /*9a00*/  LDG.E.U16 R18, desc[UR36][R2.64] ;  /* 0x0000002402127981 */ /* 0x000ea4000c1e1500 */
[----:B--2---:R-:W-:-:S06]  /*9a10*/  IMAD.U32 R18, R18, 0x10000, RZ ;  /* 0x0001000012127824 */ /* 0x004fcc00078e00ff */
[----:B------:R-:W0:Y:S01]  /*9a20*/  F2I.FTZ.TRUNC.NTZ R18, R18 ;  /* 0x0000001200127305 */ /* 0x000e22000021f100 */
[----:B------:R-:W-:Y:S05]  /*9a30*/  BRA `(.L_x_15652) ;  /* 0x0000000400a07947 */ /* 0x000fea0003800000 */
.L_x_15659:
        /* <DEDUP_REMOVED lines=10> */
.L_x_15666:
        /* <DEDUP_REMOVED lines=21> */
.L_x_15670:
[----:B------:R-:W-:Y:S05]  /*9c30*/  BSYNC B1 ;  /* 0x0000000000017941 */ /* 0x000fea0003800000 */
.L_x_15669:
[----:B------:R-:W-:Y:S01]  /*9c40*/  IMAD.SHL.U32 R2, R2, 0x100000, RZ ;  /* 0x0010000002027824 */ /* 0x000fe200078e00ff */
[----:B------:R-:W-:-:S04]  /*9c50*/  LEA R3, R0, 0x3b800000, 0x17 ;  /* 0x3b80000000037811 */ /* 0x000fc800078eb8ff */
[----:B------:R-:W-:-:S07]  /*9c60*/  LOP3.LUT R18, R3, R2, R18, 0xfe, !PT ;  /* 0x0000000203127212 */ /* 0x000fce00078efe12 */
.L_x_15668:
[----:B------:R-:W-:Y:S05]  /*9c70*/  BSYNC B0 ;  /* 0x0000000000007941 */ /* 0x000fea0003800000 */
.L_x_15667:
[----:B------:R-:W0:Y:S01]  /*9c80*/  F2I.FTZ.TRUNC.NTZ R18, R18 ;  /* 0x0000001200127305 */ /* 0x000e22000021f100 */
[----:B------:R-:W-:Y:S05]  /*9c90*/  BRA `(.L_x_15652) ;  /* 0x0000000400087947 */ /* 0x000fea0003800000 */
.L_x_15665:
        /* <DEDUP_REMOVED lines=21> */
.L_x_15674:
[----:B------:R-:W-:Y:S05]  /*9df0*/  BSYNC B1 ;  /* 0x0000000000017941 */ /* 0x000fea0003800000 */
.L_x_15673:
[----:B------:R-:W-:Y:S01]  /*9e00*/  IMAD.SHL.U32 R2, R2, 0x200000, RZ ;  /* 0x0020000002027824 */ /* 0x000fe200078e00ff */
[----:B------:R-:W-:-:S04]  /*9e10*/  LEA R3, R0, 0x37800000, 0x17 ;  /* 0x3780000000037811 */ /* 0x000fc800078eb8ff */
[----:B------:R-:W-:-:S07]  /*9e20*/  LOP3.LUT R18, R3, R2, R18, 0xfe, !PT ;  /* 0x0000000203127212 */ /* 0x000fce00078efe12 */
.L_x_15672:
[----:B------:R-:W-:Y:S05]  /*9e30*/  BSYNC B0 ;  /* 0x0000000000007941 */ /* 0x000fea0003800000 */
.L_x_15671:
[----:B------:R-:W0:Y:S01]  /*9e40*/  F2I.FTZ.TRUNC.NTZ R18, R18 ;  /* 0x0000001200127305 */ /* 0x000e22000021f100 */
[----:B------:R-:W-:Y:S05]  /*9e50*/  BRA `(.L_x_15652) ;  /* 0x0000000000987947 */ /* 0x000fea0003800000 */
.L_x_15664:
        /* <DEDUP_REMOVED lines=14> */
.L_x_15678:
[----:B------:R-:W-:Y:S05]  /*9f40*/  BSYNC B0 ;  /* 0x0000000000007941 */ /* 0x000fea0003800000 */
.L_x_15677:
[----:B------:R-:W0:Y:S01]  /*9f50*/  F2I.FTZ.TRUNC.NTZ R18, R18 ;  /* 0x0000001200127305 */ /* 0x000e22000021f100 */
[----:B------:R-:W-:Y:S05]  /*9f60*/  BRA `(.L_x_15652) ;  /* 0x0000000000547947 */ /* 0x000fea0003800000 */
.L_x_15651:
        /* <DEDUP_REMOVED lines=17> */
.L_x_15679:
[----:B------:R-:W-:Y:S05]  /*a080*/  BRA `(.L_x_15652) ;  /* 0x00000000000c7947 */ /* 0x000fea0003800000 */
.L_x_15676:
[----:B------:R0:W5:Y:S01]  /*a090*/  LDG.E R18, desc[UR36][R2.64] ;  /* 0x0000002402127981 */ /* 0x000162000c1e1900 */
[----:B------:R-:W-:Y:S05]  /*a0a0*/  BRA `(.L_x_15652) ;  /* 0x0000000000047947 */ /* 0x000fea0003800000 */
.L_x_15675:
[----:B------:R0:W5:Y:S02]  /*a0b0*/  LDG.E R18, desc[UR36][R2.64] ;  /* 0x0000002402127981 */ /* 0x000164000c1e1900 */
.L_x_15652:
        /* <DEDUP_REMOVED lines=25> */
.L_x_15681:
[----:B------:R-:W-:Y:S05]  /*a250*/  BSYNC B6 ;  /* 0x0000000000067941 */ /* 0x000fea0003800000 */
.L_x_15680:
        /* <DEDUP_REMOVED lines=14> */
.L_x_15685:
[----:B------:R-:W-:Y:S01]  /*a340*/  STG.E.U8 desc[UR36][R16.64], RZ ;  /* 0x000000ff10007986 */ /* 0x000fe2000c101124 */
[----:B------:R-:W-:Y:S05]  /*a350*/  EXIT ;  /* 0x000000000000794d */ /* 0x000fea0003800000 */
.L_x_15684:
        /* <DEDUP_REMOVED lines=8> */
.L_x_15688:
[----:B------:R-:W-:Y:S01]  /*a3e0*/  STG.E desc[UR36][R16.64], RZ ;  /* 0x000000ff10007986 */ /* 0x000fe2000c101924 */
[----:B------:R-:W-:Y:S05]  /*a3f0*/  EXIT ;  /* 0x000000000000794d */ /* 0x000fea0003800000 */
.L_x_15687:
[----:B------:R-:W-:Y:S01]  /*a400*/  STG.E.U16 desc[UR36][R16.64], RZ ;  /* 0x000000ff10007986 */ /* 0x000fe2000c101524 */
[----:B------:R-:W-:Y:S05]  /*a410*/  EXIT ;  /* 0x000000000000794d */ /* 0x000fea0003800000 */
.L_x_15683:
        /* <DEDUP_REMOVED lines=8> */
.L_x_15690:
[----:B------:R-:W-:Y:S01]  /*a4a0*/  STG.E.U16 desc[UR36][R16.64], RZ ;  /* 0x000000ff10007986 */ /* 0x000fe2000c101524 */
[----:B------:R-:W-:Y:S05]  /*a4b0*/  EXIT ;  /* 0x000000000000794d */ /* 0x000fea0003800000 */
.L_x_15689:
        /* <DEDUP_REMOVED lines=8> */
.L_x_15692:
[----:B------:R-:W-:Y:S01]  /*a540*/  STG.E desc[UR36][R16.64], RZ ;  /* 0x000000ff10007986 */ /* 0x000fe2000c101924 */
[----:B------:R-:W-:Y:S05]  /*a550*/  EXIT ;  /* 0x000000000000794d */ /* 0x000fea0003800000 */
.L_x_15691:
[----:B------:R-:W-:Y:S01]  /*a560*/  STG.E.64 desc[UR36][R16.64], RZ ;  /* 0x000000ff10007986 */ /* 0x000fe2000c101b24 */
[----:B------:R-:W-:Y:S05]  /*a570*/  EXIT ;  /* 0x000000000000794d */ /* 0x000fea0003800000 */
.L_x_15682:
        /* <DEDUP_REMOVED lines=10> */
.L_x_15695:
[----:B------:R-:W-:Y:S01]  /*a620*/  STG.E.128 desc[UR36][R16.64], RZ ;  /* 0x000000ff10007986 */ /* 0x000fe2000c101d24 */
[----:B------:R-:W-:Y:S05]  /*a630*/  EXIT ;  /* 0x000000000000794d */ /* 0x000fea0003800000 */
.L_x_15694:
        /* <DEDUP_REMOVED lines=8> */
.L_x_15697:
[----:B------:R-:W-:Y:S01]  /*a6c0*/  STG.E.U8 desc[UR36][R16.64], RZ ;  /* 0x000000ff10007986 */ /* 0x000fe2000c101124 */
[----:B------:R-:W-:Y:S05]  /*a6d0*/  EXIT ;  /* 0x000000000000794d */ /* 0x000fea0003800000 */
.L_x_15696:
[----:B------:R-:W-:Y:S01]  /*a6e0*/  STG.E.U16 desc[UR36][R16.64], RZ ;  /* 0x000000ff10007986 */ /* 0x000fe2000c101524 */
[----:B------:R-:W-:Y:S05]  /*a6f0*/  EXIT ;  /* 0x000000000000794d */ /* 0x000fea0003800000 */
.L_x_15693:
        /* <DEDUP_REMOVED lines=10> */
.L_x_15700:
[----:B------:R-:W-:Y:S01]  /*a7a0*/  STG.E.U8 desc[UR36][R16.64], RZ ;  /* 0x000000ff10007986 */ /* 0x000fe2000c101124 */
[----:B------:R-:W-:Y:S05]  /*a7b0*/  EXIT ;  /* 0x000000000000794d */ /* 0x000fea0003800000 */
.L_x_15699:
[----:B------:R-:W-:Y:S01]  /*a7c0*/  STG.E.U8 desc[UR36][R16.64], RZ ;  /* 0x000000ff10007986 */ /* 0x000fe2000c101124 */
[----:B------:R-:W-:Y:S05]  /*a7d0*/  EXIT ;  /* 0x000000000000794d */ /* 0x000fea0003800000 */
.L_x_15698:
[----:B------:R-:W-:-:S13]  /*a7e0*/  ISETP.NE.AND P0, PT, R0, 0x1c, PT ;  /* 0x0000001c0000780c */ /* 0x000fda0003f05270 */
[----:B------:R-:W-:Y:S05]  /*a7f0*/  @!P0 BRA `(.L_x_15701) ;  /* 0x0000000000608947 */ /* 0x000fea0003800000 */
[----:B------:R-:W-:-:S13]  /*a800*/  ISETP.NE.AND P0, PT, R0, 0x1d, PT ;  /* 0x0000001d0000780c */ /* 0x000fda0003f05270 */
[----:B------:R-:W-:Y:S05]  /*a810*/  @!P0 BRA `(.L_x_15702) ;  /* 0x0000000000508947 */ /* 0x000fea0003800000 */
[----:B------:R-:W-:-:S13]  /*a820*/  ISETP.NE.AND P0, PT, R0, 0x2c, PT ;  /* 0x0000002c0000780c */ /* 0x000fda0003f05270 */
[----:B------:R0:W-:Y:S01]  /*a830*/  @!P0 STG.E.U8 desc[UR36][R16.64], RZ ;  /* 0x000000ff10008986 */ /* 0x0001e2000c101124 */
[----:B------:R-:W-:Y:S05]  /*a840*/  @!P0 EXIT ;  /* 0x000000000000894d */ /* 0x000fea0003800000 */
.L_x_15686:
        /* <DEDUP_REMOVED lines=16> */
.L_x_15703:
[----:B------:R-:W-:Y:S05]  /*a950*/  EXIT ;  /* 0x000000000000794d */ /* 0x000fea0003800000 */
.L_x_15702:
[----:B------:R-:W-:Y:S01]  /*a960*/  STG.E.64 desc[UR36][R16.64], RZ ;  /* 0x000000ff10007986 */ /* 0x000fe2000c101b24 */
[----:B------:R-:W-:Y:S05]  /*a970*/  EXIT ;  /* 0x000000000000794d */ /* 0x000fea0003800000 */
.L_x_15701:
[----:B------:R-:W-:Y:S01]  /*a980*/  STG.E desc[UR36][R16.64], RZ ;  /* 0x000000ff10007986 */ /* 0x000fe2000c101924 */
[----:B------:R-:W-:Y:S05]  /*a990*/  EXIT ;  /* 0x000000000000794d */ /* 0x000fea0003800000 */
.L_x_15704:
        /* <DEDUP_REMOVED lines=14> */
.L_x_32305:


//--------------------- .text._ZN2at6native27unrolled_elementwise_kernelIZZZNS0_67_GLOBAL__N__bb565c37_34_ValidateCompressedIndicesKernel_cu_33a4b88b42_validate_compressed_sparse_indices_kernelILNS2_8CDimNameE1ENS2_18CUDAKernelLauncherENS2_14EmptyVecKernelENS2_8DummyVecELm8EEEvRKNS_6TensorESA_lllENKUlvE0_clEvENKUlvE_clEvEUliE_St5arrayIPcLm2EELi4E23TrivialOffsetCalculatorILi1EjESI_NS0_6memory12LoadWithCastILi1EEENSJ_13StoreWithCastILi1EEEEEviT_T0_T2_T3_T4_T5_ --------------------------
	.section	.text._ZN2at6native27unrolled_elementwise_kernelIZZZNS0_67_GLOBAL__N__bb565c37_34_ValidateCompressedIndicesKernel_cu_33a4b88b42_validate_compressed_sparse_indices_kernelILNS2_8CDimNameE1ENS2_18CUDAKernelLauncherENS2_14EmptyVecKernelENS2_8DummyVecELm8EEEvRKNS_6TensorESA_lllENKUlvE0_clEvENKUlvE_clEvEUliE_St5arrayIPcLm2EELi4E23TrivialOffsetCalculatorILi1EjESI_NS0_6memory12LoadWithCastILi1EEENSJ_13StoreWithCastILi1EEEEEviT_T0_T2_T3_T4_T5_,"ax",@progbits
	.align	128
        .global         _ZN2at6native27unrolled_elementwise_kernelIZZZNS0_67_GLOBAL__N__bb565c37_34_ValidateCompressedIndicesKernel_cu_33a4b88b42_validate_compressed_sparse_indices_kernelILNS2_8CDimNameE1ENS2_18CUDAKernelLauncherENS2_14EmptyVecKernelENS2_8DummyVecELm8EEEvRKNS_6TensorESA_lllENKUlvE0_clEvENKUlvE_clEvEUliE_St5arrayIPcLm2EELi4E23TrivialOffsetCalculatorILi1EjESI_NS0_6memory12LoadWithCastILi1EEENSJ_13StoreWithCastILi1EEEEEviT_T0_T2_T3_T4_T5_
        .type           _ZN2at6native27unrolled_elementwise_kernelIZZZNS0_67_GLOBAL__N__bb565c37_34_ValidateCompressedIndicesKernel_cu_33a4b88b42_validate_compressed_sparse_indices_kernelILNS2_8CDimNameE1ENS2_18CUDAKernelLauncherENS2_14EmptyVecKernelENS2_8DummyVecELm8EEEvRKNS_6TensorESA_lllENKUlvE0_clEvENKUlvE_clEvEUliE_St5arrayIPcLm2EELi4E23TrivialOffsetCalculatorILi1EjESI_NS0_6memory12LoadWithCastILi1EEENSJ_13StoreWithCastILi1EEEEEviT_T0_T2_T3_T4_T5_,@function
        .size           _ZN2at6native27unrolled_elementwise_kernelIZZZNS0_67_GLOBAL__N__bb565c37_34_ValidateCompressedIndicesKernel_cu_33a4b88b42_validate_compressed_sparse_indices_kernelILNS2_8CDimNameE1ENS2_18CUDAKernelLauncherENS2_14EmptyVecKernelENS2_8DummyVecELm8EEEvRKNS_6TensorESA_lllENKUlvE0_clEvENKUlvE_clEvEUliE_St5arrayIPcLm2EELi4E23TrivialOffsetCalculatorILi1EjESI_NS0_6memory12LoadWithCastILi1EEENSJ_13StoreWithCastILi1EEEEEviT_T0_T2_T3_T4_T5_,(.L_x_32306 - _ZN2at6native27unrolled_elementwise_kernelIZZZNS0_67_GLOBAL__N__bb565c37_34_ValidateCompressedIndicesKernel_cu_33a4b88b42_validate_compressed_sparse_indices_kernelILNS2_8CDimNameE1ENS2_18CUDAKernelLauncherENS2_14EmptyVecKernelENS2_8DummyVecELm8EEEvRKNS_6TensorESA_lllENKUlvE0_clEvENKUlvE_clEvEUliE_St5arrayIPcLm2EELi4E23TrivialOffsetCalculatorILi1EjESI_NS0_6memory12LoadWithCastILi1EEENSJ_13StoreWithCastILi1EEEEEviT_T0_T2_T3_T4_T5_)
        .other          _ZN2at6native27unrolled_elementwise_kernelIZZZNS0_67_GLOBAL__N__bb565c37_34_ValidateCompressedIndicesKernel_cu_33a4b88b42_validate_compressed_sparse_indices_kernelILNS2_8CDimNameE1ENS2_18CUDAKernelLauncherENS2_14EmptyVecKernelENS2_8DummyVecELm8EEEvRKNS_6TensorESA_lllENKUlvE0_clEvENKUlvE_clEvEUliE_St5arrayIPcLm2EELi4E23TrivialOffsetCalculatorILi1EjESI_NS0_6memory12LoadWithCastILi1EEENSJ_13StoreWithCastILi1EEEEEviT_T0_T2_T3_T4_T5_,@"STO_CUDA_ENTRY STV_DEFAULT"
_ZN2at6native27unrolled_elementwise_kernelIZZZNS0_67_GLOBAL__N__bb565c37_34_ValidateCompressedIndicesKernel_cu_33a4b88b42_validate_compressed_sparse_indices_kernelILNS2_8CDimNameE1ENS2_18CUDAKernelLauncherENS2_14EmptyVecKernelENS2_8DummyVecELm8EEEvRKNS_6TensorESA_lllENKUlvE0_clEvENKUlvE_clEvEUliE_St5arrayIPcLm2EELi4E23TrivialOffsetCalculatorILi1EjESI_NS0_6memory12LoadWithCastILi1EEENSJ_13StoreWithCastILi1EEEEEviT_T0_T2_T3_T4_T5_:
.text._ZN2at6native27unrolled_elementwise_kernelIZZZNS0_67_GLOBAL__N__bb565c37_34_ValidateCompressedIndicesKernel_cu_33a4b88b42_validate_compressed_sparse_indices_kernelILNS2_8CDimNameE1ENS2_18CUDAKernelLauncherENS2_14EmptyVecKernelENS2_8DummyVecELm8EEEvRKNS_6TensorESA_lllENKUlvE0_clEvENKUlvE_clEvEUliE_St5arrayIPcLm2EELi4E23TrivialOffsetCalculatorILi1EjESI_NS0_6memory12LoadWithCastILi1EEENSJ_13StoreWithCastILi1EEEEEviT_T0_T2_T3_T4_T5_:
        /* <DEDUP_REMOVED lines=31> */
.L_x_15710:
[----:B------:R3:W5:Y:S01]  /*01f0*/  LDG.E.U8 R23, desc[UR36][R2.64] ;  /* 0x0000002402177981 */ /* 0x000762000c1e1100 */
[----:B------:R-:W-:Y:S05]  /*0200*/  BRA `(.L_x_15712) ;  /* 0x0000000c00387947 */ /* 0x000fea0003800000 */
.L_x_15709:
        /* <DEDUP_REMOVED lines=8> */
.L_x_15714:
[----:B------:R1:W5:Y:S01]  /*0290*/  LDG.E R23, desc[UR36][R2.64] ;  /* 0x0000002402177981 */ /* 0x000362000c1e1900 */
[----:B------:R-:W-:Y:S05]  /*02a0*/  BRA `(.L_x_15712) ;  /* 0x0000000c00107947 */ /* 0x000fea0003800000 */
.L_x_15713:
[----:B------:R2:W5:Y:S01]  /*02b0*/  LDG.E.S16 R23, desc[UR36][R2.64] ;  /* 0x0000002402177981 */ /* 0x000562000c1e1700 */
[----:B------:R-:W-:Y:S05]  /*02c0*/  BRA `(.L_x_15712) ;  /* 0x0000000c00087947 */ /* 0x000fea0003800000 */
.L_x_15708:
        /* <DEDUP_REMOVED lines=9> */
.L_x_15716:
[----:B------:R-:W2:Y:S02]  /*0360*/  LDG.E.U16 R2, desc[UR36][R2.64] ;  /* 0x0000002402027981 */ /* 0x000ea4000c1e1500 */
[----:B--2---:R-:W-:-:S06]  /*0370*/  HADD2.F32 R23, -RZ, R2.H0_H0 ;  /* 0x20000002ff177230 */ /* 0x004fcc0000004100 */
[----:B------:R-:W0:Y:S01]  /*0380*/  F2I.FTZ.TRUNC.NTZ R23, R23 ;  /* 0x0000001700177305 */ /* 0x000e22000021f100 */
[----:B------:R-:W-:Y:S05]  /*0390*/  BRA `(.L_x_15712) ;  /* 0x0000000800d47947 */ /* 0x000fea0003800000 */
.L_x_15715:
        /* <DEDUP_REMOVED lines=9> */
.L_x_15718:
[----:B------:R-:W2:Y:S02]  /*0430*/  LDG.E.U16 R2, desc[UR36][R2.64] ;  /* 0x0000002402027981 */ /* 0x000ea4000c1e1500 */
[----:B--2---:R-:W-:-:S06]  /*0440*/  HADD2.F32 R23, -RZ, R2.H0_H0 ;  /* 0x20000002ff177230 */ /* 0x004fcc0000004100 */
[----:B------:R-:W0:Y:S01]  /*0450*/  F2I.FTZ.TRUNC.NTZ R23, R23 ;  /* 0x0000001700177305 */ /* 0x000e22000021f100 */
[----:B------:R-:W-:Y:S05]  /*0460*/  BRA `(.L_x_15712) ;  /* 0x0000000800a07947 */ /* 0x000fea0003800000 */
.L_x_15717:
[----:B------:R-:W2:Y:S02]  /*0470*/  LDG.E.64 R2, desc[UR36][R2.64] ;  /* 0x0000002402027981 */ /* 0x000ea4000c1e1b00 */
[----:B--2---:R0:W1:Y:S01]  /*0480*/  F2I.F64.TRUNC R23, R2 ;  /* 0x0000000200177311 */ /* 0x004062000030d100 */
[----:B------:R-:W-:Y:S05]  /*0490*/  BRA `(.L_x_15712) ;  /* 0x0000000800947947 */ /* 0x000fea0003800000 */
.L_x_15707:
        /* <DEDUP_REMOVED lines=12> */
.L_x_15721:
[----:B------:R-:W2:Y:S02]  /*0560*/  LDG.E.64 R2, desc[UR36][R2.64] ;  /* 0x0000002402027981 */ /* 0x000ea4000c1e1b00 */
[----:B--2---:R0:W1:Y:S01]  /*0570*/  F2I.F64.TRUNC R23, R2 ;  /* 0x0000000200177311 */ /* 0x004062000030d100 */
[----:B------:R-:W-:Y:S05]  /*0580*/  BRA `(.L_x_15712) ;  /* 0x0000000800587947 */ /* 0x000fea0003800000 */
.L_x_15720:
        /* <DEDUP_REMOVED lines=27> */
.L_x_15723:
        /* <DEDUP_REMOVED lines=15> */
.L_x_15722:
[----:B------:R-:W2:Y:S02]  /*0830*/  LDG.E.U16 R23, desc[UR36][R2.64] ;  /* 0x0000002402177981 */ /* 0x000ea4000c1e1500 */
[----:B--2---:R-:W-:-:S06]  /*0840*/  IMAD.U32 R23, R23, 0x10000, RZ ;  /* 0x0001000017177824 */ /* 0x004fcc00078e00ff */
[----:B------:R-:W0:Y:S01]  /*0850*/  F2I.FTZ.TRUNC.NTZ R23, R23 ;  /* 0x0000001700177305 */ /* 0x000e22000021f100 */
[----:B------:R-:W-:Y:S05]  /*0860*/  BRA `(.L_x_15712) ;  /* 0x0000000400a07947 */ /* 0x000fea0003800000 */
.L_x_15719:
        /* <DEDUP_REMOVED lines=10> */
.L_x_15726:
        /* <DEDUP_REMOVED lines=21> */
.L_x_15730:
[----:B------:R-:W-:Y:S05]  /*0a60*/  BSYNC B1 ;  /* 0x0000000000017941 */ /* 0x000fea0003800000 */
.L_x_15729:
[----:B------:R-:W-:Y:S01]  /*0a70*/  IMAD.SHL.U32 R2, R2, 0x100000, RZ ;  /* 0x0010000002027824 */ /* 0x000fe200078e00ff */
[----:B------:R-:W-:-:S04]  /*0a80*/  LEA R0, R0, 0x3b800000, 0x17 ;  /* 0x3b80000000007811 */ /* 0x000fc800078eb8ff */
[----:B------:R-:W-:-:S07]  /*0a90*/  LOP3.LUT R23, R0, R2, R23, 0xfe, !PT ;  /* 0x0000000200177212 */ /* 0x000fce00078efe17 */
.L_x_15728:
[----:B------:R-:W-:Y:S05]  /*0aa0*/  BSYNC B0 ;  /* 0x0000000000007941 */ /* 0x000fea0003800000 */
.L_x_15727:
[----:B------:R-:W0:Y:S01]  /*0ab0*/  F2I.FTZ.TRUNC.NTZ R23, R23 ;  /* 0x0000001700177305 */ /* 0x000e22000021f100 */
[----:B------:R-:W-:Y:S05]  /*0ac0*/  BRA `(.L_x_15712) ;  /* 0x0000000400087947 */ /* 0x000fea0003800000 */
.L_x_15725:
        /* <DEDUP_REMOVED lines=21> */
.L_x_15734:
[----:B------:R-:W-:Y:S05]  /*0c20*/  BSYNC B1 ;  /* 0x0000000000017941 */ /* 0x000fea0003800000 */
.L_x_15733:
[----:B------:R-:W-:Y:S01]  /*0c30*/  IMAD.SHL.U32 R2, R2, 0x200000, RZ ;  /* 0x0020000002027824 */ /* 0x000fe200078e00ff */
[----:B------:R-:W-:-:S04]  /*0c40*/  LEA R0, R0, 0x37800000, 0x17 ;  /* 0x3780000000007811 */ /* 0x000fc800078eb8ff */
[----:B------:R-:W-:-:S07]  /*0c50*/  LOP3.LUT R23, R0, R2, R23, 0xfe, !PT ;  /* 0x0000000200177212 */ /* 0x000fce00078efe17 */
.L_x_15732:
[----:B------:R-:W-:Y:S05]  /*0c60*/  BSYNC B0 ;  /* 0x0000000000007941 */ /* 0x000fea0003800000 */
.L_x_15731:
[----:B------:R-:W0:Y:S01]  /*0c70*/  F2I.FTZ.TRUNC.NTZ R23, R23 ;  /* 0x0000001700177305 */ /* 0x000e22000021f100 */
[----:B------:R-:W-:Y:S05]  /*0c80*/  BRA `(.L_x_15712) ;  /* 0x0000000000987947 */ /* 0x000fea0003800000 */
.L_x_15724:
        /* <DEDUP_REMOVED lines=14> */
.L_x_15738:
[----:B------:R-:W-:Y:S05]  /*0d70*/  BSYNC B0 ;  /* 0x0000000000007941 */ /* 0x000fea0003800000 */
.L_x_15737:
[----:B------:R-:W0:Y:S01]  /*0d80*/  F2I.FTZ.TRUNC.NTZ R23, R23 ;  /* 0x0000001700177305 */ /* 0x000e22000021f100 */
[----:B------:R-:W-:Y:S05]  /*0d90*/  BRA `(.L_x_15712) ;  /* 0x0000000000547947 */ /* 0x000fea0003800000 */
.L_x_15711:
        /* <DEDUP_REMOVED lines=17> */
.L_x_15739:
[----:B------:R-:W-:Y:S05]  /*0eb0*/  BRA `(.L_x_15712) ;  /* 0x00000000000c7947 */ /* 0x000fea0003800000 */
.L_x_15736:
[----:B------:R0:W5:Y:S01]  /*0ec0*/  LDG.E R23, desc[UR36][R2.64] ;  /* 0x0000002402177981 */ /* 0x000162000c1e1900 */
[----:B------:R-:W-:Y:S05]  /*0ed0*/  BRA `(.L_x_15712) ;  /* 0x0000000000047947 */ /* 0x000fea0003800000 */
.L_x_15735:
[----:B------:R0:W5:Y:S02]  /*0ee0*/  LDG.E R23, desc[UR36][R2.64] ;  /* 0x0000002402177981 */ /* 0x000164000c1e1900 */
.L_x_15712:
[----:B------:R-:W2:Y:S02]  /*0ef0*/  S2R R17, SR_TID.X ;  /* 0x0000000000117919 */ /* 0x000ea40000002100 */
[----:B--2---:R-:W-:-:S07]  /*0f00*/  VIADD R17, R17, 0x80 ;  /* 0x0000008011117836 */ /* 0x004fce0000000000 */
.L_x_15706:
[----:B------:R-:W-:Y:S05]  /*0f10*/  BSYNC B6 ;  /* 0x0000000000067941 */ /* 0x000fea0003800000 */
.L_x_15705:
        /* <DEDUP_REMOVED lines=23> */
.L_x_15745:
[----:B------:R0:W5:Y:S01]  /*1090*/  LDG.E.U8 R19, desc[UR36][R2.64] ;  /* 0x0000002402137981 */ /* 0x000162000c1e1100 */
[----:B------:R-:W-:Y:S05]  /*10a0*/  BRA `(.L_x_15747) ;  /* 0x0000000c00347947 */ /* 0x000fea0003800000 */
.L_x_15744:
        /* <DEDUP_REMOVED lines=8> */
.L_x_15749:
[----:B------:R0:W5:Y:S01]  /*1130*/  LDG.E R19, desc[UR36][R2.64] ;  /* 0x0000002402137981 */ /* 0x000162000c1e1900 */
[----:B------:R-:W-:Y:S05]  /*1140*/  BRA `(.L_x_15747) ;  /* 0x0000000c000c7947 */ /* 0x000fea0003800000 */
.L_x_15748:
[----:B------:R0:W5:Y:S01]  /*1150*/  LDG.E.S16 R19, desc[UR36][R2.64] ;  /* 0x0000002402137981 */ /* 0x000162000c1e1700 */
[----:B------:R-:W-:Y:S05]  /*1160*/  BRA `(.L_x_15747) ;  /* 0x0000000c00047947 */ /* 0x000fea0003800000 */
.L_x_15743:
        /* <DEDUP_REMOVED lines=9> */
.L_x_15751:
[----:B------:R-:W2:Y:S02]  /*1200*/  LDG.E.U16 R2, desc[UR36][R2.64] ;  /* 0x0000002402027981 */ /* 0x000ea4000c1e1500 */
[----:B--2---:R-:W-:-:S06]  /*1210*/  HADD2.F32 R19, -RZ, R2.H0_H0 ;  /* 0x20000002ff137230 */ /* 0x004fcc0000004100 */
[----:B------:R-:W0:Y:S01]  /*1220*/  F2I.FTZ.TRUNC.NTZ R19, R19 ;  /* 0x0000001300137305 */ /* 0x000e22000021f100 */
[----:B------:R-:W-:Y:S05]  /*1230*/  BRA `(.L_x_15747) ;  /* 0x0000000800d07947 */ /* 0x000fea0003800000 */
.L_x_15750:
        /* <DEDUP_REMOVED lines=9> */
.L_x_15753:
[----:B------:R-:W2:Y:S02]  /*12d0*/  LDG.E.U16 R2, desc[UR36][R2.64] ;  /* 0x0000002402027981 */ /* 0x000ea4000c1e1500 */
[----:B--2---:R-:W-:-:S06]  /*12e0*/  HADD2.F32 R19, -RZ, R2.H0_H0 ;  /* 0x20000002ff137230 */ /* 0x004fcc0000004100 */
[----:B------:R-:W0:Y:S01]  /*12f0*/  F2I.FTZ.TRUNC.NTZ R19, R19 ;  /* 0x0000001300137305 */ /* 0x000e22000021f100 */
[----:B------:R-:W-:Y:S05]  /*1300*/  BRA `(.L_x_15747) ;  /* 0x00000008009c7947 */ /* 0x000fea0003800000 */
.L_x_15752:
[----:B------:R-:W2:Y:S02]  /*1310*/  LDG.E.64 R2, desc[UR36][R2.64] ;  /* 0x0000002402027981 */ /* 0x000ea4000c1e1b00 */
[----:B--2---:R0:W1:Y:S01]  /*1320*/  F2I.F64.TRUNC R19, R2 ;  /* 0x0000000200137311 */ /* 0x004062000030d100 */
[----:B------:R-:W-:Y:S05]  /*1330*/  BRA `(.L_x_15747) ;  /* 0x0000000800907947 */ /* 0x000fea0003800000 */
.L_x_15742:
        /* <DEDUP_REMOVED lines=12> */
.L_x_15756:
[----:B------:R-:W2:Y:S02]  /*1400*/  LDG.E.64 R2, desc[UR36][R2.64] ;  /* 0x0000002402027981 */ /* 0x000ea4000c1e1b00 */
[----:B--2---:R0:W1:Y:S01]  /*1410*/  F2I.F64.TRUNC R19, R2 ;  /* 0x0000000200137311 */ /* 0x004062000030d100 */
[----:B------:R-:W-:Y:S05]  /*1420*/  BRA `(.L_x_15747) ;  /* 0x0000000800547947 */ /* 0x000fea0003800000 */
.L_x_15755:
        /* <DEDUP_REMOVED lines=27> */
.L_x_15758:
        /* <DEDUP_REMOVED lines=14> */
.L_x_15757:
[----:B------:R-:W2:Y:S02]  /*16c0*/  LDG.E.U16 R19, desc[UR36][R2.64] ;  /* 0x0000002402137981 */ /* 0x000ea4000c1e1500 */
[----:B--2---:R-:W-:-:S06]  /*16d0*/  IMAD.U32 R19, R19, 0x10000, RZ ;  /* 0x0001000013137824 */ /* 0x004fcc00078e00ff */
[----:B------:R-:W4:Y:S01]  /*16e0*/  F2I.FTZ.TRUNC.NTZ R19, R19 ;  /* 0x0000001300137305 */ /* 0x000f22000021f100 */
[----:B------:R-:W-:Y:S05]  /*16f0*/  BRA `(.L_x_15747) ;  /* 0x0000000400a07947 */ /* 0x000fea0003800000 */
.L_x_15754:
        /* <DEDUP_REMOVED lines=10> */
.L_x_15761:
        /* <DEDUP_REMOVED lines=21> */
.L_x_15765:
[----:B------:R-:W-:Y:S05]  /*18f0*/  BSYNC B1 ;  /* 0x0000000000017941 */ /* 0x000fea0003800000 */
.L_x_15764:
[----:B------:R-:W-:Y:S01]  /*1900*/  IMAD.SHL.U32 R2, R2, 0x100000, RZ ;  /* 0x0010000002027824 */ /* 0x000fe200078e00ff */
[----:B------:R-:W-:-:S04]  /*1910*/  LEA R0, R0, 0x3b800000, 0x17 ;  /* 0x3b80000000007811 */ /* 0x000fc800078eb8ff */
[----:B------:R-:W-:-:S07]  /*1920*/  LOP3.LUT R19, R0, R2, R19, 0xfe, !PT ;  /* 0x0000000200137212 */ /* 0x000fce00078efe13 */
.L_x_15763:
[----:B------:R-:W-:Y:S05]  /*1930*/  BSYNC B0 ;  /* 0x0000000000007941 */ /* 0x000fea0003800000 */
.L_x_15762:
[----:B------:R-:W0:Y:S01]  /*1940*/  F2I.FTZ.TRUNC.NTZ R19, R19 ;  /* 0x0000001300137305 */ /* 0x000e22000021f100 */
[----:B------:R-:W-:Y:S05]  /*1950*/  BRA `(.L_x_15747) ;  /* 0x0000000400087947 */ /* 0x000fea0003800000 */
.L_x_15760:
        /* <DEDUP_REMOVED lines=21> */
.L_x_15769:
[----:B------:R-:W-:Y:S05]  /*1ab0*/  BSYNC B1 ;  /* 0x0000000000017941 */ /* 0x000fea0003800000 */
.L_x_15768:
[----:B------:R-:W-:Y:S01]  /*1ac0*/  IMAD.SHL.U32 R2, R2, 0x200000, RZ ;  /* 0x0020000002027824 */ /* 0x000fe200078e00ff */
[----:B------:R-:W-:-:S04]  /*1ad0*/  LEA R0, R0, 0x37800000, 0x17 ;  /* 0x3780000000007811 */ /* 0x000fc800078eb8ff */
[----:B------:R-:W-:-:S07]  /*1ae0*/  LOP3.LUT R19, R0, R2, R19, 0xfe, !PT ;  /* 0x0000000200137212 */ /* 0x000fce00078efe13 */
.L_x_15767:
[----:B------:R-:W-:Y:S05]  /*1af0*/  BSYNC B0 ;  /* 0x0000000000007941 */ /* 0x000fea0003800000 */
.L_x_15766:
[----:B------:R-:W0:Y:S01]  /*1b00*/  F2I.FTZ.TRUNC.NTZ R19, R19 ;  /* 0x0000001300137305 */ /* 0x000e22000021f100 */
[----:B------:R-:W-:Y:S05]  /*1b10*/  BRA `(.L_x_15747) ;  /* 0x0000000000987947 */ /* 0x000fea0003800000 */
.L_x_15759:
        /* <DEDUP_REMOVED lines=14> */
.L_x_15773:
[----:B------:R-:W-:Y:S05]  /*1c00*/  BSYNC B0 ;  /* 0x0000000000007941 */ /* 0x000fea0003800000 */
.L_x_15772:
[----:B------:R-:W0:Y:S01]  /*1c10*/  F2I.FTZ.TRUNC.NTZ R19, R19 ;  /* 0x0000001300137305 */ /* 0x000e22000021f100 */
[----:B------:R-:W-:Y:S05]  /*1c20*/  BRA `(.L_x_15747) ;  /* 0x0000000000547947 */ /* 0x000fea0003800000 */
.L_x_15746:
        /* <DEDUP_REMOVED lines=17> */
.L_x_15774:
[----:B------:R-:W-:Y:S05]  /*1d40*/  BRA `(.L_x_15747) ;  /* 0x00000000000c7947 */ /* 0x000fea0003800000 */
.L_x_15771:
[----:B------:R0:W5:Y:S01]  /*1d50*/  LDG.E R19, desc[UR36][R2.64] ;  /* 0x0000002402137981 */ /* 0x000162000c1e1900 */
[----:B------:R-:W-:Y:S05]  /*1d60*/  BRA `(.L_x_15747) ;  /* 0x0000000000047947 */ /* 0x000fea0003800000 */
.L_x_15770:
[----:B------:R0:W5:Y:S02]  /*1d70*/  LDG.E R19, desc[UR36][R2.64] ;  /* 0x0000002402137981 */ /* 0x000164000c1e1900 */
.L_x_15747:
[----:B------:R-:W-:-:S07]  /*1d80*/  VIADD R17, R17, 0x80 ;  /* 0x0000008011117836 */ /* 0x000fce0000000000 */
.L_x_15741:
[----:B------:R-:W-:Y:S05]  /*1d90*/  BSYNC B6 ;  /* 0x0000000000067941 */ /* 0x000fea0003800000 */
.L_x_15740:
        /* <DEDUP_REMOVED lines=24> */
.L_x_15780:
[----:B------:R0:W5:Y:S01]  /*1f20*/  LDG.E.U8 R25, desc[UR36][R2.64] ;  /* 0x0000002402197981 */ /* 0x000162000c1e1100 */
[----:B------:R-:W-:Y:S05]  /*1f30*/  BRA `(.L_x_15782) ;  /* 0x0000000c00347947 */ /* 0x000fea0003800000 */
.L_x_15779:
        /* <DEDUP_REMOVED lines=8> */
.L_x_15784:
[----:B------:R0:W5:Y:S01]  /*1fc0*/  LDG.E R25, desc[UR36][R2.64] ;  /* 0x0000002402197981 */ /* 0x000162000c1e1900 */
[----:B------:R-:W-:Y:S05]  /*1fd0*/  BRA `(.L_x_15782) ;  /* 0x0000000c000c7947 */ /* 0x000fea0003800000 */
.L_x_15783:
[----:B------:R0:W5:Y:S01]  /*1fe0*/  LDG.E.S16 R25, desc[UR36][R2.64] ;  /* 0x0000002402197981 */ /* 0x000162000c1e1700 */
[----:B------:R-:W-:Y:S05]  /*1ff0*/  BRA `(.L_x_15782) ;  /* 0x0000000c00047947 */ /* 0x000fea0003800000 */
.L_x_15778:
        /* <DEDUP_REMOVED lines=9> */
.L_x_15786:
[----:B------:R-:W2:Y:S02]  /*2090*/  LDG.E.U16 R2, desc[UR36][R2.64] ;  /* 0x0000002402027981 */ /* 0x000ea4000c1e1500 */
[----:B--2---:R-:W-:-:S06]  /*20a0*/  HADD2.F32 R25, -RZ, R2.H0_H0 ;  /* 0x20000002ff197230 */ /* 0x004fcc0000004100 */
[----:B------:R-:W0:Y:S01]  /*20b0*/  F2I.FTZ.TRUNC.NTZ R25, R25 ;  /* 0x0000001900197305 */ /* 0x000e22000021f100 */
[----:B------:R-:W-:Y:S05]  /*20c0*/  BRA `(.L_x_15782) ;  /* 0x0000000800d07947 */ /* 0x000fea0003800000 */
.L_x_15785:
        /* <DEDUP_REMOVED lines=9> */
.L_x_15788:
[----:B------:R-:W2:Y:S02]  /*2160*/  LDG.E.U16 R2, desc[UR36][R2.64] ;  /* 0x0000002402027981 */ /* 0x000ea4000c1e1500 */
[----:B--2---:R-:W-:-:S06]  /*2170*/  HADD2.F32 R25, -RZ, R2.H0_H0 ;  /* 0x20000002ff197230 */ /* 0x004fcc0000004100 */
[----:B------:R-:W0:Y:S01]  /*2180*/  F2I.FTZ.TRUNC.NTZ R25, R25 ;  /* 0x0000001900197305 */ /* 0x000e22000021f100 */
[----:B------:R-:W-:Y:S05]  /*2190*/  BRA `(.L_x_15782) ;  /* 0x00000008009c7947 */ /* 0x000fea0003800000 */
.L_x_15787:
[----:B------:R-:W2:Y:S02]  /*21a0*/  LDG.E.64 R2, desc[UR36][R2.64] ;  /* 0x0000002402027981 */ /* 0x000ea4000c1e1b00 */
[----:B--2---:R0:W1:Y:S01]  /*21b0*/  F2I.F64.TRUNC R25, R2 ;  /* 0x0000000200197311 */ /* 0x004062000030d100 */
[----:B------:R-:W-:Y:S05]  /*21c0*/  BRA `(.L_x_15782) ;  /* 0x0000000800907947 */ /* 0x000fea0003800000 */
.L_x_15777:
        /* <DEDUP_REMOVED lines=12> */
.L_x_15791:
[----:B------:R-:W2:Y:S02]  /*2290*/  LDG.E.64 R2, desc[UR36][R2.64] ;  /* 0x0000002402027981 */ /* 0x000ea4000c1e1b00 */
[----:B--2---:R0:W1:Y:S01]  /*22a0*/  F2I.F64.TRUNC R25, R2 ;  /* 0x0000000200197311 */ /* 0x004062000030d100 */
[----:B------:R-:W-:Y:S05]  /*22b0*/  BRA `(.L_x_15782) ;  /* 0x0000000800547947 */ /* 0x000fea0003800000 */
.L_x_15790:
        /* <DEDUP_REMOVED lines=27> */
.L_x_15793:
        /* <DEDUP_REMOVED lines=14> */
.L_x_15792:
[----:B------:R-:W2:Y:S02]  /*2550*/  LDG.E.U16 R25, desc[UR36][R2.64] ;  /* 0x0000002402197981 */ /* 0x000ea4000c1e1500 */
[----:B--2---:R-:W-:-:S06]  /*2560*/  IMAD.U32 R25, R25, 0x10000, RZ ;  /* 0x0001000019197824 */ /* 0x004fcc00078e00ff */
[----:B------:R-:W0:Y:S01]  /*2570*/  F2I.FTZ.TRUNC.NTZ R25, R25 ;  /* 0x0000001900197305 */ /* 0x000e22000021f100 */
[----:B------:R-:W-:Y:S05]  /*2580*/  BRA `(.L_x_15782) ;  /* 0x0000000400a07947 */ /* 0x000fea0003800000 */
.L_x_15789:
        /* <DEDUP_REMOVED lines=10> */
.L_x_15796:
        /* <DEDUP_REMOVED lines=21> */
.L_x_15800:
[----:B------:R-:W-:Y:S05]  /*2780*/  BSYNC B1 ;  /* 0x0000000000017941 */ /* 0x000fea0003800000 */
.L_x_15799:
[----:B------:R-:W-:Y:S01]  /*2790*/  IMAD.SHL.U32 R2, R2, 0x100000, RZ ;  /* 0x0010000002027824 */ /* 0x000fe200078e00ff */
[----:B------:R-:W-:-:S04]  /*27a0*/  LEA R0, R0, 0x3b800000, 0x17 ;  /* 0x3b80000000007811 */ /* 0x000fc800078eb8ff */
[----:B------:R-:W-:-:S07]  /*27b0*/  LOP3.LUT R25, R0, R2, R25, 0xfe, !PT ;  /* 0x0000000200197212 */ /* 0x000fce00078efe19 */
.L_x_15798:
[----:B------:R-:W-:Y:S05]  /*27c0*/  BSYNC B0 ;  /* 0x0000000000007941 */ /* 0x000fea0003800000 */
.L_x_15797:
[----:B------:R-:W1:Y:S01]  /*27d0*/  F2I.FTZ.TRUNC.NTZ R25, R25 ;  /* 0x0000001900197305 */ /* 0x000e62000021f100 */
[----:B------:R-:W-:Y:S05]  /*27e0*/  BRA `(.L_x_15782) ;  /* 0x0000000400087947 */ /* 0x000fea0003800000 */
.L_x_15795:
        /* <DEDUP_REMOVED lines=21> */
.L_x_15804:
[----:B------:R-:W-:Y:S05]  /*2940*/  BSYNC B1 ;  /* 0x0000000000017941 */ /* 0x000fea0003800000 */
.L_x_15803:
[----:B------:R-:W-:Y:S01]  /*2950*/  IMAD.SHL.U32 R2, R2, 0x200000, RZ ;  /* 0x0020000002027824 */ /* 0x000fe200078e00ff */
[----:B------:R-:W-:-:S04]  /*2960*/  LEA R0, R0, 0x37800000, 0x17 ;  /* 0x3780000000007811 */ /* 0x000fc800078eb8ff */
[----:B------:R-:W-:-:S07]  /*2970*/  LOP3.LUT R25, R0, R2, R25, 0xfe, !PT ;  /* 0x0000000200197212 */ /* 0x000fce00078efe19 */
.L_x_15802:
[----:B------:R-:W-:Y:S05]  /*2980*/  BSYNC B0 ;  /* 0x0000000000007941 */ /* 0x000fea0003800000 */
.L_x_15801:
[----:B------:R-:W2:Y:S01]  /*2990*/  F2I.FTZ.TRUNC.NTZ R25, R25 ;  /* 0x0000001900197305 */ /* 0x000ea2000021f100 */
[----:B------:R-:W-:Y:S05]  /*29a0*/  BRA `(.L_x_15782) ;  /* 0x0000000000987947 */ /* 0x000fea0003800000 */
.L_x_15794:
        /* <DEDUP_REMOVED lines=14> */
.L_x_15808:
[----:B------:R-:W-:Y:S05]  /*2a90*/  BSYNC B0 ;  /* 0x0000000000007941 */ /* 0x000fea0003800000 */
.L_x_15807:
[----:B------:R-:W4:Y:S01]  /*2aa0*/  F2I.FTZ.TRUNC.NTZ R25, R25 ;  /* 0x0000001900197305 */ /* 0x000f22000021f100 */
[----:B------:R-:W-:Y:S05]  /*2ab0*/  BRA `(.L_x_15782) ;  /* 0x0000000000547947 */ /* 0x000fea0003800000 */
.L_x_15781:
        /* <DEDUP_REMOVED lines=17> */
.L_x_15809:
[----:B------:R-:W-:Y:S05]  /*2bd0*/  BRA `(.L_x_15782) ;  /* 0x00000000000c7947 */ /* 0x000fea0003800000 */
.L_x_15806:
[----:B------:R0:W5:Y:S01]  /*2be0*/  LDG.E R25, desc[UR36][R2.64] ;  /* 0x0000002402197981 */ /* 0x000162000c1e1900 */
[----:B------:R-:W-:Y:S05]  /*2bf0*/  BRA `(.L_x_15782) ;  /* 0x0000000000047947 */ /* 0x000fea0003800000 */
.L_x_15805:
[----:B------:R3:W5:Y:S02]  /*2c00*/  LDG.E R25, desc[UR36][R2.64] ;  /* 0x0000002402197981 */ /* 0x000764000c1e1900 */
.L_x_15782:
[----:B------:R-:W-:-:S07]  /*2c10*/  VIADD R17, R17, 0x80 ;  /* 0x0000008011117836 */ /* 0x000fce0000000000 */
.L_x_15776:
[----:B------:R-:W-:Y:S05]  /*2c20*/  BSYNC B6 ;  /* 0x0000000000067941 */ /* 0x000fea0003800000 */
.L_x_15775:
        /* <DEDUP_REMOVED lines=22> */
.L_x_15815:
[----:B------:R0:W5:Y:S01]  /*2d90*/  LDG.E.U8 R24, desc[UR36][R2.64] ;  /* 0x0000002402187981 */ /* 0x000162000c1e1100 */
[----:B------:R-:W-:Y:S05]  /*2da0*/  BRA `(.L_x_15811) ;  /* 0x0000000c00307947 */ /* 0x000fea0003800000 */
.L_x_15814:
        /* <DEDUP_REMOVED lines=8> */
.L_x_15818:
[----:B------:R0:W5:Y:S01]  /*2e30*/  LDG.E R24, desc[UR36][R2.64] ;  /* 0x0000002402187981 */ /* 0x000162000c1e1900 */
[----:B------:R-:W-:Y:S05]  /*2e40*/  BRA `(.L_x_15811) ;  /* 0x0000000c00087947 */ /* 0x000fea0003800000 */
.L_x_15817:
[----:B------:R0:W5:Y:S01]  /*2e50*/  LDG.E.S16 R24, desc[UR36][R2.64] ;  /* 0x0000002402187981 */ /* 0x000162000c1e1700 */
[----:B------:R-:W-:Y:S05]  /*2e60*/  BRA `(.L_x_15811) ;  /* 0x0000000c00007947 */ /* 0x000fea0003800000 */
.L_x_15813:
        /* <DEDUP_REMOVED lines=9> */
.L_x_15820:
[----:B------:R-:W3:Y:S02]  /*2f00*/  LDG.E.U16 R2, desc[UR36][R2.64] ;  /* 0x0000002402027981 */ /* 0x000ee4000c1e1500 */
[----:B---3--:R-:W-:-:S06]  /*2f10*/  HADD2.F32 R24, -RZ, R2.H0_H0 ;  /* 0x20000002ff187230 */ /* 0x008fcc0000004100 */
[----:B------:R-:W0:Y:S01]  /*2f20*/  F2I.FTZ.TRUNC.NTZ R24, R24 ;  /* 0x0000001800187305 */ /* 0x000e22000021f100 */
[----:B------:R-:W-:Y:S05]  /*2f30*/  BRA `(.L_x_15811) ;  /* 0x0000000800cc7947 */ /* 0x000fea0003800000 */
.L_x_15819:
        /* <DEDUP_REMOVED lines=9> */
.L_x_15822:
[----:B------:R-:W3:Y:S02]  /*2fd0*/  LDG.E.U16 R2, desc[UR36][R2.64] ;  /* 0x0000002402027981 */ /* 0x000ee4000c1e1500 */
[----:B---3--:R-:W-:-:S06]  /*2fe0*/  HADD2.F32 R24, -RZ, R2.H0_H0 ;  /* 0x20000002ff187230 */ /* 0x008fcc0000004100 */
[----:B------:R-:W0:Y:S01]  /*2ff0*/  F2I.FTZ.TRUNC.NTZ R24, R24 ;  /* 0x0000001800187305 */ /* 0x000e22000021f100 */
[----:B------:R-:W-:Y:S05]  /*3000*/  BRA `(.L_x_15811) ;  /* 0x0000000800987947 */ /* 0x000fea0003800000 */
.L_x_15821:
[----:B------:R-:W3:Y:S02]  /*3010*/  LDG.E.64 R2, desc[UR36][R2.64] ;  /* 0x0000002402027981 */ /* 0x000ee4000c1e1b00 */
[----:B---3--:R0:W1:Y:S01]  /*3020*/  F2I.F64.TRUNC R24, R2 ;  /* 0x0000000200187311 */ /* 0x008062000030d100 */
[----:B------:R-:W-:Y:S05]  /*3030*/  BRA `(.L_x_15811) ;  /* 0x00000008008c7947 */ /* 0x000fea0003800000 */
.L_x_15812:
        /* <DEDUP_REMOVED lines=12> */
.L_x_15825:
[----:B------:R-:W3:Y:S02]  /*3100*/  LDG.E.64 R2, desc[UR36][R2.64] ;  /* 0x0000002402027981 */ /* 0x000ee4000c1e1b00 */
[----:B---3--:R0:W1:Y:S01]  /*3110*/  F2I.F64.TRUNC R24, R2 ;  /* 0x0000000200187311 */ /* 0x008062000030d100 */
[----:B------:R-:W-:Y:S05]  /*3120*/  BRA `(.L_x_15811) ;  /* 0x0000000800507947 */ /* 0x000fea0003800000 */
.L_x_15824:
        /* <DEDUP_REMOVED lines=27> */
.L_x_15827:
        /* <DEDUP_REMOVED lines=14> */
.L_x_15826:
[----:B------:R-:W3:Y:S02]  /*33c0*/  LDG.E.U16 R24, desc[UR36][R2.64] ;  /* 0x0000002402187981 */ /* 0x000ee4000c1e1500 */
[----:B---3--:R-:W-:-:S06]  /*33d0*/  IMAD.U32 R24, R24, 0x10000, RZ ;  /* 0x0001000018187824 */ /* 0x008fcc00078e00ff */
[----:B------:R-:W0:Y:S01]  /*33e0*/  F2I.FTZ.TRUNC.NTZ R24, R24 ;  /* 0x0000001800187305 */ /* 0x000e22000021f100 */
[----:B------:R-:W-:Y:S05]  /*33f0*/  BRA `(.L_x_15811) ;  /* 0x00000004009c7947 */ /* 0x000fea0003800000 */
.L_x_15823:
        /* <DEDUP_REMOVED lines=10> */
.L_x_15830:
        /* <DEDUP_REMOVED lines=21> */
.L_x_15834:
[----:B------:R-:W-:Y:S05]  /*35f0*/  BSYNC B1 ;  /* 0x0000000000017941 */ /* 0x000fea0003800000 */
.L_x_15833:
[----:B------:R-:W-:Y:S01]  /*3600*/  IMAD.SHL.U32 R2, R2, 0x100000, RZ ;  /* 0x0010000002027824 */ /* 0x000fe200078e00ff */
[----:B------:R-:W-:-:S04]  /*3610*/  LEA R3, R0, 0x3b800000, 0x17 ;  /* 0x3b80000000037811 */ /* 0x000fc800078eb8ff */
[----:B------:R-:W-:-:S07]  /*3620*/  LOP3.LUT R24, R3, R2, R24, 0xfe, !PT ;  /* 0x0000000203187212 */ /* 0x000fce00078efe18 */
.L_x_15832:
[----:B------:R-:W-:Y:S05]  /*3630*/  BSYNC B0 ;  /* 0x0000000000007941 */ /* 0x000fea0003800000 */
.L_x_15831:
[----:B------:R-:W0:Y:S01]  /*3640*/  F2I.FTZ.TRUNC.NTZ R24, R24 ;  /* 0x0000001800187305 */ /* 0x000e22000021f100 */
[----:B------:R-:W-:Y:S05]  /*3650*/  BRA `(.L_x_15811) ;  /* 0x0000000400047947 */ /* 0x000fea0003800000 */
.L_x_15829:
        /* <DEDUP_REMOVED lines=21> */
.L_x_15838:
[----:B------:R-:W-:Y:S05]  /*37b0*/  BSYNC B1 ;  /* 0x0000000000017941 */ /* 0x000fea0003800000 */
.L_x_15837:
[----:B------:R-:W-:Y:S01]  /*37c0*/  IMAD.SHL.U32 R2, R2, 0x200000, RZ ;  /* 0x0020000002027824 */ /* 0x000fe200078e00ff */
[----:B------:R-:W-:-:S04]  /*37d0*/  LEA R3, R0, 0x37800000, 0x17 ;  /* 0x3780000000037811 */ /* 0x000fc800078eb8ff */
[----:B------:R-:W-:-:S07]  /*37e0*/  LOP3.LUT R24, R3, R2, R24, 0xfe, !PT ;  /* 0x0000000203187212 */ /* 0x000fce00078efe18 */
.L_x_15836:
[----:B------:R-:W-:Y:S05]  /*37f0*/  BSYNC B0 ;  /* 0x0000000000007941 */ /* 0x000fea0003800000 */
.L_x_15835:
[----:B------:R-:W0:Y:S01]  /*3800*/  F2I.FTZ.TRUNC.NTZ R24, R24 ;  /* 0x0000001800187305 */ /* 0x000e22000021f100 */
[----:B------:R-:W-:Y:S05]  /*3810*/  BRA `(.L_x_15811) ;  /* 0x0000000000947947 */ /* 0x000fea0003800000 */
.L_x_15828:
        /* <DEDUP_REMOVED lines=14> */
.L_x_15842:
[----:B------:R-:W-:Y:S05]  /*3900*/  BSYNC B0 ;  /* 0x0000000000007941 */ /* 0x000fea0003800000 */
.L_x_15841:
[----:B------:R-:W0:Y:S01]  /*3910*/  F2I.FTZ.TRUNC.NTZ R24, R24 ;  /* 0x0000001800187305 */ /* 0x000e22000021f100 */
[----:B------:R-:W-:Y:S05]  /*3920*/  BRA `(.L_x_15811) ;  /* 0x0000000000507947 */ /* 0x000fea0003800000 */
.L_x_15816:
        /* <DEDUP_REMOVED lines=16> */
.L_x_15843:
[----:B------:R-:W-:Y:S05]  /*3a30*/  BRA `(.L_x_15811) ;  /* 0x00000000000c7947 */ /* 0x000fea0003800000 */
.L_x_15840:
[----:B------:R0:W5:Y:S01]  /*3a40*/  LDG.E R24, desc[UR36][R2.64] ;  /* 0x0000002402187981 */ /* 0x000162000c1e1900 */
[----:B------:R-:W-:Y:S05]  /*3a50*/  BRA `(.L_x_15811) ;  /* 0x0000000000047947 */ /* 0x000fea0003800000 */
.L_x_15839:
[----:B------:R0:W5:Y:S02]  /*3a60*/  LDG.E R24, desc[UR36][R2.64] ;  /* 0x0000002402187981 */ /* 0x000164000c1e1900 */
.L_x_15811:
[----:B------:R-:W-:Y:S05]  /*3a70*/  BSYNC B6 ;  /* 0x0000000000067941 */ /* 0x000fea0003800000 */
.L_x_15810:
        /* <DEDUP_REMOVED lines=29> */
.L_x_15845:
[----:B------:R-:W-:Y:S05]  /*3c50*/  BSYNC B6 ;  /* 0x0000000000067941 */ /* 0x000fea0003800000 */
.L_x_15844:
        /* <DEDUP_REMOVED lines=27> */
.L_x_15847:
[----:B------:R-:W-:Y:S05]  /*3e10*/  BSYNC B6 ;  /* 0x0000000000067941 */ /* 0x000fea0003800000 */
.L_x_15846:
        /* <DEDUP_REMOVED lines=27> */
.L_x_15849:
[----:B------:R-:W-:Y:S05]  /*3fd0*/  BSYNC B6 ;  /* 0x0000000000067941 */ /* 0x000fea0003800000 */
.L_x_15848:
        /* <DEDUP_REMOVED lines=27> */
.L_x_15851:
[----:B------:R-:W-:Y:S05]  /*4190*/  BSYNC B6 ;  /* 0x0000000000067941 */ /* 0x000fea0003800000 */
.L_x_15850:
        /* <DEDUP_REMOVED lines=26> */
.L_x_15857:
[----:B------:R0:W-:Y:S01]  /*4340*/  STG.E.U8 desc[UR36][R2.64], RZ ;  /* 0x000000ff02007986 */ /* 0x0001e2000c101124 */
[----:B------:R-:W-:Y:S01]  /*4350*/  IMAD.MOV.U32 R17, RZ, RZ, R19 ;  /* 0x000000ffff117224 */ /* 0x000fe200078e0013 */
[----:B------:R-:W-:Y:S06]  /*4360*/  BRA `(.L_x_15853) ;  /* 0x0000000400dc7947 */ /* 0x000fec0003800000 */
.L_x_15856:
        /* <DEDUP_REMOVED lines=9> */
.L_x_15860:
[----:B------:R3:W-:Y:S01]  /*4400*/  STG.E desc[UR36][R2.64], RZ ;  /* 0x000000ff02007986 */ /* 0x0007e2000c101924 */
[----:B------:R-:W-:Y:S01]  /*4410*/  IMAD.MOV.U32 R17, RZ, RZ, R19 ;  /* 0x000000ffff117224 */ /* 0x000fe200078e0013 */
[----:B------:R-:W-:Y:S06]  /*4420*/  BRA `(.L_x_15853) ;  /* 0x0000000400ac7947 */ /* 0x000fec0003800000 */
.L_x_15859:
[----:B------:R1:W-:Y:S01]  /*4430*/  STG.E.U16 desc[UR36][R2.64], RZ ;  /* 0x000000ff02007986 */ /* 0x0003e2000c101524 */
[----:B------:R-:W-:Y:S01]  /*4440*/  IMAD.MOV.U32 R17, RZ, RZ, R19 ;  /* 0x000000ffff117224 */ /* 0x000fe200078e0013 */
[----:B------:R-:W-:Y:S06]  /*4450*/  BRA `(.L_x_15853) ;  /* 0x0000000400a07947 */ /* 0x000fec0003800000 */
.L_x_15855:
        /* <DEDUP_REMOVED lines=9> */
.L_x_15862:
[----:B------:R0:W-:Y:S01]  /*44f0*/  STG.E.U16 desc[UR36][R2.64], RZ ;  /* 0x000000ff02007986 */ /* 0x0001e2000c101524 */
[----:B------:R-:W-:Y:S01]  /*4500*/  IMAD.MOV.U32 R17, RZ, RZ, R19 ;  /* 0x000000ffff117224 */ /* 0x000fe200078e0013 */
[----:B------:R-:W-:Y:S06]  /*4510*/  BRA `(.L_x_15853) ;  /* 0x0000000400707947 */ /* 0x000fec0003800000 */
.L_x_15861:
        /* <DEDUP_REMOVED lines=9> */
.L_x_15864:
[----:B------:R0:W-:Y:S01]  /*45b0*/  STG.E desc[UR36][R2.64], RZ ;  /* 0x000000ff02007986 */ /* 0x0001e2000c101924 */
[----:B------:R-:W-:Y:S01]  /*45c0*/  IMAD.MOV.U32 R17, RZ, RZ, R19 ;  /* 0x000000ffff117224 */ /* 0x000fe200078e0013 */
[----:B------:R-:W-:Y:S06]  /*45d0*/  BRA `(.L_x_15853) ;  /* 0x0000000400407947 */ /* 0x000fec0003800000 */
.L_x_15863:
[----:B------:R0:W-:Y:S01]  /*45e0*/  STG.E.64 desc[UR36][R2.64], RZ ;  /* 0x000000ff02007986 */ /* 0x0001e2000c101b24 */
[----:B------:R-:W-:Y:S01]  /*45f0*/  IMAD.MOV.U32 R17, RZ, RZ, R19 ;  /* 0x000000ffff117224 */ /* 0x000fe200078e0013 */
[----:B------:R-:W-:Y:S06]  /*4600*/  BRA `(.L_x_15853) ;  /* 0x0000000400347947 */ /* 0x000fec0003800000 */
.L_x_15854:
        /* <DEDUP_REMOVED lines=11> */
.L_x_15867:
[----:B------:R0:W-:Y:S01]  /*46c0*/  STG.E.128 desc[UR36][R2.64], RZ ;  /* 0x000000ff02007986 */ /* 0x0001e2000c101d24 */
[----:B------:R-:W-:Y:S01]  /*46d0*/  IMAD.MOV.U32 R17, RZ, RZ, R19 ;  /* 0x000000ffff117224 */ /* 0x000fe200078e0013 */
[----:B------:R-:W-:Y:S06]  /*46e0*/  BRA `(.L_x_15853) ;  /* 0x0000000000fc7947 */ /* 0x000fec0003800000 */
.L_x_15866:
        /* <DEDUP_REMOVED lines=9> */
.L_x_15869:
[----:B------:R0:W-:Y:S01]  /*4780*/  STG.E.U8 desc[UR36][R2.64], RZ ;  /* 0x000000ff02007986 */ /* 0x0001e2000c101124 */
[----:B------:R-:W-:Y:S01]  /*4790*/  IMAD.MOV.U32 R17, RZ, RZ, R19 ;  /* 0x000000ffff117224 */ /* 0x000fe200078e0013 */
[----:B------:R-:W-:Y:S06]  /*47a0*/  BRA `(.L_x_15853) ;  /* 0x0000000000cc7947 */ /* 0x000fec0003800000 */
.L_x_15868:
[----:B------:R0:W-:Y:S01]  /*47b0*/  STG.E.U16 desc[UR36][R2.64], RZ ;  /* 0x000000ff02007986 */ /* 0x0001e2000c101524 */
[----:B------:R-:W-:Y:S01]  /*47c0*/  IMAD.MOV.U32 R17, RZ, RZ, R19 ;  /* 0x000000ffff117224 */ /* 0x000fe200078e0013 */
[----:B------:R-:W-:Y:S06]  /*47d0*/  BRA `(.L_x_15853) ;  /* 0x0000000000c07947 */ /* 0x000fec0003800000 */
.L_x_15865:
        /* <DEDUP_REMOVED lines=11> */
.L_x_15872:
[----:B------:R0:W-:Y:S01]  /*4890*/  STG.E.U8 desc[UR36][R2.64], RZ ;  /* 0x000000ff02007986 */ /* 0x0001e2000c101124 */
[----:B------:R-:W-:Y:S01]  /*48a0*/  IMAD.MOV.U32 R17, RZ, RZ, R19 ;  /* 0x000000ffff117224 */ /* 0x000fe200078e0013 */
[----:B------:R-:W-:Y:S06]  /*48b0*/  BRA `(.L_x_15853) ;  /* 0x0000000000887947 */ /* 0x000fec0003800000 */
.L_x_15871:
[----:B------:R0:W-:Y:S01]  /*48c0*/  STG.E.U8 desc[UR36][R2.64], RZ ;  /* 0x000000ff02007986 */ /* 0x0001e2000c101124 */
[----:B------:R-:W-:Y:S01]  /*48d0*/  IMAD.MOV.U32 R17, RZ, RZ, R19 ;  /* 0x000000ffff117224 */ /* 0x000fe200078e0013 */
[----:B------:R-:W-:Y:S06]  /*48e0*/  BRA `(.L_x_15853) ;  /* 0x00000000007c7947 */ /* 0x000fec0003800000 */
.L_x_15870:
        /* <DEDUP_REMOVED lines=8> */
.L_x_15858:
        /* <DEDUP_REMOVED lines=16> */
.L_x_15875:
[----:B------:R-:W-:Y:S01]  /*4a70*/  IMAD.MOV.U32 R17, RZ, RZ, R19 ;  /* 0x000000ffff117224 */ /* 0x000fe200078e0013 */
[----:B------:R-:W-:Y:S06]  /*4a80*/  BRA `(.L_x_15853) ;  /* 0x0000000000147947 */ /* 0x000fec0003800000 */
.L_x_15874:
[----:B------:R0:W-:Y:S01]  /*4a90*/  STG.E.64 desc[UR36][R2.64], RZ ;  /* 0x000000ff02007986 */ /* 0x0001e2000c101b24 */
[----:B------:R-:W-:Y:S01]  /*4aa0*/  IMAD.MOV.U32 R17, RZ, RZ, R19 ;  /* 0x000000ffff117224 */ /* 0x000fe200078e0013 */
[----:B------:R-:W-:Y:S06]  /*4ab0*/  BRA `(.L_x_15853) ;  /* 0x0000000000087947 */ /* 0x000fec0003800000 */
.L_x_15873:
[----:B------:R0:W-:Y:S01]  /*4ac0*/  STG.E desc[UR36][R2.64], RZ ;  /* 0x000000ff02007986 */ /* 0x0001e2000c101924 */
[----:B------:R-:W-:-:S07]  /*4ad0*/  IMAD.MOV.U32 R17, RZ, RZ, R19 ;  /* 0x000000ffff117224 */ /* 0x000fce00078e0013 */
.L_x_15853:
[----:B------:R-:W-:Y:S05]  /*4ae0*/  BSYNC B6 ;  /* 0x0000000000067941 */ /* 0x000fea0003800000 */
.L_x_15852:
        /* <DEDUP_REMOVED lines=23> */
.L_x_15881:
[----:B------:R0:W-:Y:S01]  /*4c60*/  STG.E.U8 desc[UR36][R2.64], RZ ;  /* 0x000000ff02007986 */ /* 0x0001e2000c101124 */
[----:B------:R-:W-:Y:S05]  /*4c70*/  BRA `(.L_x_15883) ;  /* 0x00000004008c7947 */ /* 0x000fea0003800000 */
.L_x_15880:
        /* <DEDUP_REMOVED lines=8> */
.L_x_15885:
[----:B------:R3:W-:Y:S01]  /*4d00*/  STG.E desc[UR36][R2.64], RZ ;  /* 0x000000ff02007986 */ /* 0x0007e2000c101924 */
[----:B------:R-:W-:Y:S05]  /*4d10*/  BRA `(.L_x_15883) ;  /* 0x0000000400647947 */ /* 0x000fea0003800000 */
.L_x_15884:
[----:B------:R2:W-:Y:S01]  /*4d20*/  STG.E.U16 desc[UR36][R2.64], RZ ;  /* 0x000000ff02007986 */ /* 0x0005e2000c101524 */
[----:B------:R-:W-:Y:S05]  /*4d30*/  BRA `(.L_x_15883) ;  /* 0x00000004005c7947 */ /* 0x000fea0003800000 */
.L_x_15879:
        /* <DEDUP_REMOVED lines=8> */
.L_x_15887:
[----:B------:R0:W-:Y:S01]  /*4dc0*/  STG.E.U16 desc[UR36][R2.64], RZ ;  /* 0x000000ff02007986 */ /* 0x0001e2000c101524 */
[----:B------:R-:W-:Y:S05]  /*4dd0*/  BRA `(.L_x_15883) ;  /* 0x0000000400347947 */ /* 0x000fea0003800000 */
.L_x_15886:
        /* <DEDUP_REMOVED lines=8> */
.L_x_15889:
[----:B------:R0:W-:Y:S01]  /*4e60*/  STG.E desc[UR36][R2.64], RZ ;  /* 0x000000ff02007986 */ /* 0x0001e2000c101924 */
[----:B------:R-:W-:Y:S05]  /*4e70*/  BRA `(.L_x_15883) ;  /* 0x00000004000c7947 */ /* 0x000fea0003800000 */
.L_x_15888:
[----:B------:R0:W-:Y:S01]  /*4e80*/  STG.E.64 desc[UR36][R2.64], RZ ;  /* 0x000000ff02007986 */ /* 0x0001e2000c101b24 */
[----:B------:R-:W-:Y:S05]  /*4e90*/  BRA `(.L_x_15883) ;  /* 0x0000000400047947 */ /* 0x000fea0003800000 */
.L_x_15878:
        /* <DEDUP_REMOVED lines=10> */
.L_x_15892:
[----:B------:R0:W-:Y:S01]  /*4f40*/  STG.E.128 desc[UR36][R2.64], RZ ;  /* 0x000000ff02007986 */ /* 0x0001e2000c101d24 */
[----:B------:R-:W-:Y:S05]  /*4f50*/  BRA `(.L_x_15883) ;  /* 0x0000000000d47947 */ /* 0x000fea0003800000 */
.L_x_15891:
        /* <DEDUP_REMOVED lines=8> */
.L_x_15894:
[----:B------:R0:W-:Y:S01]  /*4fe0*/  STG.E.U8 desc[UR36][R2.64], RZ ;  /* 0x000000ff02007986 */ /* 0x0001e2000c101124 */
[----:B------:R-:W-:Y:S05]  /*4ff0*/  BRA `(.L_x_15883) ;  /* 0x0000000000ac7947 */ /* 0x000fea0003800000 */
.L_x_15893:
[----:B------:R0:W-:Y:S01]  /*5000*/  STG.E.U16 desc[UR36][R2.64], RZ ;  /* 0x000000ff02007986 */ /* 0x0001e2000c101524 */
[----:B------:R-:W-:Y:S05]  /*5010*/  BRA `(.L_x_15883) ;  /* 0x0000000000a47947 */ /* 0x000fea0003800000 */
.L_x_15890:
        /* <DEDUP_REMOVED lines=10> */
.L_x_15897:
[----:B------:R0:W-:Y:S01]  /*50c0*/  STG.E.U8 desc[UR36][R2.64], RZ ;  /* 0x000000ff02007986 */ /* 0x0001e2000c101124 */
[----:B------:R-:W-:Y:S05]  /*50d0*/  BRA `(.L_x_15883) ;  /* 0x0000000000747947 */ /* 0x000fea0003800000 */
.L_x_15896:
[----:B------:R0:W-:Y:S01]  /*50e0*/  STG.E.U8 desc[UR36][R2.64], RZ ;  /* 0x000000ff02007986 */ /* 0x0001e2000c101124 */
[----:B------:R-:W-:Y:S05]  /*50f0*/  BRA `(.L_x_15883) ;  /* 0x00000000006c7947 */ /* 0x000fea0003800000 */
.L_x_15895:
[----:B------:R-:W-:-:S13]  /*5100*/  ISETP.NE.AND P0, PT, R0, 0x1c, PT ;  /* 0x0000001c0000780c */ /* 0x000fda0003f05270 */
[----:B------:R-:W-:Y:S05]  /*5110*/  @!P0 BRA `(.L_x_15898) ;  /* 0x0000000000608947 */ /* 0x000fea0003800000 */
[----:B------:R-:W-:-:S13]  /*5120*/  ISETP.NE.AND P0, PT, R0, 0x1d, PT ;  /* 0x0000001d0000780c */ /* 0x000fda0003f05270 */
[----:B------:R-:W-:Y:S05]  /*5130*/  @!P0 BRA `(.L_x_15899) ;  /* 0x0000000000508947 */ /* 0x000fea0003800000 */
[----:B------:R-:W-:-:S13]  /*5140*/  ISETP.NE.AND P0, PT, R0, 0x2c, PT ;  /* 0x0000002c0000780c */ /* 0x000fda0003f05270 */
[----:B------:R0:W-:Y:S01]  /*5150*/  @!P0 STG.E.U8 desc[UR36][R2.64], RZ ;  /* 0x000000ff02008986 */ /* 0x0001e2000c101124 */
[----:B------:R-:W-:Y:S05]  /*5160*/  @!P0 BRA `(.L_x_15883) ;  /* 0x0000000000508947 */ /* 0x000fea0003800000 */
.L_x_15882:
        /* <DEDUP_REMOVED lines=16> */
.L_x_15900:
[----:B------:R-:W-:Y:S05]  /*5270*/  BRA `(.L_x_15883) ;  /* 0x00000000000c7947 */ /* 0x000fea0003800000 */
.L_x_15899:
[----:B------:R0:W-:Y:S01]  /*5280*/  STG.E.64 desc[UR36][R2.64], RZ ;  /* 0x000000ff02007986 */ /* 0x0001e2000c101b24 */
[----:B------:R-:W-:Y:S05]  /*5290*/  BRA `(.L_x_15883) ;  /* 0x0000000000047947 */ /* 0x000fea0003800000 */
.L_x_15898:
[----:B------:R0:W-:Y:S02]  /*52a0*/  STG.E desc[UR36][R2.64], RZ ;  /* 0x000000ff02007986 */ /* 0x0001e4000c101924 */
.L_x_15883:
        /* <DEDUP_REMOVED lines=23> */
.L_x_15904:
[----:B------:R3:W-:Y:S01]  /*5420*/  STG.E.U8 desc[UR36][R2.64], RZ ;  /* 0x000000ff02007986 */ /* 0x0007e2000c101124 */
[----:B------:R-:W-:Y:S05]  /*5430*/  BRA `(.L_x_15906) ;  /* 0x00000004008c7947 */ /* 0x000fea0003800000 */
.L_x_15903:
        /* <DEDUP_REMOVED lines=8> */
.L_x_15908:
[----:B------:R2:W-:Y:S01]  /*54c0*/  STG.E desc[UR36][R2.64], RZ ;  /* 0x000000ff02007986 */ /* 0x0005e2000c101924 */
[----:B------:R-:W-:Y:S05]  /*54d0*/  BRA `(.L_x_15906) ;  /* 0x0000000400647947 */ /* 0x000fea0003800000 */
.L_x_15907:
[----:B------:R0:W-:Y:S01]  /*54e0*/  STG.E.U16 desc[UR36][R2.64], RZ ;  /* 0x000000ff02007986 */ /* 0x0001e2000c101524 */
[----:B------:R-:W-:Y:S05]  /*54f0*/  BRA `(.L_x_15906) ;  /* 0x00000004005c7947 */ /* 0x000fea0003800000 */
.L_x_15902:
        /* <DEDUP_REMOVED lines=8> */
.L_x_15910:
[----:B------:R0:W-:Y:S01]  /*5580*/  STG.E.U16 desc[UR36][R2.64], RZ ;  /* 0x000000ff02007986 */ /* 0x0001e2000c101524 */
[----:B------:R-:W-:Y:S05]  /*5590*/  BRA `(.L_x_15906) ;  /* 0x0000000400347947 */ /* 0x000fea0003800000 */
.L_x_15909:
        /* <DEDUP_REMOVED lines=8> */
.L_x_15912:
[----:B------:R0:W-:Y:S01]  /*5620*/  STG.E desc[UR36][R2.64], RZ ;  /* 0x000000ff02007986 */ /* 0x0001e2000c101924 */
[----:B------:R-:W-:Y:S05]  /*5630*/  BRA `(.L_x_15906) ;  /* 0x00000004000c7947 */ /* 0x000fea0003800000 */
.L_x_15911:
[----:B------:R0:W-:Y:S01]  /*5640*/  STG.E.64 desc[UR36][R2.64], RZ ;  /* 0x000000ff02007986 */ /* 0x0001e2000c101b24 */
[----:B------:R-:W-:Y:S05]  /*5650*/  BRA `(.L_x_15906) ;  /* 0x0000000400047947 */ /* 0x000fea0003800000 */
.L_x_15901:
        /* <DEDUP_REMOVED lines=10> */
.L_x_15915:
[----:B------:R0:W-:Y:S01]  /*5700*/  STG.E.128 desc[UR36][R2.64], RZ ;  /* 0x000000ff02007986 */ /* 0x0001e2000c101d24 */
[----:B------:R-:W-:Y:S05]  /*5710*/  BRA `(.L_x_15906) ;  /* 0x0000000000d47947 */ /* 0x000fea0003800000 */
.L_x_15914:
        /* <DEDUP_REMOVED lines=8> */
.L_x_15917:
[----:B------:R0:W-:Y:S01]  /*57a0*/  STG.E.U8 desc[UR36][R2.64], RZ ;  /* 0x000000ff02007986 */ /* 0x0001e2000c101124 */
[----:B------:R-:W-:Y:S05]  /*57b0*/  BRA `(.L_x_15906) ;  /* 0x0000000000ac7947 */ /* 0x000fea0003800000 */
.L_x_15916:
[----:B------:R0:W-:Y:S01]  /*57c0*/  STG.E.U16 desc[UR36][R2.64], RZ ;  /* 0x000000ff02007986 */ /* 0x0001e2000c101524 */
[----:B------:R-:W-:Y:S05]  /*57d0*/  BRA `(.L_x_15906) ;  /* 0x0000000000a47947 */ /* 0x000fea0003800000 */
.L_x_15913:
        /* <DEDUP_REMOVED lines=10> */
.L_x_15920:
[----:B------:R0:W-:Y:S01]  /*5880*/  STG.E.U8 desc[UR36][R2.64], RZ ;  /* 0x000000ff02007986 */ /* 0x0001e2000c101124 */
[----:B------:R-:W-:Y:S05]  /*5890*/  BRA `(.L_x_15906) ;  /* 0x0000000000747947 */ /* 0x000fea0003800000 */
.L_x_15919:
[----:B------:R0:W-:Y:S01]  /*58a0*/  STG.E.U8 desc[UR36][R2.64], RZ ;  /* 0x000000ff02007986 */ /* 0x0001e2000c101124 */
[----:B------:R-:W-:Y:S05]  /*58b0*/  BRA `(.L_x_15906) ;  /* 0x00000000006c7947 */ /* 0x000fea0003800000 */
.L_x_15918:
[----:B------:R-:W-:-:S13]  /*58c0*/  ISETP.NE.AND P0, PT, R0, 0x1c, PT ;  /* 0x0000001c0000780c */ /* 0x000fda0003f05270 */
[----:B------:R-:W-:Y:S05]  /*58d0*/  @!P0 BRA `(.L_x_15921) ;  /* 0x0000000000608947 */ /* 0x000fea0003800000 */
[----:B------:R-:W-:-:S13]  /*58e0*/  ISETP.NE.AND P0, PT, R0, 0x1d, PT ;  /* 0x0000001d0000780c */ /* 0x000fda0003f05270 */
[----:B------:R-:W-:Y:S05]  /*58f0*/  @!P0 BRA `(.L_x_15922) ;  /* 0x0000000000508947 */ /* 0x000fea0003800000 */
[----:B------:R-:W-:-:S13]  /*5900*/  ISETP.NE.AND P0, PT, R0, 0x2c, PT ;  /* 0x0000002c0000780c */ /* 0x000fda0003f05270 */
[----:B------:R0:W-:Y:S01]  /*5910*/  @!P0 STG.E.U8 desc[UR36][R2.64], RZ ;  /* 0x000000ff02008986 */ /* 0x0001e2000c101124 */
[----:B------:R-:W-:Y:S05]  /*5920*/  @!P0 BRA `(.L_x_15906) ;  /* 0x0000000000508947 */ /* 0x000fea0003800000 */
.L_x_15905:
        /* <DEDUP_REMOVED lines=16> */
.L_x_15923:
[----:B------:R-:W-:Y:S05]  /*5a30*/  BRA `(.L_x_15906) ;  /* 0x00000000000c7947 */ /* 0x000fea0003800000 */
.L_x_15922:
[----:B------:R0:W-:Y:S01]  /*5a40*/  STG.E.64 desc[UR36][R2.64], RZ ;  /* 0x000000ff02007986 */ /* 0x0001e2000c101b24 */
[----:B------:R-:W-:Y:S05]  /*5a50*/  BRA `(.L_x_15906) ;  /* 0x0000000000047947 */ /* 0x000fea0003800000 */
.L_x_15921:
[----:B------:R0:W-:Y:S02]  /*5a60*/  STG.E desc[UR36][R2.64], RZ ;  /* 0x000000ff02007986 */ /* 0x0001e4000c101924 */
.L_x_15906:
[----:B------:R-:W-:-:S07]  /*5a70*/  VIADD R17, R17, 0x80 ;  /* 0x0000008011117836 */ /* 0x000fce0000000000 */
.L_x_15877:
[----:B------:R-:W-:Y:S05]  /*5a80*/  BSYNC B6 ;  /* 0x0000000000067941 */ /* 0x000fea0003800000 */
.L_x_15876:
        /* <DEDUP_REMOVED lines=21> */
.L_x_15927:
[----:B------:R-:W-:Y:S01]  /*5be0*/  STG.E.U8 desc[UR36][R2.64], RZ ;  /* 0x000000ff02007986 */ /* 0x000fe2000c101124 */
[----:B------:R-:W-:Y:S05]  /*5bf0*/  EXIT ;  /* 0x000000000000794d */ /* 0x000fea0003800000 */
.L_x_15926:
        /* <DEDUP_REMOVED lines=8> */
.L_x_15930:
[----:B------:R-:W-:Y:S01]  /*5c80*/  STG.E desc[UR36][R2.64], RZ ;  /* 0x000000ff02007986 */ /* 0x000fe2000c101924 */
[----:B------:R-:W-:Y:S05]  /*5c90*/  EXIT ;  /* 0x000000000000794d */ /* 0x000fea0003800000 */
.L_x_15929:
[----:B------:R-:W-:Y:S01]  /*5ca0*/  STG.E.U16 desc[UR36][R2.64], RZ ;  /* 0x000000ff02007986 */ /* 0x000fe2000c101524 */
[----:B------:R-:W-:Y:S05]  /*5cb0*/  EXIT ;  /* 0x000000000000794d */ /* 0x000fea0003800000 */
.L_x_15925:
        /* <DEDUP_REMOVED lines=8> */
.L_x_15932:
[----:B------:R-:W-:Y:S01]  /*5d40*/  STG.E.U16 desc[UR36][R2.64], RZ ;  /* 0x000000ff02007986 */ /* 0x000fe2000c101524 */
[----:B------:R-:W-:Y:S05]  /*5d50*/  EXIT ;  /* 0x000000000000794d */ /* 0x000fea0003800000 */
.L_x_15931:
        /* <DEDUP_REMOVED lines=8> */
.L_x_15934:
[----:B------:R-:W-:Y:S01]  /*5de0*/  STG.E desc[UR36][R2.64], RZ ;  /* 0x000000ff02007986 */ /* 0x000fe2000c101924 */
[----:B------:R-:W-:Y:S05]  /*5df0*/  EXIT ;  /* 0x000000000000794d */ /* 0x000fea0003800000 */
.L_x_15933:
[----:B------:R-:W-:Y:S01]  /*5e00*/  STG.E.64 desc[UR36][R2.64], RZ ;  /* 0x000000ff02007986 */ /* 0x000fe2000c101b24 */
[----:B------:R-:W-:Y:S05]  /*5e10*/  EXIT ;  /* 0x000000000000794d */ /* 0x000fea0003800000 */
.L_x_15924:
        /* <DEDUP_REMOVED lines=10> */
.L_x_15937:
[----:B------:R-:W-:Y:S01]  /*5ec0*/  STG.E.128 desc[UR36][R2.64], RZ ;  /* 0x000000ff02007986 */ /* 0x000fe2000c101d24 */
[----:B------:R-:W-:Y:S05]  /*5ed0*/  EXIT ;  /* 0x000000000000794d */ /* 0x000fea0003800000 */
.L_x_15936:
        /* <DEDUP_REMOVED lines=8> */
.L_x_15939:
[----:B------:R-:W-:Y:S01]  /*5f60*/  STG.E.U8 desc[UR36][R2.64], RZ ;  /* 0x000000ff02007986 */ /* 0x000fe2000c101124 */
[----:B------:R-:W-:Y:S05]  /*5f70*/  EXIT ;  /* 0x000000000000794d */ /* 0x000fea0003800000 */
.L_x_15938:
[----:B------:R-:W-:Y:S01]  /*5f80*/  STG.E.U16 desc[UR36][R2.64], RZ ;  /* 0x000000ff02007986 */ /* 0x000fe2000c101524 */
[----:B------:R-:W-:Y:S05]  /*5f90*/  EXIT ;  /* 0x000000000000794d */ /* 0x000fea0003800000 */
.L_x_15935:
        /* <DEDUP_REMOVED lines=10> */
.L_x_15942:
[----:B------:R-:W-:Y:S01]  /*6040*/  STG.E.U8 desc[UR36][R2.64], RZ ;  /* 0x000000ff02007986 */ /* 0x000fe2000c101124 */
[----:B------:R-:W-:Y:S05]  /*6050*/  EXIT ;  /* 0x000000000000794d */ /* 0x000fea0003800000 */
.L_x_15941:
[----:B------:R-:W-:Y:S01]  /*6060*/  STG.E.U8 desc[UR36][R2.64], RZ ;  /* 0x000000ff02007986 */ /* 0x000fe2000c101124 */
[----:B------:R-:W-:Y:S05]  /*6070*/  EXIT ;  /* 0x000000000000794d */ /* 0x000fea0003800000 */
.L_x_15940:
[----:B------:R-:W-:-:S13]  /*6080*/  ISETP.NE.AND P0, PT, R0, 0x1c, PT ;  /* 0x0000001c0000780c */ /* 0x000fda0003f05270 */
[----:B------:R-:W-:Y:S05]  /*6090*/  @!P0 BRA `(.L_x_15943) ;  /* 0x0000000000608947 */ /* 0x000fea0003800000 */
[----:B------:R-:W-:-:S13]  /*60a0*/  ISETP.NE.AND P0, PT, R0, 0x1d, PT ;  /* 0x0000001d0000780c */ /* 0x000fda0003f05270 */
[----:B------:R-:W-:Y:S05]  /*60b0*/  @!P0 BRA `(.L_x_15944) ;  /* 0x0000000000508947 */ /* 0x000fea0003800000 */
[----:B------:R-:W-:-:S13]  /*60c0*/  ISETP.NE.AND P0, PT, R0, 0x2c, PT ;  /* 0x0000002c0000780c */ /* 0x000fda0003f05270 */
[----:B------:R0:W-:Y:S01]  /*60d0*/  @!P0 STG.E.U8 desc[UR36][R2.64], RZ ;  /* 0x000000ff02008986 */ /* 0x0001e2000c101124 */
[----:B------:R-:W-:Y:S05]  /*60e0*/  @!P0 EXIT ;  /* 0x000000000000894d */ /* 0x000fea0003800000 */
.L_x_15928:
        /* <DEDUP_REMOVED lines=16> */
.L_x_15945:
[----:B------:R-:W-:Y:S05]  /*61f0*/  EXIT ;  /* 0x000000000000794d */ /* 0x000fea0003800000 */
.L_x_15944:
[----:B------:R-:W-:Y:S01]  /*6200*/  STG.E.64 desc[UR36][R2.64], RZ ;  /* 0x000000ff02007986 */ /* 0x000fe2000c101b24 */
[----:B------:R-:W-:Y:S05]  /*6210*/  EXIT ;  /* 0x000000000000794d */ /* 0x000fea0003800000 */
.L_x_15943:
[----:B------:R-:W-:Y:S01]  /*6220*/  STG.E desc[UR36][R2.64], RZ ;  /* 0x000000ff02007986 */ /* 0x000fe2000c101924 */
[----:B------:R-:W-:Y:S05]  /*6230*/  EXIT ;  /* 0x000000000000794d */ /* 0x000fea0003800000 */
.L_x_15946:
        /* <DEDUP_REMOVED lines=12> */
.L_x_32306:


//--------------------- .text._ZN2at6native18elementwise_kernelILi128ELi2EZNS0_22gpu_kernel_impl_nocastIZZZNS0_67_GLOBAL__N__bb565c37_34_ValidateCompressedIndicesKernel_cu_33a4b88b42_validate_compressed_sparse_indices_kernelILNS3_8CDimNameE1ENS3_18CUDAKernelLauncherENS3_14EmptyVecKernelENS3_8DummyVecELm8EEEvRKNS_6TensorESB_lllENKUlvE0_clEvENKUlvE_clEvEUliE_EEvRNS_18TensorIteratorBaseERKT_EUliE_EEviT1_ --------------------------
	.section	.text._ZN2at6native18elementwise_kernelILi128ELi2EZNS0_22gpu_kernel_impl_nocastIZZZNS0_67_GLOBAL__N__bb565c37_34_ValidateCompressedIndicesKernel_cu_33a4b88b42_validate_compressed_sparse_indices_kernelILNS3_8CDimNameE1ENS3_18CUDAKernelLauncherENS3_14EmptyVecKernelENS3_8DummyVecELm8EEEvRKNS_6TensorESB_lllENKUlvE0_clEvENKUlvE_clEvEUliE_EEvRNS_18TensorIteratorBaseERKT_EUliE_EEviT1_,"ax",@progbits
	.align	128
        .global         _ZN2at6native18elementwise_kernelILi128ELi2EZNS0_22gpu_kernel_impl_nocastIZZZNS0_67_GLOBAL__N__bb565c37_34_ValidateCompressedIndicesKernel_cu_33a4b88b42_validate_compressed_sparse_indices_kernelILNS3_8CDimNameE1ENS3_18CUDAKernelLauncherENS3_14EmptyVecKernelENS3_8DummyVecELm8EEEvRKNS_6TensorESB_lllENKUlvE0_clEvENKUlvE_clEvEUliE_EEvRNS_18TensorIteratorBaseERKT_EUliE_EEviT1_
        .type           _ZN2at6native18elementwise_kernelILi128ELi2EZNS0_22gpu_kernel_impl_nocastIZZZNS0_67_GLOBAL__N__bb565c37_34_ValidateCompressedIndicesKernel_cu_33a4b88b42_validate_compressed_sparse_indices_kernelILNS3_8CDimNameE1ENS3_18CUDAKernelLauncherENS3_14EmptyVecKernelENS3_8DummyVecELm8EEEvRKNS_6TensorESB_lllENKUlvE0_clEvENKUlvE_clEvEUliE_EEvRNS_18TensorIteratorBaseERKT_EUliE_EEviT1_,@function
        .size           _ZN2at6native18elementwise_kernelILi128ELi2EZNS0_22gpu_kernel_impl_nocastIZZZNS0_67_GLOBAL__N__bb565c37_34_ValidateCompressedIndicesKernel_cu_33a4b88b42_validate_compressed_sparse_indices_kernelILNS3_8CDimNameE1ENS3_18CUDAKernelLauncherENS3_14EmptyVecKernelENS3_8DummyVecELm8EEEvRKNS_6TensorESB_lllENKUlvE0_clEvENKUlvE_clEvEUliE_EEvRNS_18TensorIteratorBaseERKT_EUliE_EEviT1_,(.L_x_32307 - _ZN2at6native18elementwise_kernelILi128ELi2EZNS0_22gpu_kernel_impl_nocastIZZZNS0_67_GLOBAL__N__bb565c37_34_ValidateCompressedIndicesKernel_cu_33a4b88b42_validate_compressed_sparse_indices_kernelILNS3_8CDimNameE1ENS3_18CUDAKernelLauncherENS3_14EmptyVecKernelENS3_8DummyVecELm8EEEvRKNS_6TensorESB_lllENKUlvE0_clEvENKUlvE_clEvEUliE_EEvRNS_18TensorIteratorBaseERKT_EUliE_EEviT1_)
        .other          _ZN2at6native18elementwise_kernelILi128ELi2EZNS0_22gpu_kernel_impl_nocastIZZZNS0_67_GLOBAL__N__bb565c37_34_ValidateCompressedIndicesKernel_cu_33a4b88b42_validate_compressed_sparse_indices_kernelILNS3_8CDimNameE1ENS3_18CUDAKernelLauncherENS3_14EmptyVecKernelENS3_8DummyVecELm8EEEvRKNS_6TensorESB_lllENKUlvE0_clEvENKUlvE_clEvEUliE_EEvRNS_18TensorIteratorBaseERKT_EUliE_EEviT1_,@"STO_CUDA_ENTRY STV_DEFAULT"
_ZN2at6native18elementwise_kernelILi128ELi2EZNS0_22gpu_kernel_impl_nocastIZZZNS0_67_GLOBAL__N__bb565c37_34_ValidateCompressedIndicesKernel_cu_33a4b88b42_validate_compressed_sparse_indices_kernelILNS3_8CDimNameE1ENS3_18CUDAKernelLauncherENS3_14EmptyVecKernelENS3_8DummyVecELm8EEEvRKNS_6TensorESB_lllENKUlvE0_clEvENKUlvE_clEvEUliE_EEvRNS_18TensorIteratorBaseERKT_EUliE_EEviT1_:
.text._ZN2at6native18elementwise_kernelILi128ELi2EZNS0_22gpu_kernel_impl_nocastIZZZNS0_67_GLOBAL__N__bb565c37_34_ValidateCompressedIndicesKernel_cu_33a4b88b42_validate_compressed_sparse_indices_kernelILNS3_8CDimNameE1ENS3_18CUDAKernelLauncherENS3_14EmptyVecKernelENS3_8DummyVecELm8EEEvRKNS_6TensorESB_lllENKUlvE0_clEvENKUlvE_clEvEUliE_EEvRNS_18TensorIteratorBaseERKT_EUliE_EEviT1_:
        /* <DEDUP_REMOVED lines=312> */
.L_x_15949:
        /* <DEDUP_REMOVED lines=32> */
.L_x_15951:
[----:B------:R-:W-:Y:S05]  /*1580*/  BSYNC B6 ;  /* 0x0000000000067941 */ /* 0x000fea0003800000 */
.L_x_15950:
[----:B------:R0:W-:Y:S01]  /*1590*/  STG.E desc[UR36][R16.64], RZ ;  /* 0x000000ff10007986 */ /* 0x0001e2000c101924 */
[----:B------:R-:W-:-:S04]  /*15a0*/  LEA R5, R18, R19, 0x8 ;  /* 0x0000001312057211 */ /* 0x000fc800078e40ff */
[----:B------:R-:W-:-:S07]  /*15b0*/  IADD3 R5, R5, 0x80, RZ ;  /* 0x0000008005057810 */ /* 0x000fce0007ffe0ff */
.L_x_15948:
[----:B------:R-:W-:Y:S05]  /*15c0*/  BSYNC B7 ;  /* 0x0000000000077941 */ /* 0x000fea0003800000 */
.L_x_15947:
        /* <DEDUP_REMOVED lines=306> */
.L_x_15952:
        /* <DEDUP_REMOVED lines=32> */
.L_x_15954:
[----:B------:R-:W-:Y:S05]  /*2af0*/  BSYNC B6 ;  /* 0x0000000000067941 */ /* 0x000fea0003800000 */
.L_x_15953:
[----:B------:R-:W-:Y:S01]  /*2b00*/  STG.E desc[UR36][R16.64], RZ ;  /* 0x000000ff10007986 */ /* 0x000fe2000c101924 */
[----:B------:R-:W-:Y:S05]  /*2b10*/  EXIT ;  /* 0x000000000000794d */ /* 0x000fea0003800000 */
.L_x_15955:
        /* <DEDUP_REMOVED lines=14> */
.L_x_32307:


//--------------------- .text._ZN2at6native27unrolled_elementwise_kernelIZZZNS0_67_GLOBAL__N__bb565c37_34_ValidateCompressedIndicesKernel_cu_33a4b88b42_validate_compressed_sparse_indices_kernelILNS2_8CDimNameE1ENS2_18CUDAKernelLauncherENS2_14EmptyVecKernelENS2_8DummyVecELm8EEEvRKNS_6TensorESA_lllENKUlvE0_clEvENKUlvE_clEvEUliE_St5arrayIPcLm2EELi4E23TrivialOffsetCalculatorILi1EjESI_NS0_6memory15LoadWithoutCastENSJ_16StoreWithoutCastEEEviT_T0_T2_T3_T4_T5_ --------------------------
	.section	.text._ZN2at6native27unrolled_elementwise_kernelIZZZNS0_67_GLOBAL__N__bb565c37_34_ValidateCompressedIndicesKernel_cu_33a4b88b42_validate_compressed_sparse_indices_kernelILNS2_8CDimNameE1ENS2_18CUDAKernelLauncherENS2_14EmptyVecKernelENS2_8DummyVecELm8EEEvRKNS_6TensorESA_lllENKUlvE0_clEvENKUlvE_clEvEUliE_St5arrayIPcLm2EELi4E23TrivialOffsetCalculatorILi1EjESI_NS0_6memory15LoadWithoutCastENSJ_16StoreWithoutCastEEEviT_T0_T2_T3_T4_T5_,"ax",@progbits
	.align	128
        .global         _ZN2at6native27unrolled_elementwise_kernelIZZZNS0_67_GLOBAL__N__bb565c37_34_ValidateCompressedIndicesKernel_cu_33a4b88b42_validate_compressed_sparse_indices_kernelILNS2_8CDimNameE1ENS2_18CUDAKernelLauncherENS2_14EmptyVecKernelENS2_8DummyVecELm8EEEvRKNS_6TensorESA_lllENKUlvE0_clEvENKUlvE_clEvEUliE_St5arrayIPcLm2EELi4E23TrivialOffsetCalculatorILi1EjESI_NS0_6memory15LoadWithoutCastENSJ_16StoreWithoutCastEEEviT_T0_T2_T3_T4_T5_
        .type           _ZN2at6native27unrolled_elementwise_kernelIZZZNS0_67_GLOBAL__N__bb565c37_34_ValidateCompressedIndicesKernel_cu_33a4b88b42_validate_compressed_sparse_indices_kernelILNS2_8CDimNameE1ENS2_18CUDAKernelLauncherENS2_14EmptyVecKernelENS2_8DummyVecELm8EEEvRKNS_6TensorESA_lllENKUlvE0_clEvENKUlvE_clEvEUliE_St5arrayIPcLm2EELi4E23TrivialOffsetCalculatorILi1EjESI_NS0_6memory15LoadWithoutCastENSJ_16StoreWithoutCastEEEviT_T0_T2_T3_T4_T5_,@function
        .size           _ZN2at6native27unrolled_elementwise_kernelIZZZNS0_67_GLOBAL__N__bb565c37_34_ValidateCompressedIndicesKernel_cu_33a4b88b42_validate_compressed_sparse_indices_kernelILNS2_8CDimNameE1ENS2_18CUDAKernelLauncherENS2_14EmptyVecKernelENS2_8DummyVecELm8EEEvRKNS_6TensorESA_lllENKUlvE0_clEvENKUlvE_clEvEUliE_St5arrayIPcLm2EELi4E23TrivialOffsetCalculatorILi1EjESI_NS0_6memory15LoadWithoutCastENSJ_16StoreWithoutCastEEEviT_T0_T2_T3_T4_T5_,(.L_x_32308 - _ZN2at6native27unrolled_elementwise_kernelIZZZNS0_67_GLOBAL__N__bb565c37_34_ValidateCompressedIndicesKernel_cu_33a4b88b42_validate_compressed_sparse_indices_kernelILNS2_8CDimNameE1ENS2_18CUDAKernelLauncherENS2_14EmptyVecKernelENS2_8DummyVecELm8EEEvRKNS_6TensorESA_lllENKUlvE0_clEvENKUlvE_clEvEUliE_St5arrayIPcLm2EELi4E23TrivialOffsetCalculatorILi1EjESI_NS0_6memory15LoadWithoutCastENSJ_16StoreWithoutCastEEEviT_T0_T2_T3_T4_T5_)
        .other          _ZN2at6native27unrolled_elementwise_kernelIZZZNS0_67_GLOBAL__N__bb565c37_34_ValidateCompressedIndicesKernel_cu_33a4b88b42_validate_compressed_sparse_indices_kernelILNS2_8CDimNameE1ENS2_18CUDAKernelLauncherENS2_14EmptyVecKernelENS2_8DummyVecELm8EEEvRKNS_6TensorESA_lllENKUlvE0_clEvENKUlvE_clEvEUliE_St5arrayIPcLm2EELi4E23TrivialOffsetCalculatorILi1EjESI_NS0_6memory15LoadWithoutCastENSJ_16StoreWithoutCastEEEviT_T0_T2_T3_T4_T5_,@"STO_CUDA_ENTRY STV_DEFAULT"
_ZN2at6native27unrolled_elementwise_kernelIZZZNS0_67_GLOBAL__N__bb565c37_34_ValidateCompressedIndicesKernel_cu_33a4b88b42_validate_compressed_sparse_indices_kernelILNS2_8CDimNameE1ENS2_18CUDAKernelLauncherENS2_14EmptyVecKernelENS2_8DummyVecELm8EEEvRKNS_6TensorESA_lllENKUlvE0_clEvENKUlvE_clEvEUliE_St5arrayIPcLm2EELi4E23TrivialOffsetCalculatorILi1EjESI_NS0_6memory15LoadWithoutCastENSJ_16StoreWithoutCastEEEviT_T0_T2_T3_T4_T5_:
.text._ZN2at6native27unrolled_elementwise_kernelIZZZNS0_67_GLOBAL__N__bb565c37_34_ValidateCompressedIndicesKernel_cu_33a4b88b42_validate_compressed_sparse_indices_kernelILNS2_8CDimNameE1ENS2_18CUDAKernelLauncherENS2_14EmptyVecKernelENS2_8DummyVecELm8EEEvRKNS_6TensorESA_lllENKUlvE0_clEvENKUlvE_clEvEUliE_St5arrayIPcLm2EELi4E23TrivialOffsetCalculatorILi1EjESI_NS0_6memory15LoadWithoutCastENSJ_16StoreWithoutCastEEEviT_T0_T2_T3_T4_T5_:
        /* <DEDUP_REMOVED lines=60> */
.L_x_15957:
[----:B------:R-:W-:Y:S05]  /*03c0*/  BSYNC B6 ;  /* 0x0000000000067941 */ /* 0x000fea0003800000 */
.L_x_15956:
        /* <DEDUP_REMOVED lines=27> */
.L_x_15959:
[----:B------:R-:W-:Y:S05]  /*0580*/  BSYNC B6 ;  /* 0x0000000000067941 */ /* 0x000fea0003800000 */
.L_x_15958:
        /* <DEDUP_REMOVED lines=27> */
.L_x_15961:
[----:B------:R-:W-:Y:S05]  /*0740*/  BSYNC B6 ;  /* 0x0000000000067941 */ /* 0x000fea0003800000 */
.L_x_15960:
        /* <DEDUP_REMOVED lines=27> */
.L_x_15963:
[----:B------:R-:W-:Y:S05]  /*0900*/  BSYNC B6 ;  /* 0x0000000000067941 */ /* 0x000fea0003800000 */
.L_x_15962:
        /* <DEDUP_REMOVED lines=20> */
.L_x_15965:
[----:B------:R-:W-:Y:S05]  /*0a50*/  BSYNC B0 ;  /* 0x0000000000007941 */ /* 0x000fea0003800000 */
.L_x_15964:
[----:B------:R-:W-:-:S13]  /*0a60*/  ISETP.GE.AND P0, PT, R19, R16, PT ;  /* 0x000000101300720c */ /* 0x000fda0003f06270 */
[----:B------:R-:W-:Y:S05]  /*0a70*/  @P0 EXIT ;  /* 0x000000000000094d */ /* 0x000fea0003800000 */
[----:B01----:R-:W0:Y:S01]  /*0a80*/  LDC.64 R2, c[0x0][0x230] ;  /* 0x00008c00ff027b82 */ /* 0x003e220000000a00 */
[----:B------:R-:W-:-:S04]  /*0a90*/  IMAD R17, R17, 0x200, R19 ;  /* 0x0000020011117824 */ /* 0x000fc800078e0213 */
[----:B0-----:R-:W-:-:S05]  /*0aa0*/  IMAD.WIDE.U32 R2, R17, 0x4, R2 ;  /* 0x0000000411027825 */ /* 0x001fca00078e0002 */
[----:B------:R-:W-:Y:S01]  /*0ab0*/  STG.E desc[UR36][R2.64], RZ ;  /* 0x000000ff02007986 */ /* 0x000fe2000c101924 */
[----:B------:R-:W-:Y:S05]  /*0ac0*/  EXIT ;  /* 0x000000000000794d */ /* 0x000fea0003800000 */
.L_x_15966:
        /* <DEDUP_REMOVED lines=11> */
.L_x_32308:


//--------------------- .text._ZN2at6native29vectorized_elementwise_kernelILi2EZZZNS0_67_GLOBAL__N__bb565c37_34_ValidateCompressedIndicesKernel_cu_33a4b88b42_validate_compressed_sparse_indices_kernelILNS2_8CDimNameE1ENS2_18CUDAKernelLauncherENS2_14EmptyVecKernelENS2_8DummyVecELm8EEEvRKNS_6TensorESA_lllENKUlvE0_clEvENKUlvE_clEvEUliE_St5arrayIPcLm2EEEEviT0_T1_ --------------------------
	.section	.text._ZN2at6native29vectorized_elementwise_kernelILi2EZZZNS0_67_GLOBAL__N__bb565c37_34_ValidateCompressedIndicesKernel_cu_33a4b88b42_validate_compressed_sparse_indices_kernelILNS2_8CDimNameE1ENS2_18CUDAKernelLauncherENS2_14EmptyVecKernelENS2_8DummyVecELm8EEEvRKNS_6TensorESA_lllENKUlvE0_clEvENKUlvE_clEvEUliE_St5arrayIPcLm2EEEEviT0_T1_,"ax",@progbits
	.align	128
        .global         _ZN2at6native29vectorized_elementwise_kernelILi2EZZZNS0_67_GLOBAL__N__bb565c37_34_ValidateCompressedIndicesKernel_cu_33a4b88b42_validate_compressed_sparse_indices_kernelILNS2_8CDimNameE1ENS2_18CUDAKernelLauncherENS2_14EmptyVecKernelENS2_8DummyVecELm8EEEvRKNS_6TensorESA_lllENKUlvE0_clEvENKUlvE_clEvEUliE_St5arrayIPcLm2EEEEviT0_T1_
        .type           _ZN2at6native29vectorized_elementwise_kernelILi2EZZZNS0_67_GLOBAL__N__bb565c37_34_ValidateCompressedIndicesKernel_cu_33a4b88b42_validate_compressed_sparse_indices_kernelILNS2_8CDimNameE1ENS2_18CUDAKernelLauncherENS2_14EmptyVecKernelENS2_8DummyVecELm8EEEvRKNS_6TensorESA_lllENKUlvE0_clEvENKUlvE_clEvEUliE_St5arrayIPcLm2EEEEviT0_T1_,@function
        .size           _ZN2at6native29vectorized_elementwise_kernelILi2EZZZNS0_67_GLOBAL__N__bb565c37_34_ValidateCompressedIndicesKernel_cu_33a4b88b42_validate_compressed_sparse_indices_kernelILNS2_8CDimNameE1ENS2_18CUDAKernelLauncherENS2_14EmptyVecKernelENS2_8DummyVecELm8EEEvRKNS_6TensorESA_lllENKUlvE0_clEvENKUlvE_clEvEUliE_St5arrayIPcLm2EEEEviT0_T1_,(.L_x_32309 - _ZN2at6native29vectorized_elementwise_kernelILi2EZZZNS0_67_GLOBAL__N__bb565c37_34_ValidateCompressedIndicesKernel_cu_33a4b88b42_validate_compressed_sparse_indices_kernelILNS2_8CDimNameE1ENS2_18CUDAKernelLauncherENS2_14EmptyVecKernelENS2_8DummyVecELm8EEEvRKNS_6TensorESA_lllENKUlvE0_clEvENKUlvE_clEvEUliE_St5arrayIPcLm2EEEEviT0_T1_)
        .other          _ZN2at6native29vectorized_elementwise_kernelILi2EZZZNS0_67_GLOBAL__N__bb565c37_34_ValidateCompressedIndicesKernel_cu_33a4b88b42_validate_compressed_sparse_indices_kernelILNS2_8CDimNameE1ENS2_18CUDAKernelLauncherENS2_14EmptyVecKernelENS2_8DummyVecELm8EEEvRKNS_6TensorESA_lllENKUlvE0_clEvENKUlvE_clEvEUliE_St5arrayIPcLm2EEEEviT0_T1_,@"STO_CUDA_ENTRY STV_DEFAULT"
_ZN2at6native29vectorized_elementwise_kernelILi2EZZZNS0_67_GLOBAL__N__bb565c37_34_ValidateCompressedIndicesKernel_cu_33a4b88b42_validate_compressed_sparse_indices_kernelILNS2_8CDimNameE1ENS2_18CUDAKernelLauncherENS2_14EmptyVecKernelENS2_8DummyVecELm8EEEvRKNS_6TensorESA_lllENKUlvE0_clEvENKUlvE_clEvEUliE_St5arrayIPcLm2EEEEviT0_T1_:
.text._ZN2at6native29vectorized_elementwise_kernelILi2EZZZNS0_67_GLOBAL__N__bb565c37_34_ValidateCompressedIndicesKernel_cu_33a4b88b42_validate_compressed_sparse_indices_kernelILNS2_8CDimNameE1ENS2_18CUDAKernelLauncherENS2_14EmptyVecKernelENS2_8DummyVecELm8EEEvRKNS_6TensorESA_lllENKUlvE0_clEvENKUlvE_clEvEUliE_St5arrayIPcLm2EEEEviT0_T1_:
        /* <DEDUP_REMOVED lines=41> */
.L_x_15969:
[----:B------:R-:W-:Y:S05]  /*0290*/  BSYNC B6 ;  /* 0x0000000000067941 */ /* 0x000fea0003800000 */
.L_x_15968:
        /* <DEDUP_REMOVED lines=25> */
.L_x_15971:
[----:B------:R-:W-:Y:S05]  /*0430*/  BSYNC B6 ;  /* 0x0000000000067941 */ /* 0x000fea0003800000 */
.L_x_15970:
        /* <DEDUP_REMOVED lines=25> */
.L_x_15973:
[----:B------:R-:W-:Y:S05]  /*05d0*/  BSYNC B6 ;  /* 0x0000000000067941 */ /* 0x000fea0003800000 */
.L_x_15972:
        /* <DEDUP_REMOVED lines=25> */
.L_x_15975:
[----:B------:R-:W-:Y:S05]  /*0770*/  BSYNC B6 ;  /* 0x0000000000067941 */ /* 0x000fea0003800000 */
.L_x_15974:
        /* <DEDUP_REMOVED lines=25> */
.L_x_15977:
[----:B------:R-:W-:Y:S05]  /*0910*/  BSYNC B6 ;  /* 0x0000000000067941 */ /* 0x000fea0003800000 */
.L_x_15976:
        /* <DEDUP_REMOVED lines=25> */
.L_x_15979:
[----:B------:R-:W-:Y:S05]  /*0ab0*/  BSYNC B6 ;  /* 0x0000000000067941 */ /* 0x000fea0003800000 */
.L_x_15978:
        /* <DEDUP_REMOVED lines=25> */
.L_x_15981:
[----:B------:R-:W-:Y:S05]  /*0c50*/  BSYNC B6 ;  /* 0x0000000000067941 */ /* 0x000fea0003800000 */
.L_x_15980:
        /* <DEDUP_REMOVED lines=25> */
.L_x_15983:
[----:B------:R-:W-:Y:S05]  /*0df0*/  BSYNC B6 ;  /* 0x0000000000067941 */ /* 0x000fea0003800000 */
.L_x_15982:
        /* <DEDUP_REMOVED lines=8> */
.L_x_15967:
        /* <DEDUP_REMOVED lines=82> */
.L_x_15985:
[----:B------:R-:W-:Y:S05]  /*13a0*/  BSYNC B6 ;  /* 0x0000000000067941 */ /* 0x000fea0003800000 */
.L_x_15984:
        /* <DEDUP_REMOVED lines=27> */
.L_x_15987:
[----:B------:R-:W-:Y:S05]  /*1560*/  BSYNC B6 ;  /* 0x0000000000067941 */ /* 0x000fea0003800000 */
.L_x_15986:
        /* <DEDUP_REMOVED lines=27> */
.L_x_15989:
[----:B------:R-:W-:Y:S05]  /*1720*/  BSYNC B6 ;  /* 0x0000000000067941 */ /* 0x000fea0003800000 */
.L_x_15988:
        /* <DEDUP_REMOVED lines=27> */
.L_x_15991:
[----:B------:R-:W-:Y:S05]  /*18e0*/  BSYNC B6 ;  /* 0x0000000000067941 */ /* 0x000fea0003800000 */
.L_x_15990:
        /* <DEDUP_REMOVED lines=27> */
.L_x_15993:
[----:B------:R-:W-:Y:S05]  /*1aa0*/  BSYNC B6 ;  /* 0x0000000000067941 */ /* 0x000fea0003800000 */
.L_x_15992:
        /* <DEDUP_REMOVED lines=27> */
.L_x_15995:
[----:B------:R-:W-:Y:S05]  /*1c60*/  BSYNC B6 ;  /* 0x0000000000067941 */ /* 0x000fea0003800000 */
.L_x_15994:
        /* <DEDUP_REMOVED lines=27> */
.L_x_15997:
[----:B------:R-:W-:Y:S05]  /*1e20*/  BSYNC B6 ;  /* 0x0000000000067941 */ /* 0x000fea0003800000 */
.L_x_15996:
        /* <DEDUP_REMOVED lines=27> */
.L_x_15999:
[----:B------:R-:W-:Y:S05]  /*1fe0*/  BSYNC B6 ;  /* 0x0000000000067941 */ /* 0x000fea0003800000 */
.L_x_15998:
        /* <DEDUP_REMOVED lines=23> */
.L_x_16002:
[----:B------:R-:W-:-:S13]  /*2160*/  ISETP.GE.AND P0, PT, R16, R25, PT ;  /* 0x000000191000720c */ /* 0x000fda0003f06270 */
[----:B------:R-:W-:Y:S05]  /*2170*/  @P0 BRA `(.L_x_16004) ;  /* 0x0000000000300947 */ /* 0x000fea0003800000 */
[----:B-1----:R-:W1:Y:S01]  /*2180*/  LDC.64 R2, c[0x0][0x230] ;  /* 0x00008c00ff027b82 */ /* 0x002e620000000a00 */
[----:B0-----:R-:W-:Y:S02]  /*2190*/  IMAD.IADD R5, R27, 0x1, R16 ;  /* 0x000000011b057824 */ /* 0x001fe400078e0210 */
[----:B------:R-:W-:Y:S02]  /*21a0*/  VIADD R16, R16, 0x80 ;  /* 0x0000008010107836 */ /* 0x000fe40000000000 */
[----:B-1----:R-:W-:-:S05]  /*21b0*/  IMAD.WIDE.U32 R2, R5, 0x4, R2 ;  /* 0x0000000405027825 */ /* 0x002fca00078e0002 */
[----:B------:R1:W-:Y:S02]  /*21c0*/  STG.E desc[UR36][R2.64], RZ ;  /* 0x000000ff02007986 */ /* 0x0003e4000c101924 */
.L_x_16003:
[----:B------:R-:W-:-:S13]  /*21d0*/  ISETP.GE.AND P0, PT, R16, R25, PT ;  /* 0x000000191000720c */ /* 0x000fda0003f06270 */
[----:B------:R-:W-:Y:S05]  /*21e0*/  @P0 BRA `(.L_x_16005) ;  /* 0x0000000000340947 */ /* 0x000fea0003800000 */
[----:B01----:R-:W0:Y:S01]  /*21f0*/  LDC.64 R2, c[0x0][0x230] ;  /* 0x00008c00ff027b82 */ /* 0x003e220000000a00 */
[----:B------:R-:W-:Y:S01]  /*2200*/  IADD3 R5, R27, R16, RZ ;  /* 0x000000101b057210 */ /* 0x000fe20007ffe0ff */
[----:B------:R-:W-:-:S04]  /*2210*/  VIADD R16, R16, 0x80 ;  /* 0x0000008010107836 */ /* 0x000fc80000000000 */
[----:B0-----:R-:W-:-:S05]  /*2220*/  IMAD.WIDE.U32 R2, R5, 0x4, R2 ;  /* 0x0000000405027825 */ /* 0x001fca00078e0002 */
[----:B------:R2:W-:Y:S02]  /*2230*/  STG.E desc[UR36][R2.64], RZ ;  /* 0x000000ff02007986 */ /* 0x0005e4000c101924 */
.L_x_16004:
        /* <DEDUP_REMOVED lines=8> */
.L_x_16005:
[----:B------:R-:W-:Y:S05]  /*22c0*/  BSYNC B1 ;  /* 0x0000000000017941 */ /* 0x000fea0003800000 */
.L_x_16001:
[----:B------:R-:W-:-:S13]  /*22d0*/  ISETP.GE.AND P0, PT, R16, R25, PT ;  /* 0x000000191000720c */ /* 0x000fda0003f06270 */
[----:B012---:R-:W0:Y:S01]  /*22e0*/  @!P0 LDC.64 R2, c[0x0][0x230] ;  /* 0x00008c00ff028b82 */ /* 0x007e220000000a00 */
[----:B------:R-:W-:Y:S01]  /*22f0*/  @!P0 IADD3 R5, R27, R16, RZ ;  /* 0x000000101b058210 */ /* 0x000fe20007ffe0ff */
[----:B------:R-:W-:-:S04]  /*2300*/  @!P0 VIADD R16, R16, 0x80 ;  /* 0x0000008010108836 */ /* 0x000fc80000000000 */
[----:B0-----:R-:W-:-:S05]  /*2310*/  @!P0 IMAD.WIDE.U32 R2, R5, 0x4, R2 ;  /* 0x0000000405028825 */ /* 0x001fca00078e0002 */
[----:B------:R3:W-:Y:S02]  /*2320*/  @!P0 STG.E desc[UR36][R2.64], RZ ;  /* 0x000000ff02008986 */ /* 0x0007e4000c101924 */
.L_x_16006:
[----:B------:R-:W-:Y:S05]  /*2330*/  BSYNC B0 ;  /* 0x0000000000007941 */ /* 0x000fea0003800000 */
.L_x_16000:
[----:B------:R-:W-:-:S13]  /*2340*/  ISETP.GE.AND P0, PT, R16, R25, PT ;  /* 0x000000191000720c */ /* 0x000fda0003f06270 */
[----:B------:R-:W-:Y:S05]  /*2350*/  @P0 EXIT ;  /* 0x000000000000094d */ /* 0x000fea0003800000 */
[----:B-123--:R-:W1:Y:S01]  /*2360*/  LDC.64 R2, c[0x0][0x230] ;  /* 0x00008c00ff027b82 */ /* 0x00ee620000000a00 */
[----:B------:R-:W-:-:S04]  /*2370*/  IMAD.IADD R27, R27, 0x1, R16 ;  /* 0x000000011b1b7824 */ /* 0x000fc800078e0210 */
[----:B-1----:R-:W-:-:S05]  /*2380*/  IMAD.WIDE.U32 R2, R27, 0x4, R2 ;  /* 0x000000041b027825 */ /* 0x002fca00078e0002 */
[----:B------:R-:W-:Y:S01]  /*2390*/  STG.E desc[UR36][R2.64], RZ ;  /* 0x000000ff02007986 */ /* 0x000fe2000c101924 */
[----:B------:R-:W-:Y:S05]  /*23a0*/  EXIT ;  /* 0x000000000000794d */ /* 0x000fea0003800000 */
.L_x_16007:
        /* <DEDUP_REMOVED lines=13> */
.L_x_32309:


//--------------------- .text._ZN2at6native29vectorized_elementwise_kernelILi4EZZZNS0_67_GLOBAL__N__bb565c37_34_ValidateCompressedIndicesKernel_cu_33a4b88b42_validate_compressed_sparse_indices_kernelILNS2_8CDimNameE1ENS2_18CUDAKernelLauncherENS2_14EmptyVecKernelENS2_8DummyVecELm8EEEvRKNS_6TensorESA_lllENKUlvE0_clEvENKUlvE_clEvEUliE_St5arrayIPcLm2EEEEviT0_T1_ --------------------------
	.section	.text._ZN2at6native29vectorized_elementwise_kernelILi4EZZZNS0_67_GLOBAL__N__bb565c37_34_ValidateCompressedIndicesKernel_cu_33a4b88b42_validate_compressed_sparse_indices_kernelILNS2_8CDimNameE1ENS2_18CUDAKernelLauncherENS2_14EmptyVecKernelENS2_8DummyVecELm8EEEvRKNS_6TensorESA_lllENKUlvE0_clEvENKUlvE_clEvEUliE_St5arrayIPcLm2EEEEviT0_T1_,"ax",@progbits
	.align	128
        .global         _ZN2at6native29vectorized_elementwise_kernelILi4EZZZNS0_67_GLOBAL__N__bb565c37_34_ValidateCompressedIndicesKernel_cu_33a4b88b42_validate_compressed_sparse_indices_kernelILNS2_8CDimNameE1ENS2_18CUDAKernelLauncherENS2_14EmptyVecKernelENS2_8DummyVecELm8EEEvRKNS_6TensorESA_lllENKUlvE0_clEvENKUlvE_clEvEUliE_St5arrayIPcLm2EEEEviT0_T1_
        .type           _ZN2at6native29vectorized_elementwise_kernelILi4EZZZNS0_67_GLOBAL__N__bb565c37_34_ValidateCompressedIndicesKernel_cu_33a4b88b42_validate_compressed_sparse_indices_kernelILNS2_8CDimNameE1ENS2_18CUDAKernelLauncherENS2_14EmptyVecKernelENS2_8DummyVecELm8EEEvRKNS_6TensorESA_lllENKUlvE0_clEvENKUlvE_clEvEUliE_St5arrayIPcLm2EEEEviT0_T1_,@function
        .size           _ZN2at6native29vectorized_elementwise_kernelILi4EZZZNS0_67_GLOBAL__N__bb565c37_34_ValidateCompressedIndicesKernel_cu_33a4b88b42_validate_compressed_sparse_indices_kernelILNS2_8CDimNameE1ENS2_18CUDAKernelLauncherENS2_14EmptyVecKernelENS2_8DummyVecELm8EEEvRKNS_6TensorESA_lllENKUlvE0_clEvENKUlvE_clEvEUliE_St5arrayIPcLm2EEEEviT0_T1_,(.L_x_32310 - _ZN2at6native29vectorized_elementwise_kernelILi4EZZZNS0_67_GLOBAL__N__bb565c37_34_ValidateCompressedIndicesKernel_cu_33a4b88b42_validate_compressed_sparse_indices_kernelILNS2_8CDimNameE1ENS2_18CUDAKernelLauncherENS2_14EmptyVecKernelENS2_8DummyVecELm8EEEvRKNS_6TensorESA_lllENKUlvE0_clEvENKUlvE_clEvEUliE_St5arrayIPcLm2EEEEviT0_T1_)
        .other          _ZN2at6native29vectorized_elementwise_kernelILi4EZZZNS0_67_GLOBAL__N__bb565c37_34_ValidateCompressedIndicesKernel_cu_33a4b88b42_validate_compressed_sparse_indices_kernelILNS2_8CDimNameE1ENS2_18CUDAKernelLauncherENS2_14EmptyVecKernelENS2_8DummyVecELm8EEEvRKNS_6TensorESA_lllENKUlvE0_clEvENKUlvE_clEvEUliE_St5arrayIPcLm2EEEEviT0_T1_,@"STO_CUDA_ENTRY STV_DEFAULT"
_ZN2at6native29vectorized_elementwise_kernelILi4EZZZNS0_67_GLOBAL__N__bb565c37_34_ValidateCompressedIndicesKernel_cu_33a4b88b42_validate_compressed_sparse_indices_kernelILNS2_8CDimNameE1ENS2_18CUDAKernelLauncherENS2_14EmptyVecKernelENS2_8DummyVecELm8EEEvRKNS_6TensorESA_lllENKUlvE0_clEvENKUlvE_clEvEUliE_St5arrayIPcLm2EEEEviT0_T1_:
.text._ZN2at6native29vectorized_elementwise_kernelILi4EZZZNS0_67_GLOBAL__N__bb565c37_34_ValidateCompressedIndicesKernel_cu_33a4b88b42_validate_compressed_sparse_indices_kernelILNS2_8CDimNameE1ENS2_18CUDAKernelLauncherENS2_14EmptyVecKernelENS2_8DummyVecELm8EEEvRKNS_6TensorESA_lllENKUlvE0_clEvENKUlvE_clEvEUliE_St5arrayIPcLm2EEEEviT0_T1_:
        /* <DEDUP_REMOVED lines=39> */
.L_x_16010:
[----:B------:R-:W-:Y:S05]  /*0270*/  BSYNC B6 ;  /* 0x0000000000067941 */ /* 0x000fea0003800000 */
.L_x_16009:
        /* <DEDUP_REMOVED lines=25> */
.L_x_16012:
[----:B------:R-:W-:Y:S05]  /*0410*/  BSYNC B6 ;  /* 0x0000000000067941 */ /* 0x000fea0003800000 */
.L_x_16011:
        /* <DEDUP_REMOVED lines=25> */
.L_x_16014:
[----:B------:R-:W-:Y:S05]  /*05b0*/  BSYNC B6 ;  /* 0x0000000000067941 */ /* 0x000fea0003800000 */
.L_x_16013:
        /* <DEDUP_REMOVED lines=25> */
.L_x_16016:
[----:B------:R-:W-:Y:S05]  /*0750*/  BSYNC B6 ;  /* 0x0000000000067941 */ /* 0x000fea0003800000 */
.L_x_16015:
        /* <DEDUP_REMOVED lines=25> */
.L_x_16018:
[----:B------:R-:W-:Y:S05]  /*08f0*/  BSYNC B6 ;  /* 0x0000000000067941 */ /* 0x000fea0003800000 */
.L_x_16017:
        /* <DEDUP_REMOVED lines=25> */
.L_x_16020:
[----:B------:R-:W-:Y:S05]  /*0a90*/  BSYNC B6 ;  /* 0x0000000000067941 */ /* 0x000fea0003800000 */
.L_x_16019:
        /* <DEDUP_REMOVED lines=25> */
.L_x_16022:
[----:B------:R-:W-:Y:S05]  /*0c30*/  BSYNC B6 ;  /* 0x0000000000067941 */ /* 0x000fea0003800000 */
.L_x_16021:
        /* <DEDUP_REMOVED lines=25> */
.L_x_16024:
[----:B------:R-:W-:Y:S05]  /*0dd0*/  BSYNC B6 ;  /* 0x0000000000067941 */ /* 0x000fea0003800000 */
.L_x_16023:
[----:B------:R-:W0:Y:S02]  /*0de0*/  LDC.64 R4, c[0x0][0x230] ;  /* 0x00008c00ff047b82 */ /* 0x000e240000000a00 */
[----:B0-----:R-:W-:-:S04]  /*0df0*/  IMAD.WIDE.U32 R2, R2, 0x4, R4 ;  /* 0x0000000402027825 */ /* 0x001fc800078e0004 */
[----:B------:R-:W-:-:S05]  /*0e00*/  IMAD.WIDE R2, R22, 0x10, R2 ;  /* 0x0000001016027825 */ /* 0x000fca00078e0202 */
[----:B------:R-:W-:Y:S04]  /*0e10*/  STG.E.128 desc[UR36][R2.64], RZ ;  /* 0x000000ff02007986 */ /* 0x000fe8000c101d24 */
[----:B------:R-:W-:Y:S01]  /*0e20*/  STG.E.128 desc[UR36][R2.64+0x800], RZ ;  /* 0x000800ff02007986 */ /* 0x000fe2000c101d24 */
[----:B------:R-:W-:Y:S05]  /*0e30*/  EXIT ;  /* 0x000000000000794d */ /* 0x000fea0003800000 */
.L_x_16008:
        /* <DEDUP_REMOVED lines=81> */
.L_x_16026:
[----:B------:R-:W-:Y:S05]  /*1350*/  BSYNC B6 ;  /* 0x0000000000067941 */ /* 0x000fea0003800000 */
.L_x_16025:
        /* <DEDUP_REMOVED lines=27> */
.L_x_16028:
[----:B------:R-:W-:Y:S05]  /*1510*/  BSYNC B6 ;  /* 0x0000000000067941 */ /* 0x000fea0003800000 */
.L_x_16027:
        /* <DEDUP_REMOVED lines=27> */
.L_x_16030:
[----:B------:R-:W-:Y:S05]  /*16d0*/  BSYNC B6 ;  /* 0x0000000000067941 */ /* 0x000fea0003800000 */
.L_x_16029:
        /* <DEDUP_REMOVED lines=27> */
.L_x_16032:
[----:B------:R-:W-:Y:S05]  /*1890*/  BSYNC B6 ;  /* 0x0000000000067941 */ /* 0x000fea0003800000 */
.L_x_16031:
        /* <DEDUP_REMOVED lines=27> */
.L_x_16034:
[----:B------:R-:W-:Y:S05]  /*1a50*/  BSYNC B6 ;  /* 0x0000000000067941 */ /* 0x000fea0003800000 */
.L_x_16033:
        /* <DEDUP_REMOVED lines=27> */
.L_x_16036:
[----:B------:R-:W-:Y:S05]  /*1c10*/  BSYNC B6 ;  /* 0x0000000000067941 */ /* 0x000fea0003800000 */
.L_x_16035:
        /* <DEDUP_REMOVED lines=27> */
.L_x_16038:
[----:B------:R-:W-:Y:S05]  /*1dd0*/  BSYNC B6 ;  /* 0x0000000000067941 */ /* 0x000fea0003800000 */
.L_x_16037:
        /* <DEDUP_REMOVED lines=27> */
.L_x_16040:
[----:B------:R-:W-:Y:S05]  /*1f90*/  BSYNC B6 ;  /* 0x0000000000067941 */ /* 0x000fea0003800000 */
.L_x_16039:
        /* <DEDUP_REMOVED lines=23> */
.L_x_16043:
[----:B------:R-:W-:-:S13]  /*2110*/  ISETP.GE.AND P0, PT, R17, R26, PT ;  /* 0x0000001a1100720c */ /* 0x000fda0003f06270 */
[----:B------:R-:W-:Y:S05]  /*2120*/  @P0 BRA `(.L_x_16045) ;  /* 0x0000000000300947 */ /* 0x000fea0003800000 */
[----:B01----:R-:W0:Y:S01]  /*2130*/  LDC.64 R4, c[0x0][0x230] ;  /* 0x00008c00ff047b82 */ /* 0x003e220000000a00 */
[----:B------:R-:W-:Y:S02]  /*2140*/  IMAD.IADD R3, R2, 0x1, R17 ;  /* 0x0000000102037824 */ /* 0x000fe400078e0211 */
[----:B------:R-:W-:Y:S02]  /*2150*/  VIADD R17, R17, 0x80 ;  /* 0x0000008011117836 */ /* 0x000fe40000000000 */
[----:B0-----:R-:W-:-:S05]  /*2160*/  IMAD.WIDE.U32 R4, R3, 0x4, R4 ;  /* 0x0000000403047825 */ /* 0x001fca00078e0004 */
[----:B------:R1:W-:Y:S02]  /*2170*/  STG.E desc[UR36][R4.64], RZ ;  /* 0x000000ff04007986 */ /* 0x0003e4000c101924 */
.L_x_16044:
[----:B------:R-:W-:-:S13]  /*2180*/  ISETP.GE.AND P0, PT, R17, R26, PT ;  /* 0x0000001a1100720c */ /* 0x000fda0003f06270 */
[----:B------:R-:W-:Y:S05]  /*2190*/  @P0 BRA `(.L_x_16046) ;  /* 0x0000000000340947 */ /* 0x000fea0003800000 */
[----:B01----:R-:W0:Y:S01]  /*21a0*/  LDC.64 R4, c[0x0][0x230] ;  /* 0x00008c00ff047b82 */ /* 0x003e220000000a00 */
[----:B------:R-:W-:Y:S01]  /*21b0*/  IADD3 R3, R2, R17, RZ ;  /* 0x0000001102037210 */ /* 0x000fe20007ffe0ff */
[----:B------:R-:W-:-:S04]  /*21c0*/  VIADD R17, R17, 0x80 ;  /* 0x0000008011117836 */ /* 0x000fc80000000000 */
[----:B0-----:R-:W-:-:S05]  /*21d0*/  IMAD.WIDE.U32 R4, R3, 0x4, R4 ;  /* 0x0000000403047825 */ /* 0x001fca00078e0004 */
[----:B------:R2:W-:Y:S02]  /*21e0*/  STG.E desc[UR36][R4.64], RZ ;  /* 0x000000ff04007986 */ /* 0x0005e4000c101924 */
.L_x_16045:
        /* <DEDUP_REMOVED lines=8> */
.L_x_16046:
[----:B------:R-:W-:Y:S05]  /*2270*/  BSYNC B1 ;  /* 0x0000000000017941 */ /* 0x000fea0003800000 */
.L_x_16042:
[----:B------:R-:W-:-:S13]  /*2280*/  ISETP.GE.AND P0, PT, R17, R26, PT ;  /* 0x0000001a1100720c */ /* 0x000fda0003f06270 */
[----:B012---:R-:W0:Y:S01]  /*2290*/  @!P0 LDC.64 R4, c[0x0][0x230] ;  /* 0x00008c00ff048b82 */ /* 0x007e220000000a00 */
[----:B------:R-:W-:Y:S01]  /*22a0*/  @!P0 IADD3 R3, R2, R17, RZ ;  /* 0x0000001102038210 */ /* 0x000fe20007ffe0ff */
[----:B------:R-:W-:-:S04]  /*22b0*/  @!P0 VIADD R17, R17, 0x80 ;  /* 0x0000008011118836 */ /* 0x000fc80000000000 */
[----:B0-----:R-:W-:-:S05]  /*22c0*/  @!P0 IMAD.WIDE.U32 R4, R3, 0x4, R4 ;  /* 0x0000000403048825 */ /* 0x001fca00078e0004 */
[----:B------:R3:W-:Y:S02]  /*22d0*/  @!P0 STG.E desc[UR36][R4.64], RZ ;  /* 0x000000ff04008986 */ /* 0x0007e4000c101924 */
.L_x_16047:
[----:B------:R-:W-:Y:S05]  /*22e0*/  BSYNC B0 ;  /* 0x0000000000007941 */ /* 0x000fea0003800000 */
.L_x_16041:
[----:B------:R-:W-:-:S13]  /*22f0*/  ISETP.GE.AND P0, PT, R17, R26, PT ;  /* 0x0000001a1100720c */ /* 0x000fda0003f06270 */
[----:B------:R-:W-:Y:S05]  /*2300*/  @P0 EXIT ;  /* 0x000000000000094d */ /* 0x000fea0003800000 */
[----:B0123--:R-:W0:Y:S01]  /*2310*/  LDC.64 R4, c[0x0][0x230] ;  /* 0x00008c00ff047b82 */ /* 0x00fe220000000a00 */
[----:B------:R-:W-:-:S04]  /*2320*/  IMAD.IADD R3, R2, 0x1, R17 ;  /* 0x0000000102037824 */ /* 0x000fc800078e0211 */
[----:B0-----:R-:W-:-:S05]  /*2330*/  IMAD.WIDE.U32 R2, R3, 0x4, R4 ;  /* 0x0000000403027825 */ /* 0x001fca00078e0004 */
[----:B------:R-:W-:Y:S01]  /*2340*/  STG.E desc[UR36][R2.64], RZ ;  /* 0x000000ff02007986 */ /* 0x000fe2000c101924 */
[----:B------:R-:W-:Y:S05]  /*2350*/  EXIT ;  /* 0x000000000000794d */ /* 0x000fea0003800000 */
.L_x_16048:
        /* <DEDUP_REMOVED lines=10> */
.L_x_32310:


//--------------------- .text._ZN2at6native29vectorized_elementwise_kernelILi8EZZZNS0_67_GLOBAL__N__bb565c37_34_ValidateCompressedIndicesKernel_cu_33a4b88b42_validate_compressed_sparse_indices_kernelILNS2_8CDimNameE1ENS2_18CUDAKernelLauncherENS2_14EmptyVecKernelENS2_8DummyVecELm8EEEvRKNS_6TensorESA_lllENKUlvE0_clEvENKUlvE_clEvEUliE_St5arrayIPcLm2EEEEviT0_T1_ --------------------------
	.section	.text._ZN2at6native29vectorized_elementwise_kernelILi8EZZZNS0_67_GLOBAL__N__bb565c37_34_ValidateCompressedIndicesKernel_cu_33a4b88b42_validate_compressed_sparse_indices_kernelILNS2_8CDimNameE1ENS2_18CUDAKernelLauncherENS2_14EmptyVecKernelENS2_8DummyVecELm8EEEvRKNS_6TensorESA_lllENKUlvE0_clEvENKUlvE_clEvEUliE_St5arrayIPcLm2EEEEviT0_T1_,"ax",@progbits
	.align	128
        .global         _ZN2at6native29vectorized_elementwise_kernelILi8EZZZNS0_67_GLOBAL__N__bb565c37_34_ValidateCompressedIndicesKernel_cu_33a4b88b42_validate_compressed_sparse_indices_kernelILNS2_8CDimNameE1ENS2_18CUDAKernelLauncherENS2_14EmptyVecKernelENS2_8DummyVecELm8EEEvRKNS_6TensorESA_lllENKUlvE0_clEvENKUlvE_clEvEUliE_St5arrayIPcLm2EEEEviT0_T1_
        .type           _ZN2at6native29vectorized_elementwise_kernelILi8EZZZNS0_67_GLOBAL__N__bb565c37_34_ValidateCompressedIndicesKernel_cu_33a4b88b42_validate_compressed_sparse_indices_kernelILNS2_8CDimNameE1ENS2_18CUDAKernelLauncherENS2_14EmptyVecKernelENS2_8DummyVecELm8EEEvRKNS_6TensorESA_lllENKUlvE0_clEvENKUlvE_clEvEUliE_St5arrayIPcLm2EEEEviT0_T1_,@function
        .size           _ZN2at6native29vectorized_elementwise_kernelILi8EZZZNS0_67_GLOBAL__N__bb565c37_34_ValidateCompressedIndicesKernel_cu_33a4b88b42_validate_compressed_sparse_indices_kernelILNS2_8CDimNameE1ENS2_18CUDAKernelLauncherENS2_14EmptyVecKernelENS2_8DummyVecELm8EEEvRKNS_6TensorESA_lllENKUlvE0_clEvENKUlvE_clEvEUliE_St5arrayIPcLm2EEEEviT0_T1_,(.L_x_32311 - _ZN2at6native29vectorized_elementwise_kernelILi8EZZZNS0_67_GLOBAL__N__bb565c37_34_ValidateCompressedIndicesKernel_cu_33a4b88b42_validate_compressed_sparse_indices_kernelILNS2_8CDimNameE1ENS2_18CUDAKernelLauncherENS2_14EmptyVecKernelENS2_8DummyVecELm8EEEvRKNS_6TensorESA_lllENKUlvE0_clEvENKUlvE_clEvEUliE_St5arrayIPcLm2EEEEviT0_T1_)
        .other          _ZN2at6native29vectorized_elementwise_kernelILi8EZZZNS0_67_GLOBAL__N__bb565c37_34_ValidateCompressedIndicesKernel_cu_33a4b88b42_validate_compressed_sparse_indices_kernelILNS2_8CDimNameE1ENS2_18CUDAKernelLauncherENS2_14EmptyVecKernelENS2_8DummyVecELm8EEEvRKNS_6TensorESA_lllENKUlvE0_clEvENKUlvE_clEvEUliE_St5arrayIPcLm2EEEEviT0_T1_,@"STO_CUDA_ENTRY STV_DEFAULT"
_ZN2at6native29vectorized_elementwise_kernelILi8EZZZNS0_67_GLOBAL__N__bb565c37_34_ValidateCompressedIndicesKernel_cu_33a4b88b42_validate_compressed_sparse_indices_kernelILNS2_8CDimNameE1ENS2_18CUDAKernelLauncherENS2_14EmptyVecKernelENS2_8DummyVecELm8EEEvRKNS_6TensorESA_lllENKUlvE0_clEvENKUlvE_clEvEUliE_St5arrayIPcLm2EEEEviT0_T1_:
.text._ZN2at6native29vectorized_elementwise_kernelILi8EZZZNS0_67_GLOBAL__N__bb565c37_34_ValidateCompressedIndicesKernel_cu_33a4b88b42_validate_compressed_sparse_indices_kernelILNS2_8CDimNameE1ENS2_18CUDAKernelLauncherENS2_14EmptyVecKernelENS2_8DummyVecELm8EEEvRKNS_6TensorESA_lllENKUlvE0_clEvENKUlvE_clEvEUliE_St5arrayIPcLm2EEEEviT0_T1_:
        /* <DEDUP_REMOVED lines=39> */
.L_x_16051:
[----:B------:R-:W-:Y:S05]  /*0270*/  BSYNC B6 ;  /* 0x0000000000067941 */ /* 0x000fea0003800000 */
.L_x_16050:
        /* <DEDUP_REMOVED lines=25> */
.L_x_16053:
[----:B------:R-:W-:Y:S05]  /*0410*/  BSYNC B6 ;  /* 0x0000000000067941 */ /* 0x000fea0003800000 */
.L_x_16052:
        /* <DEDUP_REMOVED lines=25> */
.L_x_16055:
[----:B------:R-:W-:Y:S05]  /*05b0*/  BSYNC B6 ;  /* 0x0000000000067941 */ /* 0x000fea0003800000 */
.L_x_16054:
        /* <DEDUP_REMOVED lines=25> */
.L_x_16057:
[----:B------:R-:W-:Y:S05]  /*0750*/  BSYNC B6 ;  /* 0x0000000000067941 */ /* 0x000fea0003800000 */
.L_x_16056:
        /* <DEDUP_REMOVED lines=25> */
.L_x_16059:
[----:B------:R-:W-:Y:S05]  /*08f0*/  BSYNC B6 ;  /* 0x0000000000067941 */ /* 0x000fea0003800000 */
.L_x_16058:
        /* <DEDUP_REMOVED lines=25> */
.L_x_16061:
[----:B------:R-:W-:Y:S05]  /*0a90*/  BSYNC B6 ;  /* 0x0000000000067941 */ /* 0x000fea0003800000 */
.L_x_16060:
        /* <DEDUP_REMOVED lines=25> */
.L_x_16063:
[----:B------:R-:W-:Y:S05]  /*0c30*/  BSYNC B6 ;  /* 0x0000000000067941 */ /* 0x000fea0003800000 */
.L_x_16062:
        /* <DEDUP_REMOVED lines=25> */
.L_x_16065:
[----:B------:R-:W-:Y:S05]  /*0dd0*/  BSYNC B6 ;  /* 0x0000000000067941 */ /* 0x000fea0003800000 */
.L_x_16064:
[----:B------:R-:W0:Y:S02]  /*0de0*/  LDC.64 R4, c[0x0][0x230] ;  /* 0x00008c00ff047b82 */ /* 0x000e240000000a00 */
[----:B0-----:R-:W-:-:S04]  /*0df0*/  IMAD.WIDE.U32 R2, R2, 0x4, R4 ;  /* 0x0000000402027825 */ /* 0x001fc800078e0004 */
[----:B------:R-:W-:-:S05]  /*0e00*/  IMAD.WIDE R2, R22, 0x20, R2 ;  /* 0x0000002016027825 */ /* 0x000fca00078e0202 */
[----:B------:R-:W-:Y:S04]  /*0e10*/  STG.E.128 desc[UR36][R2.64], RZ ;  /* 0x000000ff02007986 */ /* 0x000fe8000c101d24 */
[----:B------:R-:W-:Y:S01]  /*0e20*/  STG.E.128 desc[UR36][R2.64+0x10], RZ ;  /* 0x000010ff02007986 */ /* 0x000fe2000c101d24 */
[----:B------:R-:W-:Y:S05]  /*0e30*/  EXIT ;  /* 0x000000000000794d */ /* 0x000fea0003800000 */
.L_x_16049:
        /* <DEDUP_REMOVED lines=81> */
.L_x_16067:
[----:B------:R-:W-:Y:S05]  /*1350*/  BSYNC B6 ;  /* 0x0000000000067941 */ /* 0x000fea0003800000 */
.L_x_16066:
        /* <DEDUP_REMOVED lines=27> */
.L_x_16069:
[----:B------:R-:W-:Y:S05]  /*1510*/  BSYNC B6 ;  /* 0x0000000000067941 */ /* 0x000fea0003800000 */
.L_x_16068:
        /* <DEDUP_REMOVED lines=27> */
.L_x_16071:
[----:B------:R-:W-:Y:S05]  /*16d0*/  BSYNC B6 ;  /* 0x0000000000067941 */ /* 0x000fea0003800000 */
.L_x_16070:
        /* <DEDUP_REMOVED lines=27> */
.L_x_16073:
[----:B------:R-:W-:Y:S05]  /*1890*/  BSYNC B6 ;  /* 0x0000000000067941 */ /* 0x000fea0003800000 */
.L_x_16072:
        /* <DEDUP_REMOVED lines=27> */
.L_x_16075:
[----:B------:R-:W-:Y:S05]  /*1a50*/  BSYNC B6 ;  /* 0x0000000000067941 */ /* 0x000fea0003800000 */
.L_x_16074:
        /* <DEDUP_REMOVED lines=27> */
.L_x_16077:
[----:B------:R-:W-:Y:S05]  /*1c10*/  BSYNC B6 ;  /* 0x0000000000067941 */ /* 0x000fea0003800000 */
.L_x_16076:
        /* <DEDUP_REMOVED lines=27> */
.L_x_16079:
[----:B------:R-:W-:Y:S05]  /*1dd0*/  BSYNC B6 ;  /* 0x0000000000067941 */ /* 0x000fea0003800000 */
.L_x_16078:
        /* <DEDUP_REMOVED lines=27> */
.L_x_16081:
[----:B------:R-:W-:Y:S05]  /*1f90*/  BSYNC B6 ;  /* 0x0000000000067941 */ /* 0x000fea0003800000 */
.L_x_16080:
        /* <DEDUP_REMOVED lines=23> */
.L_x_16084:
[----:B------:R-:W-:-:S13]  /*2110*/  ISETP.GE.AND P0, PT, R17, R26, PT ;  /* 0x0000001a1100720c */ /* 0x000fda0003f06270 */
[----:B------:R-:W-:Y:S05]  /*2120*/  @P0 BRA `(.L_x_16086) ;  /* 0x0000000000300947 */ /* 0x000fea0003800000 */
[----:B01----:R-:W0:Y:S01]  /*2130*/  LDC.64 R4, c[0x0][0x230] ;  /* 0x00008c00ff047b82 */ /* 0x003e220000000a00 */
[----:B------:R-:W-:Y:S02]  /*2140*/  IMAD.IADD R3, R2, 0x1, R17 ;  /* 0x0000000102037824 */ /* 0x000fe400078e0211 */
[----:B------:R-:W-:Y:S02]  /*2150*/  VIADD R17, R17, 0x80 ;  /* 0x0000008011117836 */ /* 0x000fe40000000000 */
[----:B0-----:R-:W-:-:S05]  /*2160*/  IMAD.WIDE.U32 R4, R3, 0x4, R4 ;  /* 0x0000000403047825 */ /* 0x001fca00078e0004 */
[----:B------:R1:W-:Y:S02]  /*2170*/  STG.E desc[UR36][R4.64], RZ ;  /* 0x000000ff04007986 */ /* 0x0003e4000c101924 */
.L_x_16085:
[----:B------:R-:W-:-:S13]  /*2180*/  ISETP.GE.AND P0, PT, R17, R26, PT ;  /* 0x0000001a1100720c */ /* 0x000fda0003f06270 */
[----:B------:R-:W-:Y:S05]  /*2190*/  @P0 BRA `(.L_x_16087) ;  /* 0x0000000000340947 */ /* 0x000fea0003800000 */
[----:B01----:R-:W0:Y:S01]  /*21a0*/  LDC.64 R4, c[0x0][0x230] ;  /* 0x00008c00ff047b82 */ /* 0x003e220000000a00 */
[----:B------:R-:W-:Y:S01]  /*21b0*/  IADD3 R3, R2, R17, RZ ;  /* 0x0000001102037210 */ /* 0x000fe20007ffe0ff */
[----:B------:R-:W-:-:S04]  /*21c0*/  VIADD R17, R17, 0x80 ;  /* 0x0000008011117836 */ /* 0x000fc80000000000 */
[----:B0-----:R-:W-:-:S05]  /*21d0*/  IMAD.WIDE.U32 R4, R3, 0x4, R4 ;  /* 0x0000000403047825 */ /* 0x001fca00078e0004 */
[----:B------:R2:W-:Y:S02]  /*21e0*/  STG.E desc[UR36][R4.64], RZ ;  /* 0x000000ff04007986 */ /* 0x0005e4000c101924 */
.L_x_16086:
        /* <DEDUP_REMOVED lines=8> */
.L_x_16087:
[----:B------:R-:W-:Y:S05]  /*2270*/  BSYNC B1 ;  /* 0x0000000000017941 */ /* 0x000fea0003800000 */
.L_x_16083:
[----:B------:R-:W-:-:S13]  /*2280*/  ISETP.GE.AND P0, PT, R17, R26, PT ;  /* 0x0000001a1100720c */ /* 0x000fda0003f06270 */
[----:B012---:R-:W0:Y:S01]  /*2290*/  @!P0 LDC.64 R4, c[0x0][0x230] ;  /* 0x00008c00ff048b82 */ /* 0x007e220000000a00 */
[----:B------:R-:W-:Y:S01]  /*22a0*/  @!P0 IADD3 R3, R2, R17, RZ ;  /* 0x0000001102038210 */ /* 0x000fe20007ffe0ff */
[----:B------:R-:W-:-:S04]  /*22b0*/  @!P0 VIADD R17, R17, 0x80 ;  /* 0x0000008011118836 */ /* 0x000fc80000000000 */
[----:B0-----:R-:W-:-:S05]  /*22c0*/  @!P0 IMAD.WIDE.U32 R4, R3, 0x4, R4 ;  /* 0x0000000403048825 */ /* 0x001fca00078e0004 */
[----:B------:R3:W-:Y:S02]  /*22d0*/  @!P0 STG.E desc[UR36][R4.64], RZ ;  /* 0x000000ff04008986 */ /* 0x0007e4000c101924 */
.L_x_16088:
[----:B------:R-:W-:Y:S05]  /*22e0*/  BSYNC B0 ;  /* 0x0000000000007941 */ /* 0x000fea0003800000 */
.L_x_16082:
[----:B------:R-:W-:-:S13]  /*22f0*/  ISETP.GE.AND P0, PT, R17, R26, PT ;  /* 0x0000001a1100720c */ /* 0x000fda0003f06270 */
[----:B------:R-:W-:Y:S05]  /*2300*/  @P0 EXIT ;  /* 0x000000000000094d */ /* 0x000fea0003800000 */
[----:B0123--:R-:W0:Y:S01]  /*2310*/  LDC.64 R4, c[0x0][0x230] ;  /* 0x00008c00ff047b82 */ /* 0x00fe220000000a00 */
[----:B------:R-:W-:-:S04]  /*2320*/  IMAD.IADD R3, R2, 0x1, R17 ;  /* 0x0000000102037824 */ /* 0x000fc800078e0211 */
[----:B0-----:R-:W-:-:S05]  /*2330*/  IMAD.WIDE.U32 R2, R3, 0x4, R4 ;  /* 0x0000000403027825 */ /* 0x001fca00078e0004 */
[----:B------:R-:W-:Y:S01]  /*2340*/  STG.E desc[UR36][R2.64], RZ ;  /* 0x000000ff02007986 */ /* 0x000fe2000c101924 */
[----:B------:R-:W-:Y:S05]  /*2350*/  EXIT ;  /* 0x000000000000794d */ /* 0x000fea0003800000 */
.L_x_16089:
        /* <DEDUP_REMOVED lines=10> */
.L_x_32311:


//--------------------- .text._ZN2at6native18elementwise_kernelILi128ELi4EZNS0_15gpu_kernel_implIZZZNS0_67_GLOBAL__N__bb565c37_34_ValidateCompressedIndicesKernel_cu_33a4b88b42_validate_compressed_sparse_indices_kernelILNS3_8CDimNameE0ENS3_18CUDAKernelLauncherENS3_14EmptyVecKernelENS3_8DummyVecELm0EEEvRKNS_6TensorESB_lllENKUlvE1_clEvENKUlvE0_clEvEUllllllE_EEvRNS_18TensorIteratorBaseERKT_EUliE_EEviT1_ --------------------------
	.section	.text._ZN2at6native18elementwise_kernelILi128ELi4EZNS0_15gpu_kernel_implIZZZNS0_67_GLOBAL__N__bb565c37_34_ValidateCompressedIndicesKernel_cu_33a4b88b42_validate_compressed_sparse_indices_kernelILNS3_8CDimNameE0ENS3_18CUDAKernelLauncherENS3_14EmptyVecKernelENS3_8DummyVecELm0EEEvRKNS_6TensorESB_lllENKUlvE1_clEvENKUlvE0_clEvEUllllllE_EEvRNS_18TensorIteratorBaseERKT_EUliE_EEviT1_,"ax",@progbits
	.align	128
        .global         _ZN2at6native18elementwise_kernelILi128ELi4EZNS0_15gpu_kernel_implIZZZNS0_67_GLOBAL__N__bb565c37_34_ValidateCompressedIndicesKernel_cu_33a4b88b42_validate_compressed_sparse_indices_kernelILNS3_8CDimNameE0ENS3_18CUDAKernelLauncherENS3_14EmptyVecKernelENS3_8DummyVecELm0EEEvRKNS_6TensorESB_lllENKUlvE1_clEvENKUlvE0_clEvEUllllllE_EEvRNS_18TensorIteratorBaseERKT_EUliE_EEviT1_
        .type           _ZN2at6native18elementwise_kernelILi128ELi4EZNS0_15gpu_kernel_implIZZZNS0_67_GLOBAL__N__bb565c37_34_ValidateCompressedIndicesKernel_cu_33a4b88b42_validate_compressed_sparse_indices_kernelILNS3_8CDimNameE0ENS3_18CUDAKernelLauncherENS3_14EmptyVecKernelENS3_8DummyVecELm0EEEvRKNS_6TensorESB_lllENKUlvE1_clEvENKUlvE0_clEvEUllllllE_EEvRNS_18TensorIteratorBaseERKT_EUliE_EEviT1_,@function
        .size           _ZN2at6native18elementwise_kernelILi128ELi4EZNS0_15gpu_kernel_implIZZZNS0_67_GLOBAL__N__bb565c37_34_ValidateCompressedIndicesKernel_cu_33a4b88b42_validate_compressed_sparse_indices_kernelILNS3_8CDimNameE0ENS3_18CUDAKernelLauncherENS3_14EmptyVecKernelENS3_8DummyVecELm0EEEvRKNS_6TensorESB_lllENKUlvE1_clEvENKUlvE0_clEvEUllllllE_EEvRNS_18TensorIteratorBaseERKT_EUliE_EEviT1_,(.L_x_32218 - _ZN2at6native18elementwise_kernelILi128ELi4EZNS0_15gpu_kernel_implIZZZNS0_67_GLOBAL__N__bb565c37_34_ValidateCompressedIndicesKernel_cu_33a4b88b42_validate_compressed_sparse_indices_kernelILNS3_8CDimNameE0ENS3_18CUDAKernelLauncherENS3_14EmptyVecKernelENS3_8DummyVecELm0EEEvRKNS_6TensorESB_lllENKUlvE1_clEvENKUlvE0_clEvEUllllllE_EEvRNS_18TensorIteratorBaseERKT_EUliE_EEviT1_)
        .other          _ZN2at6native18elementwise_kernelILi128ELi4EZNS0_15gpu_kernel_implIZZZNS0_67_GLOBAL__N__bb565c37_34_ValidateCompressedIndicesKernel_cu_33a4b88b42_validate_compressed_sparse_indices_kernelILNS3_8CDimNameE0ENS3_18CUDAKernelLauncherENS3_14EmptyVecKernelENS3_8DummyVecELm0EEEvRKNS_6TensorESB_lllENKUlvE1_clEvENKUlvE0_clEvEUllllllE_EEvRNS_18TensorIteratorBaseERKT_EUliE_EEviT1_,@"STO_CUDA_ENTRY STV_DEFAULT"
_ZN2at6native18elementwise_kernelILi128ELi4EZNS0_15gpu_kernel_implIZZZNS0_67_GLOBAL__N__bb565c37_34_ValidateCompressedIndicesKernel_cu_33a4b88b42_validate_compressed_sparse_indices_kernelILNS3_8CDimNameE0ENS3_18CUDAKernelLauncherENS3_14EmptyVecKernelENS3_8DummyVecELm0EEEvRKNS_6TensorESB_lllENKUlvE1_clEvENKUlvE0_clEvEUllllllE_EEvRNS_18TensorIteratorBaseERKT_EUliE_EEviT1_:
.text._ZN2at6native18elementwise_kernelILi128ELi4EZNS0_15gpu_kernel_implIZZZNS0_67_GLOBAL__N__bb565c37_34_ValidateCompressedIndicesKernel_cu_33a4b88b42_validate_compressed_sparse_indices_kernelILNS3_8CDimNameE0ENS3_18CUDAKernelLauncherENS3_14EmptyVecKernelENS3_8DummyVecELm0EEEvRKNS_6TensorESB_lllENKUlvE1_clEvENKUlvE0_clEvEUllllllE_EEvRNS_18TensorIteratorBaseERKT_EUliE_EEviT1_:
        /* <DEDUP_REMOVED lines=466> */
.L_x_16092:
        /* <DEDUP_REMOVED lines=21> */
.L_x_16096:
[----:B------:R0:W5:Y:S01]  /*1e70*/  LDG.E.U8 R26, desc[UR36][R4.64] ;  /* 0x00000024041a7981 */ /* 0x000162000c1e1100 */
[----:B------:R-:W-:Y:S01]  /*1e80*/  IMAD.MOV.U32 R27, RZ, RZ, RZ ;  /* 0x000000ffff1b7224 */ /* 0x000fe200078e00ff */
[----:B------:R-:W-:Y:S06]  /*1e90*/  BRA `(.L_x_16098) ;  /* 0x0000000c00487947 */ /* 0x000fec0003800000 */
.L_x_16095:
        /* <DEDUP_REMOVED lines=8> */
.L_x_16100:
[----:B------:R-:W2:Y:S02]  /*1f20*/  LDG.E R26, desc[UR36][R4.64] ;  /* 0x00000024041a7981 */ /* 0x000ea4000c1e1900 */
[----:B--2---:R-:W-:Y:S01]  /*1f30*/  SHF.R.S32.HI R27, RZ, 0x1f, R26 ;  /* 0x0000001fff1b7819 */ /* 0x004fe2000001141a */
[----:B------:R-:W-:Y:S06]  /*1f40*/  BRA `(.L_x_16098) ;  /* 0x0000000c001c7947 */ /* 0x000fec0003800000 */
.L_x_16099:
[----:B------:R-:W2:Y:S02]  /*1f50*/  LDG.E.S16 R26, desc[UR36][R4.64] ;  /* 0x00000024041a7981 */ /* 0x000ea4000c1e1700 */
[----:B--2---:R-:W-:Y:S01]  /*1f60*/  SHF.R.S32.HI R27, RZ, 0x1f, R26 ;  /* 0x0000001fff1b7819 */ /* 0x004fe2000001141a */
[----:B------:R-:W-:Y:S06]  /*1f70*/  BRA `(.L_x_16098) ;  /* 0x0000000c00107947 */ /* 0x000fec0003800000 */
.L_x_16094:
        /* <DEDUP_REMOVED lines=9> */
.L_x_16102:
[----:B------:R-:W2:Y:S02]  /*2010*/  LDG.E.U16 R4, desc[UR36][R4.64] ;  /* 0x0000002404047981 */ /* 0x000ea4000c1e1500 */
[----:B--2---:R-:W-:-:S06]  /*2020*/  HADD2.F32 R26, -RZ, R4.H0_H0 ;  /* 0x20000004ff1a7230 */ /* 0x004fcc0000004100 */
[----:B------:R-:W0:Y:S01]  /*2030*/  F2I.S64.TRUNC R26, R26 ;  /* 0x0000001a001a7311 */ /* 0x000e22000020d900 */
[----:B------:R-:W-:Y:S05]  /*2040*/  BRA `(.L_x_16098) ;  /* 0x0000000800dc7947 */ /* 0x000fea0003800000 */
.L_x_16101:
        /* <DEDUP_REMOVED lines=9> */
.L_x_16104:
[----:B------:R-:W2:Y:S02]  /*20e0*/  LDG.E.U16 R4, desc[UR36][R4.64] ;  /* 0x0000002404047981 */ /* 0x000ea4000c1e1500 */
[----:B--2---:R-:W-:-:S06]  /*20f0*/  HADD2.F32 R26, -RZ, R4.H0_H0 ;  /* 0x20000004ff1a7230 */ /* 0x004fcc0000004100 */
[----:B------:R-:W0:Y:S01]  /*2100*/  F2I.S64.TRUNC R26, R26 ;  /* 0x0000001a001a7311 */ /* 0x000e22000020d900 */
[----:B------:R-:W-:Y:S05]  /*2110*/  BRA `(.L_x_16098) ;  /* 0x0000000800a87947 */ /* 0x000fea0003800000 */
.L_x_16103:
[----:B------:R-:W2:Y:S02]  /*2120*/  LDG.E.64 R4, desc[UR36][R4.64] ;  /* 0x0000002404047981 */ /* 0x000ea4000c1e1b00 */
[----:B--2---:R0:W1:Y:S01]  /*2130*/  F2I.S64.F64.TRUNC R26, R4 ;  /* 0x00000004001a7311 */ /* 0x004062000030d900 */
[----:B------:R-:W-:Y:S05]  /*2140*/  BRA `(.L_x_16098) ;  /* 0x00000008009c7947 */ /* 0x000fea0003800000 */
.L_x_16093:
        /* <DEDUP_REMOVED lines=13> */
.L_x_16107:
[----:B------:R-:W2:Y:S02]  /*2220*/  LDG.E.64 R4, desc[UR36][R4.64] ;  /* 0x0000002404047981 */ /* 0x000ea4000c1e1b00 */
[----:B--2---:R0:W1:Y:S01]  /*2230*/  F2I.S64.F64.TRUNC R26, R4 ;  /* 0x00000004001a7311 */ /* 0x004062000030d900 */
[----:B------:R-:W-:Y:S05]  /*2240*/  BRA `(.L_x_16098) ;  /* 0x00000008005c7947 */ /* 0x000fea0003800000 */
.L_x_16106:
        /* <DEDUP_REMOVED lines=27> */
.L_x_16109:
        /* <DEDUP_REMOVED lines=14> */
.L_x_16108:
[----:B------:R-:W2:Y:S02]  /*24e0*/  LDG.E.U16 R26, desc[UR36][R4.64] ;  /* 0x00000024041a7981 */ /* 0x000ea4000c1e1500 */
[----:B--2---:R-:W-:-:S06]  /*24f0*/  IMAD.U32 R26, R26, 0x10000, RZ ;  /* 0x000100001a1a7824 */ /* 0x004fcc00078e00ff */
[----:B------:R-:W0:Y:S01]  /*2500*/  F2I.S64.TRUNC R26, R26 ;  /* 0x0000001a001a7311 */ /* 0x000e22000020d900 */
[----:B------:R-:W-:Y:S05]  /*2510*/  BRA `(.L_x_16098) ;  /* 0x0000000400a87947 */ /* 0x000fea0003800000 */
.L_x_16105:
        /* <DEDUP_REMOVED lines=11> */
.L_x_16112:
        /* <DEDUP_REMOVED lines=21> */
.L_x_16116:
[----:B------:R-:W-:Y:S05]  /*2720*/  BSYNC B1 ;  /* 0x0000000000017941 */ /* 0x000fea0003800000 */
.L_x_16115:
[----:B------:R-:W-:Y:S01]  /*2730*/  IMAD.SHL.U32 R3, R3, 0x100000, RZ ;  /* 0x0010000003037824 */ /* 0x000fe200078e00ff */
[----:B------:R-:W-:-:S04]  /*2740*/  LEA R5, R0, 0x3b800000, 0x17 ;  /* 0x3b80000000057811 */ /* 0x000fc800078eb8ff */
[----:B------:R-:W-:-:S07]  /*2750*/  LOP3.LUT R26, R5, R3, R26, 0xfe, !PT ;  /* 0x00000003051a7212 */ /* 0x000fce00078efe1a */
.L_x_16114:
[----:B------:R-:W-:Y:S05]  /*2760*/  BSYNC B0 ;  /* 0x0000000000007941 */ /* 0x000fea0003800000 */
.L_x_16113:
[----:B------:R-:W1:Y:S01]  /*2770*/  F2I.S64.TRUNC R26, R26 ;  /* 0x0000001a001a7311 */ /* 0x000e62000020d900 */
[----:B------:R-:W-:Y:S05]  /*2780*/  BRA `(.L_x_16098) ;  /* 0x00000004000c7947 */ /* 0x000fea0003800000 */
.L_x_16111:
        /* <DEDUP_REMOVED lines=21> */
.L_x_16120:
[----:B------:R-:W-:Y:S05]  /*28e0*/  BSYNC B1 ;  /* 0x0000000000017941 */ /* 0x000fea0003800000 */
.L_x_16119:
[----:B------:R-:W-:Y:S01]  /*28f0*/  IMAD.SHL.U32 R3, R3, 0x200000, RZ ;  /* 0x0020000003037824 */ /* 0x000fe200078e00ff */
[----:B------:R-:W-:-:S04]  /*2900*/  LEA R5, R0, 0x37800000, 0x17 ;  /* 0x3780000000057811 */ /* 0x000fc800078eb8ff */
[----:B------:R-:W-:-:S07]  /*2910*/  LOP3.LUT R26, R5, R3, R26, 0xfe, !PT ;  /* 0x00000003051a7212 */ /* 0x000fce00078efe1a */
.L_x_16118:
[----:B------:R-:W-:Y:S05]  /*2920*/  BSYNC B0 ;  /* 0x0000000000007941 */ /* 0x000fea0003800000 */
.L_x_16117:
[----:B------:R-:W2:Y:S01]  /*2930*/  F2I.S64.TRUNC R26, R26 ;  /* 0x0000001a001a7311 */ /* 0x000ea2000020d900 */
[----:B------:R-:W-:Y:S05]  /*2940*/  BRA `(.L_x_16098) ;  /* 0x00000000009c7947 */ /* 0x000fea0003800000 */
.L_x_16110:
        /* <DEDUP_REMOVED lines=14> */
.L_x_16124:
[----:B------:R-:W-:Y:S05]  /*2a30*/  BSYNC B0 ;  /* 0x0000000000007941 */ /* 0x000fea0003800000 */
.L_x_16123:
[----:B------:R-:W4:Y:S01]  /*2a40*/  F2I.S64.TRUNC R26, R26 ;  /* 0x0000001a001a7311 */ /* 0x000f22000020d900 */
[----:B------:R-:W-:Y:S05]  /*2a50*/  BRA `(.L_x_16098) ;  /* 0x0000000000587947 */ /* 0x000fea0003800000 */
.L_x_16097:
        /* <DEDUP_REMOVED lines=16> */
.L_x_16125:
[----:B------:R-:W-:Y:S01]  /*2b60*/  CS2R R26, SRZ ;  /* 0x00000000001a7805 */ /* 0x000fe2000001ff00 */
[----:B------:R-:W-:Y:S06]  /*2b70*/  BRA `(.L_x_16098) ;  /* 0x0000000000107947 */ /* 0x000fec0003800000 */
.L_x_16122:
[----:B------:R0:W5:Y:S01]  /*2b80*/  LDG.E.64 R26, desc[UR36][R4.64] ;  /* 0x00000024041a7981 */ /* 0x000162000c1e1b00 */
[----:B------:R-:W-:Y:S05]  /*2b90*/  BRA `(.L_x_16098) ;  /* 0x0000000000087947 */ /* 0x000fea0003800000 */
.L_x_16121:
[----:B------:R3:W5:Y:S01]  /*2ba0*/  LDG.E R26, desc[UR36][R4.64] ;  /* 0x00000024041a7981 */ /* 0x000762000c1e1900 */
[----:B------:R-:W-:-:S07]  /*2bb0*/  IMAD.MOV.U32 R27, RZ, RZ, RZ ;  /* 0x000000ffff1b7224 */ /* 0x000fce00078e00ff */
.L_x_16098:
        /* <DEDUP_REMOVED lines=18> */
.L_x_16129:
[----:B------:R1:W5:Y:S01]  /*2ce0*/  LDG.E.U8 R28, desc[UR36][R4.64] ;  /* 0x00000024041c7981 */ /* 0x000362000c1e1100 */
[----:B------:R-:W-:Y:S01]  /*2cf0*/  IMAD.MOV.U32 R29, RZ, RZ, RZ ;  /* 0x000000ffff1d7224 */ /* 0x000fe200078e00ff */
[----:B------:R-:W-:Y:S06]  /*2d00*/  BRA `(.L_x_16131) ;  /* 0x0000000c00487947 */ /* 0x000fec0003800000 */
.L_x_16128:
        /* <DEDUP_REMOVED lines=8> */
.L_x_16133:
[----:B------:R-:W3:Y:S02]  /*2d90*/  LDG.E R28, desc[UR36][R4.64] ;  /* 0x00000024041c7981 */ /* 0x000ee4000c1e1900 */
[----:B---3--:R-:W-:Y:S01]  /*2da0*/  SHF.R.S32.HI R29, RZ, 0x1f, R28 ;  /* 0x0000001fff1d7819 */ /* 0x008fe2000001141c */
[----:B------:R-:W-:Y:S06]  /*2db0*/  BRA `(.L_x_16131) ;  /* 0x0000000c001c7947 */ /* 0x000fec0003800000 */
.L_x_16132:
[----:B------:R-:W3:Y:S02]  /*2dc0*/  LDG.E.S16 R28, desc[UR36][R4.64] ;  /* 0x00000024041c7981 */ /* 0x000ee4000c1e1700 */
[----:B---3--:R-:W-:Y:S01]  /*2dd0*/  SHF.R.S32.HI R29, RZ, 0x1f, R28 ;  /* 0x0000001fff1d7819 */ /* 0x008fe2000001141c */
[----:B------:R-:W-:Y:S06]  /*2de0*/  BRA `(.L_x_16131) ;  /* 0x0000000c00107947 */ /* 0x000fec0003800000 */
.L_x_16127:
        /* <DEDUP_REMOVED lines=9> */
.L_x_16135:
[----:B------:R-:W3:Y:S02]  /*2e80*/  LDG.E.U16 R4, desc[UR36][R4.64] ;  /* 0x0000002404047981 */ /* 0x000ee4000c1e1500 */
[----:B---3--:R-:W-:-:S06]  /*2e90*/  HADD2.F32 R28, -RZ, R4.H0_H0 ;  /* 0x20000004ff1c7230 */ /* 0x008fcc0000004100 */
[----:B------:R-:W0:Y:S01]  /*2ea0*/  F2I.S64.TRUNC R28, R28 ;  /* 0x0000001c001c7311 */ /* 0x000e22000020d900 */
[----:B------:R-:W-:Y:S05]  /*2eb0*/  BRA `(.L_x_16131) ;  /* 0x0000000800dc7947 */ /* 0x000fea0003800000 */
.L_x_16134:
        /* <DEDUP_REMOVED lines=9> */
.L_x_16137:
[----:B------:R-:W3:Y:S02]  /*2f50*/  LDG.E.U16 R4, desc[UR36][R4.64] ;  /* 0x0000002404047981 */ /* 0x000ee4000c1e1500 */
[----:B---3--:R-:W-:-:S06]  /*2f60*/  HADD2.F32 R28, -RZ, R4.H0_H0 ;  /* 0x20000004ff1c7230 */ /* 0x008fcc0000004100 */
[----:B------:R-:W0:Y:S01]  /*2f70*/  F2I.S64.TRUNC R28, R28 ;  /* 0x0000001c001c7311 */ /* 0x000e22000020d900 */
[----:B------:R-:W-:Y:S05]  /*2f80*/  BRA `(.L_x_16131) ;  /* 0x0000000800a87947 */ /* 0x000fea0003800000 */
.L_x_16136:
[----:B------:R-:W3:Y:S02]  /*2f90*/  LDG.E.64 R4, desc[UR36][R4.64] ;  /* 0x0000002404047981 */ /* 0x000ee4000c1e1b00 */
[----:B---3--:R3:W0:Y:S01]  /*2fa0*/  F2I.S64.F64.TRUNC R28, R4 ;  /* 0x00000004001c7311 */ /* 0x008622000030d900 */
[----:B------:R-:W-:Y:S05]  /*2fb0*/  BRA `(.L_x_16131) ;  /* 0x00000008009c7947 */ /* 0x000fea0003800000 */
.L_x_16126:
        /* <DEDUP_REMOVED lines=13> */
.L_x_16140:
[----:B------:R-:W3:Y:S02]  /*3090*/  LDG.E.64 R4, desc[UR36][R4.64] ;  /* 0x0000002404047981 */ /* 0x000ee4000c1e1b00 */
[----:B---3--:R0:W1:Y:S01]  /*30a0*/  F2I.S64.F64.TRUNC R28, R4 ;  /* 0x00000004001c7311 */ /* 0x008062000030d900 */
[----:B------:R-:W-:Y:S05]  /*30b0*/  BRA `(.L_x_16131) ;  /* 0x00000008005c7947 */ /* 0x000fea0003800000 */
.L_x_16139:
        /* <DEDUP_REMOVED lines=27> */
.L_x_16142:
        /* <DEDUP_REMOVED lines=14> */
.L_x_16141:
[----:B------:R-:W3:Y:S02]  /*3350*/  LDG.E.U16 R28, desc[UR36][R4.64] ;  /* 0x00000024041c7981 */ /* 0x000ee4000c1e1500 */
[----:B---3--:R-:W-:-:S06]  /*3360*/  SHF.L.U32 R28, R28, 0x10, RZ ;  /* 0x000000101c1c7819 */ /* 0x008fcc00000006ff */
[----:B------:R-:W0:Y:S01]  /*3370*/  F2I.S64.TRUNC R28, R28 ;  /* 0x0000001c001c7311 */ /* 0x000e22000020d900 */
[----:B------:R-:W-:Y:S05]  /*3380*/  BRA `(.L_x_16131) ;  /* 0x0000000400a87947 */ /* 0x000fea0003800000 */
.L_x_16138:
        /* <DEDUP_REMOVED lines=11> */
.L_x_16145:
        /* <DEDUP_REMOVED lines=21> */
.L_x_16149:
[----:B------:R-:W-:Y:S05]  /*3590*/  BSYNC B1 ;  /* 0x0000000000017941 */ /* 0x000fea0003800000 */
.L_x_16148:
[----:B------:R-:W-:Y:S01]  /*35a0*/  IMAD.SHL.U32 R3, R3, 0x100000, RZ ;  /* 0x0010000003037824 */ /* 0x000fe200078e00ff */
[----:B------:R-:W-:-:S04]  /*35b0*/  LEA R5, R0, 0x3b800000, 0x17 ;  /* 0x3b80000000057811 */ /* 0x000fc800078eb8ff */
[----:B------:R-:W-:-:S07]  /*35c0*/  LOP3.LUT R28, R5, R3, R28, 0xfe, !PT ;  /* 0x00000003051c7212 */ /* 0x000fce00078efe1c */
.L_x_16147:
[----:B------:R-:W-:Y:S05]  /*35d0*/  BSYNC B0 ;  /* 0x0000000000007941 */ /* 0x000fea0003800000 */
.L_x_16146:
[----:B------:R-:W0:Y:S01]  /*35e0*/  F2I.S64.TRUNC R28, R28 ;  /* 0x0000001c001c7311 */ /* 0x000e22000020d900 */
[----:B------:R-:W-:Y:S05]  /*35f0*/  BRA `(.L_x_16131) ;  /* 0x00000004000c7947 */ /* 0x000fea0003800000 */
.L_x_16144:
        /* <DEDUP_REMOVED lines=21> */
.L_x_16153:
[----:B------:R-:W-:Y:S05]  /*3750*/  BSYNC B1 ;  /* 0x0000000000017941 */ /* 0x000fea0003800000 */
.L_x_16152:
[----:B------:R-:W-:Y:S01]  /*3760*/  IMAD.SHL.U32 R3, R3, 0x200000, RZ ;  /* 0x0020000003037824 */ /* 0x000fe200078e00ff */
[----:B------:R-:W-:-:S04]  /*3770*/  LEA R5, R0, 0x37800000, 0x17 ;  /* 0x3780000000057811 */ /* 0x000fc800078eb8ff */
[----:B------:R-:W-:-:S07]  /*3780*/  LOP3.LUT R28, R5, R3, R28, 0xfe, !PT ;  /* 0x00000003051c7212 */ /* 0x000fce00078efe1c */
.L_x_16151:
[----:B------:R-:W-:Y:S05]  /*3790*/  BSYNC B0 ;  /* 0x0000000000007941 */ /* 0x000fea0003800000 */
.L_x_16150:
[----:B------:R-:W0:Y:S01]  /*37a0*/  F2I.S64.TRUNC R28, R28 ;  /* 0x0000001c001c7311 */ /* 0x000e22000020d900 */
[----:B------:R-:W-:Y:S05]  /*37b0*/  BRA `(.L_x_16131) ;  /* 0x00000000009c7947 */ /* 0x000fea0003800000 */
.L_x_16143:
        /* <DEDUP_REMOVED lines=14> */
.L_x_16157:
[----:B------:R-:W-:Y:S05]  /*38a0*/  BSYNC B0 ;  /* 0x0000000000007941 */ /* 0x000fea0003800000 */
.L_x_16156:
[----:B------:R-:W0:Y:S01]  /*38b0*/  F2I.S64.TRUNC R28, R28 ;  /* 0x0000001c001c7311 */ /* 0x000e22000020d900 */
[----:B------:R-:W-:Y:S05]  /*38c0*/  BRA `(.L_x_16131) ;  /* 0x0000000000587947 */ /* 0x000fea0003800000 */
.L_x_16130:
        /* <DEDUP_REMOVED lines=16> */
.L_x_16158:
[----:B------:R-:W-:Y:S01]  /*39d0*/  CS2R R28, SRZ ;  /* 0x00000000001c7805 */ /* 0x000fe2000001ff00 */
[----:B------:R-:W-:Y:S06]  /*39e0*/  BRA `(.L_x_16131) ;  /* 0x0000000000107947 */ /* 0x000fec0003800000 */
.L_x_16155:
[----:B------:R0:W5:Y:S01]  /*39f0*/  LDG.E.64 R28, desc[UR36][R4.64] ;  /* 0x00000024041c7981 */ /* 0x000162000c1e1b00 */
[----:B------:R-:W-:Y:S05]  /*3a00*/  BRA `(.L_x_16131) ;  /* 0x0000000000087947 */ /* 0x000fea0003800000 */
.L_x_16154:
[----:B------:R0:W5:Y:S01]  /*3a10*/  LDG.E R28, desc[UR36][R4.64] ;  /* 0x00000024041c7981 */ /* 0x000162000c1e1900 */
[----:B------:R-:W-:-:S07]  /*3a20*/  IMAD.MOV.U32 R29, RZ, RZ, RZ ;  /* 0x000000ffff1d7224 */ /* 0x000fce00078e00ff */
.L_x_16131:
        /* <DEDUP_REMOVED lines=18> */
.L_x_16162:
[----:B------:R0:W5:Y:S01]  /*3b50*/  LDG.E.U8 R22, desc[UR36][R4.64] ;  /* 0x0000002404167981 */ /* 0x000162000c1e1100 */
[----:B------:R-:W-:Y:S01]  /*3b60*/  IMAD.MOV.U32 R23, RZ, RZ, RZ ;  /* 0x000000ffff177224 */ /* 0x000fe200078e00ff */
[----:B------:R-:W-:Y:S06]  /*3b70*/  BRA `(.L_x_16164) ;  /* 0x0000000c00487947 */ /* 0x000fec0003800000 */
.L_x_16161:
        /* <DEDUP_REMOVED lines=8> */
.L_x_16166:
[----:B------:R-:W2:Y:S02]  /*3c00*/  LDG.E R22, desc[UR36][R4.64] ;  /* 0x0000002404167981 */ /* 0x000ea4000c1e1900 */
[----:B--2---:R-:W-:Y:S01]  /*3c10*/  SHF.R.S32.HI R23, RZ, 0x1f, R22 ;  /* 0x0000001fff177819 */ /* 0x004fe20000011416 */
[----:B------:R-:W-:Y:S06]  /*3c20*/  BRA `(.L_x_16164) ;  /* 0x0000000c001c7947 */ /* 0x000fec0003800000 */
.L_x_16165:
[----:B------:R-:W2:Y:S02]  /*3c30*/  LDG.E.S16 R22, desc[UR36][R4.64] ;  /* 0x0000002404167981 */ /* 0x000ea4000c1e1700 */
[----:B--2---:R-:W-:Y:S01]  /*3c40*/  SHF.R.S32.HI R23, RZ, 0x1f, R22 ;  /* 0x0000001fff177819 */ /* 0x004fe20000011416 */
[----:B------:R-:W-:Y:S06]  /*3c50*/  BRA `(.L_x_16164) ;  /* 0x0000000c00107947 */ /* 0x000fec0003800000 */
.L_x_16160:
        /* <DEDUP_REMOVED lines=9> */
.L_x_16168:
[----:B------:R-:W2:Y:S02]  /*3cf0*/  LDG.E.U16 R4, desc[UR36][R4.64] ;  /* 0x0000002404047981 */ /* 0x000ea4000c1e1500 */
[----:B--2---:R-:W-:-:S06]  /*3d00*/  HADD2.F32 R22, -RZ, R4.H0_H0 ;  /* 0x20000004ff167230 */ /* 0x004fcc0000004100 */
[----:B------:R-:W0:Y:S01]  /*3d10*/  F2I.S64.TRUNC R22, R22 ;  /* 0x0000001600167311 */ /* 0x000e22000020d900 */
[----:B------:R-:W-:Y:S05]  /*3d20*/  BRA `(.L_x_16164) ;  /* 0x0000000800dc7947 */ /* 0x000fea0003800000 */
.L_x_16167:
        /* <DEDUP_REMOVED lines=9> */
.L_x_16170:
[----:B------:R-:W2:Y:S02]  /*3dc0*/  LDG.E.U16 R4, desc[UR36][R4.64] ;  /* 0x0000002404047981 */ /* 0x000ea4000c1e1500 */
[----:B--2---:R-:W-:-:S06]  /*3dd0*/  HADD2.F32 R22, -RZ, R4.H0_H0 ;  /* 0x20000004ff167230 */ /* 0x004fcc0000004100 */
[----:B------:R-:W0:Y:S01]  /*3de0*/  F2I.S64.TRUNC R22, R22 ;  /* 0x0000001600167311 */ /* 0x000e22000020d900 */
[----:B------:R-:W-:Y:S05]  /*3df0*/  BRA `(.L_x_16164) ;  /* 0x0000000800a87947 */ /* 0x000fea0003800000 */
.L_x_16169:
[----:B------:R-:W2:Y:S02]  /*3e00*/  LDG.E.64 R4, desc[UR36][R4.64] ;  /* 0x0000002404047981 */ /* 0x000ea4000c1e1b00 */
[----:B--2---:R0:W1:Y:S01]  /*3e10*/  F2I.S64.F64.TRUNC R22, R4 ;  /* 0x0000000400167311 */ /* 0x004062000030d900 */
[----:B------:R-:W-:Y:S05]  /*3e20*/  BRA `(.L_x_16164) ;  /* 0x00000008009c7947 */ /* 0x000fea0003800000 */
.L_x_16159:
        /* <DEDUP_REMOVED lines=13> */
.L_x_16173:
[----:B------:R-:W2:Y:S02]  /*3f00*/  LDG.E.64 R4, desc[UR36][R4.64] ;  /* 0x0000002404047981 */ /* 0x000ea4000c1e1b00 */
[----:B--2---:R0:W1:Y:S01]  /*3f10*/  F2I.S64.F64.TRUNC R22, R4 ;  /* 0x0000000400167311 */ /* 0x004062000030d900 */
[----:B------:R-:W-:Y:S05]  /*3f20*/  BRA `(.L_x_16164) ;  /* 0x00000008005c7947 */ /* 0x000fea0003800000 */
.L_x_16172:
        /* <DEDUP_REMOVED lines=27> */
.L_x_16175:
        /* <DEDUP_REMOVED lines=14> */
.L_x_16174:
[----:B------:R-:W2:Y:S02]  /*41c0*/  LDG.E.U16 R22, desc[UR36][R4.64] ;  /* 0x0000002404167981 */ /* 0x000ea4000c1e1500 */
[----:B--2---:R-:W-:-:S06]  /*41d0*/  IMAD.U32 R22, R22, 0x10000, RZ ;  /* 0x0001000016167824 */ /* 0x004fcc00078e00ff */
[----:B------:R-:W0:Y:S01]  /*41e0*/  F2I.S64.TRUNC R22, R22 ;  /* 0x0000001600167311 */ /* 0x000e22000020d900 */
[----:B------:R-:W-:Y:S05]  /*41f0*/  BRA `(.L_x_16164) ;  /* 0x0000000400a87947 */ /* 0x000fea0003800000 */
.L_x_16171:
        /* <DEDUP_REMOVED lines=11> */
.L_x_16178:
        /* <DEDUP_REMOVED lines=21> */
.L_x_16182:
[----:B------:R-:W-:Y:S05]  /*4400*/  BSYNC B1 ;  /* 0x0000000000017941 */ /* 0x000fea0003800000 */
.L_x_16181:
[----:B------:R-:W-:Y:S01]  /*4410*/  IMAD.SHL.U32 R3, R3, 0x100000, RZ ;  /* 0x0010000003037824 */ /* 0x000fe200078e00ff */
[----:B------:R-:W-:-:S04]  /*4420*/  LEA R5, R0, 0x3b800000, 0x17 ;  /* 0x3b80000000057811 */ /* 0x000fc800078eb8ff */
[----:B------:R-:W-:-:S07]  /*4430*/  LOP3.LUT R22, R5, R3, R22, 0xfe, !PT ;  /* 0x0000000305167212 */ /* 0x000fce00078efe16 */
.L_x_16180:
[----:B------:R-:W-:Y:S05]  /*4440*/  BSYNC B0 ;  /* 0x0000000000007941 */ /* 0x000fea0003800000 */
.L_x_16179:
[----:B------:R-:W0:Y:S01]  /*4450*/  F2I.S64.TRUNC R22, R22 ;  /* 0x0000001600167311 */ /* 0x000e22000020d900 */
[----:B------:R-:W-:Y:S05]  /*4460*/  BRA `(.L_x_16164) ;  /* 0x00000004000c7947 */ /* 0x000fea0003800000 */
.L_x_16177:
        /* <DEDUP_REMOVED lines=21> */
.L_x_16186:
[----:B------:R-:W-:Y:S05]  /*45c0*/  BSYNC B1 ;  /* 0x0000000000017941 */ /* 0x000fea0003800000 */
.L_x_16185:
[----:B------:R-:W-:Y:S01]  /*45d0*/  IMAD.SHL.U32 R3, R3, 0x200000, RZ ;  /* 0x0020000003037824 */ /* 0x000fe200078e00ff */
[----:B------:R-:W-:-:S04]  /*45e0*/  LEA R5, R0, 0x37800000, 0x17 ;  /* 0x3780000000057811 */ /* 0x000fc800078eb8ff */
[----:B------:R-:W-:-:S07]  /*45f0*/  LOP3.LUT R22, R5, R3, R22, 0xfe, !PT ;  /* 0x0000000305167212 */ /* 0x000fce00078efe16 */
.L_x_16184:
[----:B------:R-:W-:Y:S05]  /*4600*/  BSYNC B0 ;  /* 0x0000000000007941 */ /* 0x000fea0003800000 */
.L_x_16183:
[----:B------:R-:W0:Y:S01]  /*4610*/  F2I.S64.TRUNC R22, R22 ;  /* 0x0000001600167311 */ /* 0x000e22000020d900 */
[----:B------:R-:W-:Y:S05]  /*4620*/  BRA `(.L_x_16164) ;  /* 0x00000000009c7947 */ /* 0x000fea0003800000 */
.L_x_16176:
        /* <DEDUP_REMOVED lines=14> */
.L_x_16190:
[----:B------:R-:W-:Y:S05]  /*4710*/  BSYNC B0 ;  /* 0x0000000000007941 */ /* 0x000fea0003800000 */
.L_x_16189:
[----:B------:R-:W0:Y:S01]  /*4720*/  F2I.S64.TRUNC R22, R22 ;  /* 0x0000001600167311 */ /* 0x000e22000020d900 */
[----:B------:R-:W-:Y:S05]  /*4730*/  BRA `(.L_x_16164) ;  /* 0x0000000000587947 */ /* 0x000fea0003800000 */
.L_x_16163:
        /* <DEDUP_REMOVED lines=16> */
.L_x_16191:
[----:B------:R-:W-:Y:S01]  /*4840*/  CS2R R22, SRZ ;  /* 0x0000000000167805 */ /* 0x000fe2000001ff00 */
[----:B------:R-:W-:Y:S06]  /*4850*/  BRA `(.L_x_16164) ;  /* 0x0000000000107947 */ /* 0x000fec0003800000 */
.L_x_16188:
[----:B------:R0:W5:Y:S01]  /*4860*/  LDG.E.64 R22, desc[UR36][R4.64] ;  /* 0x0000002404167981 */ /* 0x000162000c1e1b00 */
[----:B------:R-:W-:Y:S05]  /*4870*/  BRA `(.L_x_16164) ;  /* 0x0000000000087947 */ /* 0x000fea0003800000 */
.L_x_16187:
[----:B------:R0:W5:Y:S01]  /*4880*/  LDG.E R22, desc[UR36][R4.64] ;  /* 0x0000002404167981 */ /* 0x000162000c1e1900 */
[----:B------:R-:W-:-:S07]  /*4890*/  IMAD.MOV.U32 R23, RZ, RZ, RZ ;  /* 0x000000ffff177224 */ /* 0x000fce00078e00ff */
.L_x_16164:
        /* <DEDUP_REMOVED lines=18> */
.L_x_16195:
[----:B------:R0:W5:Y:S01]  /*49c0*/  LDG.E.U8 R24, desc[UR36][R4.64] ;  /* 0x0000002404187981 */ /* 0x000162000c1e1100 */
[----:B------:R-:W-:Y:S01]  /*49d0*/  IMAD.MOV.U32 R25, RZ, RZ, RZ ;  /* 0x000000ffff197224 */ /* 0x000fe200078e00ff */
[----:B------:R-:W-:Y:S06]  /*49e0*/  BRA `(.L_x_16197) ;  /* 0x0000000c00487947 */ /* 0x000fec0003800000 */
.L_x_16194:
        /* <DEDUP_REMOVED lines=8> */
.L_x_16199:
[----:B------:R-:W2:Y:S02]  /*4a70*/  LDG.E R24, desc[UR36][R4.64] ;  /* 0x0000002404187981 */ /* 0x000ea4000c1e1900 */
[----:B--2---:R-:W-:Y:S01]  /*4a80*/  SHF.R.S32.HI R25, RZ, 0x1f, R24 ;  /* 0x0000001fff197819 */ /* 0x004fe20000011418 */
[----:B------:R-:W-:Y:S06]  /*4a90*/  BRA `(.L_x_16197) ;  /* 0x0000000c001c7947 */ /* 0x000fec0003800000 */
.L_x_16198:
[----:B------:R-:W2:Y:S02]  /*4aa0*/  LDG.E.S16 R24, desc[UR36][R4.64] ;  /* 0x0000002404187981 */ /* 0x000ea4000c1e1700 */
[----:B--2---:R-:W-:Y:S01]  /*4ab0*/  SHF.R.S32.HI R25, RZ, 0x1f, R24 ;  /* 0x0000001fff197819 */ /* 0x004fe20000011418 */
[----:B------:R-:W-:Y:S06]  /*4ac0*/  BRA `(.L_x_16197) ;  /* 0x0000000c00107947 */ /* 0x000fec0003800000 */
.L_x_16193:
        /* <DEDUP_REMOVED lines=9> */
.L_x_16201:
[----:B------:R-:W2:Y:S02]  /*4b60*/  LDG.E.U16 R4, desc[UR36][R4.64] ;  /* 0x0000002404047981 */ /* 0x000ea4000c1e1500 */
[----:B--2---:R-:W-:-:S06]  /*4b70*/  HADD2.F32 R24, -RZ, R4.H0_H0 ;  /* 0x20000004ff187230 */ /* 0x004fcc0000004100 */
[----:B------:R-:W0:Y:S01]  /*4b80*/  F2I.S64.TRUNC R24, R24 ;  /* 0x0000001800187311 */ /* 0x000e22000020d900 */
[----:B------:R-:W-:Y:S05]  /*4b90*/  BRA `(.L_x_16197) ;  /* 0x0000000800dc7947 */ /* 0x000fea0003800000 */
.L_x_16200:
        /* <DEDUP_REMOVED lines=9> */
.L_x_16203:
[----:B------:R-:W2:Y:S02]  /*4c30*/  LDG.E.U16 R4, desc[UR36][R4.64] ;  /* 0x0000002404047981 */ /* 0x000ea4000c1e1500 */
[----:B--2---:R-:W-:-:S06]  /*4c40*/  HADD2.F32 R24, -RZ, R4.H0_H0 ;  /* 0x20000004ff187230 */ /* 0x004fcc0000004100 */
[----:B------:R-:W0:Y:S01]  /*4c50*/  F2I.S64.TRUNC R24, R24 ;  /* 0x0000001800187311 */ /* 0x000e22000020d900 */
[----:B------:R-:W-:Y:S05]  /*4c60*/  BRA `(.L_x_16197) ;  /* 0x0000000800a87947 */ /* 0x000fea0003800000 */
.L_x_16202:
[----:B------:R-:W2:Y:S02]  /*4c70*/  LDG.E.64 R4, desc[UR36][R4.64] ;  /* 0x0000002404047981 */ /* 0x000ea4000c1e1b00 */
[----:B--2---:R0:W1:Y:S01]  /*4c80*/  F2I.S64.F64.TRUNC R24, R4 ;  /* 0x0000000400187311 */ /* 0x004062000030d900 */
[----:B------:R-:W-:Y:S05]  /*4c90*/  BRA `(.L_x_16197) ;  /* 0x00000008009c7947 */ /* 0x000fea0003800000 */
.L_x_16192:
        /* <DEDUP_REMOVED lines=13> */
.L_x_16206:
[----:B------:R-:W2:Y:S02]  /*4d70*/  LDG.E.64 R4, desc[UR36][R4.64] ;  /* 0x0000002404047981 */ /* 0x000ea4000c1e1b00 */
[----:B--2---:R0:W1:Y:S01]  /*4d80*/  F2I.S64.F64.TRUNC R24, R4 ;  /* 0x0000000400187311 */ /* 0x004062000030d900 */
[----:B------:R-:W-:Y:S05]  /*4d90*/  BRA `(.L_x_16197) ;  /* 0x00000008005c7947 */ /* 0x000fea0003800000 */
.L_x_16205:
        /* <DEDUP_REMOVED lines=27> */
.L_x_16208:
        /* <DEDUP_REMOVED lines=14> */
.L_x_16207:
[----:B------:R-:W2:Y:S02]  /*5030*/  LDG.E.U16 R24, desc[UR36][R4.64] ;  /* 0x0000002404187981 */ /* 0x000ea4000c1e1500 */
[----:B--2---:R-:W-:-:S06]  /*5040*/  IMAD.U32 R24, R24, 0x10000, RZ ;  /* 0x0001000018187824 */ /* 0x004fcc00078e00ff */
[----:B------:R-:W0:Y:S01]  /*5050*/  F2I.S64.TRUNC R24, R24 ;  /* 0x0000001800187311 */ /* 0x000e22000020d900 */
[----:B------:R-:W-:Y:S05]  /*5060*/  BRA `(.L_x_16197) ;  /* 0x0000000400a87947 */ /* 0x000fea0003800000 */
.L_x_16204:
        /* <DEDUP_REMOVED lines=11> */
.L_x_16211:
        /* <DEDUP_REMOVED lines=21> */
.L_x_16215:
[----:B------:R-:W-:Y:S05]  /*5270*/  BSYNC B1 ;  /* 0x0000000000017941 */ /* 0x000fea0003800000 */
.L_x_16214:
[----:B------:R-:W-:Y:S01]  /*5280*/  IMAD.SHL.U32 R3, R3, 0x100000, RZ ;  /* 0x0010000003037824 */ /* 0x000fe200078e00ff */
[----:B------:R-:W-:-:S04]  /*5290*/  LEA R5, R0, 0x3b800000, 0x17 ;  /* 0x3b80000000057811 */ /* 0x000fc800078eb8ff */
[----:B------:R-:W-:-:S07]  /*52a0*/  LOP3.LUT R24, R5, R3, R24, 0xfe, !PT ;  /* 0x0000000305187212 */ /* 0x000fce00078efe18 */
.L_x_16213:
[----:B------:R-:W-:Y:S05]  /*52b0*/  BSYNC B0 ;  /* 0x0000000000007941 */ /* 0x000fea0003800000 */
.L_x_16212:
[----:B------:R-:W1:Y:S01]  /*52c0*/  F2I.S64.TRUNC R24, R24 ;  /* 0x0000001800187311 */ /* 0x000e62000020d900 */
[----:B------:R-:W-:Y:S05]  /*52d0*/  BRA `(.L_x_16197) ;  /* 0x00000004000c7947 */ /* 0x000fea0003800000 */
.L_x_16210:
        /* <DEDUP_REMOVED lines=21> */
.L_x_16219:
[----:B------:R-:W-:Y:S05]  /*5430*/  BSYNC B1 ;  /* 0x0000000000017941 */ /* 0x000fea0003800000 */
.L_x_16218:
[----:B------:R-:W-:Y:S01]  /*5440*/  IMAD.SHL.U32 R3, R3, 0x200000, RZ ;  /* 0x0020000003037824 */ /* 0x000fe200078e00ff */
[----:B------:R-:W-:-:S04]  /*5450*/  LEA R5, R0, 0x37800000, 0x17 ;  /* 0x3780000000057811 */ /* 0x000fc800078eb8ff */
[----:B------:R-:W-:-:S07]  /*5460*/  LOP3.LUT R24, R5, R3, R24, 0xfe, !PT ;  /* 0x0000000305187212 */ /* 0x000fce00078efe18 */
.L_x_16217:
[----:B------:R-:W-:Y:S05]  /*5470*/  BSYNC B0 ;  /* 0x0000000000007941 */ /* 0x000fea0003800000 */
.L_x_16216:
[----:B------:R-:W2:Y:S01]  /*5480*/  F2I.S64.TRUNC R24, R24 ;  /* 0x0000001800187311 */ /* 0x000ea2000020d900 */
[----:B------:R-:W-:Y:S05]  /*5490*/  BRA `(.L_x_16197) ;  /* 0x00000000009c7947 */ /* 0x000fea0003800000 */
.L_x_16209:
        /* <DEDUP_REMOVED lines=14> */
.L_x_16223:
[----:B------:R-:W-:Y:S05]  /*5580*/  BSYNC B0 ;  /* 0x0000000000007941 */ /* 0x000fea0003800000 */
.L_x_16222:
[----:B------:R-:W0:Y:S01]  /*5590*/  F2I.S64.TRUNC R24, R24 ;  /* 0x0000001800187311 */ /* 0x000e22000020d900 */
[----:B------:R-:W-:Y:S05]  /*55a0*/  BRA `(.L_x_16197) ;  /* 0x0000000000587947 */ /* 0x000fea0003800000 */
.L_x_16196:
        /* <DEDUP_REMOVED lines=16> */
.L_x_16224:
[----:B------:R-:W-:Y:S01]  /*56b0*/  CS2R R24, SRZ ;  /* 0x0000000000187805 */ /* 0x000fe2000001ff00 */
[----:B------:R-:W-:Y:S06]  /*56c0*/  BRA `(.L_x_16197) ;  /* 0x0000000000107947 */ /* 0x000fec0003800000 */
.L_x_16221:
[----:B------:R4:W5:Y:S01]  /*56d0*/  LDG.E.64 R24, desc[UR36][R4.64] ;  /* 0x0000002404187981 */ /* 0x000962000c1e1b00 */
[----:B------:R-:W-:Y:S05]  /*56e0*/  BRA `(.L_x_16197) ;  /* 0x0000000000087947 */ /* 0x000fea0003800000 */
.L_x_16220:
[----:B------:R0:W5:Y:S01]  /*56f0*/  LDG.E R24, desc[UR36][R4.64] ;  /* 0x0000002404187981 */ /* 0x000162000c1e1900 */
[----:B------:R-:W-:-:S07]  /*5700*/  IMAD.MOV.U32 R25, RZ, RZ, RZ ;  /* 0x000000ffff197224 */ /* 0x000fce00078e00ff */
.L_x_16197:
        /* <DEDUP_REMOVED lines=18> */
.L_x_16228:
[----:B------:R3:W5:Y:S01]  /*5830*/  LDG.E.U8 R30, desc[UR36][R4.64] ;  /* 0x00000024041e7981 */ /* 0x000762000c1e1100 */
[----:B------:R-:W-:Y:S01]  /*5840*/  IMAD.MOV.U32 R31, RZ, RZ, RZ ;  /* 0x000000ffff1f7224 */ /* 0x000fe200078e00ff */
[----:B------:R-:W-:Y:S06]  /*5850*/  BRA `(.L_x_16230) ;  /* 0x0000000c00487947 */ /* 0x000fec0003800000 */
.L_x_16227:
        /* <DEDUP_REMOVED lines=8> */
.L_x_16232:
[----:B------:R-:W3:Y:S02]  /*58e0*/  LDG.E R30, desc[UR36][R4.64] ;  /* 0x00000024041e7981 */ /* 0x000ee4000c1e1900 */
[----:B---3--:R-:W-:Y:S01]  /*58f0*/  SHF.R.S32.HI R31, RZ, 0x1f, R30 ;  /* 0x0000001fff1f7819 */ /* 0x008fe2000001141e */
[----:B------:R-:W-:Y:S06]  /*5900*/  BRA `(.L_x_16230) ;  /* 0x0000000c001c7947 */ /* 0x000fec0003800000 */
.L_x_16231:
[----:B------:R-:W3:Y:S02]  /*5910*/  LDG.E.S16 R30, desc[UR36][R4.64] ;  /* 0x00000024041e7981 */ /* 0x000ee4000c1e1700 */
[----:B---3--:R-:W-:Y:S01]  /*5920*/  SHF.R.S32.HI R31, RZ, 0x1f, R30 ;  /* 0x0000001fff1f7819 */ /* 0x008fe2000001141e */
[----:B------:R-:W-:Y:S06]  /*5930*/  BRA `(.L_x_16230) ;  /* 0x0000000c00107947 */ /* 0x000fec0003800000 */
.L_x_16226:
        /* <DEDUP_REMOVED lines=9> */
.L_x_16234:
[----:B------:R-:W3:Y:S02]  /*59d0*/  LDG.E.U16 R4, desc[UR36][R4.64] ;  /* 0x0000002404047981 */ /* 0x000ee4000c1e1500 */
[----:B---3--:R-:W-:-:S06]  /*59e0*/  HADD2.F32 R30, -RZ, R4.H0_H0 ;  /* 0x20000004ff1e7230 */ /* 0x008fcc0000004100 */
[----:B------:R-:W4:Y:S01]  /*59f0*/  F2I.S64.TRUNC R30, R30 ;  /* 0x0000001e001e7311 */ /* 0x000f22000020d900 */
[----:B------:R-:W-:Y:S05]  /*5a00*/  BRA `(.L_x_16230) ;  /* 0x0000000800dc7947 */ /* 0x000fea0003800000 */
.L_x_16233:
        /* <DEDUP_REMOVED lines=9> */
.L_x_16236:
[----:B------:R-:W3:Y:S02]  /*5aa0*/  LDG.E.U16 R4, desc[UR36][R4.64] ;  /* 0x0000002404047981 */ /* 0x000ee4000c1e1500 */
[----:B---3--:R-:W-:-:S06]  /*5ab0*/  HADD2.F32 R30, -RZ, R4.H0_H0 ;  /* 0x20000004ff1e7230 */ /* 0x008fcc0000004100 */
[----:B------:R-:W0:Y:S01]  /*5ac0*/  F2I.S64.TRUNC R30, R30 ;  /* 0x0000001e001e7311 */ /* 0x000e22000020d900 */
[----:B------:R-:W-:Y:S05]  /*5ad0*/  BRA `(.L_x_16230) ;  /* 0x0000000800a87947 */ /* 0x000fea0003800000 */
.L_x_16235:
[----:B------:R-:W3:Y:S02]  /*5ae0*/  LDG.E.64 R4, desc[UR36][R4.64] ;  /* 0x0000002404047981 */ /* 0x000ee4000c1e1b00 */
[----:B---3--:R0:W3:Y:S01]  /*5af0*/  F2I.S64.F64.TRUNC R30, R4 ;  /* 0x00000004001e7311 */ /* 0x0080e2000030d900 */
[----:B------:R-:W-:Y:S05]  /*5b00*/  BRA `(.L_x_16230) ;  /* 0x00000008009c7947 */ /* 0x000fea0003800000 */
.L_x_16225:
        /* <DEDUP_REMOVED lines=13> */
.L_x_16239:
[----:B------:R-:W3:Y:S02]  /*5be0*/  LDG.E.64 R4, desc[UR36][R4.64] ;  /* 0x0000002404047981 */ /* 0x000ee4000c1e1b00 */
[----:B---3--:R0:W3:Y:S01]  /*5bf0*/  F2I.S64.F64.TRUNC R30, R4 ;  /* 0x00000004001e7311 */ /* 0x0080e2000030d900 */
[----:B------:R-:W-:Y:S05]  /*5c00*/  BRA `(.L_x_16230) ;  /* 0x00000008005c7947 */ /* 0x000fea0003800000 */
.L_x_16238:
        /* <DEDUP_REMOVED lines=27> */
.L_x_16241:
        /* <DEDUP_REMOVED lines=14> */
.L_x_16240:
[----:B------:R-:W3:Y:S02]  /*5ea0*/  LDG.E.U16 R30, desc[UR36][R4.64] ;  /* 0x00000024041e7981 */ /* 0x000ee4000c1e1500 */
[----:B---3--:R-:W-:-:S06]  /*5eb0*/  IMAD.U32 R30, R30, 0x10000, RZ ;  /* 0x000100001e1e7824 */ /* 0x008fcc00078e00ff */
[----:B------:R-:W0:Y:S01]  /*5ec0*/  F2I.S64.TRUNC R30, R30 ;  /* 0x0000001e001e7311 */ /* 0x000e22000020d900 */
[----:B------:R-:W-:Y:S05]  /*5ed0*/  BRA `(.L_x_16230) ;  /* 0x0000000400a87947 */ /* 0x000fea0003800000 */
.L_x_16237:
        /* <DEDUP_REMOVED lines=11> */
.L_x_16244:
        /* <DEDUP_REMOVED lines=21> */
.L_x_16248:
[----:B------:R-:W-:Y:S05]  /*60e0*/  BSYNC B1 ;  /* 0x0000000000017941 */ /* 0x000fea0003800000 */
.L_x_16247:
[----:B------:R-:W-:Y:S01]  /*60f0*/  IMAD.SHL.U32 R3, R3, 0x100000, RZ ;  /* 0x0010000003037824 */ /* 0x000fe200078e00ff */
[----:B------:R-:W-:-:S04]  /*6100*/  LEA R5, R0, 0x3b800000, 0x17 ;  /* 0x3b80000000057811 */ /* 0x000fc800078eb8ff */
[----:B------:R-:W-:-:S07]  /*6110*/  LOP3.LUT R30, R5, R3, R30, 0xfe, !PT ;  /* 0x00000003051e7212 */ /* 0x000fce00078efe1e */
.L_x_16246:
[----:B------:R-:W-:Y:S05]  /*6120*/  BSYNC B0 ;  /* 0x0000000000007941 */ /* 0x000fea0003800000 */
.L_x_16245:
[----:B------:R-:W0:Y:S01]  /*6130*/  F2I.S64.TRUNC R30, R30 ;  /* 0x0000001e001e7311 */ /* 0x000e22000020d900 */
[----:B------:R-:W-:Y:S05]  /*6140*/  BRA `(.L_x_16230) ;  /* 0x00000004000c7947 */ /* 0x000fea0003800000 */
.L_x_16243:
        /* <DEDUP_REMOVED lines=21> */
.L_x_16252:
[----:B------:R-:W-:Y:S05]  /*62a0*/  BSYNC B1 ;  /* 0x0000000000017941 */ /* 0x000fea0003800000 */
.L_x_16251:
[----:B------:R-:W-:Y:S01]  /*62b0*/  IMAD.SHL.U32 R3, R3, 0x200000, RZ ;  /* 0x0020000003037824 */ /* 0x000fe200078e00ff */
[----:B------:R-:W-:-:S04]  /*62c0*/  LEA R5, R0, 0x37800000, 0x17 ;  /* 0x3780000000057811 */ /* 0x000fc800078eb8ff */
[----:B------:R-:W-:-:S07]  /*62d0*/  LOP3.LUT R30, R5, R3, R30, 0xfe, !PT ;  /* 0x00000003051e7212 */ /* 0x000fce00078efe1e */
.L_x_16250:
[----:B------:R-:W-:Y:S05]  /*62e0*/  BSYNC B0 ;  /* 0x0000000000007941 */ /* 0x000fea0003800000 */
.L_x_16249:
[----:B------:R-:W0:Y:S01]  /*62f0*/  F2I.S64.TRUNC R30, R30 ;  /* 0x0000001e001e7311 */ /* 0x000e22000020d900 */
[----:B------:R-:W-:Y:S05]  /*6300*/  BRA `(.L_x_16230) ;  /* 0x00000000009c7947 */ /* 0x000fea0003800000 */
.L_x_16242:
        /* <DEDUP_REMOVED lines=14> */
.L_x_16256:
[----:B------:R-:W-:Y:S05]  /*63f0*/  BSYNC B0 ;  /* 0x0000000000007941 */ /* 0x000fea0003800000 */
.L_x_16255:
[----:B------:R-:W0:Y:S01]  /*6400*/  F2I.S64.TRUNC R30, R30 ;  /* 0x0000001e001e7311 */ /* 0x000e22000020d900 */
[----:B------:R-:W-:Y:S05]  /*6410*/  BRA `(.L_x_16230) ;  /* 0x0000000000587947 */ /* 0x000fea0003800000 */
.L_x_16229:
        /* <DEDUP_REMOVED lines=16> */
.L_x_16257:
[----:B------:R-:W-:Y:S01]  /*6520*/  CS2R R30, SRZ ;  /* 0x00000000001e7805 */ /* 0x000fe2000001ff00 */
[----:B------:R-:W-:Y:S06]  /*6530*/  BRA `(.L_x_16230) ;  /* 0x0000000000107947 */ /* 0x000fec0003800000 */
.L_x_16254:
[----:B------:R0:W5:Y:S01]  /*6540*/  LDG.E.64 R30, desc[UR36][R4.64] ;  /* 0x00000024041e7981 */ /* 0x000162000c1e1b00 */
[----:B------:R-:W-:Y:S05]  /*6550*/  BRA `(.L_x_16230) ;  /* 0x0000000000087947 */ /* 0x000fea0003800000 */
.L_x_16253:
[----:B------:R0:W5:Y:S01]  /*6560*/  LDG.E R30, desc[UR36][R4.64] ;  /* 0x00000024041e7981 */ /* 0x000162000c1e1900 */
[----:B------:R-:W-:-:S07]  /*6570*/  IMAD.MOV.U32 R31, RZ, RZ, RZ ;  /* 0x000000ffff1f7224 */ /* 0x000fce00078e00ff */
.L_x_16230:
        /* <DEDUP_REMOVED lines=24> */
.L_x_16259:
[----:B------:R-:W-:Y:S05]  /*6700*/  BSYNC B7 ;  /* 0x0000000000077941 */ /* 0x000fea0003800000 */
.L_x_16258:
        /* <DEDUP_REMOVED lines=24> */
.L_x_16261:
[----:B------:R-:W-:Y:S05]  /*6890*/  BSYNC B7 ;  /* 0x0000000000077941 */ /* 0x000fea0003800000 */
.L_x_16260:
        /* <DEDUP_REMOVED lines=29> */
.L_x_16263:
[----:B------:R-:W-:Y:S05]  /*6a70*/  BSYNC B7 ;  /* 0x0000000000077941 */ /* 0x000fea0003800000 */
.L_x_16262:
        /* <DEDUP_REMOVED lines=19> */
.L_x_16268:
        /* <DEDUP_REMOVED lines=10> */
[----:B------:R-:W-:Y:S05]  /*6c50*/  CALL.REL.NOINC `($__internal_38_$__cuda_sm20_div_s64) ;  /* 0x0000017800287944 */ /* 0x000fea0003c00000 */
[----:B------:R-:W-:Y:S05]  /*6c60*/  BRA `(.L_x_16267) ;  /* 0x00000000004c7947 */ /* 0x000fea0003800000 */
.L_x_16266:
        /* <DEDUP_REMOVED lines=19> */
.L_x_16267:
[----:B------:R-:W-:Y:S05]  /*6da0*/  BSYNC B1 ;  /* 0x0000000000017941 */ /* 0x000fea0003800000 */
.L_x_16265:
        /* <DEDUP_REMOVED lines=24> */
.L_x_16264:
        /* <DEDUP_REMOVED lines=19> */
.L_x_16273:
        /* <DEDUP_REMOVED lines=25> */
.L_x_16272:
[----:B------:R-:W-:Y:S05]  /*71f0*/  BSYNC B8 ;  /* 0x0000000000087941 */ /* 0x000fea0003800000 */
.L_x_16271:
[----:B------:R-:W-:-:S05]  /*7200*/  IADD3 R22, P0, R22, 0x8, RZ ;  /* 0x0000000816167810 */ /* 0x000fca0007f1e0ff */
[----:B------:R-:W-:Y:S01]  /*7210*/  IMAD.X R23, RZ, RZ, R23, P0 ;  /* 0x000000ffff177224 */ /* 0x000fe200000e0617 */
[----:B------:R-:W-:-:S04]  /*7220*/  ISETP.GE.U32.AND P0, PT, R22, R25, PT ;  /* 0x000000191600720c */ /* 0x000fc80003f06070 */
[----:B------:R-:W-:-:S13]  /*7230*/  ISETP.GE.U32.AND.EX P0, PT, R23, R16, PT, P0 ;  /* 0x000000101700720c */ /* 0x000fda0003f06100 */
[----:B------:R-:W-:Y:S05]  /*7240*/  @!P0 BRA `(.L_x_16273) ;  /* 0xfffffffc00848947 */ /* 0x000fea000383ffff */
.L_x_16270:
[----:B------:R-:W-:Y:S05]  /*7250*/  BSYNC B7 ;  /* 0x0000000000077941 */ /* 0x000fea0003800000 */
.L_x_16269:
        /* <DEDUP_REMOVED lines=14> */
.L_x_16277:
[----:B------:R3:W-:Y:S01]  /*7340*/  STG.E.U8 desc[UR36][R18.64], RZ ;  /* 0x000000ff12007986 */ /* 0x0007e2000c101124 */
[----:B------:R-:W-:Y:S05]  /*7350*/  BRA `(.L_x_16279) ;  /* 0x00000004008c7947 */ /* 0x000fea0003800000 */
.L_x_16276:
        /* <DEDUP_REMOVED lines=8> */
.L_x_16281:
[----:B------:R2:W-:Y:S01]  /*73e0*/  STG.E desc[UR36][R18.64], RZ ;  /* 0x000000ff12007986 */ /* 0x0005e2000c101924 */
[----:B------:R-:W-:Y:S05]  /*73f0*/  BRA `(.L_x_16279) ;  /* 0x0000000400647947 */ /* 0x000fea0003800000 */
.L_x_16280:
[----:B------:R0:W-:Y:S01]  /*7400*/  STG.E.U16 desc[UR36][R18.64], RZ ;  /* 0x000000ff12007986 */ /* 0x0001e2000c101524 */
[----:B------:R-:W-:Y:S05]  /*7410*/  BRA `(.L_x_16279) ;  /* 0x00000004005c7947 */ /* 0x000fea0003800000 */
.L_x_16275:
        /* <DEDUP_REMOVED lines=8> */
.L_x_16283:
[----:B------:R0:W-:Y:S01]  /*74a0*/  STG.E.U16 desc[UR36][R18.64], RZ ;  /* 0x000000ff12007986 */ /* 0x0001e2000c101524 */
[----:B------:R-:W-:Y:S05]  /*74b0*/  BRA `(.L_x_16279) ;  /* 0x0000000400347947 */ /* 0x000fea0003800000 */
.L_x_16282:
        /* <DEDUP_REMOVED lines=8> */
.L_x_16285:
[----:B------:R0:W-:Y:S01]  /*7540*/  STG.E desc[UR36][R18.64], RZ ;  /* 0x000000ff12007986 */ /* 0x0001e2000c101924 */
[----:B------:R-:W-:Y:S05]  /*7550*/  BRA `(.L_x_16279) ;  /* 0x00000004000c7947 */ /* 0x000fea0003800000 */
.L_x_16284:
[----:B------:R0:W-:Y:S01]  /*7560*/  STG.E.64 desc[UR36][R18.64], RZ ;  /* 0x000000ff12007986 */ /* 0x0001e2000c101b24 */
[----:B------:R-:W-:Y:S05]  /*7570*/  BRA `(.L_x_16279) ;  /* 0x0000000400047947 */ /* 0x000fea0003800000 */
.L_x_16274:
        /* <DEDUP_REMOVED lines=10> */
.L_x_16288:
[----:B------:R0:W-:Y:S01]  /*7620*/  STG.E.128 desc[UR36][R18.64], RZ ;  /* 0x000000ff12007986 */ /* 0x0001e2000c101d24 */
[----:B------:R-:W-:Y:S05]  /*7630*/  BRA `(.L_x_16279) ;  /* 0x0000000000d47947 */ /* 0x000fea0003800000 */
.L_x_16287:
        /* <DEDUP_REMOVED lines=8> */
.L_x_16290:
[----:B------:R0:W-:Y:S01]  /*76c0*/  STG.E.U8 desc[UR36][R18.64], RZ ;  /* 0x000000ff12007986 */ /* 0x0001e2000c101124 */
[----:B------:R-:W-:Y:S05]  /*76d0*/  BRA `(.L_x_16279) ;  /* 0x0000000000ac7947 */ /* 0x000fea0003800000 */
.L_x_16289:
[----:B------:R0:W-:Y:S01]  /*76e0*/  STG.E.U16 desc[UR36][R18.64], RZ ;  /* 0x000000ff12007986 */ /* 0x0001e2000c101524 */
[----:B------:R-:W-:Y:S05]  /*76f0*/  BRA `(.L_x_16279) ;  /* 0x0000000000a47947 */ /* 0x000fea0003800000 */
.L_x_16286:
        /* <DEDUP_REMOVED lines=10> */
.L_x_16293:
[----:B------:R0:W-:Y:S01]  /*77a0*/  STG.E.U8 desc[UR36][R18.64], RZ ;  /* 0x000000ff12007986 */ /* 0x0001e2000c101124 */
[----:B------:R-:W-:Y:S05]  /*77b0*/  BRA `(.L_x_16279) ;  /* 0x0000000000747947 */ /* 0x000fea0003800000 */
.L_x_16292:
[----:B------:R0:W-:Y:S01]  /*77c0*/  STG.E.U8 desc[UR36][R18.64], RZ ;  /* 0x000000ff12007986 */ /* 0x0001e2000c101124 */
[----:B------:R-:W-:Y:S05]  /*77d0*/  BRA `(.L_x_16279) ;  /* 0x00000000006c7947 */ /* 0x000fea0003800000 */
.L_x_16291:
[----:B------:R-:W-:-:S13]  /*77e0*/  ISETP.NE.AND P0, PT, R0, 0x1c, PT ;  /* 0x0000001c0000780c */ /* 0x000fda0003f05270 */
[----:B------:R-:W-:Y:S05]  /*77f0*/  @!P0 BRA `(.L_x_16294) ;  /* 0x0000000000608947 */ /* 0x000fea0003800000 */
[----:B------:R-:W-:-:S13]  /*7800*/  ISETP.NE.AND P0, PT, R0, 0x1d, PT ;  /* 0x0000001d0000780c */ /* 0x000fda0003f05270 */
[----:B------:R-:W-:Y:S05]  /*7810*/  @!P0 BRA `(.L_x_16295) ;  /* 0x0000000000508947 */ /* 0x000fea0003800000 */
[----:B------:R-:W-:-:S13]  /*7820*/  ISETP.NE.AND P0, PT, R0, 0x2c, PT ;  /* 0x0000002c0000780c */ /* 0x000fda0003f05270 */
[----:B------:R0:W-:Y:S01]  /*7830*/  @!P0 STG.E.U8 desc[UR36][R18.64], RZ ;  /* 0x000000ff12008986 */ /* 0x0001e2000c101124 */
[----:B------:R-:W-:Y:S05]  /*7840*/  @!P0 BRA `(.L_x_16279) ;  /* 0x0000000000508947 */ /* 0x000fea0003800000 */
.L_x_16278:
        /* <DEDUP_REMOVED lines=16> */
.L_x_16296:
[----:B------:R-:W-:Y:S05]  /*7950*/  BRA `(.L_x_16279) ;  /* 0x00000000000c7947 */ /* 0x000fea0003800000 */
.L_x_16295:
[----:B------:R0:W-:Y:S01]  /*7960*/  STG.E.64 desc[UR36][R18.64], RZ ;  /* 0x000000ff12007986 */ /* 0x0001e2000c101b24 */
[----:B------:R-:W-:Y:S05]  /*7970*/  BRA `(.L_x_16279) ;  /* 0x0000000000047947 */ /* 0x000fea0003800000 */
.L_x_16294:
[----:B------:R0:W-:Y:S02]  /*7980*/  STG.E desc[UR36][R18.64], RZ ;  /* 0x000000ff12007986 */ /* 0x0001e4000c101924 */
.L_x_16279:
[----:B------:R-:W-:-:S04]  /*7990*/  IMAD R2, R2, 0x200, R17 ;  /* 0x0000020002027824 */ /* 0x000fc800078e0211 */
[----:B01234-:R-:W-:-:S07]  /*79a0*/  VIADD R19, R2, 0x80 ;  /* 0x0000008002137836 */ /* 0x01ffce0000000000 */
.L_x_16091:
[----:B------:R-:W-:Y:S05]  /*79b0*/  BSYNC B6 ;  /* 0x0000000000067941 */ /* 0x000fea0003800000 */
.L_x_16090:
        /* <DEDUP_REMOVED lines=460> */
.L_x_16299:
        /* <DEDUP_REMOVED lines=21> */
.L_x_16303:
[----:B------:R0:W5:Y:S01]  /*97d0*/  LDG.E.U8 R26, desc[UR36][R2.64] ;  /* 0x00000024021a7981 */ /* 0x000162000c1e1100 */
[----:B------:R-:W-:Y:S01]  /*97e0*/  IMAD.MOV.U32 R27, RZ, RZ, RZ ;  /* 0x000000ffff1b7224 */ /* 0x000fe200078e00ff */
[----:B------:R-:W-:Y:S06]  /*97f0*/  BRA `(.L_x_16305) ;  /* 0x0000000c00487947 */ /* 0x000fec0003800000 */
.L_x_16302:
        /* <DEDUP_REMOVED lines=8> */
.L_x_16307:
[----:B------:R-:W2:Y:S02]  /*9880*/  LDG.E R26, desc[UR36][R2.64] ;  /* 0x00000024021a7981 */ /* 0x000ea4000c1e1900 */
[----:B--2---:R-:W-:Y:S01]  /*9890*/  SHF.R.S32.HI R27, RZ, 0x1f, R26 ;  /* 0x0000001fff1b7819 */ /* 0x004fe2000001141a */
[----:B------:R-:W-:Y:S06]  /*98a0*/  BRA `(.L_x_16305) ;  /* 0x0000000c001c7947 */ /* 0x000fec0003800000 */
.L_x_16306:
[----:B------:R-:W2:Y:S02]  /*98b0*/  LDG.E.S16 R26, desc[UR36][R2.64] ;  /* 0x00000024021a7981 */ /* 0x000ea4000c1e1700 */
[----:B--2---:R-:W-:Y:S01]  /*98c0*/  SHF.R.S32.HI R27, RZ, 0x1f, R26 ;  /* 0x0000001fff1b7819 */ /* 0x004fe2000001141a */
[----:B------:R-:W-:Y:S06]  /*98d0*/  BRA `(.L_x_16305) ;  /* 0x0000000c00107947 */ /* 0x000fec0003800000 */
.L_x_16301:
        /* <DEDUP_REMOVED lines=9> */
.L_x_16309:
[----:B------:R-:W2:Y:S02]  /*9970*/  LDG.E.U16 R2, desc[UR36][R2.64] ;  /* 0x0000002402027981 */ /* 0x000ea4000c1e1500 */
[----:B--2---:R-:W-:-:S06]  /*9980*/  HADD2.F32 R26, -RZ, R2.H0_H0 ;  /* 0x20000002ff1a7230 */ /* 0x004fcc0000004100 */
[----:B------:R-:W0:Y:S01]  /*9990*/  F2I.S64.TRUNC R26, R26 ;  /* 0x0000001a001a7311 */ /* 0x000e22000020d900 */
[----:B------:R-:W-:Y:S05]  /*99a0*/  BRA `(.L_x_16305) ;  /* 0x0000000800dc7947 */ /* 0x000fea0003800000 */
.L_x_16308:
        /* <DEDUP_REMOVED lines=9> */
.L_x_16311:
[----:B------:R-:W2:Y:S02]  /*9a40*/  LDG.E.U16 R2, desc[UR36][R2.64] ;  /* 0x0000002402027981 */ /* 0x000ea4000c1e1500 */
[----:B--2---:R-:W-:-:S06]  /*9a50*/  HADD2.F32 R26, -RZ, R2.H0_H0 ;  /* 0x20000002ff1a7230 */ /* 0x004fcc0000004100 */
[----:B------:R-:W0:Y:S01]  /*9a60*/  F2I.S64.TRUNC R26, R26 ;  /* 0x0000001a001a7311 */ /* 0x000e22000020d900 */
[----:B------:R-:W-:Y:S05]  /*9a70*/  BRA `(.L_x_16305) ;  /* 0x0000000800a87947 */ /* 0x000fea0003800000 */
.L_x_16310:
[----:B------:R-:W2:Y:S02]  /*9a80*/  LDG.E.64 R2, desc[UR36][R2.64] ;  /* 0x0000002402027981 */ /* 0x000ea4000c1e1b00 */
[----:B--2---:R0:W1:Y:S01]  /*9a90*/  F2I.S64.F64.TRUNC R26, R2 ;  /* 0x00000002001a7311 */ /* 0x004062000030d900 */
[----:B------:R-:W-:Y:S05]  /*9aa0*/  BRA `(.L_x_16305) ;  /* 0x00000008009c7947 */ /* 0x000fea0003800000 */
.L_x_16300:
        /* <DEDUP_REMOVED lines=13> */
.L_x_16314:
[----:B------:R-:W2:Y:S02]  /*9b80*/  LDG.E.64 R2, desc[UR36][R2.64] ;  /* 0x0000002402027981 */ /* 0x000ea4000c1e1b00 */
[----:B--2---:R0:W1:Y:S01]  /*9b90*/  F2I.S64.F64.TRUNC R26, R2 ;  /* 0x00000002001a7311 */ /* 0x004062000030d900 */
[----:B------:R-:W-:Y:S05]  /*9ba0*/  BRA `(.L_x_16305) ;  /* 0x00000008005c7947 */ /* 0x000fea0003800000 */
.L_x_16313:
        /* <DEDUP_REMOVED lines=27> */
.L_x_16316:
        /* <DEDUP_REMOVED lines=14> */
.L_x_16315:
[----:B------:R-:W2:Y:S02]  /*9e40*/  LDG.E.U16 R26, desc[UR36][R2.64] ;  /* 0x00000024021a7981 */ /* 0x000ea4000c1e1500 */
[----:B--2---:R-:W-:-:S06]  /*9e50*/  IMAD.U32 R26, R26, 0x10000, RZ ;  /* 0x000100001a1a7824 */ /* 0x004fcc00078e00ff */
[----:B------:R-:W0:Y:S01]  /*9e60*/  F2I.S64.TRUNC R26, R26 ;  /* 0x0000001a001a7311 */ /* 0x000e22000020d900 */
[----:B------:R-:W-:Y:S05]  /*9e70*/  BRA `(.L_x_16305) ;  /* 0x0000000400a87947 */ /* 0x000fea0003800000 */
.L_x_16312:
        /* <DEDUP_REMOVED lines=11> */
.L_x_16319:
        /* <DEDUP_REMOVED lines=21> */
.L_x_16323:
[----:B------:R-:W-:Y:S05]  /*a080*/  BSYNC B1 ;  /* 0x0000000000017941 */ /* 0x000fea0003800000 */
.L_x_16322:
[----:B------:R-:W-:Y:S01]  /*a090*/  IMAD.SHL.U32 R2, R2, 0x100000, RZ ;  /* 0x0010000002027824 */ /* 0x000fe200078e00ff */
[----:B------:R-:W-:-:S04]  /*a0a0*/  LEA R3, R0, 0x3b800000, 0x17 ;  /* 0x3b80000000037811 */ /* 0x000fc800078eb8ff */
[----:B------:R-:W-:-:S07]  /*a0b0*/  LOP3.LUT R26, R3, R2, R26, 0xfe, !PT ;  /* 0x00000002031a7212 */ /* 0x000fce00078efe1a */
.L_x_16321:
[----:B------:R-:W-:Y:S05]  /*a0c0*/  BSYNC B0 ;  /* 0x0000000000007941 */ /* 0x000fea0003800000 */
.L_x_16320:
[----:B------:R-:W4:Y:S01]  /*a0d0*/  F2I.S64.TRUNC R26, R26 ;  /* 0x0000001a001a7311 */ /* 0x000f22000020d900 */
[----:B------:R-:W-:Y:S05]  /*a0e0*/  BRA `(.L_x_16305) ;  /* 0x00000004000c7947 */ /* 0x000fea0003800000 */
.L_x_16318:
        /* <DEDUP_REMOVED lines=21> */
.L_x_16327:
[----:B------:R-:W-:Y:S05]  /*a240*/  BSYNC B1 ;  /* 0x0000000000017941 */ /* 0x000fea0003800000 */
.L_x_16326:
[----:B------:R-:W-:Y:S01]  /*a250*/  IMAD.SHL.U32 R2, R2, 0x200000, RZ ;  /* 0x0020000002027824 */ /* 0x000fe200078e00ff */
[----:B------:R-:W-:-:S04]  /*a260*/  LEA R3, R0, 0x37800000, 0x17 ;  /* 0x3780000000037811 */ /* 0x000fc800078eb8ff */
[----:B------:R-:W-:-:S07]  /*a270*/  LOP3.LUT R26, R3, R2, R26, 0xfe, !PT ;  /* 0x00000002031a7212 */ /* 0x000fce00078efe1a */
.L_x_16325:
[----:B------:R-:W-:Y:S05]  /*a280*/  BSYNC B0 ;  /* 0x0000000000007941 */ /* 0x000fea0003800000 */
.L_x_16324:
[----:B------:R-:W3:Y:S01]  /*a290*/  F2I.S64.TRUNC R26, R26 ;  /* 0x0000001a001a7311 */ /* 0x000ee2000020d900 */
[----:B------:R-:W-:Y:S05]  /*a2a0*/  BRA `(.L_x_16305) ;  /* 0x00000000009c7947 */ /* 0x000fea0003800000 */
.L_x_16317:
        /* <DEDUP_REMOVED lines=14> */
.L_x_16331:
[----:B------:R-:W-:Y:S05]  /*a390*/  BSYNC B0 ;  /* 0x0000000000007941 */ /* 0x000fea0003800000 */
.L_x_16330:
[----:B------:R-:W2:Y:S01]  /*a3a0*/  F2I.S64.TRUNC R26, R26 ;  /* 0x0000001a001a7311 */ /* 0x000ea2000020d900 */
[----:B------:R-:W-:Y:S05]  /*a3b0*/  BRA `(.L_x_16305) ;  /* 0x0000000000587947 */ /* 0x000fea0003800000 */
.L_x_16304:
        /* <DEDUP_REMOVED lines=16> */
.L_x_16332:
[----:B------:R-:W-:Y:S01]  /*a4c0*/  CS2R R26, SRZ ;  /* 0x00000000001a7805 */ /* 0x000fe2000001ff00 */
[----:B------:R-:W-:Y:S06]  /*a4d0*/  BRA `(.L_x_16305) ;  /* 0x0000000000107947 */ /* 0x000fec0003800000 */
.L_x_16329:
[----:B------:R1:W5:Y:S01]  /*a4e0*/  LDG.E.64 R26, desc[UR36][R2.64] ;  /* 0x00000024021a7981 */ /* 0x000362000c1e1b00 */
[----:B------:R-:W-:Y:S05]  /*a4f0*/  BRA `(.L_x_16305) ;  /* 0x0000000000087947 */ /* 0x000fea0003800000 */
.L_x_16328:
[----:B------:R0:W5:Y:S01]  /*a500*/  LDG.E R26, desc[UR36][R2.64] ;  /* 0x00000024021a7981 */ /* 0x000162000c1e1900 */
[----:B------:R-:W-:-:S07]  /*a510*/  IMAD.MOV.U32 R27, RZ, RZ, RZ ;  /* 0x000000ffff1b7224 */ /* 0x000fce00078e00ff */
.L_x_16305:
        /* <DEDUP_REMOVED lines=18> */
.L_x_16336:
[----:B------:R0:W5:Y:S01]  /*a640*/  LDG.E.U8 R28, desc[UR36][R2.64] ;  /* 0x00000024021c7981 */ /* 0x000162000c1e1100 */
[----:B------:R-:W-:Y:S01]  /*a650*/  IMAD.MOV.U32 R29, RZ, RZ, RZ ;  /* 0x000000ffff1d7224 */ /* 0x000fe200078e00ff */
[----:B------:R-:W-:Y:S06]  /*a660*/  BRA `(.L_x_16338) ;  /* 0x0000000c00487947 */ /* 0x000fec0003800000 */
.L_x_16335:
        /* <DEDUP_REMOVED lines=8> */
.L_x_16340:
[----:B------:R-:W2:Y:S02]  /*a6f0*/  LDG.E R28, desc[UR36][R2.64] ;  /* 0x00000024021c7981 */ /* 0x000ea4000c1e1900 */
[----:B--2---:R-:W-:Y:S01]  /*a700*/  SHF.R.S32.HI R29, RZ, 0x1f, R28 ;  /* 0x0000001fff1d7819 */ /* 0x004fe2000001141c */
[----:B------:R-:W-:Y:S06]  /*a710*/  BRA `(.L_x_16338) ;  /* 0x0000000c001c7947 */ /* 0x000fec0003800000 */
.L_x_16339:
[----:B------:R-:W2:Y:S02]  /*a720*/  LDG.E.S16 R28, desc[UR36][R2.64] ;  /* 0x00000024021c7981 */ /* 0x000ea4000c1e1700 */
[----:B--2---:R-:W-:Y:S01]  /*a730*/  SHF.R.S32.HI R29, RZ, 0x1f, R28 ;  /* 0x0000001fff1d7819 */ /* 0x004fe2000001141c */
[----:B------:R-:W-:Y:S06]  /*a740*/  BRA `(.L_x_16338) ;  /* 0x0000000c00107947 */ /* 0x000fec0003800000 */
.L_x_16334:
        /* <DEDUP_REMOVED lines=9> */
.L_x_16342:
[----:B------:R-:W2:Y:S02]  /*a7e0*/  LDG.E.U16 R2, desc[UR36][R2.64] ;  /* 0x0000002402027981 */ /* 0x000ea4000c1e1500 */
[----:B--2---:R-:W-:-:S06]  /*a7f0*/  HADD2.F32 R28, -RZ, R2.H0_H0 ;  /* 0x20000002ff1c7230 */ /* 0x004fcc0000004100 */
[----:B------:R-:W0:Y:S01]  /*a800*/  F2I.S64.TRUNC R28, R28 ;  /* 0x0000001c001c7311 */ /* 0x000e22000020d900 */
[----:B------:R-:W-:Y:S05]  /*a810*/  BRA `(.L_x_16338) ;  /* 0x0000000800dc7947 */ /* 0x000fea0003800000 */
.L_x_16341:
        /* <DEDUP_REMOVED lines=9> */
.L_x_16344:
[----:B------:R-:W2:Y:S02]  /*a8b0*/  LDG.E.U16 R2, desc[UR36][R2.64] ;  /* 0x0000002402027981 */ /* 0x000ea4000c1e1500 */
[----:B--2---:R-:W-:-:S06]  /*a8c0*/  HADD2.F32 R28, -RZ, R2.H0_H0 ;  /* 0x20000002ff1c7230 */ /* 0x004fcc0000004100 */
[----:B------:R-:W0:Y:S01]  /*a8d0*/  F2I.S64.TRUNC R28, R28 ;  /* 0x0000001c001c7311 */ /* 0x000e22000020d900 */
[----:B------:R-:W-:Y:S05]  /*a8e0*/  BRA `(.L_x_16338) ;  /* 0x0000000800a87947 */ /* 0x000fea0003800000 */
.L_x_16343:
[----:B------:R-:W2:Y:S02]  /*a8f0*/  LDG.E.64 R2, desc[UR36][R2.64] ;  /* 0x0000002402027981 */ /* 0x000ea4000c1e1b00 */
[----:B--2---:R0:W1:Y:S01]  /*a900*/  F2I.S64.F64.TRUNC R28, R2 ;  /* 0x00000002001c7311 */ /* 0x004062000030d900 */
[----:B------:R-:W-:Y:S05]  /*a910*/  BRA `(.L_x_16338) ;  /* 0x00000008009c7947 */ /* 0x000fea0003800000 */
.L_x_16333:
        /* <DEDUP_REMOVED lines=13> */
.L_x_16347:
[----:B------:R-:W2:Y:S02]  /*a9f0*/  LDG.E.64 R2, desc[UR36][R2.64] ;  /* 0x0000002402027981 */ /* 0x000ea4000c1e1b00 */
[----:B--2---:R0:W1:Y:S01]  /*aa00*/  F2I.S64.F64.TRUNC R28, R2 ;  /* 0x00000002001c7311 */ /* 0x004062000030d900 */
[----:B------:R-:W-:Y:S05]  /*aa10*/  BRA `(.L_x_16338) ;  /* 0x00000008005c7947 */ /* 0x000fea0003800000 */
.L_x_16346:
        /* <DEDUP_REMOVED lines=27> */
.L_x_16349:
        /* <DEDUP_REMOVED lines=14> */
.L_x_16348:
[----:B------:R-:W2:Y:S02]  /*acb0*/  LDG.E.U16 R28, desc[UR36][R2.64] ;  /* 0x00000024021c7981 */ /* 0x000ea4000c1e1500 */
[----:B--2---:R-:W-:-:S06]  /*acc0*/  IMAD.U32 R28, R28, 0x10000, RZ ;  /* 0x000100001c1c7824 */ /* 0x004fcc00078e00ff */
[----:B------:R-:W0:Y:S01]  /*acd0*/  F2I.S64.TRUNC R28, R28 ;  /* 0x0000001c001c7311 */ /* 0x000e22000020d900 */
[----:B------:R-:W-:Y:S05]  /*ace0*/  BRA `(.L_x_16338) ;  /* 0x0000000400a87947 */ /* 0x000fea0003800000 */
.L_x_16345:
        /* <DEDUP_REMOVED lines=11> */
.L_x_16352:
        /* <DEDUP_REMOVED lines=21> */
.L_x_16356:
[----:B------:R-:W-:Y:S05]  /*aef0*/  BSYNC B1 ;  /* 0x0000000000017941 */ /* 0x000fea0003800000 */
.L_x_16355:
[----:B------:R-:W-:Y:S01]  /*af00*/  IMAD.SHL.U32 R2, R2, 0x100000, RZ ;  /* 0x0010000002027824 */ /* 0x000fe200078e00ff */
[----:B------:R-:W-:-:S04]  /*af10*/  LEA R3, R0, 0x3b800000, 0x17 ;  /* 0x3b80000000037811 */ /* 0x000fc800078eb8ff */
[----:B------:R-:W-:-:S07]  /*af20*/  LOP3.LUT R28, R3, R2, R28, 0xfe, !PT ;  /* 0x00000002031c7212 */ /* 0x000fce00078efe1c */
.L_x_16354:
[----:B------:R-:W-:Y:S05]  /*af30*/  BSYNC B0 ;  /* 0x0000000000007941 */ /* 0x000fea0003800000 */
.L_x_16353:
[----:B------:R-:W1:Y:S01]  /*af40*/  F2I.S64.TRUNC R28, R28 ;  /* 0x0000001c001c7311 */ /* 0x000e62000020d900 */
[----:B------:R-:W-:Y:S05]  /*af50*/  BRA `(.L_x_16338) ;  /* 0x00000004000c7947 */ /* 0x000fea0003800000 */
.L_x_16351:
        /* <DEDUP_REMOVED lines=21> */
.L_x_16360:
[----:B------:R-:W-:Y:S05]  /*b0b0*/  BSYNC B1 ;  /* 0x0000000000017941 */ /* 0x000fea0003800000 */
.L_x_16359:
[----:B------:R-:W-:Y:S01]  /*b0c0*/  IMAD.SHL.U32 R2, R2, 0x200000, RZ ;  /* 0x0020000002027824 */ /* 0x000fe200078e00ff */
[----:B------:R-:W-:-:S04]  /*b0d0*/  LEA R3, R0, 0x37800000, 0x17 ;  /* 0x3780000000037811 */ /* 0x000fc800078eb8ff */
[----:B------:R-:W-:-:S07]  /*b0e0*/  LOP3.LUT R28, R3, R2, R28, 0xfe, !PT ;  /* 0x00000002031c7212 */ /* 0x000fce00078efe1c */
.L_x_16358:
[----:B------:R-:W-:Y:S05]  /*b0f0*/  BSYNC B0 ;  /* 0x0000000000007941 */ /* 0x000fea0003800000 */
.L_x_16357:
[----:B------:R-:W0:Y:S01]  /*b100*/  F2I.S64.TRUNC R28, R28 ;  /* 0x0000001c001c7311 */ /* 0x000e22000020d900 */
[----:B------:R-:W-:Y:S05]  /*b110*/  BRA `(.L_x_16338) ;  /* 0x00000000009c7947 */ /* 0x000fea0003800000 */
.L_x_16350:
        /* <DEDUP_REMOVED lines=14> */
.L_x_16364:
[----:B------:R-:W-:Y:S05]  /*b200*/  BSYNC B0 ;  /* 0x0000000000007941 */ /* 0x000fea0003800000 */
.L_x_16363:
[----:B------:R-:W0:Y:S01]  /*b210*/  F2I.S64.TRUNC R28, R28 ;  /* 0x0000001c001c7311 */ /* 0x000e22000020d900 */
[----:B------:R-:W-:Y:S05]  /*b220*/  BRA `(.L_x_16338) ;  /* 0x0000000000587947 */ /* 0x000fea0003800000 */
.L_x_16337:
        /* <DEDUP_REMOVED lines=16> */
.L_x_16365:
[----:B------:R-:W-:Y:S01]  /*b330*/  CS2R R28, SRZ ;  /* 0x00000000001c7805 */ /* 0x000fe2000001ff00 */
[----:B------:R-:W-:Y:S06]  /*b340*/  BRA `(.L_x_16338) ;  /* 0x0000000000107947 */ /* 0x000fec0003800000 */
.L_x_16362:
[----:B------:R0:W5:Y:S01]  /*b350*/  LDG.E.64 R28, desc[UR36][R2.64] ;  /* 0x00000024021c7981 */ /* 0x000162000c1e1b00 */
[----:B------:R-:W-:Y:S05]  /*b360*/  BRA `(.L_x_16338) ;  /* 0x0000000000087947 */ /* 0x000fea0003800000 */
.L_x_16361:
[----:B------:R0:W5:Y:S01]  /*b370*/  LDG.E R28, desc[UR36][R2.64] ;  /* 0x00000024021c7981 */ /* 0x000162000c1e1900 */
[----:B------:R-:W-:-:S07]  /*b380*/  IMAD.MOV.U32 R29, RZ, RZ, RZ ;  /* 0x000000ffff1d7224 */ /* 0x000fce00078e00ff */
.L_x_16338:
        /* <DEDUP_REMOVED lines=18> */
.L_x_16369:
[----:B------:R0:W5:Y:S01]  /*b4b0*/  LDG.E.U8 R22, desc[UR36][R2.64] ;  /* 0x0000002402167981 */ /* 0x000162000c1e1100 */
[----:B------:R-:W-:Y:S01]  /*b4c0*/  IMAD.MOV.U32 R23, RZ, RZ, RZ ;  /* 0x000000ffff177224 */ /* 0x000fe200078e00ff */
[----:B------:R-:W-:Y:S06]  /*b4d0*/  BRA `(.L_x_16371) ;  /* 0x0000000c00487947 */ /* 0x000fec0003800000 */
.L_x_16368:
        /* <DEDUP_REMOVED lines=8> */
.L_x_16373:
[----:B------:R-:W2:Y:S02]  /*b560*/  LDG.E R22, desc[UR36][R2.64] ;  /* 0x0000002402167981 */ /* 0x000ea4000c1e1900 */
[----:B--2---:R-:W-:Y:S01]  /*b570*/  SHF.R.S32.HI R23, RZ, 0x1f, R22 ;  /* 0x0000001fff177819 */ /* 0x004fe20000011416 */
[----:B------:R-:W-:Y:S06]  /*b580*/  BRA `(.L_x_16371) ;  /* 0x0000000c001c7947 */ /* 0x000fec0003800000 */
.L_x_16372:
[----:B------:R-:W2:Y:S02]  /*b590*/  LDG.E.S16 R22, desc[UR36][R2.64] ;  /* 0x0000002402167981 */ /* 0x000ea4000c1e1700 */
[----:B--2---:R-:W-:Y:S01]  /*b5a0*/  SHF.R.S32.HI R23, RZ, 0x1f, R22 ;  /* 0x0000001fff177819 */ /* 0x004fe20000011416 */
[----:B------:R-:W-:Y:S06]  /*b5b0*/  BRA `(.L_x_16371) ;  /* 0x0000000c00107947 */ /* 0x000fec0003800000 */
.L_x_16367:
        /* <DEDUP_REMOVED lines=9> */
.L_x_16375:
[----:B------:R-:W2:Y:S02]  /*b650*/  LDG.E.U16 R2, desc[UR36][R2.64] ;  /* 0x0000002402027981 */ /* 0x000ea4000c1e1500 */
[----:B--2---:R-:W-:-:S06]  /*b660*/  HADD2.F32 R22, -RZ, R2.H0_H0 ;  /* 0x20000002ff167230 */ /* 0x004fcc0000004100 */
[----:B------:R-:W0:Y:S01]  /*b670*/  F2I.S64.TRUNC R22, R22 ;  /* 0x0000001600167311 */ /* 0x000e22000020d900 */
[----:B------:R-:W-:Y:S05]  /*b680*/  BRA `(.L_x_16371) ;  /* 0x0000000800dc7947 */ /* 0x000fea0003800000 */
.L_x_16374:
        /* <DEDUP_REMOVED lines=9> */
.L_x_16377:
[----:B------:R-:W2:Y:S02]  /*b720*/  LDG.E.U16 R2, desc[UR36][R2.64] ;  /* 0x0000002402027981 */ /* 0x000ea4000c1e1500 */
[----:B--2---:R-:W-:-:S06]  /*b730*/  HADD2.F32 R22, -RZ, R2.H0_H0 ;  /* 0x20000002ff167230 */ /* 0x004fcc0000004100 */
[----:B------:R-:W0:Y:S01]  /*b740*/  F2I.S64.TRUNC R22, R22 ;  /* 0x0000001600167311 */ /* 0x000e22000020d900 */
[----:B------:R-:W-:Y:S05]  /*b750*/  BRA `(.L_x_16371) ;  /* 0x0000000800a87947 */ /* 0x000fea0003800000 */
.L_x_16376:
[----:B------:R-:W2:Y:S02]  /*b760*/  LDG.E.64 R2, desc[UR36][R2.64] ;  /* 0x0000002402027981 */ /* 0x000ea4000c1e1b00 */
[----:B--2---:R0:W2:Y:S01]  /*b770*/  F2I.S64.F64.TRUNC R22, R2 ;  /* 0x0000000200167311 */ /* 0x0040a2000030d900 */
[----:B------:R-:W-:Y:S05]  /*b780*/  BRA `(.L_x_16371) ;  /* 0x00000008009c7947 */ /* 0x000fea0003800000 */
.L_x_16366:
        /* <DEDUP_REMOVED lines=13> */
.L_x_16380:
[----:B------:R-:W2:Y:S02]  /*b860*/  LDG.E.64 R2, desc[UR36][R2.64] ;  /* 0x0000002402027981 */ /* 0x000ea4000c1e1b00 */
[----:B--2---:R0:W2:Y:S01]  /*b870*/  F2I.S64.F64.TRUNC R22, R2 ;  /* 0x0000000200167311 */ /* 0x0040a2000030d900 */
[----:B------:R-:W-:Y:S05]  /*b880*/  BRA `(.L_x_16371) ;  /* 0x00000008005c7947 */ /* 0x000fea0003800000 */
.L_x_16379:
        /* <DEDUP_REMOVED lines=27> */
.L_x_16382:
        /* <DEDUP_REMOVED lines=14> */
.L_x_16381:
[----:B------:R-:W2:Y:S02]  /*bb20*/  LDG.E.U16 R22, desc[UR36][R2.64] ;  /* 0x0000002402167981 */ /* 0x000ea4000c1e1500 */
[----:B--2---:R-:W-:-:S06]  /*bb30*/  IMAD.U32 R22, R22, 0x10000, RZ ;  /* 0x0001000016167824 */ /* 0x004fcc00078e00ff */
[----:B------:R-:W0:Y:S01]  /*bb40*/  F2I.S64.TRUNC R22, R22 ;  /* 0x0000001600167311 */ /* 0x000e22000020d900 */
[----:B------:R-:W-:Y:S05]  /*bb50*/  BRA `(.L_x_16371) ;  /* 0x0000000400a87947 */ /* 0x000fea0003800000 */
.L_x_16378:
        /* <DEDUP_REMOVED lines=11> */
.L_x_16385:
        /* <DEDUP_REMOVED lines=21> */
.L_x_16389:
[----:B------:R-:W-:Y:S05]  /*bd60*/  BSYNC B1 ;  /* 0x0000000000017941 */ /* 0x000fea0003800000 */
.L_x_16388:
[----:B------:R-:W-:Y:S01]  /*bd70*/  IMAD.SHL.U32 R2, R2, 0x100000, RZ ;  /* 0x0010000002027824 */ /* 0x000fe200078e00ff */
[----:B------:R-:W-:-:S04]  /*bd80*/  LEA R3, R0, 0x3b800000, 0x17 ;  /* 0x3b80000000037811 */ /* 0x000fc800078eb8ff */
[----:B------:R-:W-:-:S07]  /*bd90*/  LOP3.LUT R22, R3, R2, R22, 0xfe, !PT ;  /* 0x0000000203167212 */ /* 0x000fce00078efe16 */
.L_x_16387:
[----:B------:R-:W-:Y:S05]  /*bda0*/  BSYNC B0 ;  /* 0x0000000000007941 */ /* 0x000fea0003800000 */
.L_x_16386:
[----:B------:R-:W0:Y:S01]  /*bdb0*/  F2I.S64.TRUNC R22, R22 ;  /* 0x0000001600167311 */ /* 0x000e22000020d900 */
[----:B------:R-:W-:Y:S05]  /*bdc0*/  BRA `(.L_x_16371) ;  /* 0x00000004000c7947 */ /* 0x000fea0003800000 */
.L_x_16384:
        /* <DEDUP_REMOVED lines=21> */
.L_x_16393:
[----:B------:R-:W-:Y:S05]  /*bf20*/  BSYNC B1 ;  /* 0x0000000000017941 */ /* 0x000fea0003800000 */
.L_x_16392:
[----:B------:R-:W-:Y:S01]  /*bf30*/  IMAD.SHL.U32 R2, R2, 0x200000, RZ ;  /* 0x0020000002027824 */ /* 0x000fe200078e00ff */
[----:B------:R-:W-:-:S04]  /*bf40*/  LEA R3, R0, 0x37800000, 0x17 ;  /* 0x3780000000037811 */ /* 0x000fc800078eb8ff */
[----:B------:R-:W-:-:S07]  /*bf50*/  LOP3.LUT R22, R3, R2, R22, 0xfe, !PT ;  /* 0x0000000203167212 */ /* 0x000fce00078efe16 */
.L_x_16391:
[----:B------:R-:W-:Y:S05]  /*bf60*/  BSYNC B0 ;  /* 0x0000000000007941 */ /* 0x000fea0003800000 */
.L_x_16390:
[----:B------:R-:W0:Y:S01]  /*bf70*/  F2I.S64.TRUNC R22, R22 ;  /* 0x0000001600167311 */ /* 0x000e22000020d900 */
[----:B------:R-:W-:Y:S05]  /*bf80*/  BRA `(.L_x_16371) ;  /* 0x00000000009c7947 */ /* 0x000fea0003800000 */
.L_x_16383:
        /* <DEDUP_REMOVED lines=14> */
.L_x_16397:
[----:B------:R-:W-:Y:S05]  /*c070*/  BSYNC B0 ;  /* 0x0000000000007941 */ /* 0x000fea0003800000 */
.L_x_16396:
[----:B------:R-:W0:Y:S01]  /*c080*/  F2I.S64.TRUNC R22, R22 ;  /* 0x0000001600167311 */ /* 0x000e22000020d900 */
[----:B------:R-:W-:Y:S05]  /*c090*/  BRA `(.L_x_16371) ;  /* 0x0000000000587947 */ /* 0x000fea0003800000 */
.L_x_16370:
        /* <DEDUP_REMOVED lines=16> */
.L_x_16398:
[----:B------:R-:W-:Y:S01]  /*c1a0*/  CS2R R22, SRZ ;  /* 0x0000000000167805 */ /* 0x000fe2000001ff00 */
[----:B------:R-:W-:Y:S06]  /*c1b0*/  BRA `(.L_x_16371) ;  /* 0x0000000000107947 */ /* 0x000fec0003800000 */
.L_x_16395:
[----:B------:R0:W5:Y:S01]  /*c1c0*/  LDG.E.64 R22, desc[UR36][R2.64] ;  /* 0x0000002402167981 */ /* 0x000162000c1e1b00 */
[----:B------:R-:W-:Y:S05]  /*c1d0*/  BRA `(.L_x_16371) ;  /* 0x0000000000087947 */ /* 0x000fea0003800000 */
.L_x_16394:
[----:B------:R0:W5:Y:S01]  /*c1e0*/  LDG.E R22, desc[UR36][R2.64] ;  /* 0x0000002402167981 */ /* 0x000162000c1e1900 */
[----:B------:R-:W-:-:S07]  /*c1f0*/  IMAD.MOV.U32 R23, RZ, RZ, RZ ;  /* 0x000000ffff177224 */ /* 0x000fce00078e00ff */
.L_x_16371:
        /* <DEDUP_REMOVED lines=18> */
.L_x_16402:
[----:B------:R0:W5:Y:S01]  /*c320*/  LDG.E.U8 R24, desc[UR36][R2.64] ;  /* 0x0000002402187981 */ /* 0x000162000c1e1100 */
[----:B------:R-:W-:Y:S01]  /*c330*/  IMAD.MOV.U32 R25, RZ, RZ, RZ ;  /* 0x000000ffff197224 */ /* 0x000fe200078e00ff */
[----:B------:R-:W-:Y:S06]  /*c340*/  BRA `(.L_x_16404) ;  /* 0x0000000c00487947 */ /* 0x000fec0003800000 */
.L_x_16401:
        /* <DEDUP_REMOVED lines=8> */
.L_x_16406:
[----:B------:R-:W2:Y:S02]  /*c3d0*/  LDG.E R24, desc[UR36][R2.64] ;  /* 0x0000002402187981 */ /* 0x000ea4000c1e1900 */
[----:B--2---:R-:W-:Y:S01]  /*c3e0*/  SHF.R.S32.HI R25, RZ, 0x1f, R24 ;  /* 0x0000001fff197819 */ /* 0x004fe20000011418 */
[----:B------:R-:W-:Y:S06]  /*c3f0*/  BRA `(.L_x_16404) ;  /* 0x0000000c001c7947 */ /* 0x000fec0003800000 */
.L_x_16405:
[----:B------:R-:W2:Y:S02]  /*c400*/  LDG.E.S16 R24, desc[UR36][R2.64] ;  /* 0x0000002402187981 */ /* 0x000ea4000c1e1700 */
[----:B--2---:R-:W-:Y:S01]  /*c410*/  SHF.R.S32.HI R25, RZ, 0x1f, R24 ;  /* 0x0000001fff197819 */ /* 0x004fe20000011418 */
[----:B------:R-:W-:Y:S06]  /*c420*/  BRA `(.L_x_16404) ;  /* 0x0000000c00107947 */ /* 0x000fec0003800000 */
.L_x_16400:
        /* <DEDUP_REMOVED lines=9> */
.L_x_16408:
[----:B------:R-:W2:Y:S02]  /*c4c0*/  LDG.E.U16 R2, desc[UR36][R2.64] ;  /* 0x0000002402027981 */ /* 0x000ea4000c1e1500 */
[----:B--2---:R-:W-:-:S06]  /*c4d0*/  HADD2.F32 R24, -RZ, R2.H0_H0 ;  /* 0x20000002ff187230 */ /* 0x004fcc0000004100 */
[----:B------:R-:W0:Y:S01]  /*c4e0*/  F2I.S64.TRUNC R24, R24 ;  /* 0x0000001800187311 */ /* 0x000e22000020d900 */
[----:B------:R-:W-:Y:S05]  /*c4f0*/  BRA `(.L_x_16404) ;  /* 0x0000000800dc7947 */ /* 0x000fea0003800000 */
.L_x_16407:
        /* <DEDUP_REMOVED lines=9> */
.L_x_16410:
[----:B------:R-:W2:Y:S02]  /*c590*/  LDG.E.U16 R2, desc[UR36][R2.64] ;  /* 0x0000002402027981 */ /* 0x000ea4000c1e1500 */
[----:B--2---:R-:W-:-:S06]  /*c5a0*/  HADD2.F32 R24, -RZ, R2.H0_H0 ;  /* 0x20000002ff187230 */ /* 0x004fcc0000004100 */
[----:B------:R-:W0:Y:S01]  /*c5b0*/  F2I.S64.TRUNC R24, R24 ;  /* 0x0000001800187311 */ /* 0x000e22000020d900 */
[----:B------:R-:W-:Y:S05]  /*c5c0*/  BRA `(.L_x_16404) ;  /* 0x0000000800a87947 */ /* 0x000fea0003800000 */
.L_x_16409:
[----:B------:R-:W2:Y:S02]  /*c5d0*/  LDG.E.64 R2, desc[UR36][R2.64] ;  /* 0x0000002402027981 */ /* 0x000ea4000c1e1b00 */
[----:B--2---:R0:W2:Y:S01]  /*c5e0*/  F2I.S64.F64.TRUNC R24, R2 ;  /* 0x0000000200187311 */ /* 0x0040a2000030d900 */
[----:B------:R-:W-:Y:S05]  /*c5f0*/  BRA `(.L_x_16404) ;  /* 0x00000008009c7947 */ /* 0x000fea0003800000 */
.L_x_16399:
        /* <DEDUP_REMOVED lines=13> */
.L_x_16413:
[----:B------:R-:W2:Y:S02]  /*c6d0*/  LDG.E.64 R2, desc[UR36][R2.64] ;  /* 0x0000002402027981 */ /* 0x000ea4000c1e1b00 */
[----:B--2---:R0:W2:Y:S01]  /*c6e0*/  F2I.S64.F64.TRUNC R24, R2 ;  /* 0x0000000200187311 */ /* 0x0040a2000030d900 */
[----:B------:R-:W-:Y:S05]  /*c6f0*/  BRA `(.L_x_16404) ;  /* 0x00000008005c7947 */ /* 0x000fea0003800000 */
.L_x_16412:
        /* <DEDUP_REMOVED lines=27> */
.L_x_16415:
        /* <DEDUP_REMOVED lines=14> */
.L_x_16414:
[----:B------:R-:W2:Y:S02]  /*c990*/  LDG.E.U16 R24, desc[UR36][R2.64] ;  /* 0x0000002402187981 */ /* 0x000ea4000c1e1500 */
[----:B--2---:R-:W-:-:S06]  /*c9a0*/  IMAD.U32 R24, R24, 0x10000, RZ ;  /* 0x0001000018187824 */ /* 0x004fcc00078e00ff */
[----:B------:R-:W0:Y:S01]  /*c9b0*/  F2I.S64.TRUNC R24, R24 ;  /* 0x0000001800187311 */ /* 0x000e22000020d900 */
[----:B------:R-:W-:Y:S05]  /*c9c0*/  BRA `(.L_x_16404) ;  /* 0x0000000400a87947 */ /* 0x000fea0003800000 */
.L_x_16411:
        /* <DEDUP_REMOVED lines=11> */
.L_x_16418:
        /* <DEDUP_REMOVED lines=21> */
.L_x_16422:
[----:B------:R-:W-:Y:S05]  /*cbd0*/  BSYNC B1 ;  /* 0x0000000000017941 */ /* 0x000fea0003800000 */
.L_x_16421:
[----:B------:R-:W-:Y:S01]  /*cbe0*/  IMAD.SHL.U32 R2, R2, 0x100000, RZ ;  /* 0x0010000002027824 */ /* 0x000fe200078e00ff */
[----:B------:R-:W-:-:S04]  /*cbf0*/  LEA R3, R0, 0x3b800000, 0x17 ;  /* 0x3b80000000037811 */ /* 0x000fc800078eb8ff */
[----:B------:R-:W-:-:S07]  /*cc00*/  LOP3.LUT R24, R3, R2, R24, 0xfe, !PT ;  /* 0x0000000203187212 */ /* 0x000fce00078efe18 */
.L_x_16420:
[----:B------:R-:W-:Y:S05]  /*cc10*/  BSYNC B0 ;  /* 0x0000000000007941 */ /* 0x000fea0003800000 */
.L_x_16419:
[----:B------:R-:W0:Y:S01]  /*cc20*/  F2I.S64.TRUNC R24, R24 ;  /* 0x0000001800187311 */ /* 0x000e22000020d900 */
[----:B------:R-:W-:Y:S05]  /*cc30*/  BRA `(.L_x_16404) ;  /* 0x00000004000c7947 */ /* 0x000fea0003800000 */
.L_x_16417:
        /* <DEDUP_REMOVED lines=21> */
.L_x_16426:
[----:B------:R-:W-:Y:S05]  /*cd90*/  BSYNC B1 ;  /* 0x0000000000017941 */ /* 0x000fea0003800000 */
.L_x_16425:
[----:B------:R-:W-:Y:S01]  /*cda0*/  IMAD.SHL.U32 R2, R2, 0x200000, RZ ;  /* 0x0020000002027824 */ /* 0x000fe200078e00ff */
[----:B------:R-:W-:-:S04]  /*cdb0*/  LEA R3, R0, 0x37800000, 0x17 ;  /* 0x3780000000037811 */ /* 0x000fc800078eb8ff */
[----:B------:R-:W-:-:S07]  /*cdc0*/  LOP3.LUT R24, R3, R2, R24, 0xfe, !PT ;  /* 0x0000000203187212 */ /* 0x000fce00078efe18 */
.L_x_16424:
[----:B------:R-:W-:Y:S05]  /*cdd0*/  BSYNC B0 ;  /* 0x0000000000007941 */ /* 0x000fea0003800000 */
.L_x_16423:
[----:B------:R-:W0:Y:S01]  /*cde0*/  F2I.S64.TRUNC R24, R24 ;  /* 0x0000001800187311 */ /* 0x000e22000020d900 */
[----:B------:R-:W-:Y:S05]  /*cdf0*/  BRA `(.L_x_16404) ;  /* 0x00000000009c7947 */ /* 0x000fea0003800000 */
.L_x_16416:
        /* <DEDUP_REMOVED lines=14> */
.L_x_16430:
[----:B------:R-:W-:Y:S05]  /*cee0*/  BSYNC B0 ;  /* 0x0000000000007941 */ /* 0x000fea0003800000 */
.L_x_16429:
[----:B------:R-:W0:Y:S01]  /*cef0*/  F2I.S64.TRUNC R24, R24 ;  /* 0x0000001800187311 */ /* 0x000e22000020d900 */
[----:B------:R-:W-:Y:S05]  /*cf00*/  BRA `(.L_x_16404) ;  /* 0x0000000000587947 */ /* 0x000fea0003800000 */
.L_x_16403:
        /* <DEDUP_REMOVED lines=16> */
.L_x_16431:
[----:B------:R-:W-:Y:S01]  /*d010*/  CS2R R24, SRZ ;  /* 0x0000000000187805 */ /* 0x000fe2000001ff00 */
[----:B------:R-:W-:Y:S06]  /*d020*/  BRA `(.L_x_16404) ;  /* 0x0000000000107947 */ /* 0x000fec0003800000 */
.L_x_16428:
[----:B------:R0:W5:Y:S01]  /*d030*/  LDG.E.64 R24, desc[UR36][R2.64] ;  /* 0x0000002402187981 */ /* 0x000162000c1e1b00 */
[----:B------:R-:W-:Y:S05]  /*d040*/  BRA `(.L_x_16404) ;  /* 0x0000000000087947 */ /* 0x000fea0003800000 */
.L_x_16427:
[----:B------:R0:W5:Y:S01]  /*d050*/  LDG.E R24, desc[UR36][R2.64] ;  /* 0x0000002402187981 */ /* 0x000162000c1e1900 */
[----:B------:R-:W-:-:S07]  /*d060*/  IMAD.MOV.U32 R25, RZ, RZ, RZ ;  /* 0x000000ffff197224 */ /* 0x000fce00078e00ff */
.L_x_16404:
        /* <DEDUP_REMOVED lines=18> */
.L_x_16435:
[----:B------:R0:W5:Y:S01]  /*d190*/  LDG.E.U8 R30, desc[UR36][R2.64] ;  /* 0x00000024021e7981 */ /* 0x000162000c1e1100 */
[----:B------:R-:W-:Y:S01]  /*d1a0*/  IMAD.MOV.U32 R31, RZ, RZ, RZ ;  /* 0x000000ffff1f7224 */ /* 0x000fe200078e00ff */
[----:B------:R-:W-:Y:S06]  /*d1b0*/  BRA `(.L_x_16437) ;  /* 0x0000000c00487947 */ /* 0x000fec0003800000 */
.L_x_16434:
        /* <DEDUP_REMOVED lines=8> */
.L_x_16439:
[----:B------:R-:W2:Y:S02]  /*d240*/  LDG.E R30, desc[UR36][R2.64] ;  /* 0x00000024021e7981 */ /* 0x000ea4000c1e1900 */
[----:B--2---:R-:W-:Y:S01]  /*d250*/  SHF.R.S32.HI R31, RZ, 0x1f, R30 ;  /* 0x0000001fff1f7819 */ /* 0x004fe2000001141e */
[----:B------:R-:W-:Y:S06]  /*d260*/  BRA `(.L_x_16437) ;  /* 0x0000000c001c7947 */ /* 0x000fec0003800000 */
.L_x_16438:
[----:B------:R-:W2:Y:S02]  /*d270*/  LDG.E.S16 R30, desc[UR36][R2.64] ;  /* 0x00000024021e7981 */ /* 0x000ea4000c1e1700 */
[----:B--2---:R-:W-:Y:S01]  /*d280*/  SHF.R.S32.HI R31, RZ, 0x1f, R30 ;  /* 0x0000001fff1f7819 */ /* 0x004fe2000001141e */
[----:B------:R-:W-:Y:S06]  /*d290*/  BRA `(.L_x_16437) ;  /* 0x0000000c00107947 */ /* 0x000fec0003800000 */
.L_x_16433:
        /* <DEDUP_REMOVED lines=9> */
.L_x_16441:
[----:B------:R-:W2:Y:S02]  /*d330*/  LDG.E.U16 R2, desc[UR36][R2.64] ;  /* 0x0000002402027981 */ /* 0x000ea4000c1e1500 */
[----:B--2---:R-:W-:-:S06]  /*d340*/  HADD2.F32 R30, -RZ, R2.H0_H0 ;  /* 0x20000002ff1e7230 */ /* 0x004fcc0000004100 */
[----:B------:R-:W0:Y:S01]  /*d350*/  F2I.S64.TRUNC R30, R30 ;  /* 0x0000001e001e7311 */ /* 0x000e22000020d900 */
[----:B------:R-:W-:Y:S05]  /*d360*/  BRA `(.L_x_16437) ;  /* 0x0000000800dc7947 */ /* 0x000fea0003800000 */
.L_x_16440:
        /* <DEDUP_REMOVED lines=9> */
.L_x_16443:
[----:B------:R-:W2:Y:S02]  /*d400*/  LDG.E.U16 R2, desc[UR36][R2.64] ;  /* 0x0000002402027981 */ /* 0x000ea4000c1e1500 */
[----:B--2---:R-:W-:-:S06]  /*d410*/  HADD2.F32 R30, -RZ, R2.H0_H0 ;  /* 0x20000002ff1e7230 */ /* 0x004fcc0000004100 */
[----:B------:R-:W0:Y:S01]  /*d420*/  F2I.S64.TRUNC R30, R30 ;  /* 0x0000001e001e7311 */ /* 0x000e22000020d900 */
[----:B------:R-:W-:Y:S05]  /*d430*/  BRA `(.L_x_16437) ;  /* 0x0000000800a87947 */ /* 0x000fea0003800000 */
.L_x_16442:
[----:B------:R-:W2:Y:S02]  /*d440*/  LDG.E.64 R2, desc[UR36][R2.64] ;  /* 0x0000002402027981 */ /* 0x000ea4000c1e1b00 */
[----:B--2---:R0:W2:Y:S01]  /*d450*/  F2I.S64.F64.TRUNC R30, R2 ;  /* 0x00000002001e7311 */ /* 0x0040a2000030d900 */
[----:B------:R-:W-:Y:S05]  /*d460*/  BRA `(.L_x_16437) ;  /* 0x00000008009c7947 */ /* 0x000fea0003800000 */
.L_x_16432:
        /* <DEDUP_REMOVED lines=13> */
.L_x_16446:
[----:B------:R-:W2:Y:S02]  /*d540*/  LDG.E.64 R2, desc[UR36][R2.64] ;  /* 0x0000002402027981 */ /* 0x000ea4000c1e1b00 */
[----:B--2---:R0:W2:Y:S01]  /*d550*/  F2I.S64.F64.TRUNC R30, R2 ;  /* 0x00000002001e7311 */ /* 0x0040a2000030d900 */
[----:B------:R-:W-:Y:S05]  /*d560*/  BRA `(.L_x_16437) ;  /* 0x00000008005c7947 */ /* 0x000fea0003800000 */
.L_x_16445:
        /* <DEDUP_REMOVED lines=27> */
.L_x_16448:
        /* <DEDUP_REMOVED lines=14> */
.L_x_16447:
[----:B------:R-:W2:Y:S02]  /*d800*/  LDG.E.U16 R30, desc[UR36][R2.64] ;  /* 0x00000024021e7981 */ /* 0x000ea4000c1e1500 */
[----:B--2---:R-:W-:-:S06]  /*d810*/  IMAD.U32 R30, R30, 0x10000, RZ ;  /* 0x000100001e1e7824 */ /* 0x004fcc00078e00ff */
[----:B------:R-:W0:Y:S01]  /*d820*/  F2I.S64.TRUNC R30, R30 ;  /* 0x0000001e001e7311 */ /* 0x000e22000020d900 */
[----:B------:R-:W-:Y:S05]  /*d830*/  BRA `(.L_x_16437) ;  /* 0x0000000400a87947 */ /* 0x000fea0003800000 */
.L_x_16444:
        /* <DEDUP_REMOVED lines=11> */
.L_x_16451:
        /* <DEDUP_REMOVED lines=21> */
.L_x_16455:
[----:B------:R-:W-:Y:S05]  /*da40*/  BSYNC B1 ;  /* 0x0000000000017941 */ /* 0x000fea0003800000 */
.L_x_16454:
[----:B------:R-:W-:Y:S01]  /*da50*/  IMAD.SHL.U32 R2, R2, 0x100000, RZ ;  /* 0x0010000002027824 */ /* 0x000fe200078e00ff */
[----:B------:R-:W-:-:S04]  /*da60*/  LEA R3, R0, 0x3b800000, 0x17 ;  /* 0x3b80000000037811 */ /* 0x000fc800078eb8ff */
[----:B------:R-:W-:-:S07]  /*da70*/  LOP3.LUT R30, R3, R2, R30, 0xfe, !PT ;  /* 0x00000002031e7212 */ /* 0x000fce00078efe1e */
.L_x_16453:
[----:B------:R-:W-:Y:S05]  /*da80*/  BSYNC B0 ;  /* 0x0000000000007941 */ /* 0x000fea0003800000 */
.L_x_16452:
[----:B------:R-:W0:Y:S01]  /*da90*/  F2I.S64.TRUNC R30, R30 ;  /* 0x0000001e001e7311 */ /* 0x000e22000020d900 */
[----:B------:R-:W-:Y:S05]  /*daa0*/  BRA `(.L_x_16437) ;  /* 0x00000004000c7947 */ /* 0x000fea0003800000 */
.L_x_16450:
        /* <DEDUP_REMOVED lines=21> */
.L_x_16459:
[----:B------:R-:W-:Y:S05]  /*dc00*/  BSYNC B1 ;  /* 0x0000000000017941 */ /* 0x000fea0003800000 */
.L_x_16458:
[----:B------:R-:W-:Y:S01]  /*dc10*/  IMAD.SHL.U32 R2, R2, 0x200000, RZ ;  /* 0x0020000002027824 */ /* 0x000fe200078e00ff */
[----:B------:R-:W-:-:S04]  /*dc20*/  LEA R3, R0, 0x37800000, 0x17 ;  /* 0x3780000000037811 */ /* 0x000fc800078eb8ff */
[----:B------:R-:W-:-:S07]  /*dc30*/  LOP3.LUT R30, R3, R2, R30, 0xfe, !PT ;  /* 0x00000002031e7212 */ /* 0x000fce00078efe1e */
.L_x_16457:
[----:B------:R-:W-:Y:S05]  /*dc40*/  BSYNC B0 ;  /* 0x0000000000007941 */ /* 0x000fea0003800000 */
.L_x_16456:
[----:B------:R-:W0:Y:S01]  /*dc50*/  F2I.S64.TRUNC R30, R30 ;  /* 0x0000001e001e7311 */ /* 0x000e22000020d900 */
[----:B------:R-:W-:Y:S05]  /*dc60*/  BRA `(.L_x_16437) ;  /* 0x00000000009c7947 */ /* 0x000fea0003800000 */
.L_x_16449:
        /* <DEDUP_REMOVED lines=14> */
.L_x_16463:
[----:B------:R-:W-:Y:S05]  /*dd50*/  BSYNC B0 ;  /* 0x0000000000007941 */ /* 0x000fea0003800000 */
.L_x_16462:
[----:B------:R-:W0:Y:S01]  /*dd60*/  F2I.S64.TRUNC R30, R30 ;  /* 0x0000001e001e7311 */ /* 0x000e22000020d900 */
[----:B------:R-:W-:Y:S05]  /*dd70*/  BRA `(.L_x_16437) ;  /* 0x0000000000587947 */ /* 0x000fea0003800000 */
.L_x_16436:
        /* <DEDUP_REMOVED lines=16> */
.L_x_16464:
[----:B------:R-:W-:Y:S01]  /*de80*/  CS2R R30, SRZ ;  /* 0x00000000001e7805 */ /* 0x000fe2000001ff00 */
[----:B------:R-:W-:Y:S06]  /*de90*/  BRA `(.L_x_16437) ;  /* 0x0000000000107947 */ /* 0x000fec0003800000 */
.L_x_16461:
[----:B------:R0:W5:Y:S01]  /*dea0*/  LDG.E.64 R30, desc[UR36][R2.64] ;  /* 0x00000024021e7981 */ /* 0x000162000c1e1b00 */
[----:B------:R-:W-:Y:S05]  /*deb0*/  BRA `(.L_x_16437) ;  /* 0x0000000000087947 */ /* 0x000fea0003800000 */
.L_x_16460:
[----:B------:R0:W5:Y:S01]  /*dec0*/  LDG.E R30, desc[UR36][R2.64] ;  /* 0x00000024021e7981 */ /* 0x000162000c1e1900 */
[----:B------:R-:W-:-:S07]  /*ded0*/  IMAD.MOV.U32 R31, RZ, RZ, RZ ;  /* 0x000000ffff1f7224 */ /* 0x000fce00078e00ff */
.L_x_16437:
        /* <DEDUP_REMOVED lines=24> */
.L_x_16466:
[----:B------:R-:W-:Y:S05]  /*e060*/  BSYNC B7 ;  /* 0x0000000000077941 */ /* 0x000fea0003800000 */
.L_x_16465:
        /* <DEDUP_REMOVED lines=24> */
.L_x_16468:
[----:B------:R-:W-:Y:S05]  /*e1f0*/  BSYNC B7 ;  /* 0x0000000000077941 */ /* 0x000fea0003800000 */
.L_x_16467:
        /* <DEDUP_REMOVED lines=29> */
.L_x_16470:
[----:B------:R-:W-:Y:S05]  /*e3d0*/  BSYNC B7 ;  /* 0x0000000000077941 */ /* 0x000fea0003800000 */
.L_x_16469:
        /* <DEDUP_REMOVED lines=17> */
.L_x_16475:
        /* <DEDUP_REMOVED lines=12> */
.L_x_16473:
        /* <DEDUP_REMOVED lines=19> */
.L_x_16474:
[----:B------:R-:W-:Y:S05]  /*e6e0*/  BSYNC B1 ;  /* 0x0000000000017941 */ /* 0x000fea0003800000 */
.L_x_16472:
        /* <DEDUP_REMOVED lines=22> */
.L_x_16471:
        /* <DEDUP_REMOVED lines=19> */
.L_x_16480:
        /* <DEDUP_REMOVED lines=25> */
.L_x_16479:
[----:B------:R-:W-:Y:S05]  /*eb10*/  BSYNC B8 ;  /* 0x0000000000087941 */ /* 0x000fea0003800000 */
.L_x_16478:
[----:B------:R-:W-:-:S05]  /*eb20*/  IADD3 R22, P0, R22, 0x8, RZ ;  /* 0x0000000816167810 */ /* 0x000fca0007f1e0ff */
[----:B------:R-:W-:Y:S01]  /*eb30*/  IMAD.X R23, RZ, RZ, R23, P0 ;  /* 0x000000ffff177224 */ /* 0x000fe200000e0617 */
[----:B------:R-:W-:-:S04]  /*eb40*/  ISETP.GE.U32.AND P0, PT, R22, R25, PT ;  /* 0x000000191600720c */ /* 0x000fc80003f06070 */
[----:B------:R-:W-:-:S13]  /*eb50*/  ISETP.GE.U32.AND.EX P0, PT, R23, R18, PT, P0 ;  /* 0x000000121700720c */ /* 0x000fda0003f06100 */
[----:B------:R-:W-:Y:S05]  /*eb60*/  @!P0 BRA `(.L_x_16480) ;  /* 0xfffffffc00848947 */ /* 0x000fea000383ffff */
.L_x_16477:
[----:B------:R-:W-:Y:S05]  /*eb70*/  BSYNC B7 ;  /* 0x0000000000077941 */ /* 0x000fea0003800000 */
.L_x_16476:
        /* <DEDUP_REMOVED lines=14> */
.L_x_16484:
[----:B------:R1:W-:Y:S01]  /*ec60*/  STG.E.U8 desc[UR36][R16.64], RZ ;  /* 0x000000ff10007986 */ /* 0x0003e2000c101124 */
[----:B------:R-:W-:Y:S05]  /*ec70*/  BRA `(.L_x_16486) ;  /* 0x00000004008c7947 */ /* 0x000fea0003800000 */
.L_x_16483:
        /* <DEDUP_REMOVED lines=8> */
.L_x_16488:
[----:B------:R3:W-:Y:S01]  /*ed00*/  STG.E desc[UR36][R16.64], RZ ;  /* 0x000000ff10007986 */ /* 0x0007e2000c101924 */
[----:B------:R-:W-:Y:S05]  /*ed10*/  BRA `(.L_x_16486) ;  /* 0x0000000400647947 */ /* 0x000fea0003800000 */
.L_x_16487:
[----:B------:R2:W-:Y:S01]  /*ed20*/  STG.E.U16 desc[UR36][R16.64], RZ ;  /* 0x000000ff10007986 */ /* 0x0005e2000c101524 */
[----:B------:R-:W-:Y:S05]  /*ed30*/  BRA `(.L_x_16486) ;  /* 0x00000004005c7947 */ /* 0x000fea0003800000 */
.L_x_16482:
        /* <DEDUP_REMOVED lines=8> */
.L_x_16490:
[----:B------:R0:W-:Y:S01]  /*edc0*/  STG.E.U16 desc[UR36][R16.64], RZ ;  /* 0x000000ff10007986 */ /* 0x0001e2000c101524 */
[----:B------:R-:W-:Y:S05]  /*edd0*/  BRA `(.L_x_16486) ;  /* 0x0000000400347947 */ /* 0x000fea0003800000 */
.L_x_16489:
        /* <DEDUP_REMOVED lines=8> */
.L_x_16492:
[----:B------:R0:W-:Y:S01]  /*ee60*/  STG.E desc[UR36][R16.64], RZ ;  /* 0x000000ff10007986 */ /* 0x0001e2000c101924 */
[----:B------:R-:W-:Y:S05]  /*ee70*/  BRA `(.L_x_16486) ;  /* 0x00000004000c7947 */ /* 0x000fea0003800000 */
.L_x_16491:
[----:B------:R0:W-:Y:S01]  /*ee80*/  STG.E.64 desc[UR36][R16.64], RZ ;  /* 0x000000ff10007986 */ /* 0x0001e2000c101b24 */
[----:B------:R-:W-:Y:S05]  /*ee90*/  BRA `(.L_x_16486) ;  /* 0x0000000400047947 */ /* 0x000fea0003800000 */
.L_x_16481:
        /* <DEDUP_REMOVED lines=10> */
.L_x_16495:
[----:B------:R0:W-:Y:S01]  /*ef40*/  STG.E.128 desc[UR36][R16.64], RZ ;  /* 0x000000ff10007986 */ /* 0x0001e2000c101d24 */
[----:B------:R-:W-:Y:S05]  /*ef50*/  BRA `(.L_x_16486) ;  /* 0x0000000000d47947 */ /* 0x000fea0003800000 */
.L_x_16494:
        /* <DEDUP_REMOVED lines=8> */
.L_x_16497:
[----:B------:R0:W-:Y:S01]  /*efe0*/  STG.E.U8 desc[UR36][R16.64], RZ ;  /* 0x000000ff10007986 */ /* 0x0001e2000c101124 */
[----:B------:R-:W-:Y:S05]  /*eff0*/  BRA `(.L_x_16486) ;  /* 0x0000000000ac7947 */ /* 0x000fea0003800000 */
.L_x_16496:
[----:B------:R0:W-:Y:S01]  /*f000*/  STG.E.U16 desc[UR36][R16.64], RZ ;  /* 0x000000ff10007986 */ /* 0x0001e2000c101524 */
[----:B------:R-:W-:Y:S05]  /*f010*/  BRA `(.L_x_16486) ;  /* 0x0000000000a47947 */ /* 0x000fea0003800000 */
.L_x_16493:
        /* <DEDUP_REMOVED lines=10> */
.L_x_16500:
[----:B------:R0:W-:Y:S01]  /*f0c0*/  STG.E.U8 desc[UR36][R16.64], RZ ;  /* 0x000000ff10007986 */ /* 0x0001e2000c101124 */
[----:B------:R-:W-:Y:S05]  /*f0d0*/  BRA `(.L_x_16486) ;  /* 0x0000000000747947 */ /* 0x000fea0003800000 */
.L_x_16499:
[----:B------:R0:W-:Y:S01]  /*f0e0*/  STG.E.U8 desc[UR36][R16.64], RZ ;  /* 0x000000ff10007986 */ /* 0x0001e2000c101124 */
[----:B------:R-:W-:Y:S05]  /*f0f0*/  BRA `(.L_x_16486) ;  /* 0x00000000006c7947 */ /* 0x000fea0003800000 */
.L_x_16498:
[----:B------:R-:W-:-:S13]  /*f100*/  ISETP.NE.AND P0, PT, R0, 0x1c, PT ;  /* 0x0000001c0000780c */ /* 0x000fda0003f05270 */
[----:B------:R-:W-:Y:S05]  /*f110*/  @!P0 BRA `(.L_x_16501) ;  /* 0x0000000000608947 */ /* 0x000fea0003800000 */
[----:B------:R-:W-:-:S13]  /*f120*/  ISETP.NE.AND P0, PT, R0, 0x1d, PT ;  /* 0x0000001d0000780c */ /* 0x000fda0003f05270 */
[----:B------:R-:W-:Y:S05]  /*f130*/  @!P0 BRA `(.L_x_16502) ;  /* 0x0000000000508947 */ /* 0x000fea0003800000 */
[----:B------:R-:W-:-:S13]  /*f140*/  ISETP.NE.AND P0, PT, R0, 0x2c, PT ;  /* 0x0000002c0000780c */ /* 0x000fda0003f05270 */
[----:B------:R0:W-:Y:S01]  /*f150*/  @!P0 STG.E.U8 desc[UR36][R16.64], RZ ;  /* 0x000000ff10008986 */ /* 0x0001e2000c101124 */
[----:B------:R-:W-:Y:S05]  /*f160*/  @!P0 BRA `(.L_x_16486) ;  /* 0x0000000000508947 */ /* 0x000fea0003800000 */
.L_x_16485:
        /* <DEDUP_REMOVED lines=16> */
.L_x_16503:
[----:B------:R-:W-:Y:S05]  /*f270*/  BRA `(.L_x_16486) ;  /* 0x00000000000c7947 */ /* 0x000fea0003800000 */
.L_x_16502:
[----:B------:R0:W-:Y:S01]  /*f280*/  STG.E.64 desc[UR36][R16.64], RZ ;  /* 0x000000ff10007986 */ /* 0x0001e2000c101b24 */
[----:B------:R-:W-:Y:S05]  /*f290*/  BRA `(.L_x_16486) ;  /* 0x0000000000047947 */ /* 0x000fea0003800000 */
.L_x_16501:
[----:B------:R0:W-:Y:S02]  /*f2a0*/  STG.E desc[UR36][R16.64], RZ ;  /* 0x000000ff10007986 */ /* 0x0001e4000c101924 */
.L_x_16486:
[----:B------:R-:W-:-:S07]  /*f2b0*/  VIADD R19, R19, 0x80 ;  /* 0x0000008013137836 */ /* 0x000fce0000000000 */
.L_x_16298:
[----:B------:R-:W-:Y:S05]  /*f2c0*/  BSYNC B6 ;  /* 0x0000000000067941 */ /* 0x000fea0003800000 */
.L_x_16297:
        /* <DEDUP_REMOVED lines=460> */
.L_x_16506:
        /* <DEDUP_REMOVED lines=21> */
.L_x_16510:
[----:B------:R0:W5:Y:S01]  /*110e0*/  LDG.E.U8 R26, desc[UR36][R2.64] ;  /* 0x00000024021a7981 */ /* 0x000162000c1e1100 */
[----:B------:R-:W-:Y:S01]  /*110f0*/  IMAD.MOV.U32 R27, RZ, RZ, RZ ;  /* 0x000000ffff1b7224 */ /* 0x000fe200078e00ff */
[----:B------:R-:W-:Y:S06]  /*11100*/  BRA `(.L_x_16512) ;  /* 0x0000000c00487947 */ /* 0x000fec0003800000 */
.L_x_16509:
        /* <DEDUP_REMOVED lines=8> */
.L_x_16514:
[----:B------:R-:W2:Y:S02]  /*11190*/  LDG.E R26, desc[UR36][R2.64] ;  /* 0x00000024021a7981 */ /* 0x000ea4000c1e1900 */
[----:B--2---:R-:W-:Y:S01]  /*111a0*/  SHF.R.S32.HI R27, RZ, 0x1f, R26 ;  /* 0x0000001fff1b7819 */ /* 0x004fe2000001141a */
[----:B------:R-:W-:Y:S06]  /*111b0*/  BRA `(.L_x_16512) ;  /* 0x0000000c001c7947 */ /* 0x000fec0003800000 */
.L_x_16513:
[----:B------:R-:W2:Y:S02]  /*111c0*/  LDG.E.S16 R26, desc[UR36][R2.64] ;  /* 0x00000024021a7981 */ /* 0x000ea4000c1e1700 */
[----:B--2---:R-:W-:Y:S01]  /*111d0*/  SHF.R.S32.HI R27, RZ, 0x1f, R26 ;  /* 0x0000001fff1b7819 */ /* 0x004fe2000001141a */
[----:B------:R-:W-:Y:S06]  /*111e0*/  BRA `(.L_x_16512) ;  /* 0x0000000c00107947 */ /* 0x000fec0003800000 */
.L_x_16508:
        /* <DEDUP_REMOVED lines=9> */
.L_x_16516:
[----:B------:R-:W2:Y:S02]  /*11280*/  LDG.E.U16 R2, desc[UR36][R2.64] ;  /* 0x0000002402027981 */ /* 0x000ea4000c1e1500 */
[----:B--2---:R-:W-:-:S06]  /*11290*/  HADD2.F32 R26, -RZ, R2.H0_H0 ;  /* 0x20000002ff1a7230 */ /* 0x004fcc0000004100 */
[----:B------:R-:W0:Y:S01]  /*112a0*/  F2I.S64.TRUNC R26, R26 ;  /* 0x0000001a001a7311 */ /* 0x000e22000020d900 */
[----:B------:R-:W-:Y:S05]  /*112b0*/  BRA `(.L_x_16512) ;  /* 0x0000000800dc7947 */ /* 0x000fea0003800000 */
.L_x_16515:
        /* <DEDUP_REMOVED lines=9> */
.L_x_16518:
[----:B------:R-:W2:Y:S02]  /*11350*/  LDG.E.U16 R2, desc[UR36][R2.64] ;  /* 0x0000002402027981 */ /* 0x000ea4000c1e1500 */
[----:B--2---:R-:W-:-:S06]  /*11360*/  HADD2.F32 R26, -RZ, R2.H0_H0 ;  /* 0x20000002ff1a7230 */ /* 0x004fcc0000004100 */
[----:B------:R-:W4:Y:S01]  /*11370*/  F2I.S64.TRUNC R26, R26 ;  /* 0x0000001a001a7311 */ /* 0x000f22000020d900 */
[----:B------:R-:W-:Y:S05]  /*11380*/  BRA `(.L_x_16512) ;  /* 0x0000000800a87947 */ /* 0x000fea0003800000 */
.L_x_16517:
[----:B------:R-:W2:Y:S02]  /*11390*/  LDG.E.64 R2, desc[UR36][R2.64] ;  /* 0x0000002402027981 */ /* 0x000ea4000c1e1b00 */
[----:B--2---:R0:W1:Y:S01]  /*113a0*/  F2I.S64.F64.TRUNC R26, R2 ;  /* 0x00000002001a7311 */ /* 0x004062000030d900 */
[----:B------:R-:W-:Y:S05]  /*113b0*/  BRA `(.L_x_16512) ;  /* 0x00000008009c7947 */ /* 0x000fea0003800000 */
.L_x_16507:
        /* <DEDUP_REMOVED lines=13> */
.L_x_16521:
[----:B------:R-:W2:Y:S02]  /*11490*/  LDG.E.64 R2, desc[UR36][R2.64] ;  /* 0x0000002402027981 */ /* 0x000ea4000c1e1b00 */
[----:B--2---:R0:W1:Y:S01]  /*114a0*/  F2I.S64.F64.TRUNC R26, R2 ;  /* 0x00000002001a7311 */ /* 0x004062000030d900 */
[----:B------:R-:W-:Y:S05]  /*114b0*/  BRA `(.L_x_16512) ;  /* 0x00000008005c7947 */ /* 0x000fea0003800000 */
.L_x_16520:
        /* <DEDUP_REMOVED lines=27> */
.L_x_16523:
        /* <DEDUP_REMOVED lines=14> */
.L_x_16522:
[----:B------:R-:W2:Y:S02]  /*11750*/  LDG.E.U16 R26, desc[UR36][R2.64] ;  /* 0x00000024021a7981 */ /* 0x000ea4000c1e1500 */
[----:B--2---:R-:W-:-:S06]  /*11760*/  IMAD.U32 R26, R26, 0x10000, RZ ;  /* 0x000100001a1a7824 */ /* 0x004fcc00078e00ff */
[----:B------:R-:W0:Y:S01]  /*11770*/  F2I.S64.TRUNC R26, R26 ;  /* 0x0000001a001a7311 */ /* 0x000e22000020d900 */
[----:B------:R-:W-:Y:S05]  /*11780*/  BRA `(.L_x_16512) ;  /* 0x0000000400a87947 */ /* 0x000fea0003800000 */
.L_x_16519:
        /* <DEDUP_REMOVED lines=11> */
.L_x_16526:
        /* <DEDUP_REMOVED lines=21> */
.L_x_16530:
[----:B------:R-:W-:Y:S05]  /*11990*/  BSYNC B1 ;  /* 0x0000000000017941 */ /* 0x000fea0003800000 */
.L_x_16529:
[----:B------:R-:W-:Y:S01]  /*119a0*/  IMAD.SHL.U32 R2, R2, 0x100000, RZ ;  /* 0x0010000002027824 */ /* 0x000fe200078e00ff */
[----:B------:R-:W-:-:S04]  /*119b0*/  LEA R3, R0, 0x3b800000, 0x17 ;  /* 0x3b80000000037811 */ /* 0x000fc800078eb8ff */
[----:B------:R-:W-:-:S07]  /*119c0*/  LOP3.LUT R26, R3, R2, R26, 0xfe, !PT ;  /* 0x00000002031a7212 */ /* 0x000fce00078efe1a */
.L_x_16528:
[----:B------:R-:W-:Y:S05]  /*119d0*/  BSYNC B0 ;  /* 0x0000000000007941 */ /* 0x000fea0003800000 */
.L_x_16527:
[----:B------:R-:W0:Y:S01]  /*119e0*/  F2I.S64.TRUNC R26, R26 ;  /* 0x0000001a001a7311 */ /* 0x000e22000020d900 */
[----:B------:R-:W-:Y:S05]  /*119f0*/  BRA `(.L_x_16512) ;  /* 0x00000004000c7947 */ /* 0x000fea0003800000 */
.L_x_16525:
        /* <DEDUP_REMOVED lines=21> */
.L_x_16534:
[----:B------:R-:W-:Y:S05]  /*11b50*/  BSYNC B1 ;  /* 0x0000000000017941 */ /* 0x000fea0003800000 */
.L_x_16533:
[----:B------:R-:W-:Y:S01]  /*11b60*/  IMAD.SHL.U32 R2, R2, 0x200000, RZ ;  /* 0x0020000002027824 */ /* 0x000fe200078e00ff */
[----:B------:R-:W-:-:S04]  /*11b70*/  LEA R3, R0, 0x37800000, 0x17 ;  /* 0x3780000000037811 */ /* 0x000fc800078eb8ff */
[----:B------:R-:W-:-:S07]  /*11b80*/  LOP3.LUT R26, R3, R2, R26, 0xfe, !PT ;  /* 0x00000002031a7212 */ /* 0x000fce00078efe1a */
.L_x_16532:
[----:B------:R-:W-:Y:S05]  /*11b90*/  BSYNC B0 ;  /* 0x0000000000007941 */ /* 0x000fea0003800000 */
.L_x_16531:
[----:B------:R-:W0:Y:S01]  /*11ba0*/  F2I.S64.TRUNC R26, R26 ;  /* 0x0000001a001a7311 */ /* 0x000e22000020d900 */
[----:B------:R-:W-:Y:S05]  /*11bb0*/  BRA `(.L_x_16512) ;  /* 0x00000000009c7947 */ /* 0x000fea0003800000 */
.L_x_16524:
        /* <DEDUP_REMOVED lines=14> */
.L_x_16538:
[----:B------:R-:W-:Y:S05]  /*11ca0*/  BSYNC B0 ;  /* 0x0000000000007941 */ /* 0x000fea0003800000 */
.L_x_16537:
[----:B------:R-:W0:Y:S01]  /*11cb0*/  F2I.S64.TRUNC R26, R26 ;  /* 0x0000001a001a7311 */ /* 0x000e22000020d900 */
[----:B------:R-:W-:Y:S05]  /*11cc0*/  BRA `(.L_x_16512) ;  /* 0x0000000000587947 */ /* 0x000fea0003800000 */
.L_x_16511:
        /* <DEDUP_REMOVED lines=16> */
.L_x_16539:
[----:B------:R-:W-:Y:S01]  /*11dd0*/  CS2R R26, SRZ ;  /* 0x00000000001a7805 */ /* 0x000fe2000001ff00 */
[----:B------:R-:W-:Y:S06]  /*11de0*/  BRA `(.L_x_16512) ;  /* 0x0000000000107947 */ /* 0x000fec0003800000 */
.L_x_16536:
[----:B------:R0:W5:Y:S01]  /*11df0*/  LDG.E.64 R26, desc[UR36][R2.64] ;  /* 0x00000024021a7981 */ /* 0x000162000c1e1b00 */
[----:B------:R-:W-:Y:S05]  /*11e00*/  BRA `(.L_x_16512) ;  /* 0x0000000000087947 */ /* 0x000fea0003800000 */
.L_x_16535:
[----:B------:R0:W5:Y:S01]  /*11e10*/  LDG.E R26, desc[UR36][R2.64] ;  /* 0x00000024021a7981 */ /* 0x000162000c1e1900 */
[----:B------:R-:W-:-:S07]  /*11e20*/  IMAD.MOV.U32 R27, RZ, RZ, RZ ;  /* 0x000000ffff1b7224 */ /* 0x000fce00078e00ff */
.L_x_16512:
        /* <DEDUP_REMOVED lines=18> */
.L_x_16543:
[----:B------:R0:W5:Y:S01]  /*11f50*/  LDG.E.U8 R28, desc[UR36][R2.64] ;  /* 0x00000024021c7981 */ /* 0x000162000c1e1100 */
[----:B------:R-:W-:Y:S01]  /*11f60*/  IMAD.MOV.U32 R29, RZ, RZ, RZ ;  /* 0x000000ffff1d7224 */ /* 0x000fe200078e00ff */
[----:B------:R-:W-:Y:S06]  /*11f70*/  BRA `(.L_x_16545) ;  /* 0x0000000c00487947 */ /* 0x000fec0003800000 */
.L_x_16542:
        /* <DEDUP_REMOVED lines=8> */
.L_x_16547:
[----:B------:R-:W2:Y:S02]  /*12000*/  LDG.E R28, desc[UR36][R2.64] ;  /* 0x00000024021c7981 */ /* 0x000ea4000c1e1900 */
[----:B--2---:R-:W-:Y:S01]  /*12010*/  SHF.R.S32.HI R29, RZ, 0x1f, R28 ;  /* 0x0000001fff1d7819 */ /* 0x004fe2000001141c */
[----:B------:R-:W-:Y:S06]  /*12020*/  BRA `(.L_x_16545) ;  /* 0x0000000c001c7947 */ /* 0x000fec0003800000 */
.L_x_16546:
[----:B------:R-:W2:Y:S02]  /*12030*/  LDG.E.S16 R28, desc[UR36][R2.64] ;  /* 0x00000024021c7981 */ /* 0x000ea4000c1e1700 */
[----:B--2---:R-:W-:Y:S01]  /*12040*/  SHF.R.S32.HI R29, RZ, 0x1f, R28 ;  /* 0x0000001fff1d7819 */ /* 0x004fe2000001141c */
[----:B------:R-:W-:Y:S06]  /*12050*/  BRA `(.L_x_16545) ;  /* 0x0000000c00107947 */ /* 0x000fec0003800000 */
.L_x_16541:
        /* <DEDUP_REMOVED lines=9> */
.L_x_16549:
[----:B------:R-:W2:Y:S02]  /*120f0*/  LDG.E.U16 R2, desc[UR36][R2.64] ;  /* 0x0000002402027981 */ /* 0x000ea4000c1e1500 */
[----:B--2---:R-:W-:-:S06]  /*12100*/  HADD2.F32 R28, -RZ, R2.H0_H0 ;  /* 0x20000002ff1c7230 */ /* 0x004fcc0000004100 */
[----:B------:R-:W0:Y:S01]  /*12110*/  F2I.S64.TRUNC R28, R28 ;  /* 0x0000001c001c7311 */ /* 0x000e22000020d900 */
[----:B------:R-:W-:Y:S05]  /*12120*/  BRA `(.L_x_16545) ;  /* 0x0000000800dc7947 */ /* 0x000fea0003800000 */
.L_x_16548:
        /* <DEDUP_REMOVED lines=9> */
.L_x_16551:
[----:B------:R-:W2:Y:S02]  /*121c0*/  LDG.E.U16 R2, desc[UR36][R2.64] ;  /* 0x0000002402027981 */ /* 0x000ea4000c1e1500 */
[----:B--2---:R-:W-:-:S06]  /*121d0*/  HADD2.F32 R28, -RZ, R2.H0_H0 ;  /* 0x20000002ff1c7230 */ /* 0x004fcc0000004100 */
[----:B------:R-:W0:Y:S01]  /*121e0*/  F2I.S64.TRUNC R28, R28 ;  /* 0x0000001c001c7311 */ /* 0x000e22000020d900 */
[----:B------:R-:W-:Y:S05]  /*121f0*/  BRA `(.L_x_16545) ;  /* 0x0000000800a87947 */ /* 0x000fea0003800000 */
.L_x_16550:
[----:B------:R-:W2:Y:S02]  /*12200*/  LDG.E.64 R2, desc[UR36][R2.64] ;  /* 0x0000002402027981 */ /* 0x000ea4000c1e1b00 */
[----:B--2---:R0:W1:Y:S01]  /*12210*/  F2I.S64.F64.TRUNC R28, R2 ;  /* 0x00000002001c7311 */ /* 0x004062000030d900 */
[----:B------:R-:W-:Y:S05]  /*12220*/  BRA `(.L_x_16545) ;  /* 0x00000008009c7947 */ /* 0x000fea0003800000 */
.L_x_16540:
        /* <DEDUP_REMOVED lines=13> */
.L_x_16554:
[----:B------:R-:W2:Y:S02]  /*12300*/  LDG.E.64 R2, desc[UR36][R2.64] ;  /* 0x0000002402027981 */ /* 0x000ea4000c1e1b00 */
[----:B--2---:R0:W1:Y:S01]  /*12310*/  F2I.S64.F64.TRUNC R28, R2 ;  /* 0x00000002001c7311 */ /* 0x004062000030d900 */
[----:B------:R-:W-:Y:S05]  /*12320*/  BRA `(.L_x_16545) ;  /* 0x00000008005c7947 */ /* 0x000fea0003800000 */
.L_x_16553:
        /* <DEDUP_REMOVED lines=27> */
.L_x_16556:
        /* <DEDUP_REMOVED lines=14> */
.L_x_16555:
[----:B------:R-:W2:Y:S02]  /*125c0*/  LDG.E.U16 R28, desc[UR36][R2.64] ;  /* 0x00000024021c7981 */ /* 0x000ea4000c1e1500 */
[----:B--2---:R-:W-:-:S06]  /*125d0*/  IMAD.U32 R28, R28, 0x10000, RZ ;  /* 0x000100001c1c7824 */ /* 0x004fcc00078e00ff */
[----:B------:R-:W0:Y:S01]  /*125e0*/  F2I.S64.TRUNC R28, R28 ;  /* 0x0000001c001c7311 */ /* 0x000e22000020d900 */
[----:B------:R-:W-:Y:S05]  /*125f0*/  BRA `(.L_x_16545) ;  /* 0x0000000400a87947 */ /* 0x000fea0003800000 */
.L_x_16552:
        /* <DEDUP_REMOVED lines=11> */
.L_x_16559:
        /* <DEDUP_REMOVED lines=21> */
.L_x_16563:
[----:B------:R-:W-:Y:S05]  /*12800*/  BSYNC B1 ;  /* 0x0000000000017941 */ /* 0x000fea0003800000 */
.L_x_16562:
[----:B------:R-:W-:Y:S01]  /*12810*/  IMAD.SHL.U32 R2, R2, 0x100000, RZ ;  /* 0x0010000002027824 */ /* 0x000fe200078e00ff */
[----:B------:R-:W-:-:S04]  /*12820*/  LEA R3, R0, 0x3b800000, 0x17 ;  /* 0x3b80000000037811 */ /* 0x000fc800078eb8ff */
[----:B------:R-:W-:-:S07]  /*12830*/  LOP3.LUT R28, R3, R2, R28, 0xfe, !PT ;  /* 0x00000002031c7212 */ /* 0x000fce00078efe1c */
.L_x_16561:
[----:B------:R-:W-:Y:S05]  /*12840*/  BSYNC B0 ;  /* 0x0000000000007941 */ /* 0x000fea0003800000 */
.L_x_16560:
[----:B------:R-:W0:Y:S01]  /*12850*/  F2I.S64.TRUNC R28, R28 ;  /* 0x0000001c001c7311 */ /* 0x000e22000020d900 */
[----:B------:R-:W-:Y:S05]  /*12860*/  BRA `(.L_x_16545) ;  /* 0x00000004000c7947 */ /* 0x000fea0003800000 */
.L_x_16558:
        /* <DEDUP_REMOVED lines=21> */
.L_x_16567:
[----:B------:R-:W-:Y:S05]  /*129c0*/  BSYNC B1 ;  /* 0x0000000000017941 */ /* 0x000fea0003800000 */
.L_x_16566:
[----:B------:R-:W-:Y:S01]  /*129d0*/  IMAD.SHL.U32 R2, R2, 0x200000, RZ ;  /* 0x0020000002027824 */ /* 0x000fe200078e00ff */
[----:B------:R-:W-:-:S04]  /*129e0*/  LEA R3, R0, 0x37800000, 0x17 ;  /* 0x3780000000037811 */ /* 0x000fc800078eb8ff */
[----:B------:R-:W-:-:S07]  /*129f0*/  LOP3.LUT R28, R3, R2, R28, 0xfe, !PT ;  /* 0x00000002031c7212 */ /* 0x000fce00078efe1c */
.L_x_16565:
[----:B------:R-:W-:Y:S05]  /*12a00*/  BSYNC B0 ;  /* 0x0000000000007941 */ /* 0x000fea0003800000 */
.L_x_16564:
[----:B------:R-:W0:Y:S01]  /*12a10*/  F2I.S64.TRUNC R28, R28 ;  /* 0x0000001c001c7311 */ /* 0x000e22000020d900 */
[----:B------:R-:W-:Y:S05]  /*12a20*/  BRA `(.L_x_16545) ;  /* 0x00000000009c7947 */ /* 0x000fea0003800000 */
.L_x_16557:
        /* <DEDUP_REMOVED lines=14> */
.L_x_16571:
[----:B------:R-:W-:Y:S05]  /*12b10*/  BSYNC B0 ;  /* 0x0000000000007941 */ /* 0x000fea0003800000 */
.L_x_16570:
[----:B------:R-:W0:Y:S01]  /*12b20*/  F2I.S64.TRUNC R28, R28 ;  /* 0x0000001c001c7311 */ /* 0x000e22000020d900 */
[----:B------:R-:W-:Y:S05]  /*12b30*/  BRA `(.L_x_16545) ;  /* 0x0000000000587947 */ /* 0x000fea0003800000 */
.L_x_16544:
        /* <DEDUP_REMOVED lines=16> */
.L_x_16572:
[----:B------:R-:W-:Y:S01]  /*12c40*/  CS2R R28, SRZ ;  /* 0x00000000001c7805 */ /* 0x000fe2000001ff00 */
[----:B------:R-:W-:Y:S06]  /*12c50*/  BRA `(.L_x_16545) ;  /* 0x0000000000107947 */ /* 0x000fec0003800000 */
.L_x_16569:
[----:B------:R0:W5:Y:S01]  /*12c60*/  LDG.E.64 R28, desc[UR36][R2.64] ;  /* 0x00000024021c7981 */ /* 0x000162000c1e1b00 */
[----:B------:R-:W-:Y:S05]  /*12c70*/  BRA `(.L_x_16545) ;  /* 0x0000000000087947 */ /* 0x000fea0003800000 */
.L_x_16568:
[----:B------:R0:W5:Y:S01]  /*12c80*/  LDG.E R28, desc[UR36][R2.64] ;  /* 0x00000024021c7981 */ /* 0x000162000c1e1900 */
[----:B------:R-:W-:-:S07]  /*12c90*/  IMAD.MOV.U32 R29, RZ, RZ, RZ ;  /* 0x000000ffff1d7224 */ /* 0x000fce00078e00ff */
.L_x_16545:
        /* <DEDUP_REMOVED lines=18> */
.L_x_16576:
[----:B------:R0:W5:Y:S01]  /*12dc0*/  LDG.E.U8 R22, desc[UR36][R2.64] ;  /* 0x0000002402167981 */ /* 0x000162000c1e1100 */
[----:B------:R-:W-:Y:S01]  /*12dd0*/  IMAD.MOV.U32 R23, RZ, RZ, RZ ;  /* 0x000000ffff177224 */ /* 0x000fe200078e00ff */
[----:B------:R-:W-:Y:S06]  /*12de0*/  BRA `(.L_x_16578) ;  /* 0x0000000c00487947 */ /* 0x000fec0003800000 */
.L_x_16575:
        /* <DEDUP_REMOVED lines=8> */
.L_x_16580:
[----:B------:R-:W2:Y:S02]  /*12e70*/  LDG.E R22, desc[UR36][R2.64] ;  /* 0x0000002402167981 */ /* 0x000ea4000c1e1900 */
[----:B--2---:R-:W-:Y:S01]  /*12e80*/  SHF.R.S32.HI R23, RZ, 0x1f, R22 ;  /* 0x0000001fff177819 */ /* 0x004fe20000011416 */
[----:B------:R-:W-:Y:S06]  /*12e90*/  BRA `(.L_x_16578) ;  /* 0x0000000c001c7947 */ /* 0x000fec0003800000 */
.L_x_16579:
[----:B------:R-:W2:Y:S02]  /*12ea0*/  LDG.E.S16 R22, desc[UR36][R2.64] ;  /* 0x0000002402167981 */ /* 0x000ea4000c1e1700 */
[----:B--2---:R-:W-:Y:S01]  /*12eb0*/  SHF.R.S32.HI R23, RZ, 0x1f, R22 ;  /* 0x0000001fff177819 */ /* 0x004fe20000011416 */
[----:B------:R-:W-:Y:S06]  /*12ec0*/  BRA `(.L_x_16578) ;  /* 0x0000000c00107947 */ /* 0x000fec0003800000 */
.L_x_16574:
        /* <DEDUP_REMOVED lines=9> */
.L_x_16582:
[----:B------:R-:W2:Y:S02]  /*12f60*/  LDG.E.U16 R2, desc[UR36][R2.64] ;  /* 0x0000002402027981 */ /* 0x000ea4000c1e1500 */
[----:B--2---:R-:W-:-:S06]  /*12f70*/  HADD2.F32 R22, -RZ, R2.H0_H0 ;  /* 0x20000002ff167230 */ /* 0x004fcc0000004100 */
[----:B------:R-:W0:Y:S01]  /*12f80*/  F2I.S64.TRUNC R22, R22 ;  /* 0x0000001600167311 */ /* 0x000e22000020d900 */
[----:B------:R-:W-:Y:S05]  /*12f90*/  BRA `(.L_x_16578) ;  /* 0x0000000800dc7947 */ /* 0x000fea0003800000 */
.L_x_16581:
        /* <DEDUP_REMOVED lines=9> */
.L_x_16584:
[----:B------:R-:W2:Y:S02]  /*13030*/  LDG.E.U16 R2, desc[UR36][R2.64] ;  /* 0x0000002402027981 */ /* 0x000ea4000c1e1500 */
[----:B--2---:R-:W-:-:S06]  /*13040*/  HADD2.F32 R22, -RZ, R2.H0_H0 ;  /* 0x20000002ff167230 */ /* 0x004fcc0000004100 */
[----:B------:R-:W0:Y:S01]  /*13050*/  F2I.S64.TRUNC R22, R22 ;  /* 0x0000001600167311 */ /* 0x000e22000020d900 */
[----:B------:R-:W-:Y:S05]  /*13060*/  BRA `(.L_x_16578) ;  /* 0x0000000800a87947 */ /* 0x000fea0003800000 */
.L_x_16583:
[----:B------:R-:W2:Y:S02]  /*13070*/  LDG.E.64 R2, desc[UR36][R2.64] ;  /* 0x0000002402027981 */ /* 0x000ea4000c1e1b00 */
[----:B--2---:R0:W1:Y:S01]  /*13080*/  F2I.S64.F64.TRUNC R22, R2 ;  /* 0x0000000200167311 */ /* 0x004062000030d900 */
[----:B------:R-:W-:Y:S05]  /*13090*/  BRA `(.L_x_16578) ;  /* 0x00000008009c7947 */ /* 0x000fea0003800000 */
.L_x_16573:
        /* <DEDUP_REMOVED lines=13> */
.L_x_16587:
[----:B------:R-:W2:Y:S02]  /*13170*/  LDG.E.64 R2, desc[UR36][R2.64] ;  /* 0x0000002402027981 */ /* 0x000ea4000c1e1b00 */
[----:B--2---:R0:W1:Y:S01]  /*13180*/  F2I.S64.F64.TRUNC R22, R2 ;  /* 0x0000000200167311 */ /* 0x004062000030d900 */
[----:B------:R-:W-:Y:S05]  /*13190*/  BRA `(.L_x_16578) ;  /* 0x00000008005c7947 */ /* 0x000fea0003800000 */
.L_x_16586:
        /* <DEDUP_REMOVED lines=27> */
.L_x_16589:
        /* <DEDUP_REMOVED lines=14> */
.L_x_16588:
[----:B------:R-:W2:Y:S02]  /*13430*/  LDG.E.U16 R22, desc[UR36][R2.64] ;  /* 0x0000002402167981 */ /* 0x000ea4000c1e1500 */
[----:B--2---:R-:W-:-:S06]  /*13440*/  IMAD.U32 R22, R22, 0x10000, RZ ;  /* 0x0001000016167824 */ /* 0x004fcc00078e00ff */
[----:B------:R-:W0:Y:S01]  /*13450*/  F2I.S64.TRUNC R22, R22 ;  /* 0x0000001600167311 */ /* 0x000e22000020d900 */
[----:B------:R-:W-:Y:S05]  /*13460*/  BRA `(.L_x_16578) ;  /* 0x0000000400a87947 */ /* 0x000fea0003800000 */
.L_x_16585:
        /* <DEDUP_REMOVED lines=11> */
.L_x_16592:
        /* <DEDUP_REMOVED lines=21> */
.L_x_16596:
[----:B------:R-:W-:Y:S05]  /*13670*/  BSYNC B1 ;  /* 0x0000000000017941 */ /* 0x000fea0003800000 */
.L_x_16595:
[----:B------:R-:W-:Y:S01]  /*13680*/  IMAD.SHL.U32 R2, R2, 0x100000, RZ ;  /* 0x0010000002027824 */ /* 0x000fe200078e00ff */
[----:B------:R-:W-:-:S04]  /*13690*/  LEA R3, R0, 0x3b800000, 0x17 ;  /* 0x3b80000000037811 */ /* 0x000fc800078eb8ff */
[----:B------:R-:W-:-:S07]  /*136a0*/  LOP3.LUT R22, R3, R2, R22, 0xfe, !PT ;  /* 0x0000000203167212 */ /* 0x000fce00078efe16 */
.L_x_16594:
[----:B------:R-:W-:Y:S05]  /*136b0*/  BSYNC B0 ;  /* 0x0000000000007941 */ /* 0x000fea0003800000 */
.L_x_16593:
[----:B------:R-:W0:Y:S01]  /*136c0*/  F2I.S64.TRUNC R22, R22 ;  /* 0x0000001600167311 */ /* 0x000e22000020d900 */
[----:B------:R-:W-:Y:S05]  /*136d0*/  BRA `(.L_x_16578) ;  /* 0x00000004000c7947 */ /* 0x000fea0003800000 */
.L_x_16591:
        /* <DEDUP_REMOVED lines=21> */
.L_x_16600:
[----:B------:R-:W-:Y:S05]  /*13830*/  BSYNC B1 ;  /* 0x0000000000017941 */ /* 0x000fea0003800000 */
.L_x_16599:
[----:B------:R-:W-:Y:S01]  /*13840*/  IMAD.SHL.U32 R2, R2, 0x200000, RZ ;  /* 0x0020000002027824 */ /* 0x000fe200078e00ff */
[----:B------:R-:W-:-:S04]  /*13850*/  LEA R3, R0, 0x37800000, 0x17 ;  /* 0x3780000000037811 */ /* 0x000fc800078eb8ff */
[----:B------:R-:W-:-:S07]  /*13860*/  LOP3.LUT R22, R3, R2, R22, 0xfe, !PT ;  /* 0x0000000203167212 */ /* 0x000fce00078efe16 */
.L_x_16598:
[----:B------:R-:W-:Y:S05]  /*13870*/  BSYNC B0 ;  /* 0x0000000000007941 */ /* 0x000fea0003800000 */
.L_x_16597:
[----:B------:R-:W0:Y:S01]  /*13880*/  F2I.S64.TRUNC R22, R22 ;  /* 0x0000001600167311 */ /* 0x000e22000020d900 */
[----:B------:R-:W-:Y:S05]  /*13890*/  BRA `(.L_x_16578) ;  /* 0x00000000009c7947 */ /* 0x000fea0003800000 */
.L_x_16590:
        /* <DEDUP_REMOVED lines=14> */
.L_x_16604:
[----:B------:R-:W-:Y:S05]  /*13980*/  BSYNC B0 ;  /* 0x0000000000007941 */ /* 0x000fea0003800000 */
.L_x_16603:
[----:B------:R-:W0:Y:S01]  /*13990*/  F2I.S64.TRUNC R22, R22 ;  /* 0x0000001600167311 */ /* 0x000e22000020d900 */
[----:B------:R-:W-:Y:S05]  /*139a0*/  BRA `(.L_x_16578) ;  /* 0x0000000000587947 */ /* 0x000fea0003800000 */
.L_x_16577:
        /* <DEDUP_REMOVED lines=16> */
.L_x_16605:
[----:B------:R-:W-:Y:S01]  /*13ab0*/  CS2R R22, SRZ ;  /* 0x0000000000167805 */ /* 0x000fe2000001ff00 */
[----:B------:R-:W-:Y:S06]  /*13ac0*/  BRA `(.L_x_16578) ;  /* 0x0000000000107947 */ /* 0x000fec0003800000 */
.L_x_16602:
[----:B------:R0:W5:Y:S01]  /*13ad0*/  LDG.E.64 R22, desc[UR36][R2.64] ;  /* 0x0000002402167981 */ /* 0x000162000c1e1b00 */
[----:B------:R-:W-:Y:S05]  /*13ae0*/  BRA `(.L_x_16578) ;  /* 0x0000000000087947 */ /* 0x000fea0003800000 */
.L_x_16601:
[----:B------:R0:W5:Y:S01]  /*13af0*/  LDG.E R22, desc[UR36][R2.64] ;  /* 0x0000002402167981 */ /* 0x000162000c1e1900 */
[----:B------:R-:W-:-:S07]  /*13b00*/  IMAD.MOV.U32 R23, RZ, RZ, RZ ;  /* 0x000000ffff177224 */ /* 0x000fce00078e00ff */
.L_x_16578:
        /* <DEDUP_REMOVED lines=18> */
.L_x_16609:
[----:B------:R0:W5:Y:S01]  /*13c30*/  LDG.E.U8 R24, desc[UR36][R2.64] ;  /* 0x0000002402187981 */ /* 0x000162000c1e1100 */
[----:B------:R-:W-:Y:S01]  /*13c40*/  HFMA2.MMA R25, -RZ, RZ, 0, 0 ;  /* 0x00000000ff197435 */ /* 0x000fe200000001ff */
[----:B------:R-:W-:Y:S10]  /*13c50*/  BRA `(.L_x_16611) ;  /* 0x0000000c00487947 */ /* 0x000ff40003800000 */
.L_x_16608:
        /* <DEDUP_REMOVED lines=8> */
.L_x_16613:
[----:B------:R-:W2:Y:S02]  /*13ce0*/  LDG.E R24, desc[UR36][R2.64] ;  /* 0x0000002402187981 */ /* 0x000ea4000c1e1900 */
[----:B--2---:R-:W-:Y:S01]  /*13cf0*/  SHF.R.S32.HI R25, RZ, 0x1f, R24 ;  /* 0x0000001fff197819 */ /* 0x004fe20000011418 */
[----:B------:R-:W-:Y:S06]  /*13d00*/  BRA `(.L_x_16611) ;  /* 0x0000000c001c7947 */ /* 0x000fec0003800000 */
.L_x_16612:
[----:B------:R-:W2:Y:S02]  /*13d10*/  LDG.E.S16 R24, desc[UR36][R2.64] ;  /* 0x0000002402187981 */ /* 0x000ea4000c1e1700 */
[----:B--2---:R-:W-:Y:S01]  /*13d20*/  SHF.R.S32.HI R25, RZ, 0x1f, R24 ;  /* 0x0000001fff197819 */ /* 0x004fe20000011418 */
[----:B------:R-:W-:Y:S06]  /*13d30*/  BRA `(.L_x_16611) ;  /* 0x0000000c00107947 */ /* 0x000fec0003800000 */
.L_x_16607:
        /* <DEDUP_REMOVED lines=9> */
.L_x_16615:
[----:B------:R-:W2:Y:S02]  /*13dd0*/  LDG.E.U16 R2, desc[UR36][R2.64] ;  /* 0x0000002402027981 */ /* 0x000ea4000c1e1500 */
[----:B--2---:R-:W-:-:S06]  /*13de0*/  HADD2.F32 R24, -RZ, R2.H0_H0 ;  /* 0x20000002ff187230 */ /* 0x004fcc0000004100 */
[----:B------:R-:W0:Y:S01]  /*13df0*/  F2I.S64.TRUNC R24, R24 ;  /* 0x0000001800187311 */ /* 0x000e22000020d900 */
[----:B------:R-:W-:Y:S05]  /*13e00*/  BRA `(.L_x_16611) ;  /* 0x0000000800dc7947 */ /* 0x000fea0003800000 */
.L_x_16614:
        /* <DEDUP_REMOVED lines=9> */
.L_x_16617:
[----:B------:R-:W2:Y:S02]  /*13ea0*/  LDG.E.U16 R2, desc[UR36][R2.64] ;  /* 0x0000002402027981 */ /* 0x000ea4000c1e1500 */
[----:B--2---:R-:W-:-:S06]  /*13eb0*/  HADD2.F32 R24, -RZ, R2.H0_H0 ;  /* 0x20000002ff187230 */ /* 0x004fcc0000004100 */
[----:B------:R-:W0:Y:S01]  /*13ec0*/  F2I.S64.TRUNC R24, R24 ;  /* 0x0000001800187311 */ /* 0x000e22000020d900 */
[----:B------:R-:W-:Y:S05]  /*13ed0*/  BRA `(.L_x_16611) ;  /* 0x0000000800a87947 */ /* 0x000fea0003800000 */
.L_x_16616:
[----:B------:R-:W2:Y:S02]  /*13ee0*/  LDG.E.64 R2, desc[UR36][R2.64] ;  /* 0x0000002402027981 */ /* 0x000ea4000c1e1b00 */
[----:B--2---:R0:W1:Y:S01]  /*13ef0*/  F2I.S64.F64.TRUNC R24, R2 ;  /* 0x0000000200187311 */ /* 0x004062000030d900 */
[----:B------:R-:W-:Y:S05]  /*13f00*/  BRA `(.L_x_16611) ;  /* 0x00000008009c7947 */ /* 0x000fea0003800000 */
.L_x_16606:
        /* <DEDUP_REMOVED lines=13> */
.L_x_16620:
[----:B------:R-:W2:Y:S02]  /*13fe0*/  LDG.E.64 R2, desc[UR36][R2.64] ;  /* 0x0000002402027981 */ /* 0x000ea4000c1e1b00 */
[----:B--2---:R0:W1:Y:S01]  /*13ff0*/  F2I.S64.F64.TRUNC R24, R2 ;  /* 0x0000000200187311 */ /* 0x004062000030d900 */
[----:B------:R-:W-:Y:S05]  /*14000*/  BRA `(.L_x_16611) ;  /* 0x00000008005c7947 */ /* 0x000fea0003800000 */
.L_x_16619:
        /* <DEDUP_REMOVED lines=27> */
.L_x_16622:
        /* <DEDUP_REMOVED lines=14> */
.L_x_16621:
[----:B------:R-:W2:Y:S02]  /*142a0*/  LDG.E.U16 R24, desc[UR36][R2.64] ;  /* 0x0000002402187981 */ /* 0x000ea4000c1e1500 */
[----:B--2---:R-:W-:-:S06]  /*142b0*/  IMAD.U32 R24, R24, 0x10000, RZ ;  /* 0x0001000018187824 */ /* 0x004fcc00078e00ff */
[----:B------:R-:W0:Y:S01]  /*142c0*/  F2I.S64.TRUNC R24, R24 ;  /* 0x0000001800187311 */ /* 0x000e22000020d900 */
[----:B------:R-:W-:Y:S05]  /*142d0*/  BRA `(.L_x_16611) ;  /* 0x0000000400a87947 */ /* 0x000fea0003800000 */
.L_x_16618:
        /* <DEDUP_REMOVED lines=11> */
.L_x_16625:
        /* <DEDUP_REMOVED lines=21> */
.L_x_16629:
[----:B------:R-:W-:Y:S05]  /*144e0*/  BSYNC B1 ;  /* 0x0000000000017941 */ /* 0x000fea0003800000 */
.L_x_16628:
[----:B------:R-:W-:Y:S01]  /*144f0*/  IMAD.SHL.U32 R2, R2, 0x100000, RZ ;  /* 0x0010000002027824 */ /* 0x000fe200078e00ff */
[----:B------:R-:W-:-:S04]  /*14500*/  LEA R3, R0, 0x3b800000, 0x17 ;  /* 0x3b80000000037811 */ /* 0x000fc800078eb8ff */
[----:B------:R-:W-:-:S07]  /*14510*/  LOP3.LUT R24, R3, R2, R24, 0xfe, !PT ;  /* 0x0000000203187212 */ /* 0x000fce00078efe18 */
.L_x_16627:
[----:B------:R-:W-:Y:S05]  /*14520*/  BSYNC B0 ;  /* 0x0000000000007941 */ /* 0x000fea0003800000 */
.L_x_16626:
[----:B------:R-:W1:Y:S01]  /*14530*/  F2I.S64.TRUNC R24, R24 ;  /* 0x0000001800187311 */ /* 0x000e62000020d900 */
[----:B------:R-:W-:Y:S05]  /*14540*/  BRA `(.L_x_16611) ;  /* 0x00000004000c7947 */ /* 0x000fea0003800000 */
.L_x_16624:
        /* <DEDUP_REMOVED lines=21> */
.L_x_16633:
[----:B------:R-:W-:Y:S05]  /*146a0*/  BSYNC B1 ;  /* 0x0000000000017941 */ /* 0x000fea0003800000 */
.L_x_16632:
[----:B------:R-:W-:Y:S01]  /*146b0*/  IMAD.SHL.U32 R2, R2, 0x200000, RZ ;  /* 0x0020000002027824 */ /* 0x000fe200078e00ff */
[----:B------:R-:W-:-:S04]  /*146c0*/  LEA R3, R0, 0x37800000, 0x17 ;  /* 0x3780000000037811 */ /* 0x000fc800078eb8ff */
[----:B------:R-:W-:-:S07]  /*146d0*/  LOP3.LUT R24, R3, R2, R24, 0xfe, !PT ;  /* 0x0000000203187212 */ /* 0x000fce00078efe18 */
.L_x_16631:
[----:B------:R-:W-:Y:S05]  /*146e0*/  BSYNC B0 ;  /* 0x0000000000007941 */ /* 0x000fea0003800000 */
.L_x_16630:
[----:B------:R-:W0:Y:S01]  /*146f0*/  F2I.S64.TRUNC R24, R24 ;  /* 0x0000001800187311 */ /* 0x000e22000020d900 */
[----:B------:R-:W-:Y:S05]  /*14700*/  BRA `(.L_x_16611) ;  /* 0x00000000009c7947 */ /* 0x000fea0003800000 */
.L_x_16623:
        /* <DEDUP_REMOVED lines=14> */
.L_x_16637:
[----:B------:R-:W-:Y:S05]  /*147f0*/  BSYNC B0 ;  /* 0x0000000000007941 */ /* 0x000fea0003800000 */
.L_x_16636:
[----:B------:R-:W0:Y:S01]  /*14800*/  F2I.S64.TRUNC R24, R24 ;  /* 0x0000001800187311 */ /* 0x000e22000020d900 */
[----:B------:R-:W-:Y:S05]  /*14810*/  BRA `(.L_x_16611) ;  /* 0x0000000000587947 */ /* 0x000fea0003800000 */
.L_x_16610:
        /* <DEDUP_REMOVED lines=16> */
.L_x_16638:
[----:B------:R-:W-:Y:S01]  /*14920*/  CS2R R24, SRZ ;  /* 0x0000000000187805 */ /* 0x000fe2000001ff00 */
[----:B------:R-:W-:Y:S06]  /*14930*/  BRA `(.L_x_16611) ;  /* 0x0000000000107947 */ /* 0x000fec0003800000 */
.L_x_16635:
[----:B------:R0:W5:Y:S01]  /*14940*/  LDG.E.64 R24, desc[UR36][R2.64] ;  /* 0x0000002402187981 */ /* 0x000162000c1e1b00 */
[----:B------:R-:W-:Y:S05]  /*14950*/  BRA `(.L_x_16611) ;  /* 0x0000000000087947 */ /* 0x000fea0003800000 */
.L_x_16634:
[----:B------:R0:W5:Y:S01]  /*14960*/  LDG.E R24, desc[UR36][R2.64] ;  /* 0x0000002402187981 */ /* 0x000162000c1e1900 */
[----:B------:R-:W-:-:S11]  /*14970*/  HFMA2.MMA R25, -RZ, RZ, 0, 0 ;  /* 0x00000000ff197435 */ /* 0x000fd600000001ff */
.L_x_16611:
        /* <DEDUP_REMOVED lines=18> */
.L_x_16642:
[----:B------:R0:W5:Y:S01]  /*14aa0*/  LDG.E.U8 R30, desc[UR36][R2.64] ;  /* 0x00000024021e7981 */ /* 0x000162000c1e1100 */
[----:B------:R-:W-:Y:S01]  /*14ab0*/  IMAD.MOV.U32 R31, RZ, RZ, RZ ;  /* 0x000000ffff1f7224 */ /* 0x000fe200078e00ff */
[----:B------:R-:W-:Y:S06]  /*14ac0*/  BRA `(.L_x_16644) ;  /* 0x0000000c00487947 */ /* 0x000fec0003800000 */
.L_x_16641:
        /* <DEDUP_REMOVED lines=8> */
.L_x_16646:
[----:B------:R-:W2:Y:S02]  /*14b50*/  LDG.E R30, desc[UR36][R2.64] ;  /* 0x00000024021e7981 */ /* 0x000ea4000c1e1900 */
[----:B--2---:R-:W-:Y:S01]  /*14b60*/  SHF.R.S32.HI R31, RZ, 0x1f, R30 ;  /* 0x0000001fff1f7819 */ /* 0x004fe2000001141e */
[----:B------:R-:W-:Y:S06]  /*14b70*/  BRA `(.L_x_16644) ;  /* 0x0000000c001c7947 */ /* 0x000fec0003800000 */
.L_x_16645:
[----:B------:R-:W2:Y:S02]  /*14b80*/  LDG.E.S16 R30, desc[UR36][R2.64] ;  /* 0x00000024021e7981 */ /* 0x000ea4000c1e1700 */
[----:B--2---:R-:W-:Y:S01]  /*14b90*/  SHF.R.S32.HI R31, RZ, 0x1f, R30 ;  /* 0x0000001fff1f7819 */ /* 0x004fe2000001141e */
[----:B------:R-:W-:Y:S06]  /*14ba0*/  BRA `(.L_x_16644) ;  /* 0x0000000c00107947 */ /* 0x000fec0003800000 */
.L_x_16640:
        /* <DEDUP_REMOVED lines=9> */
.L_x_16648:
[----:B------:R-:W2:Y:S02]  /*14c40*/  LDG.E.U16 R2, desc[UR36][R2.64] ;  /* 0x0000002402027981 */ /* 0x000ea4000c1e1500 */
[----:B--2---:R-:W-:-:S06]  /*14c50*/  HADD2.F32 R30, -RZ, R2.H0_H0 ;  /* 0x20000002ff1e7230 */ /* 0x004fcc0000004100 */
[----:B------:R-:W0:Y:S01]  /*14c60*/  F2I.S64.TRUNC R30, R30 ;  /* 0x0000001e001e7311 */ /* 0x000e22000020d900 */
[----:B------:R-:W-:Y:S05]  /*14c70*/  BRA `(.L_x_16644) ;  /* 0x0000000800dc7947 */ /* 0x000fea0003800000 */
.L_x_16647:
        /* <DEDUP_REMOVED lines=9> */
.L_x_16650:
[----:B------:R-:W2:Y:S02]  /*14d10*/  LDG.E.U16 R2, desc[UR36][R2.64] ;  /* 0x0000002402027981 */ /* 0x000ea4000c1e1500 */
[----:B--2---:R-:W-:-:S06]  /*14d20*/  HADD2.F32 R30, -RZ, R2.H0_H0 ;  /* 0x20000002ff1e7230 */ /* 0x004fcc0000004100 */
[----:B------:R-:W0:Y:S01]  /*14d30*/  F2I.S64.TRUNC R30, R30 ;  /* 0x0000001e001e7311 */ /* 0x000e22000020d900 */
[----:B------:R-:W-:Y:S05]  /*14d40*/  BRA `(.L_x_16644) ;  /* 0x0000000800a87947 */ /* 0x000fea0003800000 */
.L_x_16649:
[----:B------:R-:W2:Y:S02]  /*14d50*/  LDG.E.64 R2, desc[UR36][R2.64] ;  /* 0x0000002402027981 */ /* 0x000ea4000c1e1b00 */
[----:B--2---:R0:W2:Y:S01]  /*14d60*/  F2I.S64.F64.TRUNC R30, R2 ;  /* 0x00000002001e7311 */ /* 0x0040a2000030d900 */
[----:B------:R-:W-:Y:S05]  /*14d70*/  BRA `(.L_x_16644) ;  /* 0x00000008009c7947 */ /* 0x000fea0003800000 */
.L_x_16639:
        /* <DEDUP_REMOVED lines=13> */
.L_x_16653:
[----:B------:R-:W2:Y:S02]  /*14e50*/  LDG.E.64 R2, desc[UR36][R2.64] ;  /* 0x0000002402027981 */ /* 0x000ea4000c1e1b00 */
[----:B--2---:R0:W2:Y:S01]  /*14e60*/  F2I.S64.F64.TRUNC R30, R2 ;  /* 0x00000002001e7311 */ /* 0x0040a2000030d900 */
[----:B------:R-:W-:Y:S05]  /*14e70*/  BRA `(.L_x_16644) ;  /* 0x00000008005c7947 */ /* 0x000fea0003800000 */
.L_x_16652:
        /* <DEDUP_REMOVED lines=27> */
.L_x_16655:
        /* <DEDUP_REMOVED lines=14> */
.L_x_16654:
[----:B------:R-:W2:Y:S02]  /*15110*/  LDG.E.U16 R30, desc[UR36][R2.64] ;  /* 0x00000024021e7981 */ /* 0x000ea4000c1e1500 */
[----:B--2---:R-:W-:-:S06]  /*15120*/  IMAD.U32 R30, R30, 0x10000, RZ ;  /* 0x000100001e1e7824 */ /* 0x004fcc00078e00ff */
[----:B------:R-:W0:Y:S01]  /*15130*/  F2I.S64.TRUNC R30, R30 ;  /* 0x0000001e001e7311 */ /* 0x000e22000020d900 */
[----:B------:R-:W-:Y:S05]  /*15140*/  BRA `(.L_x_16644) ;  /* 0x0000000400a87947 */ /* 0x000fea0003800000 */
.L_x_16651:
        /* <DEDUP_REMOVED lines=11> */
.L_x_16658:
        /* <DEDUP_REMOVED lines=21> */
.L_x_16662:
[----:B------:R-:W-:Y:S05]  /*15350*/  BSYNC B1 ;  /* 0x0000000000017941 */ /* 0x000fea0003800000 */
.L_x_16661:
[----:B------:R-:W-:Y:S01]  /*15360*/  IMAD.SHL.U32 R2, R2, 0x100000, RZ ;  /* 0x0010000002027824 */ /* 0x000fe200078e00ff */
[----:B------:R-:W-:-:S04]  /*15370*/  LEA R3, R0, 0x3b800000, 0x17 ;  /* 0x3b80000000037811 */ /* 0x000fc800078eb8ff */
[----:B------:R-:W-:-:S07]  /*15380*/  LOP3.LUT R30, R3, R2, R30, 0xfe, !PT ;  /* 0x00000002031e7212 */ /* 0x000fce00078efe1e */
.L_x_16660:
[----:B------:R-:W-:Y:S05]  /*15390*/  BSYNC B0 ;  /* 0x0000000000007941 */ /* 0x000fea0003800000 */
.L_x_16659:
[----:B------:R-:W0:Y:S01]  /*153a0*/  F2I.S64.TRUNC R30, R30 ;  /* 0x0000001e001e7311 */ /* 0x000e22000020d900 */
[----:B------:R-:W-:Y:S05]  /*153b0*/  BRA `(.L_x_16644) ;  /* 0x00000004000c7947 */ /* 0x000fea0003800000 */
.L_x_16657:
        /* <DEDUP_REMOVED lines=21> */
.L_x_16666:
[----:B------:R-:W-:Y:S05]  /*15510*/  BSYNC B1 ;  /* 0x0000000000017941 */ /* 0x000fea0003800000 */
.L_x_16665:
[----:B------:R-:W-:Y:S01]  /*15520*/  IMAD.SHL.U32 R2, R2, 0x200000, RZ ;  /* 0x0020000002027824 */ /* 0x000fe200078e00ff */
[----:B------:R-:W-:-:S04]  /*15530*/  LEA R3, R0, 0x37800000, 0x17 ;  /* 0x3780000000037811 */ /* 0x000fc800078eb8ff */
[----:B------:R-:W-:-:S07]  /*15540*/  LOP3.LUT R30, R3, R2, R30, 0xfe, !PT ;  /* 0x00000002031e7212 */ /* 0x000fce00078efe1e */
.L_x_16664:
[----:B------:R-:W-:Y:S05]  /*15550*/  BSYNC B0 ;  /* 0x0000000000007941 */ /* 0x000fea0003800000 */
.L_x_16663:
[----:B------:R-:W0:Y:S01]  /*15560*/  F2I.S64.TRUNC R30, R30 ;  /* 0x0000001e001e7311 */ /* 0x000e22000020d900 */
[----:B------:R-:W-:Y:S05]  /*15570*/  BRA `(.L_x_16644) ;  /* 0x00000000009c7947 */ /* 0x000fea0003800000 */
.L_x_16656:
        /* <DEDUP_REMOVED lines=14> */
.L_x_16670:
[----:B------:R-:W-:Y:S05]  /*15660*/  BSYNC B0 ;  /* 0x0000000000007941 */ /* 0x000fea0003800000 */
.L_x_16669:
[----:B------:R-:W0:Y:S01]  /*15670*/  F2I.S64.TRUNC R30, R30 ;  /* 0x0000001e001e7311 */ /* 0x000e22000020d900 */
[----:B------:R-:W-:Y:S05]  /*15680*/  BRA `(.L_x_16644) ;  /* 0x0000000000587947 */ /* 0x000fea0003800000 */
.L_x_16643:
        /* <DEDUP_REMOVED lines=16> */
.L_x_16671:
[----:B------:R-:W-:Y:S01]  /*15790*/  CS2R R30, SRZ ;  /* 0x00000000001e7805 */ /* 0x000fe2000001ff00 */
[----:B------:R-:W-:Y:S06]  /*157a0*/  BRA `(.L_x_16644) ;  /* 0x0000000000107947 */ /* 0x000fec0003800000 */
.L_x_16668:
[----:B------:R0:W5:Y:S01]  /*157b0*/  LDG.E.64 R30, desc[UR36][R2.64] ;  /* 0x00000024021e7981 */ /* 0x000162000c1e1b00 */
[----:B------:R-:W-:Y:S05]  /*157c0*/  BRA `(.L_x_16644) ;  /* 0x0000000000087947 */ /* 0x000fea0003800000 */
.L_x_16667:
[----:B------:R0:W5:Y:S01]  /*157d0*/  LDG.E R30, desc[UR36][R2.64] ;  /* 0x00000024021e7981 */ /* 0x000162000c1e1900 */
[----:B------:R-:W-:-:S07]  /*157e0*/  IMAD.MOV.U32 R31, RZ, RZ, RZ ;  /* 0x000000ffff1f7224 */ /* 0x000fce00078e00ff */
.L_x_16644:
        /* <DEDUP_REMOVED lines=24> */
.L_x_16673:
[----:B------:R-:W-:Y:S05]  /*15970*/  BSYNC B7 ;  /* 0x0000000000077941 */ /* 0x000fea0003800000 */
.L_x_16672:
        /* <DEDUP_REMOVED lines=24> */
.L_x_16675:
[----:B------:R-:W-:Y:S05]  /*15b00*/  BSYNC B7 ;  /* 0x0000000000077941 */ /* 0x000fea0003800000 */
.L_x_16674:
        /* <DEDUP_REMOVED lines=29> */
.L_x_16677:
[----:B------:R-:W-:Y:S05]  /*15ce0*/  BSYNC B7 ;  /* 0x0000000000077941 */ /* 0x000fea0003800000 */
.L_x_16676:
        /* <DEDUP_REMOVED lines=17> */
.L_x_16682:
        /* <DEDUP_REMOVED lines=12> */
.L_x_16680:
        /* <DEDUP_REMOVED lines=19> */
.L_x_16681:
[----:B------:R-:W-:Y:S05]  /*15ff0*/  BSYNC B1 ;  /* 0x0000000000017941 */ /* 0x000fea0003800000 */
.L_x_16679:
        /* <DEDUP_REMOVED lines=23> */
.L_x_16678:
        /* <DEDUP_REMOVED lines=19> */
.L_x_16687:
        /* <DEDUP_REMOVED lines=25> */
.L_x_16686:
[----:B------:R-:W-:Y:S05]  /*16430*/  BSYNC B8 ;  /* 0x0000000000087941 */ /* 0x000fea0003800000 */
.L_x_16685:
[----:B------:R-:W-:-:S05]  /*16440*/  IADD3 R22, P0, R22, 0x8, RZ ;  /* 0x0000000816167810 */ /* 0x000fca0007f1e0ff */
[----:B------:R-:W-:Y:S01]  /*16450*/  IMAD.X R23, RZ, RZ, R23, P0 ;  /* 0x000000ffff177224 */ /* 0x000fe200000e0617 */
[----:B------:R-:W-:-:S04]  /*16460*/  ISETP.GE.U32.AND P0, PT, R22, R25, PT ;  /* 0x000000191600720c */ /* 0x000fc80003f06070 */
[----:B------:R-:W-:-:S13]  /*16470*/  ISETP.GE.U32.AND.EX P0, PT, R23, R18, PT, P0 ;  /* 0x000000121700720c */ /* 0x000fda0003f06100 */
[----:B------:R-:W-:Y:S05]  /*16480*/  @!P0 BRA `(.L_x_16687) ;  /* 0xfffffffc00848947 */ /* 0x000fea000383ffff */
.L_x_16684:
[----:B------:R-:W-:Y:S05]  /*16490*/  BSYNC B7 ;  /* 0x0000000000077941 */ /* 0x000fea0003800000 */
.L_x_16683:
        /* <DEDUP_REMOVED lines=14> */
.L_x_16691:
[----:B------:R0:W-:Y:S01]  /*16580*/  STG.E.U8 desc[UR36][R16.64], RZ ;  /* 0x000000ff10007986 */ /* 0x0001e2000c101124 */
[----:B------:R-:W-:Y:S05]  /*16590*/  BRA `(.L_x_16693) ;  /* 0x00000004008c7947 */ /* 0x000fea0003800000 */
.L_x_16690:
        /* <DEDUP_REMOVED lines=8> */
.L_x_16695:
[----:B------:R0:W-:Y:S01]  /*16620*/  STG.E desc[UR36][R16.64], RZ ;  /* 0x000000ff10007986 */ /* 0x0001e2000c101924 */
[----:B------:R-:W-:Y:S05]  /*16630*/  BRA `(.L_x_16693) ;  /* 0x0000000400647947 */ /* 0x000fea0003800000 */
.L_x_16694:
[----:B------:R0:W-:Y:S01]  /*16640*/  STG.E.U16 desc[UR36][R16.64], RZ ;  /* 0x000000ff10007986 */ /* 0x0001e2000c101524 */
[----:B------:R-:W-:Y:S05]  /*16650*/  BRA `(.L_x_16693) ;  /* 0x00000004005c7947 */ /* 0x000fea0003800000 */
.L_x_16689:
        /* <DEDUP_REMOVED lines=8> */
.L_x_16697:
[----:B------:R0:W-:Y:S01]  /*166e0*/  STG.E.U16 desc[UR36][R16.64], RZ ;  /* 0x000000ff10007986 */ /* 0x0001e2000c101524 */
[----:B------:R-:W-:Y:S05]  /*166f0*/  BRA `(.L_x_16693) ;  /* 0x0000000400347947 */ /* 0x000fea0003800000 */
.L_x_16696:
        /* <DEDUP_REMOVED lines=8> */
.L_x_16699:
[----:B------:R0:W-:Y:S01]  /*16780*/  STG.E desc[UR36][R16.64], RZ ;  /* 0x000000ff10007986 */ /* 0x0001e2000c101924 */
[----:B------:R-:W-:Y:S05]  /*16790*/  BRA `(.L_x_16693) ;  /* 0x00000004000c7947 */ /* 0x000fea0003800000 */
.L_x_16698:
[----:B------:R0:W-:Y:S01]  /*167a0*/  STG.E.64 desc[UR36][R16.64], RZ ;  /* 0x000000ff10007986 */ /* 0x0001e2000c101b24 */
[----:B------:R-:W-:Y:S05]  /*167b0*/  BRA `(.L_x_16693) ;  /* 0x0000000400047947 */ /* 0x000fea0003800000 */
.L_x_16688:
        /* <DEDUP_REMOVED lines=10> */
.L_x_16702:
[----:B------:R4:W-:Y:S01]  /*16860*/  STG.E.128 desc[UR36][R16.64], RZ ;  /* 0x000000ff10007986 */ /* 0x0009e2000c101d24 */
[----:B------:R-:W-:Y:S05]  /*16870*/  BRA `(.L_x_16693) ;  /* 0x0000000000d47947 */ /* 0x000fea0003800000 */
.L_x_16701:
        /* <DEDUP_REMOVED lines=8> */
.L_x_16704:
[----:B------:R2:W-:Y:S01]  /*16900*/  STG.E.U8 desc[UR36][R16.64], RZ ;  /* 0x000000ff10007986 */ /* 0x0005e2000c101124 */
[----:B------:R-:W-:Y:S05]  /*16910*/  BRA `(.L_x_16693) ;  /* 0x0000000000ac7947 */ /* 0x000fea0003800000 */
.L_x_16703:
[----:B------:R0:W-:Y:S01]  /*16920*/  STG.E.U16 desc[UR36][R16.64], RZ ;  /* 0x000000ff10007986 */ /* 0x0001e2000c101524 */
[----:B------:R-:W-:Y:S05]  /*16930*/  BRA `(.L_x_16693) ;  /* 0x0000000000a47947 */ /* 0x000fea0003800000 */
.L_x_16700:
        /* <DEDUP_REMOVED lines=10> */
.L_x_16707:
[----:B------:R0:W-:Y:S01]  /*169e0*/  STG.E.U8 desc[UR36][R16.64], RZ ;  /* 0x000000ff10007986 */ /* 0x0001e2000c101124 */
[----:B------:R-:W-:Y:S05]  /*169f0*/  BRA `(.L_x_16693) ;  /* 0x0000000000747947 */ /* 0x000fea0003800000 */
.L_x_16706:
[----:B------:R0:W-:Y:S01]  /*16a00*/  STG.E.U8 desc[UR36][R16.64], RZ ;  /* 0x000000ff10007986 */ /* 0x0001e2000c101124 */
[----:B------:R-:W-:Y:S05]  /*16a10*/  BRA `(.L_x_16693) ;  /* 0x00000000006c7947 */ /* 0x000fea0003800000 */
.L_x_16705:
[----:B------:R-:W-:-:S13]  /*16a20*/  ISETP.NE.AND P0, PT, R0, 0x1c, PT ;  /* 0x0000001c0000780c */ /* 0x000fda0003f05270 */
[----:B------:R-:W-:Y:S05]  /*16a30*/  @!P0 BRA `(.L_x_16708) ;  /* 0x0000000000608947 */ /* 0x000fea0003800000 */
[----:B------:R-:W-:-:S13]  /*16a40*/  ISETP.NE.AND P0, PT, R0, 0x1d, PT ;  /* 0x0000001d0000780c */ /* 0x000fda0003f05270 */
[----:B------:R-:W-:Y:S05]  /*16a50*/  @!P0 BRA `(.L_x_16709) ;  /* 0x0000000000508947 */ /* 0x000fea0003800000 */
[----:B------:R-:W-:-:S13]  /*16a60*/  ISETP.NE.AND P0, PT, R0, 0x2c, PT ;  /* 0x0000002c0000780c */ /* 0x000fda0003f05270 */
[----:B------:R0:W-:Y:S01]  /*16a70*/  @!P0 STG.E.U8 desc[UR36][R16.64], RZ ;  /* 0x000000ff10008986 */ /* 0x0001e2000c101124 */
[----:B------:R-:W-:Y:S05]  /*16a80*/  @!P0 BRA `(.L_x_16693) ;  /* 0x0000000000508947 */ /* 0x000fea0003800000 */
.L_x_16692:
        /* <DEDUP_REMOVED lines=16> */
.L_x_16710:
[----:B------:R-:W-:Y:S05]  /*16b90*/  BRA `(.L_x_16693) ;  /* 0x00000000000c7947 */ /* 0x000fea0003800000 */
.L_x_16709:
[----:B------:R0:W-:Y:S01]  /*16ba0*/  STG.E.64 desc[UR36][R16.64], RZ ;  /* 0x000000ff10007986 */ /* 0x0001e2000c101b24 */
[----:B------:R-:W-:Y:S05]  /*16bb0*/  BRA `(.L_x_16693) ;  /* 0x0000000000047947 */ /* 0x000fea0003800000 */
.L_x_16708:
[----:B------:R0:W-:Y:S02]  /*16bc0*/  STG.E desc[UR36][R16.64], RZ ;  /* 0x000000ff10007986 */ /* 0x0001e4000c101924 */
.L_x_16693:
[----:B------:R-:W-:-:S07]  /*16bd0*/  VIADD R19, R19, 0x80 ;  /* 0x0000008013137836 */ /* 0x000fce0000000000 */
.L_x_16505:
[----:B------:R-:W-:Y:S05]  /*16be0*/  BSYNC B6 ;  /* 0x0000000000067941 */ /* 0x000fea0003800000 */
.L_x_16504:
        /* <DEDUP_REMOVED lines=459> */
.L_x_16711:
        /* <DEDUP_REMOVED lines=21> */
.L_x_16715:
[----:B------:R0:W5:Y:S01]  /*189f0*/  LDG.E.U8 R24, desc[UR36][R2.64] ;  /* 0x0000002402187981 */ /* 0x000162000c1e1100 */
[----:B------:R-:W-:Y:S01]  /*18a00*/  IMAD.MOV.U32 R25, RZ, RZ, RZ ;  /* 0x000000ffff197224 */ /* 0x000fe200078e00ff */
[----:B------:R-:W-:Y:S06]  /*18a10*/  BRA `(.L_x_16717) ;  /* 0x0000000c00487947 */ /* 0x000fec0003800000 */
.L_x_16714:
        /* <DEDUP_REMOVED lines=8> */
.L_x_16719:
[----:B------:R-:W2:Y:S02]  /*18aa0*/  LDG.E R24, desc[UR36][R2.64] ;  /* 0x0000002402187981 */ /* 0x000ea4000c1e1900 */
[----:B--2---:R-:W-:Y:S01]  /*18ab0*/  SHF.R.S32.HI R25, RZ, 0x1f, R24 ;  /* 0x0000001fff197819 */ /* 0x004fe20000011418 */
[----:B------:R-:W-:Y:S06]  /*18ac0*/  BRA `(.L_x_16717) ;  /* 0x0000000c001c7947 */ /* 0x000fec0003800000 */
.L_x_16718:
[----:B------:R-:W2:Y:S02]  /*18ad0*/  LDG.E.S16 R24, desc[UR36][R2.64] ;  /* 0x0000002402187981 */ /* 0x000ea4000c1e1700 */
[----:B--2---:R-:W-:Y:S01]  /*18ae0*/  SHF.R.S32.HI R25, RZ, 0x1f, R24 ;  /* 0x0000001fff197819 */ /* 0x004fe20000011418 */
[----:B------:R-:W-:Y:S06]  /*18af0*/  BRA `(.L_x_16717) ;  /* 0x0000000c00107947 */ /* 0x000fec0003800000 */
.L_x_16713:
        /* <DEDUP_REMOVED lines=9> */
.L_x_16721:
[----:B------:R-:W2:Y:S02]  /*18b90*/  LDG.E.U16 R2, desc[UR36][R2.64] ;  /* 0x0000002402027981 */ /* 0x000ea4000c1e1500 */
[----:B--2---:R-:W-:-:S06]  /*18ba0*/  HADD2.F32 R24, -RZ, R2.H0_H0 ;  /* 0x20000002ff187230 */ /* 0x004fcc0000004100 */
[----:B------:R-:W0:Y:S01]  /*18bb0*/  F2I.S64.TRUNC R24, R24 ;  /* 0x0000001800187311 */ /* 0x000e22000020d900 */
[----:B------:R-:W-:Y:S05]  /*18bc0*/  BRA `(.L_x_16717) ;  /* 0x0000000800dc7947 */ /* 0x000fea0003800000 */
.L_x_16720:
        /* <DEDUP_REMOVED lines=9> */
.L_x_16723:
[----:B------:R-:W2:Y:S02]  /*18c60*/  LDG.E.U16 R2, desc[UR36][R2.64] ;  /* 0x0000002402027981 */ /* 0x000ea4000c1e1500 */
[----:B--2---:R-:W-:-:S06]  /*18c70*/  HADD2.F32 R24, -RZ, R2.H0_H0 ;  /* 0x20000002ff187230 */ /* 0x004fcc0000004100 */
[----:B------:R-:W0:Y:S01]  /*18c80*/  F2I.S64.TRUNC R24, R24 ;  /* 0x0000001800187311 */ /* 0x000e22000020d900 */
[----:B------:R-:W-:Y:S05]  /*18c90*/  BRA `(.L_x_16717) ;  /* 0x0000000800a87947 */ /* 0x000fea0003800000 */
.L_x_16722:
[----:B------:R-:W2:Y:S02]  /*18ca0*/  LDG.E.64 R2, desc[UR36][R2.64] ;  /* 0x0000002402027981 */ /* 0x000ea4000c1e1b00 */
[----:B--2---:R0:W1:Y:S01]  /*18cb0*/  F2I.S64.F64.TRUNC R24, R2 ;  /* 0x0000000200187311 */ /* 0x004062000030d900 */
[----:B------:R-:W-:Y:S05]  /*18cc0*/  BRA `(.L_x_16717) ;  /* 0x00000008009c7947 */ /* 0x000fea0003800000 */
.L_x_16712:
        /* <DEDUP_REMOVED lines=13> */
.L_x_16726:
[----:B------:R-:W2:Y:S02]  /*18da0*/  LDG.E.64 R2, desc[UR36][R2.64] ;  /* 0x0000002402027981 */ /* 0x000ea4000c1e1b00 */
[----:B--2---:R0:W1:Y:S01]  /*18db0*/  F2I.S64.F64.TRUNC R24, R2 ;  /* 0x0000000200187311 */ /* 0x004062000030d900 */
[----:B------:R-:W-:Y:S05]  /*18dc0*/  BRA `(.L_x_16717) ;  /* 0x00000008005c7947 */ /* 0x000fea0003800000 */
.L_x_16725:
        /* <DEDUP_REMOVED lines=27> */
.L_x_16728:
        /* <DEDUP_REMOVED lines=14> */
.L_x_16727:
[----:B------:R-:W2:Y:S02]  /*19060*/  LDG.E.U16 R24, desc[UR36][R2.64] ;  /* 0x0000002402187981 */ /* 0x000ea4000c1e1500 */
[----:B--2---:R-:W-:-:S06]  /*19070*/  IMAD.U32 R24, R24, 0x10000, RZ ;  /* 0x0001000018187824 */ /* 0x004fcc00078e00ff */
[----:B------:R-:W0:Y:S01]  /*19080*/  F2I.S64.TRUNC R24, R24 ;  /* 0x0000001800187311 */ /* 0x000e22000020d900 */
[----:B------:R-:W-:Y:S05]  /*19090*/  BRA `(.L_x_16717) ;  /* 0x0000000400a87947 */ /* 0x000fea0003800000 */
.L_x_16724:
        /* <DEDUP_REMOVED lines=11> */
.L_x_16731:
        /* <DEDUP_REMOVED lines=21> */
.L_x_16735:
[----:B------:R-:W-:Y:S05]  /*192a0*/  BSYNC B1 ;  /* 0x0000000000017941 */ /* 0x000fea0003800000 */
.L_x_16734:
[----:B------:R-:W-:Y:S01]  /*192b0*/  IMAD.SHL.U32 R2, R2, 0x100000, RZ ;  /* 0x0010000002027824 */ /* 0x000fe200078e00ff */
[----:B------:R-:W-:-:S04]  /*192c0*/  LEA R3, R0, 0x3b800000, 0x17 ;  /* 0x3b80000000037811 */ /* 0x000fc800078eb8ff */
[----:B------:R-:W-:-:S07]  /*192d0*/  LOP3.LUT R24, R3, R2, R24, 0xfe, !PT ;  /* 0x0000000203187212 */ /* 0x000fce00078efe18 */
.L_x_16733:
[----:B------:R-:W-:Y:S05]  /*192e0*/  BSYNC B0 ;  /* 0x0000000000007941 */ /* 0x000fea0003800000 */
.L_x_16732:
[----:B------:R-:W0:Y:S01]  /*192f0*/  F2I.S64.TRUNC R24, R24 ;  /* 0x0000001800187311 */ /* 0x000e22000020d900 */
[----:B------:R-:W-:Y:S05]  /*19300*/  BRA `(.L_x_16717) ;  /* 0x00000004000c7947 */ /* 0x000fea0003800000 */
.L_x_16730:
        /* <DEDUP_REMOVED lines=21> */
.L_x_16739:
[----:B------:R-:W-:Y:S05]  /*19460*/  BSYNC B1 ;  /* 0x0000000000017941 */ /* 0x000fea0003800000 */
.L_x_16738:
[----:B------:R-:W-:Y:S01]  /*19470*/  IMAD.SHL.U32 R2, R2, 0x200000, RZ ;  /* 0x0020000002027824 */ /* 0x000fe200078e00ff */
[----:B------:R-:W-:-:S04]  /*19480*/  LEA R3, R0, 0x37800000, 0x17 ;  /* 0x3780000000037811 */ /* 0x000fc800078eb8ff */
[----:B------:R-:W-:-:S07]  /*19490*/  LOP3.LUT R24, R3, R2, R24, 0xfe, !PT ;  /* 0x0000000203187212 */ /* 0x000fce00078efe18 */
.L_x_16737:
[----:B------:R-:W-:Y:S05]  /*194a0*/  BSYNC B0 ;  /* 0x0000000000007941 */ /* 0x000fea0003800000 */
.L_x_16736:
[----:B------:R-:W0:Y:S01]  /*194b0*/  F2I.S64.TRUNC R24, R24 ;  /* 0x0000001800187311 */ /* 0x000e22000020d900 */
[----:B------:R-:W-:Y:S05]  /*194c0*/  BRA `(.L_x_16717) ;  /* 0x00000000009c7947 */ /* 0x000fea0003800000 */
.L_x_16729:
        /* <DEDUP_REMOVED lines=14> */
.L_x_16743:
[----:B------:R-:W-:Y:S05]  /*195b0*/  BSYNC B0 ;  /* 0x0000000000007941 */ /* 0x000fea0003800000 */
.L_x_16742:
[----:B------:R-:W0:Y:S01]  /*195c0*/  F2I.S64.TRUNC R24, R24 ;  /* 0x0000001800187311 */ /* 0x000e22000020d900 */
[----:B------:R-:W-:Y:S05]  /*195d0*/  BRA `(.L_x_16717) ;  /* 0x0000000000587947 */ /* 0x000fea0003800000 */
.L_x_16716:
        /* <DEDUP_REMOVED lines=16> */
.L_x_16744:
[----:B------:R-:W-:Y:S01]  /*196e0*/  CS2R R24, SRZ ;  /* 0x0000000000187805 */ /* 0x000fe2000001ff00 */
[----:B------:R-:W-:Y:S06]  /*196f0*/  BRA `(.L_x_16717) ;  /* 0x0000000000107947 */ /* 0x000fec0003800000 */
.L_x_16741:
[----:B------:R0:W5:Y:S01]  /*19700*/  LDG.E.64 R24, desc[UR36][R2.64] ;  /* 0x0000002402187981 */ /* 0x000162000c1e1b00 */
[----:B------:R-:W-:Y:S05]  /*19710*/  BRA `(.L_x_16717) ;  /* 0x0000000000087947 */ /* 0x000fea0003800000 */
.L_x_16740:
[----:B------:R0:W5:Y:S01]  /*19720*/  LDG.E R24, desc[UR36][R2.64] ;  /* 0x0000002402187981 */ /* 0x000162000c1e1900 */
[----:B------:R-:W-:-:S07]  /*19730*/  IMAD.MOV.U32 R25, RZ, RZ, RZ ;  /* 0x000000ffff197224 */ /* 0x000fce00078e00ff */
.L_x_16717:
        /* <DEDUP_REMOVED lines=18> */
.L_x_16748:
[----:B------:R2:W5:Y:S01]  /*19860*/  LDG.E.U8 R26, desc[UR36][R2.64] ;  /* 0x00000024021a7981 */ /* 0x000562000c1e1100 */
[----:B------:R-:W-:Y:S01]  /*19870*/  IMAD.MOV.U32 R27, RZ, RZ, RZ ;  /* 0x000000ffff1b7224 */ /* 0x000fe200078e00ff */
[----:B------:R-:W-:Y:S06]  /*19880*/  BRA `(.L_x_16750) ;  /* 0x0000000c00487947 */ /* 0x000fec0003800000 */
.L_x_16747:
        /* <DEDUP_REMOVED lines=8> */
.L_x_16752:
[----:B------:R-:W2:Y:S02]  /*19910*/  LDG.E R26, desc[UR36][R2.64] ;  /* 0x00000024021a7981 */ /* 0x000ea4000c1e1900 */
[----:B--2---:R-:W-:Y:S01]  /*19920*/  SHF.R.S32.HI R27, RZ, 0x1f, R26 ;  /* 0x0000001fff1b7819 */ /* 0x004fe2000001141a */
[----:B------:R-:W-:Y:S06]  /*19930*/  BRA `(.L_x_16750) ;  /* 0x0000000c001c7947 */ /* 0x000fec0003800000 */
.L_x_16751:
[----:B------:R-:W2:Y:S02]  /*19940*/  LDG.E.S16 R26, desc[UR36][R2.64] ;  /* 0x00000024021a7981 */ /* 0x000ea4000c1e1700 */
[----:B--2---:R-:W-:Y:S01]  /*19950*/  SHF.R.S32.HI R27, RZ, 0x1f, R26 ;  /* 0x0000001fff1b7819 */ /* 0x004fe2000001141a */
[----:B------:R-:W-:Y:S06]  /*19960*/  BRA `(.L_x_16750) ;  /* 0x0000000c00107947 */ /* 0x000fec0003800000 */
.L_x_16746:
        /* <DEDUP_REMOVED lines=9> */
.L_x_16754:
[----:B------:R-:W2:Y:S02]  /*19a00*/  LDG.E.U16 R2, desc[UR36][R2.64] ;  /* 0x0000002402027981 */ /* 0x000ea4000c1e1500 */
[----:B--2---:R-:W-:-:S06]  /*19a10*/  HADD2.F32 R26, -RZ, R2.H0_H0 ;  /* 0x20000002ff1a7230 */ /* 0x004fcc0000004100 */
[----:B------:R-:W0:Y:S01]  /*19a20*/  F2I.S64.TRUNC R26, R26 ;  /* 0x0000001a001a7311 */ /* 0x000e22000020d900 */
[----:B------:R-:W-:Y:S05]  /*19a30*/  BRA `(.L_x_16750) ;  /* 0x0000000800dc7947 */ /* 0x000fea0003800000 */
.L_x_16753:
        /* <DEDUP_REMOVED lines=9> */
.L_x_16756:
[----:B------:R-:W2:Y:S02]  /*19ad0*/  LDG.E.U16 R2, desc[UR36][R2.64] ;  /* 0x0000002402027981 */ /* 0x000ea4000c1e1500 */
[----:B--2---:R-:W-:-:S06]  /*19ae0*/  HADD2.F32 R26, -RZ, R2.H0_H0 ;  /* 0x20000002ff1a7230 */ /* 0x004fcc0000004100 */
[----:B------:R-:W0:Y:S01]  /*19af0*/  F2I.S64.TRUNC R26, R26 ;  /* 0x0000001a001a7311 */ /* 0x000e22000020d900 */
[----:B------:R-:W-:Y:S05]  /*19b00*/  BRA `(.L_x_16750) ;  /* 0x0000000800a87947 */ /* 0x000fea0003800000 */
.L_x_16755:
[----:B------:R-:W2:Y:S02]  /*19b10*/  LDG.E.64 R2, desc[UR36][R2.64] ;  /* 0x0000002402027981 */ /* 0x000ea4000c1e1b00 */
[----:B--2---:R0:W2:Y:S01]  /*19b20*/  F2I.S64.F64.TRUNC R26, R2 ;  /* 0x00000002001a7311 */ /* 0x0040a2000030d900 */
[----:B------:R-:W-:Y:S05]  /*19b30*/  BRA `(.L_x_16750) ;  /* 0x00000008009c7947 */ /* 0x000fea0003800000 */
.L_x_16745:
        /* <DEDUP_REMOVED lines=13> */
.L_x_16759:
[----:B------:R-:W2:Y:S02]  /*19c10*/  LDG.E.64 R2, desc[UR36][R2.64] ;  /* 0x0000002402027981 */ /* 0x000ea4000c1e1b00 */
[----:B--2---:R0:W2:Y:S01]  /*19c20*/  F2I.S64.F64.TRUNC R26, R2 ;  /* 0x00000002001a7311 */ /* 0x0040a2000030d900 */
[----:B------:R-:W-:Y:S05]  /*19c30*/  BRA `(.L_x_16750) ;  /* 0x00000008005c7947 */ /* 0x000fea0003800000 */
.L_x_16758:
        /* <DEDUP_REMOVED lines=27> */
.L_x_16761:
        /* <DEDUP_REMOVED lines=14> */
.L_x_16760:
[----:B------:R-:W2:Y:S02]  /*19ed0*/  LDG.E.U16 R26, desc[UR36][R2.64] ;  /* 0x00000024021a7981 */ /* 0x000ea4000c1e1500 */
[----:B--2---:R-:W-:-:S06]  /*19ee0*/  IMAD.U32 R26, R26, 0x10000, RZ ;  /* 0x000100001a1a7824 */ /* 0x004fcc00078e00ff */
[----:B------:R-:W0:Y:S01]  /*19ef0*/  F2I.S64.TRUNC R26, R26 ;  /* 0x0000001a001a7311 */ /* 0x000e22000020d900 */
[----:B------:R-:W-:Y:S05]  /*19f00*/  BRA `(.L_x_16750) ;  /* 0x0000000400a87947 */ /* 0x000fea0003800000 */
.L_x_16757:
        /* <DEDUP_REMOVED lines=11> */
.L_x_16764:
        /* <DEDUP_REMOVED lines=21> */
.L_x_16768:
[----:B------:R-:W-:Y:S05]  /*1a110*/  BSYNC B1 ;  /* 0x0000000000017941 */ /* 0x000fea0003800000 */
.L_x_16767:
[----:B------:R-:W-:Y:S01]  /*1a120*/  IMAD.SHL.U32 R2, R2, 0x100000, RZ ;  /* 0x0010000002027824 */ /* 0x000fe200078e00ff */
[----:B------:R-:W-:-:S04]  /*1a130*/  LEA R3, R0, 0x3b800000, 0x17 ;  /* 0x3b80000000037811 */ /* 0x000fc800078eb8ff */
[----:B------:R-:W-:-:S07]  /*1a140*/  LOP3.LUT R26, R3, R2, R26, 0xfe, !PT ;  /* 0x00000002031a7212 */ /* 0x000fce00078efe1a */
.L_x_16766:
[----:B------:R-:W-:Y:S05]  /*1a150*/  BSYNC B0 ;  /* 0x0000000000007941 */ /* 0x000fea0003800000 */
.L_x_16765:
[----:B------:R-:W0:Y:S01]  /*1a160*/  F2I.S64.TRUNC R26, R26 ;  /* 0x0000001a001a7311 */ /* 0x000e22000020d900 */
[----:B------:R-:W-:Y:S05]  /*1a170*/  BRA `(.L_x_16750) ;  /* 0x00000004000c7947 */ /* 0x000fea0003800000 */
.L_x_16763:
        /* <DEDUP_REMOVED lines=21> */
.L_x_16772:
[----:B------:R-:W-:Y:S05]  /*1a2d0*/  BSYNC B1 ;  /* 0x0000000000017941 */ /* 0x000fea0003800000 */
.L_x_16771:
[----:B------:R-:W-:Y:S01]  /*1a2e0*/  IMAD.SHL.U32 R2, R2, 0x200000, RZ ;  /* 0x0020000002027824 */ /* 0x000fe200078e00ff */
[----:B------:R-:W-:-:S04]  /*1a2f0*/  LEA R3, R0, 0x37800000, 0x17 ;  /* 0x3780000000037811 */ /* 0x000fc800078eb8ff */
[----:B------:R-:W-:-:S07]  /*1a300*/  LOP3.LUT R26, R3, R2, R26, 0xfe, !PT ;  /* 0x00000002031a7212 */ /* 0x000fce00078efe1a */
.L_x_16770:
[----:B------:R-:W-:Y:S05]  /*1a310*/  BSYNC B0 ;  /* 0x0000000000007941 */ /* 0x000fea0003800000 */
.L_x_16769:
[----:B------:R-:W0:Y:S01]  /*1a320*/  F2I.S64.TRUNC R26, R26 ;  /* 0x0000001a001a7311 */ /* 0x000e22000020d900 */
[----:B------:R-:W-:Y:S05]  /*1a330*/  BRA `(.L_x_16750) ;  /* 0x00000000009c7947 */ /* 0x000fea0003800000 */
.L_x_16762:
        /* <DEDUP_REMOVED lines=14> */
.L_x_16776:
[----:B------:R-:W-:Y:S05]  /*1a420*/  BSYNC B0 ;  /* 0x0000000000007941 */ /* 0x000fea0003800000 */
.L_x_16775:
[----:B------:R-:W0:Y:S01]  /*1a430*/  F2I.S64.TRUNC R26, R26 ;  /* 0x0000001a001a7311 */ /* 0x000e22000020d900 */
[----:B------:R-:W-:Y:S05]  /*1a440*/  BRA `(.L_x_16750) ;  /* 0x0000000000587947 */ /* 0x000fea0003800000 */
.L_x_16749:
        /* <DEDUP_REMOVED lines=16> */
.L_x_16777:
[----:B------:R-:W-:Y:S01]  /*1a550*/  CS2R R26, SRZ ;  /* 0x00000000001a7805 */ /* 0x000fe2000001ff00 */
[----:B------:R-:W-:Y:S06]  /*1a560*/  BRA `(.L_x_16750) ;  /* 0x0000000000107947 */ /* 0x000fec0003800000 */
.L_x_16774:
[----:B------:R0:W5:Y:S01]  /*1a570*/  LDG.E.64 R26, desc[UR36][R2.64] ;  /* 0x00000024021a7981 */ /* 0x000162000c1e1b00 */
[----:B------:R-:W-:Y:S05]  /*1a580*/  BRA `(.L_x_16750) ;  /* 0x0000000000087947 */ /* 0x000fea0003800000 */
.L_x_16773:
[----:B------:R0:W5:Y:S01]  /*1a590*/  LDG.E R26, desc[UR36][R2.64] ;  /* 0x00000024021a7981 */ /* 0x000162000c1e1900 */
[----:B------:R-:W-:-:S07]  /*1a5a0*/  IMAD.MOV.U32 R27, RZ, RZ, RZ ;  /* 0x000000ffff1b7224 */ /* 0x000fce00078e00ff */
.L_x_16750:
        /* <DEDUP_REMOVED lines=18> */
.L_x_16781:
[----:B------:R2:W5:Y:S01]  /*1a6d0*/  LDG.E.U8 R18, desc[UR36][R2.64] ;  /* 0x0000002402127981 */ /* 0x000562000c1e1100 */
[----:B------:R-:W-:Y:S01]  /*1a6e0*/  HFMA2.MMA R19, -RZ, RZ, 0, 0 ;  /* 0x00000000ff137435 */ /* 0x000fe200000001ff */
[----:B------:R-:W-:Y:S10]  /*1a6f0*/  BRA `(.L_x_16783) ;  /* 0x0000000c00487947 */ /* 0x000ff40003800000 */
.L_x_16780:
        /* <DEDUP_REMOVED lines=8> */
.L_x_16785:
[----:B------:R-:W2:Y:S02]  /*1a780*/  LDG.E R18, desc[UR36][R2.64] ;  /* 0x0000002402127981 */ /* 0x000ea4000c1e1900 */
[----:B--2---:R-:W-:Y:S01]  /*1a790*/  SHF.R.S32.HI R19, RZ, 0x1f, R18 ;  /* 0x0000001fff137819 */ /* 0x004fe20000011412 */
[----:B------:R-:W-:Y:S06]  /*1a7a0*/  BRA `(.L_x_16783) ;  /* 0x0000000c001c7947 */ /* 0x000fec0003800000 */
.L_x_16784:
[----:B------:R-:W2:Y:S02]  /*1a7b0*/  LDG.E.S16 R18, desc[UR36][R2.64] ;  /* 0x0000002402127981 */ /* 0x000ea4000c1e1700 */
[----:B--2---:R-:W-:Y:S01]  /*1a7c0*/  SHF.R.S32.HI R19, RZ, 0x1f, R18 ;  /* 0x0000001fff137819 */ /* 0x004fe20000011412 */
[----:B------:R-:W-:Y:S06]  /*1a7d0*/  BRA `(.L_x_16783) ;  /* 0x0000000c00107947 */ /* 0x000fec0003800000 */
.L_x_16779:
        /* <DEDUP_REMOVED lines=9> */
.L_x_16787:
[----:B------:R-:W2:Y:S02]  /*1a870*/  LDG.E.U16 R2, desc[UR36][R2.64] ;  /* 0x0000002402027981 */ /* 0x000ea4000c1e1500 */
[----:B--2---:R-:W-:-:S06]  /*1a880*/  HADD2.F32 R18, -RZ, R2.H0_H0 ;  /* 0x20000002ff127230 */ /* 0x004fcc0000004100 */
[----:B------:R-:W0:Y:S01]  /*1a890*/  F2I.S64.TRUNC R18, R18 ;  /* 0x0000001200127311 */ /* 0x000e22000020d900 */
[----:B------:R-:W-:Y:S05]  /*1a8a0*/  BRA `(.L_x_16783) ;  /* 0x0000000800dc7947 */ /* 0x000fea0003800000 */
.L_x_16786:
        /* <DEDUP_REMOVED lines=9> */
.L_x_16789:
[----:B------:R-:W2:Y:S02]  /*1a940*/  LDG.E.U16 R2, desc[UR36][R2.64] ;  /* 0x0000002402027981 */ /* 0x000ea4000c1e1500 */
[----:B--2---:R-:W-:-:S06]  /*1a950*/  HADD2.F32 R18, -RZ, R2.H0_H0 ;  /* 0x20000002ff127230 */ /* 0x004fcc0000004100 */
[----:B------:R-:W0:Y:S01]  /*1a960*/  F2I.S64.TRUNC R18, R18 ;  /* 0x0000001200127311 */ /* 0x000e22000020d900 */
[----:B------:R-:W-:Y:S05]  /*1a970*/  BRA `(.L_x_16783) ;  /* 0x0000000800a87947 */ /* 0x000fea0003800000 */
.L_x_16788:
[----:B------:R-:W2:Y:S02]  /*1a980*/  LDG.E.64 R2, desc[UR36][R2.64] ;  /* 0x0000002402027981 */ /* 0x000ea4000c1e1b00 */
[----:B--2---:R0:W2:Y:S01]  /*1a990*/  F2I.S64.F64.TRUNC R18, R2 ;  /* 0x0000000200127311 */ /* 0x0040a2000030d900 */
[----:B------:R-:W-:Y:S05]  /*1a9a0*/  BRA `(.L_x_16783) ;  /* 0x00000008009c7947 */ /* 0x000fea0003800000 */
.L_x_16778:
        /* <DEDUP_REMOVED lines=13> */
.L_x_16792:
[----:B------:R-:W2:Y:S02]  /*1aa80*/  LDG.E.64 R2, desc[UR36][R2.64] ;  /* 0x0000002402027981 */ /* 0x000ea4000c1e1b00 */
[----:B--2---:R0:W2:Y:S01]  /*1aa90*/  F2I.S64.F64.TRUNC R18, R2 ;  /* 0x0000000200127311 */ /* 0x0040a2000030d900 */
[----:B------:R-:W-:Y:S05]  /*1aaa0*/  BRA `(.L_x_16783) ;  /* 0x00000008005c7947 */ /* 0x000fea0003800000 */
.L_x_16791:
        /* <DEDUP_REMOVED lines=27> */
.L_x_16794:
        /* <DEDUP_REMOVED lines=14> */
.L_x_16793:
[----:B------:R-:W2:Y:S02]  /*1ad40*/  LDG.E.U16 R18, desc[UR36][R2.64] ;  /* 0x0000002402127981 */ /* 0x000ea4000c1e1500 */
[----:B--2---:R-:W-:-:S06]  /*1ad50*/  IMAD.U32 R18, R18, 0x10000, RZ ;  /* 0x0001000012127824 */ /* 0x004fcc00078e00ff */
[----:B------:R-:W0:Y:S01]  /*1ad60*/  F2I.S64.TRUNC R18, R18 ;  /* 0x0000001200127311 */ /* 0x000e22000020d900 */
[----:B------:R-:W-:Y:S05]  /*1ad70*/  BRA `(.L_x_16783) ;  /* 0x0000000400a87947 */ /* 0x000fea0003800000 */
.L_x_16790:
        /* <DEDUP_REMOVED lines=11> */
.L_x_16797:
        /* <DEDUP_REMOVED lines=21> */
.L_x_16801:
[----:B------:R-:W-:Y:S05]  /*1af80*/  BSYNC B1 ;  /* 0x0000000000017941 */ /* 0x000fea0003800000 */
.L_x_16800:
[----:B------:R-:W-:Y:S01]  /*1af90*/  IMAD.SHL.U32 R2, R2, 0x100000, RZ ;  /* 0x0010000002027824 */ /* 0x000fe200078e00ff */
[----:B------:R-:W-:-:S04]  /*1afa0*/  LEA R3, R0, 0x3b800000, 0x17 ;  /* 0x3b80000000037811 */ /* 0x000fc800078eb8ff */
[----:B------:R-:W-:-:S07]  /*1afb0*/  LOP3.LUT R18, R3, R2, R18, 0xfe, !PT ;  /* 0x0000000203127212 */ /* 0x000fce00078efe12 */
.L_x_16799:
[----:B------:R-:W-:Y:S05]  /*1afc0*/  BSYNC B0 ;  /* 0x0000000000007941 */ /* 0x000fea0003800000 */
.L_x_16798:
[----:B------:R-:W0:Y:S01]  /*1afd0*/  F2I.S64.TRUNC R18, R18 ;  /* 0x0000001200127311 */ /* 0x000e22000020d900 */
[----:B------:R-:W-:Y:S05]  /*1afe0*/  BRA `(.L_x_16783) ;  /* 0x00000004000c7947 */ /* 0x000fea0003800000 */
.L_x_16796:
        /* <DEDUP_REMOVED lines=21> */
.L_x_16805:
[----:B------:R-:W-:Y:S05]  /*1b140*/  BSYNC B1 ;  /* 0x0000000000017941 */ /* 0x000fea0003800000 */
.L_x_16804:
[----:B------:R-:W-:Y:S01]  /*1b150*/  IMAD.SHL.U32 R2, R2, 0x200000, RZ ;  /* 0x0020000002027824 */ /* 0x000fe200078e00ff */
[----:B------:R-:W-:-:S04]  /*1b160*/  LEA R3, R0, 0x37800000, 0x17 ;  /* 0x3780000000037811 */ /* 0x000fc800078eb8ff */
[----:B------:R-:W-:-:S07]  /*1b170*/  LOP3.LUT R18, R3, R2, R18, 0xfe, !PT ;  /* 0x0000000203127212 */ /* 0x000fce00078efe12 */
.L_x_16803:
[----:B------:R-:W-:Y:S05]  /*1b180*/  BSYNC B0 ;  /* 0x0000000000007941 */ /* 0x000fea0003800000 */
.L_x_16802:
[----:B------:R-:W0:Y:S01]  /*1b190*/  F2I.S64.TRUNC R18, R18 ;  /* 0x0000001200127311 */ /* 0x000e22000020d900 */
[----:B------:R-:W-:Y:S05]  /*1b1a0*/  BRA `(.L_x_16783) ;  /* 0x00000000009c7947 */ /* 0x000fea0003800000 */
.L_x_16795:
        /* <DEDUP_REMOVED lines=14> */
.L_x_16809:
[----:B------:R-:W-:Y:S05]  /*1b290*/  BSYNC B0 ;  /* 0x0000000000007941 */ /* 0x000fea0003800000 */
.L_x_16808:
[----:B------:R-:W0:Y:S01]  /*1b2a0*/  F2I.S64.TRUNC R18, R18 ;  /* 0x0000001200127311 */ /* 0x000e22000020d900 */
[----:B------:R-:W-:Y:S05]  /*1b2b0*/  BRA `(.L_x_16783) ;  /* 0x0000000000587947 */ /* 0x000fea0003800000 */
.L_x_16782:
        /* <DEDUP_REMOVED lines=16> */
.L_x_16810:
[----:B------:R-:W-:Y:S01]  /*1b3c0*/  CS2R R18, SRZ ;  /* 0x0000000000127805 */ /* 0x000fe2000001ff00 */
[----:B------:R-:W-:Y:S06]  /*1b3d0*/  BRA `(.L_x_16783) ;  /* 0x0000000000107947 */ /* 0x000fec0003800000 */
.L_x_16807:
[----:B------:R0:W5:Y:S01]  /*1b3e0*/  LDG.E.64 R18, desc[UR36][R2.64] ;  /* 0x0000002402127981 */ /* 0x000162000c1e1b00 */
[----:B------:R-:W-:Y:S05]  /*1b3f0*/  BRA `(.L_x_16783) ;  /* 0x0000000000087947 */ /* 0x000fea0003800000 */
.L_x_16806:
[----:B------:R0:W5:Y:S01]  /*1b400*/  LDG.E R18, desc[UR36][R2.64] ;  /* 0x0000002402127981 */ /* 0x000162000c1e1900 */
[----:B------:R-:W-:-:S11]  /*1b410*/  HFMA2.MMA R19, -RZ, RZ, 0, 0 ;  /* 0x00000000ff137435 */ /* 0x000fd600000001ff */
.L_x_16783:
        /* <DEDUP_REMOVED lines=18> */
.L_x_16814:
[----:B------:R0:W5:Y:S01]  /*1b540*/  LDG.E.U8 R22, desc[UR36][R2.64] ;  /* 0x0000002402167981 */ /* 0x000162000c1e1100 */
[----:B------:R-:W-:Y:S01]  /*1b550*/  IMAD.MOV.U32 R23, RZ, RZ, RZ ;  /* 0x000000ffff177224 */ /* 0x000fe200078e00ff */
[----:B------:R-:W-:Y:S06]  /*1b560*/  BRA `(.L_x_16816) ;  /* 0x0000000c00487947 */ /* 0x000fec0003800000 */
.L_x_16813:
        /* <DEDUP_REMOVED lines=8> */
.L_x_16818:
[----:B------:R-:W2:Y:S02]  /*1b5f0*/  LDG.E R22, desc[UR36][R2.64] ;  /* 0x0000002402167981 */ /* 0x000ea4000c1e1900 */
[----:B--2---:R-:W-:Y:S01]  /*1b600*/  SHF.R.S32.HI R23, RZ, 0x1f, R22 ;  /* 0x0000001fff177819 */ /* 0x004fe20000011416 */
[----:B------:R-:W-:Y:S06]  /*1b610*/  BRA `(.L_x_16816) ;  /* 0x0000000c001c7947 */ /* 0x000fec0003800000 */
.L_x_16817:
[----:B------:R-:W2:Y:S02]  /*1b620*/  LDG.E.S16 R22, desc[UR36][R2.64] ;  /* 0x0000002402167981 */ /* 0x000ea4000c1e1700 */
[----:B--2---:R-:W-:Y:S01]  /*1b630*/  SHF.R.S32.HI R23, RZ, 0x1f, R22 ;  /* 0x0000001fff177819 */ /* 0x004fe20000011416 */
[----:B------:R-:W-:Y:S06]  /*1b640*/  BRA `(.L_x_16816) ;  /* 0x0000000c00107947 */ /* 0x000fec0003800000 */
.L_x_16812:
        /* <DEDUP_REMOVED lines=9> */
.L_x_16820:
[----:B------:R-:W2:Y:S02]  /*1b6e0*/  LDG.E.U16 R2, desc[UR36][R2.64] ;  /* 0x0000002402027981 */ /* 0x000ea4000c1e1500 */
[----:B--2---:R-:W-:-:S06]  /*1b6f0*/  HADD2.F32 R22, -RZ, R2.H0_H0 ;  /* 0x20000002ff167230 */ /* 0x004fcc0000004100 */
[----:B------:R-:W0:Y:S01]  /*1b700*/  F2I.S64.TRUNC R22, R22 ;  /* 0x0000001600167311 */ /* 0x000e22000020d900 */
[----:B------:R-:W-:Y:S05]  /*1b710*/  BRA `(.L_x_16816) ;  /* 0x0000000800dc7947 */ /* 0x000fea0003800000 */
.L_x_16819:
        /* <DEDUP_REMOVED lines=9> */
.L_x_16822:
[----:B------:R-:W2:Y:S02]  /*1b7b0*/  LDG.E.U16 R2, desc[UR36][R2.64] ;  /* 0x0000002402027981 */ /* 0x000ea4000c1e1500 */
[----:B--2---:R-:W-:-:S06]  /*1b7c0*/  HADD2.F32 R22, -RZ, R2.H0_H0 ;  /* 0x20000002ff167230 */ /* 0x004fcc0000004100 */
[----:B------:R-:W0:Y:S01]  /*1b7d0*/  F2I.S64.TRUNC R22, R22 ;  /* 0x0000001600167311 */ /* 0x000e22000020d900 */
[----:B------:R-:W-:Y:S05]  /*1b7e0*/  BRA `(.L_x_16816) ;  /* 0x0000000800a87947 */ /* 0x000fea0003800000 */
.L_x_16821:
[----:B------:R-:W2:Y:S02]  /*1b7f0*/  LDG.E.64 R2, desc[UR36][R2.64] ;  /* 0x0000002402027981 */ /* 0x000ea4000c1e1b00 */
[----:B--2---:R0:W2:Y:S01]  /*1b800*/  F2I.S64.F64.TRUNC R22, R2 ;  /* 0x0000000200167311 */ /* 0x0040a2000030d900 */
[----:B------:R-:W-:Y:S05]  /*1b810*/  BRA `(.L_x_16816) ;  /* 0x00000008009c7947 */ /* 0x000fea0003800000 */
.L_x_16811:
        /* <DEDUP_REMOVED lines=13> */
.L_x_16825:
[----:B------:R-:W2:Y:S02]  /*1b8f0*/  LDG.E.64 R2, desc[UR36][R2.64] ;  /* 0x0000002402027981 */ /* 0x000ea4000c1e1b00 */
[----:B--2---:R0:W2:Y:S01]  /*1b900*/  F2I.S64.F64.TRUNC R22, R2 ;  /* 0x0000000200167311 */ /* 0x0040a2000030d900 */
[----:B------:R-:W-:Y:S05]  /*1b910*/  BRA `(.L_x_16816) ;  /* 0x00000008005c7947 */ /* 0x000fea0003800000 */
.L_x_16824:
        /* <DEDUP_REMOVED lines=27> */
.L_x_16827:
        /* <DEDUP_REMOVED lines=14> */
.L_x_16826:
[----:B------:R-:W2:Y:S02]  /*1bbb0*/  LDG.E.U16 R22, desc[UR36][R2.64] ;  /* 0x0000002402167981 */ /* 0x000ea4000c1e1500 */
[----:B--2---:R-:W-:-:S06]  /*1bbc0*/  IMAD.U32 R22, R22, 0x10000, RZ ;  /* 0x0001000016167824 */ /* 0x004fcc00078e00ff */
[----:B------:R-:W0:Y:S01]  /*1bbd0*/  F2I.S64.TRUNC R22, R22 ;  /* 0x0000001600167311 */ /* 0x000e22000020d900 */
[----:B------:R-:W-:Y:S05]  /*1bbe0*/  BRA `(.L_x_16816) ;  /* 0x0000000400a87947 */ /* 0x000fea0003800000 */
.L_x_16823:
        /* <DEDUP_REMOVED lines=11> */
.L_x_16830:
        /* <DEDUP_REMOVED lines=21> */
.L_x_16834:
[----:B------:R-:W-:Y:S05]  /*1bdf0*/  BSYNC B1 ;  /* 0x0000000000017941 */ /* 0x000fea0003800000 */
.L_x_16833:
[----:B------:R-:W-:Y:S01]  /*1be00*/  IMAD.SHL.U32 R2, R2, 0x100000, RZ ;  /* 0x0010000002027824 */ /* 0x000fe200078e00ff */
[----:B------:R-:W-:-:S04]  /*1be10*/  LEA R3, R0, 0x3b800000, 0x17 ;  /* 0x3b80000000037811 */ /* 0x000fc800078eb8ff */
[----:B------:R-:W-:-:S07]  /*1be20*/  LOP3.LUT R22, R3, R2, R22, 0xfe, !PT ;  /* 0x0000000203167212 */ /* 0x000fce00078efe16 */
.L_x_16832:
[----:B------:R-:W-:Y:S05]  /*1be30*/  BSYNC B0 ;  /* 0x0000000000007941 */ /* 0x000fea0003800000 */
.L_x_16831:
[----:B------:R-:W0:Y:S01]  /*1be40*/  F2I.S64.TRUNC R22, R22 ;  /* 0x0000001600167311 */ /* 0x000e22000020d900 */
[----:B------:R-:W-:Y:S05]  /*1be50*/  BRA `(.L_x_16816) ;  /* 0x00000004000c7947 */ /* 0x000fea0003800000 */
.L_x_16829:
        /* <DEDUP_REMOVED lines=21> */
.L_x_16838:
[----:B------:R-:W-:Y:S05]  /*1bfb0*/  BSYNC B1 ;  /* 0x0000000000017941 */ /* 0x000fea0003800000 */
.L_x_16837:
[----:B------:R-:W-:Y:S01]  /*1bfc0*/  IMAD.SHL.U32 R2, R2, 0x200000, RZ ;  /* 0x0020000002027824 */ /* 0x000fe200078e00ff */
[----:B------:R-:W-:-:S04]  /*1bfd0*/  LEA R3, R0, 0x37800000, 0x17 ;  /* 0x3780000000037811 */ /* 0x000fc800078eb8ff */
[----:B------:R-:W-:-:S07]  /*1bfe0*/  LOP3.LUT R22, R3, R2, R22, 0xfe, !PT ;  /* 0x0000000203167212 */ /* 0x000fce00078efe16 */
.L_x_16836:
[----:B------:R-:W-:Y:S05]  /*1bff0*/  BSYNC B0 ;  /* 0x0000000000007941 */ /* 0x000fea0003800000 */
.L_x_16835:
[----:B------:R-:W0:Y:S01]  /*1c000*/  F2I.S64.TRUNC R22, R22 ;  /* 0x0000001600167311 */ /* 0x000e22000020d900 */
[----:B------:R-:W-:Y:S05]  /*1c010*/  BRA `(.L_x_16816) ;  /* 0x00000000009c7947 */ /* 0x000fea0003800000 */
.L_x_16828:
        /* <DEDUP_REMOVED lines=14> */
.L_x_16842:
[----:B------:R-:W-:Y:S05]  /*1c100*/  BSYNC B0 ;  /* 0x0000000000007941 */ /* 0x000fea0003800000 */
.L_x_16841:
[----:B------:R-:W0:Y:S01]  /*1c110*/  F2I.S64.TRUNC R22, R22 ;  /* 0x0000001600167311 */ /* 0x000e22000020d900 */
[----:B------:R-:W-:Y:S05]  /*1c120*/  BRA `(.L_x_16816) ;  /* 0x0000000000587947 */ /* 0x000fea0003800000 */
.L_x_16815:
        /* <DEDUP_REMOVED lines=16> */
.L_x_16843:
[----:B------:R-:W-:Y:S01]  /*1c230*/  CS2R R22, SRZ ;  /* 0x0000000000167805 */ /* 0x000fe2000001ff00 */
[----:B------:R-:W-:Y:S06]  /*1c240*/  BRA `(.L_x_16816) ;  /* 0x0000000000107947 */ /* 0x000fec0003800000 */
.L_x_16840:
[----:B------:R0:W5:Y:S01]  /*1c250*/  LDG.E.64 R22, desc[UR36][R2.64] ;  /* 0x0000002402167981 */ /* 0x000162000c1e1b00 */
[----:B------:R-:W-:Y:S05]  /*1c260*/  BRA `(.L_x_16816) ;  /* 0x0000000000087947 */ /* 0x000fea0003800000 */
.L_x_16839:
[----:B------:R0:W5:Y:S01]  /*1c270*/  LDG.E R22, desc[UR36][R2.64] ;  /* 0x0000002402167981 */ /* 0x000162000c1e1900 */
[----:B------:R-:W-:-:S07]  /*1c280*/  IMAD.MOV.U32 R23, RZ, RZ, RZ ;  /* 0x000000ffff177224 */ /* 0x000fce00078e00ff */
.L_x_16816:
        /* <DEDUP_REMOVED lines=18> */
.L_x_16847:
[----:B------:R0:W5:Y:S01]  /*1c3b0*/  LDG.E.U8 R28, desc[UR36][R2.64] ;  /* 0x00000024021c7981 */ /* 0x000162000c1e1100 */
[----:B------:R-:W-:Y:S01]  /*1c3c0*/  IMAD.MOV.U32 R29, RZ, RZ, RZ ;  /* 0x000000ffff1d7224 */ /* 0x000fe200078e00ff */
[----:B------:R-:W-:Y:S06]  /*1c3d0*/  BRA `(.L_x_16849) ;  /* 0x0000000c00487947 */ /* 0x000fec0003800000 */
.L_x_16846:
        /* <DEDUP_REMOVED lines=8> */
.L_x_16851:
[----:B------:R-:W2:Y:S02]  /*1c460*/  LDG.E R28, desc[UR36][R2.64] ;  /* 0x00000024021c7981 */ /* 0x000ea4000c1e1900 */
[----:B--2---:R-:W-:Y:S01]  /*1c470*/  SHF.R.S32.HI R29, RZ, 0x1f, R28 ;  /* 0x0000001fff1d7819 */ /* 0x004fe2000001141c */
[----:B------:R-:W-:Y:S06]  /*1c480*/  BRA `(.L_x_16849) ;  /* 0x0000000c001c7947 */ /* 0x000fec0003800000 */
.L_x_16850:
[----:B------:R-:W2:Y:S02]  /*1c490*/  LDG.E.S16 R28, desc[UR36][R2.64] ;  /* 0x00000024021c7981 */ /* 0x000ea4000c1e1700 */
[----:B--2---:R-:W-:Y:S01]  /*1c4a0*/  SHF.R.S32.HI R29, RZ, 0x1f, R28 ;  /* 0x0000001fff1d7819 */ /* 0x004fe2000001141c */
[----:B------:R-:W-:Y:S06]  /*1c4b0*/  BRA `(.L_x_16849) ;  /* 0x0000000c00107947 */ /* 0x000fec0003800000 */
.L_x_16845:
        /* <DEDUP_REMOVED lines=9> */
.L_x_16853:
[----:B------:R-:W2:Y:S02]  /*1c550*/  LDG.E.U16 R2, desc[UR36][R2.64] ;  /* 0x0000002402027981 */ /* 0x000ea4000c1e1500 */
[----:B--2---:R-:W-:-:S06]  /*1c560*/  HADD2.F32 R28, -RZ, R2.H0_H0 ;  /* 0x20000002ff1c7230 */ /* 0x004fcc0000004100 */
[----:B------:R-:W0:Y:S01]  /*1c570*/  F2I.S64.TRUNC R28, R28 ;  /* 0x0000001c001c7311 */ /* 0x000e22000020d900 */
[----:B------:R-:W-:Y:S05]  /*1c580*/  BRA `(.L_x_16849) ;  /* 0x0000000800dc7947 */ /* 0x000fea0003800000 */
.L_x_16852:
        /* <DEDUP_REMOVED lines=9> */
.L_x_16855:
[----:B------:R-:W2:Y:S02]  /*1c620*/  LDG.E.U16 R2, desc[UR36][R2.64] ;  /* 0x0000002402027981 */ /* 0x000ea4000c1e1500 */
[----:B--2---:R-:W-:-:S06]  /*1c630*/  HADD2.F32 R28, -RZ, R2.H0_H0 ;  /* 0x20000002ff1c7230 */ /* 0x004fcc0000004100 */
[----:B------:R-:W0:Y:S01]  /*1c640*/  F2I.S64.TRUNC R28, R28 ;  /* 0x0000001c001c7311 */ /* 0x000e22000020d900 */
[----:B------:R-:W-:Y:S05]  /*1c650*/  BRA `(.L_x_16849) ;  /* 0x0000000800a87947 */ /* 0x000fea0003800000 */
.L_x_16854:
[----:B------:R-:W2:Y:S02]  /*1c660*/  LDG.E.64 R2, desc[UR36][R2.64] ;  /* 0x0000002402027981 */ /* 0x000ea4000c1e1b00 */
[----:B--2---:R0:W2:Y:S01]  /*1c670*/  F2I.S64.F64.TRUNC R28, R2 ;  /* 0x00000002001c7311 */ /* 0x0040a2000030d900 */
[----:B------:R-:W-:Y:S05]  /*1c680*/  BRA `(.L_x_16849) ;  /* 0x00000008009c7947 */ /* 0x000fea0003800000 */
.L_x_16844:
        /* <DEDUP_REMOVED lines=13> */
.L_x_16858:
[----:B------:R-:W2:Y:S02]  /*1c760*/  LDG.E.64 R2, desc[UR36][R2.64] ;  /* 0x0000002402027981 */ /* 0x000ea4000c1e1b00 */
[----:B--2---:R0:W2:Y:S01]  /*1c770*/  F2I.S64.F64.TRUNC R28, R2 ;  /* 0x00000002001c7311 */ /* 0x0040a2000030d900 */
[----:B------:R-:W-:Y:S05]  /*1c780*/  BRA `(.L_x_16849) ;  /* 0x00000008005c7947 */ /* 0x000fea0003800000 */
.L_x_16857:
        /* <DEDUP_REMOVED lines=27> */
.L_x_16860:
        /* <DEDUP_REMOVED lines=14> */
.L_x_16859:
[----:B------:R-:W2:Y:S02]  /*1ca20*/  LDG.E.U16 R28, desc[UR36][R2.64] ;  /* 0x00000024021c7981 */ /* 0x000ea4000c1e1500 */
[----:B--2---:R-:W-:-:S06]  /*1ca30*/  IMAD.U32 R28, R28, 0x10000, RZ ;  /* 0x000100001c1c7824 */ /* 0x004fcc00078e00ff */
[----:B------:R-:W0:Y:S01]  /*1ca40*/  F2I.S64.TRUNC R28, R28 ;  /* 0x0000001c001c7311 */ /* 0x000e22000020d900 */
[----:B------:R-:W-:Y:S05]  /*1ca50*/  BRA `(.L_x_16849) ;  /* 0x0000000400a87947 */ /* 0x000fea0003800000 */
.L_x_16856:
        /* <DEDUP_REMOVED lines=11> */
.L_x_16863:
        /* <DEDUP_REMOVED lines=21> */
.L_x_16867:
[----:B------:R-:W-:Y:S05]  /*1cc60*/  BSYNC B1 ;  /* 0x0000000000017941 */ /* 0x000fea0003800000 */
.L_x_16866:
[----:B------:R-:W-:Y:S01]  /*1cc70*/  IMAD.SHL.U32 R2, R2, 0x100000, RZ ;  /* 0x0010000002027824 */ /* 0x000fe200078e00ff */
[----:B------:R-:W-:-:S04]  /*1cc80*/  LEA R3, R0, 0x3b800000, 0x17 ;  /* 0x3b80000000037811 */ /* 0x000fc800078eb8ff */
[----:B------:R-:W-:-:S07]  /*1cc90*/  LOP3.LUT R28, R3, R2, R28, 0xfe, !PT ;  /* 0x00000002031c7212 */ /* 0x000fce00078efe1c */
.L_x_16865:
[----:B------:R-:W-:Y:S05]  /*1cca0*/  BSYNC B0 ;  /* 0x0000000000007941 */ /* 0x000fea0003800000 */
.L_x_16864:
[----:B------:R-:W2:Y:S01]  /*1ccb0*/  F2I.S64.TRUNC R28, R28 ;  /* 0x0000001c001c7311 */ /* 0x000ea2000020d900 */
[----:B------:R-:W-:Y:S05]  /*1ccc0*/  BRA `(.L_x_16849) ;  /* 0x00000004000c7947 */ /* 0x000fea0003800000 */
.L_x_16862:
        /* <DEDUP_REMOVED lines=21> */
.L_x_16871:
[----:B------:R-:W-:Y:S05]  /*1ce20*/  BSYNC B1 ;  /* 0x0000000000017941 */ /* 0x000fea0003800000 */
.L_x_16870:
[----:B------:R-:W-:Y:S01]  /*1ce30*/  IMAD.SHL.U32 R2, R2, 0x200000, RZ ;  /* 0x0020000002027824 */ /* 0x000fe200078e00ff */
[----:B------:R-:W-:-:S04]  /*1ce40*/  LEA R3, R0, 0x37800000, 0x17 ;  /* 0x3780000000037811 */ /* 0x000fc800078eb8ff */
[----:B------:R-:W-:-:S07]  /*1ce50*/  LOP3.LUT R28, R3, R2, R28, 0xfe, !PT ;  /* 0x00000002031c7212 */ /* 0x000fce00078efe1c */
.L_x_16869:
[----:B------:R-:W-:Y:S05]  /*1ce60*/  BSYNC B0 ;  /* 0x0000000000007941 */ /* 0x000fea0003800000 */
.L_x_16868:
[----:B------:R-:W0:Y:S01]  /*1ce70*/  F2I.S64.TRUNC R28, R28 ;  /* 0x0000001c001c7311 */ /* 0x000e22000020d900 */
[----:B------:R-:W-:Y:S05]  /*1ce80*/  BRA `(.L_x_16849) ;  /* 0x00000000009c7947 */ /* 0x000fea0003800000 */
.L_x_16861:
        /* <DEDUP_REMOVED lines=14> */
.L_x_16875:
[----:B------:R-:W-:Y:S05]  /*1cf70*/  BSYNC B0 ;  /* 0x0000000000007941 */ /* 0x000fea0003800000 */
.L_x_16874:
[----:B------:R-:W0:Y:S01]  /*1cf80*/  F2I.S64.TRUNC R28, R28 ;  /* 0x0000001c001c7311 */ /* 0x000e22000020d900 */
[----:B------:R-:W-:Y:S05]  /*1cf90*/  BRA `(.L_x_16849) ;  /* 0x0000000000587947 */ /* 0x000fea0003800000 */
.L_x_16848:
        /* <DEDUP_REMOVED lines=16> */
.L_x_16876:
[----:B------:R-:W-:Y:S01]  /*1d0a0*/  CS2R R28, SRZ ;  /* 0x00000000001c7805 */ /* 0x000fe2000001ff00 */
[----:B------:R-:W-:Y:S06]  /*1d0b0*/  BRA `(.L_x_16849) ;  /* 0x0000000000107947 */ /* 0x000fec0003800000 */
.L_x_16873:
[----:B------:R0:W5:Y:S01]  /*1d0c0*/  LDG.E.64 R28, desc[UR36][R2.64] ;  /* 0x00000024021c7981 */ /* 0x000162000c1e1b00 */
[----:B------:R-:W-:Y:S05]  /*1d0d0*/  BRA `(.L_x_16849) ;  /* 0x0000000000087947 */ /* 0x000fea0003800000 */
.L_x_16872:
[----:B------:R0:W5:Y:S01]  /*1d0e0*/  LDG.E R28, desc[UR36][R2.64] ;  /* 0x00000024021c7981 */ /* 0x000162000c1e1900 */
[----:B------:R-:W-:-:S07]  /*1d0f0*/  IMAD.MOV.U32 R29, RZ, RZ, RZ ;  /* 0x000000ffff1d7224 */ /* 0x000fce00078e00ff */
.L_x_16849:
        /* <DEDUP_REMOVED lines=24> */
.L_x_16878:
[----:B------:R-:W-:Y:S05]  /*1d280*/  BSYNC B6 ;  /* 0x0000000000067941 */ /* 0x000fea0003800000 */
.L_x_16877:
        /* <DEDUP_REMOVED lines=24> */
.L_x_16880:
[----:B------:R-:W-:Y:S05]  /*1d410*/  BSYNC B6 ;  /* 0x0000000000067941 */ /* 0x000fea0003800000 */
.L_x_16879:
        /* <DEDUP_REMOVED lines=29> */
.L_x_16882:
[----:B------:R-:W-:Y:S05]  /*1d5f0*/  BSYNC B6 ;  /* 0x0000000000067941 */ /* 0x000fea0003800000 */
.L_x_16881:
        /* <DEDUP_REMOVED lines=18> */
.L_x_16887:
        /* <DEDUP_REMOVED lines=12> */
.L_x_16885:
        /* <DEDUP_REMOVED lines=19> */
.L_x_16886:
[----:B------:R-:W-:Y:S05]  /*1d910*/  BSYNC B1 ;  /* 0x0000000000017941 */ /* 0x000fea0003800000 */
.L_x_16884:
        /* <DEDUP_REMOVED lines=23> */
.L_x_16883:
        /* <DEDUP_REMOVED lines=19> */
.L_x_16892:
        /* <DEDUP_REMOVED lines=25> */
.L_x_16891:
[----:B------:R-:W-:Y:S05]  /*1dd50*/  BSYNC B7 ;  /* 0x0000000000077941 */ /* 0x000fea0003800000 */
.L_x_16890:
[----:B------:R-:W-:-:S05]  /*1dd60*/  IADD3 R18, P0, R18, 0x8, RZ ;  /* 0x0000000812127810 */ /* 0x000fca0007f1e0ff */
[----:B------:R-:W-:Y:S01]  /*1dd70*/  IMAD.X R19, RZ, RZ, R19, P0 ;  /* 0x000000ffff137224 */ /* 0x000fe200000e0613 */
[----:B------:R-:W-:-:S04]  /*1dd80*/  ISETP.GE.U32.AND P0, PT, R18, R23, PT ;  /* 0x000000171200720c */ /* 0x000fc80003f06070 */
[----:B------:R-:W-:-:S13]  /*1dd90*/  ISETP.GE.U32.AND.EX P0, PT, R19, R22, PT, P0 ;  /* 0x000000161300720c */ /* 0x000fda0003f06100 */
[----:B------:R-:W-:Y:S05]  /*1dda0*/  @!P0 BRA `(.L_x_16892) ;  /* 0xfffffffc00848947 */ /* 0x000fea000383ffff */
.L_x_16889:
[----:B------:R-:W-:Y:S05]  /*1ddb0*/  BSYNC B6 ;  /* 0x0000000000067941 */ /* 0x000fea0003800000 */
.L_x_16888:
        /* <DEDUP_REMOVED lines=14> */
.L_x_16896:
[----:B------:R-:W-:Y:S01]  /*1dea0*/  STG.E.U8 desc[UR36][R16.64], RZ ;  /* 0x000000ff10007986 */ /* 0x000fe2000c101124 */
[----:B------:R-:W-:Y:S05]  /*1deb0*/  EXIT ;  /* 0x000000000000794d */ /* 0x000fea0003800000 */
.L_x_16895:
        /* <DEDUP_REMOVED lines=8> */
.L_x_16899:
[----:B------:R-:W-:Y:S01]  /*1df40*/  STG.E desc[UR36][R16.64], RZ ;  /* 0x000000ff10007986 */ /* 0x000fe2000c101924 */
[----:B------:R-:W-:Y:S05]  /*1df50*/  EXIT ;  /* 0x000000000000794d */ /* 0x000fea0003800000 */
.L_x_16898:
[----:B------:R-:W-:Y:S01]  /*1df60*/  STG.E.U16 desc[UR36][R16.64], RZ ;  /* 0x000000ff10007986 */ /* 0x000fe2000c101524 */
[----:B------:R-:W-:Y:S05]  /*1df70*/  EXIT ;  /* 0x000000000000794d */ /* 0x000fea0003800000 */
.L_x_16894:
        /* <DEDUP_REMOVED lines=8> */
.L_x_16901:
[----:B------:R-:W-:Y:S01]  /*1e000*/  STG.E.U16 desc[UR36][R16.64], RZ ;  /* 0x000000ff10007986 */ /* 0x000fe2000c101524 */
[----:B------:R-:W-:Y:S05]  /*1e010*/  EXIT ;  /* 0x000000000000794d */ /* 0x000fea0003800000 */
.L_x_16900:
        /* <DEDUP_REMOVED lines=8> */
.L_x_16903:
[----:B------:R-:W-:Y:S01]  /*1e0a0*/  STG.E desc[UR36][R16.64], RZ ;  /* 0x000000ff10007986 */ /* 0x000fe2000c101924 */
[----:B------:R-:W-:Y:S05]  /*1e0b0*/  EXIT ;  /* 0x000000000000794d */ /* 0x000fea0003800000 */
.L_x_16902:
[----:B------:R-:W-:Y:S01]  /*1e0c0*/  STG.E.64 desc[UR36][R16.64], RZ ;  /* 0x000000ff10007986 */ /* 0x000fe2000c101b24 */
[----:B------:R-:W-:Y:S05]  /*1e0d0*/  EXIT ;  /* 0x000000000000794d */ /* 0x000fea0003800000 */
.L_x_16893:
        /* <DEDUP_REMOVED lines=10> */
.L_x_16906:
[----:B------:R-:W-:Y:S01]  /*1e180*/  STG.E.128 desc[UR36][R16.64], RZ ;  /* 0x000000ff10007986 */ /* 0x000fe2000c101d24 */
[----:B------:R-:W-:Y:S05]  /*1e190*/  EXIT ;  /* 0x000000000000794d */ /* 0x000fea0003800000 */
.L_x_16905:
        /* <DEDUP_REMOVED lines=8> */
.L_x_16908:
[----:B------:R-:W-:Y:S01]  /*1e220*/  STG.E.U8 desc[UR36][R16.64], RZ ;  /* 0x000000ff10007986 */ /* 0x000fe2000c101124 */
[----:B------:R-:W-:Y:S05]  /*1e230*/  EXIT ;  /* 0x000000000000794d */ /* 0x000fea0003800000 */
.L_x_16907:
[----:B------:R-:W-:Y:S01]  /*1e240*/  STG.E.U16 desc[UR36][R16.64], RZ ;  /* 0x000000ff10007986 */ /* 0x000fe2000c101524 */
[----:B------:R-:W-:Y:S05]  /*1e250*/  EXIT ;  /* 0x000000000000794d */ /* 0x000fea0003800000 */
.L_x_16904:
        /* <DEDUP_REMOVED lines=10> */
.L_x_16911:
[----:B------:R-:W-:Y:S01]  /*1e300*/  STG.E.U8 desc[UR36][R16.64], RZ ;  /* 0x000000ff10007986 */ /* 0x000fe2000c101124 */
[----:B------:R-:W-:Y:S05]  /*1e310*/  EXIT ;  /* 0x000000000000794d */ /* 0x000fea0003800000 */
.L_x_16910:
[----:B------:R-:W-:Y:S01]  /*1e320*/  STG.E.U8 desc[UR36][R16.64], RZ ;  /* 0x000000ff10007986 */ /* 0x000fe2000c101124 */
[----:B------:R-:W-:Y:S05]  /*1e330*/  EXIT ;  /* 0x000000000000794d */ /* 0x000fea0003800000 */
.L_x_16909:
[----:B------:R-:W-:-:S13]  /*1e340*/  ISETP.NE.AND P0, PT, R0, 0x1c, PT ;  /* 0x0000001c0000780c */ /* 0x000fda0003f05270 */
[----:B------:R-:W-:Y:S05]  /*1e350*/  @!P0 BRA `(.L_x_16912) ;  /* 0x0000000000608947 */ /* 0x000fea0003800000 */
[----:B------:R-:W-:-:S13]  /*1e360*/  ISETP.NE.AND P0, PT, R0, 0x1d, PT ;  /* 0x0000001d0000780c */ /* 0x000fda0003f05270 */
[----:B------:R-:W-:Y:S05]  /*1e370*/  @!P0 BRA `(.L_x_16913) ;  /* 0x0000000000508947 */ /* 0x000fea0003800000 */
[----:B------:R-:W-:-:S13]  /*1e380*/  ISETP.NE.AND P0, PT, R0, 0x2c, PT ;  /* 0x0000002c0000780c */ /* 0x000fda0003f05270 */
[----:B------:R0:W-:Y:S01]  /*1e390*/  @!P0 STG.E.U8 desc[UR36][R16.64], RZ ;  /* 0x000000ff10008986 */ /* 0x0001e2000c101124 */
[----:B------:R-:W-:Y:S05]  /*1e3a0*/  @!P0 EXIT ;  /* 0x000000000000894d */ /* 0x000fea0003800000 */
.L_x_16897:
        /* <DEDUP_REMOVED lines=16> */
.L_x_16914:
[----:B------:R-:W-:Y:S05]  /*1e4b0*/  EXIT ;  /* 0x000000000000794d */ /* 0x000fea0003800000 */
.L_x_16913:
[----:B------:R-:W-:Y:S01]  /*1e4c0*/  STG.E.64 desc[UR36][R16.64], RZ ;  /* 0x000000ff10007986 */ /* 0x000fe2000c101b24 */
[----:B------:R-:W-:Y:S05]  /*1e4d0*/  EXIT ;  /* 0x000000000000794d */ /* 0x000fea0003800000 */
.L_x_16912:
[----:B------:R-:W-:Y:S01]  /*1e4e0*/  STG.E desc[UR36][R16.64], RZ ;  /* 0x000000ff10007986 */ /* 0x000fe2000c101924 */
[----:B------:R-:W-:Y:S05]  /*1e4f0*/  EXIT ;  /* 0x000000000000794d */ /* 0x000fea0003800000 */
        .weak           $__internal_38_$__cuda_sm20_div_s64
        .type           $__internal_38_$__cuda_sm20_div_s64,@function
        .size           $__internal_38_$__cuda_sm20_div_s64,(.L_x_32218 - $__internal_38_$__cuda_sm20_div_s64)
$__internal_38_$__cuda_sm20_div_s64:
        /* <DEDUP_REMOVED lines=83> */
[----:B------:R-:W-:Y:S05]  /*1ea30*/  RET.REL.NODEC R4 `(_ZN2at6native18elementwise_kernelILi128ELi4EZNS0_15gpu_kernel_implIZZZNS0_67_GLOBAL__N__bb565c37_34_ValidateCompressedIndicesKernel_cu_33a4b88b42_validate_compressed_sparse_indices_kernelILNS3_8CDimNameE0ENS3_18CUDAKernelLauncherENS3_14EmptyVecKernelENS3_8DummyVecELm0EEEvRKNS_6TensorESB_lllENKUlvE1_clEvENKUlvE0_clEvEUllllllE_EEvRNS_18TensorIteratorBaseERKT_EUliE_EEviT1_) ;  /* 0xfffffe1404707950 */ /* 0x000fea0003c3ffff */
.L_x_16915:
        /* <DEDUP_REMOVED lines=12> */
.L_x_32218:


//--------------------- .text._ZN2at6native27unrolled_elementwise_kernelIZZZNS0_67_GLOBAL__N__bb565c37_34_ValidateCompressedIndicesKernel_cu_33a4b88b42_validate_compressed_sparse_indices_kernelILNS2_8CDimNameE0ENS2_18CUDAKernelLauncherENS2_14EmptyVecKernelENS2_8DummyVecELm0EEEvRKNS_6TensorESA_lllENKUlvE1_clEvENKUlvE0_clEvEUllllllE_St5arrayIPcLm6EELi4E23TrivialOffsetCalculatorILi5EjESH_ILi1EjENS0_6memory12LoadWithCastILi5EEENSK_13StoreWithCastILi1EEEEEviT_T0_T2_T3_T4_T5_ --------------------------
	.section	.text._ZN2at6native27unrolled_elementwise_kernelIZZZNS0_67_GLOBAL__N__bb565c37_34_ValidateCompressedIndicesKernel_cu_33a4b88b42_validate_compressed_sparse_indices_kernelILNS2_8CDimNameE0ENS2_18CUDAKernelLauncherENS2_14EmptyVecKernelENS2_8DummyVecELm0EEEvRKNS_6TensorESA_lllENKUlvE1_clEvENKUlvE0_clEvEUllllllE_St5arrayIPcLm6EELi4E23TrivialOffsetCalculatorILi5EjESH_ILi1EjENS0_6memory12LoadWithCastILi5EEENSK_13StoreWithCastILi1EEEEEviT_T0_T2_T3_T4_T5_,"ax",@progbits
	.align	128
        .global         _ZN2at6native27unrolled_elementwise_kernelIZZZNS0_67_GLOBAL__N__bb565c37_34_ValidateCompressedIndicesKernel_cu_33a4b88b42_validate_compressed_sparse_indices_kernelILNS2_8CDimNameE0ENS2_18CUDAKernelLauncherENS2_14EmptyVecKernelENS2_8DummyVecELm0EEEvRKNS_6TensorESA_lllENKUlvE1_clEvENKUlvE0_clEvEUllllllE_St5arrayIPcLm6EELi4E23TrivialOffsetCalculatorILi5EjESH_ILi1EjENS0_6memory12LoadWithCastILi5EEENSK_13StoreWithCastILi1EEEEEviT_T0_T2_T3_T4_T5_
        .type           _ZN2at6native27unrolled_elementwise_kernelIZZZNS0_67_GLOBAL__N__bb565c37_34_ValidateCompressedIndicesKernel_cu_33a4b88b42_validate_compressed_sparse_indices_kernelILNS2_8CDimNameE0ENS2_18CUDAKernelLauncherENS2_14EmptyVecKernelENS2_8DummyVecELm0EEEvRKNS_6TensorESA_lllENKUlvE1_clEvENKUlvE0_clEvEUllllllE_St5arrayIPcLm6EELi4E23TrivialOffsetCalculatorILi5EjESH_ILi1EjENS0_6memory12LoadWithCastILi5EEENSK_13StoreWithCastILi1EEEEEviT_T0_T2_T3_T4_T5_,@function
        .size           _ZN2at6native27unrolled_elementwise_kernelIZZZNS0_67_GLOBAL__N__bb565c37_34_ValidateCompressedIndicesKernel_cu_33a4b88b42_validate_compressed_sparse_indices_kernelILNS2_8CDimNameE0ENS2_18CUDAKernelLauncherENS2_14EmptyVecKernelENS2_8DummyVecELm0EEEvRKNS_6TensorESA_lllENKUlvE1_clEvENKUlvE0_clEvEUllllllE_St5arrayIPcLm6EELi4E23TrivialOffsetCalculatorILi5EjESH_ILi1EjENS0_6memory12LoadWithCastILi5EEENSK_13StoreWithCastILi1EEEEEviT_T0_T2_T3_T4_T5_,(.L_x_32220 - _ZN2at6native27unrolled_elementwise_kernelIZZZNS0_67_GLOBAL__N__bb565c37_34_ValidateCompressedIndicesKernel_cu_33a4b88b42_validate_compressed_sparse_indices_kernelILNS2_8CDimNameE0ENS2_18CUDAKernelLauncherENS2_14EmptyVecKernelENS2_8DummyVecELm0EEEvRKNS_6TensorESA_lllENKUlvE1_clEvENKUlvE0_clEvEUllllllE_St5arrayIPcLm6EELi4E23TrivialOffsetCalculatorILi5EjESH_ILi1EjENS0_6memory12LoadWithCastILi5EEENSK_13StoreWithCastILi1EEEEEviT_T0_T2_T3_T4_T5_)
        .other          _ZN2at6native27unrolled_elementwise_kernelIZZZNS0_67_GLOBAL__N__bb565c37_34_ValidateCompressedIndicesKernel_cu_33a4b88b42_validate_compressed_sparse_indices_kernelILNS2_8CDimNameE0ENS2_18CUDAKernelLauncherENS2_14EmptyVecKernelENS2_8DummyVecELm0EEEvRKNS_6TensorESA_lllENKUlvE1_clEvENKUlvE0_clEvEUllllllE_St5arrayIPcLm6EELi4E23TrivialOffsetCalculatorILi5EjESH_ILi1EjENS0_6memory12LoadWithCastILi5EEENSK_13StoreWithCastILi1EEEEEviT_T0_T2_T3_T4_T5_,@"STO_CUDA_ENTRY STV_DEFAULT"
_ZN2at6native27unrolled_elementwise_kernelIZZZNS0_67_GLOBAL__N__bb565c37_34_ValidateCompressedIndicesKernel_cu_33a4b88b42_validate_compressed_sparse_indices_kernelILNS2_8CDimNameE0ENS2_18CUDAKernelLauncherENS2_14EmptyVecKernelENS2_8DummyVecELm0EEEvRKNS_6TensorESA_lllENKUlvE1_clEvENKUlvE0_clEvEUllllllE_St5arrayIPcLm6EELi4E23TrivialOffsetCalculatorILi5EjESH_ILi1EjENS0_6memory12LoadWithCastILi5EEENSK_13StoreWithCastILi1EEEEEviT_T0_T2_T3_T4_T5_:
.text._ZN2at6native27unrolled_elementwise_kernelIZZZNS0_67_GLOBAL__N__bb565c37_34_ValidateCompressedIndicesKernel_cu_33a4b88b42_validate_compressed_sparse_indices_kernelILNS2_8CDimNameE0ENS2_18CUDAKernelLauncherENS2_14EmptyVecKernelENS2_8DummyVecELm0EEEvRKNS_6TensorESA_lllENKUlvE1_clEvENKUlvE0_clEvEUllllllE_St5arrayIPcLm6EELi4E23TrivialOffsetCalculatorILi5EjESH_ILi1EjENS0_6memory12LoadWithCastILi5EEENSK_13StoreWithCastILi1EEEEEviT_T0_T2_T3_T4_T5_:
        /* <DEDUP_REMOVED lines=40> */
.L_x_16921:
[----:B------:R4:W5:Y:S01]  /*0280*/  LDG.E.U8 R40, desc[UR36][R2.64] ;  /* 0x0000002402287981 */ /* 0x000962000c1e1100 */
[----:B------:R-:W-:Y:S01]  /*0290*/  IMAD.MOV.U32 R41, RZ, RZ, RZ ;  /* 0x000000ffff297224 */ /* 0x000fe200078e00ff */
[----:B------:R-:W-:Y:S06]  /*02a0*/  BRA `(.L_x_16923) ;  /* 0x0000000c00487947 */ /* 0x000fec0003800000 */
.L_x_16920:
        /* <DEDUP_REMOVED lines=8> */
.L_x_16925:
[----:B------:R-:W4:Y:S02]  /*0330*/  LDG.E R40, desc[UR36][R2.64] ;  /* 0x0000002402287981 */ /* 0x000f24000c1e1900 */
[----:B----4-:R-:W-:Y:S01]  /*0340*/  SHF.R.S32.HI R41, RZ, 0x1f, R40 ;  /* 0x0000001fff297819 */ /* 0x010fe20000011428 */
[----:B------:R-:W-:Y:S06]  /*0350*/  BRA `(.L_x_16923) ;  /* 0x0000000c001c7947 */ /* 0x000fec0003800000 */
.L_x_16924:
[----:B------:R-:W4:Y:S02]  /*0360*/  LDG.E.S16 R40, desc[UR36][R2.64] ;  /* 0x0000002402287981 */ /* 0x000f24000c1e1700 */
[----:B----4-:R-:W-:Y:S01]  /*0370*/  SHF.R.S32.HI R41, RZ, 0x1f, R40 ;  /* 0x0000001fff297819 */ /* 0x010fe20000011428 */
[----:B------:R-:W-:Y:S06]  /*0380*/  BRA `(.L_x_16923) ;  /* 0x0000000c00107947 */ /* 0x000fec0003800000 */
.L_x_16919:
        /* <DEDUP_REMOVED lines=9> */
.L_x_16927:
[----:B------:R-:W4:Y:S02]  /*0420*/  LDG.E.U16 R2, desc[UR36][R2.64] ;  /* 0x0000002402027981 */ /* 0x000f24000c1e1500 */
[----:B----4-:R-:W-:-:S06]  /*0430*/  HADD2.F32 R40, -RZ, R2.H0_H0 ;  /* 0x20000002ff287230 */ /* 0x010fcc0000004100 */
[----:B------:R-:W1:Y:S01]  /*0440*/  F2I.S64.TRUNC R40, R40 ;  /* 0x0000002800287311 */ /* 0x000e62000020d900 */
[----:B------:R-:W-:Y:S05]  /*0450*/  BRA `(.L_x_16923) ;  /* 0x0000000800dc7947 */ /* 0x000fea0003800000 */
.L_x_16926:
        /* <DEDUP_REMOVED lines=9> */
.L_x_16929:
[----:B------:R-:W4:Y:S02]  /*04f0*/  LDG.E.U16 R2, desc[UR36][R2.64] ;  /* 0x0000002402027981 */ /* 0x000f24000c1e1500 */
[----:B----4-:R-:W-:-:S06]  /*0500*/  HADD2.F32 R40, -RZ, R2.H0_H0 ;  /* 0x20000002ff287230 */ /* 0x010fcc0000004100 */
[----:B------:R-:W1:Y:S01]  /*0510*/  F2I.S64.TRUNC R40, R40 ;  /* 0x0000002800287311 */ /* 0x000e62000020d900 */
[----:B------:R-:W-:Y:S05]  /*0520*/  BRA `(.L_x_16923) ;  /* 0x0000000800a87947 */ /* 0x000fea0003800000 */
.L_x_16928:
[----:B------:R-:W4:Y:S02]  /*0530*/  LDG.E.64 R2, desc[UR36][R2.64] ;  /* 0x0000002402027981 */ /* 0x000f24000c1e1b00 */
[----:B----4-:R1:W4:Y:S01]  /*0540*/  F2I.S64.F64.TRUNC R40, R2 ;  /* 0x0000000200287311 */ /* 0x010322000030d900 */
[----:B------:R-:W-:Y:S05]  /*0550*/  BRA `(.L_x_16923) ;  /* 0x00000008009c7947 */ /* 0x000fea0003800000 */
.L_x_16918:
        /* <DEDUP_REMOVED lines=13> */
.L_x_16932:
[----:B------:R-:W4:Y:S02]  /*0630*/  LDG.E.64 R2, desc[UR36][R2.64] ;  /* 0x0000002402027981 */ /* 0x000f24000c1e1b00 */
[----:B----4-:R1:W4:Y:S01]  /*0640*/  F2I.S64.F64.TRUNC R40, R2 ;  /* 0x0000000200287311 */ /* 0x010322000030d900 */
[----:B------:R-:W-:Y:S05]  /*0650*/  BRA `(.L_x_16923) ;  /* 0x00000008005c7947 */ /* 0x000fea0003800000 */
.L_x_16931:
        /* <DEDUP_REMOVED lines=27> */
.L_x_16934:
        /* <DEDUP_REMOVED lines=14> */
.L_x_16933:
[----:B------:R-:W4:Y:S02]  /*08f0*/  LDG.E.U16 R40, desc[UR36][R2.64] ;  /* 0x0000002402287981 */ /* 0x000f24000c1e1500 */
[----:B----4-:R-:W-:-:S06]  /*0900*/  IMAD.U32 R40, R40, 0x10000, RZ ;  /* 0x0001000028287824 */ /* 0x010fcc00078e00ff */
[----:B------:R-:W1:Y:S01]  /*0910*/  F2I.S64.TRUNC R40, R40 ;  /* 0x0000002800287311 */ /* 0x000e62000020d900 */
[----:B------:R-:W-:Y:S05]  /*0920*/  BRA `(.L_x_16923) ;  /* 0x0000000400a87947 */ /* 0x000fea0003800000 */
.L_x_16930:
        /* <DEDUP_REMOVED lines=11> */
.L_x_16937:
        /* <DEDUP_REMOVED lines=21> */
.L_x_16941:
[----:B------:R-:W-:Y:S05]  /*0b30*/  BSYNC B1 ;  /* 0x0000000000017941 */ /* 0x000fea0003800000 */
.L_x_16940:
[----:B------:R-:W-:Y:S01]  /*0b40*/  IMAD.SHL.U32 R2, R2, 0x100000, RZ ;  /* 0x0010000002027824 */ /* 0x000fe200078e00ff */
[----:B------:R-:W-:-:S04]  /*0b50*/  LEA R3, R0, 0x3b800000, 0x17 ;  /* 0x3b80000000037811 */ /* 0x000fc800078eb8ff */
[----:B------:R-:W-:-:S07]  /*0b60*/  LOP3.LUT R40, R3, R2, R40, 0xfe, !PT ;  /* 0x0000000203287212 */ /* 0x000fce00078efe28 */
.L_x_16939:
[----:B------:R-:W-:Y:S05]  /*0b70*/  BSYNC B0 ;  /* 0x0000000000007941 */ /* 0x000fea0003800000 */
.L_x_16938:
[----:B------:R-:W1:Y:S01]  /*0b80*/  F2I.S64.TRUNC R40, R40 ;  /* 0x0000002800287311 */ /* 0x000e62000020d900 */
[----:B------:R-:W-:Y:S05]  /*0b90*/  BRA `(.L_x_16923) ;  /* 0x00000004000c7947 */ /* 0x000fea0003800000 */
.L_x_16936:
        /* <DEDUP_REMOVED lines=21> */
.L_x_16945:
[----:B------:R-:W-:Y:S05]  /*0cf0*/  BSYNC B1 ;  /* 0x0000000000017941 */ /* 0x000fea0003800000 */
.L_x_16944:
[----:B------:R-:W-:Y:S01]  /*0d00*/  IMAD.SHL.U32 R2, R2, 0x200000, RZ ;  /* 0x0020000002027824 */ /* 0x000fe200078e00ff */
[----:B------:R-:W-:-:S04]  /*0d10*/  LEA R3, R0, 0x37800000, 0x17 ;  /* 0x3780000000037811 */ /* 0x000fc800078eb8ff */
[----:B------:R-:W-:-:S07]  /*0d20*/  LOP3.LUT R40, R3, R2, R40, 0xfe, !PT ;  /* 0x0000000203287212 */ /* 0x000fce00078efe28 */
.L_x_16943:
[----:B------:R-:W-:Y:S05]  /*0d30*/  BSYNC B0 ;  /* 0x0000000000007941 */ /* 0x000fea0003800000 */
.L_x_16942:
[----:B------:R-:W1:Y:S01]  /*0d40*/  F2I.S64.TRUNC R40, R40 ;  /* 0x0000002800287311 */ /* 0x000e62000020d900 */
[----:B------:R-:W-:Y:S05]  /*0d50*/  BRA `(.L_x_16923) ;  /* 0x00000000009c7947 */ /* 0x000fea0003800000 */
.L_x_16935:
        /* <DEDUP_REMOVED lines=14> */
.L_x_16949:
[----:B------:R-:W-:Y:S05]  /*0e40*/  BSYNC B0 ;  /* 0x0000000000007941 */ /* 0x000fea0003800000 */
.L_x_16948:
[----:B------:R-:W1:Y:S01]  /*0e50*/  F2I.S64.TRUNC R40, R40 ;  /* 0x0000002800287311 */ /* 0x000e62000020d900 */
[----:B------:R-:W-:Y:S05]  /*0e60*/  BRA `(.L_x_16923) ;  /* 0x0000000000587947 */ /* 0x000fea0003800000 */
.L_x_16922:
        /* <DEDUP_REMOVED lines=16> */
.L_x_16950:
[----:B------:R-:W-:Y:S01]  /*0f70*/  CS2R R40, SRZ ;  /* 0x0000000000287805 */ /* 0x000fe2000001ff00 */
[----:B------:R-:W-:Y:S06]  /*0f80*/  BRA `(.L_x_16923) ;  /* 0x0000000000107947 */ /* 0x000fec0003800000 */
.L_x_16947:
[----:B------:R1:W5:Y:S01]  /*0f90*/  LDG.E.64 R40, desc[UR36][R2.64] ;  /* 0x0000002402287981 */ /* 0x000362000c1e1b00 */
[----:B------:R-:W-:Y:S05]  /*0fa0*/  BRA `(.L_x_16923) ;  /* 0x0000000000087947 */ /* 0x000fea0003800000 */
.L_x_16946:
[----:B------:R1:W5:Y:S01]  /*0fb0*/  LDG.E R40, desc[UR36][R2.64] ;  /* 0x0000002402287981 */ /* 0x000362000c1e1900 */
[----:B------:R-:W-:-:S07]  /*0fc0*/  IMAD.MOV.U32 R41, RZ, RZ, RZ ;  /* 0x000000ffff297224 */ /* 0x000fce00078e00ff */
.L_x_16923:
        /* <DEDUP_REMOVED lines=19> */
.L_x_16954:
[----:B------:R1:W5:Y:S01]  /*1100*/  LDG.E.U8 R38, desc[UR36][R2.64] ;  /* 0x0000002402267981 */ /* 0x000362000c1e1100 */
[----:B------:R-:W-:Y:S01]  /*1110*/  IMAD.MOV.U32 R39, RZ, RZ, RZ ;  /* 0x000000ffff277224 */ /* 0x000fe200078e00ff */
[----:B------:R-:W-:Y:S06]  /*1120*/  BRA `(.L_x_16956) ;  /* 0x0000000c00487947 */ /* 0x000fec0003800000 */
.L_x_16953:
        /* <DEDUP_REMOVED lines=8> */
.L_x_16958:
[----:B------:R-:W4:Y:S02]  /*11b0*/  LDG.E R38, desc[UR36][R2.64] ;  /* 0x0000002402267981 */ /* 0x000f24000c1e1900 */
[----:B----4-:R-:W-:Y:S01]  /*11c0*/  SHF.R.S32.HI R39, RZ, 0x1f, R38 ;  /* 0x0000001fff277819 */ /* 0x010fe20000011426 */
[----:B------:R-:W-:Y:S06]  /*11d0*/  BRA `(.L_x_16956) ;  /* 0x0000000c001c7947 */ /* 0x000fec0003800000 */
.L_x_16957:
[----:B------:R-:W4:Y:S02]  /*11e0*/  LDG.E.S16 R38, desc[UR36][R2.64] ;  /* 0x0000002402267981 */ /* 0x000f24000c1e1700 */
[----:B----4-:R-:W-:Y:S01]  /*11f0*/  SHF.R.S32.HI R39, RZ, 0x1f, R38 ;  /* 0x0000001fff277819 */ /* 0x010fe20000011426 */
[----:B------:R-:W-:Y:S06]  /*1200*/  BRA `(.L_x_16956) ;  /* 0x0000000c00107947 */ /* 0x000fec0003800000 */
.L_x_16952:
        /* <DEDUP_REMOVED lines=9> */
.L_x_16960:
[----:B------:R-:W4:Y:S02]  /*12a0*/  LDG.E.U16 R2, desc[UR36][R2.64] ;  /* 0x0000002402027981 */ /* 0x000f24000c1e1500 */
[----:B----4-:R-:W-:-:S06]  /*12b0*/  HADD2.F32 R38, -RZ, R2.H0_H0 ;  /* 0x20000002ff267230 */ /* 0x010fcc0000004100 */
[----:B------:R-:W1:Y:S01]  /*12c0*/  F2I.S64.TRUNC R38, R38 ;  /* 0x0000002600267311 */ /* 0x000e62000020d900 */
[----:B------:R-:W-:Y:S05]  /*12d0*/  BRA `(.L_x_16956) ;  /* 0x0000000800dc7947 */ /* 0x000fea0003800000 */
.L_x_16959:
        /* <DEDUP_REMOVED lines=9> */
.L_x_16962:
[----:B------:R-:W4:Y:S02]  /*1370*/  LDG.E.U16 R2, desc[UR36][R2.64] ;  /* 0x0000002402027981 */ /* 0x000f24000c1e1500 */
[----:B----4-:R-:W-:-:S06]  /*1380*/  HADD2.F32 R38, -RZ, R2.H0_H0 ;  /* 0x20000002ff267230 */ /* 0x010fcc0000004100 */
[----:B------:R-:W1:Y:S01]  /*1390*/  F2I.S64.TRUNC R38, R38 ;  /* 0x0000002600267311 */ /* 0x000e62000020d900 */
[----:B------:R-:W-:Y:S05]  /*13a0*/  BRA `(.L_x_16956) ;  /* 0x0000000800a87947 */ /* 0x000fea0003800000 */
.L_x_16961:
[----:B------:R-:W4:Y:S02]  /*13b0*/  LDG.E.64 R2, desc[UR36][R2.64] ;  /* 0x0000002402027981 */ /* 0x000f24000c1e1b00 */
[----:B----4-:R1:W4:Y:S01]  /*13c0*/  F2I.S64.F64.TRUNC R38, R2 ;  /* 0x0000000200267311 */ /* 0x010322000030d900 */
[----:B------:R-:W-:Y:S05]  /*13d0*/  BRA `(.L_x_16956) ;  /* 0x00000008009c7947 */ /* 0x000fea0003800000 */
.L_x_16951:
        /* <DEDUP_REMOVED lines=13> */
.L_x_16965:
[----:B------:R-:W4:Y:S02]  /*14b0*/  LDG.E.64 R2, desc[UR36][R2.64] ;  /* 0x0000002402027981 */ /* 0x000f24000c1e1b00 */
[----:B----4-:R1:W4:Y:S01]  /*14c0*/  F2I.S64.F64.TRUNC R38, R2 ;  /* 0x0000000200267311 */ /* 0x010322000030d900 */
[----:B------:R-:W-:Y:S05]  /*14d0*/  BRA `(.L_x_16956) ;  /* 0x00000008005c7947 */ /* 0x000fea0003800000 */
.L_x_16964:
        /* <DEDUP_REMOVED lines=27> */
.L_x_16967:
        /* <DEDUP_REMOVED lines=14> */
.L_x_16966:
[----:B------:R-:W4:Y:S02]  /*1770*/  LDG.E.U16 R38, desc[UR36][R2.64] ;  /* 0x0000002402267981 */ /* 0x000f24000c1e1500 */
[----:B----4-:R-:W-:-:S06]  /*1780*/  IMAD.U32 R38, R38, 0x10000, RZ ;  /* 0x0001000026267824 */ /* 0x010fcc00078e00ff */
[----:B------:R-:W1:Y:S01]  /*1790*/  F2I.S64.TRUNC R38, R38 ;  /* 0x0000002600267311 */ /* 0x000e62000020d900 */
[----:B------:R-:W-:Y:S05]  /*17a0*/  BRA `(.L_x_16956) ;  /* 0x0000000400a87947 */ /* 0x000fea0003800000 */
.L_x_16963:
        /* <DEDUP_REMOVED lines=11> */
.L_x_16970:
        /* <DEDUP_REMOVED lines=21> */
.L_x_16974:
[----:B------:R-:W-:Y:S05]  /*19b0*/  BSYNC B1 ;  /* 0x0000000000017941 */ /* 0x000fea0003800000 */
.L_x_16973:
[----:B------:R-:W-:Y:S01]  /*19c0*/  IMAD.SHL.U32 R2, R2, 0x100000, RZ ;  /* 0x0010000002027824 */ /* 0x000fe200078e00ff */
[----:B------:R-:W-:-:S04]  /*19d0*/  LEA R3, R0, 0x3b800000, 0x17 ;  /* 0x3b80000000037811 */ /* 0x000fc800078eb8ff */
[----:B------:R-:W-:-:S07]  /*19e0*/  LOP3.LUT R38, R3, R2, R38, 0xfe, !PT ;  /* 0x0000000203267212 */ /* 0x000fce00078efe26 */
.L_x_16972:
[----:B------:R-:W-:Y:S05]  /*19f0*/  BSYNC B0 ;  /* 0x0000000000007941 */ /* 0x000fea0003800000 */
.L_x_16971:
[----:B------:R-:W1:Y:S01]  /*1a00*/  F2I.S64.TRUNC R38, R38 ;  /* 0x0000002600267311 */ /* 0x000e62000020d900 */
[----:B------:R-:W-:Y:S05]  /*1a10*/  BRA `(.L_x_16956) ;  /* 0x00000004000c7947 */ /* 0x000fea0003800000 */
.L_x_16969:
        /* <DEDUP_REMOVED lines=21> */
.L_x_16978:
[----:B------:R-:W-:Y:S05]  /*1b70*/  BSYNC B1 ;  /* 0x0000000000017941 */ /* 0x000fea0003800000 */
.L_x_16977:
[----:B------:R-:W-:Y:S01]  /*1b80*/  IMAD.SHL.U32 R2, R2, 0x200000, RZ ;  /* 0x0020000002027824 */ /* 0x000fe200078e00ff */
[----:B------:R-:W-:-:S04]  /*1b90*/  LEA R3, R0, 0x37800000, 0x17 ;  /* 0x3780000000037811 */ /* 0x000fc800078eb8ff */
[----:B------:R-:W-:-:S07]  /*1ba0*/  LOP3.LUT R38, R3, R2, R38, 0xfe, !PT ;  /* 0x0000000203267212 */ /* 0x000fce00078efe26 */
.L_x_16976:
[----:B------:R-:W-:Y:S05]  /*1bb0*/  BSYNC B0 ;  /* 0x0000000000007941 */ /* 0x000fea0003800000 */
.L_x_16975:
[----:B------:R-:W1:Y:S01]  /*1bc0*/  F2I.S64.TRUNC R38, R38 ;  /* 0x0000002600267311 */ /* 0x000e62000020d900 */
[----:B------:R-:W-:Y:S05]  /*1bd0*/  BRA `(.L_x_16956) ;  /* 0x00000000009c7947 */ /* 0x000fea0003800000 */
.L_x_16968:
        /* <DEDUP_REMOVED lines=14> */
.L_x_16982:
[----:B------:R-:W-:Y:S05]  /*1cc0*/  BSYNC B0 ;  /* 0x0000000000007941 */ /* 0x000fea0003800000 */
.L_x_16981:
[----:B------:R-:W1:Y:S01]  /*1cd0*/  F2I.S64.TRUNC R38, R38 ;  /* 0x0000002600267311 */ /* 0x000e62000020d900 */
[----:B------:R-:W-:Y:S05]  /*1ce0*/  BRA `(.L_x_16956) ;  /* 0x0000000000587947 */ /* 0x000fea0003800000 */
.L_x_16955:
        /* <DEDUP_REMOVED lines=16> */
.L_x_16983:
[----:B------:R-:W-:Y:S01]  /*1df0*/  CS2R R38, SRZ ;  /* 0x0000000000267805 */ /* 0x000fe2000001ff00 */
[----:B------:R-:W-:Y:S06]  /*1e00*/  BRA `(.L_x_16956) ;  /* 0x0000000000107947 */ /* 0x000fec0003800000 */
.L_x_16980:
[----:B------:R1:W5:Y:S01]  /*1e10*/  LDG.E.64 R38, desc[UR36][R2.64] ;  /* 0x0000002402267981 */ /* 0x000362000c1e1b00 */
[----:B------:R-:W-:Y:S05]  /*1e20*/  BRA `(.L_x_16956) ;  /* 0x0000000000087947 */ /* 0x000fea0003800000 */
.L_x_16979:
[----:B------:R1:W5:Y:S01]  /*1e30*/  LDG.E R38, desc[UR36][R2.64] ;  /* 0x0000002402267981 */ /* 0x000362000c1e1900 */
[----:B------:R-:W-:-:S07]  /*1e40*/  IMAD.MOV.U32 R39, RZ, RZ, RZ ;  /* 0x000000ffff277224 */ /* 0x000fce00078e00ff */
.L_x_16956:
        /* <DEDUP_REMOVED lines=19> */
.L_x_16987:
[----:B------:R1:W5:Y:S01]  /*1f80*/  LDG.E.U8 R36, desc[UR36][R2.64] ;  /* 0x0000002402247981 */ /* 0x000362000c1e1100 */
[----:B------:R-:W-:Y:S01]  /*1f90*/  IMAD.MOV.U32 R37, RZ, RZ, RZ ;  /* 0x000000ffff257224 */ /* 0x000fe200078e00ff */
[----:B------:R-:W-:Y:S06]  /*1fa0*/  BRA `(.L_x_16989) ;  /* 0x0000000c00487947 */ /* 0x000fec0003800000 */
.L_x_16986:
        /* <DEDUP_REMOVED lines=8> */
.L_x_16991:
[----:B------:R-:W3:Y:S02]  /*2030*/  LDG.E R36, desc[UR36][R2.64] ;  /* 0x0000002402247981 */ /* 0x000ee4000c1e1900 */
[----:B---3--:R-:W-:Y:S01]  /*2040*/  SHF.R.S32.HI R37, RZ, 0x1f, R36 ;  /* 0x0000001fff257819 */ /* 0x008fe20000011424 */
[----:B------:R-:W-:Y:S06]  /*2050*/  BRA `(.L_x_16989) ;  /* 0x0000000c001c7947 */ /* 0x000fec0003800000 */
.L_x_16990:
[----:B------:R-:W3:Y:S02]  /*2060*/  LDG.E.S16 R36, desc[UR36][R2.64] ;  /* 0x0000002402247981 */ /* 0x000ee4000c1e1700 */
[----:B---3--:R-:W-:Y:S01]  /*2070*/  SHF.R.S32.HI R37, RZ, 0x1f, R36 ;  /* 0x0000001fff257819 */ /* 0x008fe20000011424 */
[----:B------:R-:W-:Y:S06]  /*2080*/  BRA `(.L_x_16989) ;  /* 0x0000000c00107947 */ /* 0x000fec0003800000 */
.L_x_16985:
        /* <DEDUP_REMOVED lines=9> */
.L_x_16993:
[----:B------:R-:W3:Y:S02]  /*2120*/  LDG.E.U16 R2, desc[UR36][R2.64] ;  /* 0x0000002402027981 */ /* 0x000ee4000c1e1500 */
[----:B---3--:R-:W-:-:S06]  /*2130*/  HADD2.F32 R36, -RZ, R2.H0_H0 ;  /* 0x20000002ff247230 */ /* 0x008fcc0000004100 */
[----:B------:R-:W1:Y:S01]  /*2140*/  F2I.S64.TRUNC R36, R36 ;  /* 0x0000002400247311 */ /* 0x000e62000020d900 */
[----:B------:R-:W-:Y:S05]  /*2150*/  BRA `(.L_x_16989) ;  /* 0x0000000800dc7947 */ /* 0x000fea0003800000 */
.L_x_16992:
        /* <DEDUP_REMOVED lines=9> */
.L_x_16995:
[----:B------:R-:W3:Y:S02]  /*21f0*/  LDG.E.U16 R2, desc[UR36][R2.64] ;  /* 0x0000002402027981 */ /* 0x000ee4000c1e1500 */
[----:B---3--:R-:W-:-:S06]  /*2200*/  HADD2.F32 R36, -RZ, R2.H0_H0 ;  /* 0x20000002ff247230 */ /* 0x008fcc0000004100 */
[----:B------:R-:W1:Y:S01]  /*2210*/  F2I.S64.TRUNC R36, R36 ;  /* 0x0000002400247311 */ /* 0x000e62000020d900 */
[----:B------:R-:W-:Y:S05]  /*2220*/  BRA `(.L_x_16989) ;  /* 0x0000000800a87947 */ /* 0x000fea0003800000 */
.L_x_16994:
[----:B------:R-:W3:Y:S02]  /*2230*/  LDG.E.64 R2, desc[UR36][R2.64] ;  /* 0x0000002402027981 */ /* 0x000ee4000c1e1b00 */
[----:B---3--:R1:W3:Y:S01]  /*2240*/  F2I.S64.F64.TRUNC R36, R2 ;  /* 0x0000000200247311 */ /* 0x0082e2000030d900 */
[----:B------:R-:W-:Y:S05]  /*2250*/  BRA `(.L_x_16989) ;  /* 0x00000008009c7947 */ /* 0x000fea0003800000 */
.L_x_16984:
        /* <DEDUP_REMOVED lines=13> */
.L_x_16998:
[----:B------:R-:W3:Y:S02]  /*2330*/  LDG.E.64 R2, desc[UR36][R2.64] ;  /* 0x0000002402027981 */ /* 0x000ee4000c1e1b00 */
[----:B---3--:R1:W3:Y:S01]  /*2340*/  F2I.S64.F64.TRUNC R36, R2 ;  /* 0x0000000200247311 */ /* 0x0082e2000030d900 */
[----:B------:R-:W-:Y:S05]  /*2350*/  BRA `(.L_x_16989) ;  /* 0x00000008005c7947 */ /* 0x000fea0003800000 */
.L_x_16997:
        /* <DEDUP_REMOVED lines=27> */
.L_x_17000:
        /* <DEDUP_REMOVED lines=14> */
.L_x_16999:
[----:B------:R-:W3:Y:S02]  /*25f0*/  LDG.E.U16 R36, desc[UR36][R2.64] ;  /* 0x0000002402247981 */ /* 0x000ee4000c1e1500 */
[----:B---3--:R-:W-:-:S06]  /*2600*/  IMAD.U32 R36, R36, 0x10000, RZ ;  /* 0x0001000024247824 */ /* 0x008fcc00078e00ff */
[----:B------:R-:W1:Y:S01]  /*2610*/  F2I.S64.TRUNC R36, R36 ;  /* 0x0000002400247311 */ /* 0x000e62000020d900 */
[----:B------:R-:W-:Y:S05]  /*2620*/  BRA `(.L_x_16989) ;  /* 0x0000000400a87947 */ /* 0x000fea0003800000 */
.L_x_16996:
        /* <DEDUP_REMOVED lines=11> */
.L_x_17003:
        /* <DEDUP_REMOVED lines=21> */
.L_x_17007:
[----:B------:R-:W-:Y:S05]  /*2830*/  BSYNC B1 ;  /* 0x0000000000017941 */ /* 0x000fea0003800000 */
.L_x_17006:
[----:B------:R-:W-:Y:S01]  /*2840*/  IMAD.SHL.U32 R2, R2, 0x100000, RZ ;  /* 0x0010000002027824 */ /* 0x000fe200078e00ff */
[----:B------:R-:W-:-:S04]  /*2850*/  LEA R3, R0, 0x3b800000, 0x17 ;  /* 0x3b80000000037811 */ /* 0x000fc800078eb8ff */
[----:B------:R-:W-:-:S07]  /*2860*/  LOP3.LUT R36, R3, R2, R36, 0xfe, !PT ;  /* 0x0000000203247212 */ /* 0x000fce00078efe24 */
.L_x_17005:
[----:B------:R-:W-:Y:S05]  /*2870*/  BSYNC B0 ;  /* 0x0000000000007941 */ /* 0x000fea0003800000 */
.L_x_17004:
[----:B------:R-:W1:Y:S01]  /*2880*/  F2I.S64.TRUNC R36, R36 ;  /* 0x0000002400247311 */ /* 0x000e62000020d900 */
[----:B------:R-:W-:Y:S05]  /*2890*/  BRA `(.L_x_16989) ;  /* 0x00000004000c7947 */ /* 0x000fea0003800000 */
.L_x_17002:
        /* <DEDUP_REMOVED lines=21> */
.L_x_17011:
[----:B------:R-:W-:Y:S05]  /*29f0*/  BSYNC B1 ;  /* 0x0000000000017941 */ /* 0x000fea0003800000 */
.L_x_17010:
[----:B------:R-:W-:Y:S01]  /*2a00*/  IMAD.SHL.U32 R2, R2, 0x200000, RZ ;  /* 0x0020000002027824 */ /* 0x000fe200078e00ff */
[----:B------:R-:W-:-:S04]  /*2a10*/  LEA R3, R0, 0x37800000, 0x17 ;  /* 0x3780000000037811 */ /* 0x000fc800078eb8ff */
[----:B------:R-:W-:-:S07]  /*2a20*/  LOP3.LUT R36, R3, R2, R36, 0xfe, !PT ;  /* 0x0000000203247212 */ /* 0x000fce00078efe24 */
.L_x_17009:
[----:B------:R-:W-:Y:S05]  /*2a30*/  BSYNC B0 ;  /* 0x0000000000007941 */ /* 0x000fea0003800000 */
.L_x_17008:
[----:B------:R-:W1:Y:S01]  /*2a40*/  F2I.S64.TRUNC R36, R36 ;  /* 0x0000002400247311 */ /* 0x000e62000020d900 */
[----:B------:R-:W-:Y:S05]  /*2a50*/  BRA `(.L_x_16989) ;  /* 0x00000000009c7947 */ /* 0x000fea0003800000 */
.L_x_17001:
        /* <DEDUP_REMOVED lines=14> */
.L_x_17015:
[----:B------:R-:W-:Y:S05]  /*2b40*/  BSYNC B0 ;  /* 0x0000000000007941 */ /* 0x000fea0003800000 */
.L_x_17014:
[----:B------:R-:W1:Y:S01]  /*2b50*/  F2I.S64.TRUNC R36, R36 ;  /* 0x0000002400247311 */ /* 0x000e62000020d900 */
[----:B------:R-:W-:Y:S05]  /*2b60*/  BRA `(.L_x_16989) ;  /* 0x0000000000587947 */ /* 0x000fea0003800000 */
.L_x_16988:
        /* <DEDUP_REMOVED lines=16> */
.L_x_17016:
[----:B------:R-:W-:Y:S01]  /*2c70*/  CS2R R36, SRZ ;  /* 0x0000000000247805 */ /* 0x000fe2000001ff00 */
[----:B------:R-:W-:Y:S06]  /*2c80*/  BRA `(.L_x_16989) ;  /* 0x0000000000107947 */ /* 0x000fec0003800000 */
.L_x_17013:
[----:B------:R1:W5:Y:S01]  /*2c90*/  LDG.E.64 R36, desc[UR36][R2.64] ;  /* 0x0000002402247981 */ /* 0x000362000c1e1b00 */
[----:B------:R-:W-:Y:S05]  /*2ca0*/  BRA `(.L_x_16989) ;  /* 0x0000000000087947 */ /* 0x000fea0003800000 */
.L_x_17012:
[----:B------:R1:W5:Y:S01]  /*2cb0*/  LDG.E R36, desc[UR36][R2.64] ;  /* 0x0000002402247981 */ /* 0x000362000c1e1900 */
[----:B------:R-:W-:-:S07]  /*2cc0*/  IMAD.MOV.U32 R37, RZ, RZ, RZ ;  /* 0x000000ffff257224 */ /* 0x000fce00078e00ff */
.L_x_16989:
        /* <DEDUP_REMOVED lines=19> */
.L_x_17020:
[----:B------:R1:W5:Y:S01]  /*2e00*/  LDG.E.U8 R34, desc[UR36][R2.64] ;  /* 0x0000002402227981 */ /* 0x000362000c1e1100 */
[----:B------:R-:W-:Y:S01]  /*2e10*/  IMAD.MOV.U32 R35, RZ, RZ, RZ ;  /* 0x000000ffff237224 */ /* 0x000fe200078e00ff */
[----:B------:R-:W-:Y:S06]  /*2e20*/  BRA `(.L_x_17022) ;  /* 0x0000000c00487947 */ /* 0x000fec0003800000 */
.L_x_17019:
        /* <DEDUP_REMOVED lines=8> */
.L_x_17024:
[----:B------:R-:W2:Y:S02]  /*2eb0*/  LDG.E R34, desc[UR36][R2.64] ;  /* 0x0000002402227981 */ /* 0x000ea4000c1e1900 */
[----:B--2---:R-:W-:Y:S01]  /*2ec0*/  SHF.R.S32.HI R35, RZ, 0x1f, R34 ;  /* 0x0000001fff237819 */ /* 0x004fe20000011422 */
[----:B------:R-:W-:Y:S06]  /*2ed0*/  BRA `(.L_x_17022) ;  /* 0x0000000c001c7947 */ /* 0x000fec0003800000 */
.L_x_17023:
[----:B------:R-:W2:Y:S02]  /*2ee0*/  LDG.E.S16 R34, desc[UR36][R2.64] ;  /* 0x0000002402227981 */ /* 0x000ea4000c1e1700 */
[----:B--2---:R-:W-:Y:S01]  /*2ef0*/  SHF.R.S32.HI R35, RZ, 0x1f, R34 ;  /* 0x0000001fff237819 */ /* 0x004fe20000011422 */
[----:B------:R-:W-:Y:S06]  /*2f00*/  BRA `(.L_x_17022) ;  /* 0x0000000c00107947 */ /* 0x000fec0003800000 */
.L_x_17018:
        /* <DEDUP_REMOVED lines=9> */
.L_x_17026:
[----:B------:R-:W2:Y:S02]  /*2fa0*/  LDG.E.U16 R2, desc[UR36][R2.64] ;  /* 0x0000002402027981 */ /* 0x000ea4000c1e1500 */
[----:B--2---:R-:W-:-:S06]  /*2fb0*/  HADD2.F32 R34, -RZ, R2.H0_H0 ;  /* 0x20000002ff227230 */ /* 0x004fcc0000004100 */
[----:B------:R-:W1:Y:S01]  /*2fc0*/  F2I.S64.TRUNC R34, R34 ;  /* 0x0000002200227311 */ /* 0x000e62000020d900 */
[----:B------:R-:W-:Y:S05]  /*2fd0*/  BRA `(.L_x_17022) ;  /* 0x0000000800dc7947 */ /* 0x000fea0003800000 */
.L_x_17025:
        /* <DEDUP_REMOVED lines=9> */
.L_x_17028:
[----:B------:R-:W2:Y:S02]  /*3070*/  LDG.E.U16 R2, desc[UR36][R2.64] ;  /* 0x0000002402027981 */ /* 0x000ea4000c1e1500 */
[----:B--2---:R-:W-:-:S06]  /*3080*/  HADD2.F32 R34, -RZ, R2.H0_H0 ;  /* 0x20000002ff227230 */ /* 0x004fcc0000004100 */
[----:B------:R-:W1:Y:S01]  /*3090*/  F2I.S64.TRUNC R34, R34 ;  /* 0x0000002200227311 */ /* 0x000e62000020d900 */
[----:B------:R-:W-:Y:S05]  /*30a0*/  BRA `(.L_x_17022) ;  /* 0x0000000800a87947 */ /* 0x000fea0003800000 */
.L_x_17027:
[----:B------:R-:W2:Y:S02]  /*30b0*/  LDG.E.64 R2, desc[UR36][R2.64] ;  /* 0x0000002402027981 */ /* 0x000ea4000c1e1b00 */
[----:B--2---:R1:W2:Y:S01]  /*30c0*/  F2I.S64.F64.TRUNC R34, R2 ;  /* 0x0000000200227311 */ /* 0x0042a2000030d900 */
[----:B------:R-:W-:Y:S05]  /*30d0*/  BRA `(.L_x_17022) ;  /* 0x00000008009c7947 */ /* 0x000fea0003800000 */
.L_x_17017:
        /* <DEDUP_REMOVED lines=13> */
.L_x_17031:
[----:B------:R-:W2:Y:S02]  /*31b0*/  LDG.E.64 R2, desc[UR36][R2.64] ;  /* 0x0000002402027981 */ /* 0x000ea4000c1e1b00 */
[----:B--2---:R1:W2:Y:S01]  /*31c0*/  F2I.S64.F64.TRUNC R34, R2 ;  /* 0x0000000200227311 */ /* 0x0042a2000030d900 */
[----:B------:R-:W-:Y:S05]  /*31d0*/  BRA `(.L_x_17022) ;  /* 0x00000008005c7947 */ /* 0x000fea0003800000 */
.L_x_17030:
        /* <DEDUP_REMOVED lines=27> */
.L_x_17033:
        /* <DEDUP_REMOVED lines=14> */
.L_x_17032:
[----:B------:R-:W2:Y:S02]  /*3470*/  LDG.E.U16 R34, desc[UR36][R2.64] ;  /* 0x0000002402227981 */ /* 0x000ea4000c1e1500 */
[----:B--2---:R-:W-:-:S06]  /*3480*/  IMAD.U32 R34, R34, 0x10000, RZ ;  /* 0x0001000022227824 */ /* 0x004fcc00078e00ff */
[----:B------:R-:W1:Y:S01]  /*3490*/  F2I.S64.TRUNC R34, R34 ;  /* 0x0000002200227311 */ /* 0x000e62000020d900 */
[----:B------:R-:W-:Y:S05]  /*34a0*/  BRA `(.L_x_17022) ;  /* 0x0000000400a87947 */ /* 0x000fea0003800000 */
.L_x_17029:
        /* <DEDUP_REMOVED lines=11> */
.L_x_17036:
        /* <DEDUP_REMOVED lines=21> */
.L_x_17040:
[----:B------:R-:W-:Y:S05]  /*36b0*/  BSYNC B1 ;  /* 0x0000000000017941 */ /* 0x000fea0003800000 */
.L_x_17039:
[----:B------:R-:W-:Y:S01]  /*36c0*/  IMAD.SHL.U32 R2, R2, 0x100000, RZ ;  /* 0x0010000002027824 */ /* 0x000fe200078e00ff */
[----:B------:R-:W-:-:S04]  /*36d0*/  LEA R3, R0, 0x3b800000, 0x17 ;  /* 0x3b80000000037811 */ /* 0x000fc800078eb8ff */
[----:B------:R-:W-:-:S07]  /*36e0*/  LOP3.LUT R34, R3, R2, R34, 0xfe, !PT ;  /* 0x0000000203227212 */ /* 0x000fce00078efe22 */
.L_x_17038:
[----:B------:R-:W-:Y:S05]  /*36f0*/  BSYNC B0 ;  /* 0x0000000000007941 */ /* 0x000fea0003800000 */
.L_x_17037:
[----:B------:R-:W1:Y:S01]  /*3700*/  F2I.S64.TRUNC R34, R34 ;  /* 0x0000002200227311 */ /* 0x000e62000020d900 */
[----:B------:R-:W-:Y:S05]  /*3710*/  BRA `(.L_x_17022) ;  /* 0x00000004000c7947 */ /* 0x000fea0003800000 */
.L_x_17035:
        /* <DEDUP_REMOVED lines=21> */
.L_x_17044:
[----:B------:R-:W-:Y:S05]  /*3870*/  BSYNC B1 ;  /* 0x0000000000017941 */ /* 0x000fea0003800000 */
.L_x_17043:
[----:B------:R-:W-:Y:S01]  /*3880*/  IMAD.SHL.U32 R2, R2, 0x200000, RZ ;  /* 0x0020000002027824 */ /* 0x000fe200078e00ff */
[----:B------:R-:W-:-:S04]  /*3890*/  LEA R3, R0, 0x37800000, 0x17 ;  /* 0x3780000000037811 */ /* 0x000fc800078eb8ff */
[----:B------:R-:W-:-:S07]  /*38a0*/  LOP3.LUT R34, R3, R2, R34, 0xfe, !PT ;  /* 0x0000000203227212 */ /* 0x000fce00078efe22 */
.L_x_17042:
[----:B------:R-:W-:Y:S05]  /*38b0*/  BSYNC B0 ;  /* 0x0000000000007941 */ /* 0x000fea0003800000 */
.L_x_17041:
[----:B------:R-:W1:Y:S01]  /*38c0*/  F2I.S64.TRUNC R34, R34 ;  /* 0x0000002200227311 */ /* 0x000e62000020d900 */
[----:B------:R-:W-:Y:S05]  /*38d0*/  BRA `(.L_x_17022) ;  /* 0x00000000009c7947 */ /* 0x000fea0003800000 */
.L_x_17034:
        /* <DEDUP_REMOVED lines=14> */
.L_x_17048:
[----:B------:R-:W-:Y:S05]  /*39c0*/  BSYNC B0 ;  /* 0x0000000000007941 */ /* 0x000fea0003800000 */
.L_x_17047:
[----:B------:R-:W2:Y:S01]  /*39d0*/  F2I.S64.TRUNC R34, R34 ;  /* 0x0000002200227311 */ /* 0x000ea2000020d900 */
[----:B------:R-:W-:Y:S05]  /*39e0*/  BRA `(.L_x_17022) ;  /* 0x0000000000587947 */ /* 0x000fea0003800000 */
.L_x_17021:
        /* <DEDUP_REMOVED lines=16> */
.L_x_17049:
[----:B------:R-:W-:Y:S01]  /*3af0*/  CS2R R34, SRZ ;  /* 0x0000000000227805 */ /* 0x000fe2000001ff00 */
[----:B------:R-:W-:Y:S06]  /*3b00*/  BRA `(.L_x_17022) ;  /* 0x0000000000107947 */ /* 0x000fec0003800000 */
.L_x_17046:
[----:B------:R1:W5:Y:S01]  /*3b10*/  LDG.E.64 R34, desc[UR36][R2.64] ;  /* 0x0000002402227981 */ /* 0x000362000c1e1b00 */
[----:B------:R-:W-:Y:S05]  /*3b20*/  BRA `(.L_x_17022) ;  /* 0x0000000000087947 */ /* 0x000fea0003800000 */
.L_x_17045:
[----:B------:R3:W5:Y:S01]  /*3b30*/  LDG.E R34, desc[UR36][R2.64] ;  /* 0x0000002402227981 */ /* 0x000762000c1e1900 */
[----:B------:R-:W-:-:S07]  /*3b40*/  IMAD.MOV.U32 R35, RZ, RZ, RZ ;  /* 0x000000ffff237224 */ /* 0x000fce00078e00ff */
.L_x_17022:
        /* <DEDUP_REMOVED lines=19> */
.L_x_17053:
[----:B------:R0:W5:Y:S01]  /*3c80*/  LDG.E.U8 R56, desc[UR36][R2.64] ;  /* 0x0000002402387981 */ /* 0x000162000c1e1100 */
[----:B------:R-:W-:Y:S01]  /*3c90*/  IMAD.MOV.U32 R57, RZ, RZ, RZ ;  /* 0x000000ffff397224 */ /* 0x000fe200078e00ff */
[----:B------:R-:W-:Y:S06]  /*3ca0*/  BRA `(.L_x_17055) ;  /* 0x0000000c00487947 */ /* 0x000fec0003800000 */
.L_x_17052:
        /* <DEDUP_REMOVED lines=8> */
.L_x_17057:
[----:B------:R-:W3:Y:S02]  /*3d30*/  LDG.E R56, desc[UR36][R2.64] ;  /* 0x0000002402387981 */ /* 0x000ee4000c1e1900 */
[----:B---3--:R-:W-:Y:S01]  /*3d40*/  SHF.R.S32.HI R57, RZ, 0x1f, R56 ;  /* 0x0000001fff397819 */ /* 0x008fe20000011438 */
[----:B------:R-:W-:Y:S06]  /*3d50*/  BRA `(.L_x_17055) ;  /* 0x0000000c001c7947 */ /* 0x000fec0003800000 */
.L_x_17056:
[----:B------:R-:W3:Y:S02]  /*3d60*/  LDG.E.S16 R56, desc[UR36][R2.64] ;  /* 0x0000002402387981 */ /* 0x000ee4000c1e1700 */
[----:B---3--:R-:W-:Y:S01]  /*3d70*/  SHF.R.S32.HI R57, RZ, 0x1f, R56 ;  /* 0x0000001fff397819 */ /* 0x008fe20000011438 */
[----:B------:R-:W-:Y:S06]  /*3d80*/  BRA `(.L_x_17055) ;  /* 0x0000000c00107947 */ /* 0x000fec0003800000 */
.L_x_17051:
        /* <DEDUP_REMOVED lines=9> */
.L_x_17059:
[----:B------:R-:W3:Y:S02]  /*3e20*/  LDG.E.U16 R2, desc[UR36][R2.64] ;  /* 0x0000002402027981 */ /* 0x000ee4000c1e1500 */
[----:B---3--:R-:W-:-:S06]  /*3e30*/  HADD2.F32 R56, -RZ, R2.H0_H0 ;  /* 0x20000002ff387230 */ /* 0x008fcc0000004100 */
[----:B------:R-:W0:Y:S01]  /*3e40*/  F2I.S64.TRUNC R56, R56 ;  /* 0x0000003800387311 */ /* 0x000e22000020d900 */
[----:B------:R-:W-:Y:S05]  /*3e50*/  BRA `(.L_x_17055) ;  /* 0x0000000800dc7947 */ /* 0x000fea0003800000 */
.L_x_17058:
        /* <DEDUP_REMOVED lines=9> */
.L_x_17061:
[----:B------:R-:W3:Y:S02]  /*3ef0*/  LDG.E.U16 R2, desc[UR36][R2.64] ;  /* 0x0000002402027981 */ /* 0x000ee4000c1e1500 */
[----:B---3--:R-:W-:-:S06]  /*3f00*/  HADD2.F32 R56, -RZ, R2.H0_H0 ;  /* 0x20000002ff387230 */ /* 0x008fcc0000004100 */
[----:B------:R-:W0:Y:S01]  /*3f10*/  F2I.S64.TRUNC R56, R56 ;  /* 0x0000003800387311 */ /* 0x000e22000020d900 */
[----:B------:R-:W-:Y:S05]  /*3f20*/  BRA `(.L_x_17055) ;  /* 0x0000000800a87947 */ /* 0x000fea0003800000 */
.L_x_17060:
[----:B------:R-:W3:Y:S02]  /*3f30*/  LDG.E.64 R2, desc[UR36][R2.64] ;  /* 0x0000002402027981 */ /* 0x000ee4000c1e1b00 */
[----:B---3--:R0:W1:Y:S01]  /*3f40*/  F2I.S64.F64.TRUNC R56, R2 ;  /* 0x0000000200387311 */ /* 0x008062000030d900 */
[----:B------:R-:W-:Y:S05]  /*3f50*/  BRA `(.L_x_17055) ;  /* 0x00000008009c7947 */ /* 0x000fea0003800000 */
.L_x_17050:
        /* <DEDUP_REMOVED lines=13> */
.L_x_17064:
[----:B------:R-:W3:Y:S02]  /*4030*/  LDG.E.64 R2, desc[UR36][R2.64] ;  /* 0x0000002402027981 */ /* 0x000ee4000c1e1b00 */
[----:B---3--:R0:W1:Y:S01]  /*4040*/  F2I.S64.F64.TRUNC R56, R2 ;  /* 0x0000000200387311 */ /* 0x008062000030d900 */
[----:B------:R-:W-:Y:S05]  /*4050*/  BRA `(.L_x_17055) ;  /* 0x00000008005c7947 */ /* 0x000fea0003800000 */
.L_x_17063:
        /* <DEDUP_REMOVED lines=27> */
.L_x_17066:
        /* <DEDUP_REMOVED lines=14> */
.L_x_17065:
[----:B------:R-:W3:Y:S02]  /*42f0*/  LDG.E.U16 R56, desc[UR36][R2.64] ;  /* 0x0000002402387981 */ /* 0x000ee4000c1e1500 */
[----:B---3--:R-:W-:-:S06]  /*4300*/  IMAD.U32 R56, R56, 0x10000, RZ ;  /* 0x0001000038387824 */ /* 0x008fcc00078e00ff */
[----:B------:R-:W0:Y:S01]  /*4310*/  F2I.S64.TRUNC R56, R56 ;  /* 0x0000003800387311 */ /* 0x000e22000020d900 */
[----:B------:R-:W-:Y:S05]  /*4320*/  BRA `(.L_x_17055) ;  /* 0x0000000400a87947 */ /* 0x000fea0003800000 */
.L_x_17062:
        /* <DEDUP_REMOVED lines=11> */
.L_x_17069:
        /* <DEDUP_REMOVED lines=21> */
.L_x_17073:
[----:B------:R-:W-:Y:S05]  /*4530*/  BSYNC B1 ;  /* 0x0000000000017941 */ /* 0x000fea0003800000 */
.L_x_17072:
[----:B------:R-:W-:Y:S01]  /*4540*/  IMAD.SHL.U32 R2, R2, 0x100000, RZ ;  /* 0x0010000002027824 */ /* 0x000fe200078e00ff */
[----:B------:R-:W-:-:S04]  /*4550*/  LEA R3, R0, 0x3b800000, 0x17 ;  /* 0x3b80000000037811 */ /* 0x000fc800078eb8ff */
[----:B------:R-:W-:-:S07]  /*4560*/  LOP3.LUT R56, R3, R2, R56, 0xfe, !PT ;  /* 0x0000000203387212 */ /* 0x000fce00078efe38 */
.L_x_17071:
[----:B------:R-:W-:Y:S05]  /*4570*/  BSYNC B0 ;  /* 0x0000000000007941 */ /* 0x000fea0003800000 */
.L_x_17070:
[----:B------:R-:W0:Y:S01]  /*4580*/  F2I.S64.TRUNC R56, R56 ;  /* 0x0000003800387311 */ /* 0x000e22000020d900 */
[----:B------:R-:W-:Y:S05]  /*4590*/  BRA `(.L_x_17055) ;  /* 0x00000004000c7947 */ /* 0x000fea0003800000 */
.L_x_17068:
        /* <DEDUP_REMOVED lines=21> */
.L_x_17077:
[----:B------:R-:W-:Y:S05]  /*46f0*/  BSYNC B1 ;  /* 0x0000000000017941 */ /* 0x000fea0003800000 */
.L_x_17076:
[----:B------:R-:W-:Y:S01]  /*4700*/  IMAD.SHL.U32 R2, R2, 0x200000, RZ ;  /* 0x0020000002027824 */ /* 0x000fe200078e00ff */
[----:B------:R-:W-:-:S04]  /*4710*/  LEA R3, R0, 0x37800000, 0x17 ;  /* 0x3780000000037811 */ /* 0x000fc800078eb8ff */
[----:B------:R-:W-:-:S07]  /*4720*/  LOP3.LUT R56, R3, R2, R56, 0xfe, !PT ;  /* 0x0000000203387212 */ /* 0x000fce00078efe38 */
.L_x_17075:
[----:B------:R-:W-:Y:S05]  /*4730*/  BSYNC B0 ;  /* 0x0000000000007941 */ /* 0x000fea0003800000 */
.L_x_17074:
[----:B------:R-:W0:Y:S01]  /*4740*/  F2I.S64.TRUNC R56, R56 ;  /* 0x0000003800387311 */ /* 0x000e22000020d900 */
[----:B------:R-:W-:Y:S05]  /*4750*/  BRA `(.L_x_17055) ;  /* 0x00000000009c7947 */ /* 0x000fea0003800000 */
.L_x_17067:
        /* <DEDUP_REMOVED lines=14> */
.L_x_17081:
[----:B------:R-:W-:Y:S05]  /*4840*/  BSYNC B0 ;  /* 0x0000000000007941 */ /* 0x000fea0003800000 */
.L_x_17080:
[----:B------:R-:W0:Y:S01]  /*4850*/  F2I.S64.TRUNC R56, R56 ;  /* 0x0000003800387311 */ /* 0x000e22000020d900 */
[----:B------:R-:W-:Y:S05]  /*4860*/  BRA `(.L_x_17055) ;  /* 0x0000000000587947 */ /* 0x000fea0003800000 */
.L_x_17054:
        /* <DEDUP_REMOVED lines=16> */
.L_x_17082:
[----:B------:R-:W-:Y:S01]  /*4970*/  CS2R R56, SRZ ;  /* 0x0000000000387805 */ /* 0x000fe2000001ff00 */
[----:B------:R-:W-:Y:S06]  /*4980*/  BRA `(.L_x_17055) ;  /* 0x0000000000107947 */ /* 0x000fec0003800000 */
.L_x_17079:
[----:B------:R0:W5:Y:S01]  /*4990*/  LDG.E.64 R56, desc[UR36][R2.64] ;  /* 0x0000002402387981 */ /* 0x000162000c1e1b00 */
[----:B------:R-:W-:Y:S05]  /*49a0*/  BRA `(.L_x_17055) ;  /* 0x0000000000087947 */ /* 0x000fea0003800000 */
.L_x_17078:
[----:B------:R0:W5:Y:S01]  /*49b0*/  LDG.E R56, desc[UR36][R2.64] ;  /* 0x0000002402387981 */ /* 0x000162000c1e1900 */
[----:B------:R-:W-:-:S07]  /*49c0*/  IMAD.MOV.U32 R57, RZ, RZ, RZ ;  /* 0x000000ffff397224 */ /* 0x000fce00078e00ff */
.L_x_17055:
[----:B------:R-:W2:Y:S02]  /*49d0*/  S2R R63, SR_TID.X ;  /* 0x00000000003f7919 */ /* 0x000ea40000002100 */
[----:B--2---:R-:W-:-:S07]  /*49e0*/  VIADD R63, R63, 0x80 ;  /* 0x000000803f3f7836 */ /* 0x004fce0000000000 */
.L_x_16917:
[----:B------:R-:W-:Y:S05]  /*49f0*/  BSYNC B6 ;  /* 0x0000000000067941 */ /* 0x000fea0003800000 */
.L_x_16916:
        /* <DEDUP_REMOVED lines=28> */
.L_x_17088:
[----:B------:R0:W5:Y:S01]  /*4bc0*/  LDG.E.U8 R32, desc[UR36][R2.64] ;  /* 0x0000002402207981 */ /* 0x000162000c1e1100 */
[----:B------:R-:W-:Y:S01]  /*4bd0*/  IMAD.MOV.U32 R33, RZ, RZ, RZ ;  /* 0x000000ffff217224 */ /* 0x000fe200078e00ff */
[----:B------:R-:W-:Y:S06]  /*4be0*/  BRA `(.L_x_17090) ;  /* 0x0000000c00487947 */ /* 0x000fec0003800000 */
.L_x_17087:
        /* <DEDUP_REMOVED lines=8> */
.L_x_17092:
[----:B------:R-:W2:Y:S02]  /*4c70*/  LDG.E R32, desc[UR36][R2.64] ;  /* 0x0000002402207981 */ /* 0x000ea4000c1e1900 */
[----:B--2---:R-:W-:Y:S01]  /*4c80*/  SHF.R.S32.HI R33, RZ, 0x1f, R32 ;  /* 0x0000001fff217819 */ /* 0x004fe20000011420 */
[----:B------:R-:W-:Y:S06]  /*4c90*/  BRA `(.L_x_17090) ;  /* 0x0000000c001c7947 */ /* 0x000fec0003800000 */
.L_x_17091:
[----:B------:R-:W2:Y:S02]  /*4ca0*/  LDG.E.S16 R32, desc[UR36][R2.64] ;  /* 0x0000002402207981 */ /* 0x000ea4000c1e1700 */
[----:B--2---:R-:W-:Y:S01]  /*4cb0*/  SHF.R.S32.HI R33, RZ, 0x1f, R32 ;  /* 0x0000001fff217819 */ /* 0x004fe20000011420 */
[----:B------:R-:W-:Y:S06]  /*4cc0*/  BRA `(.L_x_17090) ;  /* 0x0000000c00107947 */ /* 0x000fec0003800000 */
.L_x_17086:
        /* <DEDUP_REMOVED lines=9> */
.L_x_17094:
[----:B------:R-:W2:Y:S02]  /*4d60*/  LDG.E.U16 R2, desc[UR36][R2.64] ;  /* 0x0000002402027981 */ /* 0x000ea4000c1e1500 */
[----:B--2---:R-:W-:-:S06]  /*4d70*/  HADD2.F32 R32, -RZ, R2.H0_H0 ;  /* 0x20000002ff207230 */ /* 0x004fcc0000004100 */
[----:B------:R-:W0:Y:S01]  /*4d80*/  F2I.S64.TRUNC R32, R32 ;  /* 0x0000002000207311 */ /* 0x000e22000020d900 */
[----:B------:R-:W-:Y:S05]  /*4d90*/  BRA `(.L_x_17090) ;  /* 0x0000000800dc7947 */ /* 0x000fea0003800000 */
.L_x_17093:
        /* <DEDUP_REMOVED lines=9> */
.L_x_17096:
[----:B------:R-:W2:Y:S02]  /*4e30*/  LDG.E.U16 R2, desc[UR36][R2.64] ;  /* 0x0000002402027981 */ /* 0x000ea4000c1e1500 */
[----:B--2---:R-:W-:-:S06]  /*4e40*/  HADD2.F32 R32, -RZ, R2.H0_H0 ;  /* 0x20000002ff207230 */ /* 0x004fcc0000004100 */
[----:B------:R-:W0:Y:S01]  /*4e50*/  F2I.S64.TRUNC R32, R32 ;  /* 0x0000002000207311 */ /* 0x000e22000020d900 */
[----:B------:R-:W-:Y:S05]  /*4e60*/  BRA `(.L_x_17090) ;  /* 0x0000000800a87947 */ /* 0x000fea0003800000 */
.L_x_17095:
[----:B------:R-:W2:Y:S02]  /*4e70*/  LDG.E.64 R2, desc[UR36][R2.64] ;  /* 0x0000002402027981 */ /* 0x000ea4000c1e1b00 */
[----:B--2---:R0:W1:Y:S01]  /*4e80*/  F2I.S64.F64.TRUNC R32, R2 ;  /* 0x0000000200207311 */ /* 0x004062000030d900 */
[----:B------:R-:W-:Y:S05]  /*4e90*/  BRA `(.L_x_17090) ;  /* 0x00000008009c7947 */ /* 0x000fea0003800000 */
.L_x_17085:
        /* <DEDUP_REMOVED lines=13> */
.L_x_17099:
[----:B------:R-:W2:Y:S02]  /*4f70*/  LDG.E.64 R2, desc[UR36][R2.64] ;  /* 0x0000002402027981 */ /* 0x000ea4000c1e1b00 */
[----:B--2---:R0:W1:Y:S01]  /*4f80*/  F2I.S64.F64.TRUNC R32, R2 ;  /* 0x0000000200207311 */ /* 0x004062000030d900 */
[----:B------:R-:W-:Y:S05]  /*4f90*/  BRA `(.L_x_17090) ;  /* 0x00000008005c7947 */ /* 0x000fea0003800000 */
.L_x_17098:
        /* <DEDUP_REMOVED lines=27> */
.L_x_17101:
        /* <DEDUP_REMOVED lines=14> */
.L_x_17100:
[----:B------:R-:W2:Y:S02]  /*5230*/  LDG.E.U16 R32, desc[UR36][R2.64] ;  /* 0x0000002402207981 */ /* 0x000ea4000c1e1500 */
[----:B--2---:R-:W-:-:S06]  /*5240*/  IMAD.U32 R32, R32, 0x10000, RZ ;  /* 0x0001000020207824 */ /* 0x004fcc00078e00ff */
[----:B------:R-:W0:Y:S01]  /*5250*/  F2I.S64.TRUNC R32, R32 ;  /* 0x0000002000207311 */ /* 0x000e22000020d900 */
[----:B------:R-:W-:Y:S05]  /*5260*/  BRA `(.L_x_17090) ;  /* 0x0000000400a87947 */ /* 0x000fea0003800000 */
.L_x_17097:
        /* <DEDUP_REMOVED lines=11> */
.L_x_17104:
        /* <DEDUP_REMOVED lines=21> */
.L_x_17108:
[----:B------:R-:W-:Y:S05]  /*5470*/  BSYNC B1 ;  /* 0x0000000000017941 */ /* 0x000fea0003800000 */
.L_x_17107:
[----:B------:R-:W-:Y:S01]  /*5480*/  IMAD.SHL.U32 R2, R2, 0x100000, RZ ;  /* 0x0010000002027824 */ /* 0x000fe200078e00ff */
[----:B------:R-:W-:-:S04]  /*5490*/  LEA R3, R0, 0x3b800000, 0x17 ;  /* 0x3b80000000037811 */ /* 0x000fc800078eb8ff */
[----:B------:R-:W-:-:S07]  /*54a0*/  LOP3.LUT R32, R3, R2, R32, 0xfe, !PT ;  /* 0x0000000203207212 */ /* 0x000fce00078efe20 */
.L_x_17106:
[----:B------:R-:W-:Y:S05]  /*54b0*/  BSYNC B0 ;  /* 0x0000000000007941 */ /* 0x000fea0003800000 */
.L_x_17105:
[----:B------:R-:W0:Y:S01]  /*54c0*/  F2I.S64.TRUNC R32, R32 ;  /* 0x0000002000207311 */ /* 0x000e22000020d900 */
[----:B------:R-:W-:Y:S05]  /*54d0*/  BRA `(.L_x_17090) ;  /* 0x00000004000c7947 */ /* 0x000fea0003800000 */
.L_x_17103:
        /* <DEDUP_REMOVED lines=21> */
.L_x_17112:
[----:B------:R-:W-:Y:S05]  /*5630*/  BSYNC B1 ;  /* 0x0000000000017941 */ /* 0x000fea0003800000 */
.L_x_17111:
[----:B------:R-:W-:Y:S01]  /*5640*/  IMAD.SHL.U32 R2, R2, 0x200000, RZ ;  /* 0x0020000002027824 */ /* 0x000fe200078e00ff */
[----:B------:R-:W-:-:S04]  /*5650*/  LEA R3, R0, 0x37800000, 0x17 ;  /* 0x3780000000037811 */ /* 0x000fc800078eb8ff */
[----:B------:R-:W-:-:S07]  /*5660*/  LOP3.LUT R32, R3, R2, R32, 0xfe, !PT ;  /* 0x0000000203207212 */ /* 0x000fce00078efe20 */
.L_x_17110:
[----:B------:R-:W-:Y:S05]  /*5670*/  BSYNC B0 ;  /* 0x0000000000007941 */ /* 0x000fea0003800000 */
.L_x_17109:
[----:B------:R-:W0:Y:S01]  /*5680*/  F2I.S64.TRUNC R32, R32 ;  /* 0x0000002000207311 */ /* 0x000e22000020d900 */
[----:B------:R-:W-:Y:S05]  /*5690*/  BRA `(.L_x_17090) ;  /* 0x00000000009c7947 */ /* 0x000fea0003800000 */
.L_x_17102:
        /* <DEDUP_REMOVED lines=14> */
.L_x_17116:
[----:B------:R-:W-:Y:S05]  /*5780*/  BSYNC B0 ;  /* 0x0000000000007941 */ /* 0x000fea0003800000 */
.L_x_17115:
[----:B------:R-:W0:Y:S01]  /*5790*/  F2I.S64.TRUNC R32, R32 ;  /* 0x0000002000207311 */ /* 0x000e22000020d900 */
[----:B------:R-:W-:Y:S05]  /*57a0*/  BRA `(.L_x_17090) ;  /* 0x0000000000587947 */ /* 0x000fea0003800000 */
.L_x_17089:
        /* <DEDUP_REMOVED lines=16> */
.L_x_17117:
[----:B------:R-:W-:Y:S01]  /*58b0*/  CS2R R32, SRZ ;  /* 0x0000000000207805 */ /* 0x000fe2000001ff00 */
[----:B------:R-:W-:Y:S06]  /*58c0*/  BRA `(.L_x_17090) ;  /* 0x0000000000107947 */ /* 0x000fec0003800000 */
.L_x_17114:
[----:B------:R0:W5:Y:S01]  /*58d0*/  LDG.E.64 R32, desc[UR36][R2.64] ;  /* 0x0000002402207981 */ /* 0x000162000c1e1b00 */
[----:B------:R-:W-:Y:S05]  /*58e0*/  BRA `(.L_x_17090) ;  /* 0x0000000000087947 */ /* 0x000fea0003800000 */
.L_x_17113:
[----:B------:R0:W5:Y:S01]  /*58f0*/  LDG.E R32, desc[UR36][R2.64] ;  /* 0x0000002402207981 */ /* 0x000162000c1e1900 */
[----:B------:R-:W-:-:S07]  /*5900*/  IMAD.MOV.U32 R33, RZ, RZ, RZ ;  /* 0x000000ffff217224 */ /* 0x000fce00078e00ff */
.L_x_17090:
        /* <DEDUP_REMOVED lines=19> */
.L_x_17121:
[----:B------:R0:W5:Y:S01]  /*5a40*/  LDG.E.U8 R30, desc[UR36][R2.64] ;  /* 0x00000024021e7981 */ /* 0x000162000c1e1100 */
[----:B------:R-:W-:Y:S01]  /*5a50*/  IMAD.MOV.U32 R31, RZ, RZ, RZ ;  /* 0x000000ffff1f7224 */ /* 0x000fe200078e00ff */
[----:B------:R-:W-:Y:S06]  /*5a60*/  BRA `(.L_x_17123) ;  /* 0x0000000c00487947 */ /* 0x000fec0003800000 */
.L_x_17120:
        /* <DEDUP_REMOVED lines=8> */
.L_x_17125:
[----:B------:R-:W2:Y:S02]  /*5af0*/  LDG.E R30, desc[UR36][R2.64] ;  /* 0x00000024021e7981 */ /* 0x000ea4000c1e1900 */
[----:B--2---:R-:W-:Y:S01]  /*5b00*/  SHF.R.S32.HI R31, RZ, 0x1f, R30 ;  /* 0x0000001fff1f7819 */ /* 0x004fe2000001141e */
[----:B------:R-:W-:Y:S06]  /*5b10*/  BRA `(.L_x_17123) ;  /* 0x0000000c001c7947 */ /* 0x000fec0003800000 */
.L_x_17124:
[----:B------:R-:W2:Y:S02]  /*5b20*/  LDG.E.S16 R30, desc[UR36][R2.64] ;  /* 0x00000024021e7981 */ /* 0x000ea4000c1e1700 */
[----:B--2---:R-:W-:Y:S01]  /*5b30*/  SHF.R.S32.HI R31, RZ, 0x1f, R30 ;  /* 0x0000001fff1f7819 */ /* 0x004fe2000001141e */
[----:B------:R-:W-:Y:S06]  /*5b40*/  BRA `(.L_x_17123) ;  /* 0x0000000c00107947 */ /* 0x000fec0003800000 */
.L_x_17119:
        /* <DEDUP_REMOVED lines=9> */
.L_x_17127:
[----:B------:R-:W2:Y:S02]  /*5be0*/  LDG.E.U16 R2, desc[UR36][R2.64] ;  /* 0x0000002402027981 */ /* 0x000ea4000c1e1500 */
[----:B--2---:R-:W-:-:S06]  /*5bf0*/  HADD2.F32 R30, -RZ, R2.H0_H0 ;  /* 0x20000002ff1e7230 */ /* 0x004fcc0000004100 */
[----:B------:R-:W0:Y:S01]  /*5c00*/  F2I.S64.TRUNC R30, R30 ;  /* 0x0000001e001e7311 */ /* 0x000e22000020d900 */
[----:B------:R-:W-:Y:S05]  /*5c10*/  BRA `(.L_x_17123) ;  /* 0x0000000800dc7947 */ /* 0x000fea0003800000 */
.L_x_17126:
        /* <DEDUP_REMOVED lines=9> */
.L_x_17129:
[----:B------:R-:W2:Y:S02]  /*5cb0*/  LDG.E.U16 R2, desc[UR36][R2.64] ;  /* 0x0000002402027981 */ /* 0x000ea4000c1e1500 */
[----:B--2---:R-:W-:-:S06]  /*5cc0*/  HADD2.F32 R30, -RZ, R2.H0_H0 ;  /* 0x20000002ff1e7230 */ /* 0x004fcc0000004100 */
[----:B------:R-:W0:Y:S01]  /*5cd0*/  F2I.S64.TRUNC R30, R30 ;  /* 0x0000001e001e7311 */ /* 0x000e22000020d900 */
[----:B------:R-:W-:Y:S05]  /*5ce0*/  BRA `(.L_x_17123) ;  /* 0x0000000800a87947 */ /* 0x000fea0003800000 */
.L_x_17128:
[----:B------:R-:W2:Y:S02]  /*5cf0*/  LDG.E.64 R2, desc[UR36][R2.64] ;  /* 0x0000002402027981 */ /* 0x000ea4000c1e1b00 */
[----:B--2---:R0:W2:Y:S01]  /*5d00*/  F2I.S64.F64.TRUNC R30, R2 ;  /* 0x00000002001e7311 */ /* 0x0040a2000030d900 */
[----:B------:R-:W-:Y:S05]  /*5d10*/  BRA `(.L_x_17123) ;  /* 0x00000008009c7947 */ /* 0x000fea0003800000 */
.L_x_17118:
        /* <DEDUP_REMOVED lines=13> */
.L_x_17132:
[----:B------:R-:W2:Y:S02]  /*5df0*/  LDG.E.64 R2, desc[UR36][R2.64] ;  /* 0x0000002402027981 */ /* 0x000ea4000c1e1b00 */
[----:B--2---:R0:W2:Y:S01]  /*5e00*/  F2I.S64.F64.TRUNC R30, R2 ;  /* 0x00000002001e7311 */ /* 0x0040a2000030d900 */
[----:B------:R-:W-:Y:S05]  /*5e10*/  BRA `(.L_x_17123) ;  /* 0x00000008005c7947 */ /* 0x000fea0003800000 */
.L_x_17131:
        /* <DEDUP_REMOVED lines=27> */
.L_x_17134:
        /* <DEDUP_REMOVED lines=14> */
.L_x_17133:
[----:B------:R-:W2:Y:S02]  /*60b0*/  LDG.E.U16 R30, desc[UR36][R2.64] ;  /* 0x00000024021e7981 */ /* 0x000ea4000c1e1500 */
[----:B--2---:R-:W-:-:S06]  /*60c0*/  IMAD.U32 R30, R30, 0x10000, RZ ;  /* 0x000100001e1e7824 */ /* 0x004fcc00078e00ff */
[----:B------:R-:W0:Y:S01]  /*60d0*/  F2I.S64.TRUNC R30, R30 ;  /* 0x0000001e001e7311 */ /* 0x000e22000020d900 */
[----:B------:R-:W-:Y:S05]  /*60e0*/  BRA `(.L_x_17123) ;  /* 0x0000000400a87947 */ /* 0x000fea0003800000 */
.L_x_17130:
        /* <DEDUP_REMOVED lines=11> */
.L_x_17137:
        /* <DEDUP_REMOVED lines=21> */
.L_x_17141:
[----:B------:R-:W-:Y:S05]  /*62f0*/  BSYNC B1 ;  /* 0x0000000000017941 */ /* 0x000fea0003800000 */
.L_x_17140:
[----:B------:R-:W-:Y:S01]  /*6300*/  IMAD.SHL.U32 R2, R2, 0x100000, RZ ;  /* 0x0010000002027824 */ /* 0x000fe200078e00ff */
[----:B------:R-:W-:-:S04]  /*6310*/  LEA R3, R0, 0x3b800000, 0x17 ;  /* 0x3b80000000037811 */ /* 0x000fc800078eb8ff */
[----:B------:R-:W-:-:S07]  /*6320*/  LOP3.LUT R30, R3, R2, R30, 0xfe, !PT ;  /* 0x00000002031e7212 */ /* 0x000fce00078efe1e */
.L_x_17139:
[----:B------:R-:W-:Y:S05]  /*6330*/  BSYNC B0 ;  /* 0x0000000000007941 */ /* 0x000fea0003800000 */
.L_x_17138:
[----:B------:R-:W0:Y:S01]  /*6340*/  F2I.S64.TRUNC R30, R30 ;  /* 0x0000001e001e7311 */ /* 0x000e22000020d900 */
[----:B------:R-:W-:Y:S05]  /*6350*/  BRA `(.L_x_17123) ;  /* 0x00000004000c7947 */ /* 0x000fea0003800000 */
.L_x_17136:
        /* <DEDUP_REMOVED lines=21> */
.L_x_17145:
[----:B------:R-:W-:Y:S05]  /*64b0*/  BSYNC B1 ;  /* 0x0000000000017941 */ /* 0x000fea0003800000 */
.L_x_17144:
[----:B------:R-:W-:Y:S01]  /*64c0*/  IMAD.SHL.U32 R2, R2, 0x200000, RZ ;  /* 0x0020000002027824 */ /* 0x000fe200078e00ff */
[----:B------:R-:W-:-:S04]  /*64d0*/  LEA R3, R0, 0x37800000, 0x17 ;  /* 0x3780000000037811 */ /* 0x000fc800078eb8ff */
[----:B------:R-:W-:-:S07]  /*64e0*/  LOP3.LUT R30, R3, R2, R30, 0xfe, !PT ;  /* 0x00000002031e7212 */ /* 0x000fce00078efe1e */
.L_x_17143:
[----:B------:R-:W-:Y:S05]  /*64f0*/  BSYNC B0 ;  /* 0x0000000000007941 */ /* 0x000fea0003800000 */
.L_x_17142:
[----:B------:R-:W0:Y:S01]  /*6500*/  F2I.S64.TRUNC R30, R30 ;  /* 0x0000001e001e7311 */ /* 0x000e22000020d900 */
[----:B------:R-:W-:Y:S05]  /*6510*/  BRA `(.L_x_17123) ;  /* 0x00000000009c7947 */ /* 0x000fea0003800000 */
.L_x_17135:
        /* <DEDUP_REMOVED lines=14> */
.L_x_17149:
[----:B------:R-:W-:Y:S05]  /*6600*/  BSYNC B0 ;  /* 0x0000000000007941 */ /* 0x000fea0003800000 */
.L_x_17148:
[----:B------:R-:W0:Y:S01]  /*6610*/  F2I.S64.TRUNC R30, R30 ;  /* 0x0000001e001e7311 */ /* 0x000e22000020d900 */
[----:B------:R-:W-:Y:S05]  /*6620*/  BRA `(.L_x_17123) ;  /* 0x0000000000587947 */ /* 0x000fea0003800000 */
.L_x_17122:
        /* <DEDUP_REMOVED lines=16> */
.L_x_17150:
[----:B------:R-:W-:Y:S01]  /*6730*/  CS2R R30, SRZ ;  /* 0x00000000001e7805 */ /* 0x000fe2000001ff00 */
[----:B------:R-:W-:Y:S06]  /*6740*/  BRA `(.L_x_17123) ;  /* 0x0000000000107947 */ /* 0x000fec0003800000 */
.L_x_17147:
[----:B------:R0:W5:Y:S01]  /*6750*/  LDG.E.64 R30, desc[UR36][R2.64] ;  /* 0x00000024021e7981 */ /* 0x000162000c1e1b00 */
[----:B------:R-:W-:Y:S05]  /*6760*/  BRA `(.L_x_17123) ;  /* 0x0000000000087947 */ /* 0x000fea0003800000 */
.L_x_17146:
[----:B------:R0:W5:Y:S01]  /*6770*/  LDG.E R30, desc[UR36][R2.64] ;  /* 0x00000024021e7981 */ /* 0x000162000c1e1900 */
[----:B------:R-:W-:-:S07]  /*6780*/  IMAD.MOV.U32 R31, RZ, RZ, RZ ;  /* 0x000000ffff1f7224 */ /* 0x000fce00078e00ff */
.L_x_17123:
        /* <DEDUP_REMOVED lines=19> */
.L_x_17154:
[----:B------:R0:W5:Y:S01]  /*68c0*/  LDG.E.U8 R28, desc[UR36][R2.64] ;  /* 0x00000024021c7981 */ /* 0x000162000c1e1100 */
[----:B------:R-:W-:Y:S01]  /*68d0*/  IMAD.MOV.U32 R29, RZ, RZ, RZ ;  /* 0x000000ffff1d7224 */ /* 0x000fe200078e00ff */
[----:B------:R-:W-:Y:S06]  /*68e0*/  BRA `(.L_x_17156) ;  /* 0x0000000c00487947 */ /* 0x000fec0003800000 */
.L_x_17153:
        /* <DEDUP_REMOVED lines=8> */
.L_x_17158:
[----:B------:R-:W3:Y:S02]  /*6970*/  LDG.E R28, desc[UR36][R2.64] ;  /* 0x00000024021c7981 */ /* 0x000ee4000c1e1900 */
[----:B---3--:R-:W-:Y:S01]  /*6980*/  SHF.R.S32.HI R29, RZ, 0x1f, R28 ;  /* 0x0000001fff1d7819 */ /* 0x008fe2000001141c */
[----:B------:R-:W-:Y:S06]  /*6990*/  BRA `(.L_x_17156) ;  /* 0x0000000c001c7947 */ /* 0x000fec0003800000 */
.L_x_17157:
[----:B------:R-:W3:Y:S02]  /*69a0*/  LDG.E.S16 R28, desc[UR36][R2.64] ;  /* 0x00000024021c7981 */ /* 0x000ee4000c1e1700 */
[----:B---3--:R-:W-:Y:S01]  /*69b0*/  SHF.R.S32.HI R29, RZ, 0x1f, R28 ;  /* 0x0000001fff1d7819 */ /* 0x008fe2000001141c */
[----:B------:R-:W-:Y:S06]  /*69c0*/  BRA `(.L_x_17156) ;  /* 0x0000000c00107947 */ /* 0x000fec0003800000 */
.L_x_17152:
        /* <DEDUP_REMOVED lines=9> */
.L_x_17160:
[----:B------:R-:W3:Y:S02]  /*6a60*/  LDG.E.U16 R2, desc[UR36][R2.64] ;  /* 0x0000002402027981 */ /* 0x000ee4000c1e1500 */
[----:B---3--:R-:W-:-:S06]  /*6a70*/  HADD2.F32 R28, -RZ, R2.H0_H0 ;  /* 0x20000002ff1c7230 */ /* 0x008fcc0000004100 */
[----:B------:R-:W0:Y:S01]  /*6a80*/  F2I.S64.TRUNC R28, R28 ;  /* 0x0000001c001c7311 */ /* 0x000e22000020d900 */
[----:B------:R-:W-:Y:S05]  /*6a90*/  BRA `(.L_x_17156) ;  /* 0x0000000800dc7947 */ /* 0x000fea0003800000 */
.L_x_17159:
        /* <DEDUP_REMOVED lines=9> */
.L_x_17162:
[----:B------:R-:W3:Y:S02]  /*6b30*/  LDG.E.U16 R2, desc[UR36][R2.64] ;  /* 0x0000002402027981 */ /* 0x000ee4000c1e1500 */
[----:B---3--:R-:W-:-:S06]  /*6b40*/  HADD2.F32 R28, -RZ, R2.H0_H0 ;  /* 0x20000002ff1c7230 */ /* 0x008fcc0000004100 */
[----:B------:R-:W0:Y:S01]  /*6b50*/  F2I.S64.TRUNC R28, R28 ;  /* 0x0000001c001c7311 */ /* 0x000e22000020d900 */
[----:B------:R-:W-:Y:S05]  /*6b60*/  BRA `(.L_x_17156) ;  /* 0x0000000800a87947 */ /* 0x000fea0003800000 */
.L_x_17161:
[----:B------:R-:W3:Y:S02]  /*6b70*/  LDG.E.64 R2, desc[UR36][R2.64] ;  /* 0x0000002402027981 */ /* 0x000ee4000c1e1b00 */
[----:B---3--:R0:W3:Y:S01]  /*6b80*/  F2I.S64.F64.TRUNC R28, R2 ;  /* 0x00000002001c7311 */ /* 0x0080e2000030d900 */
[----:B------:R-:W-:Y:S05]  /*6b90*/  BRA `(.L_x_17156) ;  /* 0x00000008009c7947 */ /* 0x000fea0003800000 */
.L_x_17151:
        /* <DEDUP_REMOVED lines=13> */
.L_x_17165:
[----:B------:R-:W3:Y:S02]  /*6c70*/  LDG.E.64 R2, desc[UR36][R2.64] ;  /* 0x0000002402027981 */ /* 0x000ee4000c1e1b00 */
[----:B---3--:R0:W3:Y:S01]  /*6c80*/  F2I.S64.F64.TRUNC R28, R2 ;  /* 0x00000002001c7311 */ /* 0x0080e2000030d900 */
[----:B------:R-:W-:Y:S05]  /*6c90*/  BRA `(.L_x_17156) ;  /* 0x00000008005c7947 */ /* 0x000fea0003800000 */
.L_x_17164:
        /* <DEDUP_REMOVED lines=27> */
.L_x_17167:
        /* <DEDUP_REMOVED lines=14> */
.L_x_17166:
[----:B------:R-:W3:Y:S02]  /*6f30*/  LDG.E.U16 R28, desc[UR36][R2.64] ;  /* 0x00000024021c7981 */ /* 0x000ee4000c1e1500 */
[----:B---3--:R-:W-:-:S06]  /*6f40*/  IMAD.U32 R28, R28, 0x10000, RZ ;  /* 0x000100001c1c7824 */ /* 0x008fcc00078e00ff */
[----:B------:R-:W0:Y:S01]  /*6f50*/  F2I.S64.TRUNC R28, R28 ;  /* 0x0000001c001c7311 */ /* 0x000e22000020d900 */
[----:B------:R-:W-:Y:S05]  /*6f60*/  BRA `(.L_x_17156) ;  /* 0x0000000400a87947 */ /* 0x000fea0003800000 */
.L_x_17163:
        /* <DEDUP_REMOVED lines=11> */
.L_x_17170:
        /* <DEDUP_REMOVED lines=21> */
.L_x_17174:
[----:B------:R-:W-:Y:S05]  /*7170*/  BSYNC B1 ;  /* 0x0000000000017941 */ /* 0x000fea0003800000 */
.L_x_17173:
[----:B------:R-:W-:Y:S01]  /*7180*/  IMAD.SHL.U32 R2, R2, 0x100000, RZ ;  /* 0x0010000002027824 */ /* 0x000fe200078e00ff */
[----:B------:R-:W-:-:S04]  /*7190*/  LEA R3, R0, 0x3b800000, 0x17 ;  /* 0x3b80000000037811 */ /* 0x000fc800078eb8ff */
[----:B------:R-:W-:-:S07]  /*71a0*/  LOP3.LUT R28, R3, R2, R28, 0xfe, !PT ;  /* 0x00000002031c7212 */ /* 0x000fce00078efe1c */
.L_x_17172:
[----:B------:R-:W-:Y:S05]  /*71b0*/  BSYNC B0 ;  /* 0x0000000000007941 */ /* 0x000fea0003800000 */
.L_x_17171:
[----:B------:R-:W0:Y:S01]  /*71c0*/  F2I.S64.TRUNC R28, R28 ;  /* 0x0000001c001c7311 */ /* 0x000e22000020d900 */
[----:B------:R-:W-:Y:S05]  /*71d0*/  BRA `(.L_x_17156) ;  /* 0x00000004000c7947 */ /* 0x000fea0003800000 */
.L_x_17169:
        /* <DEDUP_REMOVED lines=21> */
.L_x_17178:
[----:B------:R-:W-:Y:S05]  /*7330*/  BSYNC B1 ;  /* 0x0000000000017941 */ /* 0x000fea0003800000 */
.L_x_17177:
[----:B------:R-:W-:Y:S01]  /*7340*/  IMAD.SHL.U32 R2, R2, 0x200000, RZ ;  /* 0x0020000002027824 */ /* 0x000fe200078e00ff */
[----:B------:R-:W-:-:S04]  /*7350*/  LEA R3, R0, 0x37800000, 0x17 ;  /* 0x3780000000037811 */ /* 0x000fc800078eb8ff */
[----:B------:R-:W-:-:S07]  /*7360*/  LOP3.LUT R28, R3, R2, R28, 0xfe, !PT ;  /* 0x00000002031c7212 */ /* 0x000fce00078efe1c */
.L_x_17176:
[----:B------:R-:W-:Y:S05]  /*7370*/  BSYNC B0 ;  /* 0x0000000000007941 */ /* 0x000fea0003800000 */
.L_x_17175:
[----:B------:R-:W0:Y:S01]  /*7380*/  F2I.S64.TRUNC R28, R28 ;  /* 0x0000001c001c7311 */ /* 0x000e22000020d900 */
[----:B------:R-:W-:Y:S05]  /*7390*/  BRA `(.L_x_17156) ;  /* 0x00000000009c7947 */ /* 0x000fea0003800000 */
.L_x_17168:
        /* <DEDUP_REMOVED lines=14> */
.L_x_17182:
[----:B------:R-:W-:Y:S05]  /*7480*/  BSYNC B0 ;  /* 0x0000000000007941 */ /* 0x000fea0003800000 */
.L_x_17181:
[----:B------:R-:W0:Y:S01]  /*7490*/  F2I.S64.TRUNC R28, R28 ;  /* 0x0000001c001c7311 */ /* 0x000e22000020d900 */
[----:B------:R-:W-:Y:S05]  /*74a0*/  BRA `(.L_x_17156) ;  /* 0x0000000000587947 */ /* 0x000fea0003800000 */
.L_x_17155:
        /* <DEDUP_REMOVED lines=16> */
.L_x_17183:
[----:B------:R-:W-:Y:S01]  /*75b0*/  CS2R R28, SRZ ;  /* 0x00000000001c7805 */ /* 0x000fe2000001ff00 */
[----:B------:R-:W-:Y:S06]  /*75c0*/  BRA `(.L_x_17156) ;  /* 0x0000000000107947 */ /* 0x000fec0003800000 */
.L_x_17180:
[----:B------:R0:W5:Y:S01]  /*75d0*/  LDG.E.64 R28, desc[UR36][R2.64] ;  /* 0x00000024021c7981 */ /* 0x000162000c1e1b00 */
[----:B------:R-:W-:Y:S05]  /*75e0*/  BRA `(.L_x_17156) ;  /* 0x0000000000087947 */ /* 0x000fea0003800000 */
.L_x_17179:
[----:B------:R0:W5:Y:S01]  /*75f0*/  LDG.E R28, desc[UR36][R2.64] ;  /* 0x00000024021c7981 */ /* 0x000162000c1e1900 */
[----:B------:R-:W-:-:S07]  /*7600*/  IMAD.MOV.U32 R29, RZ, RZ, RZ ;  /* 0x000000ffff1d7224 */ /* 0x000fce00078e00ff */
.L_x_17156:
        /* <DEDUP_REMOVED lines=22> */
.L_x_17187:
[----:B------:R0:W5:Y:S01]  /*7770*/  LDG.E.U8 R26, desc[UR36][R2.64] ;  /* 0x00000024021a7981 */ /* 0x000162000c1e1100 */
[----:B------:R-:W-:Y:S01]  /*7780*/  IMAD.MOV.U32 R27, RZ, RZ, RZ ;  /* 0x000000ffff1b7224 */ /* 0x000fe200078e00ff */
[----:B------:R-:W-:Y:S06]  /*7790*/  BRA `(.L_x_17189) ;  /* 0x0000000c00487947 */ /* 0x000fec0003800000 */
.L_x_17186:
        /* <DEDUP_REMOVED lines=8> */
.L_x_17191:
[----:B------:R-:W2:Y:S02]  /*7820*/  LDG.E R26, desc[UR36][R2.64] ;  /* 0x00000024021a7981 */ /* 0x000ea4000c1e1900 */
[----:B--2---:R-:W-:Y:S01]  /*7830*/  SHF.R.S32.HI R27, RZ, 0x1f, R26 ;  /* 0x0000001fff1b7819 */ /* 0x004fe2000001141a */
[----:B------:R-:W-:Y:S06]  /*7840*/  BRA `(.L_x_17189) ;  /* 0x0000000c001c7947 */ /* 0x000fec0003800000 */
.L_x_17190:
[----:B------:R-:W2:Y:S02]  /*7850*/  LDG.E.S16 R26, desc[UR36][R2.64] ;  /* 0x00000024021a7981 */ /* 0x000ea4000c1e1700 */
[----:B--2---:R-:W-:Y:S01]  /*7860*/  SHF.R.S32.HI R27, RZ, 0x1f, R26 ;  /* 0x0000001fff1b7819 */ /* 0x004fe2000001141a */
[----:B------:R-:W-:Y:S06]  /*7870*/  BRA `(.L_x_17189) ;  /* 0x0000000c00107947 */ /* 0x000fec0003800000 */
.L_x_17185:
        /* <DEDUP_REMOVED lines=9> */
.L_x_17193:
[----:B------:R-:W2:Y:S02]  /*7910*/  LDG.E.U16 R2, desc[UR36][R2.64] ;  /* 0x0000002402027981 */ /* 0x000ea4000c1e1500 */
[----:B--2---:R-:W-:-:S06]  /*7920*/  HADD2.F32 R26, -RZ, R2.H0_H0 ;  /* 0x20000002ff1a7230 */ /* 0x004fcc0000004100 */
[----:B------:R-:W0:Y:S01]  /*7930*/  F2I.S64.TRUNC R26, R26 ;  /* 0x0000001a001a7311 */ /* 0x000e22000020d900 */
[----:B------:R-:W-:Y:S05]  /*7940*/  BRA `(.L_x_17189) ;  /* 0x0000000800dc7947 */ /* 0x000fea0003800000 */
.L_x_17192:
        /* <DEDUP_REMOVED lines=9> */
.L_x_17195:
[----:B------:R-:W2:Y:S02]  /*79e0*/  LDG.E.U16 R2, desc[UR36][R2.64] ;  /* 0x0000002402027981 */ /* 0x000ea4000c1e1500 */
[----:B--2---:R-:W-:-:S06]  /*79f0*/  HADD2.F32 R26, -RZ, R2.H0_H0 ;  /* 0x20000002ff1a7230 */ /* 0x004fcc0000004100 */
[----:B------:R-:W0:Y:S01]  /*7a00*/  F2I.S64.TRUNC R26, R26 ;  /* 0x0000001a001a7311 */ /* 0x000e22000020d900 */
[----:B------:R-:W-:Y:S05]  /*7a10*/  BRA `(.L_x_17189) ;  /* 0x0000000800a87947 */ /* 0x000fea0003800000 */
.L_x_17194:
[----:B------:R-:W2:Y:S02]  /*7a20*/  LDG.E.64 R2, desc[UR36][R2.64] ;  /* 0x0000002402027981 */ /* 0x000ea4000c1e1b00 */
[----:B--2---:R0:W1:Y:S01]  /*7a30*/  F2I.S64.F64.TRUNC R26, R2 ;  /* 0x00000002001a7311 */ /* 0x004062000030d900 */
[----:B------:R-:W-:Y:S05]  /*7a40*/  BRA `(.L_x_17189) ;  /* 0x00000008009c7947 */ /* 0x000fea0003800000 */
.L_x_17184:
        /* <DEDUP_REMOVED lines=13> */
.L_x_17198:
[----:B------:R-:W2:Y:S02]  /*7b20*/  LDG.E.64 R2, desc[UR36][R2.64] ;  /* 0x0000002402027981 */ /* 0x000ea4000c1e1b00 */
[----:B--2---:R0:W1:Y:S01]  /*7b30*/  F2I.S64.F64.TRUNC R26, R2 ;  /* 0x00000002001a7311 */ /* 0x004062000030d900 */
[----:B------:R-:W-:Y:S05]  /*7b40*/  BRA `(.L_x_17189) ;  /* 0x00000008005c7947 */ /* 0x000fea0003800000 */
.L_x_17197:
        /* <DEDUP_REMOVED lines=27> */
.L_x_17200:
        /* <DEDUP_REMOVED lines=14> */
.L_x_17199:
[----:B------:R-:W2:Y:S02]  /*7de0*/  LDG.E.U16 R26, desc[UR36][R2.64] ;  /* 0x00000024021a7981 */ /* 0x000ea4000c1e1500 */
[----:B--2---:R-:W-:-:S06]  /*7df0*/  IMAD.U32 R26, R26, 0x10000, RZ ;  /* 0x000100001a1a7824 */ /* 0x004fcc00078e00ff */
[----:B------:R-:W0:Y:S01]  /*7e00*/  F2I.S64.TRUNC R26, R26 ;  /* 0x0000001a001a7311 */ /* 0x000e22000020d900 */
[----:B------:R-:W-:Y:S05]  /*7e10*/  BRA `(.L_x_17189) ;  /* 0x0000000400a87947 */ /* 0x000fea0003800000 */
.L_x_17196:
        /* <DEDUP_REMOVED lines=11> */
.L_x_17203:
        /* <DEDUP_REMOVED lines=21> */
.L_x_17207:
[----:B------:R-:W-:Y:S05]  /*8020*/  BSYNC B1 ;  /* 0x0000000000017941 */ /* 0x000fea0003800000 */
.L_x_17206:
[----:B------:R-:W-:Y:S01]  /*8030*/  IMAD.SHL.U32 R2, R2, 0x100000, RZ ;  /* 0x0010000002027824 */ /* 0x000fe200078e00ff */
[----:B------:R-:W-:-:S04]  /*8040*/  LEA R3, R0, 0x3b800000, 0x17 ;  /* 0x3b80000000037811 */ /* 0x000fc800078eb8ff */
[----:B------:R-:W-:-:S07]  /*8050*/  LOP3.LUT R26, R3, R2, R26, 0xfe, !PT ;  /* 0x00000002031a7212 */ /* 0x000fce00078efe1a */
.L_x_17205:
[----:B------:R-:W-:Y:S05]  /*8060*/  BSYNC B0 ;  /* 0x0000000000007941 */ /* 0x000fea0003800000 */
.L_x_17204:
[----:B------:R-:W0:Y:S01]  /*8070*/  F2I.S64.TRUNC R26, R26 ;  /* 0x0000001a001a7311 */ /* 0x000e22000020d900 */
[----:B------:R-:W-:Y:S05]  /*8080*/  BRA `(.L_x_17189) ;  /* 0x00000004000c7947 */ /* 0x000fea0003800000 */
.L_x_17202:
        /* <DEDUP_REMOVED lines=21> */
.L_x_17211:
[----:B------:R-:W-:Y:S05]  /*81e0*/  BSYNC B1 ;  /* 0x0000000000017941 */ /* 0x000fea0003800000 */
.L_x_17210:
[----:B------:R-:W-:Y:S01]  /*81f0*/  IMAD.SHL.U32 R2, R2, 0x200000, RZ ;  /* 0x0020000002027824 */ /* 0x000fe200078e00ff */
[----:B------:R-:W-:-:S04]  /*8200*/  LEA R3, R0, 0x37800000, 0x17 ;  /* 0x3780000000037811 */ /* 0x000fc800078eb8ff */
[----:B------:R-:W-:-:S07]  /*8210*/  LOP3.LUT R26, R3, R2, R26, 0xfe, !PT ;  /* 0x00000002031a7212 */ /* 0x000fce00078efe1a */
.L_x_17209:
[----:B------:R-:W-:Y:S05]  /*8220*/  BSYNC B0 ;  /* 0x0000000000007941 */ /* 0x000fea0003800000 */
.L_x_17208:
[----:B------:R-:W0:Y:S01]  /*8230*/  F2I.S64.TRUNC R26, R26 ;  /* 0x0000001a001a7311 */ /* 0x000e22000020d900 */
[----:B------:R-:W-:Y:S05]  /*8240*/  BRA `(.L_x_17189) ;  /* 0x00000000009c7947 */ /* 0x000fea0003800000 */
.L_x_17201:
        /* <DEDUP_REMOVED lines=14> */
.L_x_17215:
[----:B------:R-:W-:Y:S05]  /*8330*/  BSYNC B0 ;  /* 0x0000000000007941 */ /* 0x000fea0003800000 */
.L_x_17214:
[----:B------:R-:W0:Y:S01]  /*8340*/  F2I.S64.TRUNC R26, R26 ;  /* 0x0000001a001a7311 */ /* 0x000e22000020d900 */
[----:B------:R-:W-:Y:S05]  /*8350*/  BRA `(.L_x_17189) ;  /* 0x0000000000587947 */ /* 0x000fea0003800000 */
.L_x_17188:
        /* <DEDUP_REMOVED lines=16> */
.L_x_17216:
[----:B------:R-:W-:Y:S01]  /*8460*/  CS2R R26, SRZ ;  /* 0x00000000001a7805 */ /* 0x000fe2000001ff00 */
[----:B------:R-:W-:Y:S06]  /*8470*/  BRA `(.L_x_17189) ;  /* 0x0000000000107947 */ /* 0x000fec0003800000 */
.L_x_17213:
[----:B------:R0:W5:Y:S01]  /*8480*/  LDG.E.64 R26, desc[UR36][R2.64] ;  /* 0x00000024021a7981 */ /* 0x000162000c1e1b00 */
[----:B------:R-:W-:Y:S05]  /*8490*/  BRA `(.L_x_17189) ;  /* 0x0000000000087947 */ /* 0x000fea0003800000 */
.L_x_17212:
[----:B------:R0:W5:Y:S01]  /*84a0*/  LDG.E R26, desc[UR36][R2.64] ;  /* 0x00000024021a7981 */ /* 0x000162000c1e1900 */
[----:B------:R-:W-:-:S07]  /*84b0*/  IMAD.MOV.U32 R27, RZ, RZ, RZ ;  /* 0x000000ffff1b7224 */ /* 0x000fce00078e00ff */
.L_x_17189:
        /* <DEDUP_REMOVED lines=23> */
.L_x_17220:
[----:B------:R0:W5:Y:S01]  /*8630*/  LDG.E.U8 R54, desc[UR36][R2.64] ;  /* 0x0000002402367981 */ /* 0x000162000c1e1100 */
[----:B------:R-:W-:Y:S01]  /*8640*/  IMAD.MOV.U32 R55, RZ, RZ, RZ ;  /* 0x000000ffff377224 */ /* 0x000fe200078e00ff */
[----:B------:R-:W-:Y:S06]  /*8650*/  BRA `(.L_x_17222) ;  /* 0x0000000c00487947 */ /* 0x000fec0003800000 */
.L_x_17219:
        /* <DEDUP_REMOVED lines=8> */
.L_x_17224:
[----:B------:R-:W3:Y:S02]  /*86e0*/  LDG.E R54, desc[UR36][R2.64] ;  /* 0x0000002402367981 */ /* 0x000ee4000c1e1900 */
[----:B---3--:R-:W-:Y:S01]  /*86f0*/  SHF.R.S32.HI R55, RZ, 0x1f, R54 ;  /* 0x0000001fff377819 */ /* 0x008fe20000011436 */
[----:B------:R-:W-:Y:S06]  /*8700*/  BRA `(.L_x_17222) ;  /* 0x0000000c001c7947 */ /* 0x000fec0003800000 */
.L_x_17223:
[----:B------:R-:W3:Y:S02]  /*8710*/  LDG.E.S16 R54, desc[UR36][R2.64] ;  /* 0x0000002402367981 */ /* 0x000ee4000c1e1700 */
[----:B---3--:R-:W-:Y:S01]  /*8720*/  SHF.R.S32.HI R55, RZ, 0x1f, R54 ;  /* 0x0000001fff377819 */ /* 0x008fe20000011436 */
[----:B------:R-:W-:Y:S06]  /*8730*/  BRA `(.L_x_17222) ;  /* 0x0000000c00107947 */ /* 0x000fec0003800000 */
.L_x_17218:
        /* <DEDUP_REMOVED lines=9> */
.L_x_17226:
[----:B------:R-:W3:Y:S02]  /*87d0*/  LDG.E.U16 R2, desc[UR36][R2.64] ;  /* 0x0000002402027981 */ /* 0x000ee4000c1e1500 */
[----:B---3--:R-:W-:-:S06]  /*87e0*/  HADD2.F32 R54, -RZ, R2.H0_H0 ;  /* 0x20000002ff367230 */ /* 0x008fcc0000004100 */
[----:B------:R-:W0:Y:S01]  /*87f0*/  F2I.S64.TRUNC R54, R54 ;  /* 0x0000003600367311 */ /* 0x000e22000020d900 */
[----:B------:R-:W-:Y:S05]  /*8800*/  BRA `(.L_x_17222) ;  /* 0x0000000800dc7947 */ /* 0x000fea0003800000 */
.L_x_17225:
        /* <DEDUP_REMOVED lines=9> */
.L_x_17228:
[----:B------:R-:W3:Y:S02]  /*88a0*/  LDG.E.U16 R2, desc[UR36][R2.64] ;  /* 0x0000002402027981 */ /* 0x000ee4000c1e1500 */
[----:B---3--:R-:W-:-:S06]  /*88b0*/  HADD2.F32 R54, -RZ, R2.H0_H0 ;  /* 0x20000002ff367230 */ /* 0x008fcc0000004100 */
[----:B------:R-:W0:Y:S01]  /*88c0*/  F2I.S64.TRUNC R54, R54 ;  /* 0x0000003600367311 */ /* 0x000e22000020d900 */
[----:B------:R-:W-:Y:S05]  /*88d0*/  BRA `(.L_x_17222) ;  /* 0x0000000800a87947 */ /* 0x000fea0003800000 */
.L_x_17227:
[----:B------:R-:W3:Y:S02]  /*88e0*/  LDG.E.64 R2, desc[UR36][R2.64] ;  /* 0x0000002402027981 */ /* 0x000ee4000c1e1b00 */
[----:B---3--:R0:W1:Y:S01]  /*88f0*/  F2I.S64.F64.TRUNC R54, R2 ;  /* 0x0000000200367311 */ /* 0x008062000030d900 */
[----:B------:R-:W-:Y:S05]  /*8900*/  BRA `(.L_x_17222) ;  /* 0x00000008009c7947 */ /* 0x000fea0003800000 */
.L_x_17217:
        /* <DEDUP_REMOVED lines=13> */
.L_x_17231:
[----:B------:R-:W3:Y:S02]  /*89e0*/  LDG.E.64 R2, desc[UR36][R2.64] ;  /* 0x0000002402027981 */ /* 0x000ee4000c1e1b00 */
[----:B---3--:R0:W1:Y:S01]  /*89f0*/  F2I.S64.F64.TRUNC R54, R2 ;  /* 0x0000000200367311 */ /* 0x008062000030d900 */
[----:B------:R-:W-:Y:S05]  /*8a00*/  BRA `(.L_x_17222) ;  /* 0x00000008005c7947 */ /* 0x000fea0003800000 */
.L_x_17230:
        /* <DEDUP_REMOVED lines=27> */
.L_x_17233:
        /* <DEDUP_REMOVED lines=14> */
.L_x_17232:
[----:B------:R-:W3:Y:S02]  /*8ca0*/  LDG.E.U16 R54, desc[UR36][R2.64] ;  /* 0x0000002402367981 */ /* 0x000ee4000c1e1500 */
[----:B---3--:R-:W-:-:S06]  /*8cb0*/  IMAD.U32 R54, R54, 0x10000, RZ ;  /* 0x0001000036367824 */ /* 0x008fcc00078e00ff */
[----:B------:R-:W0:Y:S01]  /*8cc0*/  F2I.S64.TRUNC R54, R54 ;  /* 0x0000003600367311 */ /* 0x000e22000020d900 */
[----:B------:R-:W-:Y:S05]  /*8cd0*/  BRA `(.L_x_17222) ;  /* 0x0000000400a87947 */ /* 0x000fea0003800000 */
.L_x_17229:
        /* <DEDUP_REMOVED lines=11> */
.L_x_17236:
        /* <DEDUP_REMOVED lines=21> */
.L_x_17240:
[----:B------:R-:W-:Y:S05]  /*8ee0*/  BSYNC B1 ;  /* 0x0000000000017941 */ /* 0x000fea0003800000 */
.L_x_17239:
[----:B------:R-:W-:Y:S01]  /*8ef0*/  IMAD.SHL.U32 R2, R2, 0x100000, RZ ;  /* 0x0010000002027824 */ /* 0x000fe200078e00ff */
[----:B------:R-:W-:-:S04]  /*8f00*/  LEA R3, R0, 0x3b800000, 0x17 ;  /* 0x3b80000000037811 */ /* 0x000fc800078eb8ff */
[----:B------:R-:W-:-:S07]  /*8f10*/  LOP3.LUT R54, R3, R2, R54, 0xfe, !PT ;  /* 0x0000000203367212 */ /* 0x000fce00078efe36 */
.L_x_17238:
[----:B------:R-:W-:Y:S05]  /*8f20*/  BSYNC B0 ;  /* 0x0000000000007941 */ /* 0x000fea0003800000 */
.L_x_17237:
[----:B------:R-:W1:Y:S01]  /*8f30*/  F2I.S64.TRUNC R54, R54 ;  /* 0x0000003600367311 */ /* 0x000e62000020d900 */
[----:B------:R-:W-:Y:S05]  /*8f40*/  BRA `(.L_x_17222) ;  /* 0x00000004000c7947 */ /* 0x000fea0003800000 */
.L_x_17235:
        /* <DEDUP_REMOVED lines=21> */
.L_x_17244:
[----:B------:R-:W-:Y:S05]  /*90a0*/  BSYNC B1 ;  /* 0x0000000000017941 */ /* 0x000fea0003800000 */
.L_x_17243:
[----:B------:R-:W-:Y:S01]  /*90b0*/  IMAD.SHL.U32 R2, R2, 0x200000, RZ ;  /* 0x0020000002027824 */ /* 0x000fe200078e00ff */
[----:B------:R-:W-:-:S04]  /*90c0*/  LEA R3, R0, 0x37800000, 0x17 ;  /* 0x3780000000037811 */ /* 0x000fc800078eb8ff */
[----:B------:R-:W-:-:S07]  /*90d0*/  LOP3.LUT R54, R3, R2, R54, 0xfe, !PT ;  /* 0x0000000203367212 */ /* 0x000fce00078efe36 */
.L_x_17242:
[----:B------:R-:W-:Y:S05]  /*90e0*/  BSYNC B0 ;  /* 0x0000000000007941 */ /* 0x000fea0003800000 */
.L_x_17241:
[----:B------:R-:W3:Y:S01]  /*90f0*/  F2I.S64.TRUNC R54, R54 ;  /* 0x0000003600367311 */ /* 0x000ee2000020d900 */
[----:B------:R-:W-:Y:S05]  /*9100*/  BRA `(.L_x_17222) ;  /* 0x00000000009c7947 */ /* 0x000fea0003800000 */
.L_x_17234:
        /* <DEDUP_REMOVED lines=14> */
.L_x_17248:
[----:B------:R-:W-:Y:S05]  /*91f0*/  BSYNC B0 ;  /* 0x0000000000007941 */ /* 0x000fea0003800000 */
.L_x_17247:
[----:B------:R-:W0:Y:S01]  /*9200*/  F2I.S64.TRUNC R54, R54 ;  /* 0x0000003600367311 */ /* 0x000e22000020d900 */
[----:B------:R-:W-:Y:S05]  /*9210*/  BRA `(.L_x_17222) ;  /* 0x0000000000587947 */ /* 0x000fea0003800000 */
.L_x_17221:
        /* <DEDUP_REMOVED lines=16> */
.L_x_17249:
[----:B------:R-:W-:Y:S01]  /*9320*/  CS2R R54, SRZ ;  /* 0x0000000000367805 */ /* 0x000fe2000001ff00 */
[----:B------:R-:W-:Y:S06]  /*9330*/  BRA `(.L_x_17222) ;  /* 0x0000000000107947 */ /* 0x000fec0003800000 */
.L_x_17246:
[----:B------:R0:W5:Y:S01]  /*9340*/  LDG.E.64 R54, desc[UR36][R2.64] ;  /* 0x0000002402367981 */ /* 0x000162000c1e1b00 */
[----:B------:R-:W-:Y:S05]  /*9350*/  BRA `(.L_x_17222) ;  /* 0x0000000000087947 */ /* 0x000fea0003800000 */
.L_x_17245:
[----:B------:R4:W5:Y:S01]  /*9360*/  LDG.E R54, desc[UR36][R2.64] ;  /* 0x0000002402367981 */ /* 0x000962000c1e1900 */
[----:B------:R-:W-:-:S07]  /*9370*/  IMAD.MOV.U32 R55, RZ, RZ, RZ ;  /* 0x000000ffff377224 */ /* 0x000fce00078e00ff */
.L_x_17222:
[----:B------:R-:W-:-:S07]  /*9380*/  VIADD R63, R63, 0x80 ;  /* 0x000000803f3f7836 */ /* 0x000fce0000000000 */
.L_x_17084:
[----:B------:R-:W-:Y:S05]  /*9390*/  BSYNC B6 ;  /* 0x0000000000067941 */ /* 0x000fea0003800000 */
.L_x_17083:
        /* <DEDUP_REMOVED lines=28> */
.L_x_17255:
[----:B------:R0:W5:Y:S01]  /*9560*/  LDG.E.U8 R24, desc[UR36][R2.64] ;  /* 0x0000002402187981 */ /* 0x000162000c1e1100 */
[----:B------:R-:W-:Y:S01]  /*9570*/  IMAD.MOV.U32 R25, RZ, RZ, RZ ;  /* 0x000000ffff197224 */ /* 0x000fe200078e00ff */
[----:B------:R-:W-:Y:S06]  /*9580*/  BRA `(.L_x_17257) ;  /* 0x0000000c00487947 */ /* 0x000fec0003800000 */
.L_x_17254:
        /* <DEDUP_REMOVED lines=8> */
.L_x_17259:
[----:B------:R-:W4:Y:S02]  /*9610*/  LDG.E R24, desc[UR36][R2.64] ;  /* 0x0000002402187981 */ /* 0x000f24000c1e1900 */
[----:B----4-:R-:W-:Y:S01]  /*9620*/  SHF.R.S32.HI R25, RZ, 0x1f, R24 ;  /* 0x0000001fff197819 */ /* 0x010fe20000011418 */
[----:B------:R-:W-:Y:S06]  /*9630*/  BRA `(.L_x_17257) ;  /* 0x0000000c001c7947 */ /* 0x000fec0003800000 */
.L_x_17258:
[----:B------:R-:W4:Y:S02]  /*9640*/  LDG.E.S16 R24, desc[UR36][R2.64] ;  /* 0x0000002402187981 */ /* 0x000f24000c1e1700 */
[----:B----4-:R-:W-:Y:S01]  /*9650*/  SHF.R.S32.HI R25, RZ, 0x1f, R24 ;  /* 0x0000001fff197819 */ /* 0x010fe20000011418 */
[----:B------:R-:W-:Y:S06]  /*9660*/  BRA `(.L_x_17257) ;  /* 0x0000000c00107947 */ /* 0x000fec0003800000 */
.L_x_17253:
        /* <DEDUP_REMOVED lines=9> */
.L_x_17261:
[----:B------:R-:W4:Y:S02]  /*9700*/  LDG.E.U16 R2, desc[UR36][R2.64] ;  /* 0x0000002402027981 */ /* 0x000f24000c1e1500 */
[----:B----4-:R-:W-:-:S06]  /*9710*/  HADD2.F32 R24, -RZ, R2.H0_H0 ;  /* 0x20000002ff187230 */ /* 0x010fcc0000004100 */
[----:B------:R-:W0:Y:S01]  /*9720*/  F2I.S64.TRUNC R24, R24 ;  /* 0x0000001800187311 */ /* 0x000e22000020d900 */
[----:B------:R-:W-:Y:S05]  /*9730*/  BRA `(.L_x_17257) ;  /* 0x0000000800dc7947 */ /* 0x000fea0003800000 */
.L_x_17260:
        /* <DEDUP_REMOVED lines=9> */
.L_x_17263:
[----:B------:R-:W4:Y:S02]  /*97d0*/  LDG.E.U16 R2, desc[UR36][R2.64] ;  /* 0x0000002402027981 */ /* 0x000f24000c1e1500 */
[----:B----4-:R-:W-:-:S06]  /*97e0*/  HADD2.F32 R24, -RZ, R2.H0_H0 ;  /* 0x20000002ff187230 */ /* 0x010fcc0000004100 */
[----:B------:R-:W0:Y:S01]  /*97f0*/  F2I.S64.TRUNC R24, R24 ;  /* 0x0000001800187311 */ /* 0x000e22000020d900 */
[----:B------:R-:W-:Y:S05]  /*9800*/  BRA `(.L_x_17257) ;  /* 0x0000000800a87947 */ /* 0x000fea0003800000 */
.L_x_17262:
[----:B------:R-:W4:Y:S02]  /*9810*/  LDG.E.64 R2, desc[UR36][R2.64] ;  /* 0x0000002402027981 */ /* 0x000f24000c1e1b00 */
[----:B----4-:R0:W1:Y:S01]  /*9820*/  F2I.S64.F64.TRUNC R24, R2 ;  /* 0x0000000200187311 */ /* 0x010062000030d900 */
[----:B------:R-:W-:Y:S05]  /*9830*/  BRA `(.L_x_17257) ;  /* 0x00000008009c7947 */ /* 0x000fea0003800000 */
.L_x_17252:
        /* <DEDUP_REMOVED lines=13> */
.L_x_17266:
[----:B------:R-:W4:Y:S02]  /*9910*/  LDG.E.64 R2, desc[UR36][R2.64] ;  /* 0x0000002402027981 */ /* 0x000f24000c1e1b00 */
[----:B----4-:R0:W1:Y:S01]  /*9920*/  F2I.S64.F64.TRUNC R24, R2 ;  /* 0x0000000200187311 */ /* 0x010062000030d900 */
[----:B------:R-:W-:Y:S05]  /*9930*/  BRA `(.L_x_17257) ;  /* 0x00000008005c7947 */ /* 0x000fea0003800000 */
.L_x_17265:
        /* <DEDUP_REMOVED lines=27> */
.L_x_17268:
        /* <DEDUP_REMOVED lines=14> */
.L_x_17267:
[----:B------:R-:W4:Y:S02]  /*9bd0*/  LDG.E.U16 R24, desc[UR36][R2.64] ;  /* 0x0000002402187981 */ /* 0x000f24000c1e1500 */
[----:B----4-:R-:W-:-:S06]  /*9be0*/  IMAD.U32 R24, R24, 0x10000, RZ ;  /* 0x0001000018187824 */ /* 0x010fcc00078e00ff */
[----:B------:R-:W0:Y:S01]  /*9bf0*/  F2I.S64.TRUNC R24, R24 ;  /* 0x0000001800187311 */ /* 0x000e22000020d900 */
[----:B------:R-:W-:Y:S05]  /*9c00*/  BRA `(.L_x_17257) ;  /* 0x0000000400a87947 */ /* 0x000fea0003800000 */
.L_x_17264:
        /* <DEDUP_REMOVED lines=11> */
.L_x_17271:
        /* <DEDUP_REMOVED lines=21> */
.L_x_17275:
[----:B------:R-:W-:Y:S05]  /*9e10*/  BSYNC B1 ;  /* 0x0000000000017941 */ /* 0x000fea0003800000 */
.L_x_17274:
[----:B------:R-:W-:Y:S01]  /*9e20*/  IMAD.SHL.U32 R2, R2, 0x100000, RZ ;  /* 0x0010000002027824 */ /* 0x000fe200078e00ff */
[----:B------:R-:W-:-:S04]  /*9e30*/  LEA R3, R0, 0x3b800000, 0x17 ;  /* 0x3b80000000037811 */ /* 0x000fc800078eb8ff */
[----:B------:R-:W-:-:S07]  /*9e40*/  LOP3.LUT R24, R3, R2, R24, 0xfe, !PT ;  /* 0x0000000203187212 */ /* 0x000fce00078efe18 */
.L_x_17273:
[----:B------:R-:W-:Y:S05]  /*9e50*/  BSYNC B0 ;  /* 0x0000000000007941 */ /* 0x000fea0003800000 */
.L_x_17272:
[----:B------:R-:W0:Y:S01]  /*9e60*/  F2I.S64.TRUNC R24, R24 ;  /* 0x0000001800187311 */ /* 0x000e22000020d900 */
[----:B------:R-:W-:Y:S05]  /*9e70*/  BRA `(.L_x_17257) ;  /* 0x00000004000c7947 */ /* 0x000fea0003800000 */
.L_x_17270:
        /* <DEDUP_REMOVED lines=21> */
.L_x_17279:
[----:B------:R-:W-:Y:S05]  /*9fd0*/  BSYNC B1 ;  /* 0x0000000000017941 */ /* 0x000fea0003800000 */
.L_x_17278:
[----:B------:R-:W-:Y:S01]  /*9fe0*/  IMAD.SHL.U32 R2, R2, 0x200000, RZ ;  /* 0x0020000002027824 */ /* 0x000fe200078e00ff */
[----:B------:R-:W-:-:S04]  /*9ff0*/  LEA R3, R0, 0x37800000, 0x17 ;  /* 0x3780000000037811 */ /* 0x000fc800078eb8ff */
[----:B------:R-:W-:-:S07]  /*a000*/  LOP3.LUT R24, R3, R2, R24, 0xfe, !PT ;  /* 0x0000000203187212 */ /* 0x000fce00078efe18 */
.L_x_17277:
[----:B------:R-:W-:Y:S05]  /*a010*/  BSYNC B0 ;  /* 0x0000000000007941 */ /* 0x000fea0003800000 */
.L_x_17276:
[----:B------:R-:W0:Y:S01]  /*a020*/  F2I.S64.TRUNC R24, R24 ;  /* 0x0000001800187311 */ /* 0x000e22000020d900 */
[----:B------:R-:W-:Y:S05]  /*a030*/  BRA `(.L_x_17257) ;  /* 0x00000000009c7947 */ /* 0x000fea0003800000 */
.L_x_17269:
        /* <DEDUP_REMOVED lines=14> */
.L_x_17283:
[----:B------:R-:W-:Y:S05]  /*a120*/  BSYNC B0 ;  /* 0x0000000000007941 */ /* 0x000fea0003800000 */
.L_x_17282:
[----:B------:R-:W0:Y:S01]  /*a130*/  F2I.S64.TRUNC R24, R24 ;  /* 0x0000001800187311 */ /* 0x000e22000020d900 */
[----:B------:R-:W-:Y:S05]  /*a140*/  BRA `(.L_x_17257) ;  /* 0x0000000000587947 */ /* 0x000fea0003800000 */
.L_x_17256:
        /* <DEDUP_REMOVED lines=16> */
.L_x_17284:
[----:B------:R-:W-:Y:S01]  /*a250*/  CS2R R24, SRZ ;  /* 0x0000000000187805 */ /* 0x000fe2000001ff00 */
[----:B------:R-:W-:Y:S06]  /*a260*/  BRA `(.L_x_17257) ;  /* 0x0000000000107947 */ /* 0x000fec0003800000 */
.L_x_17281:
[----:B------:R0:W5:Y:S01]  /*a270*/  LDG.E.64 R24, desc[UR36][R2.64] ;  /* 0x0000002402187981 */ /* 0x000162000c1e1b00 */
[----:B------:R-:W-:Y:S05]  /*a280*/  BRA `(.L_x_17257) ;  /* 0x0000000000087947 */ /* 0x000fea0003800000 */
.L_x_17280:
[----:B------:R0:W5:Y:S01]  /*a290*/  LDG.E R24, desc[UR36][R2.64] ;  /* 0x0000002402187981 */ /* 0x000162000c1e1900 */
[----:B------:R-:W-:-:S07]  /*a2a0*/  IMAD.MOV.U32 R25, RZ, RZ, RZ ;  /* 0x000000ffff197224 */ /* 0x000fce00078e00ff */
.L_x_17257:
        /* <DEDUP_REMOVED lines=19> */
.L_x_17288:
[----:B------:R0:W5:Y:S01]  /*a3e0*/  LDG.E.U8 R22, desc[UR36][R2.64] ;  /* 0x0000002402167981 */ /* 0x000162000c1e1100 */
[----:B------:R-:W-:Y:S01]  /*a3f0*/  IMAD.MOV.U32 R23, RZ, RZ, RZ ;  /* 0x000000ffff177224 */ /* 0x000fe200078e00ff */
[----:B------:R-:W-:Y:S06]  /*a400*/  BRA `(.L_x_17290) ;  /* 0x0000000c00487947 */ /* 0x000fec0003800000 */
.L_x_17287:
        /* <DEDUP_REMOVED lines=8> */
.L_x_17292:
[----:B------:R-:W4:Y:S02]  /*a490*/  LDG.E R22, desc[UR36][R2.64] ;  /* 0x0000002402167981 */ /* 0x000f24000c1e1900 */
[----:B----4-:R-:W-:Y:S01]  /*a4a0*/  SHF.R.S32.HI R23, RZ, 0x1f, R22 ;  /* 0x0000001fff177819 */ /* 0x010fe20000011416 */
[----:B------:R-:W-:Y:S06]  /*a4b0*/  BRA `(.L_x_17290) ;  /* 0x0000000c001c7947 */ /* 0x000fec0003800000 */
.L_x_17291:
[----:B------:R-:W4:Y:S02]  /*a4c0*/  LDG.E.S16 R22, desc[UR36][R2.64] ;  /* 0x0000002402167981 */ /* 0x000f24000c1e1700 */
[----:B----4-:R-:W-:Y:S01]  /*a4d0*/  SHF.R.S32.HI R23, RZ, 0x1f, R22 ;  /* 0x0000001fff177819 */ /* 0x010fe20000011416 */
[----:B------:R-:W-:Y:S06]  /*a4e0*/  BRA `(.L_x_17290) ;  /* 0x0000000c00107947 */ /* 0x000fec0003800000 */
.L_x_17286:
        /* <DEDUP_REMOVED lines=9> */
.L_x_17294:
[----:B------:R-:W4:Y:S02]  /*a580*/  LDG.E.U16 R2, desc[UR36][R2.64] ;  /* 0x0000002402027981 */ /* 0x000f24000c1e1500 */
[----:B----4-:R-:W-:-:S06]  /*a590*/  HADD2.F32 R22, -RZ, R2.H0_H0 ;  /* 0x20000002ff167230 */ /* 0x010fcc0000004100 */
[----:B------:R-:W0:Y:S01]  /*a5a0*/  F2I.S64.TRUNC R22, R22 ;  /* 0x0000001600167311 */ /* 0x000e22000020d900 */
[----:B------:R-:W-:Y:S05]  /*a5b0*/  BRA `(.L_x_17290) ;  /* 0x0000000800dc7947 */ /* 0x000fea0003800000 */
.L_x_17293:
        /* <DEDUP_REMOVED lines=9> */
.L_x_17296:
[----:B------:R-:W4:Y:S02]  /*a650*/  LDG.E.U16 R2, desc[UR36][R2.64] ;  /* 0x0000002402027981 */ /* 0x000f24000c1e1500 */
[----:B----4-:R-:W-:-:S06]  /*a660*/  HADD2.F32 R22, -RZ, R2.H0_H0 ;  /* 0x20000002ff167230 */ /* 0x010fcc0000004100 */
[----:B------:R-:W0:Y:S01]  /*a670*/  F2I.S64.TRUNC R22, R22 ;  /* 0x0000001600167311 */ /* 0x000e22000020d900 */
[----:B------:R-:W-:Y:S05]  /*a680*/  BRA `(.L_x_17290) ;  /* 0x0000000800a87947 */ /* 0x000fea0003800000 */
.L_x_17295:
[----:B------:R-:W4:Y:S02]  /*a690*/  LDG.E.64 R2, desc[UR36][R2.64] ;  /* 0x0000002402027981 */ /* 0x000f24000c1e1b00 */
[----:B----4-:R0:W4:Y:S01]  /*a6a0*/  F2I.S64.F64.TRUNC R22, R2 ;  /* 0x0000000200167311 */ /* 0x010122000030d900 */
[----:B------:R-:W-:Y:S05]  /*a6b0*/  BRA `(.L_x_17290) ;  /* 0x00000008009c7947 */ /* 0x000fea0003800000 */
.L_x_17285:
        /* <DEDUP_REMOVED lines=13> */
.L_x_17299:
[----:B------:R-:W4:Y:S02]  /*a790*/  LDG.E.64 R2, desc[UR36][R2.64] ;  /* 0x0000002402027981 */ /* 0x000f24000c1e1b00 */
[----:B----4-:R0:W4:Y:S01]  /*a7a0*/  F2I.S64.F64.TRUNC R22, R2 ;  /* 0x0000000200167311 */ /* 0x010122000030d900 */
[----:B------:R-:W-:Y:S05]  /*a7b0*/  BRA `(.L_x_17290) ;  /* 0x00000008005c7947 */ /* 0x000fea0003800000 */
.L_x_17298:
        /* <DEDUP_REMOVED lines=27> */
.L_x_17301:
        /* <DEDUP_REMOVED lines=14> */
.L_x_17300:
[----:B------:R-:W4:Y:S02]  /*aa50*/  LDG.E.U16 R22, desc[UR36][R2.64] ;  /* 0x0000002402167981 */ /* 0x000f24000c1e1500 */
[----:B----4-:R-:W-:-:S06]  /*aa60*/  IMAD.U32 R22, R22, 0x10000, RZ ;  /* 0x0001000016167824 */ /* 0x010fcc00078e00ff */
[----:B------:R-:W0:Y:S01]  /*aa70*/  F2I.S64.TRUNC R22, R22 ;  /* 0x0000001600167311 */ /* 0x000e22000020d900 */
[----:B------:R-:W-:Y:S05]  /*aa80*/  BRA `(.L_x_17290) ;  /* 0x0000000400a87947 */ /* 0x000fea0003800000 */
.L_x_17297:
        /* <DEDUP_REMOVED lines=11> */
.L_x_17304:
        /* <DEDUP_REMOVED lines=21> */
.L_x_17308:
[----:B------:R-:W-:Y:S05]  /*ac90*/  BSYNC B1 ;  /* 0x0000000000017941 */ /* 0x000fea0003800000 */
.L_x_17307:
[----:B------:R-:W-:Y:S01]  /*aca0*/  IMAD.SHL.U32 R2, R2, 0x100000, RZ ;  /* 0x0010000002027824 */ /* 0x000fe200078e00ff */
[----:B------:R-:W-:-:S04]  /*acb0*/  LEA R3, R0, 0x3b800000, 0x17 ;  /* 0x3b80000000037811 */ /* 0x000fc800078eb8ff */
[----:B------:R-:W-:-:S07]  /*acc0*/  LOP3.LUT R22, R3, R2, R22, 0xfe, !PT ;  /* 0x0000000203167212 */ /* 0x000fce00078efe16 */
.L_x_17306:
[----:B------:R-:W-:Y:S05]  /*acd0*/  BSYNC B0 ;  /* 0x0000000000007941 */ /* 0x000fea0003800000 */
.L_x_17305:
[----:B------:R-:W0:Y:S01]  /*ace0*/  F2I.S64.TRUNC R22, R22 ;  /* 0x0000001600167311 */ /* 0x000e22000020d900 */
[----:B------:R-:W-:Y:S05]  /*acf0*/  BRA `(.L_x_17290) ;  /* 0x00000004000c7947 */ /* 0x000fea0003800000 */
.L_x_17303:
        /* <DEDUP_REMOVED lines=21> */
.L_x_17312:
[----:B------:R-:W-:Y:S05]  /*ae50*/  BSYNC B1 ;  /* 0x0000000000017941 */ /* 0x000fea0003800000 */
.L_x_17311:
[----:B------:R-:W-:Y:S01]  /*ae60*/  IMAD.SHL.U32 R2, R2, 0x200000, RZ ;  /* 0x0020000002027824 */ /* 0x000fe200078e00ff */
[----:B------:R-:W-:-:S04]  /*ae70*/  LEA R3, R0, 0x37800000, 0x17 ;  /* 0x3780000000037811 */ /* 0x000fc800078eb8ff */
[----:B------:R-:W-:-:S07]  /*ae80*/  LOP3.LUT R22, R3, R2, R22, 0xfe, !PT ;  /* 0x0000000203167212 */ /* 0x000fce00078efe16 */
.L_x_17310:
[----:B------:R-:W-:Y:S05]  /*ae90*/  BSYNC B0 ;  /* 0x0000000000007941 */ /* 0x000fea0003800000 */
.L_x_17309:
[----:B------:R-:W0:Y:S01]  /*aea0*/  F2I.S64.TRUNC R22, R22 ;  /* 0x0000001600167311 */ /* 0x000e22000020d900 */
[----:B------:R-:W-:Y:S05]  /*aeb0*/  BRA `(.L_x_17290) ;  /* 0x00000000009c7947 */ /* 0x000fea0003800000 */
.L_x_17302:
        /* <DEDUP_REMOVED lines=14> */
.L_x_17316:
[----:B------:R-:W-:Y:S05]  /*afa0*/  BSYNC B0 ;  /* 0x0000000000007941 */ /* 0x000fea0003800000 */
.L_x_17315:
[----:B------:R-:W0:Y:S01]  /*afb0*/  F2I.S64.TRUNC R22, R22 ;  /* 0x0000001600167311 */ /* 0x000e22000020d900 */
[----:B------:R-:W-:Y:S05]  /*afc0*/  BRA `(.L_x_17290) ;  /* 0x0000000000587947 */ /* 0x000fea0003800000 */
.L_x_17289:
        /* <DEDUP_REMOVED lines=16> */
.L_x_17317:
[----:B------:R-:W-:Y:S01]  /*b0d0*/  CS2R R22, SRZ ;  /* 0x0000000000167805 */ /* 0x000fe2000001ff00 */
[----:B------:R-:W-:Y:S06]  /*b0e0*/  BRA `(.L_x_17290) ;  /* 0x0000000000107947 */ /* 0x000fec0003800000 */
.L_x_17314:
[----:B------:R0:W5:Y:S01]  /*b0f0*/  LDG.E.64 R22, desc[UR36][R2.64] ;  /* 0x0000002402167981 */ /* 0x000162000c1e1b00 */
[----:B------:R-:W-:Y:S05]  /*b100*/  BRA `(.L_x_17290) ;  /* 0x0000000000087947 */ /* 0x000fea0003800000 */
.L_x_17313:
[----:B------:R0:W5:Y:S01]  /*b110*/  LDG.E R22, desc[UR36][R2.64] ;  /* 0x0000002402167981 */ /* 0x000162000c1e1900 */
[----:B------:R-:W-:-:S07]  /*b120*/  IMAD.MOV.U32 R23, RZ, RZ, RZ ;  /* 0x000000ffff177224 */ /* 0x000fce00078e00ff */
.L_x_17290:
        /* <DEDUP_REMOVED lines=22> */
.L_x_17321:
[----:B------:R0:W5:Y:S01]  /*b290*/  LDG.E.U8 R18, desc[UR36][R2.64] ;  /* 0x0000002402127981 */ /* 0x000162000c1e1100 */
[----:B------:R-:W-:Y:S01]  /*b2a0*/  IMAD.MOV.U32 R19, RZ, RZ, RZ ;  /* 0x000000ffff137224 */ /* 0x000fe200078e00ff */
[----:B------:R-:W-:Y:S06]  /*b2b0*/  BRA `(.L_x_17323) ;  /* 0x0000000c00487947 */ /* 0x000fec0003800000 */
.L_x_17320:
        /* <DEDUP_REMOVED lines=8> */
.L_x_17325:
[----:B------:R-:W3:Y:S02]  /*b340*/  LDG.E R18, desc[UR36][R2.64] ;  /* 0x0000002402127981 */ /* 0x000ee4000c1e1900 */
[----:B---3--:R-:W-:Y:S01]  /*b350*/  SHF.R.S32.HI R19, RZ, 0x1f, R18 ;  /* 0x0000001fff137819 */ /* 0x008fe20000011412 */
[----:B------:R-:W-:Y:S06]  /*b360*/  BRA `(.L_x_17323) ;  /* 0x0000000c001c7947 */ /* 0x000fec0003800000 */
.L_x_17324:
[----:B------:R-:W3:Y:S02]  /*b370*/  LDG.E.S16 R18, desc[UR36][R2.64] ;  /* 0x0000002402127981 */ /* 0x000ee4000c1e1700 */
[----:B---3--:R-:W-:Y:S01]  /*b380*/  SHF.R.S32.HI R19, RZ, 0x1f, R18 ;  /* 0x0000001fff137819 */ /* 0x008fe20000011412 */
[----:B------:R-:W-:Y:S06]  /*b390*/  BRA `(.L_x_17323) ;  /* 0x0000000c00107947 */ /* 0x000fec0003800000 */
.L_x_17319:
        /* <DEDUP_REMOVED lines=9> */
.L_x_17327:
[----:B------:R-:W3:Y:S02]  /*b430*/  LDG.E.U16 R2, desc[UR36][R2.64] ;  /* 0x0000002402027981 */ /* 0x000ee4000c1e1500 */
[----:B---3--:R-:W-:-:S06]  /*b440*/  HADD2.F32 R18, -RZ, R2.H0_H0 ;  /* 0x20000002ff127230 */ /* 0x008fcc0000004100 */
[----:B------:R-:W0:Y:S01]  /*b450*/  F2I.S64.TRUNC R18, R18 ;  /* 0x0000001200127311 */ /* 0x000e22000020d900 */
[----:B------:R-:W-:Y:S05]  /*b460*/  BRA `(.L_x_17323) ;  /* 0x0000000800dc7947 */ /* 0x000fea0003800000 */
.L_x_17326:
        /* <DEDUP_REMOVED lines=9> */
.L_x_17329:
[----:B------:R-:W3:Y:S02]  /*b500*/  LDG.E.U16 R2, desc[UR36][R2.64] ;  /* 0x0000002402027981 */ /* 0x000ee4000c1e1500 */
[----:B---3--:R-:W-:-:S06]  /*b510*/  HADD2.F32 R18, -RZ, R2.H0_H0 ;  /* 0x20000002ff127230 */ /* 0x008fcc0000004100 */
[----:B------:R-:W0:Y:S01]  /*b520*/  F2I.S64.TRUNC R18, R18 ;  /* 0x0000001200127311 */ /* 0x000e22000020d900 */
[----:B------:R-:W-:Y:S05]  /*b530*/  BRA `(.L_x_17323) ;  /* 0x0000000800a87947 */ /* 0x000fea0003800000 */
.L_x_17328:
[----:B------:R-:W3:Y:S02]  /*b540*/  LDG.E.64 R2, desc[UR36][R2.64] ;  /* 0x0000002402027981 */ /* 0x000ee4000c1e1b00 */
[----:B---3--:R0:W1:Y:S01]  /*b550*/  F2I.S64.F64.TRUNC R18, R2 ;  /* 0x0000000200127311 */ /* 0x008062000030d900 */
[----:B------:R-:W-:Y:S05]  /*b560*/  BRA `(.L_x_17323) ;  /* 0x00000008009c7947 */ /* 0x000fea0003800000 */
.L_x_17318:
        /* <DEDUP_REMOVED lines=13> */
.L_x_17332:
[----:B------:R-:W3:Y:S02]  /*b640*/  LDG.E.64 R2, desc[UR36][R2.64] ;  /* 0x0000002402027981 */ /* 0x000ee4000c1e1b00 */
[----:B---3--:R0:W1:Y:S01]  /*b650*/  F2I.S64.F64.TRUNC R18, R2 ;  /* 0x0000000200127311 */ /* 0x008062000030d900 */
[----:B------:R-:W-:Y:S05]  /*b660*/  BRA `(.L_x_17323) ;  /* 0x00000008005c7947 */ /* 0x000fea0003800000 */
.L_x_17331:
        /* <DEDUP_REMOVED lines=27> */
.L_x_17334:
        /* <DEDUP_REMOVED lines=14> */
.L_x_17333:
[----:B------:R-:W3:Y:S02]  /*b900*/  LDG.E.U16 R18, desc[UR36][R2.64] ;  /* 0x0000002402127981 */ /* 0x000ee4000c1e1500 */
[----:B---3--:R-:W-:-:S06]  /*b910*/  IMAD.U32 R18, R18, 0x10000, RZ ;  /* 0x0001000012127824 */ /* 0x008fcc00078e00ff */
[----:B------:R-:W0:Y:S01]  /*b920*/  F2I.S64.TRUNC R18, R18 ;  /* 0x0000001200127311 */ /* 0x000e22000020d900 */
[----:B------:R-:W-:Y:S05]  /*b930*/  BRA `(.L_x_17323) ;  /* 0x0000000400a87947 */ /* 0x000fea0003800000 */
.L_x_17330:
        /* <DEDUP_REMOVED lines=11> */
.L_x_17337:
        /* <DEDUP_REMOVED lines=21> */
.L_x_17341:
[----:B------:R-:W-:Y:S05]  /*bb40*/  BSYNC B1 ;  /* 0x0000000000017941 */ /* 0x000fea0003800000 */
.L_x_17340:
[----:B------:R-:W-:Y:S01]  /*bb50*/  IMAD.SHL.U32 R2, R2, 0x100000, RZ ;  /* 0x0010000002027824 */ /* 0x000fe200078e00ff */
[----:B------:R-:W-:-:S04]  /*bb60*/  LEA R3, R0, 0x3b800000, 0x17 ;  /* 0x3b80000000037811 */ /* 0x000fc800078eb8ff */
[----:B------:R-:W-:-:S07]  /*bb70*/  LOP3.LUT R18, R3, R2, R18, 0xfe, !PT ;  /* 0x0000000203127212 */ /* 0x000fce00078efe12 */
.L_x_17339:
[----:B------:R-:W-:Y:S05]  /*bb80*/  BSYNC B0 ;  /* 0x0000000000007941 */ /* 0x000fea0003800000 */
.L_x_17338:
[----:B------:R-:W0:Y:S01]  /*bb90*/  F2I.S64.TRUNC R18, R18 ;  /* 0x0000001200127311 */ /* 0x000e22000020d900 */
[----:B------:R-:W-:Y:S05]  /*bba0*/  BRA `(.L_x_17323) ;  /* 0x00000004000c7947 */ /* 0x000fea0003800000 */
.L_x_17336:
        /* <DEDUP_REMOVED lines=21> */
.L_x_17345:
[----:B------:R-:W-:Y:S05]  /*bd00*/  BSYNC B1 ;  /* 0x0000000000017941 */ /* 0x000fea0003800000 */
.L_x_17344:
[----:B------:R-:W-:Y:S01]  /*bd10*/  IMAD.SHL.U32 R2, R2, 0x200000, RZ ;  /* 0x0020000002027824 */ /* 0x000fe200078e00ff */
[----:B------:R-:W-:-:S04]  /*bd20*/  LEA R3, R0, 0x37800000, 0x17 ;  /* 0x3780000000037811 */ /* 0x000fc800078eb8ff */
[----:B------:R-:W-:-:S07]  /*bd30*/  LOP3.LUT R18, R3, R2, R18, 0xfe, !PT ;  /* 0x0000000203127212 */ /* 0x000fce00078efe12 */
.L_x_17343:
[----:B------:R-:W-:Y:S05]  /*bd40*/  BSYNC B0 ;  /* 0x0000000000007941 */ /* 0x000fea0003800000 */
.L_x_17342:
[----:B------:R-:W0:Y:S01]  /*bd50*/  F2I.S64.TRUNC R18, R18 ;  /* 0x0000001200127311 */ /* 0x000e22000020d900 */
[----:B------:R-:W-:Y:S05]  /*bd60*/  BRA `(.L_x_17323) ;  /* 0x00000000009c7947 */ /* 0x000fea0003800000 */
.L_x_17335:
        /* <DEDUP_REMOVED lines=14> */
.L_x_17349:
[----:B------:R-:W-:Y:S05]  /*be50*/  BSYNC B0 ;  /* 0x0000000000007941 */ /* 0x000fea0003800000 */
.L_x_17348:
[----:B------:R-:W0:Y:S01]  /*be60*/  F2I.S64.TRUNC R18, R18 ;  /* 0x0000001200127311 */ /* 0x000e22000020d900 */
[----:B------:R-:W-:Y:S05]  /*be70*/  BRA `(.L_x_17323) ;  /* 0x0000000000587947 */ /* 0x000fea0003800000 */
.L_x_17322:
        /* <DEDUP_REMOVED lines=16> */
.L_x_17350:
[----:B------:R-:W-:Y:S01]  /*bf80*/  CS2R R18, SRZ ;  /* 0x0000000000127805 */ /* 0x000fe2000001ff00 */
[----:B------:R-:W-:Y:S06]  /*bf90*/  BRA `(.L_x_17323) ;  /* 0x0000000000107947 */ /* 0x000fec0003800000 */
.L_x_17347:
[----:B------:R0:W5:Y:S01]  /*bfa0*/  LDG.E.64 R18, desc[UR36][R2.64] ;  /* 0x0000002402127981 */ /* 0x000162000c1e1b00 */
[----:B------:R-:W-:Y:S05]  /*bfb0*/  BRA `(.L_x_17323) ;  /* 0x0000000000087947 */ /* 0x000fea0003800000 */
.L_x_17346:
[----:B------:R0:W5:Y:S01]  /*bfc0*/  LDG.E R18, desc[UR36][R2.64] ;  /* 0x0000002402127981 */ /* 0x000162000c1e1900 */
[----:B------:R-:W-:-:S07]  /*bfd0*/  IMAD.MOV.U32 R19, RZ, RZ, RZ ;  /* 0x000000ffff137224 */ /* 0x000fce00078e00ff */
.L_x_17323:
        /* <DEDUP_REMOVED lines=22> */
.L_x_17354:
[----:B------:R0:W5:Y:S01]  /*c140*/  LDG.E.U8 R16, desc[UR36][R2.64] ;  /* 0x0000002402107981 */ /* 0x000162000c1e1100 */
[----:B------:R-:W-:Y:S01]  /*c150*/  IMAD.MOV.U32 R17, RZ, RZ, RZ ;  /* 0x000000ffff117224 */ /* 0x000fe200078e00ff */
[----:B------:R-:W-:Y:S06]  /*c160*/  BRA `(.L_x_17356) ;  /* 0x0000000c00487947 */ /* 0x000fec0003800000 */
.L_x_17353:
        /* <DEDUP_REMOVED lines=8> */
.L_x_17358:
[----:B------:R-:W2:Y:S02]  /*c1f0*/  LDG.E R16, desc[UR36][R2.64] ;  /* 0x0000002402107981 */ /* 0x000ea4000c1e1900 */
[----:B--2---:R-:W-:Y:S01]  /*c200*/  SHF.R.S32.HI R17, RZ, 0x1f, R16 ;  /* 0x0000001fff117819 */ /* 0x004fe20000011410 */
[----:B------:R-:W-:Y:S06]  /*c210*/  BRA `(.L_x_17356) ;  /* 0x0000000c001c7947 */ /* 0x000fec0003800000 */
.L_x_17357:
[----:B------:R-:W2:Y:S02]  /*c220*/  LDG.E.S16 R16, desc[UR36][R2.64] ;  /* 0x0000002402107981 */ /* 0x000ea4000c1e1700 */
[----:B--2---:R-:W-:Y:S01]  /*c230*/  SHF.R.S32.HI R17, RZ, 0x1f, R16 ;  /* 0x0000001fff117819 */ /* 0x004fe20000011410 */
[----:B------:R-:W-:Y:S06]  /*c240*/  BRA `(.L_x_17356) ;  /* 0x0000000c00107947 */ /* 0x000fec0003800000 */
.L_x_17352:
        /* <DEDUP_REMOVED lines=9> */
.L_x_17360:
[----:B------:R-:W2:Y:S02]  /*c2e0*/  LDG.E.U16 R2, desc[UR36][R2.64] ;  /* 0x0000002402027981 */ /* 0x000ea4000c1e1500 */
[----:B--2---:R-:W-:-:S06]  /*c2f0*/  HADD2.F32 R16, -RZ, R2.H0_H0 ;  /* 0x20000002ff107230 */ /* 0x004fcc0000004100 */
[----:B------:R-:W0:Y:S01]  /*c300*/  F2I.S64.TRUNC R16, R16 ;  /* 0x0000001000107311 */ /* 0x000e22000020d900 */
[----:B------:R-:W-:Y:S05]  /*c310*/  BRA `(.L_x_17356) ;  /* 0x0000000800dc7947 */ /* 0x000fea0003800000 */
.L_x_17359:
        /* <DEDUP_REMOVED lines=9> */
.L_x_17362:
[----:B------:R-:W2:Y:S02]  /*c3b0*/  LDG.E.U16 R2, desc[UR36][R2.64] ;  /* 0x0000002402027981 */ /* 0x000ea4000c1e1500 */
[----:B--2---:R-:W-:-:S06]  /*c3c0*/  HADD2.F32 R16, -RZ, R2.H0_H0 ;  /* 0x20000002ff107230 */ /* 0x004fcc0000004100 */
[----:B------:R-:W0:Y:S01]  /*c3d0*/  F2I.S64.TRUNC R16, R16 ;  /* 0x0000001000107311 */ /* 0x000e22000020d900 */
[----:B------:R-:W-:Y:S05]  /*c3e0*/  BRA `(.L_x_17356) ;  /* 0x0000000800a87947 */ /* 0x000fea0003800000 */
.L_x_17361:
[----:B------:R-:W2:Y:S02]  /*c3f0*/  LDG.E.64 R2, desc[UR36][R2.64] ;  /* 0x0000002402027981 */ /* 0x000ea4000c1e1b00 */
[----:B--2---:R0:W2:Y:S01]  /*c400*/  F2I.S64.F64.TRUNC R16, R2 ;  /* 0x0000000200107311 */ /* 0x0040a2000030d900 */
[----:B------:R-:W-:Y:S05]  /*c410*/  BRA `(.L_x_17356) ;  /* 0x00000008009c7947 */ /* 0x000fea0003800000 */
.L_x_17351:
        /* <DEDUP_REMOVED lines=13> */
.L_x_17365:
[----:B------:R-:W2:Y:S02]  /*c4f0*/  LDG.E.64 R2, desc[UR36][R2.64] ;  /* 0x0000002402027981 */ /* 0x000ea4000c1e1b00 */
[----:B--2---:R0:W2:Y:S01]  /*c500*/  F2I.S64.F64.TRUNC R16, R2 ;  /* 0x0000000200107311 */ /* 0x0040a2000030d900 */
[----:B------:R-:W-:Y:S05]  /*c510*/  BRA `(.L_x_17356) ;  /* 0x00000008005c7947 */ /* 0x000fea0003800000 */
.L_x_17364:
        /* <DEDUP_REMOVED lines=27> */
.L_x_17367:
        /* <DEDUP_REMOVED lines=14> */
.L_x_17366:
[----:B------:R-:W2:Y:S02]  /*c7b0*/  LDG.E.U16 R16, desc[UR36][R2.64] ;  /* 0x0000002402107981 */ /* 0x000ea4000c1e1500 */
[----:B--2---:R-:W-:-:S06]  /*c7c0*/  IMAD.U32 R16, R16, 0x10000, RZ ;  /* 0x0001000010107824 */ /* 0x004fcc00078e00ff */
[----:B------:R-:W0:Y:S01]  /*c7d0*/  F2I.S64.TRUNC R16, R16 ;  /* 0x0000001000107311 */ /* 0x000e22000020d900 */
[----:B------:R-:W-:Y:S05]  /*c7e0*/  BRA `(.L_x_17356) ;  /* 0x0000000400a87947 */ /* 0x000fea0003800000 */
.L_x_17363:
        /* <DEDUP_REMOVED lines=11> */
.L_x_17370:
        /* <DEDUP_REMOVED lines=21> */
.L_x_17374:
[----:B------:R-:W-:Y:S05]  /*c9f0*/  BSYNC B1 ;  /* 0x0000000000017941 */ /* 0x000fea0003800000 */
.L_x_17373:
[----:B------:R-:W-:Y:S01]  /*ca00*/  IMAD.SHL.U32 R2, R2, 0x100000, RZ ;  /* 0x0010000002027824 */ /* 0x000fe200078e00ff */
[----:B------:R-:W-:-:S04]  /*ca10*/  LEA R3, R0, 0x3b800000, 0x17 ;  /* 0x3b80000000037811 */ /* 0x000fc800078eb8ff */
[----:B------:R-:W-:-:S07]  /*ca20*/  LOP3.LUT R16, R3, R2, R16, 0xfe, !PT ;  /* 0x0000000203107212 */ /* 0x000fce00078efe10 */
.L_x_17372:
[----:B------:R-:W-:Y:S05]  /*ca30*/  BSYNC B0 ;  /* 0x0000000000007941 */ /* 0x000fea0003800000 */
.L_x_17371:
[----:B------:R-:W0:Y:S01]  /*ca40*/  F2I.S64.TRUNC R16, R16 ;  /* 0x0000001000107311 */ /* 0x000e22000020d900 */
[----:B------:R-:W-:Y:S05]  /*ca50*/  BRA `(.L_x_17356) ;  /* 0x00000004000c7947 */ /* 0x000fea0003800000 */
.L_x_17369:
        /* <DEDUP_REMOVED lines=21> */
.L_x_17378:
[----:B------:R-:W-:Y:S05]  /*cbb0*/  BSYNC B1 ;  /* 0x0000000000017941 */ /* 0x000fea0003800000 */
.L_x_17377:
[----:B------:R-:W-:Y:S01]  /*cbc0*/  IMAD.SHL.U32 R2, R2, 0x200000, RZ ;  /* 0x0020000002027824 */ /* 0x000fe200078e00ff */
[----:B------:R-:W-:-:S04]  /*cbd0*/  LEA R3, R0, 0x37800000, 0x17 ;  /* 0x3780000000037811 */ /* 0x000fc800078eb8ff */
[----:B------:R-:W-:-:S07]  /*cbe0*/  LOP3.LUT R16, R3, R2, R16, 0xfe, !PT ;  /* 0x0000000203107212 */ /* 0x000fce00078efe10 */
.L_x_17376:
[----:B------:R-:W-:Y:S05]  /*cbf0*/  BSYNC B0 ;  /* 0x0000000000007941 */ /* 0x000fea0003800000 */
.L_x_17375:
[----:B------:R-:W0:Y:S01]  /*cc00*/  F2I.S64.TRUNC R16, R16 ;  /* 0x0000001000107311 */ /* 0x000e22000020d900 */
[----:B------:R-:W-:Y:S05]  /*cc10*/  BRA `(.L_x_17356) ;  /* 0x00000000009c7947 */ /* 0x000fea0003800000 */
.L_x_17368:
        /* <DEDUP_REMOVED lines=14> */
.L_x_17382:
[----:B------:R-:W-:Y:S05]  /*cd00*/  BSYNC B0 ;  /* 0x0000000000007941 */ /* 0x000fea0003800000 */
.L_x_17381:
[----:B------:R-:W0:Y:S01]  /*cd10*/  F2I.S64.TRUNC R16, R16 ;  /* 0x0000001000107311 */ /* 0x000e22000020d900 */
[----:B------:R-:W-:Y:S05]  /*cd20*/  BRA `(.L_x_17356) ;  /* 0x0000000000587947 */ /* 0x000fea0003800000 */
.L_x_17355:
        /* <DEDUP_REMOVED lines=16> */
.L_x_17383:
[----:B------:R-:W-:Y:S01]  /*ce30*/  CS2R R16, SRZ ;  /* 0x0000000000107805 */ /* 0x000fe2000001ff00 */
[----:B------:R-:W-:Y:S06]  /*ce40*/  BRA `(.L_x_17356) ;  /* 0x0000000000107947 */ /* 0x000fec0003800000 */
.L_x_17380:
[----:B------:R0:W5:Y:S01]  /*ce50*/  LDG.E.64 R16, desc[UR36][R2.64] ;  /* 0x0000002402107981 */ /* 0x000162000c1e1b00 */
[----:B------:R-:W-:Y:S05]  /*ce60*/  BRA `(.L_x_17356) ;  /* 0x0000000000087947 */ /* 0x000fea0003800000 */
.L_x_17379:
[----:B------:R0:W5:Y:S01]  /*ce70*/  LDG.E R16, desc[UR36][R2.64] ;  /* 0x0000002402107981 */ /* 0x000162000c1e1900 */
[----:B------:R-:W-:-:S07]  /*ce80*/  IMAD.MOV.U32 R17, RZ, RZ, RZ ;  /* 0x000000ffff117224 */ /* 0x000fce00078e00ff */
.L_x_17356:
        /* <DEDUP_REMOVED lines=22> */
.L_x_17387:
[----:B------:R0:W5:Y:S01]  /*cff0*/  LDG.E.U8 R52, desc[UR36][R2.64] ;  /* 0x0000002402347981 */ /* 0x000162000c1e1100 */
[----:B------:R-:W-:Y:S01]  /*d000*/  IMAD.MOV.U32 R53, RZ, RZ, RZ ;  /* 0x000000ffff357224 */ /* 0x000fe200078e00ff */
[----:B------:R-:W-:Y:S06]  /*d010*/  BRA `(.L_x_17389) ;  /* 0x0000000c00487947 */ /* 0x000fec0003800000 */
.L_x_17386:
        /* <DEDUP_REMOVED lines=8> */
.L_x_17391:
[----:B------:R-:W2:Y:S02]  /*d0a0*/  LDG.E R52, desc[UR36][R2.64] ;  /* 0x0000002402347981 */ /* 0x000ea4000c1e1900 */
[----:B--2---:R-:W-:Y:S01]  /*d0b0*/  SHF.R.S32.HI R53, RZ, 0x1f, R52 ;  /* 0x0000001fff357819 */ /* 0x004fe20000011434 */
[----:B------:R-:W-:Y:S06]  /*d0c0*/  BRA `(.L_x_17389) ;  /* 0x0000000c001c7947 */ /* 0x000fec0003800000 */
.L_x_17390:
[----:B------:R-:W2:Y:S02]  /*d0d0*/  LDG.E.S16 R52, desc[UR36][R2.64] ;  /* 0x0000002402347981 */ /* 0x000ea4000c1e1700 */
[----:B--2---:R-:W-:Y:S01]  /*d0e0*/  SHF.R.S32.HI R53, RZ, 0x1f, R52 ;  /* 0x0000001fff357819 */ /* 0x004fe20000011434 */
[----:B------:R-:W-:Y:S06]  /*d0f0*/  BRA `(.L_x_17389) ;  /* 0x0000000c00107947 */ /* 0x000fec0003800000 */
.L_x_17385:
        /* <DEDUP_REMOVED lines=9> */
.L_x_17393:
[----:B------:R-:W2:Y:S02]  /*d190*/  LDG.E.U16 R2, desc[UR36][R2.64] ;  /* 0x0000002402027981 */ /* 0x000ea4000c1e1500 */
[----:B--2---:R-:W-:-:S06]  /*d1a0*/  HADD2.F32 R52, -RZ, R2.H0_H0 ;  /* 0x20000002ff347230 */ /* 0x004fcc0000004100 */
[----:B------:R-:W0:Y:S01]  /*d1b0*/  F2I.S64.TRUNC R52, R52 ;  /* 0x0000003400347311 */ /* 0x000e22000020d900 */
[----:B------:R-:W-:Y:S05]  /*d1c0*/  BRA `(.L_x_17389) ;  /* 0x0000000800dc7947 */ /* 0x000fea0003800000 */
.L_x_17392:
        /* <DEDUP_REMOVED lines=9> */
.L_x_17395:
[----:B------:R-:W2:Y:S02]  /*d260*/  LDG.E.U16 R2, desc[UR36][R2.64] ;  /* 0x0000002402027981 */ /* 0x000ea4000c1e1500 */
[----:B--2---:R-:W-:-:S06]  /*d270*/  HADD2.F32 R52, -RZ, R2.H0_H0 ;  /* 0x20000002ff347230 */ /* 0x004fcc0000004100 */
[----:B------:R-:W0:Y:S01]  /*d280*/  F2I.S64.TRUNC R52, R52 ;  /* 0x0000003400347311 */ /* 0x000e22000020d900 */
[----:B------:R-:W-:Y:S05]  /*d290*/  BRA `(.L_x_17389) ;  /* 0x0000000800a87947 */ /* 0x000fea0003800000 */
.L_x_17394:
[----:B------:R-:W2:Y:S02]  /*d2a0*/  LDG.E.64 R2, desc[UR36][R2.64] ;  /* 0x0000002402027981 */ /* 0x000ea4000c1e1b00 */
[----:B--2---:R0:W1:Y:S01]  /*d2b0*/  F2I.S64.F64.TRUNC R52, R2 ;  /* 0x0000000200347311 */ /* 0x004062000030d900 */
[----:B------:R-:W-:Y:S05]  /*d2c0*/  BRA `(.L_x_17389) ;  /* 0x00000008009c7947 */ /* 0x000fea0003800000 */
.L_x_17384:
        /* <DEDUP_REMOVED lines=13> */
.L_x_17398:
[----:B------:R-:W2:Y:S02]  /*d3a0*/  LDG.E.64 R2, desc[UR36][R2.64] ;  /* 0x0000002402027981 */ /* 0x000ea4000c1e1b00 */
[----:B--2---:R0:W1:Y:S01]  /*d3b0*/  F2I.S64.F64.TRUNC R52, R2 ;  /* 0x0000000200347311 */ /* 0x004062000030d900 */
[----:B------:R-:W-:Y:S05]  /*d3c0*/  BRA `(.L_x_17389) ;  /* 0x00000008005c7947 */ /* 0x000fea0003800000 */
.L_x_17397:
        /* <DEDUP_REMOVED lines=27> */
.L_x_17400:
        /* <DEDUP_REMOVED lines=14> */
.L_x_17399:
[----:B------:R-:W2:Y:S02]  /*d660*/  LDG.E.U16 R52, desc[UR36][R2.64] ;  /* 0x0000002402347981 */ /* 0x000ea4000c1e1500 */
[----:B--2---:R-:W-:-:S06]  /*d670*/  IMAD.U32 R52, R52, 0x10000, RZ ;  /* 0x0001000034347824 */ /* 0x004fcc00078e00ff */
[----:B------:R-:W0:Y:S01]  /*d680*/  F2I.S64.TRUNC R52, R52 ;  /* 0x0000003400347311 */ /* 0x000e22000020d900 */
[----:B------:R-:W-:Y:S05]  /*d690*/  BRA `(.L_x_17389) ;  /* 0x0000000400a87947 */ /* 0x000fea0003800000 */
.L_x_17396:
        /* <DEDUP_REMOVED lines=11> */
.L_x_17403:
        /* <DEDUP_REMOVED lines=21> */
.L_x_17407:
[----:B------:R-:W-:Y:S05]  /*d8a0*/  BSYNC B1 ;  /* 0x0000000000017941 */ /* 0x000fea0003800000 */
.L_x_17406:
[----:B------:R-:W-:Y:S01]  /*d8b0*/  IMAD.SHL.U32 R2, R2, 0x100000, RZ ;  /* 0x0010000002027824 */ /* 0x000fe200078e00ff */
[----:B------:R-:W-:-:S04]  /*d8c0*/  LEA R3, R0, 0x3b800000, 0x17 ;  /* 0x3b80000000037811 */ /* 0x000fc800078eb8ff */
[----:B------:R-:W-:-:S07]  /*d8d0*/  LOP3.LUT R52, R3, R2, R52, 0xfe, !PT ;  /* 0x0000000203347212 */ /* 0x000fce00078efe34 */
.L_x_17405:
[----:B------:R-:W-:Y:S05]  /*d8e0*/  BSYNC B0 ;  /* 0x0000000000007941 */ /* 0x000fea0003800000 */
.L_x_17404:
[----:B------:R-:W0:Y:S01]  /*d8f0*/  F2I.S64.TRUNC R52, R52 ;  /* 0x0000003400347311 */ /* 0x000e22000020d900 */
[----:B------:R-:W-:Y:S05]  /*d900*/  BRA `(.L_x_17389) ;  /* 0x00000004000c7947 */ /* 0x000fea0003800000 */
.L_x_17402:
        /* <DEDUP_REMOVED lines=21> */
.L_x_17411:
[----:B------:R-:W-:Y:S05]  /*da60*/  BSYNC B1 ;  /* 0x0000000000017941 */ /* 0x000fea0003800000 */
.L_x_17410:
[----:B------:R-:W-:Y:S01]  /*da70*/  IMAD.SHL.U32 R2, R2, 0x200000, RZ ;  /* 0x0020000002027824 */ /* 0x000fe200078e00ff */
[----:B------:R-:W-:-:S04]  /*da80*/  LEA R3, R0, 0x37800000, 0x17 ;  /* 0x3780000000037811 */ /* 0x000fc800078eb8ff */
[----:B------:R-:W-:-:S07]  /*da90*/  LOP3.LUT R52, R3, R2, R52, 0xfe, !PT ;  /* 0x0000000203347212 */ /* 0x000fce00078efe34 */
.L_x_17409:
[----:B------:R-:W-:Y:S05]  /*daa0*/  BSYNC B0 ;  /* 0x0000000000007941 */ /* 0x000fea0003800000 */
.L_x_17408:
[----:B------:R-:W3:Y:S01]  /*dab0*/  F2I.S64.TRUNC R52, R52 ;  /* 0x0000003400347311 */ /* 0x000ee2000020d900 */
[----:B------:R-:W-:Y:S05]  /*dac0*/  BRA `(.L_x_17389) ;  /* 0x00000000009c7947 */ /* 0x000fea0003800000 */
.L_x_17401:
        /* <DEDUP_REMOVED lines=14> */
.L_x_17415:
[----:B------:R-:W-:Y:S05]  /*dbb0*/  BSYNC B0 ;  /* 0x0000000000007941 */ /* 0x000fea0003800000 */
.L_x_17414:
[----:B------:R-:W0:Y:S01]  /*dbc0*/  F2I.S64.TRUNC R52, R52 ;  /* 0x0000003400347311 */ /* 0x000e22000020d900 */
[----:B------:R-:W-:Y:S05]  /*dbd0*/  BRA `(.L_x_17389) ;  /* 0x0000000000587947 */ /* 0x000fea0003800000 */
.L_x_17388:
        /* <DEDUP_REMOVED lines=16> */
.L_x_17416:
[----:B------:R-:W-:Y:S01]  /*dce0*/  CS2R R52, SRZ ;  /* 0x0000000000347805 */ /* 0x000fe2000001ff00 */
[----:B------:R-:W-:Y:S06]  /*dcf0*/  BRA `(.L_x_17389) ;  /* 0x0000000000107947 */ /* 0x000fec0003800000 */
.L_x_17413:
[----:B------:R1:W5:Y:S01]  /*dd00*/  LDG.E.64 R52, desc[UR36][R2.64] ;  /* 0x0000002402347981 */ /* 0x000362000c1e1b00 */
[----:B------:R-:W-:Y:S05]  /*dd10*/  BRA `(.L_x_17389) ;  /* 0x0000000000087947 */ /* 0x000fea0003800000 */
.L_x_17412:
[----:B------:R2:W5:Y:S01]  /*dd20*/  LDG.E R52, desc[UR36][R2.64] ;  /* 0x0000002402347981 */ /* 0x000562000c1e1900 */
[----:B------:R-:W-:-:S07]  /*dd30*/  IMAD.MOV.U32 R53, RZ, RZ, RZ ;  /* 0x000000ffff357224 */ /* 0x000fce00078e00ff */
.L_x_17389:
[----:B------:R-:W-:-:S07]  /*dd40*/  VIADD R63, R63, 0x80 ;  /* 0x000000803f3f7836 */ /* 0x000fce0000000000 */
.L_x_17251:
[----:B------:R-:W-:Y:S05]  /*dd50*/  BSYNC B6 ;  /* 0x0000000000067941 */ /* 0x000fea0003800000 */
.L_x_17250:
        /* <DEDUP_REMOVED lines=29> */
.L_x_17422:
[----:B------:R0:W5:Y:S01]  /*df30*/  LDG.E.U8 R42, desc[UR36][R2.64] ;  /* 0x00000024022a7981 */ /* 0x000162000c1e1100 */
[----:B------:R-:W-:Y:S01]  /*df40*/  IMAD.MOV.U32 R43, RZ, RZ, RZ ;  /* 0x000000ffff2b7224 */ /* 0x000fe200078e00ff */
[----:B------:R-:W-:Y:S06]  /*df50*/  BRA `(.L_x_17424) ;  /* 0x0000000c00487947 */ /* 0x000fec0003800000 */
.L_x_17421:
        /* <DEDUP_REMOVED lines=8> */
.L_x_17426:
[----:B------:R-:W2:Y:S02]  /*dfe0*/  LDG.E R42, desc[UR36][R2.64] ;  /* 0x00000024022a7981 */ /* 0x000ea4000c1e1900 */
[----:B--2---:R-:W-:Y:S01]  /*dff0*/  SHF.R.S32.HI R43, RZ, 0x1f, R42 ;  /* 0x0000001fff2b7819 */ /* 0x004fe2000001142a */
[----:B------:R-:W-:Y:S06]  /*e000*/  BRA `(.L_x_17424) ;  /* 0x0000000c001c7947 */ /* 0x000fec0003800000 */
.L_x_17425:
[----:B------:R-:W2:Y:S02]  /*e010*/  LDG.E.S16 R42, desc[UR36][R2.64] ;  /* 0x00000024022a7981 */ /* 0x000ea4000c1e1700 */
[----:B--2---:R-:W-:Y:S01]  /*e020*/  SHF.R.S32.HI R43, RZ, 0x1f, R42 ;  /* 0x0000001fff2b7819 */ /* 0x004fe2000001142a */
[----:B------:R-:W-:Y:S06]  /*e030*/  BRA `(.L_x_17424) ;  /* 0x0000000c00107947 */ /* 0x000fec0003800000 */
.L_x_17420:
        /* <DEDUP_REMOVED lines=9> */
.L_x_17428:
[----:B------:R-:W2:Y:S02]  /*e0d0*/  LDG.E.U16 R2, desc[UR36][R2.64] ;  /* 0x0000002402027981 */ /* 0x000ea4000c1e1500 */
[----:B--2---:R-:W-:-:S06]  /*e0e0*/  HADD2.F32 R42, -RZ, R2.H0_H0 ;  /* 0x20000002ff2a7230 */ /* 0x004fcc0000004100 */
[----:B------:R-:W0:Y:S01]  /*e0f0*/  F2I.S64.TRUNC R42, R42 ;  /* 0x0000002a002a7311 */ /* 0x000e22000020d900 */
[----:B------:R-:W-:Y:S05]  /*e100*/  BRA `(.L_x_17424) ;  /* 0x0000000800dc7947 */ /* 0x000fea0003800000 */
.L_x_17427:
        /* <DEDUP_REMOVED lines=9> */
.L_x_17430:
[----:B------:R-:W2:Y:S02]  /*e1a0*/  LDG.E.U16 R2, desc[UR36][R2.64] ;  /* 0x0000002402027981 */ /* 0x000ea4000c1e1500 */
[----:B--2---:R-:W-:-:S06]  /*e1b0*/  HADD2.F32 R42, -RZ, R2.H0_H0 ;  /* 0x20000002ff2a7230 */ /* 0x004fcc0000004100 */
[----:B------:R-:W0:Y:S01]  /*e1c0*/  F2I.S64.TRUNC R42, R42 ;  /* 0x0000002a002a7311 */ /* 0x000e22000020d900 */
[----:B------:R-:W-:Y:S05]  /*e1d0*/  BRA `(.L_x_17424) ;  /* 0x0000000800a87947 */ /* 0x000fea0003800000 */
.L_x_17429:
[----:B------:R-:W2:Y:S02]  /*e1e0*/  LDG.E.64 R2, desc[UR36][R2.64] ;  /* 0x0000002402027981 */ /* 0x000ea4000c1e1b00 */
[----:B--2---:R0:W1:Y:S01]  /*e1f0*/  F2I.S64.F64.TRUNC R42, R2 ;  /* 0x00000002002a7311 */ /* 0x004062000030d900 */
[----:B------:R-:W-:Y:S05]  /*e200*/  BRA `(.L_x_17424) ;  /* 0x00000008009c7947 */ /* 0x000fea0003800000 */
.L_x_17419:
        /* <DEDUP_REMOVED lines=13> */
.L_x_17433:
[----:B------:R-:W2:Y:S02]  /*e2e0*/  LDG.E.64 R2, desc[UR36][R2.64] ;  /* 0x0000002402027981 */ /* 0x000ea4000c1e1b00 */
[----:B--2---:R0:W1:Y:S01]  /*e2f0*/  F2I.S64.F64.TRUNC R42, R2 ;  /* 0x00000002002a7311 */ /* 0x004062000030d900 */
[----:B------:R-:W-:Y:S05]  /*e300*/  BRA `(.L_x_17424) ;  /* 0x00000008005c7947 */ /* 0x000fea0003800000 */
.L_x_17432:
        /* <DEDUP_REMOVED lines=27> */
.L_x_17435:
        /* <DEDUP_REMOVED lines=14> */
.L_x_17434:
[----:B------:R-:W2:Y:S02]  /*e5a0*/  LDG.E.U16 R42, desc[UR36][R2.64] ;  /* 0x00000024022a7981 */ /* 0x000ea4000c1e1500 */
[----:B--2---:R-:W-:-:S06]  /*e5b0*/  IMAD.U32 R42, R42, 0x10000, RZ ;  /* 0x000100002a2a7824 */ /* 0x004fcc00078e00ff */
[----:B------:R-:W2:Y:S01]  /*e5c0*/  F2I.S64.TRUNC R42, R42 ;  /* 0x0000002a002a7311 */ /* 0x000ea2000020d900 */
[----:B------:R-:W-:Y:S05]  /*e5d0*/  BRA `(.L_x_17424) ;  /* 0x0000000400a87947 */ /* 0x000fea0003800000 */
.L_x_17431:
        /* <DEDUP_REMOVED lines=11> */
.L_x_17438:
        /* <DEDUP_REMOVED lines=21> */
.L_x_17442:
[----:B------:R-:W-:Y:S05]  /*e7e0*/  BSYNC B1 ;  /* 0x0000000000017941 */ /* 0x000fea0003800000 */
.L_x_17441:
[----:B------:R-:W-:Y:S01]  /*e7f0*/  IMAD.SHL.U32 R2, R2, 0x100000, RZ ;  /* 0x0010000002027824 */ /* 0x000fe200078e00ff */
[----:B------:R-:W-:-:S04]  /*e800*/  LEA R3, R0, 0x3b800000, 0x17 ;  /* 0x3b80000000037811 */ /* 0x000fc800078eb8ff */
[----:B------:R-:W-:-:S07]  /*e810*/  LOP3.LUT R42, R3, R2, R42, 0xfe, !PT ;  /* 0x00000002032a7212 */ /* 0x000fce00078efe2a */
.L_x_17440:
[----:B------:R-:W-:Y:S05]  /*e820*/  BSYNC B0 ;  /* 0x0000000000007941 */ /* 0x000fea0003800000 */
.L_x_17439:
[----:B------:R-:W0:Y:S01]  /*e830*/  F2I.S64.TRUNC R42, R42 ;  /* 0x0000002a002a7311 */ /* 0x000e22000020d900 */
[----:B------:R-:W-:Y:S05]  /*e840*/  BRA `(.L_x_17424) ;  /* 0x00000004000c7947 */ /* 0x000fea0003800000 */
.L_x_17437:
        /* <DEDUP_REMOVED lines=21> */
.L_x_17446:
[----:B------:R-:W-:Y:S05]  /*e9a0*/  BSYNC B1 ;  /* 0x0000000000017941 */ /* 0x000fea0003800000 */
.L_x_17445:
[----:B------:R-:W-:Y:S01]  /*e9b0*/  IMAD.SHL.U32 R2, R2, 0x200000, RZ ;  /* 0x0020000002027824 */ /* 0x000fe200078e00ff */
[----:B------:R-:W-:-:S04]  /*e9c0*/  LEA R3, R0, 0x37800000, 0x17 ;  /* 0x3780000000037811 */ /* 0x000fc800078eb8ff */
[----:B------:R-:W-:-:S07]  /*e9d0*/  LOP3.LUT R42, R3, R2, R42, 0xfe, !PT ;  /* 0x00000002032a7212 */ /* 0x000fce00078efe2a */
.L_x_17444:
[----:B------:R-:W-:Y:S05]  /*e9e0*/  BSYNC B0 ;  /* 0x0000000000007941 */ /* 0x000fea0003800000 */
.L_x_17443:
[----:B------:R-:W0:Y:S01]  /*e9f0*/  F2I.S64.TRUNC R42, R42 ;  /* 0x0000002a002a7311 */ /* 0x000e22000020d900 */
[----:B------:R-:W-:Y:S05]  /*ea00*/  BRA `(.L_x_17424) ;  /* 0x00000000009c7947 */ /* 0x000fea0003800000 */
.L_x_17436:
        /* <DEDUP_REMOVED lines=14> */
.L_x_17450:
[----:B------:R-:W-:Y:S05]  /*eaf0*/  BSYNC B0 ;  /* 0x0000000000007941 */ /* 0x000fea0003800000 */
.L_x_17449:
[----:B------:R-:W0:Y:S01]  /*eb00*/  F2I.S64.TRUNC R42, R42 ;  /* 0x0000002a002a7311 */ /* 0x000e22000020d900 */
[----:B------:R-:W-:Y:S05]  /*eb10*/  BRA `(.L_x_17424) ;  /* 0x0000000000587947 */ /* 0x000fea0003800000 */
.L_x_17423:
        /* <DEDUP_REMOVED lines=16> */
.L_x_17451:
[----:B------:R-:W-:Y:S01]  /*ec20*/  CS2R R42, SRZ ;  /* 0x00000000002a7805 */ /* 0x000fe2000001ff00 */
[----:B------:R-:W-:Y:S06]  /*ec30*/  BRA `(.L_x_17424) ;  /* 0x0000000000107947 */ /* 0x000fec0003800000 */
.L_x_17448:
[----:B------:R0:W5:Y:S01]  /*ec40*/  LDG.E.64 R42, desc[UR36][R2.64] ;  /* 0x00000024022a7981 */ /* 0x000162000c1e1b00 */
[----:B------:R-:W-:Y:S05]  /*ec50*/  BRA `(.L_x_17424) ;  /* 0x0000000000087947 */ /* 0x000fea0003800000 */
.L_x_17447:
[----:B------:R0:W5:Y:S01]  /*ec60*/  LDG.E R42, desc[UR36][R2.64] ;  /* 0x00000024022a7981 */ /* 0x000162000c1e1900 */
[----:B------:R-:W-:-:S07]  /*ec70*/  IMAD.MOV.U32 R43, RZ, RZ, RZ ;  /* 0x000000ffff2b7224 */ /* 0x000fce00078e00ff */
.L_x_17424:
        /* <DEDUP_REMOVED lines=19> */
.L_x_17455:
[----:B------:R0:W5:Y:S01]  /*edb0*/  LDG.E.U8 R44, desc[UR36][R2.64] ;  /* 0x00000024022c7981 */ /* 0x000162000c1e1100 */
[----:B------:R-:W-:Y:S01]  /*edc0*/  IMAD.MOV.U32 R45, RZ, RZ, RZ ;  /* 0x000000ffff2d7224 */ /* 0x000fe200078e00ff */
[----:B------:R-:W-:Y:S06]  /*edd0*/  BRA `(.L_x_17457) ;  /* 0x0000000c00487947 */ /* 0x000fec0003800000 */
.L_x_17454:
        /* <DEDUP_REMOVED lines=8> */
.L_x_17459:
[----:B------:R-:W2:Y:S02]  /*ee60*/  LDG.E R44, desc[UR36][R2.64] ;  /* 0x00000024022c7981 */ /* 0x000ea4000c1e1900 */
[----:B--2---:R-:W-:Y:S01]  /*ee70*/  SHF.R.S32.HI R45, RZ, 0x1f, R44 ;  /* 0x0000001fff2d7819 */ /* 0x004fe2000001142c */
[----:B------:R-:W-:Y:S06]  /*ee80*/  BRA `(.L_x_17457) ;  /* 0x0000000c001c7947 */ /* 0x000fec0003800000 */
.L_x_17458:
[----:B------:R-:W2:Y:S02]  /*ee90*/  LDG.E.S16 R44, desc[UR36][R2.64] ;  /* 0x00000024022c7981 */ /* 0x000ea4000c1e1700 */
[----:B--2---:R-:W-:Y:S01]  /*eea0*/  SHF.R.S32.HI R45, RZ, 0x1f, R44 ;  /* 0x0000001fff2d7819 */ /* 0x004fe2000001142c */
[----:B------:R-:W-:Y:S06]  /*eeb0*/  BRA `(.L_x_17457) ;  /* 0x0000000c00107947 */ /* 0x000fec0003800000 */
.L_x_17453:
        /* <DEDUP_REMOVED lines=9> */
.L_x_17461:
[----:B------:R-:W2:Y:S02]  /*ef50*/  LDG.E.U16 R2, desc[UR36][R2.64] ;  /* 0x0000002402027981 */ /* 0x000ea4000c1e1500 */
[----:B--2---:R-:W-:-:S06]  /*ef60*/  HADD2.F32 R44, -RZ, R2.H0_H0 ;  /* 0x20000002ff2c7230 */ /* 0x004fcc0000004100 */
[----:B------:R-:W0:Y:S01]  /*ef70*/  F2I.S64.TRUNC R44, R44 ;  /* 0x0000002c002c7311 */ /* 0x000e22000020d900 */
[----:B------:R-:W-:Y:S05]  /*ef80*/  BRA `(.L_x_17457) ;  /* 0x0000000800dc7947 */ /* 0x000fea0003800000 */
.L_x_17460:
        /* <DEDUP_REMOVED lines=9> */
.L_x_17463:
[----:B------:R-:W2:Y:S02]  /*f020*/  LDG.E.U16 R2, desc[UR36][R2.64] ;  /* 0x0000002402027981 */ /* 0x000ea4000c1e1500 */
[----:B--2---:R-:W-:-:S06]  /*f030*/  HADD2.F32 R44, -RZ, R2.H0_H0 ;  /* 0x20000002ff2c7230 */ /* 0x004fcc0000004100 */
[----:B------:R-:W0:Y:S01]  /*f040*/  F2I.S64.TRUNC R44, R44 ;  /* 0x0000002c002c7311 */ /* 0x000e22000020d900 */
[----:B------:R-:W-:Y:S05]  /*f050*/  BRA `(.L_x_17457) ;  /* 0x0000000800a87947 */ /* 0x000fea0003800000 */
.L_x_17462:
[----:B------:R-:W2:Y:S02]  /*f060*/  LDG.E.64 R2, desc[UR36][R2.64] ;  /* 0x0000002402027981 */ /* 0x000ea4000c1e1b00 */
[----:B--2---:R0:W2:Y:S01]  /*f070*/  F2I.S64.F64.TRUNC R44, R2 ;  /* 0x00000002002c7311 */ /* 0x0040a2000030d900 */
[----:B------:R-:W-:Y:S05]  /*f080*/  BRA `(.L_x_17457) ;  /* 0x00000008009c7947 */ /* 0x000fea0003800000 */
.L_x_17452:
        /* <DEDUP_REMOVED lines=13> */
.L_x_17466:
[----:B------:R-:W2:Y:S02]  /*f160*/  LDG.E.64 R2, desc[UR36][R2.64] ;  /* 0x0000002402027981 */ /* 0x000ea4000c1e1b00 */
[----:B--2---:R0:W2:Y:S01]  /*f170*/  F2I.S64.F64.TRUNC R44, R2 ;  /* 0x00000002002c7311 */ /* 0x0040a2000030d900 */
[----:B------:R-:W-:Y:S05]  /*f180*/  BRA `(.L_x_17457) ;  /* 0x00000008005c7947 */ /* 0x000fea0003800000 */
.L_x_17465:
        /* <DEDUP_REMOVED lines=27> */
.L_x_17468:
        /* <DEDUP_REMOVED lines=14> */
.L_x_17467:
[----:B------:R-:W2:Y:S02]  /*f420*/  LDG.E.U16 R44, desc[UR36][R2.64] ;  /* 0x00000024022c7981 */ /* 0x000ea4000c1e1500 */
[----:B--2---:R-:W-:-:S06]  /*f430*/  IMAD.U32 R44, R44, 0x10000, RZ ;  /* 0x000100002c2c7824 */ /* 0x004fcc00078e00ff */
[----:B------:R-:W0:Y:S01]  /*f440*/  F2I.S64.TRUNC R44, R44 ;  /* 0x0000002c002c7311 */ /* 0x000e22000020d900 */
[----:B------:R-:W-:Y:S05]  /*f450*/  BRA `(.L_x_17457) ;  /* 0x0000000400a87947 */ /* 0x000fea0003800000 */
.L_x_17464:
        /* <DEDUP_REMOVED lines=11> */
.L_x_17471:
        /* <DEDUP_REMOVED lines=21> */
.L_x_17475:
[----:B------:R-:W-:Y:S05]  /*f660*/  BSYNC B1 ;  /* 0x0000000000017941 */ /* 0x000fea0003800000 */
.L_x_17474:
[----:B------:R-:W-:Y:S01]  /*f670*/  IMAD.SHL.U32 R2, R2, 0x100000, RZ ;  /* 0x0010000002027824 */ /* 0x000fe200078e00ff */
[----:B------:R-:W-:-:S04]  /*f680*/  LEA R3, R0, 0x3b800000, 0x17 ;  /* 0x3b80000000037811 */ /* 0x000fc800078eb8ff */
[----:B------:R-:W-:-:S07]  /*f690*/  LOP3.LUT R44, R3, R2, R44, 0xfe, !PT ;  /* 0x00000002032c7212 */ /* 0x000fce00078efe2c */
.L_x_17473:
[----:B------:R-:W-:Y:S05]  /*f6a0*/  BSYNC B0 ;  /* 0x0000000000007941 */ /* 0x000fea0003800000 */
.L_x_17472:
[----:B------:R-:W2:Y:S01]  /*f6b0*/  F2I.S64.TRUNC R44, R44 ;  /* 0x0000002c002c7311 */ /* 0x000ea2000020d900 */
[----:B------:R-:W-:Y:S05]  /*f6c0*/  BRA `(.L_x_17457) ;  /* 0x00000004000c7947 */ /* 0x000fea0003800000 */
.L_x_17470:
        /* <DEDUP_REMOVED lines=21> */
.L_x_17479:
[----:B------:R-:W-:Y:S05]  /*f820*/  BSYNC B1 ;  /* 0x0000000000017941 */ /* 0x000fea0003800000 */
.L_x_17478:
[----:B------:R-:W-:Y:S01]  /*f830*/  IMAD.SHL.U32 R2, R2, 0x200000, RZ ;  /* 0x0020000002027824 */ /* 0x000fe200078e00ff */
[----:B------:R-:W-:-:S04]  /*f840*/  LEA R3, R0, 0x37800000, 0x17 ;  /* 0x3780000000037811 */ /* 0x000fc800078eb8ff */
[----:B------:R-:W-:-:S07]  /*f850*/  LOP3.LUT R44, R3, R2, R44, 0xfe, !PT ;  /* 0x00000002032c7212 */ /* 0x000fce00078efe2c */
.L_x_17477:
[----:B------:R-:W-:Y:S05]  /*f860*/  BSYNC B0 ;  /* 0x0000000000007941 */ /* 0x000fea0003800000 */
.L_x_17476:
[----:B------:R-:W0:Y:S01]  /*f870*/  F2I.S64.TRUNC R44, R44 ;  /* 0x0000002c002c7311 */ /* 0x000e22000020d900 */
[----:B------:R-:W-:Y:S05]  /*f880*/  BRA `(.L_x_17457) ;  /* 0x00000000009c7947 */ /* 0x000fea0003800000 */
.L_x_17469:
        /* <DEDUP_REMOVED lines=14> */
.L_x_17483:
[----:B------:R-:W-:Y:S05]  /*f970*/  BSYNC B0 ;  /* 0x0000000000007941 */ /* 0x000fea0003800000 */
.L_x_17482:
[----:B------:R-:W0:Y:S01]  /*f980*/  F2I.S64.TRUNC R44, R44 ;  /* 0x0000002c002c7311 */ /* 0x000e22000020d900 */
[----:B------:R-:W-:Y:S05]  /*f990*/  BRA `(.L_x_17457) ;  /* 0x0000000000587947 */ /* 0x000fea0003800000 */
.L_x_17456:
        /* <DEDUP_REMOVED lines=16> */
.L_x_17484:
[----:B------:R-:W-:Y:S01]  /*faa0*/  CS2R R44, SRZ ;  /* 0x00000000002c7805 */ /* 0x000fe2000001ff00 */
[----:B------:R-:W-:Y:S06]  /*fab0*/  BRA `(.L_x_17457) ;  /* 0x0000000000107947 */ /* 0x000fec0003800000 */
.L_x_17481:
[----:B------:R0:W5:Y:S01]  /*fac0*/  LDG.E.64 R44, desc[UR36][R2.64] ;  /* 0x00000024022c7981 */ /* 0x000162000c1e1b00 */
[----:B------:R-:W-:Y:S05]  /*fad0*/  BRA `(.L_x_17457) ;  /* 0x0000000000087947 */ /* 0x000fea0003800000 */
.L_x_17480:
[----:B------:R0:W5:Y:S01]  /*fae0*/  LDG.E R44, desc[UR36][R2.64] ;  /* 0x00000024022c7981 */ /* 0x000162000c1e1900 */
[----:B------:R-:W-:-:S07]  /*faf0*/  IMAD.MOV.U32 R45, RZ, RZ, RZ ;  /* 0x000000ffff2d7224 */ /* 0x000fce00078e00ff */
.L_x_17457:
        /* <DEDUP_REMOVED lines=22> */
.L_x_17488:
[----:B------:R0:W5:Y:S01]  /*fc60*/  LDG.E.U8 R46, desc[UR36][R2.64] ;  /* 0x00000024022e7981 */ /* 0x000162000c1e1100 */
[----:B------:R-:W-:Y:S01]  /*fc70*/  IMAD.MOV.U32 R47, RZ, RZ, RZ ;  /* 0x000000ffff2f7224 */ /* 0x000fe200078e00ff */
[----:B------:R-:W-:Y:S06]  /*fc80*/  BRA `(.L_x_17490) ;  /* 0x0000000c00487947 */ /* 0x000fec0003800000 */
.L_x_17487:
        /* <DEDUP_REMOVED lines=8> */
.L_x_17492:
[----:B------:R-:W3:Y:S02]  /*fd10*/  LDG.E R46, desc[UR36][R2.64] ;  /* 0x00000024022e7981 */ /* 0x000ee4000c1e1900 */
[----:B---3--:R-:W-:Y:S01]  /*fd20*/  SHF.R.S32.HI R47, RZ, 0x1f, R46 ;  /* 0x0000001fff2f7819 */ /* 0x008fe2000001142e */
[----:B------:R-:W-:Y:S06]  /*fd30*/  BRA `(.L_x_17490) ;  /* 0x0000000c001c7947 */ /* 0x000fec0003800000 */
.L_x_17491:
[----:B------:R-:W3:Y:S02]  /*fd40*/  LDG.E.S16 R46, desc[UR36][R2.64] ;  /* 0x00000024022e7981 */ /* 0x000ee4000c1e1700 */
[----:B---3--:R-:W-:Y:S01]  /*fd50*/  SHF.R.S32.HI R47, RZ, 0x1f, R46 ;  /* 0x0000001fff2f7819 */ /* 0x008fe2000001142e */
[----:B------:R-:W-:Y:S06]  /*fd60*/  BRA `(.L_x_17490) ;  /* 0x0000000c00107947 */ /* 0x000fec0003800000 */
.L_x_17486:
        /* <DEDUP_REMOVED lines=9> */
.L_x_17494:
[----:B------:R-:W3:Y:S02]  /*fe00*/  LDG.E.U16 R2, desc[UR36][R2.64] ;  /* 0x0000002402027981 */ /* 0x000ee4000c1e1500 */
[----:B---3--:R-:W-:-:S06]  /*fe10*/  HADD2.F32 R46, -RZ, R2.H0_H0 ;  /* 0x20000002ff2e7230 */ /* 0x008fcc0000004100 */
[----:B------:R-:W0:Y:S01]  /*fe20*/  F2I.S64.TRUNC R46, R46 ;  /* 0x0000002e002e7311 */ /* 0x000e22000020d900 */
[----:B------:R-:W-:Y:S05]  /*fe30*/  BRA `(.L_x_17490) ;  /* 0x0000000800dc7947 */ /* 0x000fea0003800000 */
.L_x_17493:
        /* <DEDUP_REMOVED lines=9> */
.L_x_17496:
[----:B------:R-:W3:Y:S02]  /*fed0*/  LDG.E.U16 R2, desc[UR36][R2.64] ;  /* 0x0000002402027981 */ /* 0x000ee4000c1e1500 */
[----:B---3--:R-:W-:-:S06]  /*fee0*/  HADD2.F32 R46, -RZ, R2.H0_H0 ;  /* 0x20000002ff2e7230 */ /* 0x008fcc0000004100 */
[----:B------:R-:W0:Y:S01]  /*fef0*/  F2I.S64.TRUNC R46, R46 ;  /* 0x0000002e002e7311 */ /* 0x000e22000020d900 */
[----:B------:R-:W-:Y:S05]  /*ff00*/  BRA `(.L_x_17490) ;  /* 0x0000000800a87947 */ /* 0x000fea0003800000 */
.L_x_17495:
[----:B------:R-:W3:Y:S02]  /*ff10*/  LDG.E.64 R2, desc[UR36][R2.64] ;  /* 0x0000002402027981 */ /* 0x000ee4000c1e1b00 */
[----:B---3--:R0:W1:Y:S01]  /*ff20*/  F2I.S64.F64.TRUNC R46, R2 ;  /* 0x00000002002e7311 */ /* 0x008062000030d900 */
[----:B------:R-:W-:Y:S05]  /*ff30*/  BRA `(.L_x_17490) ;  /* 0x00000008009c7947 */ /* 0x000fea0003800000 */
.L_x_17485:
        /* <DEDUP_REMOVED lines=13> */
.L_x_17499:
[----:B------:R-:W3:Y:S02]  /*10010*/  LDG.E.64 R2, desc[UR36][R2.64] ;  /* 0x0000002402027981 */ /* 0x000ee4000c1e1b00 */
[----:B---3--:R0:W1:Y:S01]  /*10020*/  F2I.S64.F64.TRUNC R46, R2 ;  /* 0x00000002002e7311 */ /* 0x008062000030d900 */
[----:B------:R-:W-:Y:S05]  /*10030*/  BRA `(.L_x_17490) ;  /* 0x00000008005c7947 */ /* 0x000fea0003800000 */
.L_x_17498:
        /* <DEDUP_REMOVED lines=27> */
.L_x_17501:
        /* <DEDUP_REMOVED lines=14> */
.L_x_17500:
[----:B------:R-:W3:Y:S02]  /*102d0*/  LDG.E.U16 R46, desc[UR36][R2.64] ;  /* 0x00000024022e7981 */ /* 0x000ee4000c1e1500 */
[----:B---3--:R-:W-:-:S06]  /*102e0*/  IMAD.U32 R46, R46, 0x10000, RZ ;  /* 0x000100002e2e7824 */ /* 0x008fcc00078e00ff */
[----:B------:R-:W0:Y:S01]  /*102f0*/  F2I.S64.TRUNC R46, R46 ;  /* 0x0000002e002e7311 */ /* 0x000e22000020d900 */
[----:B------:R-:W-:Y:S05]  /*10300*/  BRA `(.L_x_17490) ;  /* 0x0000000400a87947 */ /* 0x000fea0003800000 */
.L_x_17497:
        /* <DEDUP_REMOVED lines=11> */
.L_x_17504:
        /* <DEDUP_REMOVED lines=21> */
.L_x_17508:
[----:B------:R-:W-:Y:S05]  /*10510*/  BSYNC B1 ;  /* 0x0000000000017941 */ /* 0x000fea0003800000 */
.L_x_17507:
[----:B------:R-:W-:Y:S01]  /*10520*/  IMAD.SHL.U32 R2, R2, 0x100000, RZ ;  /* 0x0010000002027824 */ /* 0x000fe200078e00ff */
[----:B------:R-:W-:-:S04]  /*10530*/  LEA R3, R0, 0x3b800000, 0x17 ;  /* 0x3b80000000037811 */ /* 0x000fc800078eb8ff */
[----:B------:R-:W-:-:S07]  /*10540*/  LOP3.LUT R46, R3, R2, R46, 0xfe, !PT ;  /* 0x00000002032e7212 */ /* 0x000fce00078efe2e */
.L_x_17506:
[----:B------:R-:W-:Y:S05]  /*10550*/  BSYNC B0 ;  /* 0x0000000000007941 */ /* 0x000fea0003800000 */
.L_x_17505:
[----:B------:R-:W1:Y:S01]  /*10560*/  F2I.S64.TRUNC R46, R46 ;  /* 0x0000002e002e7311 */ /* 0x000e62000020d900 */
[----:B------:R-:W-:Y:S05]  /*10570*/  BRA `(.L_x_17490) ;  /* 0x00000004000c7947 */ /* 0x000fea0003800000 */
.L_x_17503:
        /* <DEDUP_REMOVED lines=21> */
.L_x_17512:
[----:B------:R-:W-:Y:S05]  /*106d0*/  BSYNC B1 ;  /* 0x0000000000017941 */ /* 0x000fea0003800000 */
.L_x_17511:
[----:B------:R-:W-:Y:S01]  /*106e0*/  IMAD.SHL.U32 R2, R2, 0x200000, RZ ;  /* 0x0020000002027824 */ /* 0x000fe200078e00ff */
[----:B------:R-:W-:-:S04]  /*106f0*/  LEA R3, R0, 0x37800000, 0x17 ;  /* 0x3780000000037811 */ /* 0x000fc800078eb8ff */
[----:B------:R-:W-:-:S07]  /*10700*/  LOP3.LUT R46, R3, R2, R46, 0xfe, !PT ;  /* 0x00000002032e7212 */ /* 0x000fce00078efe2e */
.L_x_17510:
[----:B------:R-:W-:Y:S05]  /*10710*/  BSYNC B0 ;  /* 0x0000000000007941 */ /* 0x000fea0003800000 */
.L_x_17509:
[----:B------:R-:W3:Y:S01]  /*10720*/  F2I.S64.TRUNC R46, R46 ;  /* 0x0000002e002e7311 */ /* 0x000ee2000020d900 */
[----:B------:R-:W-:Y:S05]  /*10730*/  BRA `(.L_x_17490) ;  /* 0x00000000009c7947 */ /* 0x000fea0003800000 */
.L_x_17502:
        /* <DEDUP_REMOVED lines=14> */
.L_x_17516:
[----:B------:R-:W-:Y:S05]  /*10820*/  BSYNC B0 ;  /* 0x0000000000007941 */ /* 0x000fea0003800000 */
.L_x_17515:
[----:B------:R-:W0:Y:S01]  /*10830*/  F2I.S64.TRUNC R46, R46 ;  /* 0x0000002e002e7311 */ /* 0x000e22000020d900 */
[----:B------:R-:W-:Y:S05]  /*10840*/  BRA `(.L_x_17490) ;  /* 0x0000000000587947 */ /* 0x000fea0003800000 */
.L_x_17489:
        /* <DEDUP_REMOVED lines=16> */
.L_x_17517:
[----:B------:R-:W-:Y:S01]  /*10950*/  CS2R R46, SRZ ;  /* 0x00000000002e7805 */ /* 0x000fe2000001ff00 */
[----:B------:R-:W-:Y:S06]  /*10960*/  BRA `(.L_x_17490) ;  /* 0x0000000000107947 */ /* 0x000fec0003800000 */
.L_x_17514:
[----:B------:R0:W5:Y:S01]  /*10970*/  LDG.E.64 R46, desc[UR36][R2.64] ;  /* 0x00000024022e7981 */ /* 0x000162000c1e1b00 */
[----:B------:R-:W-:Y:S05]  /*10980*/  BRA `(.L_x_17490) ;  /* 0x0000000000087947 */ /* 0x000fea0003800000 */
.L_x_17513:
[----:B------:R0:W5:Y:S01]  /*10990*/  LDG.E R46, desc[UR36][R2.64] ;  /* 0x00000024022e7981 */ /* 0x000162000c1e1900 */
[----:B------:R-:W-:-:S07]  /*109a0*/  IMAD.MOV.U32 R47, RZ, RZ, RZ ;  /* 0x000000ffff2f7224 */ /* 0x000fce00078e00ff */
.L_x_17490:
        /* <DEDUP_REMOVED lines=22> */
.L_x_17521:
[----:B------:R0:W5:Y:S01]  /*10b10*/  LDG.E.U8 R48, desc[UR36][R2.64] ;  /* 0x0000002402307981 */ /* 0x000162000c1e1100 */
[----:B------:R-:W-:Y:S01]  /*10b20*/  IMAD.MOV.U32 R49, RZ, RZ, RZ ;  /* 0x000000ffff317224 */ /* 0x000fe200078e00ff */
[----:B------:R-:W-:Y:S06]  /*10b30*/  BRA `(.L_x_17523) ;  /* 0x0000000c00487947 */ /* 0x000fec0003800000 */
.L_x_17520:
        /* <DEDUP_REMOVED lines=8> */
.L_x_17525:
[----:B------:R-:W2:Y:S02]  /*10bc0*/  LDG.E R48, desc[UR36][R2.64] ;  /* 0x0000002402307981 */ /* 0x000ea4000c1e1900 */
[----:B--2---:R-:W-:Y:S01]  /*10bd0*/  SHF.R.S32.HI R49, RZ, 0x1f, R48 ;  /* 0x0000001fff317819 */ /* 0x004fe20000011430 */
[----:B------:R-:W-:Y:S06]  /*10be0*/  BRA `(.L_x_17523) ;  /* 0x0000000c001c7947 */ /* 0x000fec0003800000 */
.L_x_17524:
[----:B------:R-:W2:Y:S02]  /*10bf0*/  LDG.E.S16 R48, desc[UR36][R2.64] ;  /* 0x0000002402307981 */ /* 0x000ea4000c1e1700 */
[----:B--2---:R-:W-:Y:S01]  /*10c00*/  SHF.R.S32.HI R49, RZ, 0x1f, R48 ;  /* 0x0000001fff317819 */ /* 0x004fe20000011430 */
[----:B------:R-:W-:Y:S06]  /*10c10*/  BRA `(.L_x_17523) ;  /* 0x0000000c00107947 */ /* 0x000fec0003800000 */
.L_x_17519:
        /* <DEDUP_REMOVED lines=9> */
.L_x_17527:
[----:B------:R-:W2:Y:S02]  /*10cb0*/  LDG.E.U16 R2, desc[UR36][R2.64] ;  /* 0x0000002402027981 */ /* 0x000ea4000c1e1500 */
[----:B--2---:R-:W-:-:S06]  /*10cc0*/  HADD2.F32 R48, -RZ, R2.H0_H0 ;  /* 0x20000002ff307230 */ /* 0x004fcc0000004100 */
[----:B------:R-:W0:Y:S01]  /*10cd0*/  F2I.S64.TRUNC R48, R48 ;  /* 0x0000003000307311 */ /* 0x000e22000020d900 */
[----:B------:R-:W-:Y:S05]  /*10ce0*/  BRA `(.L_x_17523) ;  /* 0x0000000800dc7947 */ /* 0x000fea0003800000 */
.L_x_17526:
        /* <DEDUP_REMOVED lines=9> */
.L_x_17529:
[----:B------:R-:W2:Y:S02]  /*10d80*/  LDG.E.U16 R2, desc[UR36][R2.64] ;  /* 0x0000002402027981 */ /* 0x000ea4000c1e1500 */
[----:B--2---:R-:W-:-:S06]  /*10d90*/  HADD2.F32 R48, -RZ, R2.H0_H0 ;  /* 0x20000002ff307230 */ /* 0x004fcc0000004100 */
[----:B------:R-:W0:Y:S01]  /*10da0*/  F2I.S64.TRUNC R48, R48 ;  /* 0x0000003000307311 */ /* 0x000e22000020d900 */
[----:B------:R-:W-:Y:S05]  /*10db0*/  BRA `(.L_x_17523) ;  /* 0x0000000800a87947 */ /* 0x000fea0003800000 */
.L_x_17528:
[----:B------:R-:W2:Y:S02]  /*10dc0*/  LDG.E.64 R2, desc[UR36][R2.64] ;  /* 0x0000002402027981 */ /* 0x000ea4000c1e1b00 */
[----:B--2---:R0:W2:Y:S01]  /*10dd0*/  F2I.S64.F64.TRUNC R48, R2 ;  /* 0x0000000200307311 */ /* 0x0040a2000030d900 */
[----:B------:R-:W-:Y:S05]  /*10de0*/  BRA `(.L_x_17523) ;  /* 0x00000008009c7947 */ /* 0x000fea0003800000 */
.L_x_17518:
        /* <DEDUP_REMOVED lines=13> */
.L_x_17532:
[----:B------:R-:W2:Y:S02]  /*10ec0*/  LDG.E.64 R2, desc[UR36][R2.64] ;  /* 0x0000002402027981 */ /* 0x000ea4000c1e1b00 */
[----:B--2---:R0:W2:Y:S01]  /*10ed0*/  F2I.S64.F64.TRUNC R48, R2 ;  /* 0x0000000200307311 */ /* 0x0040a2000030d900 */
[----:B------:R-:W-:Y:S05]  /*10ee0*/  BRA `(.L_x_17523) ;  /* 0x00000008005c7947 */ /* 0x000fea0003800000 */
.L_x_17531:
        /* <DEDUP_REMOVED lines=27> */
.L_x_17534:
        /* <DEDUP_REMOVED lines=14> */
.L_x_17533:
[----:B------:R-:W2:Y:S02]  /*11180*/  LDG.E.U16 R48, desc[UR36][R2.64] ;  /* 0x0000002402307981 */ /* 0x000ea4000c1e1500 */
[----:B--2---:R-:W-:-:S06]  /*11190*/  IMAD.U32 R48, R48, 0x10000, RZ ;  /* 0x0001000030307824 */ /* 0x004fcc00078e00ff */
[----:B------:R-:W0:Y:S01]  /*111a0*/  F2I.S64.TRUNC R48, R48 ;  /* 0x0000003000307311 */ /* 0x000e22000020d900 */
[----:B------:R-:W-:Y:S05]  /*111b0*/  BRA `(.L_x_17523) ;  /* 0x0000000400a87947 */ /* 0x000fea0003800000 */
.L_x_17530:
        /* <DEDUP_REMOVED lines=11> */
.L_x_17537:
        /* <DEDUP_REMOVED lines=21> */
.L_x_17541:
[----:B------:R-:W-:Y:S05]  /*113c0*/  BSYNC B1 ;  /* 0x0000000000017941 */ /* 0x000fea0003800000 */
.L_x_17540:
[----:B------:R-:W-:Y:S01]  /*113d0*/  IMAD.SHL.U32 R2, R2, 0x100000, RZ ;  /* 0x0010000002027824 */ /* 0x000fe200078e00ff */
[----:B------:R-:W-:-:S04]  /*113e0*/  LEA R3, R0, 0x3b800000, 0x17 ;  /* 0x3b80000000037811 */ /* 0x000fc800078eb8ff */
[----:B------:R-:W-:-:S07]  /*113f0*/  LOP3.LUT R48, R3, R2, R48, 0xfe, !PT ;  /* 0x0000000203307212 */ /* 0x000fce00078efe30 */
.L_x_17539:
[----:B------:R-:W-:Y:S05]  /*11400*/  BSYNC B0 ;  /* 0x0000000000007941 */ /* 0x000fea0003800000 */
.L_x_17538:
[----:B------:R-:W0:Y:S01]  /*11410*/  F2I.S64.TRUNC R48, R48 ;  /* 0x0000003000307311 */ /* 0x000e22000020d900 */
[----:B------:R-:W-:Y:S05]  /*11420*/  BRA `(.L_x_17523) ;  /* 0x00000004000c7947 */ /* 0x000fea0003800000 */
.L_x_17536:
        /* <DEDUP_REMOVED lines=21> */
.L_x_17545:
[----:B------:R-:W-:Y:S05]  /*11580*/  BSYNC B1 ;  /* 0x0000000000017941 */ /* 0x000fea0003800000 */
.L_x_17544:
[----:B------:R-:W-:Y:S01]  /*11590*/  IMAD.SHL.U32 R2, R2, 0x200000, RZ ;  /* 0x0020000002027824 */ /* 0x000fe200078e00ff */
[----:B------:R-:W-:-:S04]  /*115a0*/  LEA R3, R0, 0x37800000, 0x17 ;  /* 0x3780000000037811 */ /* 0x000fc800078eb8ff */
[----:B------:R-:W-:-:S07]  /*115b0*/  LOP3.LUT R48, R3, R2, R48, 0xfe, !PT ;  /* 0x0000000203307212 */ /* 0x000fce00078efe30 */
.L_x_17543:
[----:B------:R-:W-:Y:S05]  /*115c0*/  BSYNC B0 ;  /* 0x0000000000007941 */ /* 0x000fea0003800000 */
.L_x_17542:
[----:B------:R-:W0:Y:S01]  /*115d0*/  F2I.S64.TRUNC R48, R48 ;  /* 0x0000003000307311 */ /* 0x000e22000020d900 */
[----:B------:R-:W-:Y:S05]  /*115e0*/  BRA `(.L_x_17523) ;  /* 0x00000000009c7947 */ /* 0x000fea0003800000 */
.L_x_17535:
        /* <DEDUP_REMOVED lines=14> */
.L_x_17549:
[----:B------:R-:W-:Y:S05]  /*116d0*/  BSYNC B0 ;  /* 0x0000000000007941 */ /* 0x000fea0003800000 */
.L_x_17548:
[----:B------:R-:W0:Y:S01]  /*116e0*/  F2I.S64.TRUNC R48, R48 ;  /* 0x0000003000307311 */ /* 0x000e22000020d900 */
[----:B------:R-:W-:Y:S05]  /*116f0*/  BRA `(.L_x_17523) ;  /* 0x0000000000587947 */ /* 0x000fea0003800000 */
.L_x_17522:
        /* <DEDUP_REMOVED lines=16> */
.L_x_17550:
[----:B------:R-:W-:Y:S01]  /*11800*/  CS2R R48, SRZ ;  /* 0x0000000000307805 */ /* 0x000fe2000001ff00 */
[----:B------:R-:W-:Y:S06]  /*11810*/  BRA `(.L_x_17523) ;  /* 0x0000000000107947 */ /* 0x000fec0003800000 */
.L_x_17547:
[----:B------:R0:W5:Y:S01]  /*11820*/  LDG.E.64 R48, desc[UR36][R2.64] ;  /* 0x0000002402307981 */ /* 0x000162000c1e1b00 */
[----:B------:R-:W-:Y:S05]  /*11830*/  BRA `(.L_x_17523) ;  /* 0x0000000000087947 */ /* 0x000fea0003800000 */
.L_x_17546:
[----:B------:R0:W5:Y:S01]  /*11840*/  LDG.E R48, desc[UR36][R2.64] ;  /* 0x0000002402307981 */ /* 0x000162000c1e1900 */
[----:B------:R-:W-:-:S07]  /*11850*/  IMAD.MOV.U32 R49, RZ, RZ, RZ ;  /* 0x000000ffff317224 */ /* 0x000fce00078e00ff */
.L_x_17523:
        /* <DEDUP_REMOVED lines=22> */
.L_x_17554:
[----:B------:R0:W5:Y:S01]  /*119c0*/  LDG.E.U8 R50, desc[UR36][R2.64] ;  /* 0x0000002402327981 */ /* 0x000162000c1e1100 */
[----:B------:R-:W-:Y:S01]  /*119d0*/  IMAD.MOV.U32 R51, RZ, RZ, RZ ;  /* 0x000000ffff337224 */ /* 0x000fe200078e00ff */
[----:B------:R-:W-:Y:S06]  /*119e0*/  BRA `(.L_x_17418) ;  /* 0x0000000c00487947 */ /* 0x000fec0003800000 */
.L_x_17553:
        /* <DEDUP_REMOVED lines=8> */
.L_x_17557:
[----:B------:R-:W2:Y:S02]  /*11a70*/  LDG.E R50, desc[UR36][R2.64] ;  /* 0x0000002402327981 */ /* 0x000ea4000c1e1900 */
[----:B--2---:R-:W-:Y:S01]  /*11a80*/  SHF.R.S32.HI R51, RZ, 0x1f, R50 ;  /* 0x0000001fff337819 */ /* 0x004fe20000011432 */
[----:B------:R-:W-:Y:S06]  /*11a90*/  BRA `(.L_x_17418) ;  /* 0x0000000c001c7947 */ /* 0x000fec0003800000 */
.L_x_17556:
[----:B------:R-:W2:Y:S02]  /*11aa0*/  LDG.E.S16 R50, desc[UR36][R2.64] ;  /* 0x0000002402327981 */ /* 0x000ea4000c1e1700 */
[----:B--2---:R-:W-:Y:S01]  /*11ab0*/  SHF.R.S32.HI R51, RZ, 0x1f, R50 ;  /* 0x0000001fff337819 */ /* 0x004fe20000011432 */
[----:B------:R-:W-:Y:S06]  /*11ac0*/  BRA `(.L_x_17418) ;  /* 0x0000000c00107947 */ /* 0x000fec0003800000 */
.L_x_17552:
        /* <DEDUP_REMOVED lines=9> */
.L_x_17559:
[----:B------:R-:W2:Y:S02]  /*11b60*/  LDG.E.U16 R2, desc[UR36][R2.64] ;  /* 0x0000002402027981 */ /* 0x000ea4000c1e1500 */
[----:B--2---:R-:W-:-:S06]  /*11b70*/  HADD2.F32 R50, -RZ, R2.H0_H0 ;  /* 0x20000002ff327230 */ /* 0x004fcc0000004100 */
[----:B------:R-:W0:Y:S01]  /*11b80*/  F2I.S64.TRUNC R50, R50 ;  /* 0x0000003200327311 */ /* 0x000e22000020d900 */
[----:B------:R-:W-:Y:S05]  /*11b90*/  BRA `(.L_x_17418) ;  /* 0x0000000800dc7947 */ /* 0x000fea0003800000 */
.L_x_17558:
        /* <DEDUP_REMOVED lines=9> */
.L_x_17561:
[----:B------:R-:W2:Y:S02]  /*11c30*/  LDG.E.U16 R2, desc[UR36][R2.64] ;  /* 0x0000002402027981 */ /* 0x000ea4000c1e1500 */
[----:B--2---:R-:W-:-:S06]  /*11c40*/  HADD2.F32 R50, -RZ, R2.H0_H0 ;  /* 0x20000002ff327230 */ /* 0x004fcc0000004100 */
[----:B------:R-:W0:Y:S01]  /*11c50*/  F2I.S64.TRUNC R50, R50 ;  /* 0x0000003200327311 */ /* 0x000e22000020d900 */
[----:B------:R-:W-:Y:S05]  /*11c60*/  BRA `(.L_x_17418) ;  /* 0x0000000800a87947 */ /* 0x000fea0003800000 */
.L_x_17560:
[----:B------:R-:W2:Y:S02]  /*11c70*/  LDG.E.64 R2, desc[UR36][R2.64] ;  /* 0x0000002402027981 */ /* 0x000ea4000c1e1b00 */
[----:B--2---:R0:W1:Y:S01]  /*11c80*/  F2I.S64.F64.TRUNC R50, R2 ;  /* 0x0000000200327311 */ /* 0x004062000030d900 */
[----:B------:R-:W-:Y:S05]  /*11c90*/  BRA `(.L_x_17418) ;  /* 0x00000008009c7947 */ /* 0x000fea0003800000 */
.L_x_17551:
        /* <DEDUP_REMOVED lines=13> */
.L_x_17564:
[----:B------:R-:W2:Y:S02]  /*11d70*/  LDG.E.64 R2, desc[UR36][R2.64] ;  /* 0x0000002402027981 */ /* 0x000ea4000c1e1b00 */
[----:B--2---:R0:W1:Y:S01]  /*11d80*/  F2I.S64.F64.TRUNC R50, R2 ;  /* 0x0000000200327311 */ /* 0x004062000030d900 */
[----:B------:R-:W-:Y:S05]  /*11d90*/  BRA `(.L_x_17418) ;  /* 0x00000008005c7947 */ /* 0x000fea0003800000 */
.L_x_17563:
        /* <DEDUP_REMOVED lines=27> */
.L_x_17566:
        /* <DEDUP_REMOVED lines=14> */
.L_x_17565:
[----:B------:R-:W2:Y:S02]  /*12030*/  LDG.E.U16 R50, desc[UR36][R2.64] ;  /* 0x0000002402327981 */ /* 0x000ea4000c1e1500 */
[----:B--2---:R-:W-:-:S06]  /*12040*/  IMAD.U32 R50, R50, 0x10000, RZ ;  /* 0x0001000032327824 */ /* 0x004fcc00078e00ff */
[----:B------:R-:W0:Y:S01]  /*12050*/  F2I.S64.TRUNC R50, R50 ;  /* 0x0000003200327311 */ /* 0x000e22000020d900 */
[----:B------:R-:W-:Y:S05]  /*12060*/  BRA `(.L_x_17418) ;  /* 0x0000000400a87947 */ /* 0x000fea0003800000 */
.L_x_17562:
        /* <DEDUP_REMOVED lines=11> */
.L_x_17569:
        /* <DEDUP_REMOVED lines=21> */
.L_x_17573:
[----:B------:R-:W-:Y:S05]  /*12270*/  BSYNC B1 ;  /* 0x0000000000017941 */ /* 0x000fea0003800000 */
.L_x_17572:
[----:B------:R-:W-:Y:S01]  /*12280*/  IMAD.SHL.U32 R2, R2, 0x100000, RZ ;  /* 0x0010000002027824 */ /* 0x000fe200078e00ff */
[----:B------:R-:W-:-:S04]  /*12290*/  LEA R3, R0, 0x3b800000, 0x17 ;  /* 0x3b80000000037811 */ /* 0x000fc800078eb8ff */
[----:B------:R-:W-:-:S07]  /*122a0*/  LOP3.LUT R50, R3, R2, R50, 0xfe, !PT ;  /* 0x0000000203327212 */ /* 0x000fce00078efe32 */
.L_x_17571:
[----:B------:R-:W-:Y:S05]  /*122b0*/  BSYNC B0 ;  /* 0x0000000000007941 */ /* 0x000fea0003800000 */
.L_x_17570:
[----:B------:R-:W0:Y:S01]  /*122c0*/  F2I.S64.TRUNC R50, R50 ;  /* 0x0000003200327311 */ /* 0x000e22000020d900 */
[----:B------:R-:W-:Y:S05]  /*122d0*/  BRA `(.L_x_17418) ;  /* 0x00000004000c7947 */ /* 0x000fea0003800000 */
.L_x_17568:
        /* <DEDUP_REMOVED lines=21> */
.L_x_17577:
[----:B------:R-:W-:Y:S05]  /*12430*/  BSYNC B1 ;  /* 0x0000000000017941 */ /* 0x000fea0003800000 */
.L_x_17576:
[----:B------:R-:W-:Y:S01]  /*12440*/  IMAD.SHL.U32 R2, R2, 0x200000, RZ ;  /* 0x0020000002027824 */ /* 0x000fe200078e00ff */
[----:B------:R-:W-:-:S04]  /*12450*/  LEA R3, R0, 0x37800000, 0x17 ;  /* 0x3780000000037811 */ /* 0x000fc800078eb8ff */
[----:B------:R-:W-:-:S07]  /*12460*/  LOP3.LUT R50, R3, R2, R50, 0xfe, !PT ;  /* 0x0000000203327212 */ /* 0x000fce00078efe32 */
.L_x_17575:
[----:B------:R-:W-:Y:S05]  /*12470*/  BSYNC B0 ;  /* 0x0000000000007941 */ /* 0x000fea0003800000 */
.L_x_17574:
[----:B------:R-:W0:Y:S01]  /*12480*/  F2I.S64.TRUNC R50, R50 ;  /* 0x0000003200327311 */ /* 0x000e22000020d900 */
[----:B------:R-:W-:Y:S05]  /*12490*/  BRA `(.L_x_17418) ;  /* 0x00000000009c7947 */ /* 0x000fea0003800000 */
.L_x_17567:
        /* <DEDUP_REMOVED lines=14> */
.L_x_17581:
[----:B------:R-:W-:Y:S05]  /*12580*/  BSYNC B0 ;  /* 0x0000000000007941 */ /* 0x000fea0003800000 */
.L_x_17580:
[----:B------:R-:W0:Y:S01]  /*12590*/  F2I.S64.TRUNC R50, R50 ;  /* 0x0000003200327311 */ /* 0x000e22000020d900 */
[----:B------:R-:W-:Y:S05]  /*125a0*/  BRA `(.L_x_17418) ;  /* 0x0000000000587947 */ /* 0x000fea0003800000 */
.L_x_17555:
        /* <DEDUP_REMOVED lines=17> */
.L_x_17582:
[----:B------:R-:W-:Y:S05]  /*126c0*/  BRA `(.L_x_17418) ;  /* 0x0000000000107947 */ /* 0x000fea0003800000 */
.L_x_17579:
[----:B------:R0:W5:Y:S01]  /*126d0*/  LDG.E.64 R50, desc[UR36][R2.64] ;  /* 0x0000002402327981 */ /* 0x000162000c1e1b00 */
[----:B------:R-:W-:Y:S05]  /*126e0*/  BRA `(.L_x_17418) ;  /* 0x0000000000087947 */ /* 0x000fea0003800000 */
.L_x_17578:
[----:B------:R0:W5:Y:S01]  /*126f0*/  LDG.E R50, desc[UR36][R2.64] ;  /* 0x0000002402327981 */ /* 0x000162000c1e1900 */
[----:B------:R-:W-:-:S07]  /*12700*/  IMAD.MOV.U32 R51, RZ, RZ, RZ ;  /* 0x000000ffff337224 */ /* 0x000fce00078e00ff */
.L_x_17418:
[----:B------:R-:W-:Y:S05]  /*12710*/  BSYNC B6 ;  /* 0x0000000000067941 */ /* 0x000fea0003800000 */
.L_x_17417:
        /* <DEDUP_REMOVED lines=37> */
.L_x_17588:
[----:B------:R-:W-:Y:S05]  /*12970*/  BSYNC B8 ;  /* 0x0000000000087941 */ /* 0x000fea0003800000 */
.L_x_17587:
        /* <DEDUP_REMOVED lines=24> */
.L_x_17590:
[----:B------:R-:W-:Y:S05]  /*12b00*/  BSYNC B8 ;  /* 0x0000000000087941 */ /* 0x000fea0003800000 */
.L_x_17589:
        /* <DEDUP_REMOVED lines=29> */
.L_x_17592:
[----:B------:R-:W-:Y:S05]  /*12ce0*/  BSYNC B8 ;  /* 0x0000000000087941 */ /* 0x000fea0003800000 */
.L_x_17591:
        /* <DEDUP_REMOVED lines=14> */
.L_x_17595:
        /* <DEDUP_REMOVED lines=26> */
.L_x_17594:
[----:B------:R-:W-:Y:S05]  /*12f70*/  BSYNC B8 ;  /* 0x0000000000087941 */ /* 0x000fea0003800000 */
.L_x_17593:
[----:B------:R-:W-:-:S05]  /*12f80*/  IADD3 R0, P0, R34, 0x8, RZ ;  /* 0x0000000822007810 */ /* 0x000fca0007f1e0ff */
[----:B------:R-:W-:Y:S01]  /*12f90*/  IMAD.X R35, RZ, RZ, R35, P0 ;  /* 0x000000ffff237224 */ /* 0x000fe200000e0623 */
[----:B------:R-:W-:-:S04]  /*12fa0*/  ISETP.GE.U32.AND P0, PT, R0, R39, PT ;  /* 0x000000270000720c */ /* 0x000fc80003f06070 */
[----:B------:R-:W-:-:S13]  /*12fb0*/  ISETP.GE.U32.AND.EX P0, PT, R35, R38, PT, P0 ;  /* 0x000000262300720c */ /* 0x000fda0003f06100 */
[----:B------:R-:W-:Y:S05]  /*12fc0*/  @!P0 BRA `(.L_x_17595) ;  /* 0xfffffffc00808947 */ /* 0x000fea000383ffff */
.L_x_17586:
[----:B------:R-:W-:Y:S05]  /*12fd0*/  BSYNC B7 ;  /* 0x0000000000077941 */ /* 0x000fea0003800000 */
.L_x_17585:
        /* <DEDUP_REMOVED lines=28> */
.L_x_17599:
[----:B------:R-:W-:Y:S05]  /*131a0*/  BSYNC B8 ;  /* 0x0000000000087941 */ /* 0x000fea0003800000 */
.L_x_17598:
        /* <DEDUP_REMOVED lines=24> */
.L_x_17601:
[----:B------:R-:W-:Y:S05]  /*13330*/  BSYNC B8 ;  /* 0x0000000000087941 */ /* 0x000fea0003800000 */
.L_x_17600:
        /* <DEDUP_REMOVED lines=29> */
.L_x_17603:
[----:B------:R-:W-:Y:S05]  /*13510*/  BSYNC B8 ;  /* 0x0000000000087941 */ /* 0x000fea0003800000 */
.L_x_17602:
        /* <DEDUP_REMOVED lines=14> */
.L_x_17606:
        /* <DEDUP_REMOVED lines=26> */
.L_x_17605:
[----:B------:R-:W-:Y:S05]  /*137a0*/  BSYNC B8 ;  /* 0x0000000000087941 */ /* 0x000fea0003800000 */
.L_x_17604:
[----:B------:R-:W-:-:S05]  /*137b0*/  IADD3 R0, P0, R26, 0x8, RZ ;  /* 0x000000081a007810 */ /* 0x000fca0007f1e0ff */
[----:B------:R-:W-:Y:S01]  /*137c0*/  IMAD.X R27, RZ, RZ, R27, P0 ;  /* 0x000000ffff1b7224 */ /* 0x000fe200000e061b */
[----:B------:R-:W-:-:S04]  /*137d0*/  ISETP.GE.U32.AND P0, PT, R0, R31, PT ;  /* 0x0000001f0000720c */ /* 0x000fc80003f06070 */
[----:B------:R-:W-:-:S13]  /*137e0*/  ISETP.GE.U32.AND.EX P0, PT, R27, R30, PT, P0 ;  /* 0x0000001e1b00720c */ /* 0x000fda0003f06100 */
[----:B------:R-:W-:Y:S05]  /*137f0*/  @!P0 BRA `(.L_x_17606) ;  /* 0xfffffffc00808947 */ /* 0x000fea000383ffff */
.L_x_17597:
[----:B------:R-:W-:Y:S05]  /*13800*/  BSYNC B7 ;  /* 0x0000000000077941 */ /* 0x000fea0003800000 */
.L_x_17596:
        /* <DEDUP_REMOVED lines=28> */
.L_x_17610:
[----:B------:R-:W-:Y:S05]  /*139d0*/  BSYNC B8 ;  /* 0x0000000000087941 */ /* 0x000fea0003800000 */
.L_x_17609:
        /* <DEDUP_REMOVED lines=24> */
.L_x_17612:
[----:B------:R-:W-:Y:S05]  /*13b60*/  BSYNC B8 ;  /* 0x0000000000087941 */ /* 0x000fea0003800000 */
.L_x_17611:
        /* <DEDUP_REMOVED lines=29> */
.L_x_17614:
[----:B------:R-:W-:Y:S05]  /*13d40*/  BSYNC B8 ;  /* 0x0000000000087941 */ /* 0x000fea0003800000 */
.L_x_17613:
        /* <DEDUP_REMOVED lines=14> */
.L_x_17617:
        /* <DEDUP_REMOVED lines=26> */
.L_x_17616:
[----:B------:R-:W-:Y:S05]  /*13fd0*/  BSYNC B8 ;  /* 0x0000000000087941 */ /* 0x000fea0003800000 */
.L_x_17615:
[----:B------:R-:W-:-:S05]  /*13fe0*/  IADD3 R0, P0, R16, 0x8, RZ ;  /* 0x0000000810007810 */ /* 0x000fca0007f1e0ff */
[----:B------:R-:W-:Y:S01]  /*13ff0*/  IMAD.X R17, RZ, RZ, R17, P0 ;  /* 0x000000ffff117224 */ /* 0x000fe200000e0611 */
[----:B------:R-:W-:-:S04]  /*14000*/  ISETP.GE.U32.AND P0, PT, R0, R23, PT ;  /* 0x000000170000720c */ /* 0x000fc80003f06070 */
[----:B------:R-:W-:-:S13]  /*14010*/  ISETP.GE.U32.AND.EX P0, PT, R17, R22, PT, P0 ;  /* 0x000000161100720c */ /* 0x000fda0003f06100 */
[----:B------:R-:W-:Y:S05]  /*14020*/  @!P0 BRA `(.L_x_17617) ;  /* 0xfffffffc00808947 */ /* 0x000fea000383ffff */
.L_x_17608:
[----:B------:R-:W-:Y:S05]  /*14030*/  BSYNC B7 ;  /* 0x0000000000077941 */ /* 0x000fea0003800000 */
.L_x_17607:
        /* <DEDUP_REMOVED lines=28> */
.L_x_17621:
[----:B------:R-:W-:Y:S05]  /*14200*/  BSYNC B8 ;  /* 0x0000000000087941 */ /* 0x000fea0003800000 */
.L_x_17620:
        /* <DEDUP_REMOVED lines=24> */
.L_x_17623:
[----:B------:R-:W-:Y:S05]  /*14390*/  BSYNC B8 ;  /* 0x0000000000087941 */ /* 0x000fea0003800000 */
.L_x_17622:
        /* <DEDUP_REMOVED lines=29> */
.L_x_17625:
[----:B------:R-:W-:Y:S05]  /*14570*/  BSYNC B8 ;  /* 0x0000000000087941 */ /* 0x000fea0003800000 */
.L_x_17624:
        /* <DEDUP_REMOVED lines=14> */
.L_x_17628:
        /* <DEDUP_REMOVED lines=25> */
.L_x_17627:
[----:B------:R-:W-:Y:S05]  /*147f0*/  BSYNC B8 ;  /* 0x0000000000087941 */ /* 0x000fea0003800000 */
.L_x_17626:
[----:B------:R-:W-:-:S05]  /*14800*/  IADD3 R16, P0, R16, 0x8, RZ ;  /* 0x0000000810107810 */ /* 0x000fca0007f1e0ff */
[----:B------:R-:W-:Y:S01]  /*14810*/  IMAD.X R17, RZ, RZ, R17, P0 ;  /* 0x000000ffff117224 */ /* 0x000fe200000e0611 */
[----:B------:R-:W-:-:S04]  /*14820*/  ISETP.GE.U32.AND P0, PT, R16, R19, PT ;  /* 0x000000131000720c */ /* 0x000fc80003f06070 */
[----:B------:R-:W-:-:S13]  /*14830*/  ISETP.GE.U32.AND.EX P0, PT, R17, R48, PT, P0 ;  /* 0x000000301100720c */ /* 0x000fda0003f06100 */
[----:B------:R-:W-:Y:S05]  /*14840*/  @!P0 BRA `(.L_x_17628) ;  /* 0xfffffffc00848947 */ /* 0x000fea000383ffff */
.L_x_17619:
[----:B------:R-:W-:Y:S05]  /*14850*/  BSYNC B7 ;  /* 0x0000000000077941 */ /* 0x000fea0003800000 */
.L_x_17618:
[----:B------:R-:W-:Y:S05]  /*14860*/  BRA `(.L_x_17629) ;  /* 0x0000007c004c7947 */ /* 0x000fea0003800000 */
.L_x_17584:
        /* <DEDUP_REMOVED lines=28> */
.L_x_17633:
[----:B------:R-:W-:Y:S05]  /*14a30*/  BSYNC B8 ;  /* 0x0000000000087941 */ /* 0x000fea0003800000 */
.L_x_17632:
        /* <DEDUP_REMOVED lines=24> */
.L_x_17635:
[----:B------:R-:W-:Y:S05]  /*14bc0*/  BSYNC B8 ;  /* 0x0000000000087941 */ /* 0x000fea0003800000 */
.L_x_17634:
        /* <DEDUP_REMOVED lines=29> */
.L_x_17637:
[----:B------:R-:W-:Y:S05]  /*14da0*/  BSYNC B8 ;  /* 0x0000000000087941 */ /* 0x000fea0003800000 */
.L_x_17636:
        /* <DEDUP_REMOVED lines=17> */
.L_x_17651:
        /* <DEDUP_REMOVED lines=10> */
[----:B------:R-:W-:Y:S05]  /*14f60*/  CALL.REL.NOINC `($__internal_39_$__cuda_sm20_div_s64) ;  /* 0x0000009400707944 */ /* 0x000fea0003c00000 */
[----:B------:R-:W-:Y:S02]  /*14f70*/  IMAD.MOV.U32 R56, RZ, RZ, R3 ;  /* 0x000000ffff387224 */ /* 0x000fe400078e0003 */
[----:B------:R-:W-:Y:S01]  /*14f80*/  IMAD.MOV.U32 R57, RZ, RZ, R0 ;  /* 0x000000ffff397224 */ /* 0x000fe200078e0000 */
[----:B------:R-:W-:Y:S06]  /*14f90*/  BRA `(.L_x_17641) ;  /* 0x00000000004c7947 */ /* 0x000fec0003800000 */
.L_x_17640:
        /* <DEDUP_REMOVED lines=19> */
.L_x_17641:
[----:B------:R-:W-:Y:S05]  /*150d0*/  BSYNC B1 ;  /* 0x0000000000017941 */ /* 0x000fea0003800000 */
.L_x_17639:
        /* <DEDUP_REMOVED lines=29> */
[----:B------:R-:W-:Y:S05]  /*152b0*/  CALL.REL.NOINC `($__internal_39_$__cuda_sm20_div_s64) ;  /* 0x00000090009c7944 */ /* 0x000fea0003c00000 */
[----:B------:R-:W-:Y:S02]  /*152c0*/  IMAD.MOV.U32 R10, RZ, RZ, R3 ;  /* 0x000000ffff0a7224 */ /* 0x000fe400078e0003 */
[----:B------:R-:W-:Y:S01]  /*152d0*/  IMAD.MOV.U32 R11, RZ, RZ, R0 ;  /* 0x000000ffff0b7224 */ /* 0x000fe200078e0000 */
[----:B------:R-:W-:Y:S06]  /*152e0*/  BRA `(.L_x_17644) ;  /* 0x00000000004c7947 */ /* 0x000fec0003800000 */
.L_x_17643:
        /* <DEDUP_REMOVED lines=19> */
.L_x_17644:
[----:B------:R-:W-:Y:S05]  /*15420*/  BSYNC B1 ;  /* 0x0000000000017941 */ /* 0x000fea0003800000 */
.L_x_17642:
        /* <DEDUP_REMOVED lines=29> */
.L_x_17646:
        /* <DEDUP_REMOVED lines=19> */
.L_x_17647:
[----:B------:R-:W-:Y:S05]  /*15730*/  BSYNC B1 ;  /* 0x0000000000017941 */ /* 0x000fea0003800000 */
.L_x_17645:
        /* <DEDUP_REMOVED lines=27> */
.L_x_17649:
        /* <DEDUP_REMOVED lines=19> */
.L_x_17650:
[----:B------:R-:W-:Y:S05]  /*15a20*/  BSYNC B1 ;  /* 0x0000000000017941 */ /* 0x000fea0003800000 */
.L_x_17648:
        /* <DEDUP_REMOVED lines=20> */
.L_x_17638:
        /* <DEDUP_REMOVED lines=17> */
.L_x_17654:
        /* <DEDUP_REMOVED lines=20> */
.L_x_17655:
[----:B------:R-:W-:Y:S05]  /*15dc0*/  BSYNC B0 ;  /* 0x0000000000007941 */ /* 0x000fea0003800000 */
.L_x_17653:
        /* <DEDUP_REMOVED lines=40> */
.L_x_17657:
        /* <DEDUP_REMOVED lines=19> */
.L_x_17658:
[----:B------:R-:W-:Y:S05]  /*16180*/  BSYNC B0 ;  /* 0x0000000000007941 */ /* 0x000fea0003800000 */
.L_x_17656:
        /* <DEDUP_REMOVED lines=34> */
[----:B------:R-:W-:Y:S05]  /*163b0*/  CALL.REL.NOINC `($__internal_40_$__cuda_sm20_rem_s64) ;  /* 0x0000008400ac7944 */ /* 0x000fea0003c00000 */
[----:B------:R-:W-:Y:S02]  /*163c0*/  IMAD.MOV.U32 R6, RZ, RZ, R4 ;  /* 0x000000ffff067224 */ /* 0x000fe400078e0004 */
[----:B------:R-:W-:Y:S01]  /*163d0*/  IMAD.MOV.U32 R7, RZ, RZ, R3 ;  /* 0x000000ffff077224 */ /* 0x000fe200078e0003 */
[----:B------:R-:W-:Y:S06]  /*163e0*/  BRA `(.L_x_17661) ;  /* 0x0000000000487947 */ /* 0x000fec0003800000 */
.L_x_17660:
        /* <DEDUP_REMOVED lines=18> */
.L_x_17661:
[----:B------:R-:W-:Y:S05]  /*16510*/  BSYNC B0 ;  /* 0x0000000000007941 */ /* 0x000fea0003800000 */
.L_x_17659:
        /* <DEDUP_REMOVED lines=12> */
.L_x_17652:
        /* <DEDUP_REMOVED lines=18> */
.L_x_17664:
        /* <DEDUP_REMOVED lines=25> */
.L_x_17663:
[----:B------:R-:W-:Y:S05]  /*16890*/  BSYNC B8 ;  /* 0x0000000000087941 */ /* 0x000fea0003800000 */
.L_x_17662:
[----:B------:R-:W-:-:S05]  /*168a0*/  IADD3 R34, P0, R34, 0x8, RZ ;  /* 0x0000000822227810 */ /* 0x000fca0007f1e0ff */
[----:B------:R-:W-:Y:S01]  /*168b0*/  IMAD.X R35, RZ, RZ, R35, P0 ;  /* 0x000000ffff237224 */ /* 0x000fe200000e0623 */
[----:B------:R-:W-:-:S04]  /*168c0*/  ISETP.GE.U32.AND P0, PT, R34, R36, PT ;  /* 0x000000242200720c */ /* 0x000fc80003f06070 */
[----:B------:R-:W-:-:S13]  /*168d0*/  ISETP.GE.U32.AND.EX P0, PT, R35, R38, PT, P0 ;  /* 0x000000262300720c */ /* 0x000fda0003f06100 */
[----:B------:R-:W-:Y:S05]  /*168e0*/  @!P0 BRA `(.L_x_17664) ;  /* 0xfffffffc00848947 */ /* 0x000fea000383ffff */
.L_x_17631:
[----:B------:R-:W-:Y:S05]  /*168f0*/  BSYNC B7 ;  /* 0x0000000000077941 */ /* 0x000fea0003800000 */
.L_x_17630:
        /* <DEDUP_REMOVED lines=29> */
.L_x_17668:
[----:B------:R-:W-:Y:S05]  /*16ad0*/  BSYNC B8 ;  /* 0x0000000000087941 */ /* 0x000fea0003800000 */
.L_x_17667:
        /* <DEDUP_REMOVED lines=24> */
.L_x_17670:
[----:B------:R-:W-:Y:S05]  /*16c60*/  BSYNC B8 ;  /* 0x0000000000087941 */ /* 0x000fea0003800000 */
.L_x_17669:
        /* <DEDUP_REMOVED lines=29> */
.L_x_17672:
[----:B------:R-:W-:Y:S05]  /*16e40*/  BSYNC B8 ;  /* 0x0000000000087941 */ /* 0x000fea0003800000 */
.L_x_17671:
        /* <DEDUP_REMOVED lines=16> */
.L_x_17686:
        /* <DEDUP_REMOVED lines=15> */
.L_x_17675:
        /* <DEDUP_REMOVED lines=20> */
.L_x_17676:
[----:B------:R-:W-:Y:S05]  /*17180*/  BSYNC B1 ;  /* 0x0000000000017941 */ /* 0x000fea0003800000 */
.L_x_17674:
        /* <DEDUP_REMOVED lines=32> */
.L_x_17678:
        /* <DEDUP_REMOVED lines=19> */
.L_x_17679:
[----:B------:R-:W-:Y:S05]  /*174c0*/  BSYNC B1 ;  /* 0x0000000000017941 */ /* 0x000fea0003800000 */
.L_x_17677:
        /* <DEDUP_REMOVED lines=29> */
.L_x_17681:
        /* <DEDUP_REMOVED lines=19> */
.L_x_17682:
[----:B------:R-:W-:Y:S05]  /*177d0*/  BSYNC B1 ;  /* 0x0000000000017941 */ /* 0x000fea0003800000 */
.L_x_17680:
        /* <DEDUP_REMOVED lines=28> */
.L_x_17684:
        /* <DEDUP_REMOVED lines=19> */
.L_x_17685:
[----:B------:R-:W-:Y:S05]  /*17ad0*/  BSYNC B1 ;  /* 0x0000000000017941 */ /* 0x000fea0003800000 */
.L_x_17683:
        /* <DEDUP_REMOVED lines=19> */
.L_x_17673:
        /* <DEDUP_REMOVED lines=17> */
.L_x_17689:
        /* <DEDUP_REMOVED lines=20> */
.L_x_17690:
[----:B------:R-:W-:Y:S05]  /*17e60*/  BSYNC B0 ;  /* 0x0000000000007941 */ /* 0x000fea0003800000 */
.L_x_17688:
        /* <DEDUP_REMOVED lines=35> */
.L_x_17692:
        /* <DEDUP_REMOVED lines=19> */
.L_x_17693:
[----:B------:R-:W-:Y:S05]  /*181d0*/  BSYNC B0 ;  /* 0x0000000000007941 */ /* 0x000fea0003800000 */
.L_x_17691:
        /* <DEDUP_REMOVED lines=27> */
[----:B------:R-:W-:Y:S01]  /*18390*/  IMAD.MOV.U32 R5, RZ, RZ, R3 ;  /* 0x000000ffff057224 */ /* 0x000fe200078e0003 */
[----:B------:R-:W-:Y:S06]  /*183a0*/  BRA `(.L_x_17696) ;  /* 0x0000000000487947 */ /* 0x000fec0003800000 */
.L_x_17695:
        /* <DEDUP_REMOVED lines=18> */
.L_x_17696:
[----:B------:R-:W-:Y:S05]  /*184d0*/  BSYNC B0 ;  /* 0x0000000000007941 */ /* 0x000fea0003800000 */
.L_x_17694:
        /* <DEDUP_REMOVED lines=8> */
.L_x_17687:
        /* <DEDUP_REMOVED lines=18> */
.L_x_17699:
        /* <DEDUP_REMOVED lines=25> */
.L_x_17698:
[----:B------:R-:W-:Y:S05]  /*18810*/  BSYNC B8 ;  /* 0x0000000000087941 */ /* 0x000fea0003800000 */
.L_x_17697:
[----:B------:R-:W-:-:S05]  /*18820*/  IADD3 R26, P0, R26, 0x8, RZ ;  /* 0x000000081a1a7810 */ /* 0x000fca0007f1e0ff */
[----:B------:R-:W-:Y:S01]  /*18830*/  IMAD.X R27, RZ, RZ, R27, P0 ;  /* 0x000000ffff1b7224 */ /* 0x000fe200000e061b */
[----:B------:R-:W-:-:S04]  /*18840*/  ISETP.GE.U32.AND P0, PT, R26, R29, PT ;  /* 0x0000001d1a00720c */ /* 0x000fc80003f06070 */
[----:B------:R-:W-:-:S13]  /*18850*/  ISETP.GE.U32.AND.EX P0, PT, R27, R32, PT, P0 ;  /* 0x000000201b00720c */ /* 0x000fda0003f06100 */
[----:B------:R-:W-:Y:S05]  /*18860*/  @!P0 BRA `(.L_x_17699) ;  /* 0xfffffffc00848947 */ /* 0x000fea000383ffff */
.L_x_17666:
[----:B------:R-:W-:Y:S05]  /*18870*/  BSYNC B7 ;  /* 0x0000000000077941 */ /* 0x000fea0003800000 */
.L_x_17665:
        /* <DEDUP_REMOVED lines=29> */
.L_x_17703:
[----:B------:R-:W-:Y:S05]  /*18a50*/  BSYNC B8 ;  /* 0x0000000000087941 */ /* 0x000fea0003800000 */
.L_x_17702:
        /* <DEDUP_REMOVED lines=24> */
.L_x_17705:
[----:B------:R-:W-:Y:S05]  /*18be0*/  BSYNC B8 ;  /* 0x0000000000087941 */ /* 0x000fea0003800000 */
.L_x_17704:
        /* <DEDUP_REMOVED lines=29> */
.L_x_17707:
[----:B------:R-:W-:Y:S05]  /*18dc0*/  BSYNC B8 ;  /* 0x0000000000087941 */ /* 0x000fea0003800000 */
.L_x_17706:
        /* <DEDUP_REMOVED lines=16> */
.L_x_17721:
        /* <DEDUP_REMOVED lines=15> */
.L_x_17710:
        /* <DEDUP_REMOVED lines=20> */
.L_x_17711:
[----:B------:R-:W-:Y:S05]  /*19100*/  BSYNC B1 ;  /* 0x0000000000017941 */ /* 0x000fea0003800000 */
.L_x_17709:
        /* <DEDUP_REMOVED lines=30> */
.L_x_17713:
        /* <DEDUP_REMOVED lines=19> */
.L_x_17714:
[----:B------:R-:W-:Y:S05]  /*19420*/  BSYNC B1 ;  /* 0x0000000000017941 */ /* 0x000fea0003800000 */
.L_x_17712:
        /* <DEDUP_REMOVED lines=29> */
.L_x_17716:
        /* <DEDUP_REMOVED lines=19> */
.L_x_17717:
[----:B------:R-:W-:Y:S05]  /*19730*/  BSYNC B1 ;  /* 0x0000000000017941 */ /* 0x000fea0003800000 */
.L_x_17715:
        /* <DEDUP_REMOVED lines=28> */
.L_x_17719:
        /* <DEDUP_REMOVED lines=19> */
.L_x_17720:
[----:B------:R-:W-:Y:S05]  /*19a30*/  BSYNC B1 ;  /* 0x0000000000017941 */ /* 0x000fea0003800000 */
.L_x_17718:
        /* <DEDUP_REMOVED lines=18> */
.L_x_17708:
        /* <DEDUP_REMOVED lines=17> */
.L_x_17724:
        /* <DEDUP_REMOVED lines=20> */
.L_x_17725:
[----:B------:R-:W-:Y:S05]  /*19db0*/  BSYNC B0 ;  /* 0x0000000000007941 */ /* 0x000fea0003800000 */
.L_x_17723:
        /* <DEDUP_REMOVED lines=32> */
.L_x_17727:
        /* <DEDUP_REMOVED lines=19> */
.L_x_17728:
[----:B------:R-:W-:Y:S05]  /*1a0f0*/  BSYNC B0 ;  /* 0x0000000000007941 */ /* 0x000fea0003800000 */
.L_x_17726:
        /* <DEDUP_REMOVED lines=26> */
.L_x_17730:
        /* <DEDUP_REMOVED lines=18> */
.L_x_17731:
[----:B------:R-:W-:Y:S05]  /*1a3c0*/  BSYNC B0 ;  /* 0x0000000000007941 */ /* 0x000fea0003800000 */
.L_x_17729:
[----:B------:R-:W2:Y:S02]  /*1a3d0*/  LDG.E.64 R12, desc[UR36][R12.64+-0x10] ;  /* 0xfffff0240c0c7981 */ /* 0x000ea4000c1e1b00 */
[----:B--2---:R-:W-:Y:S02]  /*1a3e0*/  IMAD R3, R5, R12, RZ ;  /* 0x0000000c05037224 */ /* 0x004fe400078e02ff */
[----:B------:R-:W-:-:S04]  /*1a3f0*/  IMAD.WIDE.U32 R24, R12, R4, R24 ;  /* 0x000000040c187225 */ /* 0x000fc800078e0018 */
[----:B------:R-:W-:-:S04]  /*1a400*/  IMAD R3, R13, R4, R3 ;  /* 0x000000040d037224 */ /* 0x000fc800078e0203 */
[----:B------:R-:W-:-:S07]  /*1a410*/  IMAD.IADD R25, R25, 0x1, R3 ;  /* 0x0000000119197824 */ /* 0x000fce00078e0203 */
.L_x_17722:
        /* <DEDUP_REMOVED lines=18> */
.L_x_17734:
        /* <DEDUP_REMOVED lines=25> */
.L_x_17733:
[----:B------:R-:W-:Y:S05]  /*1a6d0*/  BSYNC B8 ;  /* 0x0000000000087941 */ /* 0x000fea0003800000 */
.L_x_17732:
[----:B------:R-:W-:-:S05]  /*1a6e0*/  IADD3 R16, P0, R16, 0x8, RZ ;  /* 0x0000000810107810 */ /* 0x000fca0007f1e0ff */
[----:B------:R-:W-:Y:S01]  /*1a6f0*/  IMAD.X R17, RZ, RZ, R17, P0 ;  /* 0x000000ffff117224 */ /* 0x000fe200000e0611 */
[----:B------:R-:W-:-:S04]  /*1a700*/  ISETP.GE.U32.AND P0, PT, R16, R19, PT ;  /* 0x000000131000720c */ /* 0x000fc80003f06070 */
[----:B------:R-:W-:-:S13]  /*1a710*/  ISETP.GE.U32.AND.EX P0, PT, R17, R18, PT, P0 ;  /* 0x000000121100720c */ /* 0x000fda0003f06100 */
[----:B------:R-:W-:Y:S05]  /*1a720*/  @!P0 BRA `(.L_x_17734) ;  /* 0xfffffffc00848947 */ /* 0x000fea000383ffff */
.L_x_17701:
[----:B------:R-:W-:Y:S05]  /*1a730*/  BSYNC B7 ;  /* 0x0000000000077941 */ /* 0x000fea0003800000 */
.L_x_17700:
        /* <DEDUP_REMOVED lines=28> */
.L_x_17736:
[----:B------:R-:W-:Y:S05]  /*1a900*/  BSYNC B7 ;  /* 0x0000000000077941 */ /* 0x000fea0003800000 */
.L_x_17735:
        /* <DEDUP_REMOVED lines=24> */
.L_x_17738:
[----:B------:R-:W-:Y:S05]  /*1aa90*/  BSYNC B7 ;  /* 0x0000000000077941 */ /* 0x000fea0003800000 */
.L_x_17737:
        /* <DEDUP_REMOVED lines=29> */
.L_x_17740:
[----:B------:R-:W-:Y:S05]  /*1ac70*/  BSYNC B7 ;  /* 0x0000000000077941 */ /* 0x000fea0003800000 */
.L_x_17739:
        /* <DEDUP_REMOVED lines=15> */
.L_x_17754:
        /* <DEDUP_REMOVED lines=14> */
.L_x_17743:
        /* <DEDUP_REMOVED lines=20> */
.L_x_17744:
[----:B------:R-:W-:Y:S05]  /*1af90*/  BSYNC B1 ;  /* 0x0000000000017941 */ /* 0x000fea0003800000 */
.L_x_17742:
        /* <DEDUP_REMOVED lines=30> */
.L_x_17746:
        /* <DEDUP_REMOVED lines=19> */
.L_x_17747:
[----:B------:R-:W-:Y:S05]  /*1b2b0*/  BSYNC B1 ;  /* 0x0000000000017941 */ /* 0x000fea0003800000 */
.L_x_17745:
        /* <DEDUP_REMOVED lines=29> */
.L_x_17749:
        /* <DEDUP_REMOVED lines=19> */
.L_x_17750:
[----:B------:R-:W-:Y:S05]  /*1b5c0*/  BSYNC B1 ;  /* 0x0000000000017941 */ /* 0x000fea0003800000 */
.L_x_17748:
        /* <DEDUP_REMOVED lines=26> */
.L_x_17752:
        /* <DEDUP_REMOVED lines=19> */
.L_x_17753:
[----:B------:R-:W-:Y:S05]  /*1b8a0*/  BSYNC B1 ;  /* 0x0000000000017941 */ /* 0x000fea0003800000 */
.L_x_17751:
        /* <DEDUP_REMOVED lines=18> */
.L_x_17741:
        /* <DEDUP_REMOVED lines=17> */
.L_x_17757:
        /* <DEDUP_REMOVED lines=20> */
.L_x_17758:
[----:B------:R-:W-:Y:S05]  /*1bc20*/  BSYNC B0 ;  /* 0x0000000000007941 */ /* 0x000fea0003800000 */
.L_x_17756:
        /* <DEDUP_REMOVED lines=32> */
.L_x_17760:
        /* <DEDUP_REMOVED lines=19> */
.L_x_17761:
[----:B------:R-:W-:Y:S05]  /*1bf60*/  BSYNC B0 ;  /* 0x0000000000007941 */ /* 0x000fea0003800000 */
.L_x_17759:
        /* <DEDUP_REMOVED lines=23> */
[----:B------:R-:W-:Y:S05]  /*1c0e0*/  CALL.REL.NOINC `($__internal_40_$__cuda_sm20_rem_s64) ;  /* 0x0000002800607944 */ /* 0x000fea0003c00000 */
[----:B------:R-:W-:Y:S01]  /*1c0f0*/  IMAD.MOV.U32 R2, RZ, RZ, R4 ;  /* 0x000000ffff027224 */ /* 0x000fe200078e0004 */
[----:B------:R-:W-:Y:S06]  /*1c100*/  BRA `(.L_x_17764) ;  /* 0x0000000000487947 */ /* 0x000fec0003800000 */
.L_x_17763:
        /* <DEDUP_REMOVED lines=18> */
.L_x_17764:
[----:B------:R-:W-:Y:S05]  /*1c230*/  BSYNC B0 ;  /* 0x0000000000007941 */ /* 0x000fea0003800000 */
.L_x_17762:
[----:B------:R-:W2:Y:S02]  /*1c240*/  LDG.E.64 R12, desc[UR36][R12.64+-0x10] ;  /* 0xfffff0240c0c7981 */ /* 0x000ea4000c1e1b00 */
[----:B--2---:R-:W-:Y:S02]  /*1c250*/  IMAD R3, R3, R12, RZ ;  /* 0x0000000c03037224 */ /* 0x004fe400078e02ff */
[----:B------:R-:W-:-:S04]  /*1c260*/  IMAD.WIDE.U32 R18, R12, R2, R18 ;  /* 0x000000020c127225 */ /* 0x000fc800078e0012 */
[----:B------:R-:W-:-:S04]  /*1c270*/  IMAD R3, R13, R2, R3 ;  /* 0x000000020d037224 */ /* 0x000fc800078e0203 */
[----:B------:R-:W-:-:S07]  /*1c280*/  IMAD.IADD R19, R19, 0x1, R3 ;  /* 0x0000000113137824 */ /* 0x000fce00078e0203 */
.L_x_17755:
        /* <DEDUP_REMOVED lines=18> */
.L_x_17767:
        /* <DEDUP_REMOVED lines=25> */
.L_x_17766:
[----:B------:R-:W-:Y:S05]  /*1c540*/  BSYNC B7 ;  /* 0x0000000000077941 */ /* 0x000fea0003800000 */
.L_x_17765:
[----:B------:R-:W-:-:S05]  /*1c550*/  IADD3 R16, P0, R16, 0x8, RZ ;  /* 0x0000000810107810 */ /* 0x000fca0007f1e0ff */
[----:B------:R-:W-:Y:S01]  /*1c560*/  IMAD.X R17, RZ, RZ, R17, P0 ;  /* 0x000000ffff117224 */ /* 0x000fe200000e0611 */
[----:B------:R-:W-:-:S04]  /*1c570*/  ISETP.GE.U32.AND P0, PT, R16, R23, PT ;  /* 0x000000171000720c */ /* 0x000fc80003f06070 */
[----:B------:R-:W-:-:S13]  /*1c580*/  ISETP.GE.U32.AND.EX P0, PT, R17, R18, PT, P0 ;  /* 0x000000121100720c */ /* 0x000fda0003f06100 */
[----:B------:R-:W-:Y:S05]  /*1c590*/  @!P0 BRA `(.L_x_17767) ;  /* 0xfffffffc00848947 */ /* 0x000fea000383ffff */
.L_x_17629:
[----:B------:R-:W-:Y:S05]  /*1c5a0*/  BSYNC B6 ;  /* 0x0000000000067941 */ /* 0x000fea0003800000 */
.L_x_17583:
        /* <DEDUP_REMOVED lines=26> */
.L_x_17773:
[----:B------:R0:W-:Y:S01]  /*1c750*/  STG.E.U8 desc[UR36][R2.64], RZ ;  /* 0x000000ff02007986 */ /* 0x0001e2000c101124 */
[----:B------:R-:W-:Y:S05]  /*1c760*/  BRA `(.L_x_17775) ;  /* 0x00000004008c7947 */ /* 0x000fea0003800000 */
.L_x_17772:
        /* <DEDUP_REMOVED lines=8> */
.L_x_17777:
[----:B------:R0:W-:Y:S01]  /*1c7f0*/  STG.E desc[UR36][R2.64], RZ ;  /* 0x000000ff02007986 */ /* 0x0001e2000c101924 */
[----:B------:R-:W-:Y:S05]  /*1c800*/  BRA `(.L_x_17775) ;  /* 0x0000000400647947 */ /* 0x000fea0003800000 */
.L_x_17776:
[----:B------:R0:W-:Y:S01]  /*1c810*/  STG.E.U16 desc[UR36][R2.64], RZ ;  /* 0x000000ff02007986 */ /* 0x0001e2000c101524 */
[----:B------:R-:W-:Y:S05]  /*1c820*/  BRA `(.L_x_17775) ;  /* 0x00000004005c7947 */ /* 0x000fea0003800000 */
.L_x_17771:
        /* <DEDUP_REMOVED lines=8> */
.L_x_17779:
[----:B------:R1:W-:Y:S01]  /*1c8b0*/  STG.E.U16 desc[UR36][R2.64], RZ ;  /* 0x000000ff02007986 */ /* 0x0003e2000c101524 */
[----:B------:R-:W-:Y:S05]  /*1c8c0*/  BRA `(.L_x_17775) ;  /* 0x0000000400347947 */ /* 0x000fea0003800000 */
.L_x_17778:
        /* <DEDUP_REMOVED lines=8> */
.L_x_17781:
[----:B------:R0:W-:Y:S01]  /*1c950*/  STG.E desc[UR36][R2.64], RZ ;  /* 0x000000ff02007986 */ /* 0x0001e2000c101924 */
[----:B------:R-:W-:Y:S05]  /*1c960*/  BRA `(.L_x_17775) ;  /* 0x00000004000c7947 */ /* 0x000fea0003800000 */
.L_x_17780:
[----:B------:R2:W-:Y:S01]  /*1c970*/  STG.E.64 desc[UR36][R2.64], RZ ;  /* 0x000000ff02007986 */ /* 0x0005e2000c101b24 */
[----:B------:R-:W-:Y:S05]  /*1c980*/  BRA `(.L_x_17775) ;  /* 0x0000000400047947 */ /* 0x000fea0003800000 */
.L_x_17770:
        /* <DEDUP_REMOVED lines=10> */
.L_x_17784:
[----:B------:R0:W-:Y:S01]  /*1ca30*/  STG.E.128 desc[UR36][R2.64], RZ ;  /* 0x000000ff02007986 */ /* 0x0001e2000c101d24 */
[----:B------:R-:W-:Y:S05]  /*1ca40*/  BRA `(.L_x_17775) ;  /* 0x0000000000d47947 */ /* 0x000fea0003800000 */
.L_x_17783:
        /* <DEDUP_REMOVED lines=8> */
.L_x_17786:
[----:B------:R0:W-:Y:S01]  /*1cad0*/  STG.E.U8 desc[UR36][R2.64], RZ ;  /* 0x000000ff02007986 */ /* 0x0001e2000c101124 */
[----:B------:R-:W-:Y:S05]  /*1cae0*/  BRA `(.L_x_17775) ;  /* 0x0000000000ac7947 */ /* 0x000fea0003800000 */
.L_x_17785:
[----:B------:R0:W-:Y:S01]  /*1caf0*/  STG.E.U16 desc[UR36][R2.64], RZ ;  /* 0x000000ff02007986 */ /* 0x0001e2000c101524 */
[----:B------:R-:W-:Y:S05]  /*1cb00*/  BRA `(.L_x_17775) ;  /* 0x0000000000a47947 */ /* 0x000fea0003800000 */
.L_x_17782:
        /* <DEDUP_REMOVED lines=10> */
.L_x_17789:
[----:B------:R0:W-:Y:S01]  /*1cbb0*/  STG.E.U8 desc[UR36][R2.64], RZ ;  /* 0x000000ff02007986 */ /* 0x0001e2000c101124 */
[----:B------:R-:W-:Y:S05]  /*1cbc0*/  BRA `(.L_x_17775) ;  /* 0x0000000000747947 */ /* 0x000fea0003800000 */
.L_x_17788:
[----:B------:R0:W-:Y:S01]  /*1cbd0*/  STG.E.U8 desc[UR36][R2.64], RZ ;  /* 0x000000ff02007986 */ /* 0x0001e2000c101124 */
[----:B------:R-:W-:Y:S05]  /*1cbe0*/  BRA `(.L_x_17775) ;  /* 0x00000000006c7947 */ /* 0x000fea0003800000 */
.L_x_17787:
[----:B------:R-:W-:-:S13]  /*1cbf0*/  ISETP.NE.AND P0, PT, R0, 0x1c, PT ;  /* 0x0000001c0000780c */ /* 0x000fda0003f05270 */
[----:B------:R-:W-:Y:S05]  /*1cc00*/  @!P0 BRA `(.L_x_17790) ;  /* 0x0000000000608947 */ /* 0x000fea0003800000 */
[----:B------:R-:W-:-:S13]  /*1cc10*/  ISETP.NE.AND P0, PT, R0, 0x1d, PT ;  /* 0x0000001d0000780c */ /* 0x000fda0003f05270 */
[----:B------:R-:W-:Y:S05]  /*1cc20*/  @!P0 BRA `(.L_x_17791) ;  /* 0x0000000000508947 */ /* 0x000fea0003800000 */
[----:B------:R-:W-:-:S13]  /*1cc30*/  ISETP.NE.AND P0, PT, R0, 0x2c, PT ;  /* 0x0000002c0000780c */ /* 0x000fda0003f05270 */
[----:B------:R0:W-:Y:S01]  /*1cc40*/  @!P0 STG.E.U8 desc[UR36][R2.64], RZ ;  /* 0x000000ff02008986 */ /* 0x0001e2000c101124 */
[----:B------:R-:W-:Y:S05]  /*1cc50*/  @!P0 BRA `(.L_x_17775) ;  /* 0x0000000000508947 */ /* 0x000fea0003800000 */
.L_x_17774:
        /* <DEDUP_REMOVED lines=16> */
.L_x_17792:
[----:B------:R-:W-:Y:S05]  /*1cd60*/  BRA `(.L_x_17775) ;  /* 0x00000000000c7947 */ /* 0x000fea0003800000 */
.L_x_17791:
[----:B------:R0:W-:Y:S01]  /*1cd70*/  STG.E.64 desc[UR36][R2.64], RZ ;  /* 0x000000ff02007986 */ /* 0x0001e2000c101b24 */
[----:B------:R-:W-:Y:S05]  /*1cd80*/  BRA `(.L_x_17775) ;  /* 0x0000000000047947 */ /* 0x000fea0003800000 */
.L_x_17790:
[----:B------:R0:W-:Y:S02]  /*1cd90*/  STG.E desc[UR36][R2.64], RZ ;  /* 0x000000ff02007986 */ /* 0x0001e4000c101924 */
.L_x_17775:
[----:B------:R-:W-:-:S07]  /*1cda0*/  VIADD R16, R16, 0x80 ;  /* 0x0000008010107836 */ /* 0x000fce0000000000 */
.L_x_17769:
[----:B------:R-:W-:Y:S05]  /*1cdb0*/  BSYNC B6 ;  /* 0x0000000000067941 */ /* 0x000fea0003800000 */
.L_x_17768:
        /* <DEDUP_REMOVED lines=24> */
.L_x_17798:
[----:B------:R0:W-:Y:S01]  /*1cf40*/  STG.E.U8 desc[UR36][R2.64], RZ ;  /* 0x000000ff02007986 */ /* 0x0001e2000c101124 */
[----:B------:R-:W-:Y:S05]  /*1cf50*/  BRA `(.L_x_17800) ;  /* 0x00000004008c7947 */ /* 0x000fea0003800000 */
.L_x_17797:
        /* <DEDUP_REMOVED lines=8> */
.L_x_17802:
[----:B------:R0:W-:Y:S01]  /*1cfe0*/  STG.E desc[UR36][R2.64], RZ ;  /* 0x000000ff02007986 */ /* 0x0001e2000c101924 */
[----:B------:R-:W-:Y:S05]  /*1cff0*/  BRA `(.L_x_17800) ;  /* 0x0000000400647947 */ /* 0x000fea0003800000 */
.L_x_17801:
[----:B------:R0:W-:Y:S01]  /*1d000*/  STG.E.U16 desc[UR36][R2.64], RZ ;  /* 0x000000ff02007986 */ /* 0x0001e2000c101524 */
[----:B------:R-:W-:Y:S05]  /*1d010*/  BRA `(.L_x_17800) ;  /* 0x00000004005c7947 */ /* 0x000fea0003800000 */
.L_x_17796:
        /* <DEDUP_REMOVED lines=8> */
.L_x_17804:
[----:B------:R0:W-:Y:S01]  /*1d0a0*/  STG.E.U16 desc[UR36][R2.64], RZ ;  /* 0x000000ff02007986 */ /* 0x0001e2000c101524 */
[----:B------:R-:W-:Y:S05]  /*1d0b0*/  BRA `(.L_x_17800) ;  /* 0x0000000400347947 */ /* 0x000fea0003800000 */
.L_x_17803:
        /* <DEDUP_REMOVED lines=8> */
.L_x_17806:
[----:B------:R0:W-:Y:S01]  /*1d140*/  STG.E desc[UR36][R2.64], RZ ;  /* 0x000000ff02007986 */ /* 0x0001e2000c101924 */
[----:B------:R-:W-:Y:S05]  /*1d150*/  BRA `(.L_x_17800) ;  /* 0x00000004000c7947 */ /* 0x000fea0003800000 */
.L_x_17805:
[----:B------:R0:W-:Y:S01]  /*1d160*/  STG.E.64 desc[UR36][R2.64], RZ ;  /* 0x000000ff02007986 */ /* 0x0001e2000c101b24 */
[----:B------:R-:W-:Y:S05]  /*1d170*/  BRA `(.L_x_17800) ;  /* 0x0000000400047947 */ /* 0x000fea0003800000 */
.L_x_17795:
        /* <DEDUP_REMOVED lines=10> */
.L_x_17809:
[----:B------:R4:W-:Y:S01]  /*1d220*/  STG.E.128 desc[UR36][R2.64], RZ ;  /* 0x000000ff02007986 */ /* 0x0009e2000c101d24 */
[----:B------:R-:W-:Y:S05]  /*1d230*/  BRA `(.L_x_17800) ;  /* 0x0000000000d47947 */ /* 0x000fea0003800000 */
.L_x_17808:
        /* <DEDUP_REMOVED lines=8> */
.L_x_17811:
[----:B------:R1:W-:Y:S01]  /*1d2c0*/  STG.E.U8 desc[UR36][R2.64], RZ ;  /* 0x000000ff02007986 */ /* 0x0003e2000c101124 */
[----:B------:R-:W-:Y:S05]  /*1d2d0*/  BRA `(.L_x_17800) ;  /* 0x0000000000ac7947 */ /* 0x000fea0003800000 */
.L_x_17810:
[----:B------:R2:W-:Y:S01]  /*1d2e0*/  STG.E.U16 desc[UR36][R2.64], RZ ;  /* 0x000000ff02007986 */ /* 0x0005e2000c101524 */
[----:B------:R-:W-:Y:S05]  /*1d2f0*/  BRA `(.L_x_17800) ;  /* 0x0000000000a47947 */ /* 0x000fea0003800000 */
.L_x_17807:
        /* <DEDUP_REMOVED lines=10> */
.L_x_17814:
[----:B------:R0:W-:Y:S01]  /*1d3a0*/  STG.E.U8 desc[UR36][R2.64], RZ ;  /* 0x000000ff02007986 */ /* 0x0001e2000c101124 */
[----:B------:R-:W-:Y:S05]  /*1d3b0*/  BRA `(.L_x_17800) ;  /* 0x0000000000747947 */ /* 0x000fea0003800000 */
.L_x_17813:
[----:B------:R0:W-:Y:S01]  /*1d3c0*/  STG.E.U8 desc[UR36][R2.64], RZ ;  /* 0x000000ff02007986 */ /* 0x0001e2000c101124 */
[----:B------:R-:W-:Y:S05]  /*1d3d0*/  BRA `(.L_x_17800) ;  /* 0x00000000006c7947 */ /* 0x000fea0003800000 */
.L_x_17812:
[----:B------:R-:W-:-:S13]  /*1d3e0*/  ISETP.NE.AND P0, PT, R0, 0x1c, PT ;  /* 0x0000001c0000780c */ /* 0x000fda0003f05270 */
[----:B------:R-:W-:Y:S05]  /*1d3f0*/  @!P0 BRA `(.L_x_17815) ;  /* 0x0000000000608947 */ /* 0x000fea0003800000 */
[----:B------:R-:W-:-:S13]  /*1d400*/  ISETP.NE.AND P0, PT, R0, 0x1d, PT ;  /* 0x0000001d0000780c */ /* 0x000fda0003f05270 */
[----:B------:R-:W-:Y:S05]  /*1d410*/  @!P0 BRA `(.L_x_17816) ;  /* 0x0000000000508947 */ /* 0x000fea0003800000 */
[----:B------:R-:W-:-:S13]  /*1d420*/  ISETP.NE.AND P0, PT, R0, 0x2c, PT ;  /* 0x0000002c0000780c */ /* 0x000fda0003f05270 */
[----:B------:R0:W-:Y:S01]  /*1d430*/  @!P0 STG.E.U8 desc[UR36][R2.64], RZ ;  /* 0x000000ff02008986 */ /* 0x0001e2000c101124 */
[----:B------:R-:W-:Y:S05]  /*1d440*/  @!P0 BRA `(.L_x_17800) ;  /* 0x0000000000508947 */ /* 0x000fea0003800000 */
.L_x_17799:
        /* <DEDUP_REMOVED lines=16> */
.L_x_17817:
[----:B------:R-:W-:Y:S05]  /*1d550*/  BRA `(.L_x_17800) ;  /* 0x00000000000c7947 */ /* 0x000fea0003800000 */
.L_x_17816:
[----:B------:R0:W-:Y:S01]  /*1d560*/  STG.E.64 desc[UR36][R2.64], RZ ;  /* 0x000000ff02007986 */ /* 0x0001e2000c101b24 */
[----:B------:R-:W-:Y:S05]  /*1d570*/  BRA `(.L_x_17800) ;  /* 0x0000000000047947 */ /* 0x000fea0003800000 */
.L_x_17815:
[----:B------:R0:W-:Y:S02]  /*1d580*/  STG.E desc[UR36][R2.64], RZ ;  /* 0x000000ff02007986 */ /* 0x0001e4000c101924 */
.L_x_17800:
        /* <DEDUP_REMOVED lines=23> */
.L_x_17821:
[----:B------:R1:W-:Y:S01]  /*1d700*/  STG.E.U8 desc[UR36][R2.64], RZ ;  /* 0x000000ff02007986 */ /* 0x0003e2000c101124 */
[----:B------:R-:W-:Y:S05]  /*1d710*/  BRA `(.L_x_17823) ;  /* 0x00000004008c7947 */ /* 0x000fea0003800000 */
.L_x_17820:
        /* <DEDUP_REMOVED lines=8> */
.L_x_17825:
[----:B------:R4:W-:Y:S01]  /*1d7a0*/  STG.E desc[UR36][R2.64], RZ ;  /* 0x000000ff02007986 */ /* 0x0009e2000c101924 */
[----:B------:R-:W-:Y:S05]  /*1d7b0*/  BRA `(.L_x_17823) ;  /* 0x0000000400647947 */ /* 0x000fea0003800000 */
.L_x_17824:
[----:B------:R0:W-:Y:S01]  /*1d7c0*/  STG.E.U16 desc[UR36][R2.64], RZ ;  /* 0x000000ff02007986 */ /* 0x0001e2000c101524 */
[----:B------:R-:W-:Y:S05]  /*1d7d0*/  BRA `(.L_x_17823) ;  /* 0x00000004005c7947 */ /* 0x000fea0003800000 */
.L_x_17819:
        /* <DEDUP_REMOVED lines=8> */
.L_x_17827:
[----:B------:R0:W-:Y:S01]  /*1d860*/  STG.E.U16 desc[UR36][R2.64], RZ ;  /* 0x000000ff02007986 */ /* 0x0001e2000c101524 */
[----:B------:R-:W-:Y:S05]  /*1d870*/  BRA `(.L_x_17823) ;  /* 0x0000000400347947 */ /* 0x000fea0003800000 */
.L_x_17826:
        /* <DEDUP_REMOVED lines=8> */
.L_x_17829:
[----:B------:R0:W-:Y:S01]  /*1d900*/  STG.E desc[UR36][R2.64], RZ ;  /* 0x000000ff02007986 */ /* 0x0001e2000c101924 */
[----:B------:R-:W-:Y:S05]  /*1d910*/  BRA `(.L_x_17823) ;  /* 0x00000004000c7947 */ /* 0x000fea0003800000 */
.L_x_17828:
[----:B------:R0:W-:Y:S01]  /*1d920*/  STG.E.64 desc[UR36][R2.64], RZ ;  /* 0x000000ff02007986 */ /* 0x0001e2000c101b24 */
[----:B------:R-:W-:Y:S05]  /*1d930*/  BRA `(.L_x_17823) ;  /* 0x0000000400047947 */ /* 0x000fea0003800000 */
.L_x_17818:
        /* <DEDUP_REMOVED lines=10> */
.L_x_17832:
[----:B------:R0:W-:Y:S01]  /*1d9e0*/  STG.E.128 desc[UR36][R2.64], RZ ;  /* 0x000000ff02007986 */ /* 0x0001e2000c101d24 */
[----:B------:R-:W-:Y:S05]  /*1d9f0*/  BRA `(.L_x_17823) ;  /* 0x0000000000d47947 */ /* 0x000fea0003800000 */
.L_x_17831:
        /* <DEDUP_REMOVED lines=8> */
.L_x_17834:
[----:B------:R0:W-:Y:S01]  /*1da80*/  STG.E.U8 desc[UR36][R2.64], RZ ;  /* 0x000000ff02007986 */ /* 0x0001e2000c101124 */
[----:B------:R-:W-:Y:S05]  /*1da90*/  BRA `(.L_x_17823) ;  /* 0x0000000000ac7947 */ /* 0x000fea0003800000 */
.L_x_17833:
[----:B------:R0:W-:Y:S01]  /*1daa0*/  STG.E.U16 desc[UR36][R2.64], RZ ;  /* 0x000000ff02007986 */ /* 0x0001e2000c101524 */
[----:B------:R-:W-:Y:S05]  /*1dab0*/  BRA `(.L_x_17823) ;  /* 0x0000000000a47947 */ /* 0x000fea0003800000 */
.L_x_17830:
        /* <DEDUP_REMOVED lines=10> */
.L_x_17837:
[----:B------:R0:W-:Y:S01]  /*1db60*/  STG.E.U8 desc[UR36][R2.64], RZ ;  /* 0x000000ff02007986 */ /* 0x0001e2000c101124 */
[----:B------:R-:W-:Y:S05]  /*1db70*/  BRA `(.L_x_17823) ;  /* 0x0000000000747947 */ /* 0x000fea0003800000 */
.L_x_17836:
[----:B------:R0:W-:Y:S01]  /*1db80*/  STG.E.U8 desc[UR36][R2.64], RZ ;  /* 0x000000ff02007986 */ /* 0x0001e2000c101124 */
[----:B------:R-:W-:Y:S05]  /*1db90*/  BRA `(.L_x_17823) ;  /* 0x00000000006c7947 */ /* 0x000fea0003800000 */
.L_x_17835:
[----:B------:R-:W-:-:S13]  /*1dba0*/  ISETP.NE.AND P0, PT, R0, 0x1c, PT ;  /* 0x0000001c0000780c */ /* 0x000fda0003f05270 */
[----:B------:R-:W-:Y:S05]  /*1dbb0*/  @!P0 BRA `(.L_x_17838) ;  /* 0x0000000000608947 */ /* 0x000fea0003800000 */
[----:B------:R-:W-:-:S13]  /*1dbc0*/  ISETP.NE.AND P0, PT, R0, 0x1d, PT ;  /* 0x0000001d0000780c */ /* 0x000fda0003f05270 */
[----:B------:R-:W-:Y:S05]  /*1dbd0*/  @!P0 BRA `(.L_x_17839) ;  /* 0x0000000000508947 */ /* 0x000fea0003800000 */
[----:B------:R-:W-:-:S13]  /*1dbe0*/  ISETP.NE.AND P0, PT, R0, 0x2c, PT ;  /* 0x0000002c0000780c */ /* 0x000fda0003f05270 */
[----:B------:R0:W-:Y:S01]  /*1dbf0*/  @!P0 STG.E.U8 desc[UR36][R2.64], RZ ;  /* 0x000000ff02008986 */ /* 0x0001e2000c101124 */
[----:B------:R-:W-:Y:S05]  /*1dc00*/  @!P0 BRA `(.L_x_17823) ;  /* 0x0000000000508947 */ /* 0x000fea0003800000 */
.L_x_17822:
        /* <DEDUP_REMOVED lines=16> */
.L_x_17840:
[----:B------:R-:W-:Y:S05]  /*1dd10*/  BRA `(.L_x_17823) ;  /* 0x00000000000c7947 */ /* 0x000fea0003800000 */
.L_x_17839:
[----:B------:R0:W-:Y:S01]  /*1dd20*/  STG.E.64 desc[UR36][R2.64], RZ ;  /* 0x000000ff02007986 */ /* 0x0001e2000c101b24 */
[----:B------:R-:W-:Y:S05]  /*1dd30*/  BRA `(.L_x_17823) ;  /* 0x0000000000047947 */ /* 0x000fea0003800000 */
.L_x_17838:
[----:B------:R0:W-:Y:S02]  /*1dd40*/  STG.E desc[UR36][R2.64], RZ ;  /* 0x000000ff02007986 */ /* 0x0001e4000c101924 */
.L_x_17823:
[----:B------:R-:W-:-:S07]  /*1dd50*/  VIADD R16, R16, 0x80 ;  /* 0x0000008010107836 */ /* 0x000fce0000000000 */
.L_x_17794:
[----:B------:R-:W-:Y:S05]  /*1dd60*/  BSYNC B6 ;  /* 0x0000000000067941 */ /* 0x000fea0003800000 */
.L_x_17793:
        /* <DEDUP_REMOVED lines=22> */
.L_x_17844:
[----:B------:R-:W-:Y:S01]  /*1ded0*/  STG.E.U8 desc[UR36][R2.64], RZ ;  /* 0x000000ff02007986 */ /* 0x000fe2000c101124 */
[----:B------:R-:W-:Y:S05]  /*1dee0*/  EXIT ;  /* 0x000000000000794d */ /* 0x000fea0003800000 */
.L_x_17843:
        /* <DEDUP_REMOVED lines=8> */
.L_x_17847:
[----:B------:R-:W-:Y:S01]  /*1df70*/  STG.E desc[UR36][R2.64], RZ ;  /* 0x000000ff02007986 */ /* 0x000fe2000c101924 */
[----:B------:R-:W-:Y:S05]  /*1df80*/  EXIT ;  /* 0x000000000000794d */ /* 0x000fea0003800000 */
.L_x_17846:
[----:B------:R-:W-:Y:S01]  /*1df90*/  STG.E.U16 desc[UR36][R2.64], RZ ;  /* 0x000000ff02007986 */ /* 0x000fe2000c101524 */
[----:B------:R-:W-:Y:S05]  /*1dfa0*/  EXIT ;  /* 0x000000000000794d */ /* 0x000fea0003800000 */
.L_x_17842:
        /* <DEDUP_REMOVED lines=8> */
.L_x_17849:
[----:B------:R-:W-:Y:S01]  /*1e030*/  STG.E.U16 desc[UR36][R2.64], RZ ;  /* 0x000000ff02007986 */ /* 0x000fe2000c101524 */
[----:B------:R-:W-:Y:S05]  /*1e040*/  EXIT ;  /* 0x000000000000794d */ /* 0x000fea0003800000 */
.L_x_17848:
        /* <DEDUP_REMOVED lines=8> */
.L_x_17851:
[----:B------:R-:W-:Y:S01]  /*1e0d0*/  STG.E desc[UR36][R2.64], RZ ;  /* 0x000000ff02007986 */ /* 0x000fe2000c101924 */
[----:B------:R-:W-:Y:S05]  /*1e0e0*/  EXIT ;  /* 0x000000000000794d */ /* 0x000fea0003800000 */
.L_x_17850:
[----:B------:R-:W-:Y:S01]  /*1e0f0*/  STG.E.64 desc[UR36][R2.64], RZ ;  /* 0x000000ff02007986 */ /* 0x000fe2000c101b24 */
[----:B------:R-:W-:Y:S05]  /*1e100*/  EXIT ;  /* 0x000000000000794d */ /* 0x000fea0003800000 */
.L_x_17841:
        /* <DEDUP_REMOVED lines=10> */
.L_x_17854:
[----:B------:R-:W-:Y:S01]  /*1e1b0*/  STG.E.128 desc[UR36][R2.64], RZ ;  /* 0x000000ff02007986 */ /* 0x000fe2000c101d24 */
[----:B------:R-:W-:Y:S05]  /*1e1c0*/  EXIT ;  /* 0x000000000000794d */ /* 0x000fea0003800000 */
.L_x_17853:
        /* <DEDUP_REMOVED lines=8> */
.L_x_17856:
[----:B------:R-:W-:Y:S01]  /*1e250*/  STG.E.U8 desc[UR36][R2.64], RZ ;  /* 0x000000ff02007986 */ /* 0x000fe2000c101124 */
[----:B------:R-:W-:Y:S05]  /*1e260*/  EXIT ;  /* 0x000000000000794d */ /* 0x000fea0003800000 */
.L_x_17855:
[----:B------:R-:W-:Y:S01]  /*1e270*/  STG.E.U16 desc[UR36][R2.64], RZ ;  /* 0x000000ff02007986 */ /* 0x000fe2000c101524 */
[----:B------:R-:W-:Y:S05]  /*1e280*/  EXIT ;  /* 0x000000000000794d */ /* 0x000fea0003800000 */
.L_x_17852:
        /* <DEDUP_REMOVED lines=10> */
.L_x_17859:
[----:B------:R-:W-:Y:S01]  /*1e330*/  STG.E.U8 desc[UR36][R2.64], RZ ;  /* 0x000000ff02007986 */ /* 0x000fe2000c101124 */
[----:B------:R-:W-:Y:S05]  /*1e340*/  EXIT ;  /* 0x000000000000794d */ /* 0x000fea0003800000 */
.L_x_17858:
[----:B------:R-:W-:Y:S01]  /*1e350*/  STG.E.U8 desc[UR36][R2.64], RZ ;  /* 0x000000ff02007986 */ /* 0x000fe2000c101124 */
[----:B------:R-:W-:Y:S05]  /*1e360*/  EXIT ;  /* 0x000000000000794d */ /* 0x000fea0003800000 */
.L_x_17857:
[----:B------:R-:W-:-:S13]  /*1e370*/  ISETP.NE.AND P0, PT, R0, 0x1c, PT ;  /* 0x0000001c0000780c */ /* 0x000fda0003f05270 */
[----:B------:R-:W-:Y:S05]  /*1e380*/  @!P0 BRA `(.L_x_17860) ;  /* 0x0000000000608947 */ /* 0x000fea0003800000 */
[----:B------:R-:W-:-:S13]  /*1e390*/  ISETP.NE.AND P0, PT, R0, 0x1d, PT ;  /* 0x0000001d0000780c */ /* 0x000fda0003f05270 */
[----:B------:R-:W-:Y:S05]  /*1e3a0*/  @!P0 BRA `(.L_x_17861) ;  /* 0x0000000000508947 */ /* 0x000fea0003800000 */
[----:B------:R-:W-:-:S13]  /*1e3b0*/  ISETP.NE.AND P0, PT, R0, 0x2c, PT ;  /* 0x0000002c0000780c */ /* 0x000fda0003f05270 */
[----:B------:R0:W-:Y:S01]  /*1e3c0*/  @!P0 STG.E.U8 desc[UR36][R2.64], RZ ;  /* 0x000000ff02008986 */ /* 0x0001e2000c101124 */
[----:B------:R-:W-:Y:S05]  /*1e3d0*/  @!P0 EXIT ;  /* 0x000000000000894d */ /* 0x000fea0003800000 */
.L_x_17845:
        /* <DEDUP_REMOVED lines=16> */
.L_x_17862:
[----:B------:R-:W-:Y:S05]  /*1e4e0*/  EXIT ;  /* 0x000000000000794d */ /* 0x000fea0003800000 */
.L_x_17861:
[----:B------:R-:W-:Y:S01]  /*1e4f0*/  STG.E.64 desc[UR36][R2.64], RZ ;  /* 0x000000ff02007986 */ /* 0x000fe2000c101b24 */
[----:B------:R-:W-:Y:S05]  /*1e500*/  EXIT ;  /* 0x000000000000794d */ /* 0x000fea0003800000 */
.L_x_17860:
[----:B------:R-:W-:Y:S01]  /*1e510*/  STG.E desc[UR36][R2.64], RZ ;  /* 0x000000ff02007986 */ /* 0x000fe2000c101924 */
[----:B------:R-:W-:Y:S05]  /*1e520*/  EXIT ;  /* 0x000000000000794d */ /* 0x000fea0003800000 */
        .weak           $__internal_39_$__cuda_sm20_div_s64
        .type           $__internal_39_$__cuda_sm20_div_s64,@function
        .size           $__internal_39_$__cuda_sm20_div_s64,($__internal_40_$__cuda_sm20_rem_s64 - $__internal_39_$__cuda_sm20_div_s64)
$__internal_39_$__cuda_sm20_div_s64:
        /* <DEDUP_REMOVED lines=83> */
[----:B------:R-:W-:Y:S06]  /*1ea60*/  RET.REL.NODEC R20 `(_ZN2at6native27unrolled_elementwise_kernelIZZZNS0_67_GLOBAL__N__bb565c37_34_ValidateCompressedIndicesKernel_cu_33a4b88b42_validate_compressed_sparse_indices_kernelILNS2_8CDimNameE0ENS2_18CUDAKernelLauncherENS2_14EmptyVecKernelENS2_8DummyVecELm0EEEvRKNS_6TensorESA_lllENKUlvE1_clEvENKUlvE0_clEvEUllllllE_St5arrayIPcLm6EELi4E23TrivialOffsetCalculatorILi5EjESH_ILi1EjENS0_6memory12LoadWithCastILi5EEENSK_13StoreWithCastILi1EEEEEviT_T0_T2_T3_T4_T5_) ;  /* 0xfffffe1414647950 */ /* 0x000fec0003c3ffff */
        .weak           $__internal_40_$__cuda_sm20_rem_s64
        .type           $__internal_40_$__cuda_sm20_rem_s64,@function
        .size           $__internal_40_$__cuda_sm20_rem_s64,(.L_x_32220 - $__internal_40_$__cuda_sm20_rem_s64)
$__internal_40_$__cuda_sm20_rem_s64:
        /* <DEDUP_REMOVED lines=77> */
[----:B------:R-:W-:Y:S05]  /*1ef40*/  RET.REL.NODEC R6 `(_ZN2at6native27unrolled_elementwise_kernelIZZZNS0_67_GLOBAL__N__bb565c37_34_ValidateCompressedIndicesKernel_cu_33a4b88b42_validate_compressed_sparse_indices_kernelILNS2_8CDimNameE0ENS2_18CUDAKernelLauncherENS2_14EmptyVecKernelENS2_8DummyVecELm0EEEvRKNS_6TensorESA_lllENKUlvE1_clEvENKUlvE0_clEvEUllllllE_St5arrayIPcLm6EELi4E23TrivialOffsetCalculatorILi5EjESH_ILi1EjENS0_6memory12LoadWithCastILi5EEENSK_13StoreWithCastILi1EEEEEviT_T0_T2_T3_T4_T5_) ;  /* 0xfffffe10062c7950 */ /* 0x000fea0003c3ffff */
.L_x_17863:
        /* <DEDUP_REMOVED lines=11> */
.L_x_32220:


//--------------------- .text._ZN2at6native18elementwise_kernelILi128ELi2EZNS0_22gpu_kernel_impl_nocastIZZZNS0_67_GLOBAL__N__bb565c37_34_ValidateCompressedIndicesKernel_cu_33a4b88b42_validate_compressed_sparse_indices_kernelILNS3_8CDimNameE0ENS3_18CUDAKernelLauncherENS3_14EmptyVecKernelENS3_8DummyVecELm0EEEvRKNS_6TensorESB_lllENKUlvE1_clEvENKUlvE0_clEvEUllllllE_EEvRNS_18TensorIteratorBaseERKT_EUliE_EEviT1_ --------------------------
	.section	.text._ZN2at6native18elementwise_kernelILi128ELi2EZNS0_22gpu_kernel_impl_nocastIZZZNS0_67_GLOBAL__N__bb565c37_34_ValidateCompressedIndicesKernel_cu_33a4b88b42_validate_compressed_sparse_indices_kernelILNS3_8CDimNameE0ENS3_18CUDAKernelLauncherENS3_14EmptyVecKernelENS3_8DummyVecELm0EEEvRKNS_6TensorESB_lllENKUlvE1_clEvENKUlvE0_clEvEUllllllE_EEvRNS_18TensorIteratorBaseERKT_EUliE_EEviT1_,"ax",@progbits
	.align	128
        .global         _ZN2at6native18elementwise_kernelILi128ELi2EZNS0_22gpu_kernel_impl_nocastIZZZNS0_67_GLOBAL__N__bb565c37_34_ValidateCompressedIndicesKernel_cu_33a4b88b42_validate_compressed_sparse_indices_kernelILNS3_8CDimNameE0ENS3_18CUDAKernelLauncherENS3_14EmptyVecKernelENS3_8DummyVecELm0EEEvRKNS_6TensorESB_lllENKUlvE1_clEvENKUlvE0_clEvEUllllllE_EEvRNS_18TensorIteratorBaseERKT_EUliE_EEviT1_
        .type           _ZN2at6native18elementwise_kernelILi128ELi2EZNS0_22gpu_kernel_impl_nocastIZZZNS0_67_GLOBAL__N__bb565c37_34_ValidateCompressedIndicesKernel_cu_33a4b88b42_validate_compressed_sparse_indices_kernelILNS3_8CDimNameE0ENS3_18CUDAKernelLauncherENS3_14EmptyVecKernelENS3_8DummyVecELm0EEEvRKNS_6TensorESB_lllENKUlvE1_clEvENKUlvE0_clEvEUllllllE_EEvRNS_18TensorIteratorBaseERKT_EUliE_EEviT1_,@function
        .size           _ZN2at6native18elementwise_kernelILi128ELi2EZNS0_22gpu_kernel_impl_nocastIZZZNS0_67_GLOBAL__N__bb565c37_34_ValidateCompressedIndicesKernel_cu_33a4b88b42_validate_compressed_sparse_indices_kernelILNS3_8CDimNameE0ENS3_18CUDAKernelLauncherENS3_14EmptyVecKernelENS3_8DummyVecELm0EEEvRKNS_6TensorESB_lllENKUlvE1_clEvENKUlvE0_clEvEUllllllE_EEvRNS_18TensorIteratorBaseERKT_EUliE_EEviT1_,(.L_x_32221 - _ZN2at6native18elementwise_kernelILi128ELi2EZNS0_22gpu_kernel_impl_nocastIZZZNS0_67_GLOBAL__N__bb565c37_34_ValidateCompressedIndicesKernel_cu_33a4b88b42_validate_compressed_sparse_indices_kernelILNS3_8CDimNameE0ENS3_18CUDAKernelLauncherENS3_14EmptyVecKernelENS3_8DummyVecELm0EEEvRKNS_6TensorESB_lllENKUlvE1_clEvENKUlvE0_clEvEUllllllE_EEvRNS_18TensorIteratorBaseERKT_EUliE_EEviT1_)
        .other          _ZN2at6native18elementwise_kernelILi128ELi2EZNS0_22gpu_kernel_impl_nocastIZZZNS0_67_GLOBAL__N__bb565c37_34_ValidateCompressedIndicesKernel_cu_33a4b88b42_validate_compressed_sparse_indices_kernelILNS3_8CDimNameE0ENS3_18CUDAKernelLauncherENS3_14EmptyVecKernelENS3_8DummyVecELm0EEEvRKNS_6TensorESB_lllENKUlvE1_clEvENKUlvE0_clEvEUllllllE_EEvRNS_18TensorIteratorBaseERKT_EUliE_EEviT1_,@"STO_CUDA_ENTRY STV_DEFAULT"
_ZN2at6native18elementwise_kernelILi128ELi2EZNS0_22gpu_kernel_impl_nocastIZZZNS0_67_GLOBAL__N__bb565c37_34_ValidateCompressedIndicesKernel_cu_33a4b88b42_validate_compressed_sparse_indices_kernelILNS3_8CDimNameE0ENS3_18CUDAKernelLauncherENS3_14EmptyVecKernelENS3_8DummyVecELm0EEEvRKNS_6TensorESB_lllENKUlvE1_clEvENKUlvE0_clEvEUllllllE_EEvRNS_18TensorIteratorBaseERKT_EUliE_EEviT1_:
.text._ZN2at6native18elementwise_kernelILi128ELi2EZNS0_22gpu_kernel_impl_nocastIZZZNS0_67_GLOBAL__N__bb565c37_34_ValidateCompressedIndicesKernel_cu_33a4b88b42_validate_compressed_sparse_indices_kernelILNS3_8CDimNameE0ENS3_18CUDAKernelLauncherENS3_14EmptyVecKernelENS3_8DummyVecELm0EEEvRKNS_6TensorESB_lllENKUlvE1_clEvENKUlvE0_clEvEUllllllE_EEvRNS_18TensorIteratorBaseERKT_EUliE_EEviT1_:
        /* <DEDUP_REMOVED lines=465> */
.L_x_17866:
        /* <DEDUP_REMOVED lines=47> */
.L_x_17868:
[----:B------:R-:W-:Y:S05]  /*2000*/  BSYNC B6 ;  /* 0x0000000000067941 */ /* 0x000fea0003800000 */
.L_x_17867:
        /* <DEDUP_REMOVED lines=24> */
.L_x_17870:
[----:B------:R-:W-:Y:S05]  /*2190*/  BSYNC B6 ;  /* 0x0000000000067941 */ /* 0x000fea0003800000 */
.L_x_17869:
        /* <DEDUP_REMOVED lines=29> */
.L_x_17872:
[----:B------:R-:W-:Y:S05]  /*2370*/  BSYNC B6 ;  /* 0x0000000000067941 */ /* 0x000fea0003800000 */
.L_x_17871:
        /* <DEDUP_REMOVED lines=18> */
.L_x_17877:
        /* <DEDUP_REMOVED lines=10> */
[----:B------:R-:W-:Y:S05]  /*2540*/  CALL.REL.NOINC `($__internal_41_$__cuda_sm20_div_s64) ;  /* 0x00000030003c7944 */ /* 0x000fea0003c00000 */
[----:B------:R-:W-:Y:S05]  /*2550*/  BRA `(.L_x_17876) ;  /* 0x00000000004c7947 */ /* 0x000fea0003800000 */
.L_x_17875:
        /* <DEDUP_REMOVED lines=19> */
.L_x_17876:
[----:B------:R-:W-:Y:S05]  /*2690*/  BSYNC B1 ;  /* 0x0000000000017941 */ /* 0x000fea0003800000 */
.L_x_17874:
        /* <DEDUP_REMOVED lines=23> */
.L_x_17873:
        /* <DEDUP_REMOVED lines=19> */
.L_x_17882:
        /* <DEDUP_REMOVED lines=25> */
.L_x_17881:
[----:B------:R-:W-:Y:S05]  /*2ad0*/  BSYNC B6 ;  /* 0x0000000000067941 */ /* 0x000fea0003800000 */
.L_x_17880:
[----:B------:R-:W-:-:S04]  /*2ae0*/  IADD3 R16, P0, R16, 0x8, RZ ;  /* 0x0000000810107810 */ /* 0x000fc80007f1e0ff */
[----:B------:R-:W-:Y:S02]  /*2af0*/  IADD3.X R17, RZ, R17, RZ, P0, !PT ;  /* 0x00000011ff117210 */ /* 0x000fe400007fe4ff */
[----:B------:R-:W-:-:S04]  /*2b00*/  ISETP.GE.U32.AND P0, PT, R16, R18, PT ;  /* 0x000000121000720c */ /* 0x000fc80003f06070 */
[----:B------:R-:W-:-:S13]  /*2b10*/  ISETP.GE.U32.AND.EX P0, PT, R17, R24, PT, P0 ;  /* 0x000000181100720c */ /* 0x000fda0003f06100 */
[----:B------:R-:W-:Y:S05]  /*2b20*/  @!P0 BRA `(.L_x_17882) ;  /* 0xfffffffc00848947 */ /* 0x000fea000383ffff */
.L_x_17879:
[----:B------:R-:W-:Y:S05]  /*2b30*/  BSYNC B7 ;  /* 0x0000000000077941 */ /* 0x000fea0003800000 */
.L_x_17878:
[----:B------:R0:W-:Y:S01]  /*2b40*/  STG.E.64 desc[UR36][R22.64], RZ ;  /* 0x000000ff16007986 */ /* 0x0001e2000c101b24 */
[----:B------:R-:W-:-:S04]  /*2b50*/  LEA R2, R2, R25, 0x8 ;  /* 0x0000001902027211 */ /* 0x000fc800078e40ff */
[----:B------:R-:W-:-:S07]  /*2b60*/  IADD3 R11, R2, 0x80, RZ ;  /* 0x00000080020b7810 */ /* 0x000fce0007ffe0ff */
.L_x_17865:
[----:B------:R-:W-:Y:S05]  /*2b70*/  BSYNC B8 ;  /* 0x0000000000087941 */ /* 0x000fea0003800000 */
.L_x_17864:
        /* <DEDUP_REMOVED lines=458> */
.L_x_17883:
        /* <DEDUP_REMOVED lines=47> */
.L_x_17885:
[----:B------:R-:W-:Y:S05]  /*4b10*/  BSYNC B6 ;  /* 0x0000000000067941 */ /* 0x000fea0003800000 */
.L_x_17884:
        /* <DEDUP_REMOVED lines=24> */
.L_x_17887:
[----:B------:R-:W-:Y:S05]  /*4ca0*/  BSYNC B6 ;  /* 0x0000000000067941 */ /* 0x000fea0003800000 */
.L_x_17886:
        /* <DEDUP_REMOVED lines=29> */
.L_x_17889:
[----:B------:R-:W-:Y:S05]  /*4e80*/  BSYNC B6 ;  /* 0x0000000000067941 */ /* 0x000fea0003800000 */
.L_x_17888:
        /* <DEDUP_REMOVED lines=16> */
.L_x_17894:
        /* <DEDUP_REMOVED lines=11> */
[----:B------:R-:W-:Y:S05]  /*5040*/  CALL.REL.NOINC `($__internal_41_$__cuda_sm20_div_s64) ;  /* 0x00000004007c7944 */ /* 0x000fea0003c00000 */
[----:B------:R-:W-:Y:S05]  /*5050*/  BRA `(.L_x_17893) ;  /* 0x00000000004c7947 */ /* 0x000fea0003800000 */
.L_x_17892:
        /* <DEDUP_REMOVED lines=19> */
.L_x_17893:
[----:B------:R-:W-:Y:S05]  /*5190*/  BSYNC B1 ;  /* 0x0000000000017941 */ /* 0x000fea0003800000 */
.L_x_17891:
        /* <DEDUP_REMOVED lines=21> */
.L_x_17890:
        /* <DEDUP_REMOVED lines=19> */
.L_x_17899:
        /* <DEDUP_REMOVED lines=25> */
.L_x_17898:
[----:B------:R-:W-:Y:S05]  /*55b0*/  BSYNC B6 ;  /* 0x0000000000067941 */ /* 0x000fea0003800000 */
.L_x_17897:
[----:B------:R-:W-:-:S04]  /*55c0*/  IADD3 R16, P0, R16, 0x8, RZ ;  /* 0x0000000810107810 */ /* 0x000fc80007f1e0ff */
[----:B------:R-:W-:Y:S02]  /*55d0*/  IADD3.X R17, RZ, R17, RZ, P0, !PT ;  /* 0x00000011ff117210 */ /* 0x000fe400007fe4ff */
[----:B------:R-:W-:-:S04]  /*55e0*/  ISETP.GE.U32.AND P0, PT, R16, R18, PT ;  /* 0x000000121000720c */ /* 0x000fc80003f06070 */
[----:B------:R-:W-:-:S13]  /*55f0*/  ISETP.GE.U32.AND.EX P0, PT, R17, R24, PT, P0 ;  /* 0x000000181100720c */ /* 0x000fda0003f06100 */
[----:B------:R-:W-:Y:S05]  /*5600*/  @!P0 BRA `(.L_x_17899) ;  /* 0xfffffffc00848947 */ /* 0x000fea000383ffff */
.L_x_17896:
[----:B------:R-:W-:Y:S05]  /*5610*/  BSYNC B7 ;  /* 0x0000000000077941 */ /* 0x000fea0003800000 */
.L_x_17895:
[----:B------:R-:W-:Y:S01]  /*5620*/  STG.E.64 desc[UR36][R22.64], RZ ;  /* 0x000000ff16007986 */ /* 0x000fe2000c101b24 */
[----:B------:R-:W-:Y:S05]  /*5630*/  EXIT ;  /* 0x000000000000794d */ /* 0x000fea0003800000 */
        .weak           $__internal_41_$__cuda_sm20_div_s64
        .type           $__internal_41_$__cuda_sm20_div_s64,@function
        .size           $__internal_41_$__cuda_sm20_div_s64,(.L_x_32221 - $__internal_41_$__cuda_sm20_div_s64)
$__internal_41_$__cuda_sm20_div_s64:
        /* <DEDUP_REMOVED lines=83> */
[----:B------:R-:W-:Y:S06]  /*5b70*/  RET.REL.NODEC R6 `(_ZN2at6native18elementwise_kernelILi128ELi2EZNS0_22gpu_kernel_impl_nocastIZZZNS0_67_GLOBAL__N__bb565c37_34_ValidateCompressedIndicesKernel_cu_33a4b88b42_validate_compressed_sparse_indices_kernelILNS3_8CDimNameE0ENS3_18CUDAKernelLauncherENS3_14EmptyVecKernelENS3_8DummyVecELm0EEEvRKNS_6TensorESB_lllENKUlvE1_clEvENKUlvE0_clEvEUllllllE_EEvRNS_18TensorIteratorBaseERKT_EUliE_EEviT1_) ;  /* 0xffffffa406207950 */ /* 0x000fec0003c3ffff */
.L_x_17900:
        /* <DEDUP_REMOVED lines=16> */
.L_x_32221:


//--------------------- .text._ZN2at6native27unrolled_elementwise_kernelIZZZNS0_67_GLOBAL__N__bb565c37_34_ValidateCompressedIndicesKernel_cu_33a4b88b42_validate_compressed_sparse_indices_kernelILNS2_8CDimNameE0ENS2_18CUDAKernelLauncherENS2_14EmptyVecKernelENS2_8DummyVecELm0EEEvRKNS_6TensorESA_lllENKUlvE1_clEvENKUlvE0_clEvEUllllllE_St5arrayIPcLm6EELi4E23TrivialOffsetCalculatorILi5EjESH_ILi1EjENS0_6memory15LoadWithoutCastENSK_16StoreWithoutCastEEEviT_T0_T2_T3_T4_T5_ --------------------------
	.section	.text._ZN2at6native27unrolled_elementwise_kernelIZZZNS0_67_GLOBAL__N__bb565c37_34_ValidateCompressedIndicesKernel_cu_33a4b88b42_validate_compressed_sparse_indices_kernelILNS2_8CDimNameE0ENS2_18CUDAKernelLauncherENS2_14EmptyVecKernelENS2_8DummyVecELm0EEEvRKNS_6TensorESA_lllENKUlvE1_clEvENKUlvE0_clEvEUllllllE_St5arrayIPcLm6EELi4E23TrivialOffsetCalculatorILi5EjESH_ILi1EjENS0_6memory15LoadWithoutCastENSK_16StoreWithoutCastEEEviT_T0_T2_T3_T4_T5_,"ax",@progbits
	.align	128
        .global         _ZN2at6native27unrolled_elementwise_kernelIZZZNS0_67_GLOBAL__N__bb565c37_34_ValidateCompressedIndicesKernel_cu_33a4b88b42_validate_compressed_sparse_indices_kernelILNS2_8CDimNameE0ENS2_18CUDAKernelLauncherENS2_14EmptyVecKernelENS2_8DummyVecELm0EEEvRKNS_6TensorESA_lllENKUlvE1_clEvENKUlvE0_clEvEUllllllE_St5arrayIPcLm6EELi4E23TrivialOffsetCalculatorILi5EjESH_ILi1EjENS0_6memory15LoadWithoutCastENSK_16StoreWithoutCastEEEviT_T0_T2_T3_T4_T5_
        .type           _ZN2at6native27unrolled_elementwise_kernelIZZZNS0_67_GLOBAL__N__bb565c37_34_ValidateCompressedIndicesKernel_cu_33a4b88b42_validate_compressed_sparse_indices_kernelILNS2_8CDimNameE0ENS2_18CUDAKernelLauncherENS2_14EmptyVecKernelENS2_8DummyVecELm0EEEvRKNS_6TensorESA_lllENKUlvE1_clEvENKUlvE0_clEvEUllllllE_St5arrayIPcLm6EELi4E23TrivialOffsetCalculatorILi5EjESH_ILi1EjENS0_6memory15LoadWithoutCastENSK_16StoreWithoutCastEEEviT_T0_T2_T3_T4_T5_,@function
        .size           _ZN2at6native27unrolled_elementwise_kernelIZZZNS0_67_GLOBAL__N__bb565c37_34_ValidateCompressedIndicesKernel_cu_33a4b88b42_validate_compressed_sparse_indices_kernelILNS2_8CDimNameE0ENS2_18CUDAKernelLauncherENS2_14EmptyVecKernelENS2_8DummyVecELm0EEEvRKNS_6TensorESA_lllENKUlvE1_clEvENKUlvE0_clEvEUllllllE_St5arrayIPcLm6EELi4E23TrivialOffsetCalculatorILi5EjESH_ILi1EjENS0_6memory15LoadWithoutCastENSK_16StoreWithoutCastEEEviT_T0_T2_T3_T4_T5_,(.L_x_32223 - _ZN2at6native27unrolled_elementwise_kernelIZZZNS0_67_GLOBAL__N__bb565c37_34_ValidateCompressedIndicesKernel_cu_33a4b88b42_validate_compressed_sparse_indices_kernelILNS2_8CDimNameE0ENS2_18CUDAKernelLauncherENS2_14EmptyVecKernelENS2_8DummyVecELm0EEEvRKNS_6TensorESA_lllENKUlvE1_clEvENKUlvE0_clEvEUllllllE_St5arrayIPcLm6EELi4E23TrivialOffsetCalculatorILi5EjESH_ILi1EjENS0_6memory15LoadWithoutCastENSK_16StoreWithoutCastEEEviT_T0_T2_T3_T4_T5_)
        .other          _ZN2at6native27unrolled_elementwise_kernelIZZZNS0_67_GLOBAL__N__bb565c37_34_ValidateCompressedIndicesKernel_cu_33a4b88b42_validate_compressed_sparse_indices_kernelILNS2_8CDimNameE0ENS2_18CUDAKernelLauncherENS2_14EmptyVecKernelENS2_8DummyVecELm0EEEvRKNS_6TensorESA_lllENKUlvE1_clEvENKUlvE0_clEvEUllllllE_St5arrayIPcLm6EELi4E23TrivialOffsetCalculatorILi5EjESH_ILi1EjENS0_6memory15LoadWithoutCastENSK_16StoreWithoutCastEEEviT_T0_T2_T3_T4_T5_,@"STO_CUDA_ENTRY STV_DEFAULT"
_ZN2at6native27unrolled_elementwise_kernelIZZZNS0_67_GLOBAL__N__bb565c37_34_ValidateCompressedIndicesKernel_cu_33a4b88b42_validate_compressed_sparse_indices_kernelILNS2_8CDimNameE0ENS2_18CUDAKernelLauncherENS2_14EmptyVecKernelENS2_8DummyVecELm0EEEvRKNS_6TensorESA_lllENKUlvE1_clEvENKUlvE0_clEvEUllllllE_St5arrayIPcLm6EELi4E23TrivialOffsetCalculatorILi5EjESH_ILi1EjENS0_6memory15LoadWithoutCastENSK_16StoreWithoutCastEEEviT_T0_T2_T3_T4_T5_:
.text._ZN2at6native27unrolled_elementwise_kernelIZZZNS0_67_GLOBAL__N__bb565c37_34_ValidateCompressedIndicesKernel_cu_33a4b88b42_validate_compressed_sparse_indices_kernelILNS2_8CDimNameE0ENS2_18CUDAKernelLauncherENS2_14EmptyVecKernelENS2_8DummyVecELm0EEEvRKNS_6TensorESA_lllENKUlvE1_clEvENKUlvE0_clEvEUllllllE_St5arrayIPcLm6EELi4E23TrivialOffsetCalculatorILi5EjESH_ILi1EjENS0_6memory15LoadWithoutCastENSK_16StoreWithoutCastEEEviT_T0_T2_T3_T4_T5_:
        /* <DEDUP_REMOVED lines=132> */
.L_x_17906:
[----:B------:R-:W-:Y:S05]  /*0840*/  BSYNC B8 ;  /* 0x0000000000087941 */ /* 0x000fea0003800000 */
.L_x_17905:
        /* <DEDUP_REMOVED lines=24> */
.L_x_17908:
[----:B------:R-:W-:Y:S05]  /*09d0*/  BSYNC B8 ;  /* 0x0000000000087941 */ /* 0x000fea0003800000 */
.L_x_17907:
        /* <DEDUP_REMOVED lines=29> */
.L_x_17910:
[----:B------:R-:W-:Y:S05]  /*0bb0*/  BSYNC B8 ;  /* 0x0000000000087941 */ /* 0x000fea0003800000 */
.L_x_17909:
        /* <DEDUP_REMOVED lines=14> */
.L_x_17913:
        /* <DEDUP_REMOVED lines=25> */
.L_x_17912:
[----:B------:R-:W-:Y:S05]  /*0e30*/  BSYNC B8 ;  /* 0x0000000000087941 */ /* 0x000fea0003800000 */
.L_x_17911:
[----:B------:R-:W-:-:S05]  /*0e40*/  IADD3 R16, P0, R16, 0x8, RZ ;  /* 0x0000000810107810 */ /* 0x000fca0007f1e0ff */
[----:B------:R-:W-:Y:S01]  /*0e50*/  IMAD.X R17, RZ, RZ, R17, P0 ;  /* 0x000000ffff117224 */ /* 0x000fe200000e0611 */
[----:B------:R-:W-:-:S04]  /*0e60*/  ISETP.GE.U32.AND P0, PT, R16, R19, PT ;  /* 0x000000131000720c */ /* 0x000fc80003f06070 */
[----:B------:R-:W-:-:S13]  /*0e70*/  ISETP.GE.U32.AND.EX P0, PT, R17, R30, PT, P0 ;  /* 0x0000001e1100720c */ /* 0x000fda0003f06100 */
[----:B------:R-:W-:Y:S05]  /*0e80*/  @!P0 BRA `(.L_x_17913) ;  /* 0xfffffffc00848947 */ /* 0x000fea000383ffff */
.L_x_17904:
[----:B------:R-:W-:Y:S05]  /*0e90*/  BSYNC B7 ;  /* 0x0000000000077941 */ /* 0x000fea0003800000 */
.L_x_17903:
        /* <DEDUP_REMOVED lines=29> */
.L_x_17917:
[----:B------:R-:W-:Y:S05]  /*1070*/  BSYNC B8 ;  /* 0x0000000000087941 */ /* 0x000fea0003800000 */
.L_x_17916:
        /* <DEDUP_REMOVED lines=24> */
.L_x_17919:
[----:B------:R-:W-:Y:S05]  /*1200*/  BSYNC B8 ;  /* 0x0000000000087941 */ /* 0x000fea0003800000 */
.L_x_17918:
        /* <DEDUP_REMOVED lines=29> */
.L_x_17921:
[----:B------:R-:W-:Y:S05]  /*13e0*/  BSYNC B8 ;  /* 0x0000000000087941 */ /* 0x000fea0003800000 */
.L_x_17920:
        /* <DEDUP_REMOVED lines=14> */
.L_x_17924:
        /* <DEDUP_REMOVED lines=25> */
.L_x_17923:
[----:B------:R-:W-:Y:S05]  /*1660*/  BSYNC B8 ;  /* 0x0000000000087941 */ /* 0x000fea0003800000 */
.L_x_17922:
[----:B------:R-:W-:-:S05]  /*1670*/  IADD3 R16, P0, R16, 0x8, RZ ;  /* 0x0000000810107810 */ /* 0x000fca0007f1e0ff */
[----:B------:R-:W-:Y:S01]  /*1680*/  IMAD.X R17, RZ, RZ, R17, P0 ;  /* 0x000000ffff117224 */ /* 0x000fe200000e0611 */
[----:B------:R-:W-:-:S04]  /*1690*/  ISETP.GE.U32.AND P0, PT, R16, R19, PT ;  /* 0x000000131000720c */ /* 0x000fc80003f06070 */
[----:B------:R-:W-:-:S13]  /*16a0*/  ISETP.GE.U32.AND.EX P0, PT, R17, R36, PT, P0 ;  /* 0x000000241100720c */ /* 0x000fda0003f06100 */
[----:B------:R-:W-:Y:S05]  /*16b0*/  @!P0 BRA `(.L_x_17924) ;  /* 0xfffffffc00848947 */ /* 0x000fea000383ffff */
.L_x_17915:
[----:B------:R-:W-:Y:S05]  /*16c0*/  BSYNC B7 ;  /* 0x0000000000077941 */ /* 0x000fea0003800000 */
.L_x_17914:
        /* <DEDUP_REMOVED lines=29> */
.L_x_17928:
[----:B------:R-:W-:Y:S05]  /*18a0*/  BSYNC B8 ;  /* 0x0000000000087941 */ /* 0x000fea0003800000 */
.L_x_17927:
        /* <DEDUP_REMOVED lines=24> */
.L_x_17930:
[----:B------:R-:W-:Y:S05]  /*1a30*/  BSYNC B8 ;  /* 0x0000000000087941 */ /* 0x000fea0003800000 */
.L_x_17929:
        /* <DEDUP_REMOVED lines=29> */
.L_x_17932:
[----:B------:R-:W-:Y:S05]  /*1c10*/  BSYNC B8 ;  /* 0x0000000000087941 */ /* 0x000fea0003800000 */
.L_x_17931:
        /* <DEDUP_REMOVED lines=14> */
.L_x_17935:
        /* <DEDUP_REMOVED lines=25> */
.L_x_17934:
[----:B------:R-:W-:Y:S05]  /*1e90*/  BSYNC B8 ;  /* 0x0000000000087941 */ /* 0x000fea0003800000 */
.L_x_17933:
[----:B------:R-:W-:-:S05]  /*1ea0*/  IADD3 R16, P0, R16, 0x8, RZ ;  /* 0x0000000810107810 */ /* 0x000fca0007f1e0ff */
[----:B------:R-:W-:Y:S01]  /*1eb0*/  IMAD.X R17, RZ, RZ, R17, P0 ;  /* 0x000000ffff117224 */ /* 0x000fe200000e0611 */
[----:B------:R-:W-:-:S04]  /*1ec0*/  ISETP.GE.U32.AND P0, PT, R16, R19, PT ;  /* 0x000000131000720c */ /* 0x000fc80003f06070 */
[----:B------:R-:W-:-:S13]  /*1ed0*/  ISETP.GE.U32.AND.EX P0, PT, R17, R40, PT, P0 ;  /* 0x000000281100720c */ /* 0x000fda0003f06100 */
[----:B------:R-:W-:Y:S05]  /*1ee0*/  @!P0 BRA `(.L_x_17935) ;  /* 0xfffffffc00848947 */ /* 0x000fea000383ffff */
.L_x_17926:
[----:B------:R-:W-:Y:S05]  /*1ef0*/  BSYNC B7 ;  /* 0x0000000000077941 */ /* 0x000fea0003800000 */
.L_x_17925:
        /* <DEDUP_REMOVED lines=29> */
.L_x_17939:
[----:B------:R-:W-:Y:S05]  /*20d0*/  BSYNC B8 ;  /* 0x0000000000087941 */ /* 0x000fea0003800000 */
.L_x_17938:
        /* <DEDUP_REMOVED lines=24> */
.L_x_17941:
[----:B------:R-:W-:Y:S05]  /*2260*/  BSYNC B8 ;  /* 0x0000000000087941 */ /* 0x000fea0003800000 */
.L_x_17940:
        /* <DEDUP_REMOVED lines=29> */
.L_x_17943:
[----:B------:R-:W-:Y:S05]  /*2440*/  BSYNC B8 ;  /* 0x0000000000087941 */ /* 0x000fea0003800000 */
.L_x_17942:
        /* <DEDUP_REMOVED lines=14> */
.L_x_17946:
        /* <DEDUP_REMOVED lines=25> */
.L_x_17945:
[----:B------:R-:W-:Y:S05]  /*26c0*/  BSYNC B8 ;  /* 0x0000000000087941 */ /* 0x000fea0003800000 */
.L_x_17944:
[----:B------:R-:W-:-:S04]  /*26d0*/  IADD3 R16, P0, R16, 0x8, RZ ;  /* 0x0000000810107810 */ /* 0x000fc80007f1e0ff */
[----:B------:R-:W-:Y:S02]  /*26e0*/  IADD3.X R17, RZ, R17, RZ, P0, !PT ;  /* 0x00000011ff117210 */ /* 0x000fe400007fe4ff */
[----:B------:R-:W-:-:S04]  /*26f0*/  ISETP.GE.U32.AND P0, PT, R16, R19, PT ;  /* 0x000000131000720c */ /* 0x000fc80003f06070 */
[----:B------:R-:W-:-:S13]  /*2700*/  ISETP.GE.U32.AND.EX P0, PT, R17, R44, PT, P0 ;  /* 0x0000002c1100720c */ /* 0x000fda0003f06100 */
[----:B------:R-:W-:Y:S05]  /*2710*/  @!P0 BRA `(.L_x_17946) ;  /* 0xfffffffc00848947 */ /* 0x000fea000383ffff */
.L_x_17937:
[----:B------:R-:W-:Y:S05]  /*2720*/  BSYNC B7 ;  /* 0x0000000000077941 */ /* 0x000fea0003800000 */
.L_x_17936:
[----:B------:R-:W-:Y:S05]  /*2730*/  BRA `(.L_x_17947) ;  /* 0x0000007c00287947 */ /* 0x000fea0003800000 */
.L_x_17902:
        /* <DEDUP_REMOVED lines=26> */
.L_x_17951:
[----:B------:R-:W-:Y:S05]  /*28e0*/  BSYNC B8 ;  /* 0x0000000000087941 */ /* 0x000fea0003800000 */
.L_x_17950:
        /* <DEDUP_REMOVED lines=24> */
.L_x_17953:
[----:B------:R-:W-:Y:S05]  /*2a70*/  BSYNC B8 ;  /* 0x0000000000087941 */ /* 0x000fea0003800000 */
.L_x_17952:
        /* <DEDUP_REMOVED lines=29> */
.L_x_17955:
[----:B------:R-:W-:Y:S05]  /*2c50*/  BSYNC B8 ;  /* 0x0000000000087941 */ /* 0x000fea0003800000 */
.L_x_17954:
        /* <DEDUP_REMOVED lines=14> */
.L_x_17969:
        /* <DEDUP_REMOVED lines=12> */
[----:B------:R-:W-:Y:S05]  /*2e00*/  CALL.REL.NOINC `($__internal_42_$__cuda_sm20_div_s64) ;  /* 0x0000007400f87944 */ /* 0x000fea0003c00000 */
[----:B------:R-:W-:Y:S01]  /*2e10*/  MOV R20, R3 ;  /* 0x0000000300147202 */ /* 0x000fe20000000f00 */
[----:B------:R-:W-:Y:S01]  /*2e20*/  IMAD.MOV.U32 R21, RZ, RZ, R2 ;  /* 0x000000ffff157224 */ /* 0x000fe200078e0002 */
[----:B------:R-:W-:Y:S06]  /*2e30*/  BRA `(.L_x_17959) ;  /* 0x00000000004c7947 */ /* 0x000fec0003800000 */
.L_x_17958:
        /* <DEDUP_REMOVED lines=19> */
.L_x_17959:
[----:B------:R-:W-:Y:S05]  /*2f70*/  BSYNC B1 ;  /* 0x0000000000017941 */ /* 0x000fea0003800000 */
.L_x_17957:
        /* <DEDUP_REMOVED lines=25> */
[----:B------:R-:W-:Y:S05]  /*3110*/  CALL.REL.NOINC `($__internal_42_$__cuda_sm20_div_s64) ;  /* 0x0000007400347944 */ /* 0x000fea0003c00000 */
[----:B------:R-:W-:Y:S02]  /*3120*/  IMAD.MOV.U32 R14, RZ, RZ, R3 ;  /* 0x000000ffff0e7224 */ /* 0x000fe400078e0003 */
[----:B------:R-:W-:Y:S01]  /*3130*/  IMAD.MOV.U32 R15, RZ, RZ, R2 ;  /* 0x000000ffff0f7224 */ /* 0x000fe200078e0002 */
[----:B------:R-:W-:Y:S06]  /*3140*/  BRA `(.L_x_17962) ;  /* 0x00000000004c7947 */ /* 0x000fec0003800000 */
.L_x_17961:
        /* <DEDUP_REMOVED lines=19> */
.L_x_17962:
[----:B------:R-:W-:Y:S05]  /*3280*/  BSYNC B1 ;  /* 0x0000000000017941 */ /* 0x000fea0003800000 */
.L_x_17960:
        /* <DEDUP_REMOVED lines=29> */
.L_x_17964:
        /* <DEDUP_REMOVED lines=19> */
.L_x_17965:
[----:B------:R-:W-:Y:S05]  /*3590*/  BSYNC B1 ;  /* 0x0000000000017941 */ /* 0x000fea0003800000 */
.L_x_17963:
        /* <DEDUP_REMOVED lines=26> */
[----:B------:R-:W-:Y:S01]  /*3740*/  IMAD.MOV.U32 R24, RZ, RZ, R3 ;  /* 0x000000ffff187224 */ /* 0x000fe200078e0003 */
[----:B------:R-:W-:Y:S01]  /*3750*/  MOV R25, R2 ;  /* 0x0000000200197202 */ /* 0x000fe20000000f00 */
[----:B------:R-:W-:Y:S06]  /*3760*/  BRA `(.L_x_17968) ;  /* 0x00000000004c7947 */ /* 0x000fec0003800000 */
.L_x_17967:
        /* <DEDUP_REMOVED lines=19> */
.L_x_17968:
[----:B------:R-:W-:Y:S05]  /*38a0*/  BSYNC B1 ;  /* 0x0000000000017941 */ /* 0x000fea0003800000 */
.L_x_17966:
        /* <DEDUP_REMOVED lines=20> */
.L_x_17956:
        /* <DEDUP_REMOVED lines=19> */
.L_x_17972:
        /* <DEDUP_REMOVED lines=19> */
.L_x_17973:
[----:B------:R-:W-:Y:S05]  /*3c50*/  BSYNC B0 ;  /* 0x0000000000007941 */ /* 0x000fea0003800000 */
.L_x_17971:
        /* <DEDUP_REMOVED lines=32> */
[----:B------:R-:W-:-:S04]  /*3e60*/  LOP3.LUT R3, R3, R2, RZ, 0x3c, !PT ;  /* 0x0000000203037212 */ /* 0x000fc800078e3cff */
[----:B------:R-:W-:-:S04]  /*3e70*/  LOP3.LUT R2, R3, R2, RZ, 0x3c, !PT ;  /* 0x0000000203027212 */ /* 0x000fc800078e3cff */
[----:B------:R-:W-:Y:S01]  /*3e80*/  LOP3.LUT R3, R3, R2, RZ, 0x3c, !PT ;  /* 0x0000000203037212 */ /* 0x000fe200078e3cff */
[----:B------:R-:W-:Y:S06]  /*3e90*/  BRA `(.L_x_17976) ;  /* 0x00000000004c7947 */ /* 0x000fec0003800000 */
.L_x_17975:
        /* <DEDUP_REMOVED lines=19> */
.L_x_17976:
[----:B------:R-:W-:Y:S05]  /*3fd0*/  BSYNC B0 ;  /* 0x0000000000007941 */ /* 0x000fea0003800000 */
.L_x_17974:
        /* <DEDUP_REMOVED lines=33> */
[----:B------:R-:W-:Y:S05]  /*41f0*/  CALL.REL.NOINC `($__internal_43_$__cuda_sm20_rem_s64) ;  /* 0x00000068004c7944 */ /* 0x000fea0003c00000 */
[----:B------:R-:W-:Y:S01]  /*4200*/  MOV R2, R4 ;  /* 0x0000000400027202 */ /* 0x000fe20000000f00 */
[----:B------:R-:W-:Y:S01]  /*4210*/  IMAD.MOV.U32 R3, RZ, RZ, R5 ;  /* 0x000000ffff037224 */ /* 0x000fe200078e0005 */
[----:B------:R-:W-:Y:S06]  /*4220*/  BRA `(.L_x_17979) ;  /* 0x0000000000487947 */ /* 0x000fec0003800000 */
.L_x_17978:
        /* <DEDUP_REMOVED lines=18> */
.L_x_17979:
[----:B------:R-:W-:Y:S05]  /*4350*/  BSYNC B0 ;  /* 0x0000000000007941 */ /* 0x000fea0003800000 */
.L_x_17977:
        /* <DEDUP_REMOVED lines=9> */
.L_x_17970:
        /* <DEDUP_REMOVED lines=18> */
.L_x_17982:
        /* <DEDUP_REMOVED lines=25> */
.L_x_17981:
[----:B------:R-:W-:Y:S05]  /*46a0*/  BSYNC B8 ;  /* 0x0000000000087941 */ /* 0x000fea0003800000 */
.L_x_17980:
[----:B------:R-:W-:-:S05]  /*46b0*/  IADD3 R16, P0, R16, 0x8, RZ ;  /* 0x0000000810107810 */ /* 0x000fca0007f1e0ff */
[----:B------:R-:W-:Y:S01]  /*46c0*/  IMAD.X R17, RZ, RZ, R17, P0 ;  /* 0x000000ffff117224 */ /* 0x000fe200000e0611 */
[----:B------:R-:W-:-:S04]  /*46d0*/  ISETP.GE.U32.AND P0, PT, R16, R18, PT ;  /* 0x000000121000720c */ /* 0x000fc80003f06070 */
[----:B------:R-:W-:-:S13]  /*46e0*/  ISETP.GE.U32.AND.EX P0, PT, R17, R22, PT, P0 ;  /* 0x000000161100720c */ /* 0x000fda0003f06100 */
[----:B------:R-:W-:Y:S05]  /*46f0*/  @!P0 BRA `(.L_x_17982) ;  /* 0xfffffffc00848947 */ /* 0x000fea000383ffff */
.L_x_17949:
[----:B------:R-:W-:Y:S05]  /*4700*/  BSYNC B7 ;  /* 0x0000000000077941 */ /* 0x000fea0003800000 */
.L_x_17948:
        /* <DEDUP_REMOVED lines=29> */
.L_x_17986:
[----:B------:R-:W-:Y:S05]  /*48e0*/  BSYNC B8 ;  /* 0x0000000000087941 */ /* 0x000fea0003800000 */
.L_x_17985:
        /* <DEDUP_REMOVED lines=24> */
.L_x_17988:
[----:B------:R-:W-:Y:S05]  /*4a70*/  BSYNC B8 ;  /* 0x0000000000087941 */ /* 0x000fea0003800000 */
.L_x_17987:
        /* <DEDUP_REMOVED lines=29> */
.L_x_17990:
[----:B------:R-:W-:Y:S05]  /*4c50*/  BSYNC B8 ;  /* 0x0000000000087941 */ /* 0x000fea0003800000 */
.L_x_17989:
        /* <DEDUP_REMOVED lines=15> */
.L_x_18004:
        /* <DEDUP_REMOVED lines=14> */
[----:B------:R-:W-:Y:S01]  /*4e30*/  MOV R14, R3 ;  /* 0x00000003000e7202 */ /* 0x000fe20000000f00 */
[----:B------:R-:W-:Y:S01]  /*4e40*/  IMAD.MOV.U32 R15, RZ, RZ, R2 ;  /* 0x000000ffff0f7224 */ /* 0x000fe200078e0002 */
[----:B------:R-:W-:Y:S06]  /*4e50*/  BRA `(.L_x_17994) ;  /* 0x00000000004c7947 */ /* 0x000fec0003800000 */
.L_x_17993:
        /* <DEDUP_REMOVED lines=19> */
.L_x_17994:
[----:B------:R-:W-:Y:S05]  /*4f90*/  BSYNC B1 ;  /* 0x0000000000017941 */ /* 0x000fea0003800000 */
.L_x_17992:
        /* <DEDUP_REMOVED lines=26> */
[----:B------:R-:W-:Y:S05]  /*5140*/  CALL.REL.NOINC `($__internal_42_$__cuda_sm20_div_s64) ;  /* 0x0000005400287944 */ /* 0x000fea0003c00000 */
[----:B------:R-:W-:Y:S02]  /*5150*/  IMAD.MOV.U32 R22, RZ, RZ, R3 ;  /* 0x000000ffff167224 */ /* 0x000fe400078e0003 */
[----:B------:R-:W-:Y:S01]  /*5160*/  IMAD.MOV.U32 R23, RZ, RZ, R2 ;  /* 0x000000ffff177224 */ /* 0x000fe200078e0002 */
[----:B------:R-:W-:Y:S06]  /*5170*/  BRA `(.L_x_17997) ;  /* 0x00000000004c7947 */ /* 0x000fec0003800000 */
.L_x_17996:
        /* <DEDUP_REMOVED lines=19> */
.L_x_17997:
[----:B------:R-:W-:Y:S05]  /*52b0*/  BSYNC B1 ;  /* 0x0000000000017941 */ /* 0x000fea0003800000 */
.L_x_17995:
        /* <DEDUP_REMOVED lines=29> */
.L_x_17999:
        /* <DEDUP_REMOVED lines=19> */
.L_x_18000:
[----:B------:R-:W-:Y:S05]  /*55c0*/  BSYNC B1 ;  /* 0x0000000000017941 */ /* 0x000fea0003800000 */
.L_x_17998:
        /* <DEDUP_REMOVED lines=28> */
.L_x_18002:
        /* <DEDUP_REMOVED lines=19> */
.L_x_18003:
[----:B------:R-:W-:Y:S05]  /*58c0*/  BSYNC B1 ;  /* 0x0000000000017941 */ /* 0x000fea0003800000 */
.L_x_18001:
        /* <DEDUP_REMOVED lines=20> */
.L_x_17991:
        /* <DEDUP_REMOVED lines=19> */
.L_x_18007:
        /* <DEDUP_REMOVED lines=19> */
.L_x_18008:
[----:B------:R-:W-:Y:S05]  /*5c70*/  BSYNC B0 ;  /* 0x0000000000007941 */ /* 0x000fea0003800000 */
.L_x_18006:
        /* <DEDUP_REMOVED lines=33> */
.L_x_18010:
        /* <DEDUP_REMOVED lines=19> */
.L_x_18011:
[----:B------:R-:W-:Y:S05]  /*5fc0*/  BSYNC B0 ;  /* 0x0000000000007941 */ /* 0x000fea0003800000 */
.L_x_18009:
        /* <DEDUP_REMOVED lines=25> */
[----:B------:R-:W-:Y:S05]  /*6160*/  CALL.REL.NOINC `($__internal_43_$__cuda_sm20_rem_s64) ;  /* 0x0000004800707944 */ /* 0x000fea0003c00000 */
[----:B------:R-:W-:Y:S01]  /*6170*/  IMAD.MOV.U32 R2, RZ, RZ, R4 ;  /* 0x000000ffff027224 */ /* 0x000fe200078e0004 */
[----:B------:R-:W-:Y:S01]  /*6180*/  MOV R3, R5 ;  /* 0x0000000500037202 */ /* 0x000fe20000000f00 */
[----:B------:R-:W-:Y:S06]  /*6190*/  BRA `(.L_x_18014) ;  /* 0x0000000000487947 */ /* 0x000fec0003800000 */
.L_x_18013:
        /* <DEDUP_REMOVED lines=18> */
.L_x_18014:
[----:B------:R-:W-:Y:S05]  /*62c0*/  BSYNC B0 ;  /* 0x0000000000007941 */ /* 0x000fea0003800000 */
.L_x_18012:
[----:B------:R-:W2:Y:S02]  /*62d0*/  LDG.E.64 R16, desc[UR36][R16.64+-0x10] ;  /* 0xfffff02410107981 */ /* 0x000ea4000c1e1b00 */
[----:B--2---:R-:W-:Y:S02]  /*62e0*/  IMAD R3, R3, R16, RZ ;  /* 0x0000001003037224 */ /* 0x004fe400078e02ff */
[----:B------:R-:W-:-:S04]  /*62f0*/  IMAD.WIDE.U32 R24, R16, R2, R24 ;  /* 0x0000000210187225 */ /* 0x000fc800078e0018 */
[----:B------:R-:W-:-:S04]  /*6300*/  IMAD R3, R17, R2, R3 ;  /* 0x0000000211037224 */ /* 0x000fc800078e0203 */
[----:B------:R-:W-:-:S07]  /*6310*/  IMAD.IADD R25, R25, 0x1, R3 ;  /* 0x0000000119197824 */ /* 0x000fce00078e0203 */
.L_x_18005:
        /* <DEDUP_REMOVED lines=18> */
.L_x_18017:
        /* <DEDUP_REMOVED lines=25> */
.L_x_18016:
[----:B------:R-:W-:Y:S05]  /*65d0*/  BSYNC B8 ;  /* 0x0000000000087941 */ /* 0x000fea0003800000 */
.L_x_18015:
[----:B------:R-:W-:-:S05]  /*65e0*/  IADD3 R16, P0, R16, 0x8, RZ ;  /* 0x0000000810107810 */ /* 0x000fca0007f1e0ff */
[----:B------:R-:W-:Y:S01]  /*65f0*/  IMAD.X R17, RZ, RZ, R17, P0 ;  /* 0x000000ffff117224 */ /* 0x000fe200000e0611 */
[----:B------:R-:W-:-:S04]  /*6600*/  ISETP.GE.U32.AND P0, PT, R16, R19, PT ;  /* 0x000000131000720c */ /* 0x000fc80003f06070 */
[----:B------:R-:W-:-:S13]  /*6610*/  ISETP.GE.U32.AND.EX P0, PT, R17, R18, PT, P0 ;  /* 0x000000121100720c */ /* 0x000fda0003f06100 */
[----:B------:R-:W-:Y:S05]  /*6620*/  @!P0 BRA `(.L_x_18017) ;  /* 0xfffffffc00848947 */ /* 0x000fea000383ffff */
.L_x_17984:
[----:B------:R-:W-:Y:S05]  /*6630*/  BSYNC B7 ;  /* 0x0000000000077941 */ /* 0x000fea0003800000 */
.L_x_17983:
        /* <DEDUP_REMOVED lines=29> */
.L_x_18021:
[----:B------:R-:W-:Y:S05]  /*6810*/  BSYNC B8 ;  /* 0x0000000000087941 */ /* 0x000fea0003800000 */
.L_x_18020:
        /* <DEDUP_REMOVED lines=24> */
.L_x_18023:
[----:B------:R-:W-:Y:S05]  /*69a0*/  BSYNC B8 ;  /* 0x0000000000087941 */ /* 0x000fea0003800000 */
.L_x_18022:
        /* <DEDUP_REMOVED lines=29> */
.L_x_18025:
[----:B------:R-:W-:Y:S05]  /*6b80*/  BSYNC B8 ;  /* 0x0000000000087941 */ /* 0x000fea0003800000 */
.L_x_18024:
        /* <DEDUP_REMOVED lines=14> */
.L_x_18039:
        /* <DEDUP_REMOVED lines=17> */
.L_x_18028:
        /* <DEDUP_REMOVED lines=19> */
.L_x_18029:
[----:B------:R-:W-:Y:S05]  /*6eb0*/  BSYNC B1 ;  /* 0x0000000000017941 */ /* 0x000fea0003800000 */
.L_x_18027:
        /* <DEDUP_REMOVED lines=28> */
.L_x_18031:
        /* <DEDUP_REMOVED lines=19> */
.L_x_18032:
[----:B------:R-:W-:Y:S05]  /*71b0*/  BSYNC B1 ;  /* 0x0000000000017941 */ /* 0x000fea0003800000 */
.L_x_18030:
        /* <DEDUP_REMOVED lines=29> */
.L_x_18034:
        /* <DEDUP_REMOVED lines=19> */
.L_x_18035:
[----:B------:R-:W-:Y:S05]  /*74c0*/  BSYNC B1 ;  /* 0x0000000000017941 */ /* 0x000fea0003800000 */
.L_x_18033:
        /* <DEDUP_REMOVED lines=28> */
.L_x_18037:
        /* <DEDUP_REMOVED lines=19> */
.L_x_18038:
[----:B------:R-:W-:Y:S05]  /*77c0*/  BSYNC B1 ;  /* 0x0000000000017941 */ /* 0x000fea0003800000 */
.L_x_18036:
        /* <DEDUP_REMOVED lines=20> */
.L_x_18026:
        /* <DEDUP_REMOVED lines=19> */
.L_x_18042:
        /* <DEDUP_REMOVED lines=19> */
.L_x_18043:
[----:B------:R-:W-:Y:S05]  /*7b70*/  BSYNC B0 ;  /* 0x0000000000007941 */ /* 0x000fea0003800000 */
.L_x_18041:
        /* <DEDUP_REMOVED lines=26> */
[----:B------:R-:W-:Y:S05]  /*7d20*/  CALL.REL.NOINC `($__internal_42_$__cuda_sm20_div_s64) ;  /* 0x0000002800307944 */ /* 0x000fea0003c00000 */
[----:B------:R-:W-:-:S04]  /*7d30*/  LOP3.LUT R3, R3, R2, RZ, 0x3c, !PT ;  /* 0x0000000203037212 */ /* 0x000fc800078e3cff */
[----:B------:R-:W-:-:S04]  /*7d40*/  LOP3.LUT R2, R3, R2, RZ, 0x3c, !PT ;  /* 0x0000000203027212 */ /* 0x000fc800078e3cff */
[----:B------:R-:W-:Y:S01]  /*7d50*/  LOP3.LUT R3, R3, R2, RZ, 0x3c, !PT ;  /* 0x0000000203037212 */ /* 0x000fe200078e3cff */
[----:B------:R-:W-:Y:S06]  /*7d60*/  BRA `(.L_x_18046) ;  /* 0x00000000004c7947 */ /* 0x000fec0003800000 */
.L_x_18045:
        /* <DEDUP_REMOVED lines=19> */
.L_x_18046:
[----:B------:R-:W-:Y:S05]  /*7ea0*/  BSYNC B0 ;  /* 0x0000000000007941 */ /* 0x000fea0003800000 */
.L_x_18044:
        /* <DEDUP_REMOVED lines=25> */
[----:B------:R-:W-:Y:S05]  /*8040*/  CALL.REL.NOINC `($__internal_43_$__cuda_sm20_rem_s64) ;  /* 0x0000002800b87944 */ /* 0x000fea0003c00000 */
[----:B------:R-:W-:Y:S01]  /*8050*/  MOV R2, R4 ;  /* 0x0000000400027202 */ /* 0x000fe20000000f00 */
[----:B------:R-:W-:Y:S01]  /*8060*/  IMAD.MOV.U32 R3, RZ, RZ, R5 ;  /* 0x000000ffff037224 */ /* 0x000fe200078e0005 */
[----:B------:R-:W-:Y:S06]  /*8070*/  BRA `(.L_x_18049) ;  /* 0x0000000000487947 */ /* 0x000fec0003800000 */
.L_x_18048:
        /* <DEDUP_REMOVED lines=18> */
.L_x_18049:
[----:B------:R-:W-:Y:S05]  /*81a0*/  BSYNC B0 ;  /* 0x0000000000007941 */ /* 0x000fea0003800000 */
.L_x_18047:
[----:B------:R-:W2:Y:S02]  /*81b0*/  LDG.E.64 R16, desc[UR36][R16.64+-0x10] ;  /* 0xfffff02410107981 */ /* 0x000ea4000c1e1b00 */
[----:B--2---:R-:W-:Y:S02]  /*81c0*/  IMAD R3, R3, R16, RZ ;  /* 0x0000001003037224 */ /* 0x004fe400078e02ff */
[----:B------:R-:W-:-:S04]  /*81d0*/  IMAD.WIDE.U32 R24, R16, R2, R24 ;  /* 0x0000000210187225 */ /* 0x000fc800078e0018 */
[----:B------:R-:W-:-:S05]  /*81e0*/  IMAD R3, R17, R2, R3 ;  /* 0x0000000211037224 */ /* 0x000fca00078e0203 */
[----:B------:R-:W-:-:S07]  /*81f0*/  IADD3 R25, R25, R3, RZ ;  /* 0x0000000319197210 */ /* 0x000fce0007ffe0ff */
.L_x_18040:
        /* <DEDUP_REMOVED lines=18> */
.L_x_18052:
        /* <DEDUP_REMOVED lines=25> */
.L_x_18051:
[----:B------:R-:W-:Y:S05]  /*84b0*/  BSYNC B8 ;  /* 0x0000000000087941 */ /* 0x000fea0003800000 */
.L_x_18050:
[----:B------:R-:W-:-:S05]  /*84c0*/  IADD3 R16, P0, R16, 0x8, RZ ;  /* 0x0000000810107810 */ /* 0x000fca0007f1e0ff */
[----:B------:R-:W-:Y:S01]  /*84d0*/  IMAD.X R17, RZ, RZ, R17, P0 ;  /* 0x000000ffff117224 */ /* 0x000fe200000e0611 */
[----:B------:R-:W-:-:S04]  /*84e0*/  ISETP.GE.U32.AND P0, PT, R16, R19, PT ;  /* 0x000000131000720c */ /* 0x000fc80003f06070 */
[----:B------:R-:W-:-:S13]  /*84f0*/  ISETP.GE.U32.AND.EX P0, PT, R17, R18, PT, P0 ;  /* 0x000000121100720c */ /* 0x000fda0003f06100 */
[----:B------:R-:W-:Y:S05]  /*8500*/  @!P0 BRA `(.L_x_18052) ;  /* 0xfffffffc00848947 */ /* 0x000fea000383ffff */
.L_x_18019:
[----:B------:R-:W-:Y:S05]  /*8510*/  BSYNC B7 ;  /* 0x0000000000077941 */ /* 0x000fea0003800000 */
.L_x_18018:
        /* <DEDUP_REMOVED lines=28> */
.L_x_18054:
[----:B------:R-:W-:Y:S05]  /*86e0*/  BSYNC B7 ;  /* 0x0000000000077941 */ /* 0x000fea0003800000 */
.L_x_18053:
        /* <DEDUP_REMOVED lines=24> */
.L_x_18056:
[----:B------:R-:W-:Y:S05]  /*8870*/  BSYNC B7 ;  /* 0x0000000000077941 */ /* 0x000fea0003800000 */
.L_x_18055:
        /* <DEDUP_REMOVED lines=29> */
.L_x_18058:
[----:B------:R-:W-:Y:S05]  /*8a50*/  BSYNC B7 ;  /* 0x0000000000077941 */ /* 0x000fea0003800000 */
.L_x_18057:
        /* <DEDUP_REMOVED lines=15> */
.L_x_18072:
        /* <DEDUP_REMOVED lines=16> */
.L_x_18061:
        /* <DEDUP_REMOVED lines=19> */
.L_x_18062:
[----:B------:R-:W-:Y:S05]  /*8d80*/  BSYNC B1 ;  /* 0x0000000000017941 */ /* 0x000fea0003800000 */
.L_x_18060:
        /* <DEDUP_REMOVED lines=28> */
.L_x_18064:
        /* <DEDUP_REMOVED lines=19> */
.L_x_18065:
[----:B------:R-:W-:Y:S05]  /*9080*/  BSYNC B1 ;  /* 0x0000000000017941 */ /* 0x000fea0003800000 */
.L_x_18063:
        /* <DEDUP_REMOVED lines=29> */
.L_x_18067:
        /* <DEDUP_REMOVED lines=19> */
.L_x_18068:
[----:B------:R-:W-:Y:S05]  /*9390*/  BSYNC B1 ;  /* 0x0000000000017941 */ /* 0x000fea0003800000 */
.L_x_18066:
        /* <DEDUP_REMOVED lines=28> */
.L_x_18070:
        /* <DEDUP_REMOVED lines=19> */
.L_x_18071:
[----:B------:R-:W-:Y:S05]  /*9690*/  BSYNC B1 ;  /* 0x0000000000017941 */ /* 0x000fea0003800000 */
.L_x_18069:
        /* <DEDUP_REMOVED lines=20> */
.L_x_18059:
        /* <DEDUP_REMOVED lines=19> */
.L_x_18075:
        /* <DEDUP_REMOVED lines=19> */
.L_x_18076:
[----:B------:R-:W-:Y:S05]  /*9a40*/  BSYNC B0 ;  /* 0x0000000000007941 */ /* 0x000fea0003800000 */
.L_x_18074:
        /* <DEDUP_REMOVED lines=31> */
.L_x_18078:
        /* <DEDUP_REMOVED lines=19> */
.L_x_18079:
[----:B------:R-:W-:Y:S05]  /*9d70*/  BSYNC B0 ;  /* 0x0000000000007941 */ /* 0x000fea0003800000 */
.L_x_18077:
        /* <DEDUP_REMOVED lines=25> */
[----:B------:R-:W-:Y:S05]  /*9f10*/  CALL.REL.NOINC `($__internal_43_$__cuda_sm20_rem_s64) ;  /* 0x0000000c00047944 */ /* 0x000fea0003c00000 */
[----:B------:R-:W-:Y:S02]  /*9f20*/  IMAD.MOV.U32 R2, RZ, RZ, R4 ;  /* 0x000000ffff027224 */ /* 0x000fe400078e0004 */
[----:B------:R-:W-:Y:S01]  /*9f30*/  IMAD.MOV.U32 R3, RZ, RZ, R5 ;  /* 0x000000ffff037224 */ /* 0x000fe200078e0005 */
[----:B------:R-:W-:Y:S06]  /*9f40*/  BRA `(.L_x_18082) ;  /* 0x0000000000487947 */ /* 0x000fec0003800000 */
.L_x_18081:
        /* <DEDUP_REMOVED lines=18> */
.L_x_18082:
[----:B------:R-:W-:Y:S05]  /*a070*/  BSYNC B0 ;  /* 0x0000000000007941 */ /* 0x000fea0003800000 */
.L_x_18080:
[----:B------:R-:W2:Y:S02]  /*a080*/  LDG.E.64 R16, desc[UR36][R16.64+-0x10] ;  /* 0xfffff02410107981 */ /* 0x000ea4000c1e1b00 */
[----:B--2---:R-:W-:Y:S02]  /*a090*/  IMAD R3, R3, R16, RZ ;  /* 0x0000001003037224 */ /* 0x004fe400078e02ff */
[----:B------:R-:W-:-:S04]  /*a0a0*/  IMAD.WIDE.U32 R24, R16, R2, R24 ;  /* 0x0000000210187225 */ /* 0x000fc800078e0018 */
[----:B------:R-:W-:-:S04]  /*a0b0*/  IMAD R3, R17, R2, R3 ;  /* 0x0000000211037224 */ /* 0x000fc800078e0203 */
[----:B------:R-:W-:-:S07]  /*a0c0*/  IMAD.IADD R25, R25, 0x1, R3 ;  /* 0x0000000119197824 */ /* 0x000fce00078e0203 */
.L_x_18073:
        /* <DEDUP_REMOVED lines=18> */
.L_x_18085:
        /* <DEDUP_REMOVED lines=25> */
.L_x_18084:
[----:B------:R-:W-:Y:S05]  /*a380*/  BSYNC B7 ;  /* 0x0000000000077941 */ /* 0x000fea0003800000 */
.L_x_18083:
[----:B------:R-:W-:-:S04]  /*a390*/  IADD3 R16, P0, R16, 0x8, RZ ;  /* 0x0000000810107810 */ /* 0x000fc80007f1e0ff */
[----:B------:R-:W-:Y:S02]  /*a3a0*/  IADD3.X R17, RZ, R17, RZ, P0, !PT ;  /* 0x00000011ff117210 */ /* 0x000fe400007fe4ff */
[----:B------:R-:W-:-:S04]  /*a3b0*/  ISETP.GE.U32.AND P0, PT, R16, R19, PT ;  /* 0x000000131000720c */ /* 0x000fc80003f06070 */
[----:B------:R-:W-:-:S13]  /*a3c0*/  ISETP.GE.U32.AND.EX P0, PT, R17, R18, PT, P0 ;  /* 0x000000121100720c */ /* 0x000fda0003f06100 */
[----:B------:R-:W-:Y:S05]  /*a3d0*/  @!P0 BRA `(.L_x_18085) ;  /* 0xfffffffc00848947 */ /* 0x000fea000383ffff */
.L_x_17947:
[----:B------:R-:W-:Y:S05]  /*a3e0*/  BSYNC B6 ;  /* 0x0000000000067941 */ /* 0x000fea0003800000 */
.L_x_17901:
        /* <DEDUP_REMOVED lines=23> */
.L_x_18087:
[----:B------:R-:W-:Y:S05]  /*a560*/  BSYNC B0 ;  /* 0x0000000000007941 */ /* 0x000fea0003800000 */
.L_x_18086:
        /* <DEDUP_REMOVED lines=8> */
        .weak           $__internal_42_$__cuda_sm20_div_s64
        .type           $__internal_42_$__cuda_sm20_div_s64,@function
        .size           $__internal_42_$__cuda_sm20_div_s64,($__internal_43_$__cuda_sm20_rem_s64 - $__internal_42_$__cuda_sm20_div_s64)
$__internal_42_$__cuda_sm20_div_s64:
        /* <DEDUP_REMOVED lines=83> */
[----:B------:R-:W-:Y:S05]  /*ab20*/  RET.REL.NODEC R4 `(_ZN2at6native27unrolled_elementwise_kernelIZZZNS0_67_GLOBAL__N__bb565c37_34_ValidateCompressedIndicesKernel_cu_33a4b88b42_validate_compressed_sparse_indices_kernelILNS2_8CDimNameE0ENS2_18CUDAKernelLauncherENS2_14EmptyVecKernelENS2_8DummyVecELm0EEEvRKNS_6TensorESA_lllENKUlvE1_clEvENKUlvE0_clEvEUllllllE_St5arrayIPcLm6EELi4E23TrivialOffsetCalculatorILi5EjESH_ILi1EjENS0_6memory15LoadWithoutCastENSK_16StoreWithoutCastEEEviT_T0_T2_T3_T4_T5_) ;  /* 0xffffff5404347950 */ /* 0x000fea0003c3ffff */
        .weak           $__internal_43_$__cuda_sm20_rem_s64
        .type           $__internal_43_$__cuda_sm20_rem_s64,@function
        .size           $__internal_43_$__cuda_sm20_rem_s64,(.L_x_32223 - $__internal_43_$__cuda_sm20_rem_s64)
$__internal_43_$__cuda_sm20_rem_s64:
        /* <DEDUP_REMOVED lines=77> */
[----:B------:R-:W-:Y:S06]  /*b000*/  RET.REL.NODEC R2 `(_ZN2at6native27unrolled_elementwise_kernelIZZZNS0_67_GLOBAL__N__bb565c37_34_ValidateCompressedIndicesKernel_cu_33a4b88b42_validate_compressed_sparse_indices_kernelILNS2_8CDimNameE0ENS2_18CUDAKernelLauncherENS2_14EmptyVecKernelENS2_8DummyVecELm0EEEvRKNS_6TensorESA_lllENKUlvE1_clEvENKUlvE0_clEvEUllllllE_St5arrayIPcLm6EELi4E23TrivialOffsetCalculatorILi5EjESH_ILi1EjENS0_6memory15LoadWithoutCastENSK_16StoreWithoutCastEEEviT_T0_T2_T3_T4_T5_) ;  /* 0xffffff4c02fc7950 */ /* 0x000fec0003c3ffff */
.L_x_18088:
        /* <DEDUP_REMOVED lines=15> */
.L_x_32223:


//--------------------- .text._ZN2at6native29vectorized_elementwise_kernelILi2EZZZNS0_67_GLOBAL__N__bb565c37_34_ValidateCompressedIndicesKernel_cu_33a4b88b42_validate_compressed_sparse_indices_kernelILNS2_8CDimNameE0ENS2_18CUDAKernelLauncherENS2_14EmptyVecKernelENS2_8DummyVecELm0EEEvRKNS_6TensorESA_lllENKUlvE1_clEvENKUlvE0_clEvEUllllllE_St5arrayIPcLm6EEEEviT0_T1_ --------------------------
	.section	.text._ZN2at6native29vectorized_elementwise_kernelILi2EZZZNS0_67_GLOBAL__N__bb565c37_34_ValidateCompressedIndicesKernel_cu_33a4b88b42_validate_compressed_sparse_indices_kernelILNS2_8CDimNameE0ENS2_18CUDAKernelLauncherENS2_14EmptyVecKernelENS2_8DummyVecELm0EEEvRKNS_6TensorESA_lllENKUlvE1_clEvENKUlvE0_clEvEUllllllE_St5arrayIPcLm6EEEEviT0_T1_,"ax",@progbits
	.align	128
        .global         _ZN2at6native29vectorized_elementwise_kernelILi2EZZZNS0_67_GLOBAL__N__bb565c37_34_ValidateCompressedIndicesKernel_cu_33a4b88b42_validate_compressed_sparse_indices_kernelILNS2_8CDimNameE0ENS2_18CUDAKernelLauncherENS2_14EmptyVecKernelENS2_8DummyVecELm0EEEvRKNS_6TensorESA_lllENKUlvE1_clEvENKUlvE0_clEvEUllllllE_St5arrayIPcLm6EEEEviT0_T1_
        .type           _ZN2at6native29vectorized_elementwise_kernelILi2EZZZNS0_67_GLOBAL__N__bb565c37_34_ValidateCompressedIndicesKernel_cu_33a4b88b42_validate_compressed_sparse_indices_kernelILNS2_8CDimNameE0ENS2_18CUDAKernelLauncherENS2_14EmptyVecKernelENS2_8DummyVecELm0EEEvRKNS_6TensorESA_lllENKUlvE1_clEvENKUlvE0_clEvEUllllllE_St5arrayIPcLm6EEEEviT0_T1_,@function
        .size           _ZN2at6native29vectorized_elementwise_kernelILi2EZZZNS0_67_GLOBAL__N__bb565c37_34_ValidateCompressedIndicesKernel_cu_33a4b88b42_validate_compressed_sparse_indices_kernelILNS2_8CDimNameE0ENS2_18CUDAKernelLauncherENS2_14EmptyVecKernelENS2_8DummyVecELm0EEEvRKNS_6TensorESA_lllENKUlvE1_clEvENKUlvE0_clEvEUllllllE_St5arrayIPcLm6EEEEviT0_T1_,(.L_x_32225 - _ZN2at6native29vectorized_elementwise_kernelILi2EZZZNS0_67_GLOBAL__N__bb565c37_34_ValidateCompressedIndicesKernel_cu_33a4b88b42_validate_compressed_sparse_indices_kernelILNS2_8CDimNameE0ENS2_18CUDAKernelLauncherENS2_14EmptyVecKernelENS2_8DummyVecELm0EEEvRKNS_6TensorESA_lllENKUlvE1_clEvENKUlvE0_clEvEUllllllE_St5arrayIPcLm6EEEEviT0_T1_)
        .other          _ZN2at6native29vectorized_elementwise_kernelILi2EZZZNS0_67_GLOBAL__N__bb565c37_34_ValidateCompressedIndicesKernel_cu_33a4b88b42_validate_compressed_sparse_indices_kernelILNS2_8CDimNameE0ENS2_18CUDAKernelLauncherENS2_14EmptyVecKernelENS2_8DummyVecELm0EEEvRKNS_6TensorESA_lllENKUlvE1_clEvENKUlvE0_clEvEUllllllE_St5arrayIPcLm6EEEEviT0_T1_,@"STO_CUDA_ENTRY STV_DEFAULT"
_ZN2at6native29vectorized_elementwise_kernelILi2EZZZNS0_67_GLOBAL__N__bb565c37_34_ValidateCompressedIndicesKernel_cu_33a4b88b42_validate_compressed_sparse_indices_kernelILNS2_8CDimNameE0ENS2_18CUDAKernelLauncherENS2_14EmptyVecKernelENS2_8DummyVecELm0EEEvRKNS_6TensorESA_lllENKUlvE1_clEvENKUlvE0_clEvEUllllllE_St5arrayIPcLm6EEEEviT0_T1_:
.text._ZN2at6native29vectorized_elementwise_kernelILi2EZZZNS0_67_GLOBAL__N__bb565c37_34_ValidateCompressedIndicesKernel_cu_33a4b88b42_validate_compressed_sparse_indices_kernelILNS2_8CDimNameE0ENS2_18CUDAKernelLauncherENS2_14EmptyVecKernelENS2_8DummyVecELm0EEEvRKNS_6TensorESA_lllENKUlvE1_clEvENKUlvE0_clEvEUllllllE_St5arrayIPcLm6EEEEviT0_T1_:
        /* <DEDUP_REMOVED lines=74> */
.L_x_18093:
[----:B------:R-:W-:Y:S05]  /*04a0*/  BSYNC B7 ;  /* 0x0000000000077941 */ /* 0x000fea0003800000 */
.L_x_18092:
        /* <DEDUP_REMOVED lines=25> */
.L_x_18095:
[----:B------:R-:W-:Y:S05]  /*0640*/  BSYNC B7 ;  /* 0x0000000000077941 */ /* 0x000fea0003800000 */
.L_x_18094:
        /* <DEDUP_REMOVED lines=29> */
.L_x_18097:
[----:B------:R-:W-:Y:S05]  /*0820*/  BSYNC B7 ;  /* 0x0000000000077941 */ /* 0x000fea0003800000 */
.L_x_18096:
        /* <DEDUP_REMOVED lines=15> */
.L_x_18102:
        /* <DEDUP_REMOVED lines=25> */
.L_x_18101:
[----:B------:R-:W-:Y:S05]  /*0ab0*/  BSYNC B8 ;  /* 0x0000000000087941 */ /* 0x000fea0003800000 */
.L_x_18100:
[----:B------:R-:W-:-:S04]  /*0ac0*/  IADD3 R0, P0, R16, 0x8, RZ ;  /* 0x0000000810007810 */ /* 0x000fc80007f1e0ff */
[----:B------:R-:W-:Y:S02]  /*0ad0*/  IADD3.X R17, RZ, R17, RZ, P0, !PT ;  /* 0x00000011ff117210 */ /* 0x000fe400007fe4ff */
[----:B------:R-:W-:-:S04]  /*0ae0*/  ISETP.GE.U32.AND P0, PT, R0, R23, PT ;  /* 0x000000170000720c */ /* 0x000fc80003f06070 */
[----:B------:R-:W-:-:S13]  /*0af0*/  ISETP.GE.U32.AND.EX P0, PT, R17, R36, PT, P0 ;  /* 0x000000241100720c */ /* 0x000fda0003f06100 */
[----:B------:R-:W-:Y:S05]  /*0b00*/  @!P0 BRA `(.L_x_18102) ;  /* 0xfffffffc00848947 */ /* 0x000fea000383ffff */
.L_x_18099:
[----:B------:R-:W-:Y:S05]  /*0b10*/  BSYNC B7 ;  /* 0x0000000000077941 */ /* 0x000fea0003800000 */
.L_x_18098:
        /* <DEDUP_REMOVED lines=25> */
.L_x_18104:
[----:B------:R-:W-:Y:S05]  /*0cb0*/  BSYNC B7 ;  /* 0x0000000000077941 */ /* 0x000fea0003800000 */
.L_x_18103:
        /* <DEDUP_REMOVED lines=22> */
.L_x_18106:
[----:B------:R-:W-:Y:S05]  /*0e20*/  BSYNC B7 ;  /* 0x0000000000077941 */ /* 0x000fea0003800000 */
.L_x_18105:
        /* <DEDUP_REMOVED lines=29> */
.L_x_18108:
[----:B------:R-:W-:Y:S05]  /*1000*/  BSYNC B7 ;  /* 0x0000000000077941 */ /* 0x000fea0003800000 */
.L_x_18107:
        /* <DEDUP_REMOVED lines=15> */
.L_x_18113:
        /* <DEDUP_REMOVED lines=26> */
.L_x_18112:
[----:B------:R-:W-:Y:S05]  /*12a0*/  BSYNC B8 ;  /* 0x0000000000087941 */ /* 0x000fea0003800000 */
.L_x_18111:
[----:B------:R-:W-:-:S05]  /*12b0*/  IADD3 R0, P0, R18, 0x8, RZ ;  /* 0x0000000812007810 */ /* 0x000fca0007f1e0ff */
[----:B------:R-:W-:Y:S01]  /*12c0*/  IMAD.X R19, RZ, RZ, R19, P0 ;  /* 0x000000ffff137224 */ /* 0x000fe200000e0613 */
[----:B------:R-:W-:-:S04]  /*12d0*/  ISETP.GE.U32.AND P0, PT, R0, R17, PT ;  /* 0x000000110000720c */ /* 0x000fc80003f06070 */
[----:B------:R-:W-:-:S13]  /*12e0*/  ISETP.GE.U32.AND.EX P0, PT, R19, R38, PT, P0 ;  /* 0x000000261300720c */ /* 0x000fda0003f06100 */
[----:B------:R-:W-:Y:S05]  /*12f0*/  @!P0 BRA `(.L_x_18113) ;  /* 0xfffffffc00808947 */ /* 0x000fea000383ffff */
.L_x_18110:
[----:B------:R-:W-:Y:S05]  /*1300*/  BSYNC B7 ;  /* 0x0000000000077941 */ /* 0x000fea0003800000 */
.L_x_18109:
        /* <DEDUP_REMOVED lines=22> */
.L_x_18115:
[----:B------:R-:W-:Y:S05]  /*1470*/  BSYNC B7 ;  /* 0x0000000000077941 */ /* 0x000fea0003800000 */
.L_x_18114:
        /* <DEDUP_REMOVED lines=22> */
.L_x_18117:
[----:B------:R-:W-:Y:S05]  /*15e0*/  BSYNC B7 ;  /* 0x0000000000077941 */ /* 0x000fea0003800000 */
.L_x_18116:
        /* <DEDUP_REMOVED lines=29> */
.L_x_18119:
[----:B------:R-:W-:Y:S05]  /*17c0*/  BSYNC B7 ;  /* 0x0000000000077941 */ /* 0x000fea0003800000 */
.L_x_18118:
        /* <DEDUP_REMOVED lines=15> */
.L_x_18124:
        /* <DEDUP_REMOVED lines=25> */
.L_x_18123:
[----:B------:R-:W-:Y:S05]  /*1a50*/  BSYNC B8 ;  /* 0x0000000000087941 */ /* 0x000fea0003800000 */
.L_x_18122:
[----:B------:R-:W-:-:S05]  /*1a60*/  IADD3 R18, P0, R18, 0x8, RZ ;  /* 0x0000000812127810 */ /* 0x000fca0007f1e0ff */
[----:B------:R-:W-:Y:S01]  /*1a70*/  IMAD.X R19, RZ, RZ, R19, P0 ;  /* 0x000000ffff137224 */ /* 0x000fe200000e0613 */
[----:B------:R-:W-:-:S04]  /*1a80*/  ISETP.GE.U32.AND P0, PT, R18, R17, PT ;  /* 0x000000111200720c */ /* 0x000fc80003f06070 */
[----:B------:R-:W-:-:S13]  /*1a90*/  ISETP.GE.U32.AND.EX P0, PT, R19, R40, PT, P0 ;  /* 0x000000281300720c */ /* 0x000fda0003f06100 */
[----:B------:R-:W-:Y:S05]  /*1aa0*/  @!P0 BRA `(.L_x_18124) ;  /* 0xfffffffc00848947 */ /* 0x000fea000383ffff */
.L_x_18121:
[----:B------:R-:W-:Y:S05]  /*1ab0*/  BSYNC B7 ;  /* 0x0000000000077941 */ /* 0x000fea0003800000 */
.L_x_18120:
        /* <DEDUP_REMOVED lines=22> */
.L_x_18126:
[----:B------:R-:W-:Y:S05]  /*1c20*/  BSYNC B7 ;  /* 0x0000000000077941 */ /* 0x000fea0003800000 */
.L_x_18125:
        /* <DEDUP_REMOVED lines=22> */
.L_x_18128:
[----:B------:R-:W-:Y:S05]  /*1d90*/  BSYNC B7 ;  /* 0x0000000000077941 */ /* 0x000fea0003800000 */
.L_x_18127:
        /* <DEDUP_REMOVED lines=29> */
.L_x_18130:
[----:B------:R-:W-:Y:S05]  /*1f70*/  BSYNC B7 ;  /* 0x0000000000077941 */ /* 0x000fea0003800000 */
.L_x_18129:
        /* <DEDUP_REMOVED lines=15> */
.L_x_18135:
        /* <DEDUP_REMOVED lines=25> */
.L_x_18134:
[----:B------:R-:W-:Y:S05]  /*2200*/  BSYNC B8 ;  /* 0x0000000000087941 */ /* 0x000fea0003800000 */
.L_x_18133:
[----:B------:R-:W-:-:S05]  /*2210*/  IADD3 R18, P0, R18, 0x8, RZ ;  /* 0x0000000812127810 */ /* 0x000fca0007f1e0ff */
[----:B------:R-:W-:Y:S01]  /*2220*/  IMAD.X R19, RZ, RZ, R19, P0 ;  /* 0x000000ffff137224 */ /* 0x000fe200000e0613 */
[----:B------:R-:W-:-:S04]  /*2230*/  ISETP.GE.U32.AND P0, PT, R18, R17, PT ;  /* 0x000000111200720c */ /* 0x000fc80003f06070 */
[----:B------:R-:W-:-:S13]  /*2240*/  ISETP.GE.U32.AND.EX P0, PT, R19, R42, PT, P0 ;  /* 0x0000002a1300720c */ /* 0x000fda0003f06100 */
[----:B------:R-:W-:Y:S05]  /*2250*/  @!P0 BRA `(.L_x_18135) ;  /* 0xfffffffc00848947 */ /* 0x000fea000383ffff */
.L_x_18132:
[----:B------:R-:W-:Y:S05]  /*2260*/  BSYNC B7 ;  /* 0x0000000000077941 */ /* 0x000fea0003800000 */
.L_x_18131:
        /* <DEDUP_REMOVED lines=22> */
.L_x_18137:
[----:B------:R-:W-:Y:S05]  /*23d0*/  BSYNC B7 ;  /* 0x0000000000077941 */ /* 0x000fea0003800000 */
.L_x_18136:
        /* <DEDUP_REMOVED lines=22> */
.L_x_18139:
[----:B------:R-:W-:Y:S05]  /*2540*/  BSYNC B7 ;  /* 0x0000000000077941 */ /* 0x000fea0003800000 */
.L_x_18138:
        /* <DEDUP_REMOVED lines=29> */
.L_x_18141:
[----:B------:R-:W-:Y:S05]  /*2720*/  BSYNC B7 ;  /* 0x0000000000077941 */ /* 0x000fea0003800000 */
.L_x_18140:
        /* <DEDUP_REMOVED lines=15> */
.L_x_18146:
        /* <DEDUP_REMOVED lines=25> */
.L_x_18145:
[----:B------:R-:W-:Y:S05]  /*29b0*/  BSYNC B8 ;  /* 0x0000000000087941 */ /* 0x000fea0003800000 */
.L_x_18144:
[----:B------:R-:W-:-:S05]  /*29c0*/  IADD3 R18, P0, R18, 0x8, RZ ;  /* 0x0000000812127810 */ /* 0x000fca0007f1e0ff */
[----:B------:R-:W-:Y:S01]  /*29d0*/  IMAD.X R19, RZ, RZ, R19, P0 ;  /* 0x000000ffff137224 */ /* 0x000fe200000e0613 */
[----:B------:R-:W-:-:S04]  /*29e0*/  ISETP.GE.U32.AND P0, PT, R18, R17, PT ;  /* 0x000000111200720c */ /* 0x000fc80003f06070 */
[----:B------:R-:W-:-:S13]  /*29f0*/  ISETP.GE.U32.AND.EX P0, PT, R19, R44, PT, P0 ;  /* 0x0000002c1300720c */ /* 0x000fda0003f06100 */
[----:B------:R-:W-:Y:S05]  /*2a00*/  @!P0 BRA `(.L_x_18146) ;  /* 0xfffffffc00848947 */ /* 0x000fea000383ffff */
.L_x_18143:
[----:B------:R-:W-:Y:S05]  /*2a10*/  BSYNC B7 ;  /* 0x0000000000077941 */ /* 0x000fea0003800000 */
.L_x_18142:
        /* <DEDUP_REMOVED lines=22> */
.L_x_18148:
[----:B------:R-:W-:Y:S05]  /*2b80*/  BSYNC B7 ;  /* 0x0000000000077941 */ /* 0x000fea0003800000 */
.L_x_18147:
        /* <DEDUP_REMOVED lines=22> */
.L_x_18150:
[----:B------:R-:W-:Y:S05]  /*2cf0*/  BSYNC B7 ;  /* 0x0000000000077941 */ /* 0x000fea0003800000 */
.L_x_18149:
        /* <DEDUP_REMOVED lines=29> */
.L_x_18152:
[----:B------:R-:W-:Y:S05]  /*2ed0*/  BSYNC B7 ;  /* 0x0000000000077941 */ /* 0x000fea0003800000 */
.L_x_18151:
        /* <DEDUP_REMOVED lines=15> */
.L_x_18157:
        /* <DEDUP_REMOVED lines=25> */
.L_x_18156:
[----:B------:R-:W-:Y:S05]  /*3160*/  BSYNC B8 ;  /* 0x0000000000087941 */ /* 0x000fea0003800000 */
.L_x_18155:
[----:B------:R-:W-:-:S05]  /*3170*/  IADD3 R18, P0, R18, 0x8, RZ ;  /* 0x0000000812127810 */ /* 0x000fca0007f1e0ff */
[----:B------:R-:W-:Y:S01]  /*3180*/  IMAD.X R19, RZ, RZ, R19, P0 ;  /* 0x000000ffff137224 */ /* 0x000fe200000e0613 */
[----:B------:R-:W-:-:S04]  /*3190*/  ISETP.GE.U32.AND P0, PT, R18, R17, PT ;  /* 0x000000111200720c */ /* 0x000fc80003f06070 */
[----:B------:R-:W-:-:S13]  /*31a0*/  ISETP.GE.U32.AND.EX P0, PT, R19, R46, PT, P0 ;  /* 0x0000002e1300720c */ /* 0x000fda0003f06100 */
[----:B------:R-:W-:Y:S05]  /*31b0*/  @!P0 BRA `(.L_x_18157) ;  /* 0xfffffffc00848947 */ /* 0x000fea000383ffff */
.L_x_18154:
[----:B------:R-:W-:Y:S05]  /*31c0*/  BSYNC B7 ;  /* 0x0000000000077941 */ /* 0x000fea0003800000 */
.L_x_18153:
        /* <DEDUP_REMOVED lines=22> */
.L_x_18159:
[----:B------:R-:W-:Y:S05]  /*3330*/  BSYNC B7 ;  /* 0x0000000000077941 */ /* 0x000fea0003800000 */
.L_x_18158:
        /* <DEDUP_REMOVED lines=22> */
.L_x_18161:
[----:B------:R-:W-:Y:S05]  /*34a0*/  BSYNC B7 ;  /* 0x0000000000077941 */ /* 0x000fea0003800000 */
.L_x_18160:
        /* <DEDUP_REMOVED lines=29> */
.L_x_18163:
[----:B------:R-:W-:Y:S05]  /*3680*/  BSYNC B7 ;  /* 0x0000000000077941 */ /* 0x000fea0003800000 */
.L_x_18162:
        /* <DEDUP_REMOVED lines=15> */
.L_x_18168:
        /* <DEDUP_REMOVED lines=25> */
.L_x_18167:
[----:B------:R-:W-:Y:S05]  /*3910*/  BSYNC B8 ;  /* 0x0000000000087941 */ /* 0x000fea0003800000 */
.L_x_18166:
[----:B------:R-:W-:-:S05]  /*3920*/  IADD3 R18, P0, R18, 0x8, RZ ;  /* 0x0000000812127810 */ /* 0x000fca0007f1e0ff */
[----:B------:R-:W-:Y:S01]  /*3930*/  IMAD.X R19, RZ, RZ, R19, P0 ;  /* 0x000000ffff137224 */ /* 0x000fe200000e0613 */
[----:B------:R-:W-:-:S04]  /*3940*/  ISETP.GE.U32.AND P0, PT, R18, R17, PT ;  /* 0x000000111200720c */ /* 0x000fc80003f06070 */
[----:B------:R-:W-:-:S13]  /*3950*/  ISETP.GE.U32.AND.EX P0, PT, R19, R48, PT, P0 ;  /* 0x000000301300720c */ /* 0x000fda0003f06100 */
[----:B------:R-:W-:Y:S05]  /*3960*/  @!P0 BRA `(.L_x_18168) ;  /* 0xfffffffc00848947 */ /* 0x000fea000383ffff */
.L_x_18165:
[----:B------:R-:W-:Y:S05]  /*3970*/  BSYNC B7 ;  /* 0x0000000000077941 */ /* 0x000fea0003800000 */
.L_x_18164:
        /* <DEDUP_REMOVED lines=22> */
.L_x_18170:
[----:B------:R-:W-:Y:S05]  /*3ae0*/  BSYNC B7 ;  /* 0x0000000000077941 */ /* 0x000fea0003800000 */
.L_x_18169:
        /* <DEDUP_REMOVED lines=22> */
.L_x_18172:
[----:B------:R-:W-:Y:S05]  /*3c50*/  BSYNC B7 ;  /* 0x0000000000077941 */ /* 0x000fea0003800000 */
.L_x_18171:
        /* <DEDUP_REMOVED lines=29> */
.L_x_18174:
[----:B------:R-:W-:Y:S05]  /*3e30*/  BSYNC B7 ;  /* 0x0000000000077941 */ /* 0x000fea0003800000 */
.L_x_18173:
        /* <DEDUP_REMOVED lines=15> */
.L_x_18179:
        /* <DEDUP_REMOVED lines=25> */
.L_x_18178:
[----:B------:R-:W-:Y:S05]  /*40c0*/  BSYNC B8 ;  /* 0x0000000000087941 */ /* 0x000fea0003800000 */
.L_x_18177:
[----:B------:R-:W-:-:S05]  /*40d0*/  IADD3 R16, P0, R16, 0x8, RZ ;  /* 0x0000000810107810 */ /* 0x000fca0007f1e0ff */
[----:B------:R-:W-:Y:S01]  /*40e0*/  IMAD.X R17, RZ, RZ, R17, P0 ;  /* 0x000000ffff117224 */ /* 0x000fe200000e0611 */
[----:B------:R-:W-:-:S04]  /*40f0*/  ISETP.GE.U32.AND P0, PT, R16, R18, PT ;  /* 0x000000121000720c */ /* 0x000fc80003f06070 */
[----:B------:R-:W-:-:S13]  /*4100*/  ISETP.GE.U32.AND.EX P0, PT, R17, R50, PT, P0 ;  /* 0x000000321100720c */ /* 0x000fda0003f06100 */
[----:B------:R-:W-:Y:S05]  /*4110*/  @!P0 BRA `(.L_x_18179) ;  /* 0xfffffffc00848947 */ /* 0x000fea000383ffff */
.L_x_18176:
[----:B------:R-:W-:Y:S05]  /*4120*/  BSYNC B7 ;  /* 0x0000000000077941 */ /* 0x000fea0003800000 */
.L_x_18175:
[----:B------:R-:W-:Y:S05]  /*4130*/  BRA `(.L_x_18180) ;  /* 0x000000f400307947 */ /* 0x000fea0003800000 */
.L_x_18091:
        /* <DEDUP_REMOVED lines=23> */
.L_x_18182:
[----:B------:R-:W-:Y:S05]  /*42b0*/  BSYNC B7 ;  /* 0x0000000000077941 */ /* 0x000fea0003800000 */
.L_x_18181:
        /* <DEDUP_REMOVED lines=25> */
.L_x_18184:
[----:B------:R-:W-:Y:S05]  /*4450*/  BSYNC B7 ;  /* 0x0000000000077941 */ /* 0x000fea0003800000 */
.L_x_18183:
        /* <DEDUP_REMOVED lines=29> */
.L_x_18186:
[----:B------:R-:W-:Y:S05]  /*4630*/  BSYNC B7 ;  /* 0x0000000000077941 */ /* 0x000fea0003800000 */
.L_x_18185:
        /* <DEDUP_REMOVED lines=18> */
.L_x_18200:
        /* <DEDUP_REMOVED lines=11> */
[----:B------:R-:W-:Y:S05]  /*4810*/  CALL.REL.NOINC `($__internal_44_$__cuda_sm20_div_s64) ;  /* 0x0000023800907944 */ /* 0x000fea0003c00000 */
[----:B------:R-:W-:Y:S02]  /*4820*/  IMAD.MOV.U32 R52, RZ, RZ, R4 ;  /* 0x000000ffff347224 */ /* 0x000fe400078e0004 */
[----:B------:R-:W-:Y:S01]  /*4830*/  IMAD.MOV.U32 R53, RZ, RZ, R3 ;  /* 0x000000ffff357224 */ /* 0x000fe200078e0003 */
[----:B------:R-:W-:Y:S06]  /*4840*/  BRA `(.L_x_18190) ;  /* 0x00000000004c7947 */ /* 0x000fec0003800000 */
.L_x_18189:
        /* <DEDUP_REMOVED lines=19> */
.L_x_18190:
[----:B------:R-:W-:Y:S05]  /*4980*/  BSYNC B1 ;  /* 0x0000000000017941 */ /* 0x000fea0003800000 */
.L_x_18188:
        /* <DEDUP_REMOVED lines=27> */
[----:B------:R-:W-:Y:S05]  /*4b40*/  CALL.REL.NOINC `($__internal_44_$__cuda_sm20_div_s64) ;  /* 0x0000023400c47944 */ /* 0x000fea0003c00000 */
[----:B------:R-:W-:Y:S02]  /*4b50*/  IMAD.MOV.U32 R14, RZ, RZ, R4 ;  /* 0x000000ffff0e7224 */ /* 0x000fe400078e0004 */
[----:B------:R-:W-:Y:S01]  /*4b60*/  IMAD.MOV.U32 R15, RZ, RZ, R3 ;  /* 0x000000ffff0f7224 */ /* 0x000fe200078e0003 */
[----:B------:R-:W-:Y:S06]  /*4b70*/  BRA `(.L_x_18193) ;  /* 0x00000000004c7947 */ /* 0x000fec0003800000 */
.L_x_18192:
        /* <DEDUP_REMOVED lines=19> */
.L_x_18193:
[----:B------:R-:W-:Y:S05]  /*4cb0*/  BSYNC B1 ;  /* 0x0000000000017941 */ /* 0x000fea0003800000 */
.L_x_18191:
        /* <DEDUP_REMOVED lines=29> */
.L_x_18195:
        /* <DEDUP_REMOVED lines=19> */
.L_x_18196:
[----:B------:R-:W-:Y:S05]  /*4fc0*/  BSYNC B1 ;  /* 0x0000000000017941 */ /* 0x000fea0003800000 */
.L_x_18194:
        /* <DEDUP_REMOVED lines=29> */
.L_x_18198:
        /* <DEDUP_REMOVED lines=19> */
.L_x_18199:
[----:B------:R-:W-:Y:S05]  /*52d0*/  BSYNC B1 ;  /* 0x0000000000017941 */ /* 0x000fea0003800000 */
.L_x_18197:
        /* <DEDUP_REMOVED lines=21> */
.L_x_18187:
        /* <DEDUP_REMOVED lines=14> */
[----:B------:R-:W-:Y:S05]  /*5510*/  CALL.REL.NOINC `($__internal_44_$__cuda_sm20_div_s64) ;  /* 0x0000022c00507944 */ /* 0x000fea0003c00000 */
[----:B------:R-:W-:Y:S01]  /*5520*/  MOV R12, R4 ;  /* 0x00000004000c7202 */ /* 0x000fe20000000f00 */
[----:B------:R-:W-:Y:S01]  /*5530*/  IMAD.MOV.U32 R13, RZ, RZ, R3 ;  /* 0x000000ffff0d7224 */ /* 0x000fe200078e0003 */
[----:B------:R-:W-:Y:S06]  /*5540*/  BRA `(.L_x_18204) ;  /* 0x00000000004c7947 */ /* 0x000fec0003800000 */
.L_x_18203:
        /* <DEDUP_REMOVED lines=19> */
.L_x_18204:
[----:B------:R-:W-:Y:S05]  /*5680*/  BSYNC B0 ;  /* 0x0000000000007941 */ /* 0x000fea0003800000 */
.L_x_18202:
        /* <DEDUP_REMOVED lines=33> */
[----:B------:R-:W-:Y:S05]  /*58a0*/  CALL.REL.NOINC `($__internal_44_$__cuda_sm20_div_s64) ;  /* 0x00000228006c7944 */ /* 0x000fea0003c00000 */
[----:B------:R-:W-:Y:S01]  /*58b0*/  MOV R5, R3 ;  /* 0x0000000300057202 */ /* 0x000fe20000000f00 */
[----:B------:R-:W-:Y:S06]  /*58c0*/  BRA `(.L_x_18207) ;  /* 0x00000000004c7947 */ /* 0x000fec0003800000 */
.L_x_18206:
        /* <DEDUP_REMOVED lines=19> */
.L_x_18207:
[----:B------:R-:W-:Y:S05]  /*5a00*/  BSYNC B0 ;  /* 0x0000000000007941 */ /* 0x000fea0003800000 */
.L_x_18205:
        /* <DEDUP_REMOVED lines=34> */
[----:B------:R-:W-:Y:S05]  /*5c30*/  CALL.REL.NOINC `($__internal_45_$__cuda_sm20_rem_s64) ;  /* 0x0000022800d87944 */ /* 0x000fea0003c00000 */
[----:B------:R-:W-:Y:S01]  /*5c40*/  MOV R4, R3 ;  /* 0x0000000300047202 */ /* 0x000fe20000000f00 */
[----:B------:R-:W-:Y:S01]  /*5c50*/  IMAD.MOV.U32 R5, RZ, RZ, R0 ;  /* 0x000000ffff057224 */ /* 0x000fe200078e0000 */
[----:B------:R-:W-:Y:S06]  /*5c60*/  BRA `(.L_x_18210) ;  /* 0x0000000000487947 */ /* 0x000fec0003800000 */
.L_x_18209:
        /* <DEDUP_REMOVED lines=18> */
.L_x_18210:
[----:B------:R-:W-:Y:S05]  /*5d90*/  BSYNC B0 ;  /* 0x0000000000007941 */ /* 0x000fea0003800000 */
.L_x_18208:
        /* <DEDUP_REMOVED lines=12> */
.L_x_18201:
        /* <DEDUP_REMOVED lines=19> */
.L_x_18215:
        /* <DEDUP_REMOVED lines=25> */
.L_x_18214:
[----:B------:R-:W-:Y:S05]  /*6120*/  BSYNC B8 ;  /* 0x0000000000087941 */ /* 0x000fea0003800000 */
.L_x_18213:
[----:B------:R-:W-:-:S05]  /*6130*/  IADD3 R16, P0, R16, 0x8, RZ ;  /* 0x0000000810107810 */ /* 0x000fca0007f1e0ff */
[----:B------:R-:W-:Y:S01]  /*6140*/  IMAD.X R17, RZ, RZ, R17, P0 ;  /* 0x000000ffff117224 */ /* 0x000fe200000e0611 */
[----:B------:R-:W-:-:S04]  /*6150*/  ISETP.GE.U32.AND P0, PT, R16, R23, PT ;  /* 0x000000171000720c */ /* 0x000fc80003f06070 */
[----:B------:R-:W-:-:S13]  /*6160*/  ISETP.GE.U32.AND.EX P0, PT, R17, R56, PT, P0 ;  /* 0x000000381100720c */ /* 0x000fda0003f06100 */
[----:B------:R-:W-:Y:S05]  /*6170*/  @!P0 BRA `(.L_x_18215) ;  /* 0xfffffffc00848947 */ /* 0x000fea000383ffff */
.L_x_18212:
[----:B------:R-:W-:Y:S05]  /*6180*/  BSYNC B7 ;  /* 0x0000000000077941 */ /* 0x000fea0003800000 */
.L_x_18211:
        /* <DEDUP_REMOVED lines=25> */
.L_x_18217:
[----:B------:R-:W-:Y:S05]  /*6320*/  BSYNC B7 ;  /* 0x0000000000077941 */ /* 0x000fea0003800000 */
.L_x_18216:
        /* <DEDUP_REMOVED lines=22> */
.L_x_18219:
[----:B------:R-:W-:Y:S05]  /*6490*/  BSYNC B7 ;  /* 0x0000000000077941 */ /* 0x000fea0003800000 */
.L_x_18218:
        /* <DEDUP_REMOVED lines=29> */
.L_x_18221:
[----:B------:R-:W-:Y:S05]  /*6670*/  BSYNC B7 ;  /* 0x0000000000077941 */ /* 0x000fea0003800000 */
.L_x_18220:
        /* <DEDUP_REMOVED lines=14> */
.L_x_18235:
        /* <DEDUP_REMOVED lines=15> */
.L_x_18224:
        /* <DEDUP_REMOVED lines=19> */
.L_x_18225:
[----:B------:R-:W-:Y:S05]  /*6980*/  BSYNC B1 ;  /* 0x0000000000017941 */ /* 0x000fea0003800000 */
.L_x_18223:
        /* <DEDUP_REMOVED lines=30> */
.L_x_18227:
        /* <DEDUP_REMOVED lines=19> */
.L_x_18228:
[----:B------:R-:W-:Y:S05]  /*6ca0*/  BSYNC B1 ;  /* 0x0000000000017941 */ /* 0x000fea0003800000 */
.L_x_18226:
        /* <DEDUP_REMOVED lines=29> */
.L_x_18230:
        /* <DEDUP_REMOVED lines=19> */
.L_x_18231:
[----:B------:R-:W-:Y:S05]  /*6fb0*/  BSYNC B1 ;  /* 0x0000000000017941 */ /* 0x000fea0003800000 */
.L_x_18229:
        /* <DEDUP_REMOVED lines=28> */
.L_x_18233:
        /* <DEDUP_REMOVED lines=19> */
.L_x_18234:
[----:B------:R-:W-:Y:S05]  /*72b0*/  BSYNC B1 ;  /* 0x0000000000017941 */ /* 0x000fea0003800000 */
.L_x_18232:
        /* <DEDUP_REMOVED lines=20> */
.L_x_18222:
        /* <DEDUP_REMOVED lines=18> */
.L_x_18238:
        /* <DEDUP_REMOVED lines=19> */
.L_x_18239:
[----:B------:R-:W-:Y:S05]  /*7650*/  BSYNC B0 ;  /* 0x0000000000007941 */ /* 0x000fea0003800000 */
.L_x_18237:
        /* <DEDUP_REMOVED lines=27> */
[----:B------:R-:W-:Y:S05]  /*7810*/  CALL.REL.NOINC `($__internal_44_$__cuda_sm20_div_s64) ;  /* 0x0000020800907944 */ /* 0x000fea0003c00000 */
[----:B------:R-:W-:Y:S01]  /*7820*/  IMAD.MOV.U32 R5, RZ, RZ, R3 ;  /* 0x000000ffff057224 */ /* 0x000fe200078e0003 */
[----:B------:R-:W-:Y:S06]  /*7830*/  BRA `(.L_x_18242) ;  /* 0x00000000004c7947 */ /* 0x000fec0003800000 */
.L_x_18241:
        /* <DEDUP_REMOVED lines=19> */
.L_x_18242:
[----:B------:R-:W-:Y:S05]  /*7970*/  BSYNC B0 ;  /* 0x0000000000007941 */ /* 0x000fea0003800000 */
.L_x_18240:
        /* <DEDUP_REMOVED lines=25> */
[----:B------:R-:W-:Y:S05]  /*7b10*/  CALL.REL.NOINC `($__internal_45_$__cuda_sm20_rem_s64) ;  /* 0x0000020c00207944 */ /* 0x000fea0003c00000 */
[----:B------:R-:W-:Y:S02]  /*7b20*/  IMAD.MOV.U32 R4, RZ, RZ, R3 ;  /* 0x000000ffff047224 */ /* 0x000fe400078e0003 */
[----:B------:R-:W-:Y:S01]  /*7b30*/  IMAD.MOV.U32 R5, RZ, RZ, R0 ;  /* 0x000000ffff057224 */ /* 0x000fe200078e0000 */
[----:B------:R-:W-:Y:S06]  /*7b40*/  BRA `(.L_x_18245) ;  /* 0x0000000000487947 */ /* 0x000fec0003800000 */
.L_x_18244:
        /* <DEDUP_REMOVED lines=18> */
.L_x_18245:
[----:B------:R-:W-:Y:S05]  /*7c70*/  BSYNC B0 ;  /* 0x0000000000007941 */ /* 0x000fea0003800000 */
.L_x_18243:
[----:B------:R-:W2:Y:S02]  /*7c80*/  LDG.E.64 R14, desc[UR36][R14.64+-0x10] ;  /* 0xfffff0240e0e7981 */ /* 0x000ea4000c1e1b00 */
[----:B--2---:R-:W-:Y:S02]  /*7c90*/  IMAD R3, R5, R14, RZ ;  /* 0x0000000e05037224 */ /* 0x004fe400078e02ff */
[----:B------:R-:W-:-:S04]  /*7ca0*/  IMAD.WIDE.U32 R36, R14, R4, R36 ;  /* 0x000000040e247225 */ /* 0x000fc800078e0024 */
[----:B------:R-:W-:-:S04]  /*7cb0*/  IMAD R3, R15, R4, R3 ;  /* 0x000000040f037224 */ /* 0x000fc800078e0203 */
[----:B------:R-:W-:-:S07]  /*7cc0*/  IMAD.IADD R37, R37, 0x1, R3 ;  /* 0x0000000125257824 */ /* 0x000fce00078e0203 */
.L_x_18236:
        /* <DEDUP_REMOVED lines=19> */
.L_x_18250:
        /* <DEDUP_REMOVED lines=25> */
.L_x_18249:
[----:B------:R-:W-:Y:S05]  /*7f90*/  BSYNC B8 ;  /* 0x0000000000087941 */ /* 0x000fea0003800000 */
.L_x_18248:
[----:B------:R-:W-:-:S04]  /*7fa0*/  IADD3 R16, P0, R16, 0x8, RZ ;  /* 0x0000000810107810 */ /* 0x000fc80007f1e0ff */
[----:B------:R-:W-:Y:S02]  /*7fb0*/  IADD3.X R17, RZ, R17, RZ, P0, !PT ;  /* 0x00000011ff117210 */ /* 0x000fe400007fe4ff */
[----:B------:R-:W-:-:S04]  /*7fc0*/  ISETP.GE.U32.AND P0, PT, R16, R19, PT ;  /* 0x000000131000720c */ /* 0x000fc80003f06070 */
[----:B------:R-:W-:-:S13]  /*7fd0*/  ISETP.GE.U32.AND.EX P0, PT, R17, R18, PT, P0 ;  /* 0x000000121100720c */ /* 0x000fda0003f06100 */
[----:B------:R-:W-:Y:S05]  /*7fe0*/  @!P0 BRA `(.L_x_18250) ;  /* 0xfffffffc00848947 */ /* 0x000fea000383ffff */
.L_x_18247:
[----:B------:R-:W-:Y:S05]  /*7ff0*/  BSYNC B7 ;  /* 0x0000000000077941 */ /* 0x000fea0003800000 */
.L_x_18246:
        /* <DEDUP_REMOVED lines=22> */
.L_x_18252:
[----:B------:R-:W-:Y:S05]  /*8160*/  BSYNC B7 ;  /* 0x0000000000077941 */ /* 0x000fea0003800000 */
.L_x_18251:
        /* <DEDUP_REMOVED lines=22> */
.L_x_18254:
[----:B------:R-:W-:Y:S05]  /*82d0*/  BSYNC B7 ;  /* 0x0000000000077941 */ /* 0x000fea0003800000 */
.L_x_18253:
        /* <DEDUP_REMOVED lines=29> */
.L_x_18256:
[----:B------:R-:W-:Y:S05]  /*84b0*/  BSYNC B7 ;  /* 0x0000000000077941 */ /* 0x000fea0003800000 */
.L_x_18255:
        /* <DEDUP_REMOVED lines=14> */
.L_x_18270:
        /* <DEDUP_REMOVED lines=13> */
[----:B------:R-:W-:Y:S01]  /*8670*/  IMAD.MOV.U32 R14, RZ, RZ, R4 ;  /* 0x000000ffff0e7224 */ /* 0x000fe200078e0004 */
[----:B------:R-:W-:Y:S01]  /*8680*/  MOV R15, R3 ;  /* 0x00000003000f7202 */ /* 0x000fe20000000f00 */
[----:B------:R-:W-:Y:S06]  /*8690*/  BRA `(.L_x_18260) ;  /* 0x00000000004c7947 */ /* 0x000fec0003800000 */
.L_x_18259:
        /* <DEDUP_REMOVED lines=19> */
.L_x_18260:
[----:B------:R-:W-:Y:S05]  /*87d0*/  BSYNC B1 ;  /* 0x0000000000017941 */ /* 0x000fea0003800000 */
.L_x_18258:
        /* <DEDUP_REMOVED lines=26> */
[----:B------:R-:W-:Y:S01]  /*8980*/  IMAD.MOV.U32 R22, RZ, RZ, R4 ;  /* 0x000000ffff167224 */ /* 0x000fe200078e0004 */
[----:B------:R-:W-:Y:S01]  /*8990*/  MOV R23, R3 ;  /* 0x0000000300177202 */ /* 0x000fe20000000f00 */
[----:B------:R-:W-:Y:S06]  /*89a0*/  BRA `(.L_x_18263) ;  /* 0x00000000004c7947 */ /* 0x000fec0003800000 */
.L_x_18262:
        /* <DEDUP_REMOVED lines=19> */
.L_x_18263:
[----:B------:R-:W-:Y:S05]  /*8ae0*/  BSYNC B1 ;  /* 0x0000000000017941 */ /* 0x000fea0003800000 */
.L_x_18261:
        /* <DEDUP_REMOVED lines=29> */
.L_x_18265:
        /* <DEDUP_REMOVED lines=19> */
.L_x_18266:
[----:B------:R-:W-:Y:S05]  /*8df0*/  BSYNC B1 ;  /* 0x0000000000017941 */ /* 0x000fea0003800000 */
.L_x_18264:
        /* <DEDUP_REMOVED lines=28> */
.L_x_18268:
        /* <DEDUP_REMOVED lines=19> */
.L_x_18269:
[----:B------:R-:W-:Y:S05]  /*90f0*/  BSYNC B1 ;  /* 0x0000000000017941 */ /* 0x000fea0003800000 */
.L_x_18267:
        /* <DEDUP_REMOVED lines=20> */
.L_x_18257:
        /* <DEDUP_REMOVED lines=18> */
.L_x_18273:
        /* <DEDUP_REMOVED lines=19> */
.L_x_18274:
[----:B------:R-:W-:Y:S05]  /*9490*/  BSYNC B0 ;  /* 0x0000000000007941 */ /* 0x000fea0003800000 */
.L_x_18272:
        /* <DEDUP_REMOVED lines=28> */
[----:B------:R-:W-:Y:S01]  /*9660*/  IMAD.MOV.U32 R5, RZ, RZ, R3 ;  /* 0x000000ffff057224 */ /* 0x000fe200078e0003 */
[----:B------:R-:W-:Y:S06]  /*9670*/  BRA `(.L_x_18277) ;  /* 0x00000000004c7947 */ /* 0x000fec0003800000 */
.L_x_18276:
        /* <DEDUP_REMOVED lines=19> */
.L_x_18277:
[----:B------:R-:W-:Y:S05]  /*97b0*/  BSYNC B0 ;  /* 0x0000000000007941 */ /* 0x000fea0003800000 */
.L_x_18275:
        /* <DEDUP_REMOVED lines=26> */
[----:B------:R-:W-:Y:S01]  /*9960*/  IMAD.MOV.U32 R4, RZ, RZ, R3 ;  /* 0x000000ffff047224 */ /* 0x000fe200078e0003 */
[----:B------:R-:W-:Y:S01]  /*9970*/  MOV R5, R0 ;  /* 0x0000000000057202 */ /* 0x000fe20000000f00 */
[----:B------:R-:W-:Y:S06]  /*9980*/  BRA `(.L_x_18280) ;  /* 0x0000000000487947 */ /* 0x000fec0003800000 */
.L_x_18279:
        /* <DEDUP_REMOVED lines=18> */
.L_x_18280:
[----:B------:R-:W-:Y:S05]  /*9ab0*/  BSYNC B0 ;  /* 0x0000000000007941 */ /* 0x000fea0003800000 */
.L_x_18278:
[----:B------:R-:W2:Y:S02]  /*9ac0*/  LDG.E.64 R12, desc[UR36][R12.64+-0x10] ;  /* 0xfffff0240c0c7981 */ /* 0x000ea4000c1e1b00 */
[----:B--2---:R-:W-:Y:S02]  /*9ad0*/  IMAD R3, R5, R12, RZ ;  /* 0x0000000c05037224 */ /* 0x004fe400078e02ff */
[----:B------:R-:W-:-:S04]  /*9ae0*/  IMAD.WIDE.U32 R22, R12, R4, R22 ;  /* 0x000000040c167225 */ /* 0x000fc800078e0016 */
[----:B------:R-:W-:-:S04]  /*9af0*/  IMAD R3, R13, R4, R3 ;  /* 0x000000040d037224 */ /* 0x000fc800078e0203 */
[----:B------:R-:W-:-:S07]  /*9b00*/  IMAD.IADD R23, R23, 0x1, R3 ;  /* 0x0000000117177824 */ /* 0x000fce00078e0203 */
.L_x_18271:
        /* <DEDUP_REMOVED lines=19> */
.L_x_18285:
        /* <DEDUP_REMOVED lines=25> */
.L_x_18284:
[----:B------:R-:W-:Y:S05]  /*9dd0*/  BSYNC B8 ;  /* 0x0000000000087941 */ /* 0x000fea0003800000 */
.L_x_18283:
[----:B------:R-:W-:-:S05]  /*9de0*/  IADD3 R16, P0, R16, 0x8, RZ ;  /* 0x0000000810107810 */ /* 0x000fca0007f1e0ff */
[----:B------:R-:W-:Y:S01]  /*9df0*/  IMAD.X R17, RZ, RZ, R17, P0 ;  /* 0x000000ffff117224 */ /* 0x000fe200000e0611 */
[----:B------:R-:W-:-:S04]  /*9e00*/  ISETP.GE.U32.AND P0, PT, R16, R19, PT ;  /* 0x000000131000720c */ /* 0x000fc80003f06070 */
[----:B------:R-:W-:-:S13]  /*9e10*/  ISETP.GE.U32.AND.EX P0, PT, R17, R18, PT, P0 ;  /* 0x000000121100720c */ /* 0x000fda0003f06100 */
[----:B------:R-:W-:Y:S05]  /*9e20*/  @!P0 BRA `(.L_x_18285) ;  /* 0xfffffffc00848947 */ /* 0x000fea000383ffff */
.L_x_18282:
[----:B------:R-:W-:Y:S05]  /*9e30*/  BSYNC B7 ;  /* 0x0000000000077941 */ /* 0x000fea0003800000 */
.L_x_18281:
        /* <DEDUP_REMOVED lines=22> */
.L_x_18287:
[----:B------:R-:W-:Y:S05]  /*9fa0*/  BSYNC B7 ;  /* 0x0000000000077941 */ /* 0x000fea0003800000 */
.L_x_18286:
        /* <DEDUP_REMOVED lines=22> */
.L_x_18289:
[----:B------:R-:W-:Y:S05]  /*a110*/  BSYNC B7 ;  /* 0x0000000000077941 */ /* 0x000fea0003800000 */
.L_x_18288:
        /* <DEDUP_REMOVED lines=29> */
.L_x_18291:
[----:B------:R-:W-:Y:S05]  /*a2f0*/  BSYNC B7 ;  /* 0x0000000000077941 */ /* 0x000fea0003800000 */
.L_x_18290:
        /* <DEDUP_REMOVED lines=17> */
.L_x_18305:
        /* <DEDUP_REMOVED lines=16> */
.L_x_18294:
        /* <DEDUP_REMOVED lines=19> */
.L_x_18295:
[----:B------:R-:W-:Y:S05]  /*a640*/  BSYNC B1 ;  /* 0x0000000000017941 */ /* 0x000fea0003800000 */
.L_x_18293:
        /* <DEDUP_REMOVED lines=31> */
.L_x_18297:
        /* <DEDUP_REMOVED lines=19> */
.L_x_18298:
[----:B------:R-:W-:Y:S05]  /*a970*/  BSYNC B1 ;  /* 0x0000000000017941 */ /* 0x000fea0003800000 */
.L_x_18296:
        /* <DEDUP_REMOVED lines=29> */
.L_x_18300:
        /* <DEDUP_REMOVED lines=19> */
.L_x_18301:
[----:B------:R-:W-:Y:S05]  /*ac80*/  BSYNC B1 ;  /* 0x0000000000017941 */ /* 0x000fea0003800000 */
.L_x_18299:
        /* <DEDUP_REMOVED lines=28> */
.L_x_18303:
        /* <DEDUP_REMOVED lines=19> */
.L_x_18304:
[----:B------:R-:W-:Y:S05]  /*af80*/  BSYNC B1 ;  /* 0x0000000000017941 */ /* 0x000fea0003800000 */
.L_x_18302:
        /* <DEDUP_REMOVED lines=21> */
.L_x_18292:
        /* <DEDUP_REMOVED lines=18> */
.L_x_18308:
        /* <DEDUP_REMOVED lines=19> */
.L_x_18309:
[----:B------:R-:W-:Y:S05]  /*b330*/  BSYNC B0 ;  /* 0x0000000000007941 */ /* 0x000fea0003800000 */
.L_x_18307:
        /* <DEDUP_REMOVED lines=33> */
.L_x_18311:
        /* <DEDUP_REMOVED lines=19> */
.L_x_18312:
[----:B------:R-:W-:Y:S05]  /*b680*/  BSYNC B0 ;  /* 0x0000000000007941 */ /* 0x000fea0003800000 */
.L_x_18310:
        /* <DEDUP_REMOVED lines=32> */
.L_x_18314:
        /* <DEDUP_REMOVED lines=18> */
.L_x_18315:
[----:B------:R-:W-:Y:S05]  /*b9b0*/  BSYNC B0 ;  /* 0x0000000000007941 */ /* 0x000fea0003800000 */
.L_x_18313:
        /* <DEDUP_REMOVED lines=8> */
.L_x_18306:
        /* <DEDUP_REMOVED lines=19> */
.L_x_18320:
        /* <DEDUP_REMOVED lines=25> */
.L_x_18319:
[----:B------:R-:W-:Y:S05]  /*bd00*/  BSYNC B8 ;  /* 0x0000000000087941 */ /* 0x000fea0003800000 */
.L_x_18318:
[----:B------:R-:W-:-:S05]  /*bd10*/  IADD3 R16, P0, R16, 0x8, RZ ;  /* 0x0000000810107810 */ /* 0x000fca0007f1e0ff */
[----:B------:R-:W-:Y:S01]  /*bd20*/  IMAD.X R17, RZ, RZ, R17, P0 ;  /* 0x000000ffff117224 */ /* 0x000fe200000e0611 */
[----:B------:R-:W-:-:S04]  /*bd30*/  ISETP.GE.U32.AND P0, PT, R16, R19, PT ;  /* 0x000000131000720c */ /* 0x000fc80003f06070 */
[----:B------:R-:W-:-:S13]  /*bd40*/  ISETP.GE.U32.AND.EX P0, PT, R17, R24, PT, P0 ;  /* 0x000000181100720c */ /* 0x000fda0003f06100 */
[----:B------:R-:W-:Y:S05]  /*bd50*/  @!P0 BRA `(.L_x_18320) ;  /* 0xfffffffc00848947 */ /* 0x000fea000383ffff */
.L_x_18317:
[----:B------:R-:W-:Y:S05]  /*bd60*/  BSYNC B7 ;  /* 0x0000000000077941 */ /* 0x000fea0003800000 */
.L_x_18316:
        /* <DEDUP_REMOVED lines=22> */
.L_x_18322:
[----:B------:R-:W-:Y:S05]  /*bed0*/  BSYNC B7 ;  /* 0x0000000000077941 */ /* 0x000fea0003800000 */
.L_x_18321:
        /* <DEDUP_REMOVED lines=22> */
.L_x_18324:
[----:B------:R-:W-:Y:S05]  /*c040*/  BSYNC B7 ;  /* 0x0000000000077941 */ /* 0x000fea0003800000 */
.L_x_18323:
        /* <DEDUP_REMOVED lines=29> */
.L_x_18326:
[----:B------:R-:W-:Y:S05]  /*c220*/  BSYNC B7 ;  /* 0x0000000000077941 */ /* 0x000fea0003800000 */
.L_x_18325:
        /* <DEDUP_REMOVED lines=14> */
.L_x_18340:
        /* <DEDUP_REMOVED lines=16> */
.L_x_18329:
        /* <DEDUP_REMOVED lines=19> */
.L_x_18330:
[----:B------:R-:W-:Y:S05]  /*c540*/  BSYNC B1 ;  /* 0x0000000000017941 */ /* 0x000fea0003800000 */
.L_x_18328:
        /* <DEDUP_REMOVED lines=29> */
.L_x_18332:
        /* <DEDUP_REMOVED lines=19> */
.L_x_18333:
[----:B------:R-:W-:Y:S05]  /*c850*/  BSYNC B1 ;  /* 0x0000000000017941 */ /* 0x000fea0003800000 */
.L_x_18331:
        /* <DEDUP_REMOVED lines=29> */
.L_x_18335:
        /* <DEDUP_REMOVED lines=19> */
.L_x_18336:
[----:B------:R-:W-:Y:S05]  /*cb60*/  BSYNC B1 ;  /* 0x0000000000017941 */ /* 0x000fea0003800000 */
.L_x_18334:
        /* <DEDUP_REMOVED lines=28> */
.L_x_18338:
        /* <DEDUP_REMOVED lines=19> */
.L_x_18339:
[----:B------:R-:W-:Y:S05]  /*ce60*/  BSYNC B1 ;  /* 0x0000000000017941 */ /* 0x000fea0003800000 */
.L_x_18337:
        /* <DEDUP_REMOVED lines=20> */
.L_x_18327:
        /* <DEDUP_REMOVED lines=18> */
.L_x_18343:
        /* <DEDUP_REMOVED lines=19> */
.L_x_18344:
[----:B------:R-:W-:Y:S05]  /*d200*/  BSYNC B0 ;  /* 0x0000000000007941 */ /* 0x000fea0003800000 */
.L_x_18342:
        /* <DEDUP_REMOVED lines=30> */
.L_x_18346:
        /* <DEDUP_REMOVED lines=19> */
.L_x_18347:
[----:B------:R-:W-:Y:S05]  /*d520*/  BSYNC B0 ;  /* 0x0000000000007941 */ /* 0x000fea0003800000 */
.L_x_18345:
        /* <DEDUP_REMOVED lines=29> */
.L_x_18349:
        /* <DEDUP_REMOVED lines=18> */
.L_x_18350:
[----:B------:R-:W-:Y:S05]  /*d820*/  BSYNC B0 ;  /* 0x0000000000007941 */ /* 0x000fea0003800000 */
.L_x_18348:
[----:B------:R-:W2:Y:S02]  /*d830*/  LDG.E.64 R12, desc[UR36][R12.64+-0x10] ;  /* 0xfffff0240c0c7981 */ /* 0x000ea4000c1e1b00 */
[----:B--2---:R-:W-:Y:S02]  /*d840*/  IMAD R3, R5, R12, RZ ;  /* 0x0000000c05037224 */ /* 0x004fe400078e02ff */
[----:B------:R-:W-:-:S04]  /*d850*/  IMAD.WIDE.U32 R22, R12, R4, R22 ;  /* 0x000000040c167225 */ /* 0x000fc800078e0016 */
[----:B------:R-:W-:-:S05]  /*d860*/  IMAD R3, R13, R4, R3 ;  /* 0x000000040d037224 */ /* 0x000fca00078e0203 */
[----:B------:R-:W-:-:S07]  /*d870*/  IADD3 R23, R23, R3, RZ ;  /* 0x0000000317177210 */ /* 0x000fce0007ffe0ff */
.L_x_18341:
        /* <DEDUP_REMOVED lines=19> */
.L_x_18355:
        /* <DEDUP_REMOVED lines=25> */
.L_x_18354:
[----:B------:R-:W-:Y:S05]  /*db40*/  BSYNC B8 ;  /* 0x0000000000087941 */ /* 0x000fea0003800000 */
.L_x_18353:
[----:B------:R-:W-:-:S05]  /*db50*/  IADD3 R16, P0, R16, 0x8, RZ ;  /* 0x0000000810107810 */ /* 0x000fca0007f1e0ff */
[----:B------:R-:W-:Y:S01]  /*db60*/  IMAD.X R17, RZ, RZ, R17, P0 ;  /* 0x000000ffff117224 */ /* 0x000fe200000e0611 */
[----:B------:R-:W-:-:S04]  /*db70*/  ISETP.GE.U32.AND P0, PT, R16, R19, PT ;  /* 0x000000131000720c */ /* 0x000fc80003f06070 */
[----:B------:R-:W-:-:S13]  /*db80*/  ISETP.GE.U32.AND.EX P0, PT, R17, R18, PT, P0 ;  /* 0x000000121100720c */ /* 0x000fda0003f06100 */
[----:B------:R-:W-:Y:S05]  /*db90*/  @!P0 BRA `(.L_x_18355) ;  /* 0xfffffffc00848947 */ /* 0x000fea000383ffff */
.L_x_18352:
[----:B------:R-:W-:Y:S05]  /*dba0*/  BSYNC B7 ;  /* 0x0000000000077941 */ /* 0x000fea0003800000 */
.L_x_18351:
        /* <DEDUP_REMOVED lines=22> */
.L_x_18357:
[----:B------:R-:W-:Y:S05]  /*dd10*/  BSYNC B7 ;  /* 0x0000000000077941 */ /* 0x000fea0003800000 */
.L_x_18356:
        /* <DEDUP_REMOVED lines=22> */
.L_x_18359:
[----:B------:R-:W-:Y:S05]  /*de80*/  BSYNC B7 ;  /* 0x0000000000077941 */ /* 0x000fea0003800000 */
.L_x_18358:
        /* <DEDUP_REMOVED lines=29> */
.L_x_18361:
[----:B------:R-:W-:Y:S05]  /*e060*/  BSYNC B7 ;  /* 0x0000000000077941 */ /* 0x000fea0003800000 */
.L_x_18360:
        /* <DEDUP_REMOVED lines=14> */
.L_x_18375:
        /* <DEDUP_REMOVED lines=16> */
.L_x_18364:
        /* <DEDUP_REMOVED lines=19> */
.L_x_18365:
[----:B------:R-:W-:Y:S05]  /*e380*/  BSYNC B1 ;  /* 0x0000000000017941 */ /* 0x000fea0003800000 */
.L_x_18363:
        /* <DEDUP_REMOVED lines=29> */
.L_x_18367:
        /* <DEDUP_REMOVED lines=19> */
.L_x_18368:
[----:B------:R-:W-:Y:S05]  /*e690*/  BSYNC B1 ;  /* 0x0000000000017941 */ /* 0x000fea0003800000 */
.L_x_18366:
        /* <DEDUP_REMOVED lines=29> */
.L_x_18370:
        /* <DEDUP_REMOVED lines=19> */
.L_x_18371:
[----:B------:R-:W-:Y:S05]  /*e9a0*/  BSYNC B1 ;  /* 0x0000000000017941 */ /* 0x000fea0003800000 */
.L_x_18369:
        /* <DEDUP_REMOVED lines=28> */
.L_x_18373:
        /* <DEDUP_REMOVED lines=19> */
.L_x_18374:
[----:B------:R-:W-:Y:S05]  /*eca0*/  BSYNC B1 ;  /* 0x0000000000017941 */ /* 0x000fea0003800000 */
.L_x_18372:
        /* <DEDUP_REMOVED lines=20> */
.L_x_18362:
        /* <DEDUP_REMOVED lines=18> */
.L_x_18378:
        /* <DEDUP_REMOVED lines=19> */
.L_x_18379:
[----:B------:R-:W-:Y:S05]  /*f040*/  BSYNC B0 ;  /* 0x0000000000007941 */ /* 0x000fea0003800000 */
.L_x_18377:
        /* <DEDUP_REMOVED lines=30> */
.L_x_18381:
        /* <DEDUP_REMOVED lines=19> */
.L_x_18382:
[----:B------:R-:W-:Y:S05]  /*f360*/  BSYNC B0 ;  /* 0x0000000000007941 */ /* 0x000fea0003800000 */
.L_x_18380:
        /* <DEDUP_REMOVED lines=29> */
.L_x_18384:
        /* <DEDUP_REMOVED lines=18> */
.L_x_18385:
[----:B------:R-:W-:Y:S05]  /*f660*/  BSYNC B0 ;  /* 0x0000000000007941 */ /* 0x000fea0003800000 */
.L_x_18383:
[----:B------:R-:W2:Y:S02]  /*f670*/  LDG.E.64 R12, desc[UR36][R12.64+-0x10] ;  /* 0xfffff0240c0c7981 */ /* 0x000ea4000c1e1b00 */
[----:B--2---:R-:W-:Y:S02]  /*f680*/  IMAD R3, R5, R12, RZ ;  /* 0x0000000c05037224 */ /* 0x004fe400078e02ff */
[----:B------:R-:W-:-:S04]  /*f690*/  IMAD.WIDE.U32 R22, R12, R4, R22 ;  /* 0x000000040c167225 */ /* 0x000fc800078e0016 */
[----:B------:R-:W-:-:S04]  /*f6a0*/  IMAD R3, R13, R4, R3 ;  /* 0x000000040d037224 */ /* 0x000fc800078e0203 */
[----:B------:R-:W-:-:S07]  /*f6b0*/  IMAD.IADD R23, R23, 0x1, R3 ;  /* 0x0000000117177824 */ /* 0x000fce00078e0203 */
.L_x_18376:
        /* <DEDUP_REMOVED lines=19> */
.L_x_18390:
        /* <DEDUP_REMOVED lines=25> */
.L_x_18389:
[----:B------:R-:W-:Y:S05]  /*f980*/  BSYNC B8 ;  /* 0x0000000000087941 */ /* 0x000fea0003800000 */
.L_x_18388:
[----:B------:R-:W-:-:S04]  /*f990*/  IADD3 R16, P0, R16, 0x8, RZ ;  /* 0x0000000810107810 */ /* 0x000fc80007f1e0ff */
[----:B------:R-:W-:Y:S02]  /*f9a0*/  IADD3.X R17, RZ, R17, RZ, P0, !PT ;  /* 0x00000011ff117210 */ /* 0x000fe400007fe4ff */
[----:B------:R-:W-:-:S04]  /*f9b0*/  ISETP.GE.U32.AND P0, PT, R16, R19, PT ;  /* 0x000000131000720c */ /* 0x000fc80003f06070 */
[----:B------:R-:W-:-:S13]  /*f9c0*/  ISETP.GE.U32.AND.EX P0, PT, R17, R18, PT, P0 ;  /* 0x000000121100720c */ /* 0x000fda0003f06100 */
[----:B------:R-:W-:Y:S05]  /*f9d0*/  @!P0 BRA `(.L_x_18390) ;  /* 0xfffffffc00848947 */ /* 0x000fea000383ffff */
.L_x_18387:
[----:B------:R-:W-:Y:S05]  /*f9e0*/  BSYNC B7 ;  /* 0x0000000000077941 */ /* 0x000fea0003800000 */
.L_x_18386:
        /* <DEDUP_REMOVED lines=22> */
.L_x_18392:
[----:B------:R-:W-:Y:S05]  /*fb50*/  BSYNC B7 ;  /* 0x0000000000077941 */ /* 0x000fea0003800000 */
.L_x_18391:
        /* <DEDUP_REMOVED lines=22> */
.L_x_18394:
[----:B------:R-:W-:Y:S05]  /*fcc0*/  BSYNC B7 ;  /* 0x0000000000077941 */ /* 0x000fea0003800000 */
.L_x_18393:
        /* <DEDUP_REMOVED lines=29> */
.L_x_18396:
[----:B------:R-:W-:Y:S05]  /*fea0*/  BSYNC B7 ;  /* 0x0000000000077941 */ /* 0x000fea0003800000 */
.L_x_18395:
        /* <DEDUP_REMOVED lines=14> */
.L_x_18410:
        /* <DEDUP_REMOVED lines=16> */
.L_x_18399:
        /* <DEDUP_REMOVED lines=19> */
.L_x_18400:
[----:B------:R-:W-:Y:S05]  /*101c0*/  BSYNC B1 ;  /* 0x0000000000017941 */ /* 0x000fea0003800000 */
.L_x_18398:
        /* <DEDUP_REMOVED lines=29> */
.L_x_18402:
        /* <DEDUP_REMOVED lines=19> */
.L_x_18403:
[----:B------:R-:W-:Y:S05]  /*104d0*/  BSYNC B1 ;  /* 0x0000000000017941 */ /* 0x000fea0003800000 */
.L_x_18401:
        /* <DEDUP_REMOVED lines=28> */
.L_x_18405:
        /* <DEDUP_REMOVED lines=19> */
.L_x_18406:
[----:B------:R-:W-:Y:S05]  /*107d0*/  BSYNC B1 ;  /* 0x0000000000017941 */ /* 0x000fea0003800000 */
.L_x_18404:
        /* <DEDUP_REMOVED lines=28> */
.L_x_18408:
        /* <DEDUP_REMOVED lines=19> */
.L_x_18409:
[----:B------:R-:W-:Y:S05]  /*10ad0*/  BSYNC B1 ;  /* 0x0000000000017941 */ /* 0x000fea0003800000 */
.L_x_18407:
        /* <DEDUP_REMOVED lines=19> */
.L_x_18397:
        /* <DEDUP_REMOVED lines=18> */
.L_x_18413:
        /* <DEDUP_REMOVED lines=19> */
.L_x_18414:
[----:B------:R-:W-:Y:S05]  /*10e60*/  BSYNC B0 ;  /* 0x0000000000007941 */ /* 0x000fea0003800000 */
.L_x_18412:
        /* <DEDUP_REMOVED lines=30> */
.L_x_18416:
        /* <DEDUP_REMOVED lines=19> */
.L_x_18417:
[----:B------:R-:W-:Y:S05]  /*11180*/  BSYNC B0 ;  /* 0x0000000000007941 */ /* 0x000fea0003800000 */
.L_x_18415:
        /* <DEDUP_REMOVED lines=29> */
.L_x_18419:
        /* <DEDUP_REMOVED lines=18> */
.L_x_18420:
[----:B------:R-:W-:Y:S05]  /*11480*/  BSYNC B0 ;  /* 0x0000000000007941 */ /* 0x000fea0003800000 */
.L_x_18418:
[----:B------:R-:W2:Y:S02]  /*11490*/  LDG.E.64 R12, desc[UR36][R12.64+-0x10] ;  /* 0xfffff0240c0c7981 */ /* 0x000ea4000c1e1b00 */
[----:B--2---:R-:W-:Y:S02]  /*114a0*/  IMAD R3, R5, R12, RZ ;  /* 0x0000000c05037224 */ /* 0x004fe400078e02ff */
[----:B------:R-:W-:-:S04]  /*114b0*/  IMAD.WIDE.U32 R22, R12, R4, R22 ;  /* 0x000000040c167225 */ /* 0x000fc800078e0016 */
[----:B------:R-:W-:-:S05]  /*114c0*/  IMAD R3, R13, R4, R3 ;  /* 0x000000040d037224 */ /* 0x000fca00078e0203 */
[----:B------:R-:W-:-:S07]  /*114d0*/  IADD3 R23, R23, R3, RZ ;  /* 0x0000000317177210 */ /* 0x000fce0007ffe0ff */
.L_x_18411:
        /* <DEDUP_REMOVED lines=19> */
.L_x_18425:
        /* <DEDUP_REMOVED lines=25> */
.L_x_18424:
[----:B------:R-:W-:Y:S05]  /*117a0*/  BSYNC B8 ;  /* 0x0000000000087941 */ /* 0x000fea0003800000 */
.L_x_18423:
[----:B------:R-:W-:-:S05]  /*117b0*/  IADD3 R16, P0, R16, 0x8, RZ ;  /* 0x0000000810107810 */ /* 0x000fca0007f1e0ff */
[----:B------:R-:W-:Y:S01]  /*117c0*/  IMAD.X R17, RZ, RZ, R17, P0 ;  /* 0x000000ffff117224 */ /* 0x000fe200000e0611 */
[----:B------:R-:W-:-:S04]  /*117d0*/  ISETP.GE.U32.AND P0, PT, R16, R19, PT ;  /* 0x000000131000720c */ /* 0x000fc80003f06070 */
[----:B------:R-:W-:-:S13]  /*117e0*/  ISETP.GE.U32.AND.EX P0, PT, R17, R18, PT, P0 ;  /* 0x000000121100720c */ /* 0x000fda0003f06100 */
[----:B------:R-:W-:Y:S05]  /*117f0*/  @!P0 BRA `(.L_x_18425) ;  /* 0xfffffffc00848947 */ /* 0x000fea000383ffff */
.L_x_18422:
[----:B------:R-:W-:Y:S05]  /*11800*/  BSYNC B7 ;  /* 0x0000000000077941 */ /* 0x000fea0003800000 */
.L_x_18421:
        /* <DEDUP_REMOVED lines=22> */
.L_x_18427:
[----:B------:R-:W-:Y:S05]  /*11970*/  BSYNC B7 ;  /* 0x0000000000077941 */ /* 0x000fea0003800000 */
.L_x_18426:
        /* <DEDUP_REMOVED lines=22> */
.L_x_18429:
[----:B------:R-:W-:Y:S05]  /*11ae0*/  BSYNC B7 ;  /* 0x0000000000077941 */ /* 0x000fea0003800000 */
.L_x_18428:
        /* <DEDUP_REMOVED lines=29> */
.L_x_18431:
[----:B------:R-:W-:Y:S05]  /*11cc0*/  BSYNC B7 ;  /* 0x0000000000077941 */ /* 0x000fea0003800000 */
.L_x_18430:
        /* <DEDUP_REMOVED lines=13> */
.L_x_18445:
        /* <DEDUP_REMOVED lines=15> */
.L_x_18434:
        /* <DEDUP_REMOVED lines=19> */
.L_x_18435:
[----:B------:R-:W-:Y:S05]  /*11fc0*/  BSYNC B1 ;  /* 0x0000000000017941 */ /* 0x000fea0003800000 */
.L_x_18433:
        /* <DEDUP_REMOVED lines=29> */
.L_x_18437:
        /* <DEDUP_REMOVED lines=19> */
.L_x_18438:
[----:B------:R-:W-:Y:S05]  /*122d0*/  BSYNC B1 ;  /* 0x0000000000017941 */ /* 0x000fea0003800000 */
.L_x_18436:
        /* <DEDUP_REMOVED lines=29> */
.L_x_18440:
        /* <DEDUP_REMOVED lines=19> */
.L_x_18441:
[----:B------:R-:W-:Y:S05]  /*125e0*/  BSYNC B1 ;  /* 0x0000000000017941 */ /* 0x000fea0003800000 */
.L_x_18439:
        /* <DEDUP_REMOVED lines=28> */
.L_x_18443:
        /* <DEDUP_REMOVED lines=19> */
.L_x_18444:
[----:B------:R-:W-:Y:S05]  /*128e0*/  BSYNC B1 ;  /* 0x0000000000017941 */ /* 0x000fea0003800000 */
.L_x_18442:
        /* <DEDUP_REMOVED lines=19> */
.L_x_18432:
        /* <DEDUP_REMOVED lines=18> */
.L_x_18448:
        /* <DEDUP_REMOVED lines=19> */
.L_x_18449:
[----:B------:R-:W-:Y:S05]  /*12c70*/  BSYNC B0 ;  /* 0x0000000000007941 */ /* 0x000fea0003800000 */
.L_x_18447:
        /* <DEDUP_REMOVED lines=30> */
.L_x_18451:
        /* <DEDUP_REMOVED lines=19> */
.L_x_18452:
[----:B------:R-:W-:Y:S05]  /*12f90*/  BSYNC B0 ;  /* 0x0000000000007941 */ /* 0x000fea0003800000 */
.L_x_18450:
        /* <DEDUP_REMOVED lines=25> */
[----:B------:R-:W-:Y:S05]  /*13130*/  CALL.REL.NOINC `($__internal_45_$__cuda_sm20_rem_s64) ;  /* 0x0000015400987944 */ /* 0x000fea0003c00000 */
[----:B------:R-:W-:Y:S02]  /*13140*/  IMAD.MOV.U32 R2, RZ, RZ, R3 ;  /* 0x000000ffff027224 */ /* 0x000fe400078e0003 */
[----:B------:R-:W-:Y:S01]  /*13150*/  IMAD.MOV.U32 R3, RZ, RZ, R0 ;  /* 0x000000ffff037224 */ /* 0x000fe200078e0000 */
[----:B------:R-:W-:Y:S06]  /*13160*/  BRA `(.L_x_18455) ;  /* 0x0000000000487947 */ /* 0x000fec0003800000 */
.L_x_18454:
        /* <DEDUP_REMOVED lines=18> */
.L_x_18455:
[----:B------:R-:W-:Y:S05]  /*13290*/  BSYNC B0 ;  /* 0x0000000000007941 */ /* 0x000fea0003800000 */
.L_x_18453:
[----:B------:R-:W2:Y:S02]  /*132a0*/  LDG.E.64 R12, desc[UR36][R12.64+-0x10] ;  /* 0xfffff0240c0c7981 */ /* 0x000ea4000c1e1b00 */
[----:B--2---:R-:W-:Y:S02]  /*132b0*/  IMAD R3, R3, R12, RZ ;  /* 0x0000000c03037224 */ /* 0x004fe400078e02ff */
[----:B------:R-:W-:-:S04]  /*132c0*/  IMAD.WIDE.U32 R22, R12, R2, R22 ;  /* 0x000000020c167225 */ /* 0x000fc800078e0016 */
[----:B------:R-:W-:-:S04]  /*132d0*/  IMAD R3, R13, R2, R3 ;  /* 0x000000020d037224 */ /* 0x000fc800078e0203 */
[----:B------:R-:W-:-:S07]  /*132e0*/  IMAD.IADD R23, R23, 0x1, R3 ;  /* 0x0000000117177824 */ /* 0x000fce00078e0203 */
.L_x_18446:
        /* <DEDUP_REMOVED lines=18> */
.L_x_18458:
        /* <DEDUP_REMOVED lines=25> */
.L_x_18457:
[----:B------:R-:W-:Y:S05]  /*135a0*/  BSYNC B7 ;  /* 0x0000000000077941 */ /* 0x000fea0003800000 */
.L_x_18456:
[----:B------:R-:W-:-:S04]  /*135b0*/  IADD3 R16, P0, R16, 0x8, RZ ;  /* 0x0000000810107810 */ /* 0x000fc80007f1e0ff */
[----:B------:R-:W-:Y:S02]  /*135c0*/  IADD3.X R17, RZ, R17, RZ, P0, !PT ;  /* 0x00000011ff117210 */ /* 0x000fe400007fe4ff */
[----:B------:R-:W-:-:S04]  /*135d0*/  ISETP.GE.U32.AND P0, PT, R16, R19, PT ;  /* 0x000000131000720c */ /* 0x000fc80003f06070 */
[----:B------:R-:W-:-:S13]  /*135e0*/  ISETP.GE.U32.AND.EX P0, PT, R17, R18, PT, P0 ;  /* 0x000000121100720c */ /* 0x000fda0003f06100 */
[----:B------:R-:W-:Y:S05]  /*135f0*/  @!P0 BRA `(.L_x_18458) ;  /* 0xfffffffc00848947 */ /* 0x000fea000383ffff */
.L_x_18180:
[----:B------:R-:W-:Y:S05]  /*13600*/  BSYNC B6 ;  /* 0x0000000000067941 */ /* 0x000fea0003800000 */
.L_x_18090:
        /* <DEDUP_REMOVED lines=11> */
.L_x_18089:
        /* <DEDUP_REMOVED lines=217> */
.L_x_18464:
[----:B------:R-:W-:Y:S05]  /*14450*/  BSYNC B8 ;  /* 0x0000000000087941 */ /* 0x000fea0003800000 */
.L_x_18463:
        /* <DEDUP_REMOVED lines=24> */
.L_x_18466:
[----:B------:R-:W-:Y:S05]  /*145e0*/  BSYNC B8 ;  /* 0x0000000000087941 */ /* 0x000fea0003800000 */
.L_x_18465:
        /* <DEDUP_REMOVED lines=29> */
.L_x_18468:
[----:B------:R-:W-:Y:S05]  /*147c0*/  BSYNC B8 ;  /* 0x0000000000087941 */ /* 0x000fea0003800000 */
.L_x_18467:
        /* <DEDUP_REMOVED lines=14> */
.L_x_18471:
        /* <DEDUP_REMOVED lines=26> */
.L_x_18470:
[----:B------:R-:W-:Y:S05]  /*14a50*/  BSYNC B8 ;  /* 0x0000000000087941 */ /* 0x000fea0003800000 */
.L_x_18469:
[----:B------:R-:W-:-:S05]  /*14a60*/  IADD3 R0, P0, R46, 0x8, RZ ;  /* 0x000000082e007810 */ /* 0x000fca0007f1e0ff */
[----:B------:R-:W-:Y:S01]  /*14a70*/  IMAD.X R47, RZ, RZ, R47, P0 ;  /* 0x000000ffff2f7224 */ /* 0x000fe200000e062f */
[----:B------:R-:W-:-:S04]  /*14a80*/  ISETP.GE.U32.AND P0, PT, R0, R51, PT ;  /* 0x000000330000720c */ /* 0x000fc80003f06070 */
[----:B------:R-:W-:-:S13]  /*14a90*/  ISETP.GE.U32.AND.EX P0, PT, R47, R48, PT, P0 ;  /* 0x000000302f00720c */ /* 0x000fda0003f06100 */
[----:B------:R-:W-:Y:S05]  /*14aa0*/  @!P0 BRA `(.L_x_18471) ;  /* 0xfffffffc00808947 */ /* 0x000fea000383ffff */
.L_x_18462:
[----:B------:R-:W-:Y:S05]  /*14ab0*/  BSYNC B7 ;  /* 0x0000000000077941 */ /* 0x000fea0003800000 */
.L_x_18461:
        /* <DEDUP_REMOVED lines=29> */
.L_x_18475:
[----:B------:R-:W-:Y:S05]  /*14c90*/  BSYNC B8 ;  /* 0x0000000000087941 */ /* 0x000fea0003800000 */
.L_x_18474:
        /* <DEDUP_REMOVED lines=24> */
.L_x_18477:
[----:B------:R-:W-:Y:S05]  /*14e20*/  BSYNC B8 ;  /* 0x0000000000087941 */ /* 0x000fea0003800000 */
.L_x_18476:
        /* <DEDUP_REMOVED lines=29> */
.L_x_18479:
[----:B------:R-:W-:Y:S05]  /*15000*/  BSYNC B8 ;  /* 0x0000000000087941 */ /* 0x000fea0003800000 */
.L_x_18478:
        /* <DEDUP_REMOVED lines=14> */
.L_x_18482:
        /* <DEDUP_REMOVED lines=26> */
.L_x_18481:
[----:B------:R-:W-:Y:S05]  /*15290*/  BSYNC B8 ;  /* 0x0000000000087941 */ /* 0x000fea0003800000 */
.L_x_18480:
[----:B------:R-:W-:-:S05]  /*152a0*/  IADD3 R0, P0, R16, 0x8, RZ ;  /* 0x0000000810007810 */ /* 0x000fca0007f1e0ff */
[----:B------:R-:W-:Y:S01]  /*152b0*/  IMAD.X R17, RZ, RZ, R17, P0 ;  /* 0x000000ffff117224 */ /* 0x000fe200000e0611 */
[----:B------:R-:W-:-:S04]  /*152c0*/  ISETP.GE.U32.AND P0, PT, R0, R47, PT ;  /* 0x0000002f0000720c */ /* 0x000fc80003f06070 */
[----:B------:R-:W-:-:S13]  /*152d0*/  ISETP.GE.U32.AND.EX P0, PT, R17, R18, PT, P0 ;  /* 0x000000121100720c */ /* 0x000fda0003f06100 */
[----:B------:R-:W-:Y:S05]  /*152e0*/  @!P0 BRA `(.L_x_18482) ;  /* 0xfffffffc00808947 */ /* 0x000fea000383ffff */
.L_x_18473:
[----:B------:R-:W-:Y:S05]  /*152f0*/  BSYNC B7 ;  /* 0x0000000000077941 */ /* 0x000fea0003800000 */
.L_x_18472:
        /* <DEDUP_REMOVED lines=29> */
.L_x_18486:
[----:B------:R-:W-:Y:S05]  /*154d0*/  BSYNC B8 ;  /* 0x0000000000087941 */ /* 0x000fea0003800000 */
.L_x_18485:
        /* <DEDUP_REMOVED lines=24> */
.L_x_18488:
[----:B------:R-:W-:Y:S05]  /*15660*/  BSYNC B8 ;  /* 0x0000000000087941 */ /* 0x000fea0003800000 */
.L_x_18487:
        /* <DEDUP_REMOVED lines=29> */
.L_x_18490:
[----:B------:R-:W-:Y:S05]  /*15840*/  BSYNC B8 ;  /* 0x0000000000087941 */ /* 0x000fea0003800000 */
.L_x_18489:
        /* <DEDUP_REMOVED lines=14> */
.L_x_18493:
        /* <DEDUP_REMOVED lines=25> */
.L_x_18492:
[----:B------:R-:W-:Y:S05]  /*15ac0*/  BSYNC B8 ;  /* 0x0000000000087941 */ /* 0x000fea0003800000 */
.L_x_18491:
[----:B------:R-:W-:-:S04]  /*15ad0*/  IADD3 R16, P0, R16, 0x8, RZ ;  /* 0x0000000810107810 */ /* 0x000fc80007f1e0ff */
[----:B------:R-:W-:Y:S02]  /*15ae0*/  IADD3.X R17, RZ, R17, RZ, P0, !PT ;  /* 0x00000011ff117210 */ /* 0x000fe400007fe4ff */
[----:B------:R-:W-:-:S04]  /*15af0*/  ISETP.GE.U32.AND P0, PT, R16, R19, PT ;  /* 0x000000131000720c */ /* 0x000fc80003f06070 */
[----:B------:R-:W-:-:S13]  /*15b00*/  ISETP.GE.U32.AND.EX P0, PT, R17, R24, PT, P0 ;  /* 0x000000181100720c */ /* 0x000fda0003f06100 */
[----:B------:R-:W-:Y:S05]  /*15b10*/  @!P0 BRA `(.L_x_18493) ;  /* 0xfffffffc00848947 */ /* 0x000fea000383ffff */
.L_x_18484:
[----:B------:R-:W-:Y:S05]  /*15b20*/  BSYNC B7 ;  /* 0x0000000000077941 */ /* 0x000fea0003800000 */
.L_x_18483:
        /* <DEDUP_REMOVED lines=29> */
.L_x_18497:
[----:B------:R-:W-:Y:S05]  /*15d00*/  BSYNC B8 ;  /* 0x0000000000087941 */ /* 0x000fea0003800000 */
.L_x_18496:
        /* <DEDUP_REMOVED lines=24> */
.L_x_18499:
[----:B------:R-:W-:Y:S05]  /*15e90*/  BSYNC B8 ;  /* 0x0000000000087941 */ /* 0x000fea0003800000 */
.L_x_18498:
        /* <DEDUP_REMOVED lines=29> */
.L_x_18501:
[----:B------:R-:W-:Y:S05]  /*16070*/  BSYNC B8 ;  /* 0x0000000000087941 */ /* 0x000fea0003800000 */
.L_x_18500:
        /* <DEDUP_REMOVED lines=14> */
.L_x_18504:
        /* <DEDUP_REMOVED lines=25> */
.L_x_18503:
[----:B------:R-:W-:Y:S05]  /*162f0*/  BSYNC B8 ;  /* 0x0000000000087941 */ /* 0x000fea0003800000 */
.L_x_18502:
[----:B------:R-:W-:-:S05]  /*16300*/  IADD3 R16, P0, R16, 0x8, RZ ;  /* 0x0000000810107810 */ /* 0x000fca0007f1e0ff */
[----:B------:R-:W-:Y:S01]  /*16310*/  IMAD.X R17, RZ, RZ, R17, P0 ;  /* 0x000000ffff117224 */ /* 0x000fe200000e0611 */
[----:B------:R-:W-:-:S04]  /*16320*/  ISETP.GE.U32.AND P0, PT, R16, R19, PT ;  /* 0x000000131000720c */ /* 0x000fc80003f06070 */
[----:B------:R-:W-:-:S13]  /*16330*/  ISETP.GE.U32.AND.EX P0, PT, R17, R28, PT, P0 ;  /* 0x0000001c1100720c */ /* 0x000fda0003f06100 */
[----:B------:R-:W-:Y:S05]  /*16340*/  @!P0 BRA `(.L_x_18504) ;  /* 0xfffffffc00848947 */ /* 0x000fea000383ffff */
.L_x_18495:
[----:B------:R-:W-:Y:S05]  /*16350*/  BSYNC B7 ;  /* 0x0000000000077941 */ /* 0x000fea0003800000 */
.L_x_18494:
        /* <DEDUP_REMOVED lines=29> */
.L_x_18508:
[----:B------:R-:W-:Y:S05]  /*16530*/  BSYNC B8 ;  /* 0x0000000000087941 */ /* 0x000fea0003800000 */
.L_x_18507:
        /* <DEDUP_REMOVED lines=24> */
.L_x_18510:
[----:B------:R-:W-:Y:S05]  /*166c0*/  BSYNC B8 ;  /* 0x0000000000087941 */ /* 0x000fea0003800000 */
.L_x_18509:
        /* <DEDUP_REMOVED lines=29> */
.L_x_18512:
[----:B------:R-:W-:Y:S05]  /*168a0*/  BSYNC B8 ;  /* 0x0000000000087941 */ /* 0x000fea0003800000 */
.L_x_18511:
        /* <DEDUP_REMOVED lines=14> */
.L_x_18515:
        /* <DEDUP_REMOVED lines=25> */
.L_x_18514:
[----:B------:R-:W-:Y:S05]  /*16b20*/  BSYNC B8 ;  /* 0x0000000000087941 */ /* 0x000fea0003800000 */
.L_x_18513:
[----:B------:R-:W-:-:S05]  /*16b30*/  IADD3 R16, P0, R16, 0x8, RZ ;  /* 0x0000000810107810 */ /* 0x000fca0007f1e0ff */
[----:B------:R-:W-:Y:S01]  /*16b40*/  IMAD.X R17, RZ, RZ, R17, P0 ;  /* 0x000000ffff117224 */ /* 0x000fe200000e0611 */
[----:B------:R-:W-:-:S04]  /*16b50*/  ISETP.GE.U32.AND P0, PT, R16, R19, PT ;  /* 0x000000131000720c */ /* 0x000fc80003f06070 */
[----:B------:R-:W-:-:S13]  /*16b60*/  ISETP.GE.U32.AND.EX P0, PT, R17, R32, PT, P0 ;  /* 0x000000201100720c */ /* 0x000fda0003f06100 */
[----:B------:R-:W-:Y:S05]  /*16b70*/  @!P0 BRA `(.L_x_18515) ;  /* 0xfffffffc00848947 */ /* 0x000fea000383ffff */
.L_x_18506:
[----:B------:R-:W-:Y:S05]  /*16b80*/  BSYNC B7 ;  /* 0x0000000000077941 */ /* 0x000fea0003800000 */
.L_x_18505:
        /* <DEDUP_REMOVED lines=29> */
.L_x_18519:
[----:B------:R-:W-:Y:S05]  /*16d60*/  BSYNC B8 ;  /* 0x0000000000087941 */ /* 0x000fea0003800000 */
.L_x_18518:
        /* <DEDUP_REMOVED lines=24> */
.L_x_18521:
[----:B------:R-:W-:Y:S05]  /*16ef0*/  BSYNC B8 ;  /* 0x0000000000087941 */ /* 0x000fea0003800000 */
.L_x_18520:
        /* <DEDUP_REMOVED lines=29> */
.L_x_18523:
[----:B------:R-:W-:Y:S05]  /*170d0*/  BSYNC B8 ;  /* 0x0000000000087941 */ /* 0x000fea0003800000 */
.L_x_18522:
        /* <DEDUP_REMOVED lines=14> */
.L_x_18526:
        /* <DEDUP_REMOVED lines=25> */
.L_x_18525:
[----:B------:R-:W-:Y:S05]  /*17350*/  BSYNC B8 ;  /* 0x0000000000087941 */ /* 0x000fea0003800000 */
.L_x_18524:
[----:B------:R-:W-:-:S04]  /*17360*/  IADD3 R16, P0, R16, 0x8, RZ ;  /* 0x0000000810107810 */ /* 0x000fc80007f1e0ff */
[----:B------:R-:W-:Y:S02]  /*17370*/  IADD3.X R17, RZ, R17, RZ, P0, !PT ;  /* 0x00000011ff117210 */ /* 0x000fe400007fe4ff */
[----:B------:R-:W-:-:S04]  /*17380*/  ISETP.GE.U32.AND P0, PT, R16, R19, PT ;  /* 0x000000131000720c */ /* 0x000fc80003f06070 */
[----:B------:R-:W-:-:S13]  /*17390*/  ISETP.GE.U32.AND.EX P0, PT, R17, R36, PT, P0 ;  /* 0x000000241100720c */ /* 0x000fda0003f06100 */
[----:B------:R-:W-:Y:S05]  /*173a0*/  @!P0 BRA `(.L_x_18526) ;  /* 0xfffffffc00848947 */ /* 0x000fea000383ffff */
.L_x_18517:
[----:B------:R-:W-:Y:S05]  /*173b0*/  BSYNC B7 ;  /* 0x0000000000077941 */ /* 0x000fea0003800000 */
.L_x_18516:
        /* <DEDUP_REMOVED lines=29> */
.L_x_18530:
[----:B------:R-:W-:Y:S05]  /*17590*/  BSYNC B8 ;  /* 0x0000000000087941 */ /* 0x000fea0003800000 */
.L_x_18529:
        /* <DEDUP_REMOVED lines=24> */
.L_x_18532:
[----:B------:R-:W-:Y:S05]  /*17720*/  BSYNC B8 ;  /* 0x0000000000087941 */ /* 0x000fea0003800000 */
.L_x_18531:
        /* <DEDUP_REMOVED lines=29> */
.L_x_18534:
[----:B------:R-:W-:Y:S05]  /*17900*/  BSYNC B8 ;  /* 0x0000000000087941 */ /* 0x000fea0003800000 */
.L_x_18533:
        /* <DEDUP_REMOVED lines=14> */
.L_x_18537:
        /* <DEDUP_REMOVED lines=25> */
.L_x_18536:
[----:B------:R-:W-:Y:S05]  /*17b80*/  BSYNC B8 ;  /* 0x0000000000087941 */ /* 0x000fea0003800000 */
.L_x_18535:
[----:B------:R-:W-:-:S05]  /*17b90*/  IADD3 R16, P0, R16, 0x8, RZ ;  /* 0x0000000810107810 */ /* 0x000fca0007f1e0ff */
[----:B------:R-:W-:Y:S01]  /*17ba0*/  IMAD.X R17, RZ, RZ, R17, P0 ;  /* 0x000000ffff117224 */ /* 0x000fe200000e0611 */
[----:B------:R-:W-:-:S04]  /*17bb0*/  ISETP.GE.U32.AND P0, PT, R16, R19, PT ;  /* 0x000000131000720c */ /* 0x000fc80003f06070 */
[----:B------:R-:W-:-:S13]  /*17bc0*/  ISETP.GE.U32.AND.EX P0, PT, R17, R40, PT, P0 ;  /* 0x000000281100720c */ /* 0x000fda0003f06100 */
[----:B------:R-:W-:Y:S05]  /*17bd0*/  @!P0 BRA `(.L_x_18537) ;  /* 0xfffffffc00848947 */ /* 0x000fea000383ffff */
.L_x_18528:
[----:B------:R-:W-:Y:S05]  /*17be0*/  BSYNC B7 ;  /* 0x0000000000077941 */ /* 0x000fea0003800000 */
.L_x_18527:
        /* <DEDUP_REMOVED lines=29> */
.L_x_18541:
[----:B------:R-:W-:Y:S05]  /*17dc0*/  BSYNC B8 ;  /* 0x0000000000087941 */ /* 0x000fea0003800000 */
.L_x_18540:
        /* <DEDUP_REMOVED lines=24> */
.L_x_18543:
[----:B------:R-:W-:Y:S05]  /*17f50*/  BSYNC B8 ;  /* 0x0000000000087941 */ /* 0x000fea0003800000 */
.L_x_18542:
        /* <DEDUP_REMOVED lines=29> */
.L_x_18545:
[----:B------:R-:W-:Y:S05]  /*18130*/  BSYNC B8 ;  /* 0x0000000000087941 */ /* 0x000fea0003800000 */
.L_x_18544:
        /* <DEDUP_REMOVED lines=14> */
.L_x_18548:
        /* <DEDUP_REMOVED lines=25> */
.L_x_18547:
[----:B------:R-:W-:Y:S05]  /*183b0*/  BSYNC B8 ;  /* 0x0000000000087941 */ /* 0x000fea0003800000 */
.L_x_18546:
[----:B------:R-:W-:-:S05]  /*183c0*/  IADD3 R16, P0, R16, 0x8, RZ ;  /* 0x0000000810107810 */ /* 0x000fca0007f1e0ff */
[----:B------:R-:W-:Y:S01]  /*183d0*/  IMAD.X R17, RZ, RZ, R17, P0 ;  /* 0x000000ffff117224 */ /* 0x000fe200000e0611 */
[----:B------:R-:W-:-:S04]  /*183e0*/  ISETP.GE.U32.AND P0, PT, R16, R19, PT ;  /* 0x000000131000720c */ /* 0x000fc80003f06070 */
[----:B------:R-:W-:-:S13]  /*183f0*/  ISETP.GE.U32.AND.EX P0, PT, R17, R44, PT, P0 ;  /* 0x0000002c1100720c */ /* 0x000fda0003f06100 */
[----:B------:R-:W-:Y:S05]  /*18400*/  @!P0 BRA `(.L_x_18548) ;  /* 0xfffffffc00848947 */ /* 0x000fea000383ffff */
.L_x_18539:
[----:B------:R-:W-:Y:S05]  /*18410*/  BSYNC B7 ;  /* 0x0000000000077941 */ /* 0x000fea0003800000 */
.L_x_18538:
[----:B------:R-:W-:Y:S05]  /*18420*/  BRA `(.L_x_18549) ;  /* 0x000000f800987947 */ /* 0x000fea0003800000 */
.L_x_18460:
        /* <DEDUP_REMOVED lines=26> */
.L_x_18553:
[----:B------:R-:W-:Y:S05]  /*185d0*/  BSYNC B8 ;  /* 0x0000000000087941 */ /* 0x000fea0003800000 */
.L_x_18552:
        /* <DEDUP_REMOVED lines=24> */
.L_x_18555:
[----:B------:R-:W-:Y:S05]  /*18760*/  BSYNC B8 ;  /* 0x0000000000087941 */ /* 0x000fea0003800000 */
.L_x_18554:
        /* <DEDUP_REMOVED lines=29> */
.L_x_18557:
[----:B------:R-:W-:Y:S05]  /*18940*/  BSYNC B8 ;  /* 0x0000000000087941 */ /* 0x000fea0003800000 */
.L_x_18556:
        /* <DEDUP_REMOVED lines=17> */
.L_x_18571:
        /* <DEDUP_REMOVED lines=15> */
.L_x_18560:
        /* <DEDUP_REMOVED lines=19> */
.L_x_18561:
[----:B------:R-:W-:Y:S05]  /*18c80*/  BSYNC B1 ;  /* 0x0000000000017941 */ /* 0x000fea0003800000 */
.L_x_18559:
        /* <DEDUP_REMOVED lines=30> */
.L_x_18563:
        /* <DEDUP_REMOVED lines=19> */
.L_x_18564:
[----:B------:R-:W-:Y:S05]  /*18fa0*/  BSYNC B1 ;  /* 0x0000000000017941 */ /* 0x000fea0003800000 */
.L_x_18562:
        /* <DEDUP_REMOVED lines=29> */
.L_x_18566:
        /* <DEDUP_REMOVED lines=19> */
.L_x_18567:
[----:B------:R-:W-:Y:S05]  /*192b0*/  BSYNC B1 ;  /* 0x0000000000017941 */ /* 0x000fea0003800000 */
.L_x_18565:
        /* <DEDUP_REMOVED lines=29> */
.L_x_18569:
        /* <DEDUP_REMOVED lines=19> */
.L_x_18570:
[----:B------:R-:W-:Y:S05]  /*195c0*/  BSYNC B1 ;  /* 0x0000000000017941 */ /* 0x000fea0003800000 */
.L_x_18568:
        /* <DEDUP_REMOVED lines=20> */
.L_x_18558:
        /* <DEDUP_REMOVED lines=18> */
.L_x_18574:
        /* <DEDUP_REMOVED lines=19> */
.L_x_18575:
[----:B------:R-:W-:Y:S05]  /*19960*/  BSYNC B0 ;  /* 0x0000000000007941 */ /* 0x000fea0003800000 */
.L_x_18573:
        /* <DEDUP_REMOVED lines=35> */
.L_x_18577:
        /* <DEDUP_REMOVED lines=19> */
.L_x_18578:
[----:B------:R-:W-:Y:S05]  /*19cd0*/  BSYNC B0 ;  /* 0x0000000000007941 */ /* 0x000fea0003800000 */
.L_x_18576:
        /* <DEDUP_REMOVED lines=37> */
.L_x_18580:
        /* <DEDUP_REMOVED lines=18> */
.L_x_18581:
[----:B------:R-:W-:Y:S05]  /*1a050*/  BSYNC B0 ;  /* 0x0000000000007941 */ /* 0x000fea0003800000 */
.L_x_18579:
        /* <DEDUP_REMOVED lines=9> */
.L_x_18572:
        /* <DEDUP_REMOVED lines=18> */
.L_x_18584:
        /* <DEDUP_REMOVED lines=25> */
.L_x_18583:
[----:B------:R-:W-:Y:S05]  /*1a3a0*/  BSYNC B8 ;  /* 0x0000000000087941 */ /* 0x000fea0003800000 */
.L_x_18582:
[----:B------:R-:W-:-:S04]  /*1a3b0*/  IADD3 R46, P0, R46, 0x8, RZ ;  /* 0x000000082e2e7810 */ /* 0x000fc80007f1e0ff */
[----:B------:R-:W-:Y:S02]  /*1a3c0*/  IADD3.X R47, RZ, R47, RZ, P0, !PT ;  /* 0x0000002fff2f7210 */ /* 0x000fe400007fe4ff */
[----:B------:R-:W-:-:S04]  /*1a3d0*/  ISETP.GE.U32.AND P0, PT, R46, R49, PT ;  /* 0x000000312e00720c */ /* 0x000fc80003f06070 */
[----:B------:R-:W-:-:S13]  /*1a3e0*/  ISETP.GE.U32.AND.EX P0, PT, R47, R48, PT, P0 ;  /* 0x000000302f00720c */ /* 0x000fda0003f06100 */
[----:B------:R-:W-:Y:S05]  /*1a3f0*/  @!P0 BRA `(.L_x_18584) ;  /* 0xfffffffc00848947 */ /* 0x000fea000383ffff */
.L_x_18551:
[----:B------:R-:W-:Y:S05]  /*1a400*/  BSYNC B7 ;  /* 0x0000000000077941 */ /* 0x000fea0003800000 */
.L_x_18550:
        /* <DEDUP_REMOVED lines=29> */
.L_x_18588:
[----:B------:R-:W-:Y:S05]  /*1a5e0*/  BSYNC B8 ;  /* 0x0000000000087941 */ /* 0x000fea0003800000 */
.L_x_18587:
        /* <DEDUP_REMOVED lines=24> */
.L_x_18590:
[----:B------:R-:W-:Y:S05]  /*1a770*/  BSYNC B8 ;  /* 0x0000000000087941 */ /* 0x000fea0003800000 */
.L_x_18589:
        /* <DEDUP_REMOVED lines=29> */
.L_x_18592:
[----:B------:R-:W-:Y:S05]  /*1a950*/  BSYNC B8 ;  /* 0x0000000000087941 */ /* 0x000fea0003800000 */
.L_x_18591:
        /* <DEDUP_REMOVED lines=17> */
.L_x_18606:
        /* <DEDUP_REMOVED lines=15> */
.L_x_18595:
        /* <DEDUP_REMOVED lines=19> */
.L_x_18596:
[----:B------:R-:W-:Y:S05]  /*1ac90*/  BSYNC B1 ;  /* 0x0000000000017941 */ /* 0x000fea0003800000 */
.L_x_18594:
        /* <DEDUP_REMOVED lines=31> */
.L_x_18598:
        /* <DEDUP_REMOVED lines=19> */
.L_x_18599:
[----:B------:R-:W-:Y:S05]  /*1afc0*/  BSYNC B1 ;  /* 0x0000000000017941 */ /* 0x000fea0003800000 */
.L_x_18597:
        /* <DEDUP_REMOVED lines=29> */
.L_x_18601:
        /* <DEDUP_REMOVED lines=19> */
.L_x_18602:
[----:B------:R-:W-:Y:S05]  /*1b2d0*/  BSYNC B1 ;  /* 0x0000000000017941 */ /* 0x000fea0003800000 */
.L_x_18600:
        /* <DEDUP_REMOVED lines=28> */
.L_x_18604:
        /* <DEDUP_REMOVED lines=19> */
.L_x_18605:
[----:B------:R-:W-:Y:S05]  /*1b5d0*/  BSYNC B1 ;  /* 0x0000000000017941 */ /* 0x000fea0003800000 */
.L_x_18603:
        /* <DEDUP_REMOVED lines=20> */
.L_x_18593:
        /* <DEDUP_REMOVED lines=19> */
.L_x_18609:
        /* <DEDUP_REMOVED lines=19> */
.L_x_18610:
[----:B------:R-:W-:Y:S05]  /*1b980*/  BSYNC B0 ;  /* 0x0000000000007941 */ /* 0x000fea0003800000 */
.L_x_18608:
        /* <DEDUP_REMOVED lines=33> */
.L_x_18612:
        /* <DEDUP_REMOVED lines=19> */
.L_x_18613:
[----:B------:R-:W-:Y:S05]  /*1bcd0*/  BSYNC B0 ;  /* 0x0000000000007941 */ /* 0x000fea0003800000 */
.L_x_18611:
        /* <DEDUP_REMOVED lines=32> */
.L_x_18615:
        /* <DEDUP_REMOVED lines=18> */
.L_x_18616:
[----:B------:R-:W-:Y:S05]  /*1c000*/  BSYNC B0 ;  /* 0x0000000000007941 */ /* 0x000fea0003800000 */
.L_x_18614:
[----:B------:R-:W2:Y:S01]  /*1c010*/  LDG.E.64 R12, desc[UR36][R12.64+-0x10] ;  /* 0xfffff0240c0c7981 */ /* 0x000ea2000c1e1b00 */
[----:B------:R-:W-:Y:S02]  /*1c020*/  IMAD.MOV.U32 R3, RZ, RZ, R50 ;  /* 0x000000ffff037224 */ /* 0x000fe400078e0032 */
[----:B--2---:R-:W-:Y:S02]  /*1c030*/  IMAD R5, R5, R12, RZ ;  /* 0x0000000c05057224 */ /* 0x004fe400078e02ff */
[----:B------:R-:W-:-:S04]  /*1c040*/  IMAD.WIDE.U32 R2, R12, R4, R2 ;  /* 0x000000040c027225 */ /* 0x000fc800078e0002 */
[----:B------:R-:W-:-:S05]  /*1c050*/  IMAD R5, R13, R4, R5 ;  /* 0x000000040d057224 */ /* 0x000fca00078e0205 */
[----:B------:R-:W-:-:S07]  /*1c060*/  IADD3 R50, R3, R5, RZ ;  /* 0x0000000503327210 */ /* 0x000fce0007ffe0ff */
.L_x_18607:
        /* <DEDUP_REMOVED lines=18> */
.L_x_18619:
        /* <DEDUP_REMOVED lines=25> */
.L_x_18618:
[----:B------:R-:W-:Y:S05]  /*1c320*/  BSYNC B8 ;  /* 0x0000000000087941 */ /* 0x000fea0003800000 */
.L_x_18617:
[----:B------:R-:W-:-:S05]  /*1c330*/  IADD3 R16, P0, R16, 0x8, RZ ;  /* 0x0000000810107810 */ /* 0x000fca0007f1e0ff */
[----:B------:R-:W-:Y:S01]  /*1c340*/  IMAD.X R17, RZ, RZ, R17, P0 ;  /* 0x000000ffff117224 */ /* 0x000fe200000e0611 */
[----:B------:R-:W-:-:S04]  /*1c350*/  ISETP.GE.U32.AND P0, PT, R16, R19, PT ;  /* 0x000000131000720c */ /* 0x000fc80003f06070 */
[----:B------:R-:W-:-:S13]  /*1c360*/  ISETP.GE.U32.AND.EX P0, PT, R17, R50, PT, P0 ;  /* 0x000000321100720c */ /* 0x000fda0003f06100 */
[----:B------:R-:W-:Y:S05]  /*1c370*/  @!P0 BRA `(.L_x_18619) ;  /* 0xfffffffc00848947 */ /* 0x000fea000383ffff */
.L_x_18586:
[----:B------:R-:W-:Y:S05]  /*1c380*/  BSYNC B7 ;  /* 0x0000000000077941 */ /* 0x000fea0003800000 */
.L_x_18585:
        /* <DEDUP_REMOVED lines=29> */
.L_x_18623:
[----:B------:R-:W-:Y:S05]  /*1c560*/  BSYNC B8 ;  /* 0x0000000000087941 */ /* 0x000fea0003800000 */
.L_x_18622:
        /* <DEDUP_REMOVED lines=24> */
.L_x_18625:
[----:B------:R-:W-:Y:S05]  /*1c6f0*/  BSYNC B8 ;  /* 0x0000000000087941 */ /* 0x000fea0003800000 */
.L_x_18624:
        /* <DEDUP_REMOVED lines=29> */
.L_x_18627:
[----:B------:R-:W-:Y:S05]  /*1c8d0*/  BSYNC B8 ;  /* 0x0000000000087941 */ /* 0x000fea0003800000 */
.L_x_18626:
        /* <DEDUP_REMOVED lines=17> */
.L_x_18641:
        /* <DEDUP_REMOVED lines=16> */
.L_x_18630:
        /* <DEDUP_REMOVED lines=19> */
.L_x_18631:
[----:B------:R-:W-:Y:S05]  /*1cc20*/  BSYNC B1 ;  /* 0x0000000000017941 */ /* 0x000fea0003800000 */
.L_x_18629:
        /* <DEDUP_REMOVED lines=30> */
.L_x_18633:
        /* <DEDUP_REMOVED lines=19> */
.L_x_18634:
[----:B------:R-:W-:Y:S05]  /*1cf40*/  BSYNC B1 ;  /* 0x0000000000017941 */ /* 0x000fea0003800000 */
.L_x_18632:
        /* <DEDUP_REMOVED lines=29> */
.L_x_18636:
        /* <DEDUP_REMOVED lines=19> */
.L_x_18637:
[----:B------:R-:W-:Y:S05]  /*1d250*/  BSYNC B1 ;  /* 0x0000000000017941 */ /* 0x000fea0003800000 */
.L_x_18635:
        /* <DEDUP_REMOVED lines=28> */
.L_x_18639:
        /* <DEDUP_REMOVED lines=19> */
.L_x_18640:
[----:B------:R-:W-:Y:S05]  /*1d550*/  BSYNC B1 ;  /* 0x0000000000017941 */ /* 0x000fea0003800000 */
.L_x_18638:
        /* <DEDUP_REMOVED lines=20> */
.L_x_18628:
        /* <DEDUP_REMOVED lines=18> */
.L_x_18644:
        /* <DEDUP_REMOVED lines=19> */
.L_x_18645:
[----:B------:R-:W-:Y:S05]  /*1d8f0*/  BSYNC B0 ;  /* 0x0000000000007941 */ /* 0x000fea0003800000 */
.L_x_18643:
        /* <DEDUP_REMOVED lines=31> */
.L_x_18647:
        /* <DEDUP_REMOVED lines=19> */
.L_x_18648:
[----:B------:R-:W-:Y:S05]  /*1dc20*/  BSYNC B0 ;  /* 0x0000000000007941 */ /* 0x000fea0003800000 */
.L_x_18646:
        /* <DEDUP_REMOVED lines=30> */
.L_x_18650:
        /* <DEDUP_REMOVED lines=18> */
.L_x_18651:
[----:B------:R-:W-:Y:S05]  /*1df30*/  BSYNC B0 ;  /* 0x0000000000007941 */ /* 0x000fea0003800000 */
.L_x_18649:
[----:B------:R-:W2:Y:S01]  /*1df40*/  LDG.E.64 R12, desc[UR36][R12.64+-0x10] ;  /* 0xfffff0240c0c7981 */ /* 0x000ea2000c1e1b00 */
[----:B------:R-:W-:Y:S02]  /*1df50*/  IMAD.MOV.U32 R3, RZ, RZ, R46 ;  /* 0x000000ffff037224 */ /* 0x000fe400078e002e */
[----:B--2---:R-:W-:Y:S02]  /*1df60*/  IMAD R5, R5, R12, RZ ;  /* 0x0000000c05057224 */ /* 0x004fe400078e02ff */
[----:B------:R-:W-:-:S04]  /*1df70*/  IMAD.WIDE.U32 R2, R12, R4, R2 ;  /* 0x000000040c027225 */ /* 0x000fc800078e0002 */
[----:B------:R-:W-:-:S04]  /*1df80*/  IMAD R5, R13, R4, R5 ;  /* 0x000000040d057224 */ /* 0x000fc800078e0205 */
[----:B------:R-:W-:-:S07]  /*1df90*/  IMAD.IADD R46, R3, 0x1, R5 ;  /* 0x00000001032e7824 */ /* 0x000fce00078e0205 */
.L_x_18642:
        /* <DEDUP_REMOVED lines=18> */
.L_x_18654:
        /* <DEDUP_REMOVED lines=25> */
.L_x_18653:
[----:B------:R-:W-:Y:S05]  /*1e250*/  BSYNC B8 ;  /* 0x0000000000087941 */ /* 0x000fea0003800000 */
.L_x_18652:
[----:B------:R-:W-:-:S05]  /*1e260*/  IADD3 R16, P0, R16, 0x8, RZ ;  /* 0x0000000810107810 */ /* 0x000fca0007f1e0ff */
[----:B------:R-:W-:Y:S01]  /*1e270*/  IMAD.X R17, RZ, RZ, R17, P0 ;  /* 0x000000ffff117224 */ /* 0x000fe200000e0611 */
[----:B------:R-:W-:-:S04]  /*1e280*/  ISETP.GE.U32.AND P0, PT, R16, R19, PT ;  /* 0x000000131000720c */ /* 0x000fc80003f06070 */
[----:B------:R-:W-:-:S13]  /*1e290*/  ISETP.GE.U32.AND.EX P0, PT, R17, R46, PT, P0 ;  /* 0x0000002e1100720c */ /* 0x000fda0003f06100 */
[----:B------:R-:W-:Y:S05]  /*1e2a0*/  @!P0 BRA `(.L_x_18654) ;  /* 0xfffffffc00848947 */ /* 0x000fea000383ffff */
.L_x_18621:
[----:B------:R-:W-:Y:S05]  /*1e2b0*/  BSYNC B7 ;  /* 0x0000000000077941 */ /* 0x000fea0003800000 */
.L_x_18620:
        /* <DEDUP_REMOVED lines=29> */
.L_x_18658:
[----:B------:R-:W-:Y:S05]  /*1e490*/  BSYNC B8 ;  /* 0x0000000000087941 */ /* 0x000fea0003800000 */
.L_x_18657:
        /* <DEDUP_REMOVED lines=24> */
.L_x_18660:
[----:B------:R-:W-:Y:S05]  /*1e620*/  BSYNC B8 ;  /* 0x0000000000087941 */ /* 0x000fea0003800000 */
.L_x_18659:
        /* <DEDUP_REMOVED lines=29> */
.L_x_18662:
[----:B------:R-:W-:Y:S05]  /*1e800*/  BSYNC B8 ;  /* 0x0000000000087941 */ /* 0x000fea0003800000 */
.L_x_18661:
        /* <DEDUP_REMOVED lines=17> */
.L_x_18676:
        /* <DEDUP_REMOVED lines=16> */
.L_x_18665:
        /* <DEDUP_REMOVED lines=19> */
.L_x_18666:
[----:B------:R-:W-:Y:S05]  /*1eb50*/  BSYNC B1 ;  /* 0x0000000000017941 */ /* 0x000fea0003800000 */
.L_x_18664:
        /* <DEDUP_REMOVED lines=30> */
.L_x_18668:
        /* <DEDUP_REMOVED lines=19> */
.L_x_18669:
[----:B------:R-:W-:Y:S05]  /*1ee70*/  BSYNC B1 ;  /* 0x0000000000017941 */ /* 0x000fea0003800000 */
.L_x_18667:
        /* <DEDUP_REMOVED lines=29> */
.L_x_18671:
        /* <DEDUP_REMOVED lines=19> */
.L_x_18672:
[----:B------:R-:W-:Y:S05]  /*1f180*/  BSYNC B1 ;  /* 0x0000000000017941 */ /* 0x000fea0003800000 */
.L_x_18670:
        /* <DEDUP_REMOVED lines=28> */
.L_x_18674:
        /* <DEDUP_REMOVED lines=19> */
.L_x_18675:
[----:B------:R-:W-:Y:S05]  /*1f480*/  BSYNC B1 ;  /* 0x0000000000017941 */ /* 0x000fea0003800000 */
.L_x_18673:
        /* <DEDUP_REMOVED lines=20> */
.L_x_18663:
        /* <DEDUP_REMOVED lines=18> */
.L_x_18679:
        /* <DEDUP_REMOVED lines=19> */
.L_x_18680:
[----:B------:R-:W-:Y:S05]  /*1f820*/  BSYNC B0 ;  /* 0x0000000000007941 */ /* 0x000fea0003800000 */
.L_x_18678:
        /* <DEDUP_REMOVED lines=31> */
.L_x_18682:
        /* <DEDUP_REMOVED lines=19> */
.L_x_18683:
[----:B------:R-:W-:Y:S05]  /*1fb50*/  BSYNC B0 ;  /* 0x0000000000007941 */ /* 0x000fea0003800000 */
.L_x_18681:
        /* <DEDUP_REMOVED lines=30> */
.L_x_18685:
        /* <DEDUP_REMOVED lines=18> */
.L_x_18686:
[----:B------:R-:W-:Y:S05]  /*1fe60*/  BSYNC B0 ;  /* 0x0000000000007941 */ /* 0x000fea0003800000 */
.L_x_18684:
[----:B------:R-:W2:Y:S01]  /*1fe70*/  LDG.E.64 R12, desc[UR36][R12.64+-0x10] ;  /* 0xfffff0240c0c7981 */ /* 0x000ea2000c1e1b00 */
[----:B------:R-:W-:Y:S01]  /*1fe80*/  MOV R3, R22 ;  /* 0x0000001600037202 */ /* 0x000fe20000000f00 */
[----:B--2---:R-:W-:Y:S02]  /*1fe90*/  IMAD R5, R5, R12, RZ ;  /* 0x0000000c05057224 */ /* 0x004fe400078e02ff */
[----:B------:R-:W-:-:S04]  /*1fea0*/  IMAD.WIDE.U32 R2, R12, R4, R2 ;  /* 0x000000040c027225 */ /* 0x000fc800078e0002 */
[----:B------:R-:W-:-:S04]  /*1feb0*/  IMAD R5, R13, R4, R5 ;  /* 0x000000040d057224 */ /* 0x000fc800078e0205 */
[----:B------:R-:W-:-:S07]  /*1fec0*/  IMAD.IADD R22, R3, 0x1, R5 ;  /* 0x0000000103167824 */ /* 0x000fce00078e0205 */
.L_x_18677:
        /* <DEDUP_REMOVED lines=18> */
.L_x_18689:
        /* <DEDUP_REMOVED lines=25> */
.L_x_18688:
[----:B------:R-:W-:Y:S05]  /*20180*/  BSYNC B8 ;  /* 0x0000000000087941 */ /* 0x000fea0003800000 */
.L_x_18687:
[----:B------:R-:W-:-:S04]  /*20190*/  IADD3 R16, P0, R16, 0x8, RZ ;  /* 0x0000000810107810 */ /* 0x000fc80007f1e0ff */
[----:B------:R-:W-:Y:S02]  /*201a0*/  IADD3.X R17, RZ, R17, RZ, P0, !PT ;  /* 0x00000011ff117210 */ /* 0x000fe400007fe4ff */
[----:B------:R-:W-:-:S04]  /*201b0*/  ISETP.GE.U32.AND P0, PT, R16, R19, PT ;  /* 0x000000131000720c */ /* 0x000fc80003f06070 */
[----:B------:R-:W-:-:S13]  /*201c0*/  ISETP.GE.U32.AND.EX P0, PT, R17, R22, PT, P0 ;  /* 0x000000161100720c */ /* 0x000fda0003f06100 */
[----:B------:R-:W-:Y:S05]  /*201d0*/  @!P0 BRA `(.L_x_18689) ;  /* 0xfffffffc00848947 */ /* 0x000fea000383ffff */
.L_x_18656:
[----:B------:R-:W-:Y:S05]  /*201e0*/  BSYNC B7 ;  /* 0x0000000000077941 */ /* 0x000fea0003800000 */
.L_x_18655:
        /* <DEDUP_REMOVED lines=29> */
.L_x_18693:
[----:B------:R-:W-:Y:S05]  /*203c0*/  BSYNC B8 ;  /* 0x0000000000087941 */ /* 0x000fea0003800000 */
.L_x_18692:
        /* <DEDUP_REMOVED lines=24> */
.L_x_18695:
[----:B------:R-:W-:Y:S05]  /*20550*/  BSYNC B8 ;  /* 0x0000000000087941 */ /* 0x000fea0003800000 */
.L_x_18694:
        /* <DEDUP_REMOVED lines=29> */
.L_x_18697:
[----:B------:R-:W-:Y:S05]  /*20730*/  BSYNC B8 ;  /* 0x0000000000087941 */ /* 0x000fea0003800000 */
.L_x_18696:
        /* <DEDUP_REMOVED lines=17> */
.L_x_18711:
        /* <DEDUP_REMOVED lines=16> */
.L_x_18700:
        /* <DEDUP_REMOVED lines=19> */
.L_x_18701:
[----:B------:R-:W-:Y:S05]  /*20a80*/  BSYNC B1 ;  /* 0x0000000000017941 */ /* 0x000fea0003800000 */
.L_x_18699:
        /* <DEDUP_REMOVED lines=30> */
.L_x_18703:
        /* <DEDUP_REMOVED lines=19> */
.L_x_18704:
[----:B------:R-:W-:Y:S05]  /*20da0*/  BSYNC B1 ;  /* 0x0000000000017941 */ /* 0x000fea0003800000 */
.L_x_18702:
        /* <DEDUP_REMOVED lines=29> */
.L_x_18706:
        /* <DEDUP_REMOVED lines=19> */
.L_x_18707:
[----:B------:R-:W-:Y:S05]  /*210b0*/  BSYNC B1 ;  /* 0x0000000000017941 */ /* 0x000fea0003800000 */
.L_x_18705:
        /* <DEDUP_REMOVED lines=28> */
.L_x_18709:
        /* <DEDUP_REMOVED lines=19> */
.L_x_18710:
[----:B------:R-:W-:Y:S05]  /*213b0*/  BSYNC B1 ;  /* 0x0000000000017941 */ /* 0x000fea0003800000 */
.L_x_18708:
        /* <DEDUP_REMOVED lines=20> */
.L_x_18698:
        /* <DEDUP_REMOVED lines=18> */
.L_x_18714:
        /* <DEDUP_REMOVED lines=19> */
.L_x_18715:
[----:B------:R-:W-:Y:S05]  /*21750*/  BSYNC B0 ;  /* 0x0000000000007941 */ /* 0x000fea0003800000 */
.L_x_18713:
        /* <DEDUP_REMOVED lines=31> */
.L_x_18717:
        /* <DEDUP_REMOVED lines=19> */
.L_x_18718:
[----:B------:R-:W-:Y:S05]  /*21a80*/  BSYNC B0 ;  /* 0x0000000000007941 */ /* 0x000fea0003800000 */
.L_x_18716:
        /* <DEDUP_REMOVED lines=30> */
.L_x_18720:
        /* <DEDUP_REMOVED lines=18> */
.L_x_18721:
[----:B------:R-:W-:Y:S05]  /*21d90*/  BSYNC B0 ;  /* 0x0000000000007941 */ /* 0x000fea0003800000 */
.L_x_18719:
[----:B------:R-:W2:Y:S01]  /*21da0*/  LDG.E.64 R12, desc[UR36][R12.64+-0x10] ;  /* 0xfffff0240c0c7981 */ /* 0x000ea2000c1e1b00 */
[----:B------:R-:W-:Y:S02]  /*21db0*/  IMAD.MOV.U32 R3, RZ, RZ, R22 ;  /* 0x000000ffff037224 */ /* 0x000fe400078e0016 */
[----:B--2---:R-:W-:Y:S02]  /*21dc0*/  IMAD R5, R5, R12, RZ ;  /* 0x0000000c05057224 */ /* 0x004fe400078e02ff */
[----:B------:R-:W-:-:S04]  /*21dd0*/  IMAD.WIDE.U32 R2, R12, R4, R2 ;  /* 0x000000040c027225 */ /* 0x000fc800078e0002 */
[----:B------:R-:W-:-:S05]  /*21de0*/  IMAD R5, R13, R4, R5 ;  /* 0x000000040d057224 */ /* 0x000fca00078e0205 */
[----:B------:R-:W-:-:S07]  /*21df0*/  IADD3 R22, R3, R5, RZ ;  /* 0x0000000503167210 */ /* 0x000fce0007ffe0ff */
.L_x_18712:
        /* <DEDUP_REMOVED lines=18> */
.L_x_18724:
        /* <DEDUP_REMOVED lines=25> */
.L_x_18723:
[----:B------:R-:W-:Y:S05]  /*220b0*/  BSYNC B8 ;  /* 0x0000000000087941 */ /* 0x000fea0003800000 */
.L_x_18722:
[----:B------:R-:W-:-:S05]  /*220c0*/  IADD3 R16, P0, R16, 0x8, RZ ;  /* 0x0000000810107810 */ /* 0x000fca0007f1e0ff */
[----:B------:R-:W-:Y:S01]  /*220d0*/  IMAD.X R17, RZ, RZ, R17, P0 ;  /* 0x000000ffff117224 */ /* 0x000fe200000e0611 */
[----:B------:R-:W-:-:S04]  /*220e0*/  ISETP.GE.U32.AND P0, PT, R16, R19, PT ;  /* 0x000000131000720c */ /* 0x000fc80003f06070 */
[----:B------:R-:W-:-:S13]  /*220f0*/  ISETP.GE.U32.AND.EX P0, PT, R17, R22, PT, P0 ;  /* 0x000000161100720c */ /* 0x000fda0003f06100 */
[----:B------:R-:W-:Y:S05]  /*22100*/  @!P0 BRA `(.L_x_18724) ;  /* 0xfffffffc00848947 */ /* 0x000fea000383ffff */
.L_x_18691:
[----:B------:R-:W-:Y:S05]  /*22110*/  BSYNC B7 ;  /* 0x0000000000077941 */ /* 0x000fea0003800000 */
.L_x_18690:
        /* <DEDUP_REMOVED lines=29> */
.L_x_18728:
[----:B------:R-:W-:Y:S05]  /*222f0*/  BSYNC B8 ;  /* 0x0000000000087941 */ /* 0x000fea0003800000 */
.L_x_18727:
        /* <DEDUP_REMOVED lines=24> */
.L_x_18730:
[----:B------:R-:W-:Y:S05]  /*22480*/  BSYNC B8 ;  /* 0x0000000000087941 */ /* 0x000fea0003800000 */
.L_x_18729:
        /* <DEDUP_REMOVED lines=29> */
.L_x_18732:
[----:B------:R-:W-:Y:S05]  /*22660*/  BSYNC B8 ;  /* 0x0000000000087941 */ /* 0x000fea0003800000 */
.L_x_18731:
        /* <DEDUP_REMOVED lines=17> */
.L_x_18746:
        /* <DEDUP_REMOVED lines=16> */
.L_x_18735:
        /* <DEDUP_REMOVED lines=19> */
.L_x_18736:
[----:B------:R-:W-:Y:S05]  /*229b0*/  BSYNC B1 ;  /* 0x0000000000017941 */ /* 0x000fea0003800000 */
.L_x_18734:
        /* <DEDUP_REMOVED lines=30> */
.L_x_18738:
        /* <DEDUP_REMOVED lines=19> */
.L_x_18739:
[----:B------:R-:W-:Y:S05]  /*22cd0*/  BSYNC B1 ;  /* 0x0000000000017941 */ /* 0x000fea0003800000 */
.L_x_18737:
        /* <DEDUP_REMOVED lines=29> */
.L_x_18741:
        /* <DEDUP_REMOVED lines=19> */
.L_x_18742:
[----:B------:R-:W-:Y:S05]  /*22fe0*/  BSYNC B1 ;  /* 0x0000000000017941 */ /* 0x000fea0003800000 */
.L_x_18740:
        /* <DEDUP_REMOVED lines=28> */
.L_x_18744:
        /* <DEDUP_REMOVED lines=19> */
.L_x_18745:
[----:B------:R-:W-:Y:S05]  /*232e0*/  BSYNC B1 ;  /* 0x0000000000017941 */ /* 0x000fea0003800000 */
.L_x_18743:
        /* <DEDUP_REMOVED lines=20> */
.L_x_18733:
        /* <DEDUP_REMOVED lines=18> */
.L_x_18749:
        /* <DEDUP_REMOVED lines=19> */
.L_x_18750:
[----:B------:R-:W-:Y:S05]  /*23680*/  BSYNC B0 ;  /* 0x0000000000007941 */ /* 0x000fea0003800000 */
.L_x_18748:
        /* <DEDUP_REMOVED lines=31> */
.L_x_18752:
        /* <DEDUP_REMOVED lines=19> */
.L_x_18753:
[----:B------:R-:W-:Y:S05]  /*239b0*/  BSYNC B0 ;  /* 0x0000000000007941 */ /* 0x000fea0003800000 */
.L_x_18751:
        /* <DEDUP_REMOVED lines=30> */
.L_x_18755:
        /* <DEDUP_REMOVED lines=18> */
.L_x_18756:
[----:B------:R-:W-:Y:S05]  /*23cc0*/  BSYNC B0 ;  /* 0x0000000000007941 */ /* 0x000fea0003800000 */
.L_x_18754:
[----:B------:R-:W2:Y:S01]  /*23cd0*/  LDG.E.64 R12, desc[UR36][R12.64+-0x10] ;  /* 0xfffff0240c0c7981 */ /* 0x000ea2000c1e1b00 */
[----:B------:R-:W-:Y:S02]  /*23ce0*/  IMAD.MOV.U32 R3, RZ, RZ, R22 ;  /* 0x000000ffff037224 */ /* 0x000fe400078e0016 */
[----:B--2---:R-:W-:Y:S02]  /*23cf0*/  IMAD R5, R5, R12, RZ ;  /* 0x0000000c05057224 */ /* 0x004fe400078e02ff */
[----:B------:R-:W-:-:S04]  /*23d00*/  IMAD.WIDE.U32 R2, R12, R4, R2 ;  /* 0x000000040c027225 */ /* 0x000fc800078e0002 */
[----:B------:R-:W-:-:S04]  /*23d10*/  IMAD R5, R13, R4, R5 ;  /* 0x000000040d057224 */ /* 0x000fc800078e0205 */
[----:B------:R-:W-:-:S07]  /*23d20*/  IMAD.IADD R22, R3, 0x1, R5 ;  /* 0x0000000103167824 */ /* 0x000fce00078e0205 */
.L_x_18747:
        /* <DEDUP_REMOVED lines=18> */
.L_x_18759:
        /* <DEDUP_REMOVED lines=25> */
.L_x_18758:
[----:B------:R-:W-:Y:S05]  /*23fe0*/  BSYNC B8 ;  /* 0x0000000000087941 */ /* 0x000fea0003800000 */
.L_x_18757:
[----:B------:R-:W-:-:S05]  /*23ff0*/  IADD3 R16, P0, R16, 0x8, RZ ;  /* 0x0000000810107810 */ /* 0x000fca0007f1e0ff */
[----:B------:R-:W-:Y:S01]  /*24000*/  IMAD.X R17, RZ, RZ, R17, P0 ;  /* 0x000000ffff117224 */ /* 0x000fe200000e0611 */
[----:B------:R-:W-:-:S04]  /*24010*/  ISETP.GE.U32.AND P0, PT, R16, R19, PT ;  /* 0x000000131000720c */ /* 0x000fc80003f06070 */
[----:B------:R-:W-:-:S13]  /*24020*/  ISETP.GE.U32.AND.EX P0, PT, R17, R22, PT, P0 ;  /* 0x000000161100720c */ /* 0x000fda0003f06100 */
[----:B------:R-:W-:Y:S05]  /*24030*/  @!P0 BRA `(.L_x_18759) ;  /* 0xfffffffc00848947 */ /* 0x000fea000383ffff */
.L_x_18726:
[----:B------:R-:W-:Y:S05]  /*24040*/  BSYNC B7 ;  /* 0x0000000000077941 */ /* 0x000fea0003800000 */
.L_x_18725:
        /* <DEDUP_REMOVED lines=29> */
.L_x_18763:
[----:B------:R-:W-:Y:S05]  /*24220*/  BSYNC B8 ;  /* 0x0000000000087941 */ /* 0x000fea0003800000 */
.L_x_18762:
        /* <DEDUP_REMOVED lines=24> */
.L_x_18765:
[----:B------:R-:W-:Y:S05]  /*243b0*/  BSYNC B8 ;  /* 0x0000000000087941 */ /* 0x000fea0003800000 */
.L_x_18764:
        /* <DEDUP_REMOVED lines=29> */
.L_x_18767:
[----:B------:R-:W-:Y:S05]  /*24590*/  BSYNC B8 ;  /* 0x0000000000087941 */ /* 0x000fea0003800000 */
.L_x_18766:
        /* <DEDUP_REMOVED lines=17> */
.L_x_18781:
        /* <DEDUP_REMOVED lines=16> */
.L_x_18770:
        /* <DEDUP_REMOVED lines=19> */
.L_x_18771:
[----:B------:R-:W-:Y:S05]  /*248e0*/  BSYNC B1 ;  /* 0x0000000000017941 */ /* 0x000fea0003800000 */
.L_x_18769:
        /* <DEDUP_REMOVED lines=30> */
.L_x_18773:
        /* <DEDUP_REMOVED lines=19> */
.L_x_18774:
[----:B------:R-:W-:Y:S05]  /*24c00*/  BSYNC B1 ;  /* 0x0000000000017941 */ /* 0x000fea0003800000 */
.L_x_18772:
        /* <DEDUP_REMOVED lines=29> */
.L_x_18776:
        /* <DEDUP_REMOVED lines=19> */
.L_x_18777:
[----:B------:R-:W-:Y:S05]  /*24f10*/  BSYNC B1 ;  /* 0x0000000000017941 */ /* 0x000fea0003800000 */
.L_x_18775:
        /* <DEDUP_REMOVED lines=28> */
.L_x_18779:
        /* <DEDUP_REMOVED lines=19> */
.L_x_18780:
[----:B------:R-:W-:Y:S05]  /*25210*/  BSYNC B1 ;  /* 0x0000000000017941 */ /* 0x000fea0003800000 */
.L_x_18778:
        /* <DEDUP_REMOVED lines=20> */
.L_x_18768:
        /* <DEDUP_REMOVED lines=18> */
.L_x_18784:
        /* <DEDUP_REMOVED lines=19> */
.L_x_18785:
[----:B------:R-:W-:Y:S05]  /*255b0*/  BSYNC B0 ;  /* 0x0000000000007941 */ /* 0x000fea0003800000 */
.L_x_18783:
        /* <DEDUP_REMOVED lines=31> */
.L_x_18787:
        /* <DEDUP_REMOVED lines=19> */
.L_x_18788:
[----:B------:R-:W-:Y:S05]  /*258e0*/  BSYNC B0 ;  /* 0x0000000000007941 */ /* 0x000fea0003800000 */
.L_x_18786:
        /* <DEDUP_REMOVED lines=30> */
.L_x_18790:
        /* <DEDUP_REMOVED lines=18> */
.L_x_18791:
[----:B------:R-:W-:Y:S05]  /*25bf0*/  BSYNC B0 ;  /* 0x0000000000007941 */ /* 0x000fea0003800000 */
.L_x_18789:
[----:B------:R-:W2:Y:S01]  /*25c00*/  LDG.E.64 R12, desc[UR36][R12.64+-0x10] ;  /* 0xfffff0240c0c7981 */ /* 0x000ea2000c1e1b00 */
[----:B------:R-:W-:Y:S01]  /*25c10*/  MOV R3, R22 ;  /* 0x0000001600037202 */ /* 0x000fe20000000f00 */
[----:B--2---:R-:W-:Y:S02]  /*25c20*/  IMAD R5, R5, R12, RZ ;  /* 0x0000000c05057224 */ /* 0x004fe400078e02ff */
[----:B------:R-:W-:-:S04]  /*25c30*/  IMAD.WIDE.U32 R2, R12, R4, R2 ;  /* 0x000000040c027225 */ /* 0x000fc800078e0002 */
[----:B------:R-:W-:-:S04]  /*25c40*/  IMAD R5, R13, R4, R5 ;  /* 0x000000040d057224 */ /* 0x000fc800078e0205 */
[----:B------:R-:W-:-:S07]  /*25c50*/  IMAD.IADD R22, R3, 0x1, R5 ;  /* 0x0000000103167824 */ /* 0x000fce00078e0205 */
.L_x_18782:
        /* <DEDUP_REMOVED lines=18> */
.L_x_18794:
        /* <DEDUP_REMOVED lines=25> */
.L_x_18793:
[----:B------:R-:W-:Y:S05]  /*25f10*/  BSYNC B8 ;  /* 0x0000000000087941 */ /* 0x000fea0003800000 */
.L_x_18792:
[----:B------:R-:W-:-:S04]  /*25f20*/  IADD3 R16, P0, R16, 0x8, RZ ;  /* 0x0000000810107810 */ /* 0x000fc80007f1e0ff */
[----:B------:R-:W-:Y:S02]  /*25f30*/  IADD3.X R17, RZ, R17, RZ, P0, !PT ;  /* 0x00000011ff117210 */ /* 0x000fe400007fe4ff */
[----:B------:R-:W-:-:S04]  /*25f40*/  ISETP.GE.U32.AND P0, PT, R16, R19, PT ;  /* 0x000000131000720c */ /* 0x000fc80003f06070 */
[----:B------:R-:W-:-:S13]  /*25f50*/  ISETP.GE.U32.AND.EX P0, PT, R17, R22, PT, P0 ;  /* 0x000000161100720c */ /* 0x000fda0003f06100 */
[----:B------:R-:W-:Y:S05]  /*25f60*/  @!P0 BRA `(.L_x_18794) ;  /* 0xfffffffc00848947 */ /* 0x000fea000383ffff */
.L_x_18761:
[----:B------:R-:W-:Y:S05]  /*25f70*/  BSYNC B7 ;  /* 0x0000000000077941 */ /* 0x000fea0003800000 */
.L_x_18760:
        /* <DEDUP_REMOVED lines=28> */
.L_x_18796:
[----:B------:R-:W-:Y:S05]  /*26140*/  BSYNC B7 ;  /* 0x0000000000077941 */ /* 0x000fea0003800000 */
.L_x_18795:
        /* <DEDUP_REMOVED lines=24> */
.L_x_18798:
[----:B------:R-:W-:Y:S05]  /*262d0*/  BSYNC B7 ;  /* 0x0000000000077941 */ /* 0x000fea0003800000 */
.L_x_18797:
        /* <DEDUP_REMOVED lines=29> */
.L_x_18800:
[----:B------:R-:W-:Y:S05]  /*264b0*/  BSYNC B7 ;  /* 0x0000000000077941 */ /* 0x000fea0003800000 */
.L_x_18799:
        /* <DEDUP_REMOVED lines=18> */
.L_x_18814:
        /* <DEDUP_REMOVED lines=15> */
.L_x_18803:
        /* <DEDUP_REMOVED lines=19> */
.L_x_18804:
[----:B------:R-:W-:Y:S05]  /*26800*/  BSYNC B1 ;  /* 0x0000000000017941 */ /* 0x000fea0003800000 */
.L_x_18802:
        /* <DEDUP_REMOVED lines=30> */
.L_x_18806:
        /* <DEDUP_REMOVED lines=19> */
.L_x_18807:
[----:B------:R-:W-:Y:S05]  /*26b20*/  BSYNC B1 ;  /* 0x0000000000017941 */ /* 0x000fea0003800000 */
.L_x_18805:
        /* <DEDUP_REMOVED lines=29> */
.L_x_18809:
        /* <DEDUP_REMOVED lines=19> */
.L_x_18810:
[----:B------:R-:W-:Y:S05]  /*26e30*/  BSYNC B1 ;  /* 0x0000000000017941 */ /* 0x000fea0003800000 */
.L_x_18808:
        /* <DEDUP_REMOVED lines=28> */
.L_x_18812:
        /* <DEDUP_REMOVED lines=19> */
.L_x_18813:
[----:B------:R-:W-:Y:S05]  /*27130*/  BSYNC B1 ;  /* 0x0000000000017941 */ /* 0x000fea0003800000 */
.L_x_18811:
        /* <DEDUP_REMOVED lines=20> */
.L_x_18801:
        /* <DEDUP_REMOVED lines=18> */
.L_x_18817:
        /* <DEDUP_REMOVED lines=19> */
.L_x_18818:
[----:B------:R-:W-:Y:S05]  /*274d0*/  BSYNC B0 ;  /* 0x0000000000007941 */ /* 0x000fea0003800000 */
.L_x_18816:
        /* <DEDUP_REMOVED lines=31> */
.L_x_18820:
        /* <DEDUP_REMOVED lines=19> */
.L_x_18821:
[----:B------:R-:W-:Y:S05]  /*27800*/  BSYNC B0 ;  /* 0x0000000000007941 */ /* 0x000fea0003800000 */
.L_x_18819:
        /* <DEDUP_REMOVED lines=30> */
.L_x_18823:
        /* <DEDUP_REMOVED lines=18> */
.L_x_18824:
[----:B------:R-:W-:Y:S05]  /*27b10*/  BSYNC B0 ;  /* 0x0000000000007941 */ /* 0x000fea0003800000 */
.L_x_18822:
[----:B------:R-:W2:Y:S01]  /*27b20*/  LDG.E.64 R12, desc[UR36][R12.64+-0x10] ;  /* 0xfffff0240c0c7981 */ /* 0x000ea2000c1e1b00 */
[----:B------:R-:W-:Y:S02]  /*27b30*/  IMAD.MOV.U32 R3, RZ, RZ, R22 ;  /* 0x000000ffff037224 */ /* 0x000fe400078e0016 */
[----:B--2---:R-:W-:Y:S02]  /*27b40*/  IMAD R5, R5, R12, RZ ;  /* 0x0000000c05057224 */ /* 0x004fe400078e02ff */
[----:B------:R-:W-:-:S04]  /*27b50*/  IMAD.WIDE.U32 R2, R12, R4, R2 ;  /* 0x000000040c027225 */ /* 0x000fc800078e0002 */
[----:B------:R-:W-:-:S05]  /*27b60*/  IMAD R5, R13, R4, R5 ;  /* 0x000000040d057224 */ /* 0x000fca00078e0205 */
[----:B------:R-:W-:-:S07]  /*27b70*/  IADD3 R22, R3, R5, RZ ;  /* 0x0000000503167210 */ /* 0x000fce0007ffe0ff */
.L_x_18815:
        /* <DEDUP_REMOVED lines=18> */
.L_x_18827:
        /* <DEDUP_REMOVED lines=25> */
.L_x_18826:
[----:B------:R-:W-:Y:S05]  /*27e30*/  BSYNC B7 ;  /* 0x0000000000077941 */ /* 0x000fea0003800000 */
.L_x_18825:
[----:B------:R-:W-:-:S05]  /*27e40*/  IADD3 R16, P0, R16, 0x8, RZ ;  /* 0x0000000810107810 */ /* 0x000fca0007f1e0ff */
[----:B------:R-:W-:Y:S01]  /*27e50*/  IMAD.X R17, RZ, RZ, R17, P0 ;  /* 0x000000ffff117224 */ /* 0x000fe200000e0611 */
[----:B------:R-:W-:-:S04]  /*27e60*/  ISETP.GE.U32.AND P0, PT, R16, R19, PT ;  /* 0x000000131000720c */ /* 0x000fc80003f06070 */
[----:B------:R-:W-:-:S13]  /*27e70*/  ISETP.GE.U32.AND.EX P0, PT, R17, R22, PT, P0 ;  /* 0x000000161100720c */ /* 0x000fda0003f06100 */
[----:B------:R-:W-:Y:S05]  /*27e80*/  @!P0 BRA `(.L_x_18827) ;  /* 0xfffffffc00848947 */ /* 0x000fea000383ffff */
.L_x_18549:
[----:B------:R-:W-:Y:S05]  /*27e90*/  BSYNC B6 ;  /* 0x0000000000067941 */ /* 0x000fea0003800000 */
.L_x_18459:
        /* <DEDUP_REMOVED lines=23> */
.L_x_18830:
[----:B------:R-:W-:-:S13]  /*28010*/  ISETP.GE.AND P0, PT, R0, R104, PT ;  /* 0x000000680000720c */ /* 0x000fda0003f06270 */
[----:B------:R-:W-:Y:S05]  /*28020*/  @P0 BRA `(.L_x_18832) ;  /* 0x0000000000300947 */ /* 0x000fea0003800000 */
[----:B0-----:R-:W0:Y:S01]  /*28030*/  LDC.64 R2, c[0x0][0x258] ;  /* 0x00009600ff027b82 */ /* 0x001e220000000a00 */
[----:B------:R-:W-:Y:S01]  /*28040*/  IADD3 R5, R105, R0, RZ ;  /* 0x0000000069057210 */ /* 0x000fe20007ffe0ff */
[----:B------:R-:W-:-:S04]  /*28050*/  VIADD R0, R0, 0x80 ;  /* 0x0000008000007836 */ /* 0x000fc80000000000 */
[----:B0-----:R-:W-:-:S05]  /*28060*/  IMAD.WIDE.U32 R2, R5, 0x8, R2 ;  /* 0x0000000805027825 */ /* 0x001fca00078e0002 */
[----:B------:R1:W-:Y:S02]  /*28070*/  STG.E.64 desc[UR36][R2.64], RZ ;  /* 0x000000ff02007986 */ /* 0x0003e4000c101b24 */
.L_x_18831:
[----:B------:R-:W-:-:S13]  /*28080*/  ISETP.GE.AND P0, PT, R0, R104, PT ;  /* 0x000000680000720c */ /* 0x000fda0003f06270 */
[----:B------:R-:W-:Y:S05]  /*28090*/  @P0 BRA `(.L_x_18833) ;  /* 0x0000000000340947 */ /* 0x000fea0003800000 */
[----:B01----:R-:W0:Y:S01]  /*280a0*/  LDC.64 R2, c[0x0][0x258] ;  /* 0x00009600ff027b82 */ /* 0x003e220000000a00 */
[----:B------:R-:W-:Y:S01]  /*280b0*/  IMAD.IADD R5, R105, 0x1, R0 ;  /* 0x0000000169057824 */ /* 0x000fe200078e0200 */
[----:B------:R-:W-:-:S03]  /*280c0*/  IADD3 R0, R0, 0x80, RZ ;  /* 0x0000008000007810 */ /* 0x000fc60007ffe0ff */
[----:B0-----:R-:W-:-:S05]  /*280d0*/  IMAD.WIDE.U32 R2, R5, 0x8, R2 ;  /* 0x0000000805027825 */ /* 0x001fca00078e0002 */
[----:B------:R1:W-:Y:S02]  /*280e0*/  STG.E.64 desc[UR36][R2.64], RZ ;  /* 0x000000ff02007986 */ /* 0x0003e4000c101b24 */
.L_x_18832:
        /* <DEDUP_REMOVED lines=8> */
.L_x_18833:
[----:B------:R-:W-:Y:S05]  /*28170*/  BSYNC B1 ;  /* 0x0000000000017941 */ /* 0x000fea0003800000 */
.L_x_18829:
[----:B------:R-:W-:-:S13]  /*28180*/  ISETP.GE.AND P0, PT, R0, R104, PT ;  /* 0x000000680000720c */ /* 0x000fda0003f06270 */
[----:B012---:R-:W0:Y:S01]  /*28190*/  @!P0 LDC.64 R2, c[0x0][0x258] ;  /* 0x00009600ff028b82 */ /* 0x007e220000000a00 */
[----:B------:R-:W-:Y:S01]  /*281a0*/  @!P0 IADD3 R5, R105, R0, RZ ;  /* 0x0000000069058210 */ /* 0x000fe20007ffe0ff */
[----:B------:R-:W-:-:S04]  /*281b0*/  @!P0 VIADD R0, R0, 0x80 ;  /* 0x0000008000008836 */ /* 0x000fc80000000000 */
[----:B0-----:R-:W-:-:S05]  /*281c0*/  @!P0 IMAD.WIDE.U32 R2, R5, 0x8, R2 ;  /* 0x0000000805028825 */ /* 0x001fca00078e0002 */
[----:B------:R2:W-:Y:S02]  /*281d0*/  @!P0 STG.E.64 desc[UR36][R2.64], RZ ;  /* 0x000000ff02008986 */ /* 0x0005e4000c101b24 */
.L_x_18834:
[----:B------:R-:W-:Y:S05]  /*281e0*/  BSYNC B0 ;  /* 0x0000000000007941 */ /* 0x000fea0003800000 */
.L_x_18828:
[----:B------:R-:W-:-:S13]  /*281f0*/  ISETP.GE.AND P0, PT, R0, R104, PT ;  /* 0x000000680000720c */ /* 0x000fda0003f06270 */
[----:B------:R-:W-:Y:S05]  /*28200*/  @P0 EXIT ;  /* 0x000000000000094d */ /* 0x000fea0003800000 */
[----:B012---:R-:W0:Y:S01]  /*28210*/  LDC.64 R2, c[0x0][0x258] ;  /* 0x00009600ff027b82 */ /* 0x007e220000000a00 */
[----:B------:R-:W-:-:S04]  /*28220*/  IMAD.IADD R105, R105, 0x1, R0 ;  /* 0x0000000169697824 */ /* 0x000fc800078e0200 */
[----:B0-----:R-:W-:-:S05]  /*28230*/  IMAD.WIDE.U32 R2, R105, 0x8, R2 ;  /* 0x0000000869027825 */ /* 0x001fca00078e0002 */
[----:B------:R-:W-:Y:S01]  /*28240*/  STG.E.64 desc[UR36][R2.64], RZ ;  /* 0x000000ff02007986 */ /* 0x000fe2000c101b24 */
[----:B------:R-:W-:Y:S05]  /*28250*/  EXIT ;  /* 0x000000000000794d */ /* 0x000fea0003800000 */
        .weak           $__internal_44_$__cuda_sm20_div_s64
        .type           $__internal_44_$__cuda_sm20_div_s64,@function
        .size           $__internal_44_$__cuda_sm20_div_s64,($__internal_45_$__cuda_sm20_rem_s64 - $__internal_44_$__cuda_sm20_div_s64)
$__internal_44_$__cuda_sm20_div_s64:
        /* <DEDUP_REMOVED lines=83> */
[----:B------:R-:W-:Y:S05]  /*28790*/  RET.REL.NODEC R6 `(_ZN2at6native29vectorized_elementwise_kernelILi2EZZZNS0_67_GLOBAL__N__bb565c37_34_ValidateCompressedIndicesKernel_cu_33a4b88b42_validate_compressed_sparse_indices_kernelILNS2_8CDimNameE0ENS2_18CUDAKernelLauncherENS2_14EmptyVecKernelENS2_8DummyVecELm0EEEvRKNS_6TensorESA_lllENKUlvE1_clEvENKUlvE0_clEvEUllllllE_St5arrayIPcLm6EEEEviT0_T1_) ;  /* 0xfffffd7806187950 */ /* 0x000fea0003c3ffff */
        .weak           $__internal_45_$__cuda_sm20_rem_s64
        .type           $__internal_45_$__cuda_sm20_rem_s64,@function
        .size           $__internal_45_$__cuda_sm20_rem_s64,(.L_x_32225 - $__internal_45_$__cuda_sm20_rem_s64)
$__internal_45_$__cuda_sm20_rem_s64:
        /* <DEDUP_REMOVED lines=77> */
[----:B------:R-:W-:Y:S06]  /*28c70*/  RET.REL.NODEC R4 `(_ZN2at6native29vectorized_elementwise_kernelILi2EZZZNS0_67_GLOBAL__N__bb565c37_34_ValidateCompressedIndicesKernel_cu_33a4b88b42_validate_compressed_sparse_indices_kernelILNS2_8CDimNameE0ENS2_18CUDAKernelLauncherENS2_14EmptyVecKernelENS2_8DummyVecELm0EEEvRKNS_6TensorESA_lllENKUlvE1_clEvENKUlvE0_clEvEUllllllE_St5arrayIPcLm6EEEEviT0_T1_) ;  /* 0xfffffd7004e07950 */ /* 0x000fec0003c3ffff */
.L_x_18835:
        /* <DEDUP_REMOVED lines=16> */
.L_x_32225:


//--------------------- .text._ZN2at6native29vectorized_elementwise_kernelILi4EZZZNS0_67_GLOBAL__N__bb565c37_34_ValidateCompressedIndicesKernel_cu_33a4b88b42_validate_compressed_sparse_indices_kernelILNS2_8CDimNameE0ENS2_18CUDAKernelLauncherENS2_14EmptyVecKernelENS2_8DummyVecELm0EEEvRKNS_6TensorESA_lllENKUlvE1_clEvENKUlvE0_clEvEUllllllE_St5arrayIPcLm6EEEEviT0_T1_ --------------------------
	.section	.text._ZN2at6native29vectorized_elementwise_kernelILi4EZZZNS0_67_GLOBAL__N__bb565c37_34_ValidateCompressedIndicesKernel_cu_33a4b88b42_validate_compressed_sparse_indices_kernelILNS2_8CDimNameE0ENS2_18CUDAKernelLauncherENS2_14EmptyVecKernelENS2_8DummyVecELm0EEEvRKNS_6TensorESA_lllENKUlvE1_clEvENKUlvE0_clEvEUllllllE_St5arrayIPcLm6EEEEviT0_T1_,"ax",@progbits
	.align	128
        .global         _ZN2at6native29vectorized_elementwise_kernelILi4EZZZNS0_67_GLOBAL__N__bb565c37_34_ValidateCompressedIndicesKernel_cu_33a4b88b42_validate_compressed_sparse_indices_kernelILNS2_8CDimNameE0ENS2_18CUDAKernelLauncherENS2_14EmptyVecKernelENS2_8DummyVecELm0EEEvRKNS_6TensorESA_lllENKUlvE1_clEvENKUlvE0_clEvEUllllllE_St5arrayIPcLm6EEEEviT0_T1_
        .type           _ZN2at6native29vectorized_elementwise_kernelILi4EZZZNS0_67_GLOBAL__N__bb565c37_34_ValidateCompressedIndicesKernel_cu_33a4b88b42_validate_compressed_sparse_indices_kernelILNS2_8CDimNameE0ENS2_18CUDAKernelLauncherENS2_14EmptyVecKernelENS2_8DummyVecELm0EEEvRKNS_6TensorESA_lllENKUlvE1_clEvENKUlvE0_clEvEUllllllE_St5arrayIPcLm6EEEEviT0_T1_,@function
        .size           _ZN2at6native29vectorized_elementwise_kernelILi4EZZZNS0_67_GLOBAL__N__bb565c37_34_ValidateCompressedIndicesKernel_cu_33a4b88b42_validate_compressed_sparse_indices_kernelILNS2_8CDimNameE0ENS2_18CUDAKernelLauncherENS2_14EmptyVecKernelENS2_8DummyVecELm0EEEvRKNS_6TensorESA_lllENKUlvE1_clEvENKUlvE0_clEvEUllllllE_St5arrayIPcLm6EEEEviT0_T1_,(.L_x_32227 - _ZN2at6native29vectorized_elementwise_kernelILi4EZZZNS0_67_GLOBAL__N__bb565c37_34_ValidateCompressedIndicesKernel_cu_33a4b88b42_validate_compressed_sparse_indices_kernelILNS2_8CDimNameE0ENS2_18CUDAKernelLauncherENS2_14EmptyVecKernelENS2_8DummyVecELm0EEEvRKNS_6TensorESA_lllENKUlvE1_clEvENKUlvE0_clEvEUllllllE_St5arrayIPcLm6EEEEviT0_T1_)
        .other          _ZN2at6native29vectorized_elementwise_kernelILi4EZZZNS0_67_GLOBAL__N__bb565c37_34_ValidateCompressedIndicesKernel_cu_33a4b88b42_validate_compressed_sparse_indices_kernelILNS2_8CDimNameE0ENS2_18CUDAKernelLauncherENS2_14EmptyVecKernelENS2_8DummyVecELm0EEEvRKNS_6TensorESA_lllENKUlvE1_clEvENKUlvE0_clEvEUllllllE_St5arrayIPcLm6EEEEviT0_T1_,@"STO_CUDA_ENTRY STV_DEFAULT"
_ZN2at6native29vectorized_elementwise_kernelILi4EZZZNS0_67_GLOBAL__N__bb565c37_34_ValidateCompressedIndicesKernel_cu_33a4b88b42_validate_compressed_sparse_indices_kernelILNS2_8CDimNameE0ENS2_18CUDAKernelLauncherENS2_14EmptyVecKernelENS2_8DummyVecELm0EEEvRKNS_6TensorESA_lllENKUlvE1_clEvENKUlvE0_clEvEUllllllE_St5arrayIPcLm6EEEEviT0_T1_:
.text._ZN2at6native29vectorized_elementwise_kernelILi4EZZZNS0_67_GLOBAL__N__bb565c37_34_ValidateCompressedIndicesKernel_cu_33a4b88b42_validate_compressed_sparse_indices_kernelILNS2_8CDimNameE0ENS2_18CUDAKernelLauncherENS2_14EmptyVecKernelENS2_8DummyVecELm0EEEvRKNS_6TensorESA_lllENKUlvE1_clEvENKUlvE0_clEvEUllllllE_St5arrayIPcLm6EEEEviT0_T1_:
        /* <DEDUP_REMOVED lines=74> */
.L_x_18840:
[----:B------:R-:W-:Y:S05]  /*04a0*/  BSYNC B7 ;  /* 0x0000000000077941 */ /* 0x000fea0003800000 */
.L_x_18839:
        /* <DEDUP_REMOVED lines=25> */
.L_x_18842:
[----:B------:R-:W-:Y:S05]  /*0640*/  BSYNC B7 ;  /* 0x0000000000077941 */ /* 0x000fea0003800000 */
.L_x_18841:
        /* <DEDUP_REMOVED lines=29> */
.L_x_18844:
[----:B------:R-:W-:Y:S05]  /*0820*/  BSYNC B7 ;  /* 0x0000000000077941 */ /* 0x000fea0003800000 */
.L_x_18843:
        /* <DEDUP_REMOVED lines=15> */
.L_x_18849:
        /* <DEDUP_REMOVED lines=25> */
.L_x_18848:
[----:B------:R-:W-:Y:S05]  /*0ab0*/  BSYNC B8 ;  /* 0x0000000000087941 */ /* 0x000fea0003800000 */
.L_x_18847:
[----:B------:R-:W-:-:S04]  /*0ac0*/  IADD3 R0, P0, R16, 0x8, RZ ;  /* 0x0000000810007810 */ /* 0x000fc80007f1e0ff */
[----:B------:R-:W-:Y:S02]  /*0ad0*/  IADD3.X R17, RZ, R17, RZ, P0, !PT ;  /* 0x00000011ff117210 */ /* 0x000fe400007fe4ff */
[----:B------:R-:W-:-:S04]  /*0ae0*/  ISETP.GE.U32.AND P0, PT, R0, R23, PT ;  /* 0x000000170000720c */ /* 0x000fc80003f06070 */
[----:B------:R-:W-:-:S13]  /*0af0*/  ISETP.GE.U32.AND.EX P0, PT, R17, R36, PT, P0 ;  /* 0x000000241100720c */ /* 0x000fda0003f06100 */
[----:B------:R-:W-:Y:S05]  /*0b00*/  @!P0 BRA `(.L_x_18849) ;  /* 0xfffffffc00848947 */ /* 0x000fea000383ffff */
.L_x_18846:
[----:B------:R-:W-:Y:S05]  /*0b10*/  BSYNC B7 ;  /* 0x0000000000077941 */ /* 0x000fea0003800000 */
.L_x_18845:
        /* <DEDUP_REMOVED lines=25> */
.L_x_18851:
[----:B------:R-:W-:Y:S05]  /*0cb0*/  BSYNC B7 ;  /* 0x0000000000077941 */ /* 0x000fea0003800000 */
.L_x_18850:
        /* <DEDUP_REMOVED lines=22> */
.L_x_18853:
[----:B------:R-:W-:Y:S05]  /*0e20*/  BSYNC B7 ;  /* 0x0000000000077941 */ /* 0x000fea0003800000 */
.L_x_18852:
        /* <DEDUP_REMOVED lines=29> */
.L_x_18855:
[----:B------:R-:W-:Y:S05]  /*1000*/  BSYNC B7 ;  /* 0x0000000000077941 */ /* 0x000fea0003800000 */
.L_x_18854:
        /* <DEDUP_REMOVED lines=15> */
.L_x_18860:
        /* <DEDUP_REMOVED lines=26> */
.L_x_18859:
[----:B------:R-:W-:Y:S05]  /*12a0*/  BSYNC B8 ;  /* 0x0000000000087941 */ /* 0x000fea0003800000 */
.L_x_18858:
[----:B------:R-:W-:-:S05]  /*12b0*/  IADD3 R0, P0, R18, 0x8, RZ ;  /* 0x0000000812007810 */ /* 0x000fca0007f1e0ff */
[----:B------:R-:W-:Y:S01]  /*12c0*/  IMAD.X R19, RZ, RZ, R19, P0 ;  /* 0x000000ffff137224 */ /* 0x000fe200000e0613 */
[----:B------:R-:W-:-:S04]  /*12d0*/  ISETP.GE.U32.AND P0, PT, R0, R17, PT ;  /* 0x000000110000720c */ /* 0x000fc80003f06070 */
[----:B------:R-:W-:-:S13]  /*12e0*/  ISETP.GE.U32.AND.EX P0, PT, R19, R38, PT, P0 ;  /* 0x000000261300720c */ /* 0x000fda0003f06100 */
[----:B------:R-:W-:Y:S05]  /*12f0*/  @!P0 BRA `(.L_x_18860) ;  /* 0xfffffffc00808947 */ /* 0x000fea000383ffff */
.L_x_18857:
[----:B------:R-:W-:Y:S05]  /*1300*/  BSYNC B7 ;  /* 0x0000000000077941 */ /* 0x000fea0003800000 */
.L_x_18856:
        /* <DEDUP_REMOVED lines=22> */
.L_x_18862:
[----:B------:R-:W-:Y:S05]  /*1470*/  BSYNC B7 ;  /* 0x0000000000077941 */ /* 0x000fea0003800000 */
.L_x_18861:
        /* <DEDUP_REMOVED lines=22> */
.L_x_18864:
[----:B------:R-:W-:Y:S05]  /*15e0*/  BSYNC B7 ;  /* 0x0000000000077941 */ /* 0x000fea0003800000 */
.L_x_18863:
        /* <DEDUP_REMOVED lines=29> */
.L_x_18866:
[----:B------:R-:W-:Y:S05]  /*17c0*/  BSYNC B7 ;  /* 0x0000000000077941 */ /* 0x000fea0003800000 */
.L_x_18865:
        /* <DEDUP_REMOVED lines=15> */
.L_x_18871:
        /* <DEDUP_REMOVED lines=25> */
.L_x_18870:
[----:B------:R-:W-:Y:S05]  /*1a50*/  BSYNC B8 ;  /* 0x0000000000087941 */ /* 0x000fea0003800000 */
.L_x_18869:
[----:B------:R-:W-:-:S05]  /*1a60*/  IADD3 R18, P0, R18, 0x8, RZ ;  /* 0x0000000812127810 */ /* 0x000fca0007f1e0ff */
[----:B------:R-:W-:Y:S01]  /*1a70*/  IMAD.X R19, RZ, RZ, R19, P0 ;  /* 0x000000ffff137224 */ /* 0x000fe200000e0613 */
[----:B------:R-:W-:-:S04]  /*1a80*/  ISETP.GE.U32.AND P0, PT, R18, R17, PT ;  /* 0x000000111200720c */ /* 0x000fc80003f06070 */
[----:B------:R-:W-:-:S13]  /*1a90*/  ISETP.GE.U32.AND.EX P0, PT, R19, R40, PT, P0 ;  /* 0x000000281300720c */ /* 0x000fda0003f06100 */
[----:B------:R-:W-:Y:S05]  /*1aa0*/  @!P0 BRA `(.L_x_18871) ;  /* 0xfffffffc00848947 */ /* 0x000fea000383ffff */
.L_x_18868:
[----:B------:R-:W-:Y:S05]  /*1ab0*/  BSYNC B7 ;  /* 0x0000000000077941 */ /* 0x000fea0003800000 */
.L_x_18867:
        /* <DEDUP_REMOVED lines=22> */
.L_x_18873:
[----:B------:R-:W-:Y:S05]  /*1c20*/  BSYNC B7 ;  /* 0x0000000000077941 */ /* 0x000fea0003800000 */
.L_x_18872:
        /* <DEDUP_REMOVED lines=22> */
.L_x_18875:
[----:B------:R-:W-:Y:S05]  /*1d90*/  BSYNC B7 ;  /* 0x0000000000077941 */ /* 0x000fea0003800000 */
.L_x_18874:
        /* <DEDUP_REMOVED lines=29> */
.L_x_18877:
[----:B------:R-:W-:Y:S05]  /*1f70*/  BSYNC B7 ;  /* 0x0000000000077941 */ /* 0x000fea0003800000 */
.L_x_18876:
        /* <DEDUP_REMOVED lines=15> */
.L_x_18882:
        /* <DEDUP_REMOVED lines=25> */
.L_x_18881:
[----:B------:R-:W-:Y:S05]  /*2200*/  BSYNC B8 ;  /* 0x0000000000087941 */ /* 0x000fea0003800000 */
.L_x_18880:
[----:B------:R-:W-:-:S05]  /*2210*/  IADD3 R18, P0, R18, 0x8, RZ ;  /* 0x0000000812127810 */ /* 0x000fca0007f1e0ff */
[----:B------:R-:W-:Y:S01]  /*2220*/  IMAD.X R19, RZ, RZ, R19, P0 ;  /* 0x000000ffff137224 */ /* 0x000fe200000e0613 */
[----:B------:R-:W-:-:S04]  /*2230*/  ISETP.GE.U32.AND P0, PT, R18, R17, PT ;  /* 0x000000111200720c */ /* 0x000fc80003f06070 */
[----:B------:R-:W-:-:S13]  /*2240*/  ISETP.GE.U32.AND.EX P0, PT, R19, R42, PT, P0 ;  /* 0x0000002a1300720c */ /* 0x000fda0003f06100 */
[----:B------:R-:W-:Y:S05]  /*2250*/  @!P0 BRA `(.L_x_18882) ;  /* 0xfffffffc00848947 */ /* 0x000fea000383ffff */
.L_x_18879:
[----:B------:R-:W-:Y:S05]  /*2260*/  BSYNC B7 ;  /* 0x0000000000077941 */ /* 0x000fea0003800000 */
.L_x_18878:
        /* <DEDUP_REMOVED lines=22> */
.L_x_18884:
[----:B------:R-:W-:Y:S05]  /*23d0*/  BSYNC B7 ;  /* 0x0000000000077941 */ /* 0x000fea0003800000 */
.L_x_18883:
        /* <DEDUP_REMOVED lines=22> */
.L_x_18886:
[----:B------:R-:W-:Y:S05]  /*2540*/  BSYNC B7 ;  /* 0x0000000000077941 */ /* 0x000fea0003800000 */
.L_x_18885:
        /* <DEDUP_REMOVED lines=29> */
.L_x_18888:
[----:B------:R-:W-:Y:S05]  /*2720*/  BSYNC B7 ;  /* 0x0000000000077941 */ /* 0x000fea0003800000 */
.L_x_18887:
        /* <DEDUP_REMOVED lines=15> */
.L_x_18893:
        /* <DEDUP_REMOVED lines=25> */
.L_x_18892:
[----:B------:R-:W-:Y:S05]  /*29b0*/  BSYNC B8 ;  /* 0x0000000000087941 */ /* 0x000fea0003800000 */
.L_x_18891:
[----:B------:R-:W-:-:S05]  /*29c0*/  IADD3 R18, P0, R18, 0x8, RZ ;  /* 0x0000000812127810 */ /* 0x000fca0007f1e0ff */
[----:B------:R-:W-:Y:S01]  /*29d0*/  IMAD.X R19, RZ, RZ, R19, P0 ;  /* 0x000000ffff137224 */ /* 0x000fe200000e0613 */
[----:B------:R-:W-:-:S04]  /*29e0*/  ISETP.GE.U32.AND P0, PT, R18, R17, PT ;  /* 0x000000111200720c */ /* 0x000fc80003f06070 */
[----:B------:R-:W-:-:S13]  /*29f0*/  ISETP.GE.U32.AND.EX P0, PT, R19, R44, PT, P0 ;  /* 0x0000002c1300720c */ /* 0x000fda0003f06100 */
[----:B------:R-:W-:Y:S05]  /*2a00*/  @!P0 BRA `(.L_x_18893) ;  /* 0xfffffffc00848947 */ /* 0x000fea000383ffff */
.L_x_18890:
[----:B------:R-:W-:Y:S05]  /*2a10*/  BSYNC B7 ;  /* 0x0000000000077941 */ /* 0x000fea0003800000 */
.L_x_18889:
        /* <DEDUP_REMOVED lines=22> */
.L_x_18895:
[----:B------:R-:W-:Y:S05]  /*2b80*/  BSYNC B7 ;  /* 0x0000000000077941 */ /* 0x000fea0003800000 */
.L_x_18894:
        /* <DEDUP_REMOVED lines=22> */
.L_x_18897:
[----:B------:R-:W-:Y:S05]  /*2cf0*/  BSYNC B7 ;  /* 0x0000000000077941 */ /* 0x000fea0003800000 */
.L_x_18896:
        /* <DEDUP_REMOVED lines=29> */
.L_x_18899:
[----:B------:R-:W-:Y:S05]  /*2ed0*/  BSYNC B7 ;  /* 0x0000000000077941 */ /* 0x000fea0003800000 */
.L_x_18898:
        /* <DEDUP_REMOVED lines=15> */
.L_x_18904:
        /* <DEDUP_REMOVED lines=25> */
.L_x_18903:
[----:B------:R-:W-:Y:S05]  /*3160*/  BSYNC B8 ;  /* 0x0000000000087941 */ /* 0x000fea0003800000 */
.L_x_18902:
[----:B------:R-:W-:-:S05]  /*3170*/  IADD3 R18, P0, R18, 0x8, RZ ;  /* 0x0000000812127810 */ /* 0x000fca0007f1e0ff */
[----:B------:R-:W-:Y:S01]  /*3180*/  IMAD.X R19, RZ, RZ, R19, P0 ;  /* 0x000000ffff137224 */ /* 0x000fe200000e0613 */
[----:B------:R-:W-:-:S04]  /*3190*/  ISETP.GE.U32.AND P0, PT, R18, R17, PT ;  /* 0x000000111200720c */ /* 0x000fc80003f06070 */
[----:B------:R-:W-:-:S13]  /*31a0*/  ISETP.GE.U32.AND.EX P0, PT, R19, R46, PT, P0 ;  /* 0x0000002e1300720c */ /* 0x000fda0003f06100 */
[----:B------:R-:W-:Y:S05]  /*31b0*/  @!P0 BRA `(.L_x_18904) ;  /* 0xfffffffc00848947 */ /* 0x000fea000383ffff */
.L_x_18901:
[----:B------:R-:W-:Y:S05]  /*31c0*/  BSYNC B7 ;  /* 0x0000000000077941 */ /* 0x000fea0003800000 */
.L_x_18900:
        /* <DEDUP_REMOVED lines=22> */
.L_x_18906:
[----:B------:R-:W-:Y:S05]  /*3330*/  BSYNC B7 ;  /* 0x0000000000077941 */ /* 0x000fea0003800000 */
.L_x_18905:
        /* <DEDUP_REMOVED lines=22> */
.L_x_18908:
[----:B------:R-:W-:Y:S05]  /*34a0*/  BSYNC B7 ;  /* 0x0000000000077941 */ /* 0x000fea0003800000 */
.L_x_18907:
        /* <DEDUP_REMOVED lines=29> */
.L_x_18910:
[----:B------:R-:W-:Y:S05]  /*3680*/  BSYNC B7 ;  /* 0x0000000000077941 */ /* 0x000fea0003800000 */
.L_x_18909:
        /* <DEDUP_REMOVED lines=15> */
.L_x_18915:
        /* <DEDUP_REMOVED lines=25> */
.L_x_18914:
[----:B------:R-:W-:Y:S05]  /*3910*/  BSYNC B8 ;  /* 0x0000000000087941 */ /* 0x000fea0003800000 */
.L_x_18913:
[----:B------:R-:W-:-:S05]  /*3920*/  IADD3 R18, P0, R18, 0x8, RZ ;  /* 0x0000000812127810 */ /* 0x000fca0007f1e0ff */
[----:B------:R-:W-:Y:S01]  /*3930*/  IMAD.X R19, RZ, RZ, R19, P0 ;  /* 0x000000ffff137224 */ /* 0x000fe200000e0613 */
[----:B------:R-:W-:-:S04]  /*3940*/  ISETP.GE.U32.AND P0, PT, R18, R17, PT ;  /* 0x000000111200720c */ /* 0x000fc80003f06070 */
[----:B------:R-:W-:-:S13]  /*3950*/  ISETP.GE.U32.AND.EX P0, PT, R19, R48, PT, P0 ;  /* 0x000000301300720c */ /* 0x000fda0003f06100 */
[----:B------:R-:W-:Y:S05]  /*3960*/  @!P0 BRA `(.L_x_18915) ;  /* 0xfffffffc00848947 */ /* 0x000fea000383ffff */
.L_x_18912:
[----:B------:R-:W-:Y:S05]  /*3970*/  BSYNC B7 ;  /* 0x0000000000077941 */ /* 0x000fea0003800000 */
.L_x_18911:
        /* <DEDUP_REMOVED lines=22> */
.L_x_18917:
[----:B------:R-:W-:Y:S05]  /*3ae0*/  BSYNC B7 ;  /* 0x0000000000077941 */ /* 0x000fea0003800000 */
.L_x_18916:
        /* <DEDUP_REMOVED lines=22> */
.L_x_18919:
[----:B------:R-:W-:Y:S05]  /*3c50*/  BSYNC B7 ;  /* 0x0000000000077941 */ /* 0x000fea0003800000 */
.L_x_18918:
        /* <DEDUP_REMOVED lines=29> */
.L_x_18921:
[----:B------:R-:W-:Y:S05]  /*3e30*/  BSYNC B7 ;  /* 0x0000000000077941 */ /* 0x000fea0003800000 */
.L_x_18920:
        /* <DEDUP_REMOVED lines=15> */
.L_x_18926:
        /* <DEDUP_REMOVED lines=25> */
.L_x_18925:
[----:B------:R-:W-:Y:S05]  /*40c0*/  BSYNC B8 ;  /* 0x0000000000087941 */ /* 0x000fea0003800000 */
.L_x_18924:
[----:B------:R-:W-:-:S05]  /*40d0*/  IADD3 R16, P0, R16, 0x8, RZ ;  /* 0x0000000810107810 */ /* 0x000fca0007f1e0ff */
[----:B------:R-:W-:Y:S01]  /*40e0*/  IMAD.X R17, RZ, RZ, R17, P0 ;  /* 0x000000ffff117224 */ /* 0x000fe200000e0611 */
[----:B------:R-:W-:-:S04]  /*40f0*/  ISETP.GE.U32.AND P0, PT, R16, R18, PT ;  /* 0x000000121000720c */ /* 0x000fc80003f06070 */
[----:B------:R-:W-:-:S13]  /*4100*/  ISETP.GE.U32.AND.EX P0, PT, R17, R50, PT, P0 ;  /* 0x000000321100720c */ /* 0x000fda0003f06100 */
[----:B------:R-:W-:Y:S05]  /*4110*/  @!P0 BRA `(.L_x_18926) ;  /* 0xfffffffc00848947 */ /* 0x000fea000383ffff */
.L_x_18923:
[----:B------:R-:W-:Y:S05]  /*4120*/  BSYNC B7 ;  /* 0x0000000000077941 */ /* 0x000fea0003800000 */
.L_x_18922:
[----:B------:R-:W-:Y:S05]  /*4130*/  BRA `(.L_x_18927) ;  /* 0x000000f400307947 */ /* 0x000fea0003800000 */
.L_x_18838:
        /* <DEDUP_REMOVED lines=23> */
.L_x_18929:
[----:B------:R-:W-:Y:S05]  /*42b0*/  BSYNC B7 ;  /* 0x0000000000077941 */ /* 0x000fea0003800000 */
.L_x_18928:
        /* <DEDUP_REMOVED lines=25> */
.L_x_18931:
[----:B------:R-:W-:Y:S05]  /*4450*/  BSYNC B7 ;  /* 0x0000000000077941 */ /* 0x000fea0003800000 */
.L_x_18930:
        /* <DEDUP_REMOVED lines=29> */
.L_x_18933:
[----:B------:R-:W-:Y:S05]  /*4630*/  BSYNC B7 ;  /* 0x0000000000077941 */ /* 0x000fea0003800000 */
.L_x_18932:
        /* <DEDUP_REMOVED lines=18> */
.L_x_18947:
        /* <DEDUP_REMOVED lines=11> */
[----:B------:R-:W-:Y:S05]  /*4810*/  CALL.REL.NOINC `($__internal_46_$__cuda_sm20_div_s64) ;  /* 0x0000023800907944 */ /* 0x000fea0003c00000 */
[----:B------:R-:W-:Y:S02]  /*4820*/  IMAD.MOV.U32 R52, RZ, RZ, R4 ;  /* 0x000000ffff347224 */ /* 0x000fe400078e0004 */
[----:B------:R-:W-:Y:S01]  /*4830*/  IMAD.MOV.U32 R53, RZ, RZ, R3 ;  /* 0x000000ffff357224 */ /* 0x000fe200078e0003 */
[----:B------:R-:W-:Y:S06]  /*4840*/  BRA `(.L_x_18937) ;  /* 0x00000000004c7947 */ /* 0x000fec0003800000 */
.L_x_18936:
        /* <DEDUP_REMOVED lines=19> */
.L_x_18937:
[----:B------:R-:W-:Y:S05]  /*4980*/  BSYNC B1 ;  /* 0x0000000000017941 */ /* 0x000fea0003800000 */
.L_x_18935:
        /* <DEDUP_REMOVED lines=27> */
[----:B------:R-:W-:Y:S05]  /*4b40*/  CALL.REL.NOINC `($__internal_46_$__cuda_sm20_div_s64) ;  /* 0x0000023400c47944 */ /* 0x000fea0003c00000 */
[----:B------:R-:W-:Y:S02]  /*4b50*/  IMAD.MOV.U32 R14, RZ, RZ, R4 ;  /* 0x000000ffff0e7224 */ /* 0x000fe400078e0004 */
[----:B------:R-:W-:Y:S01]  /*4b60*/  IMAD.MOV.U32 R15, RZ, RZ, R3 ;  /* 0x000000ffff0f7224 */ /* 0x000fe200078e0003 */
[----:B------:R-:W-:Y:S06]  /*4b70*/  BRA `(.L_x_18940) ;  /* 0x00000000004c7947 */ /* 0x000fec0003800000 */
.L_x_18939:
        /* <DEDUP_REMOVED lines=19> */
.L_x_18940:
[----:B------:R-:W-:Y:S05]  /*4cb0*/  BSYNC B1 ;  /* 0x0000000000017941 */ /* 0x000fea0003800000 */
.L_x_18938:
        /* <DEDUP_REMOVED lines=29> */
.L_x_18942:
        /* <DEDUP_REMOVED lines=19> */
.L_x_18943:
[----:B------:R-:W-:Y:S05]  /*4fc0*/  BSYNC B1 ;  /* 0x0000000000017941 */ /* 0x000fea0003800000 */
.L_x_18941:
        /* <DEDUP_REMOVED lines=29> */
.L_x_18945:
        /* <DEDUP_REMOVED lines=19> */
.L_x_18946:
[----:B------:R-:W-:Y:S05]  /*52d0*/  BSYNC B1 ;  /* 0x0000000000017941 */ /* 0x000fea0003800000 */
.L_x_18944:
        /* <DEDUP_REMOVED lines=21> */
.L_x_18934:
        /* <DEDUP_REMOVED lines=14> */
[----:B------:R-:W-:Y:S05]  /*5510*/  CALL.REL.NOINC `($__internal_46_$__cuda_sm20_div_s64) ;  /* 0x0000022c00507944 */ /* 0x000fea0003c00000 */
[----:B------:R-:W-:Y:S01]  /*5520*/  MOV R12, R4 ;  /* 0x00000004000c7202 */ /* 0x000fe20000000f00 */
[----:B------:R-:W-:Y:S01]  /*5530*/  IMAD.MOV.U32 R13, RZ, RZ, R3 ;  /* 0x000000ffff0d7224 */ /* 0x000fe200078e0003 */
[----:B------:R-:W-:Y:S06]  /*5540*/  BRA `(.L_x_18951) ;  /* 0x00000000004c7947 */ /* 0x000fec0003800000 */
.L_x_18950:
        /* <DEDUP_REMOVED lines=19> */
.L_x_18951:
[----:B------:R-:W-:Y:S05]  /*5680*/  BSYNC B0 ;  /* 0x0000000000007941 */ /* 0x000fea0003800000 */
.L_x_18949:
        /* <DEDUP_REMOVED lines=33> */
[----:B------:R-:W-:Y:S05]  /*58a0*/  CALL.REL.NOINC `($__internal_46_$__cuda_sm20_div_s64) ;  /* 0x00000228006c7944 */ /* 0x000fea0003c00000 */
[----:B------:R-:W-:Y:S01]  /*58b0*/  MOV R5, R3 ;  /* 0x0000000300057202 */ /* 0x000fe20000000f00 */
[----:B------:R-:W-:Y:S06]  /*58c0*/  BRA `(.L_x_18954) ;  /* 0x00000000004c7947 */ /* 0x000fec0003800000 */
.L_x_18953:
        /* <DEDUP_REMOVED lines=19> */
.L_x_18954:
[----:B------:R-:W-:Y:S05]  /*5a00*/  BSYNC B0 ;  /* 0x0000000000007941 */ /* 0x000fea0003800000 */
.L_x_18952:
        /* <DEDUP_REMOVED lines=34> */
[----:B------:R-:W-:Y:S05]  /*5c30*/  CALL.REL.NOINC `($__internal_47_$__cuda_sm20_rem_s64) ;  /* 0x0000022800d87944 */ /* 0x000fea0003c00000 */
[----:B------:R-:W-:Y:S01]  /*5c40*/  MOV R4, R3 ;  /* 0x0000000300047202 */ /* 0x000fe20000000f00 */
[----:B------:R-:W-:Y:S01]  /*5c50*/  IMAD.MOV.U32 R5, RZ, RZ, R0 ;  /* 0x000000ffff057224 */ /* 0x000fe200078e0000 */
[----:B------:R-:W-:Y:S06]  /*5c60*/  BRA `(.L_x_18957) ;  /* 0x0000000000487947 */ /* 0x000fec0003800000 */
.L_x_18956:
        /* <DEDUP_REMOVED lines=18> */
.L_x_18957:
[----:B------:R-:W-:Y:S05]  /*5d90*/  BSYNC B0 ;  /* 0x0000000000007941 */ /* 0x000fea0003800000 */
.L_x_18955:
        /* <DEDUP_REMOVED lines=12> */
.L_x_18948:
        /* <DEDUP_REMOVED lines=19> */
.L_x_18962:
        /* <DEDUP_REMOVED lines=25> */
.L_x_18961:
[----:B------:R-:W-:Y:S05]  /*6120*/  BSYNC B8 ;  /* 0x0000000000087941 */ /* 0x000fea0003800000 */
.L_x_18960:
[----:B------:R-:W-:-:S05]  /*6130*/  IADD3 R16, P0, R16, 0x8, RZ ;  /* 0x0000000810107810 */ /* 0x000fca0007f1e0ff */
[----:B------:R-:W-:Y:S01]  /*6140*/  IMAD.X R17, RZ, RZ, R17, P0 ;  /* 0x000000ffff117224 */ /* 0x000fe200000e0611 */
[----:B------:R-:W-:-:S04]  /*6150*/  ISETP.GE.U32.AND P0, PT, R16, R23, PT ;  /* 0x000000171000720c */ /* 0x000fc80003f06070 */
[----:B------:R-:W-:-:S13]  /*6160*/  ISETP.GE.U32.AND.EX P0, PT, R17, R56, PT, P0 ;  /* 0x000000381100720c */ /* 0x000fda0003f06100 */
[----:B------:R-:W-:Y:S05]  /*6170*/  @!P0 BRA `(.L_x_18962) ;  /* 0xfffffffc00848947 */ /* 0x000fea000383ffff */
.L_x_18959:
[----:B------:R-:W-:Y:S05]  /*6180*/  BSYNC B7 ;  /* 0x0000000000077941 */ /* 0x000fea0003800000 */
.L_x_18958:
        /* <DEDUP_REMOVED lines=25> */
.L_x_18964:
[----:B------:R-:W-:Y:S05]  /*6320*/  BSYNC B7 ;  /* 0x0000000000077941 */ /* 0x000fea0003800000 */
.L_x_18963:
        /* <DEDUP_REMOVED lines=22> */
.L_x_18966:
[----:B------:R-:W-:Y:S05]  /*6490*/  BSYNC B7 ;  /* 0x0000000000077941 */ /* 0x000fea0003800000 */
.L_x_18965:
        /* <DEDUP_REMOVED lines=29> */
.L_x_18968:
[----:B------:R-:W-:Y:S05]  /*6670*/  BSYNC B7 ;  /* 0x0000000000077941 */ /* 0x000fea0003800000 */
.L_x_18967:
        /* <DEDUP_REMOVED lines=14> */
.L_x_18982:
        /* <DEDUP_REMOVED lines=15> */
.L_x_18971:
        /* <DEDUP_REMOVED lines=19> */
.L_x_18972:
[----:B------:R-:W-:Y:S05]  /*6980*/  BSYNC B1 ;  /* 0x0000000000017941 */ /* 0x000fea0003800000 */
.L_x_18970:
        /* <DEDUP_REMOVED lines=30> */
.L_x_18974:
        /* <DEDUP_REMOVED lines=19> */
.L_x_18975:
[----:B------:R-:W-:Y:S05]  /*6ca0*/  BSYNC B1 ;  /* 0x0000000000017941 */ /* 0x000fea0003800000 */
.L_x_18973:
        /* <DEDUP_REMOVED lines=29> */
.L_x_18977:
        /* <DEDUP_REMOVED lines=19> */
.L_x_18978:
[----:B------:R-:W-:Y:S05]  /*6fb0*/  BSYNC B1 ;  /* 0x0000000000017941 */ /* 0x000fea0003800000 */
.L_x_18976:
        /* <DEDUP_REMOVED lines=28> */
.L_x_18980:
        /* <DEDUP_REMOVED lines=19> */
.L_x_18981:
[----:B------:R-:W-:Y:S05]  /*72b0*/  BSYNC B1 ;  /* 0x0000000000017941 */ /* 0x000fea0003800000 */
.L_x_18979:
        /* <DEDUP_REMOVED lines=20> */
.L_x_18969:
        /* <DEDUP_REMOVED lines=18> */
.L_x_18985:
        /* <DEDUP_REMOVED lines=19> */
.L_x_18986:
[----:B------:R-:W-:Y:S05]  /*7650*/  BSYNC B0 ;  /* 0x0000000000007941 */ /* 0x000fea0003800000 */
.L_x_18984:
        /* <DEDUP_REMOVED lines=27> */
[----:B------:R-:W-:Y:S05]  /*7810*/  CALL.REL.NOINC `($__internal_46_$__cuda_sm20_div_s64) ;  /* 0x0000020800907944 */ /* 0x000fea0003c00000 */
[----:B------:R-:W-:Y:S01]  /*7820*/  IMAD.MOV.U32 R5, RZ, RZ, R3 ;  /* 0x000000ffff057224 */ /* 0x000fe200078e0003 */
[----:B------:R-:W-:Y:S06]  /*7830*/  BRA `(.L_x_18989) ;  /* 0x00000000004c7947 */ /* 0x000fec0003800000 */
.L_x_18988:
        /* <DEDUP_REMOVED lines=19> */
.L_x_18989:
[----:B------:R-:W-:Y:S05]  /*7970*/  BSYNC B0 ;  /* 0x0000000000007941 */ /* 0x000fea0003800000 */
.L_x_18987:
        /* <DEDUP_REMOVED lines=25> */
[----:B------:R-:W-:Y:S05]  /*7b10*/  CALL.REL.NOINC `($__internal_47_$__cuda_sm20_rem_s64) ;  /* 0x0000020c00207944 */ /* 0x000fea0003c00000 */
[----:B------:R-:W-:Y:S02]  /*7b20*/  IMAD.MOV.U32 R4, RZ, RZ, R3 ;  /* 0x000000ffff047224 */ /* 0x000fe400078e0003 */
[----:B------:R-:W-:Y:S01]  /*7b30*/  IMAD.MOV.U32 R5, RZ, RZ, R0 ;  /* 0x000000ffff057224 */ /* 0x000fe200078e0000 */
[----:B------:R-:W-:Y:S06]  /*7b40*/  BRA `(.L_x_18992) ;  /* 0x0000000000487947 */ /* 0x000fec0003800000 */
.L_x_18991:
        /* <DEDUP_REMOVED lines=18> */
.L_x_18992:
[----:B------:R-:W-:Y:S05]  /*7c70*/  BSYNC B0 ;  /* 0x0000000000007941 */ /* 0x000fea0003800000 */
.L_x_18990:
[----:B------:R-:W2:Y:S02]  /*7c80*/  LDG.E.64 R14, desc[UR36][R14.64+-0x10] ;  /* 0xfffff0240e0e7981 */ /* 0x000ea4000c1e1b00 */
[----:B--2---:R-:W-:Y:S02]  /*7c90*/  IMAD R3, R5, R14, RZ ;  /* 0x0000000e05037224 */ /* 0x004fe400078e02ff */
[----:B------:R-:W-:-:S04]  /*7ca0*/  IMAD.WIDE.U32 R36, R14, R4, R36 ;  /* 0x000000040e247225 */ /* 0x000fc800078e0024 */
[----:B------:R-:W-:-:S04]  /*7cb0*/  IMAD R3, R15, R4, R3 ;  /* 0x000000040f037224 */ /* 0x000fc800078e0203 */
[----:B------:R-:W-:-:S07]  /*7cc0*/  IMAD.IADD R37, R37, 0x1, R3 ;  /* 0x0000000125257824 */ /* 0x000fce00078e0203 */
.L_x_18983:
        /* <DEDUP_REMOVED lines=19> */
.L_x_18997:
        /* <DEDUP_REMOVED lines=25> */
.L_x_18996:
[----:B------:R-:W-:Y:S05]  /*7f90*/  BSYNC B8 ;  /* 0x0000000000087941 */ /* 0x000fea0003800000 */
.L_x_18995:
[----:B------:R-:W-:-:S04]  /*7fa0*/  IADD3 R16, P0, R16, 0x8, RZ ;  /* 0x0000000810107810 */ /* 0x000fc80007f1e0ff */
[----:B------:R-:W-:Y:S02]  /*7fb0*/  IADD3.X R17, RZ, R17, RZ, P0, !PT ;  /* 0x00000011ff117210 */ /* 0x000fe400007fe4ff */
[----:B------:R-:W-:-:S04]  /*7fc0*/  ISETP.GE.U32.AND P0, PT, R16, R19, PT ;  /* 0x000000131000720c */ /* 0x000fc80003f06070 */
[----:B------:R-:W-:-:S13]  /*7fd0*/  ISETP.GE.U32.AND.EX P0, PT, R17, R18, PT, P0 ;  /* 0x000000121100720c */ /* 0x000fda0003f06100 */
[----:B------:R-:W-:Y:S05]  /*7fe0*/  @!P0 BRA `(.L_x_18997) ;  /* 0xfffffffc00848947 */ /* 0x000fea000383ffff */
.L_x_18994:
[----:B------:R-:W-:Y:S05]  /*7ff0*/  BSYNC B7 ;  /* 0x0000000000077941 */ /* 0x000fea0003800000 */
.L_x_18993:
        /* <DEDUP_REMOVED lines=22> */
.L_x_18999:
[----:B------:R-:W-:Y:S05]  /*8160*/  BSYNC B7 ;  /* 0x0000000000077941 */ /* 0x000fea0003800000 */
.L_x_18998:
        /* <DEDUP_REMOVED lines=22> */
.L_x_19001:
[----:B------:R-:W-:Y:S05]  /*82d0*/  BSYNC B7 ;  /* 0x0000000000077941 */ /* 0x000fea0003800000 */
.L_x_19000:
        /* <DEDUP_REMOVED lines=29> */
.L_x_19003:
[----:B------:R-:W-:Y:S05]  /*84b0*/  BSYNC B7 ;  /* 0x0000000000077941 */ /* 0x000fea0003800000 */
.L_x_19002:
        /* <DEDUP_REMOVED lines=14> */
.L_x_19017:
        /* <DEDUP_REMOVED lines=13> */
[----:B------:R-:W-:Y:S01]  /*8670*/  IMAD.MOV.U32 R14, RZ, RZ, R4 ;  /* 0x000000ffff0e7224 */ /* 0x000fe200078e0004 */
[----:B------:R-:W-:Y:S01]  /*8680*/  MOV R15, R3 ;  /* 0x00000003000f7202 */ /* 0x000fe20000000f00 */
[----:B------:R-:W-:Y:S06]  /*8690*/  BRA `(.L_x_19007) ;  /* 0x00000000004c7947 */ /* 0x000fec0003800000 */
.L_x_19006:
        /* <DEDUP_REMOVED lines=19> */
.L_x_19007:
[----:B------:R-:W-:Y:S05]  /*87d0*/  BSYNC B1 ;  /* 0x0000000000017941 */ /* 0x000fea0003800000 */
.L_x_19005:
        /* <DEDUP_REMOVED lines=26> */
[----:B------:R-:W-:Y:S01]  /*8980*/  IMAD.MOV.U32 R22, RZ, RZ, R4 ;  /* 0x000000ffff167224 */ /* 0x000fe200078e0004 */
[----:B------:R-:W-:Y:S01]  /*8990*/  MOV R23, R3 ;  /* 0x0000000300177202 */ /* 0x000fe20000000f00 */
[----:B------:R-:W-:Y:S06]  /*89a0*/  BRA `(.L_x_19010) ;  /* 0x00000000004c7947 */ /* 0x000fec0003800000 */
.L_x_19009:
        /* <DEDUP_REMOVED lines=19> */
.L_x_19010:
[----:B------:R-:W-:Y:S05]  /*8ae0*/  BSYNC B1 ;  /* 0x0000000000017941 */ /* 0x000fea0003800000 */
.L_x_19008:
        /* <DEDUP_REMOVED lines=29> */
.L_x_19012:
        /* <DEDUP_REMOVED lines=19> */
.L_x_19013:
[----:B------:R-:W-:Y:S05]  /*8df0*/  BSYNC B1 ;  /* 0x0000000000017941 */ /* 0x000fea0003800000 */
.L_x_19011:
        /* <DEDUP_REMOVED lines=28> */
.L_x_19015:
        /* <DEDUP_REMOVED lines=19> */
.L_x_19016:
[----:B------:R-:W-:Y:S05]  /*90f0*/  BSYNC B1 ;  /* 0x0000000000017941 */ /* 0x000fea0003800000 */
.L_x_19014:
        /* <DEDUP_REMOVED lines=20> */
.L_x_19004:
        /* <DEDUP_REMOVED lines=18> */
.L_x_19020:
        /* <DEDUP_REMOVED lines=19> */
.L_x_19021:
[----:B------:R-:W-:Y:S05]  /*9490*/  BSYNC B0 ;  /* 0x0000000000007941 */ /* 0x000fea0003800000 */
.L_x_19019:
        /* <DEDUP_REMOVED lines=28> */
[----:B------:R-:W-:Y:S01]  /*9660*/  IMAD.MOV.U32 R5, RZ, RZ, R3 ;  /* 0x000000ffff057224 */ /* 0x000fe200078e0003 */
[----:B------:R-:W-:Y:S06]  /*9670*/  BRA `(.L_x_19024) ;  /* 0x00000000004c7947 */ /* 0x000fec0003800000 */
.L_x_19023:
        /* <DEDUP_REMOVED lines=19> */
.L_x_19024:
[----:B------:R-:W-:Y:S05]  /*97b0*/  BSYNC B0 ;  /* 0x0000000000007941 */ /* 0x000fea0003800000 */
.L_x_19022:
        /* <DEDUP_REMOVED lines=26> */
[----:B------:R-:W-:Y:S01]  /*9960*/  IMAD.MOV.U32 R4, RZ, RZ, R3 ;  /* 0x000000ffff047224 */ /* 0x000fe200078e0003 */
[----:B------:R-:W-:Y:S01]  /*9970*/  MOV R5, R0 ;  /* 0x0000000000057202 */ /* 0x000fe20000000f00 */
[----:B------:R-:W-:Y:S06]  /*9980*/  BRA `(.L_x_19027) ;  /* 0x0000000000487947 */ /* 0x000fec0003800000 */
.L_x_19026:
        /* <DEDUP_REMOVED lines=18> */
.L_x_19027:
[----:B------:R-:W-:Y:S05]  /*9ab0*/  BSYNC B0 ;  /* 0x0000000000007941 */ /* 0x000fea0003800000 */
.L_x_19025:
[----:B------:R-:W2:Y:S02]  /*9ac0*/  LDG.E.64 R12, desc[UR36][R12.64+-0x10] ;  /* 0xfffff0240c0c7981 */ /* 0x000ea4000c1e1b00 */
[----:B--2---:R-:W-:Y:S02]  /*9ad0*/  IMAD R3, R5, R12, RZ ;  /* 0x0000000c05037224 */ /* 0x004fe400078e02ff */
[----:B------:R-:W-:-:S04]  /*9ae0*/  IMAD.WIDE.U32 R22, R12, R4, R22 ;  /* 0x000000040c167225 */ /* 0x000fc800078e0016 */
[----:B------:R-:W-:-:S04]  /*9af0*/  IMAD R3, R13, R4, R3 ;  /* 0x000000040d037224 */ /* 0x000fc800078e0203 */
[----:B------:R-:W-:-:S07]  /*9b00*/  IMAD.IADD R23, R23, 0x1, R3 ;  /* 0x0000000117177824 */ /* 0x000fce00078e0203 */
.L_x_19018:
        /* <DEDUP_REMOVED lines=19> */
.L_x_19032:
        /* <DEDUP_REMOVED lines=25> */
.L_x_19031:
[----:B------:R-:W-:Y:S05]  /*9dd0*/  BSYNC B8 ;  /* 0x0000000000087941 */ /* 0x000fea0003800000 */
.L_x_19030:
[----:B------:R-:W-:-:S05]  /*9de0*/  IADD3 R16, P0, R16, 0x8, RZ ;  /* 0x0000000810107810 */ /* 0x000fca0007f1e0ff */
[----:B------:R-:W-:Y:S01]  /*9df0*/  IMAD.X R17, RZ, RZ, R17, P0 ;  /* 0x000000ffff117224 */ /* 0x000fe200000e0611 */
[----:B------:R-:W-:-:S04]  /*9e00*/  ISETP.GE.U32.AND P0, PT, R16, R19, PT ;  /* 0x000000131000720c */ /* 0x000fc80003f06070 */
[----:B------:R-:W-:-:S13]  /*9e10*/  ISETP.GE.U32.AND.EX P0, PT, R17, R18, PT, P0 ;  /* 0x000000121100720c */ /* 0x000fda0003f06100 */
[----:B------:R-:W-:Y:S05]  /*9e20*/  @!P0 BRA `(.L_x_19032) ;  /* 0xfffffffc00848947 */ /* 0x000fea000383ffff */
.L_x_19029:
[----:B------:R-:W-:Y:S05]  /*9e30*/  BSYNC B7 ;  /* 0x0000000000077941 */ /* 0x000fea0003800000 */
.L_x_19028:
        /* <DEDUP_REMOVED lines=22> */
.L_x_19034:
[----:B------:R-:W-:Y:S05]  /*9fa0*/  BSYNC B7 ;  /* 0x0000000000077941 */ /* 0x000fea0003800000 */
.L_x_19033:
        /* <DEDUP_REMOVED lines=22> */
.L_x_19036:
[----:B------:R-:W-:Y:S05]  /*a110*/  BSYNC B7 ;  /* 0x0000000000077941 */ /* 0x000fea0003800000 */
.L_x_19035:
        /* <DEDUP_REMOVED lines=29> */
.L_x_19038:
[----:B------:R-:W-:Y:S05]  /*a2f0*/  BSYNC B7 ;  /* 0x0000000000077941 */ /* 0x000fea0003800000 */
.L_x_19037:
        /* <DEDUP_REMOVED lines=17> */
.L_x_19052:
        /* <DEDUP_REMOVED lines=16> */
.L_x_19041:
        /* <DEDUP_REMOVED lines=19> */
.L_x_19042:
[----:B------:R-:W-:Y:S05]  /*a640*/  BSYNC B1 ;  /* 0x0000000000017941 */ /* 0x000fea0003800000 */
.L_x_19040:
        /* <DEDUP_REMOVED lines=31> */
.L_x_19044:
        /* <DEDUP_REMOVED lines=19> */
.L_x_19045:
[----:B------:R-:W-:Y:S05]  /*a970*/  BSYNC B1 ;  /* 0x0000000000017941 */ /* 0x000fea0003800000 */
.L_x_19043:
        /* <DEDUP_REMOVED lines=29> */
.L_x_19047:
        /* <DEDUP_REMOVED lines=19> */
.L_x_19048:
[----:B------:R-:W-:Y:S05]  /*ac80*/  BSYNC B1 ;  /* 0x0000000000017941 */ /* 0x000fea0003800000 */
.L_x_19046:
        /* <DEDUP_REMOVED lines=28> */
.L_x_19050:
        /* <DEDUP_REMOVED lines=19> */
.L_x_19051:
[----:B------:R-:W-:Y:S05]  /*af80*/  BSYNC B1 ;  /* 0x0000000000017941 */ /* 0x000fea0003800000 */
.L_x_19049:
        /* <DEDUP_REMOVED lines=21> */
.L_x_19039:
        /* <DEDUP_REMOVED lines=18> */
.L_x_19055:
        /* <DEDUP_REMOVED lines=19> */
.L_x_19056:
[----:B------:R-:W-:Y:S05]  /*b330*/  BSYNC B0 ;  /* 0x0000000000007941 */ /* 0x000fea0003800000 */
.L_x_19054:
        /* <DEDUP_REMOVED lines=33> */
.L_x_19058:
        /* <DEDUP_REMOVED lines=19> */
.L_x_19059:
[----:B------:R-:W-:Y:S05]  /*b680*/  BSYNC B0 ;  /* 0x0000000000007941 */ /* 0x000fea0003800000 */
.L_x_19057:
        /* <DEDUP_REMOVED lines=32> */
.L_x_19061:
        /* <DEDUP_REMOVED lines=18> */
.L_x_19062:
[----:B------:R-:W-:Y:S05]  /*b9b0*/  BSYNC B0 ;  /* 0x0000000000007941 */ /* 0x000fea0003800000 */
.L_x_19060:
        /* <DEDUP_REMOVED lines=8> */
.L_x_19053:
        /* <DEDUP_REMOVED lines=19> */
.L_x_19067:
        /* <DEDUP_REMOVED lines=25> */
.L_x_19066:
[----:B------:R-:W-:Y:S05]  /*bd00*/  BSYNC B8 ;  /* 0x0000000000087941 */ /* 0x000fea0003800000 */
.L_x_19065:
[----:B------:R-:W-:-:S05]  /*bd10*/  IADD3 R16, P0, R16, 0x8, RZ ;  /* 0x0000000810107810 */ /* 0x000fca0007f1e0ff */
[----:B------:R-:W-:Y:S01]  /*bd20*/  IMAD.X R17, RZ, RZ, R17, P0 ;  /* 0x000000ffff117224 */ /* 0x000fe200000e0611 */
[----:B------:R-:W-:-:S04]  /*bd30*/  ISETP.GE.U32.AND P0, PT, R16, R19, PT ;  /* 0x000000131000720c */ /* 0x000fc80003f06070 */
[----:B------:R-:W-:-:S13]  /*bd40*/  ISETP.GE.U32.AND.EX P0, PT, R17, R24, PT, P0 ;  /* 0x000000181100720c */ /* 0x000fda0003f06100 */
[----:B------:R-:W-:Y:S05]  /*bd50*/  @!P0 BRA `(.L_x_19067) ;  /* 0xfffffffc00848947 */ /* 0x000fea000383ffff */
.L_x_19064:
[----:B------:R-:W-:Y:S05]  /*bd60*/  BSYNC B7 ;  /* 0x0000000000077941 */ /* 0x000fea0003800000 */
.L_x_19063:
        /* <DEDUP_REMOVED lines=22> */
.L_x_19069:
[----:B------:R-:W-:Y:S05]  /*bed0*/  BSYNC B7 ;  /* 0x0000000000077941 */ /* 0x000fea0003800000 */
.L_x_19068:
        /* <DEDUP_REMOVED lines=22> */
.L_x_19071:
[----:B------:R-:W-:Y:S05]  /*c040*/  BSYNC B7 ;  /* 0x0000000000077941 */ /* 0x000fea0003800000 */
.L_x_19070:
        /* <DEDUP_REMOVED lines=29> */
.L_x_19073:
[----:B------:R-:W-:Y:S05]  /*c220*/  BSYNC B7 ;  /* 0x0000000000077941 */ /* 0x000fea0003800000 */
.L_x_19072:
        /* <DEDUP_REMOVED lines=14> */
.L_x_19087:
        /* <DEDUP_REMOVED lines=16> */
.L_x_19076:
        /* <DEDUP_REMOVED lines=19> */
.L_x_19077:
[----:B------:R-:W-:Y:S05]  /*c540*/  BSYNC B1 ;  /* 0x0000000000017941 */ /* 0x000fea0003800000 */
.L_x_19075:
        /* <DEDUP_REMOVED lines=29> */
.L_x_19079:
        /* <DEDUP_REMOVED lines=19> */
.L_x_19080:
[----:B------:R-:W-:Y:S05]  /*c850*/  BSYNC B1 ;  /* 0x0000000000017941 */ /* 0x000fea0003800000 */
.L_x_19078:
        /* <DEDUP_REMOVED lines=29> */
.L_x_19082:
        /* <DEDUP_REMOVED lines=19> */
.L_x_19083:
[----:B------:R-:W-:Y:S05]  /*cb60*/  BSYNC B1 ;  /* 0x0000000000017941 */ /* 0x000fea0003800000 */
.L_x_19081:
        /* <DEDUP_REMOVED lines=28> */
.L_x_19085:
        /* <DEDUP_REMOVED lines=19> */
.L_x_19086:
[----:B------:R-:W-:Y:S05]  /*ce60*/  BSYNC B1 ;  /* 0x0000000000017941 */ /* 0x000fea0003800000 */
.L_x_19084:
        /* <DEDUP_REMOVED lines=20> */
.L_x_19074:
        /* <DEDUP_REMOVED lines=18> */
.L_x_19090:
        /* <DEDUP_REMOVED lines=19> */
.L_x_19091:
[----:B------:R-:W-:Y:S05]  /*d200*/  BSYNC B0 ;  /* 0x0000000000007941 */ /* 0x000fea0003800000 */
.L_x_19089:
        /* <DEDUP_REMOVED lines=30> */
.L_x_19093:
        /* <DEDUP_REMOVED lines=19> */
.L_x_19094:
[----:B------:R-:W-:Y:S05]  /*d520*/  BSYNC B0 ;  /* 0x0000000000007941 */ /* 0x000fea0003800000 */
.L_x_19092:
        /* <DEDUP_REMOVED lines=29> */
.L_x_19096:
        /* <DEDUP_REMOVED lines=18> */
.L_x_19097:
[----:B------:R-:W-:Y:S05]  /*d820*/  BSYNC B0 ;  /* 0x0000000000007941 */ /* 0x000fea0003800000 */
.L_x_19095:
[----:B------:R-:W2:Y:S02]  /*d830*/  LDG.E.64 R12, desc[UR36][R12.64+-0x10] ;  /* 0xfffff0240c0c7981 */ /* 0x000ea4000c1e1b00 */
[----:B--2---:R-:W-:Y:S02]  /*d840*/  IMAD R3, R5, R12, RZ ;  /* 0x0000000c05037224 */ /* 0x004fe400078e02ff */
[----:B------:R-:W-:-:S04]  /*d850*/  IMAD.WIDE.U32 R22, R12, R4, R22 ;  /* 0x000000040c167225 */ /* 0x000fc800078e0016 */
[----:B------:R-:W-:-:S05]  /*d860*/  IMAD R3, R13, R4, R3 ;  /* 0x000000040d037224 */ /* 0x000fca00078e0203 */
[----:B------:R-:W-:-:S07]  /*d870*/  IADD3 R23, R23, R3, RZ ;  /* 0x0000000317177210 */ /* 0x000fce0007ffe0ff */
.L_x_19088:
        /* <DEDUP_REMOVED lines=19> */
.L_x_19102:
        /* <DEDUP_REMOVED lines=25> */
.L_x_19101:
[----:B------:R-:W-:Y:S05]  /*db40*/  BSYNC B8 ;  /* 0x0000000000087941 */ /* 0x000fea0003800000 */
.L_x_19100:
[----:B------:R-:W-:-:S05]  /*db50*/  IADD3 R16, P0, R16, 0x8, RZ ;  /* 0x0000000810107810 */ /* 0x000fca0007f1e0ff */
[----:B------:R-:W-:Y:S01]  /*db60*/  IMAD.X R17, RZ, RZ, R17, P0 ;  /* 0x000000ffff117224 */ /* 0x000fe200000e0611 */
[----:B------:R-:W-:-:S04]  /*db70*/  ISETP.GE.U32.AND P0, PT, R16, R19, PT ;  /* 0x000000131000720c */ /* 0x000fc80003f06070 */
[----:B------:R-:W-:-:S13]  /*db80*/  ISETP.GE.U32.AND.EX P0, PT, R17, R18, PT, P0 ;  /* 0x000000121100720c */ /* 0x000fda0003f06100 */
[----:B------:R-:W-:Y:S05]  /*db90*/  @!P0 BRA `(.L_x_19102) ;  /* 0xfffffffc00848947 */ /* 0x000fea000383ffff */
.L_x_19099:
[----:B------:R-:W-:Y:S05]  /*dba0*/  BSYNC B7 ;  /* 0x0000000000077941 */ /* 0x000fea0003800000 */
.L_x_19098:
        /* <DEDUP_REMOVED lines=22> */
.L_x_19104:
[----:B------:R-:W-:Y:S05]  /*dd10*/  BSYNC B7 ;  /* 0x0000000000077941 */ /* 0x000fea0003800000 */
.L_x_19103:
        /* <DEDUP_REMOVED lines=22> */
.L_x_19106:
[----:B------:R-:W-:Y:S05]  /*de80*/  BSYNC B7 ;  /* 0x0000000000077941 */ /* 0x000fea0003800000 */
.L_x_19105:
        /* <DEDUP_REMOVED lines=29> */
.L_x_19108:
[----:B------:R-:W-:Y:S05]  /*e060*/  BSYNC B7 ;  /* 0x0000000000077941 */ /* 0x000fea0003800000 */
.L_x_19107:
        /* <DEDUP_REMOVED lines=14> */
.L_x_19122:
        /* <DEDUP_REMOVED lines=16> */
.L_x_19111:
        /* <DEDUP_REMOVED lines=19> */
.L_x_19112:
[----:B------:R-:W-:Y:S05]  /*e380*/  BSYNC B1 ;  /* 0x0000000000017941 */ /* 0x000fea0003800000 */
.L_x_19110:
        /* <DEDUP_REMOVED lines=29> */
.L_x_19114:
        /* <DEDUP_REMOVED lines=19> */
.L_x_19115:
[----:B------:R-:W-:Y:S05]  /*e690*/  BSYNC B1 ;  /* 0x0000000000017941 */ /* 0x000fea0003800000 */
.L_x_19113:
        /* <DEDUP_REMOVED lines=29> */
.L_x_19117:
        /* <DEDUP_REMOVED lines=19> */
.L_x_19118:
[----:B------:R-:W-:Y:S05]  /*e9a0*/  BSYNC B1 ;  /* 0x0000000000017941 */ /* 0x000fea0003800000 */
.L_x_19116:
        /* <DEDUP_REMOVED lines=28> */
.L_x_19120:
        /* <DEDUP_REMOVED lines=19> */
.L_x_19121:
[----:B------:R-:W-:Y:S05]  /*eca0*/  BSYNC B1 ;  /* 0x0000000000017941 */ /* 0x000fea0003800000 */
.L_x_19119:
        /* <DEDUP_REMOVED lines=20> */
.L_x_19109:
        /* <DEDUP_REMOVED lines=18> */
.L_x_19125:
        /* <DEDUP_REMOVED lines=19> */
.L_x_19126:
[----:B------:R-:W-:Y:S05]  /*f040*/  BSYNC B0 ;  /* 0x0000000000007941 */ /* 0x000fea0003800000 */
.L_x_19124:
        /* <DEDUP_REMOVED lines=30> */
.L_x_19128:
        /* <DEDUP_REMOVED lines=19> */
.L_x_19129:
[----:B------:R-:W-:Y:S05]  /*f360*/  BSYNC B0 ;  /* 0x0000000000007941 */ /* 0x000fea0003800000 */
.L_x_19127:
        /* <DEDUP_REMOVED lines=29> */
.L_x_19131:
        /* <DEDUP_REMOVED lines=18> */
.L_x_19132:
[----:B------:R-:W-:Y:S05]  /*f660*/  BSYNC B0 ;  /* 0x0000000000007941 */ /* 0x000fea0003800000 */
.L_x_19130:
[----:B------:R-:W2:Y:S02]  /*f670*/  LDG.E.64 R12, desc[UR36][R12.64+-0x10] ;  /* 0xfffff0240c0c7981 */ /* 0x000ea4000c1e1b00 */
[----:B--2---:R-:W-:Y:S02]  /*f680*/  IMAD R3, R5, R12, RZ ;  /* 0x0000000c05037224 */ /* 0x004fe400078e02ff */
[----:B------:R-:W-:-:S04]  /*f690*/  IMAD.WIDE.U32 R22, R12, R4, R22 ;  /* 0x000000040c167225 */ /* 0x000fc800078e0016 */
[----:B------:R-:W-:-:S04]  /*f6a0*/  IMAD R3, R13, R4, R3 ;  /* 0x000000040d037224 */ /* 0x000fc800078e0203 */
[----:B------:R-:W-:-:S07]  /*f6b0*/  IMAD.IADD R23, R23, 0x1, R3 ;  /* 0x0000000117177824 */ /* 0x000fce00078e0203 */
.L_x_19123:
        /* <DEDUP_REMOVED lines=19> */
.L_x_19137:
        /* <DEDUP_REMOVED lines=25> */
.L_x_19136:
[----:B------:R-:W-:Y:S05]  /*f980*/  BSYNC B8 ;  /* 0x0000000000087941 */ /* 0x000fea0003800000 */
.L_x_19135:
[----:B------:R-:W-:-:S04]  /*f990*/  IADD3 R16, P0, R16, 0x8, RZ ;  /* 0x0000000810107810 */ /* 0x000fc80007f1e0ff */
[----:B------:R-:W-:Y:S02]  /*f9a0*/  IADD3.X R17, RZ, R17, RZ, P0, !PT ;  /* 0x00000011ff117210 */ /* 0x000fe400007fe4ff */
[----:B------:R-:W-:-:S04]  /*f9b0*/  ISETP.GE.U32.AND P0, PT, R16, R19, PT ;  /* 0x000000131000720c */ /* 0x000fc80003f06070 */
[----:B------:R-:W-:-:S13]  /*f9c0*/  ISETP.GE.U32.AND.EX P0, PT, R17, R18, PT, P0 ;  /* 0x000000121100720c */ /* 0x000fda0003f06100 */
[----:B------:R-:W-:Y:S05]  /*f9d0*/  @!P0 BRA `(.L_x_19137) ;  /* 0xfffffffc00848947 */ /* 0x000fea000383ffff */
.L_x_19134:
[----:B------:R-:W-:Y:S05]  /*f9e0*/  BSYNC B7 ;  /* 0x0000000000077941 */ /* 0x000fea0003800000 */
.L_x_19133:
        /* <DEDUP_REMOVED lines=22> */
.L_x_19139:
[----:B------:R-:W-:Y:S05]  /*fb50*/  BSYNC B7 ;  /* 0x0000000000077941 */ /* 0x000fea0003800000 */
.L_x_19138:
        /* <DEDUP_REMOVED lines=22> */
.L_x_19141:
[----:B------:R-:W-:Y:S05]  /*fcc0*/  BSYNC B7 ;  /* 0x0000000000077941 */ /* 0x000fea0003800000 */
.L_x_19140:
        /* <DEDUP_REMOVED lines=29> */
.L_x_19143:
[----:B------:R-:W-:Y:S05]  /*fea0*/  BSYNC B7 ;  /* 0x0000000000077941 */ /* 0x000fea0003800000 */
.L_x_19142:
        /* <DEDUP_REMOVED lines=14> */
.L_x_19157:
        /* <DEDUP_REMOVED lines=16> */
.L_x_19146:
        /* <DEDUP_REMOVED lines=19> */
.L_x_19147:
[----:B------:R-:W-:Y:S05]  /*101c0*/  BSYNC B1 ;  /* 0x0000000000017941 */ /* 0x000fea0003800000 */
.L_x_19145:
        /* <DEDUP_REMOVED lines=29> */
.L_x_19149:
        /* <DEDUP_REMOVED lines=19> */
.L_x_19150:
[----:B------:R-:W-:Y:S05]  /*104d0*/  BSYNC B1 ;  /* 0x0000000000017941 */ /* 0x000fea0003800000 */
.L_x_19148:
        /* <DEDUP_REMOVED lines=28> */
.L_x_19152:
        /* <DEDUP_REMOVED lines=19> */
.L_x_19153:
[----:B------:R-:W-:Y:S05]  /*107d0*/  BSYNC B1 ;  /* 0x0000000000017941 */ /* 0x000fea0003800000 */
.L_x_19151:
        /* <DEDUP_REMOVED lines=28> */
.L_x_19155:
        /* <DEDUP_REMOVED lines=19> */
.L_x_19156:
[----:B------:R-:W-:Y:S05]  /*10ad0*/  BSYNC B1 ;  /* 0x0000000000017941 */ /* 0x000fea0003800000 */
.L_x_19154:
        /* <DEDUP_REMOVED lines=19> */
.L_x_19144:
        /* <DEDUP_REMOVED lines=18> */
.L_x_19160:
        /* <DEDUP_REMOVED lines=19> */
.L_x_19161:
[----:B------:R-:W-:Y:S05]  /*10e60*/  BSYNC B0 ;  /* 0x0000000000007941 */ /* 0x000fea0003800000 */
.L_x_19159:
        /* <DEDUP_REMOVED lines=30> */
.L_x_19163:
        /* <DEDUP_REMOVED lines=19> */
.L_x_19164:
[----:B------:R-:W-:Y:S05]  /*11180*/  BSYNC B0 ;  /* 0x0000000000007941 */ /* 0x000fea0003800000 */
.L_x_19162:
        /* <DEDUP_REMOVED lines=29> */
.L_x_19166:
        /* <DEDUP_REMOVED lines=18> */
.L_x_19167:
[----:B------:R-:W-:Y:S05]  /*11480*/  BSYNC B0 ;  /* 0x0000000000007941 */ /* 0x000fea0003800000 */
.L_x_19165:
[----:B------:R-:W2:Y:S02]  /*11490*/  LDG.E.64 R12, desc[UR36][R12.64+-0x10] ;  /* 0xfffff0240c0c7981 */ /* 0x000ea4000c1e1b00 */
[----:B--2---:R-:W-:Y:S02]  /*114a0*/  IMAD R3, R5, R12, RZ ;  /* 0x0000000c05037224 */ /* 0x004fe400078e02ff */
[----:B------:R-:W-:-:S04]  /*114b0*/  IMAD.WIDE.U32 R22, R12, R4, R22 ;  /* 0x000000040c167225 */ /* 0x000fc800078e0016 */
[----:B------:R-:W-:-:S05]  /*114c0*/  IMAD R3, R13, R4, R3 ;  /* 0x000000040d037224 */ /* 0x000fca00078e0203 */
[----:B------:R-:W-:-:S07]  /*114d0*/  IADD3 R23, R23, R3, RZ ;  /* 0x0000000317177210 */ /* 0x000fce0007ffe0ff */
.L_x_19158:
        /* <DEDUP_REMOVED lines=19> */
.L_x_19172:
        /* <DEDUP_REMOVED lines=25> */
.L_x_19171:
[----:B------:R-:W-:Y:S05]  /*117a0*/  BSYNC B8 ;  /* 0x0000000000087941 */ /* 0x000fea0003800000 */
.L_x_19170:
[----:B------:R-:W-:-:S05]  /*117b0*/  IADD3 R16, P0, R16, 0x8, RZ ;  /* 0x0000000810107810 */ /* 0x000fca0007f1e0ff */
[----:B------:R-:W-:Y:S01]  /*117c0*/  IMAD.X R17, RZ, RZ, R17, P0 ;  /* 0x000000ffff117224 */ /* 0x000fe200000e0611 */
[----:B------:R-:W-:-:S04]  /*117d0*/  ISETP.GE.U32.AND P0, PT, R16, R19, PT ;  /* 0x000000131000720c */ /* 0x000fc80003f06070 */
[----:B------:R-:W-:-:S13]  /*117e0*/  ISETP.GE.U32.AND.EX P0, PT, R17, R18, PT, P0 ;  /* 0x000000121100720c */ /* 0x000fda0003f06100 */
[----:B------:R-:W-:Y:S05]  /*117f0*/  @!P0 BRA `(.L_x_19172) ;  /* 0xfffffffc00848947 */ /* 0x000fea000383ffff */
.L_x_19169:
[----:B------:R-:W-:Y:S05]  /*11800*/  BSYNC B7 ;  /* 0x0000000000077941 */ /* 0x000fea0003800000 */
.L_x_19168:
        /* <DEDUP_REMOVED lines=22> */
.L_x_19174:
[----:B------:R-:W-:Y:S05]  /*11970*/  BSYNC B7 ;  /* 0x0000000000077941 */ /* 0x000fea0003800000 */
.L_x_19173:
        /* <DEDUP_REMOVED lines=22> */
.L_x_19176:
[----:B------:R-:W-:Y:S05]  /*11ae0*/  BSYNC B7 ;  /* 0x0000000000077941 */ /* 0x000fea0003800000 */
.L_x_19175:
        /* <DEDUP_REMOVED lines=29> */
.L_x_19178:
[----:B------:R-:W-:Y:S05]  /*11cc0*/  BSYNC B7 ;  /* 0x0000000000077941 */ /* 0x000fea0003800000 */
.L_x_19177:
        /* <DEDUP_REMOVED lines=13> */
.L_x_19192:
        /* <DEDUP_REMOVED lines=15> */
.L_x_19181:
        /* <DEDUP_REMOVED lines=19> */
.L_x_19182:
[----:B------:R-:W-:Y:S05]  /*11fc0*/  BSYNC B1 ;  /* 0x0000000000017941 */ /* 0x000fea0003800000 */
.L_x_19180:
        /* <DEDUP_REMOVED lines=29> */
.L_x_19184:
        /* <DEDUP_REMOVED lines=19> */
.L_x_19185:
[----:B------:R-:W-:Y:S05]  /*122d0*/  BSYNC B1 ;  /* 0x0000000000017941 */ /* 0x000fea0003800000 */
.L_x_19183:
        /* <DEDUP_REMOVED lines=29> */
.L_x_19187:
        /* <DEDUP_REMOVED lines=19> */
.L_x_19188:
[----:B------:R-:W-:Y:S05]  /*125e0*/  BSYNC B1 ;  /* 0x0000000000017941 */ /* 0x000fea0003800000 */
.L_x_19186:
        /* <DEDUP_REMOVED lines=28> */
.L_x_19190:
        /* <DEDUP_REMOVED lines=19> */
.L_x_19191:
[----:B------:R-:W-:Y:S05]  /*128e0*/  BSYNC B1 ;  /* 0x0000000000017941 */ /* 0x000fea0003800000 */
.L_x_19189:
        /* <DEDUP_REMOVED lines=19> */
.L_x_19179:
        /* <DEDUP_REMOVED lines=18> */
.L_x_19195:
        /* <DEDUP_REMOVED lines=19> */
.L_x_19196:
[----:B------:R-:W-:Y:S05]  /*12c70*/  BSYNC B0 ;  /* 0x0000000000007941 */ /* 0x000fea0003800000 */
.L_x_19194:
        /* <DEDUP_REMOVED lines=30> */
.L_x_19198:
        /* <DEDUP_REMOVED lines=19> */
.L_x_19199:
[----:B------:R-:W-:Y:S05]  /*12f90*/  BSYNC B0 ;  /* 0x0000000000007941 */ /* 0x000fea0003800000 */
.L_x_19197:
        /* <DEDUP_REMOVED lines=25> */
[----:B------:R-:W-:Y:S05]  /*13130*/  CALL.REL.NOINC `($__internal_47_$__cuda_sm20_rem_s64) ;  /* 0x0000015400987944 */ /* 0x000fea0003c00000 */
[----:B------:R-:W-:Y:S02]  /*13140*/  IMAD.MOV.U32 R2, RZ, RZ, R3 ;  /* 0x000000ffff027224 */ /* 0x000fe400078e0003 */
[----:B------:R-:W-:Y:S01]  /*13150*/  IMAD.MOV.U32 R3, RZ, RZ, R0 ;  /* 0x000000ffff037224 */ /* 0x000fe200078e0000 */
[----:B------:R-:W-:Y:S06]  /*13160*/  BRA `(.L_x_19202) ;  /* 0x0000000000487947 */ /* 0x000fec0003800000 */
.L_x_19201:
        /* <DEDUP_REMOVED lines=18> */
.L_x_19202:
[----:B------:R-:W-:Y:S05]  /*13290*/  BSYNC B0 ;  /* 0x0000000000007941 */ /* 0x000fea0003800000 */
.L_x_19200:
[----:B------:R-:W2:Y:S02]  /*132a0*/  LDG.E.64 R12, desc[UR36][R12.64+-0x10] ;  /* 0xfffff0240c0c7981 */ /* 0x000ea4000c1e1b00 */
[----:B--2---:R-:W-:Y:S02]  /*132b0*/  IMAD R3, R3, R12, RZ ;  /* 0x0000000c03037224 */ /* 0x004fe400078e02ff */
[----:B------:R-:W-:-:S04]  /*132c0*/  IMAD.WIDE.U32 R22, R12, R2, R22 ;  /* 0x000000020c167225 */ /* 0x000fc800078e0016 */
[----:B------:R-:W-:-:S04]  /*132d0*/  IMAD R3, R13, R2, R3 ;  /* 0x000000020d037224 */ /* 0x000fc800078e0203 */
[----:B------:R-:W-:-:S07]  /*132e0*/  IMAD.IADD R23, R23, 0x1, R3 ;  /* 0x0000000117177824 */ /* 0x000fce00078e0203 */
.L_x_19193:
        /* <DEDUP_REMOVED lines=18> */
.L_x_19205:
        /* <DEDUP_REMOVED lines=25> */
.L_x_19204:
[----:B------:R-:W-:Y:S05]  /*135a0*/  BSYNC B7 ;  /* 0x0000000000077941 */ /* 0x000fea0003800000 */
.L_x_19203:
[----:B------:R-:W-:-:S04]  /*135b0*/  IADD3 R16, P0, R16, 0x8, RZ ;  /* 0x0000000810107810 */ /* 0x000fc80007f1e0ff */
[----:B------:R-:W-:Y:S02]  /*135c0*/  IADD3.X R17, RZ, R17, RZ, P0, !PT ;  /* 0x00000011ff117210 */ /* 0x000fe400007fe4ff */
[----:B------:R-:W-:-:S04]  /*135d0*/  ISETP.GE.U32.AND P0, PT, R16, R19, PT ;  /* 0x000000131000720c */ /* 0x000fc80003f06070 */
[----:B------:R-:W-:-:S13]  /*135e0*/  ISETP.GE.U32.AND.EX P0, PT, R17, R18, PT, P0 ;  /* 0x000000121100720c */ /* 0x000fda0003f06100 */
[----:B------:R-:W-:Y:S05]  /*135f0*/  @!P0 BRA `(.L_x_19205) ;  /* 0xfffffffc00848947 */ /* 0x000fea000383ffff */
.L_x_18927:
[----:B------:R-:W-:Y:S05]  /*13600*/  BSYNC B6 ;  /* 0x0000000000067941 */ /* 0x000fea0003800000 */
.L_x_18837:
        /* <DEDUP_REMOVED lines=11> */
.L_x_18836:
        /* <DEDUP_REMOVED lines=217> */
.L_x_19211:
[----:B------:R-:W-:Y:S05]  /*14450*/  BSYNC B8 ;  /* 0x0000000000087941 */ /* 0x000fea0003800000 */
.L_x_19210:
        /* <DEDUP_REMOVED lines=24> */
.L_x_19213:
[----:B------:R-:W-:Y:S05]  /*145e0*/  BSYNC B8 ;  /* 0x0000000000087941 */ /* 0x000fea0003800000 */
.L_x_19212:
        /* <DEDUP_REMOVED lines=29> */
.L_x_19215:
[----:B------:R-:W-:Y:S05]  /*147c0*/  BSYNC B8 ;  /* 0x0000000000087941 */ /* 0x000fea0003800000 */
.L_x_19214:
        /* <DEDUP_REMOVED lines=14> */
.L_x_19218:
        /* <DEDUP_REMOVED lines=26> */
.L_x_19217:
[----:B------:R-:W-:Y:S05]  /*14a50*/  BSYNC B8 ;  /* 0x0000000000087941 */ /* 0x000fea0003800000 */
.L_x_19216:
[----:B------:R-:W-:-:S05]  /*14a60*/  IADD3 R0, P0, R46, 0x8, RZ ;  /* 0x000000082e007810 */ /* 0x000fca0007f1e0ff */
[----:B------:R-:W-:Y:S01]  /*14a70*/  IMAD.X R47, RZ, RZ, R47, P0 ;  /* 0x000000ffff2f7224 */ /* 0x000fe200000e062f */
[----:B------:R-:W-:-:S04]  /*14a80*/  ISETP.GE.U32.AND P0, PT, R0, R51, PT ;  /* 0x000000330000720c */ /* 0x000fc80003f06070 */
[----:B------:R-:W-:-:S13]  /*14a90*/  ISETP.GE.U32.AND.EX P0, PT, R47, R48, PT, P0 ;  /* 0x000000302f00720c */ /* 0x000fda0003f06100 */
[----:B------:R-:W-:Y:S05]  /*14aa0*/  @!P0 BRA `(.L_x_19218) ;  /* 0xfffffffc00808947 */ /* 0x000fea000383ffff */
.L_x_19209:
[----:B------:R-:W-:Y:S05]  /*14ab0*/  BSYNC B7 ;  /* 0x0000000000077941 */ /* 0x000fea0003800000 */
.L_x_19208:
        /* <DEDUP_REMOVED lines=29> */
.L_x_19222:
[----:B------:R-:W-:Y:S05]  /*14c90*/  BSYNC B8 ;  /* 0x0000000000087941 */ /* 0x000fea0003800000 */
.L_x_19221:
        /* <DEDUP_REMOVED lines=24> */
.L_x_19224:
[----:B------:R-:W-:Y:S05]  /*14e20*/  BSYNC B8 ;  /* 0x0000000000087941 */ /* 0x000fea0003800000 */
.L_x_19223:
        /* <DEDUP_REMOVED lines=29> */
.L_x_19226:
[----:B------:R-:W-:Y:S05]  /*15000*/  BSYNC B8 ;  /* 0x0000000000087941 */ /* 0x000fea0003800000 */
.L_x_19225:
        /* <DEDUP_REMOVED lines=14> */
.L_x_19229:
        /* <DEDUP_REMOVED lines=26> */
.L_x_19228:
[----:B------:R-:W-:Y:S05]  /*15290*/  BSYNC B8 ;  /* 0x0000000000087941 */ /* 0x000fea0003800000 */
.L_x_19227:
[----:B------:R-:W-:-:S05]  /*152a0*/  IADD3 R0, P0, R16, 0x8, RZ ;  /* 0x0000000810007810 */ /* 0x000fca0007f1e0ff */
[----:B------:R-:W-:Y:S01]  /*152b0*/  IMAD.X R17, RZ, RZ, R17, P0 ;  /* 0x000000ffff117224 */ /* 0x000fe200000e0611 */
[----:B------:R-:W-:-:S04]  /*152c0*/  ISETP.GE.U32.AND P0, PT, R0, R47, PT ;  /* 0x0000002f0000720c */ /* 0x000fc80003f06070 */
[----:B------:R-:W-:-:S13]  /*152d0*/  ISETP.GE.U32.AND.EX P0, PT, R17, R18, PT, P0 ;  /* 0x000000121100720c */ /* 0x000fda0003f06100 */
[----:B------:R-:W-:Y:S05]  /*152e0*/  @!P0 BRA `(.L_x_19229) ;  /* 0xfffffffc00808947 */ /* 0x000fea000383ffff */
.L_x_19220:
[----:B------:R-:W-:Y:S05]  /*152f0*/  BSYNC B7 ;  /* 0x0000000000077941 */ /* 0x000fea0003800000 */
.L_x_19219:
        /* <DEDUP_REMOVED lines=29> */
.L_x_19233:
[----:B------:R-:W-:Y:S05]  /*154d0*/  BSYNC B8 ;  /* 0x0000000000087941 */ /* 0x000fea0003800000 */
.L_x_19232:
        /* <DEDUP_REMOVED lines=24> */
.L_x_19235:
[----:B------:R-:W-:Y:S05]  /*15660*/  BSYNC B8 ;  /* 0x0000000000087941 */ /* 0x000fea0003800000 */
.L_x_19234:
        /* <DEDUP_REMOVED lines=29> */
.L_x_19237:
[----:B------:R-:W-:Y:S05]  /*15840*/  BSYNC B8 ;  /* 0x0000000000087941 */ /* 0x000fea0003800000 */
.L_x_19236:
        /* <DEDUP_REMOVED lines=14> */
.L_x_19240:
        /* <DEDUP_REMOVED lines=25> */
.L_x_19239:
[----:B------:R-:W-:Y:S05]  /*15ac0*/  BSYNC B8 ;  /* 0x0000000000087941 */ /* 0x000fea0003800000 */
.L_x_19238:
[----:B------:R-:W-:-:S04]  /*15ad0*/  IADD3 R16, P0, R16, 0x8, RZ ;  /* 0x0000000810107810 */ /* 0x000fc80007f1e0ff */
[----:B------:R-:W-:Y:S02]  /*15ae0*/  IADD3.X R17, RZ, R17, RZ, P0, !PT ;  /* 0x00000011ff117210 */ /* 0x000fe400007fe4ff */
[----:B------:R-:W-:-:S04]  /*15af0*/  ISETP.GE.U32.AND P0, PT, R16, R19, PT ;  /* 0x000000131000720c */ /* 0x000fc80003f06070 */
[----:B------:R-:W-:-:S13]  /*15b00*/  ISETP.GE.U32.AND.EX P0, PT, R17, R24, PT, P0 ;  /* 0x000000181100720c */ /* 0x000fda0003f06100 */
[----:B------:R-:W-:Y:S05]  /*15b10*/  @!P0 BRA `(.L_x_19240) ;  /* 0xfffffffc00848947 */ /* 0x000fea000383ffff */
.L_x_19231:
[----:B------:R-:W-:Y:S05]  /*15b20*/  BSYNC B7 ;  /* 0x0000000000077941 */ /* 0x000fea0003800000 */
.L_x_19230:
        /* <DEDUP_REMOVED lines=29> */
.L_x_19244:
[----:B------:R-:W-:Y:S05]  /*15d00*/  BSYNC B8 ;  /* 0x0000000000087941 */ /* 0x000fea0003800000 */
.L_x_19243:
        /* <DEDUP_REMOVED lines=24> */
.L_x_19246:
[----:B------:R-:W-:Y:S05]  /*15e90*/  BSYNC B8 ;  /* 0x0000000000087941 */ /* 0x000fea0003800000 */
.L_x_19245:
        /* <DEDUP_REMOVED lines=29> */
.L_x_19248:
[----:B------:R-:W-:Y:S05]  /*16070*/  BSYNC B8 ;  /* 0x0000000000087941 */ /* 0x000fea0003800000 */
.L_x_19247:
        /* <DEDUP_REMOVED lines=14> */
.L_x_19251:
        /* <DEDUP_REMOVED lines=25> */
.L_x_19250:
[----:B------:R-:W-:Y:S05]  /*162f0*/  BSYNC B8 ;  /* 0x0000000000087941 */ /* 0x000fea0003800000 */
.L_x_19249:
[----:B------:R-:W-:-:S05]  /*16300*/  IADD3 R16, P0, R16, 0x8, RZ ;  /* 0x0000000810107810 */ /* 0x000fca0007f1e0ff */
[----:B------:R-:W-:Y:S01]  /*16310*/  IMAD.X R17, RZ, RZ, R17, P0 ;  /* 0x000000ffff117224 */ /* 0x000fe200000e0611 */
[----:B------:R-:W-:-:S04]  /*16320*/  ISETP.GE.U32.AND P0, PT, R16, R19, PT ;  /* 0x000000131000720c */ /* 0x000fc80003f06070 */
[----:B------:R-:W-:-:S13]  /*16330*/  ISETP.GE.U32.AND.EX P0, PT, R17, R28, PT, P0 ;  /* 0x0000001c1100720c */ /* 0x000fda0003f06100 */
[----:B------:R-:W-:Y:S05]  /*16340*/  @!P0 BRA `(.L_x_19251) ;  /* 0xfffffffc00848947 */ /* 0x000fea000383ffff */
.L_x_19242:
[----:B------:R-:W-:Y:S05]  /*16350*/  BSYNC B7 ;  /* 0x0000000000077941 */ /* 0x000fea0003800000 */
.L_x_19241:
        /* <DEDUP_REMOVED lines=29> */
.L_x_19255:
[----:B------:R-:W-:Y:S05]  /*16530*/  BSYNC B8 ;  /* 0x0000000000087941 */ /* 0x000fea0003800000 */
.L_x_19254:
        /* <DEDUP_REMOVED lines=24> */
.L_x_19257:
[----:B------:R-:W-:Y:S05]  /*166c0*/  BSYNC B8 ;  /* 0x0000000000087941 */ /* 0x000fea0003800000 */
.L_x_19256:
        /* <DEDUP_REMOVED lines=29> */
.L_x_19259:
[----:B------:R-:W-:Y:S05]  /*168a0*/  BSYNC B8 ;  /* 0x0000000000087941 */ /* 0x000fea0003800000 */
.L_x_19258:
        /* <DEDUP_REMOVED lines=14> */
.L_x_19262:
        /* <DEDUP_REMOVED lines=25> */
.L_x_19261:
[----:B------:R-:W-:Y:S05]  /*16b20*/  BSYNC B8 ;  /* 0x0000000000087941 */ /* 0x000fea0003800000 */
.L_x_19260:
[----:B------:R-:W-:-:S05]  /*16b30*/  IADD3 R16, P0, R16, 0x8, RZ ;  /* 0x0000000810107810 */ /* 0x000fca0007f1e0ff */
[----:B------:R-:W-:Y:S01]  /*16b40*/  IMAD.X R17, RZ, RZ, R17, P0 ;  /* 0x000000ffff117224 */ /* 0x000fe200000e0611 */
[----:B------:R-:W-:-:S04]  /*16b50*/  ISETP.GE.U32.AND P0, PT, R16, R19, PT ;  /* 0x000000131000720c */ /* 0x000fc80003f06070 */
[----:B------:R-:W-:-:S13]  /*16b60*/  ISETP.GE.U32.AND.EX P0, PT, R17, R32, PT, P0 ;  /* 0x000000201100720c */ /* 0x000fda0003f06100 */
[----:B------:R-:W-:Y:S05]  /*16b70*/  @!P0 BRA `(.L_x_19262) ;  /* 0xfffffffc00848947 */ /* 0x000fea000383ffff */
.L_x_19253:
[----:B------:R-:W-:Y:S05]  /*16b80*/  BSYNC B7 ;  /* 0x0000000000077941 */ /* 0x000fea0003800000 */
.L_x_19252:
        /* <DEDUP_REMOVED lines=29> */
.L_x_19266:
[----:B------:R-:W-:Y:S05]  /*16d60*/  BSYNC B8 ;  /* 0x0000000000087941 */ /* 0x000fea0003800000 */
.L_x_19265:
        /* <DEDUP_REMOVED lines=24> */
.L_x_19268:
[----:B------:R-:W-:Y:S05]  /*16ef0*/  BSYNC B8 ;  /* 0x0000000000087941 */ /* 0x000fea0003800000 */
.L_x_19267:
        /* <DEDUP_REMOVED lines=29> */
.L_x_19270:
[----:B------:R-:W-:Y:S05]  /*170d0*/  BSYNC B8 ;  /* 0x0000000000087941 */ /* 0x000fea0003800000 */
.L_x_19269:
        /* <DEDUP_REMOVED lines=14> */
.L_x_19273:
        /* <DEDUP_REMOVED lines=25> */
.L_x_19272:
[----:B------:R-:W-:Y:S05]  /*17350*/  BSYNC B8 ;  /* 0x0000000000087941 */ /* 0x000fea0003800000 */
.L_x_19271:
[----:B------:R-:W-:-:S04]  /*17360*/  IADD3 R16, P0, R16, 0x8, RZ ;  /* 0x0000000810107810 */ /* 0x000fc80007f1e0ff */
[----:B------:R-:W-:Y:S02]  /*17370*/  IADD3.X R17, RZ, R17, RZ, P0, !PT ;  /* 0x00000011ff117210 */ /* 0x000fe400007fe4ff */
[----:B------:R-:W-:-:S04]  /*17380*/  ISETP.GE.U32.AND P0, PT, R16, R19, PT ;  /* 0x000000131000720c */ /* 0x000fc80003f06070 */
[----:B------:R-:W-:-:S13]  /*17390*/  ISETP.GE.U32.AND.EX P0, PT, R17, R36, PT, P0 ;  /* 0x000000241100720c */ /* 0x000fda0003f06100 */
[----:B------:R-:W-:Y:S05]  /*173a0*/  @!P0 BRA `(.L_x_19273) ;  /* 0xfffffffc00848947 */ /* 0x000fea000383ffff */
.L_x_19264:
[----:B------:R-:W-:Y:S05]  /*173b0*/  BSYNC B7 ;  /* 0x0000000000077941 */ /* 0x000fea0003800000 */
.L_x_19263:
        /* <DEDUP_REMOVED lines=29> */
.L_x_19277:
[----:B------:R-:W-:Y:S05]  /*17590*/  BSYNC B8 ;  /* 0x0000000000087941 */ /* 0x000fea0003800000 */
.L_x_19276:
        /* <DEDUP_REMOVED lines=24> */
.L_x_19279:
[----:B------:R-:W-:Y:S05]  /*17720*/  BSYNC B8 ;  /* 0x0000000000087941 */ /* 0x000fea0003800000 */
.L_x_19278:
        /* <DEDUP_REMOVED lines=29> */
.L_x_19281:
[----:B------:R-:W-:Y:S05]  /*17900*/  BSYNC B8 ;  /* 0x0000000000087941 */ /* 0x000fea0003800000 */
.L_x_19280:
        /* <DEDUP_REMOVED lines=14> */
.L_x_19284:
        /* <DEDUP_REMOVED lines=25> */
.L_x_19283:
[----:B------:R-:W-:Y:S05]  /*17b80*/  BSYNC B8 ;  /* 0x0000000000087941 */ /* 0x000fea0003800000 */
.L_x_19282:
[----:B------:R-:W-:-:S05]  /*17b90*/  IADD3 R16, P0, R16, 0x8, RZ ;  /* 0x0000000810107810 */ /* 0x000fca0007f1e0ff */
[----:B------:R-:W-:Y:S01]  /*17ba0*/  IMAD.X R17, RZ, RZ, R17, P0 ;  /* 0x000000ffff117224 */ /* 0x000fe200000e0611 */
[----:B------:R-:W-:-:S04]  /*17bb0*/  ISETP.GE.U32.AND P0, PT, R16, R19, PT ;  /* 0x000000131000720c */ /* 0x000fc80003f06070 */
[----:B------:R-:W-:-:S13]  /*17bc0*/  ISETP.GE.U32.AND.EX P0, PT, R17, R40, PT, P0 ;  /* 0x000000281100720c */ /* 0x000fda0003f06100 */
[----:B------:R-:W-:Y:S05]  /*17bd0*/  @!P0 BRA `(.L_x_19284) ;  /* 0xfffffffc00848947 */ /* 0x000fea000383ffff */
.L_x_19275:
[----:B------:R-:W-:Y:S05]  /*17be0*/  BSYNC B7 ;  /* 0x0000000000077941 */ /* 0x000fea0003800000 */
.L_x_19274:
        /* <DEDUP_REMOVED lines=29> */
.L_x_19288:
[----:B------:R-:W-:Y:S05]  /*17dc0*/  BSYNC B8 ;  /* 0x0000000000087941 */ /* 0x000fea0003800000 */
.L_x_19287:
        /* <DEDUP_REMOVED lines=24> */
.L_x_19290:
[----:B------:R-:W-:Y:S05]  /*17f50*/  BSYNC B8 ;  /* 0x0000000000087941 */ /* 0x000fea0003800000 */
.L_x_19289:
        /* <DEDUP_REMOVED lines=29> */
.L_x_19292:
[----:B------:R-:W-:Y:S05]  /*18130*/  BSYNC B8 ;  /* 0x0000000000087941 */ /* 0x000fea0003800000 */
.L_x_19291:
        /* <DEDUP_REMOVED lines=14> */
.L_x_19295:
        /* <DEDUP_REMOVED lines=25> */
.L_x_19294:
[----:B------:R-:W-:Y:S05]  /*183b0*/  BSYNC B8 ;  /* 0x0000000000087941 */ /* 0x000fea0003800000 */
.L_x_19293:
[----:B------:R-:W-:-:S05]  /*183c0*/  IADD3 R16, P0, R16, 0x8, RZ ;  /* 0x0000000810107810 */ /* 0x000fca0007f1e0ff */
[----:B------:R-:W-:Y:S01]  /*183d0*/  IMAD.X R17, RZ, RZ, R17, P0 ;  /* 0x000000ffff117224 */ /* 0x000fe200000e0611 */
[----:B------:R-:W-:-:S04]  /*183e0*/  ISETP.GE.U32.AND P0, PT, R16, R19, PT ;  /* 0x000000131000720c */ /* 0x000fc80003f06070 */
[----:B------:R-:W-:-:S13]  /*183f0*/  ISETP.GE.U32.AND.EX P0, PT, R17, R44, PT, P0 ;  /* 0x0000002c1100720c */ /* 0x000fda0003f06100 */
[----:B------:R-:W-:Y:S05]  /*18400*/  @!P0 BRA `(.L_x_19295) ;  /* 0xfffffffc00848947 */ /* 0x000fea000383ffff */
.L_x_19286:
[----:B------:R-:W-:Y:S05]  /*18410*/  BSYNC B7 ;  /* 0x0000000000077941 */ /* 0x000fea0003800000 */
.L_x_19285:
[----:B------:R-:W-:Y:S05]  /*18420*/  BRA `(.L_x_19296) ;  /* 0x000000f800987947 */ /* 0x000fea0003800000 */
.L_x_19207:
        /* <DEDUP_REMOVED lines=26> */
.L_x_19300:
[----:B------:R-:W-:Y:S05]  /*185d0*/  BSYNC B8 ;  /* 0x0000000000087941 */ /* 0x000fea0003800000 */
.L_x_19299:
        /* <DEDUP_REMOVED lines=24> */
.L_x_19302:
[----:B------:R-:W-:Y:S05]  /*18760*/  BSYNC B8 ;  /* 0x0000000000087941 */ /* 0x000fea0003800000 */
.L_x_19301:
        /* <DEDUP_REMOVED lines=29> */
.L_x_19304:
[----:B------:R-:W-:Y:S05]  /*18940*/  BSYNC B8 ;  /* 0x0000000000087941 */ /* 0x000fea0003800000 */
.L_x_19303:
        /* <DEDUP_REMOVED lines=17> */
.L_x_19318:
        /* <DEDUP_REMOVED lines=15> */
.L_x_19307:
        /* <DEDUP_REMOVED lines=19> */
.L_x_19308:
[----:B------:R-:W-:Y:S05]  /*18c80*/  BSYNC B1 ;  /* 0x0000000000017941 */ /* 0x000fea0003800000 */
.L_x_19306:
        /* <DEDUP_REMOVED lines=30> */
.L_x_19310:
        /* <DEDUP_REMOVED lines=19> */
.L_x_19311:
[----:B------:R-:W-:Y:S05]  /*18fa0*/  BSYNC B1 ;  /* 0x0000000000017941 */ /* 0x000fea0003800000 */
.L_x_19309:
        /* <DEDUP_REMOVED lines=29> */
.L_x_19313:
        /* <DEDUP_REMOVED lines=19> */
.L_x_19314:
[----:B------:R-:W-:Y:S05]  /*192b0*/  BSYNC B1 ;  /* 0x0000000000017941 */ /* 0x000fea0003800000 */
.L_x_19312:
        /* <DEDUP_REMOVED lines=29> */
.L_x_19316:
        /* <DEDUP_REMOVED lines=19> */
.L_x_19317:
[----:B------:R-:W-:Y:S05]  /*195c0*/  BSYNC B1 ;  /* 0x0000000000017941 */ /* 0x000fea0003800000 */
.L_x_19315:
        /* <DEDUP_REMOVED lines=20> */
.L_x_19305:
        /* <DEDUP_REMOVED lines=18> */
.L_x_19321:
        /* <DEDUP_REMOVED lines=19> */
.L_x_19322:
[----:B------:R-:W-:Y:S05]  /*19960*/  BSYNC B0 ;  /* 0x0000000000007941 */ /* 0x000fea0003800000 */
.L_x_19320:
        /* <DEDUP_REMOVED lines=35> */
.L_x_19324:
        /* <DEDUP_REMOVED lines=19> */
.L_x_19325:
[----:B------:R-:W-:Y:S05]  /*19cd0*/  BSYNC B0 ;  /* 0x0000000000007941 */ /* 0x000fea0003800000 */
.L_x_19323:
        /* <DEDUP_REMOVED lines=37> */
.L_x_19327:
        /* <DEDUP_REMOVED lines=18> */
.L_x_19328:
[----:B------:R-:W-:Y:S05]  /*1a050*/  BSYNC B0 ;  /* 0x0000000000007941 */ /* 0x000fea0003800000 */
.L_x_19326:
        /* <DEDUP_REMOVED lines=9> */
.L_x_19319:
        /* <DEDUP_REMOVED lines=18> */
.L_x_19331:
        /* <DEDUP_REMOVED lines=25> */
.L_x_19330:
[----:B------:R-:W-:Y:S05]  /*1a3a0*/  BSYNC B8 ;  /* 0x0000000000087941 */ /* 0x000fea0003800000 */
.L_x_19329:
[----:B------:R-:W-:-:S04]  /*1a3b0*/  IADD3 R46, P0, R46, 0x8, RZ ;  /* 0x000000082e2e7810 */ /* 0x000fc80007f1e0ff */
[----:B------:R-:W-:Y:S02]  /*1a3c0*/  IADD3.X R47, RZ, R47, RZ, P0, !PT ;  /* 0x0000002fff2f7210 */ /* 0x000fe400007fe4ff */
[----:B------:R-:W-:-:S04]  /*1a3d0*/  ISETP.GE.U32.AND P0, PT, R46, R49, PT ;  /* 0x000000312e00720c */ /* 0x000fc80003f06070 */
[----:B------:R-:W-:-:S13]  /*1a3e0*/  ISETP.GE.U32.AND.EX P0, PT, R47, R48, PT, P0 ;  /* 0x000000302f00720c */ /* 0x000fda0003f06100 */
[----:B------:R-:W-:Y:S05]  /*1a3f0*/  @!P0 BRA `(.L_x_19331) ;  /* 0xfffffffc00848947 */ /* 0x000fea000383ffff */
.L_x_19298:
[----:B------:R-:W-:Y:S05]  /*1a400*/  BSYNC B7 ;  /* 0x0000000000077941 */ /* 0x000fea0003800000 */
.L_x_19297:
        /* <DEDUP_REMOVED lines=29> */
.L_x_19335:
[----:B------:R-:W-:Y:S05]  /*1a5e0*/  BSYNC B8 ;  /* 0x0000000000087941 */ /* 0x000fea0003800000 */
.L_x_19334:
        /* <DEDUP_REMOVED lines=24> */
.L_x_19337:
[----:B------:R-:W-:Y:S05]  /*1a770*/  BSYNC B8 ;  /* 0x0000000000087941 */ /* 0x000fea0003800000 */
.L_x_19336:
        /* <DEDUP_REMOVED lines=29> */
.L_x_19339:
[----:B------:R-:W-:Y:S05]  /*1a950*/  BSYNC B8 ;  /* 0x0000000000087941 */ /* 0x000fea0003800000 */
.L_x_19338:
        /* <DEDUP_REMOVED lines=17> */
.L_x_19353:
        /* <DEDUP_REMOVED lines=15> */
.L_x_19342:
        /* <DEDUP_REMOVED lines=19> */
.L_x_19343:
[----:B------:R-:W-:Y:S05]  /*1ac90*/  BSYNC B1 ;  /* 0x0000000000017941 */ /* 0x000fea0003800000 */
.L_x_19341:
        /* <DEDUP_REMOVED lines=31> */
.L_x_19345:
        /* <DEDUP_REMOVED lines=19> */
.L_x_19346:
[----:B------:R-:W-:Y:S05]  /*1afc0*/  BSYNC B1 ;  /* 0x0000000000017941 */ /* 0x000fea0003800000 */
.L_x_19344:
        /* <DEDUP_REMOVED lines=29> */
.L_x_19348:
        /* <DEDUP_REMOVED lines=19> */
.L_x_19349:
[----:B------:R-:W-:Y:S05]  /*1b2d0*/  BSYNC B1 ;  /* 0x0000000000017941 */ /* 0x000fea0003800000 */
.L_x_19347:
        /* <DEDUP_REMOVED lines=28> */
.L_x_19351:
        /* <DEDUP_REMOVED lines=19> */
.L_x_19352:
[----:B------:R-:W-:Y:S05]  /*1b5d0*/  BSYNC B1 ;  /* 0x0000000000017941 */ /* 0x000fea0003800000 */
.L_x_19350:
        /* <DEDUP_REMOVED lines=20> */
.L_x_19340:
        /* <DEDUP_REMOVED lines=19> */
.L_x_19356:
        /* <DEDUP_REMOVED lines=19> */
.L_x_19357:
[----:B------:R-:W-:Y:S05]  /*1b980*/  BSYNC B0 ;  /* 0x0000000000007941 */ /* 0x000fea0003800000 */
.L_x_19355:
        /* <DEDUP_REMOVED lines=33> */
.L_x_19359:
        /* <DEDUP_REMOVED lines=19> */
.L_x_19360:
[----:B------:R-:W-:Y:S05]  /*1bcd0*/  BSYNC B0 ;  /* 0x0000000000007941 */ /* 0x000fea0003800000 */
.L_x_19358:
        /* <DEDUP_REMOVED lines=32> */
.L_x_19362:
        /* <DEDUP_REMOVED lines=18> */
.L_x_19363:
[----:B------:R-:W-:Y:S05]  /*1c000*/  BSYNC B0 ;  /* 0x0000000000007941 */ /* 0x000fea0003800000 */
.L_x_19361:
[----:B------:R-:W2:Y:S01]  /*1c010*/  LDG.E.64 R12, desc[UR36][R12.64+-0x10] ;  /* 0xfffff0240c0c7981 */ /* 0x000ea2000c1e1b00 */
[----:B------:R-:W-:Y:S02]  /*1c020*/  IMAD.MOV.U32 R3, RZ, RZ, R50 ;  /* 0x000000ffff037224 */ /* 0x000fe400078e0032 */
[----:B--2---:R-:W-:Y:S02]  /*1c030*/  IMAD R5, R5, R12, RZ ;  /* 0x0000000c05057224 */ /* 0x004fe400078e02ff */
[----:B------:R-:W-:-:S04]  /*1c040*/  IMAD.WIDE.U32 R2, R12, R4, R2 ;  /* 0x000000040c027225 */ /* 0x000fc800078e0002 */
[----:B------:R-:W-:-:S05]  /*1c050*/  IMAD R5, R13, R4, R5 ;  /* 0x000000040d057224 */ /* 0x000fca00078e0205 */
[----:B------:R-:W-:-:S07]  /*1c060*/  IADD3 R50, R3, R5, RZ ;  /* 0x0000000503327210 */ /* 0x000fce0007ffe0ff */
.L_x_19354:
        /* <DEDUP_REMOVED lines=18> */
.L_x_19366:
        /* <DEDUP_REMOVED lines=25> */
.L_x_19365:
[----:B------:R-:W-:Y:S05]  /*1c320*/  BSYNC B8 ;  /* 0x0000000000087941 */ /* 0x000fea0003800000 */
.L_x_19364:
[----:B------:R-:W-:-:S05]  /*1c330*/  IADD3 R16, P0, R16, 0x8, RZ ;  /* 0x0000000810107810 */ /* 0x000fca0007f1e0ff */
[----:B------:R-:W-:Y:S01]  /*1c340*/  IMAD.X R17, RZ, RZ, R17, P0 ;  /* 0x000000ffff117224 */ /* 0x000fe200000e0611 */
[----:B------:R-:W-:-:S04]  /*1c350*/  ISETP.GE.U32.AND P0, PT, R16, R19, PT ;  /* 0x000000131000720c */ /* 0x000fc80003f06070 */
[----:B------:R-:W-:-:S13]  /*1c360*/  ISETP.GE.U32.AND.EX P0, PT, R17, R50, PT, P0 ;  /* 0x000000321100720c */ /* 0x000fda0003f06100 */
[----:B------:R-:W-:Y:S05]  /*1c370*/  @!P0 BRA `(.L_x_19366) ;  /* 0xfffffffc00848947 */ /* 0x000fea000383ffff */
.L_x_19333:
[----:B------:R-:W-:Y:S05]  /*1c380*/  BSYNC B7 ;  /* 0x0000000000077941 */ /* 0x000fea0003800000 */
.L_x_19332:
        /* <DEDUP_REMOVED lines=29> */
.L_x_19370:
[----:B------:R-:W-:Y:S05]  /*1c560*/  BSYNC B8 ;  /* 0x0000000000087941 */ /* 0x000fea0003800000 */
.L_x_19369:
        /* <DEDUP_REMOVED lines=24> */
.L_x_19372:
[----:B------:R-:W-:Y:S05]  /*1c6f0*/  BSYNC B8 ;  /* 0x0000000000087941 */ /* 0x000fea0003800000 */
.L_x_19371:
        /* <DEDUP_REMOVED lines=29> */
.L_x_19374:
[----:B------:R-:W-:Y:S05]  /*1c8d0*/  BSYNC B8 ;  /* 0x0000000000087941 */ /* 0x000fea0003800000 */
.L_x_19373:
        /* <DEDUP_REMOVED lines=17> */
.L_x_19388:
        /* <DEDUP_REMOVED lines=16> */
.L_x_19377:
        /* <DEDUP_REMOVED lines=19> */
.L_x_19378:
[----:B------:R-:W-:Y:S05]  /*1cc20*/  BSYNC B1 ;  /* 0x0000000000017941 */ /* 0x000fea0003800000 */
.L_x_19376:
        /* <DEDUP_REMOVED lines=30> */
.L_x_19380:
        /* <DEDUP_REMOVED lines=19> */
.L_x_19381:
[----:B------:R-:W-:Y:S05]  /*1cf40*/  BSYNC B1 ;  /* 0x0000000000017941 */ /* 0x000fea0003800000 */
.L_x_19379:
        /* <DEDUP_REMOVED lines=29> */
.L_x_19383:
        /* <DEDUP_REMOVED lines=19> */
.L_x_19384:
[----:B------:R-:W-:Y:S05]  /*1d250*/  BSYNC B1 ;  /* 0x0000000000017941 */ /* 0x000fea0003800000 */
.L_x_19382:
        /* <DEDUP_REMOVED lines=28> */
.L_x_19386:
        /* <DEDUP_REMOVED lines=19> */
.L_x_19387:
[----:B------:R-:W-:Y:S05]  /*1d550*/  BSYNC B1 ;  /* 0x0000000000017941 */ /* 0x000fea0003800000 */
.L_x_19385:
        /* <DEDUP_REMOVED lines=20> */
.L_x_19375:
        /* <DEDUP_REMOVED lines=18> */
.L_x_19391:
        /* <DEDUP_REMOVED lines=19> */
.L_x_19392:
[----:B------:R-:W-:Y:S05]  /*1d8f0*/  BSYNC B0 ;  /* 0x0000000000007941 */ /* 0x000fea0003800000 */
.L_x_19390:
        /* <DEDUP_REMOVED lines=31> */
.L_x_19394:
        /* <DEDUP_REMOVED lines=19> */
.L_x_19395:
[----:B------:R-:W-:Y:S05]  /*1dc20*/  BSYNC B0 ;  /* 0x0000000000007941 */ /* 0x000fea0003800000 */
.L_x_19393:
        /* <DEDUP_REMOVED lines=30> */
.L_x_19397:
        /* <DEDUP_REMOVED lines=18> */
.L_x_19398:
[----:B------:R-:W-:Y:S05]  /*1df30*/  BSYNC B0 ;  /* 0x0000000000007941 */ /* 0x000fea0003800000 */
.L_x_19396:
[----:B------:R-:W2:Y:S01]  /*1df40*/  LDG.E.64 R12, desc[UR36][R12.64+-0x10] ;  /* 0xfffff0240c0c7981 */ /* 0x000ea2000c1e1b00 */
[----:B------:R-:W-:Y:S02]  /*1df50*/  IMAD.MOV.U32 R3, RZ, RZ, R46 ;  /* 0x000000ffff037224 */ /* 0x000fe400078e002e */
[----:B--2---:R-:W-:Y:S02]  /*1df60*/  IMAD R5, R5, R12, RZ ;  /* 0x0000000c05057224 */ /* 0x004fe400078e02ff */
[----:B------:R-:W-:-:S04]  /*1df70*/  IMAD.WIDE.U32 R2, R12, R4, R2 ;  /* 0x000000040c027225 */ /* 0x000fc800078e0002 */
[----:B------:R-:W-:-:S04]  /*1df80*/  IMAD R5, R13, R4, R5 ;  /* 0x000000040d057224 */ /* 0x000fc800078e0205 */
[----:B------:R-:W-:-:S07]  /*1df90*/  IMAD.IADD R46, R3, 0x1, R5 ;  /* 0x00000001032e7824 */ /* 0x000fce00078e0205 */
.L_x_19389:
        /* <DEDUP_REMOVED lines=18> */
.L_x_19401:
        /* <DEDUP_REMOVED lines=25> */
.L_x_19400:
[----:B------:R-:W-:Y:S05]  /*1e250*/  BSYNC B8 ;  /* 0x0000000000087941 */ /* 0x000fea0003800000 */
.L_x_19399:
[----:B------:R-:W-:-:S05]  /*1e260*/  IADD3 R16, P0, R16, 0x8, RZ ;  /* 0x0000000810107810 */ /* 0x000fca0007f1e0ff */
[----:B------:R-:W-:Y:S01]  /*1e270*/  IMAD.X R17, RZ, RZ, R17, P0 ;  /* 0x000000ffff117224 */ /* 0x000fe200000e0611 */
[----:B------:R-:W-:-:S04]  /*1e280*/  ISETP.GE.U32.AND P0, PT, R16, R19, PT ;  /* 0x000000131000720c */ /* 0x000fc80003f06070 */
[----:B------:R-:W-:-:S13]  /*1e290*/  ISETP.GE.U32.AND.EX P0, PT, R17, R46, PT, P0 ;  /* 0x0000002e1100720c */ /* 0x000fda0003f06100 */
[----:B------:R-:W-:Y:S05]  /*1e2a0*/  @!P0 BRA `(.L_x_19401) ;  /* 0xfffffffc00848947 */ /* 0x000fea000383ffff */
.L_x_19368:
[----:B------:R-:W-:Y:S05]  /*1e2b0*/  BSYNC B7 ;  /* 0x0000000000077941 */ /* 0x000fea0003800000 */
.L_x_19367:
        /* <DEDUP_REMOVED lines=29> */
.L_x_19405:
[----:B------:R-:W-:Y:S05]  /*1e490*/  BSYNC B8 ;  /* 0x0000000000087941 */ /* 0x000fea0003800000 */
.L_x_19404:
        /* <DEDUP_REMOVED lines=24> */
.L_x_19407:
[----:B------:R-:W-:Y:S05]  /*1e620*/  BSYNC B8 ;  /* 0x0000000000087941 */ /* 0x000fea0003800000 */
.L_x_19406:
        /* <DEDUP_REMOVED lines=29> */
.L_x_19409:
[----:B------:R-:W-:Y:S05]  /*1e800*/  BSYNC B8 ;  /* 0x0000000000087941 */ /* 0x000fea0003800000 */
.L_x_19408:
        /* <DEDUP_REMOVED lines=17> */
.L_x_19423:
        /* <DEDUP_REMOVED lines=16> */
.L_x_19412:
        /* <DEDUP_REMOVED lines=19> */
.L_x_19413:
[----:B------:R-:W-:Y:S05]  /*1eb50*/  BSYNC B1 ;  /* 0x0000000000017941 */ /* 0x000fea0003800000 */
.L_x_19411:
        /* <DEDUP_REMOVED lines=30> */
.L_x_19415:
        /* <DEDUP_REMOVED lines=19> */
.L_x_19416:
[----:B------:R-:W-:Y:S05]  /*1ee70*/  BSYNC B1 ;  /* 0x0000000000017941 */ /* 0x000fea0003800000 */
.L_x_19414:
        /* <DEDUP_REMOVED lines=29> */
.L_x_19418:
        /* <DEDUP_REMOVED lines=19> */
.L_x_19419:
[----:B------:R-:W-:Y:S05]  /*1f180*/  BSYNC B1 ;  /* 0x0000000000017941 */ /* 0x000fea0003800000 */
.L_x_19417:
        /* <DEDUP_REMOVED lines=28> */
.L_x_19421:
        /* <DEDUP_REMOVED lines=19> */
.L_x_19422:
[----:B------:R-:W-:Y:S05]  /*1f480*/  BSYNC B1 ;  /* 0x0000000000017941 */ /* 0x000fea0003800000 */
.L_x_19420:
        /* <DEDUP_REMOVED lines=20> */
.L_x_19410:
        /* <DEDUP_REMOVED lines=18> */
.L_x_19426:
        /* <DEDUP_REMOVED lines=19> */
.L_x_19427:
[----:B------:R-:W-:Y:S05]  /*1f820*/  BSYNC B0 ;  /* 0x0000000000007941 */ /* 0x000fea0003800000 */
.L_x_19425:
        /* <DEDUP_REMOVED lines=31> */
.L_x_19429:
        /* <DEDUP_REMOVED lines=19> */
.L_x_19430:
[----:B------:R-:W-:Y:S05]  /*1fb50*/  BSYNC B0 ;  /* 0x0000000000007941 */ /* 0x000fea0003800000 */
.L_x_19428:
        /* <DEDUP_REMOVED lines=30> */
.L_x_19432:
        /* <DEDUP_REMOVED lines=18> */
.L_x_19433:
[----:B------:R-:W-:Y:S05]  /*1fe60*/  BSYNC B0 ;  /* 0x0000000000007941 */ /* 0x000fea0003800000 */
.L_x_19431:
[----:B------:R-:W2:Y:S01]  /*1fe70*/  LDG.E.64 R12, desc[UR36][R12.64+-0x10] ;  /* 0xfffff0240c0c7981 */ /* 0x000ea2000c1e1b00 */
[----:B------:R-:W-:Y:S01]  /*1fe80*/  MOV R3, R22 ;  /* 0x0000001600037202 */ /* 0x000fe20000000f00 */
[----:B--2---:R-:W-:Y:S02]  /*1fe90*/  IMAD R5, R5, R12, RZ ;  /* 0x0000000c05057224 */ /* 0x004fe400078e02ff */
[----:B------:R-:W-:-:S04]  /*1fea0*/  IMAD.WIDE.U32 R2, R12, R4, R2 ;  /* 0x000000040c027225 */ /* 0x000fc800078e0002 */
[----:B------:R-:W-:-:S04]  /*1feb0*/  IMAD R5, R13, R4, R5 ;  /* 0x000000040d057224 */ /* 0x000fc800078e0205 */
[----:B------:R-:W-:-:S07]  /*1fec0*/  IMAD.IADD R22, R3, 0x1, R5 ;  /* 0x0000000103167824 */ /* 0x000fce00078e0205 */
.L_x_19424:
        /* <DEDUP_REMOVED lines=18> */
.L_x_19436:
        /* <DEDUP_REMOVED lines=25> */
.L_x_19435:
[----:B------:R-:W-:Y:S05]  /*20180*/  BSYNC B8 ;  /* 0x0000000000087941 */ /* 0x000fea0003800000 */
.L_x_19434:
[----:B------:R-:W-:-:S04]  /*20190*/  IADD3 R16, P0, R16, 0x8, RZ ;  /* 0x0000000810107810 */ /* 0x000fc80007f1e0ff */
[----:B------:R-:W-:Y:S02]  /*201a0*/  IADD3.X R17, RZ, R17, RZ, P0, !PT ;  /* 0x00000011ff117210 */ /* 0x000fe400007fe4ff */
[----:B------:R-:W-:-:S04]  /*201b0*/  ISETP.GE.U32.AND P0, PT, R16, R19, PT ;  /* 0x000000131000720c */ /* 0x000fc80003f06070 */
[----:B------:R-:W-:-:S13]  /*201c0*/  ISETP.GE.U32.AND.EX P0, PT, R17, R22, PT, P0 ;  /* 0x000000161100720c */ /* 0x000fda0003f06100 */
[----:B------:R-:W-:Y:S05]  /*201d0*/  @!P0 BRA `(.L_x_19436) ;  /* 0xfffffffc00848947 */ /* 0x000fea000383ffff */
.L_x_19403:
[----:B------:R-:W-:Y:S05]  /*201e0*/  BSYNC B7 ;  /* 0x0000000000077941 */ /* 0x000fea0003800000 */
.L_x_19402:
        /* <DEDUP_REMOVED lines=29> */
.L_x_19440:
[----:B------:R-:W-:Y:S05]  /*203c0*/  BSYNC B8 ;  /* 0x0000000000087941 */ /* 0x000fea0003800000 */
.L_x_19439:
        /* <DEDUP_REMOVED lines=24> */
.L_x_19442:
[----:B------:R-:W-:Y:S05]  /*20550*/  BSYNC B8 ;  /* 0x0000000000087941 */ /* 0x000fea0003800000 */
.L_x_19441:
        /* <DEDUP_REMOVED lines=29> */
.L_x_19444:
[----:B------:R-:W-:Y:S05]  /*20730*/  BSYNC B8 ;  /* 0x0000000000087941 */ /* 0x000fea0003800000 */
.L_x_19443:
        /* <DEDUP_REMOVED lines=17> */
.L_x_19458:
        /* <DEDUP_REMOVED lines=16> */
.L_x_19447:
        /* <DEDUP_REMOVED lines=19> */
.L_x_19448:
[----:B------:R-:W-:Y:S05]  /*20a80*/  BSYNC B1 ;  /* 0x0000000000017941 */ /* 0x000fea0003800000 */
.L_x_19446:
        /* <DEDUP_REMOVED lines=30> */
.L_x_19450:
        /* <DEDUP_REMOVED lines=19> */
.L_x_19451:
[----:B------:R-:W-:Y:S05]  /*20da0*/  BSYNC B1 ;  /* 0x0000000000017941 */ /* 0x000fea0003800000 */
.L_x_19449:
        /* <DEDUP_REMOVED lines=29> */
.L_x_19453:
        /* <DEDUP_REMOVED lines=19> */
.L_x_19454:
[----:B------:R-:W-:Y:S05]  /*210b0*/  BSYNC B1 ;  /* 0x0000000000017941 */ /* 0x000fea0003800000 */
.L_x_19452:
        /* <DEDUP_REMOVED lines=28> */
.L_x_19456:
        /* <DEDUP_REMOVED lines=19> */
.L_x_19457:
[----:B------:R-:W-:Y:S05]  /*213b0*/  BSYNC B1 ;  /* 0x0000000000017941 */ /* 0x000fea0003800000 */
.L_x_19455:
        /* <DEDUP_REMOVED lines=20> */
.L_x_19445:
        /* <DEDUP_REMOVED lines=18> */
.L_x_19461:
        /* <DEDUP_REMOVED lines=19> */
.L_x_19462:
[----:B------:R-:W-:Y:S05]  /*21750*/  BSYNC B0 ;  /* 0x0000000000007941 */ /* 0x000fea0003800000 */
.L_x_19460:
        /* <DEDUP_REMOVED lines=31> */
.L_x_19464:
        /* <DEDUP_REMOVED lines=19> */
.L_x_19465:
[----:B------:R-:W-:Y:S05]  /*21a80*/  BSYNC B0 ;  /* 0x0000000000007941 */ /* 0x000fea0003800000 */
.L_x_19463:
        /* <DEDUP_REMOVED lines=30> */
.L_x_19467:
        /* <DEDUP_REMOVED lines=18> */
.L_x_19468:
[----:B------:R-:W-:Y:S05]  /*21d90*/  BSYNC B0 ;  /* 0x0000000000007941 */ /* 0x000fea0003800000 */
.L_x_19466:
[----:B------:R-:W2:Y:S01]  /*21da0*/  LDG.E.64 R12, desc[UR36][R12.64+-0x10] ;  /* 0xfffff0240c0c7981 */ /* 0x000ea2000c1e1b00 */
[----:B------:R-:W-:Y:S02]  /*21db0*/  IMAD.MOV.U32 R3, RZ, RZ, R22 ;  /* 0x000000ffff037224 */ /* 0x000fe400078e0016 */
[----:B--2---:R-:W-:Y:S02]  /*21dc0*/  IMAD R5, R5, R12, RZ ;  /* 0x0000000c05057224 */ /* 0x004fe400078e02ff */
[----:B------:R-:W-:-:S04]  /*21dd0*/  IMAD.WIDE.U32 R2, R12, R4, R2 ;  /* 0x000000040c027225 */ /* 0x000fc800078e0002 */
[----:B------:R-:W-:-:S05]  /*21de0*/  IMAD R5, R13, R4, R5 ;  /* 0x000000040d057224 */ /* 0x000fca00078e0205 */
[----:B------:R-:W-:-:S07]  /*21df0*/  IADD3 R22, R3, R5, RZ ;  /* 0x0000000503167210 */ /* 0x000fce0007ffe0ff */
.L_x_19459:
        /* <DEDUP_REMOVED lines=18> */
.L_x_19471:
        /* <DEDUP_REMOVED lines=25> */
.L_x_19470:
[----:B------:R-:W-:Y:S05]  /*220b0*/  BSYNC B8 ;  /* 0x0000000000087941 */ /* 0x000fea0003800000 */
.L_x_19469:
[----:B------:R-:W-:-:S05]  /*220c0*/  IADD3 R16, P0, R16, 0x8, RZ ;  /* 0x0000000810107810 */ /* 0x000fca0007f1e0ff */
[----:B------:R-:W-:Y:S01]  /*220d0*/  IMAD.X R17, RZ, RZ, R17, P0 ;  /* 0x000000ffff117224 */ /* 0x000fe200000e0611 */
[----:B------:R-:W-:-:S04]  /*220e0*/  ISETP.GE.U32.AND P0, PT, R16, R19, PT ;  /* 0x000000131000720c */ /* 0x000fc80003f06070 */
[----:B------:R-:W-:-:S13]  /*220f0*/  ISETP.GE.U32.AND.EX P0, PT, R17, R22, PT, P0 ;  /* 0x000000161100720c */ /* 0x000fda0003f06100 */
[----:B------:R-:W-:Y:S05]  /*22100*/  @!P0 BRA `(.L_x_19471) ;  /* 0xfffffffc00848947 */ /* 0x000fea000383ffff */
.L_x_19438:
[----:B------:R-:W-:Y:S05]  /*22110*/  BSYNC B7 ;  /* 0x0000000000077941 */ /* 0x000fea0003800000 */
.L_x_19437:
        /* <DEDUP_REMOVED lines=29> */
.L_x_19475:
[----:B------:R-:W-:Y:S05]  /*222f0*/  BSYNC B8 ;  /* 0x0000000000087941 */ /* 0x000fea0003800000 */
.L_x_19474:
        /* <DEDUP_REMOVED lines=24> */
.L_x_19477:
[----:B------:R-:W-:Y:S05]  /*22480*/  BSYNC B8 ;  /* 0x0000000000087941 */ /* 0x000fea0003800000 */
.L_x_19476:
        /* <DEDUP_REMOVED lines=29> */
.L_x_19479:
[----:B------:R-:W-:Y:S05]  /*22660*/  BSYNC B8 ;  /* 0x0000000000087941 */ /* 0x000fea0003800000 */
.L_x_19478:
        /* <DEDUP_REMOVED lines=17> */
.L_x_19493:
        /* <DEDUP_REMOVED lines=16> */
.L_x_19482:
        /* <DEDUP_REMOVED lines=19> */
.L_x_19483:
[----:B------:R-:W-:Y:S05]  /*229b0*/  BSYNC B1 ;  /* 0x0000000000017941 */ /* 0x000fea0003800000 */
.L_x_19481:
        /* <DEDUP_REMOVED lines=30> */
.L_x_19485:
        /* <DEDUP_REMOVED lines=19> */
.L_x_19486:
[----:B------:R-:W-:Y:S05]  /*22cd0*/  BSYNC B1 ;  /* 0x0000000000017941 */ /* 0x000fea0003800000 */
.L_x_19484:
        /* <DEDUP_REMOVED lines=29> */
.L_x_19488:
        /* <DEDUP_REMOVED lines=19> */
.L_x_19489:
[----:B------:R-:W-:Y:S05]  /*22fe0*/  BSYNC B1 ;  /* 0x0000000000017941 */ /* 0x000fea0003800000 */
.L_x_19487:
        /* <DEDUP_REMOVED lines=28> */
.L_x_19491:
        /* <DEDUP_REMOVED lines=19> */
.L_x_19492:
[----:B------:R-:W-:Y:S05]  /*232e0*/  BSYNC B1 ;  /* 0x0000000000017941 */ /* 0x000fea0003800000 */
.L_x_19490:
        /* <DEDUP_REMOVED lines=20> */
.L_x_19480:
        /* <DEDUP_REMOVED lines=18> */
.L_x_19496:
        /* <DEDUP_REMOVED lines=19> */
.L_x_19497:
[----:B------:R-:W-:Y:S05]  /*23680*/  BSYNC B0 ;  /* 0x0000000000007941 */ /* 0x000fea0003800000 */
.L_x_19495:
        /* <DEDUP_REMOVED lines=31> */
.L_x_19499:
        /* <DEDUP_REMOVED lines=19> */
.L_x_19500:
[----:B------:R-:W-:Y:S05]  /*239b0*/  BSYNC B0 ;  /* 0x0000000000007941 */ /* 0x000fea0003800000 */
.L_x_19498:
        /* <DEDUP_REMOVED lines=30> */
.L_x_19502:
        /* <DEDUP_REMOVED lines=18> */
.L_x_19503:
[----:B------:R-:W-:Y:S05]  /*23cc0*/  BSYNC B0 ;  /* 0x0000000000007941 */ /* 0x000fea0003800000 */
.L_x_19501:
[----:B------:R-:W2:Y:S01]  /*23cd0*/  LDG.E.64 R12, desc[UR36][R12.64+-0x10] ;  /* 0xfffff0240c0c7981 */ /* 0x000ea2000c1e1b00 */
[----:B------:R-:W-:Y:S02]  /*23ce0*/  IMAD.MOV.U32 R3, RZ, RZ, R22 ;  /* 0x000000ffff037224 */ /* 0x000fe400078e0016 */
[----:B--2---:R-:W-:Y:S02]  /*23cf0*/  IMAD R5, R5, R12, RZ ;  /* 0x0000000c05057224 */ /* 0x004fe400078e02ff */
[----:B------:R-:W-:-:S04]  /*23d00*/  IMAD.WIDE.U32 R2, R12, R4, R2 ;  /* 0x000000040c027225 */ /* 0x000fc800078e0002 */
[----:B------:R-:W-:-:S04]  /*23d10*/  IMAD R5, R13, R4, R5 ;  /* 0x000000040d057224 */ /* 0x000fc800078e0205 */
[----:B------:R-:W-:-:S07]  /*23d20*/  IMAD.IADD R22, R3, 0x1, R5 ;  /* 0x0000000103167824 */ /* 0x000fce00078e0205 */
.L_x_19494:
        /* <DEDUP_REMOVED lines=18> */
.L_x_19506:
        /* <DEDUP_REMOVED lines=25> */
.L_x_19505:
[----:B------:R-:W-:Y:S05]  /*23fe0*/  BSYNC B8 ;  /* 0x0000000000087941 */ /* 0x000fea0003800000 */
.L_x_19504:
[----:B------:R-:W-:-:S05]  /*23ff0*/  IADD3 R16, P0, R16, 0x8, RZ ;  /* 0x0000000810107810 */ /* 0x000fca0007f1e0ff */
[----:B------:R-:W-:Y:S01]  /*24000*/  IMAD.X R17, RZ, RZ, R17, P0 ;  /* 0x000000ffff117224 */ /* 0x000fe200000e0611 */
[----:B------:R-:W-:-:S04]  /*24010*/  ISETP.GE.U32.AND P0, PT, R16, R19, PT ;  /* 0x000000131000720c */ /* 0x000fc80003f06070 */
[----:B------:R-:W-:-:S13]  /*24020*/  ISETP.GE.U32.AND.EX P0, PT, R17, R22, PT, P0 ;  /* 0x000000161100720c */ /* 0x000fda0003f06100 */
[----:B------:R-:W-:Y:S05]  /*24030*/  @!P0 BRA `(.L_x_19506) ;  /* 0xfffffffc00848947 */ /* 0x000fea000383ffff */
.L_x_19473:
[----:B------:R-:W-:Y:S05]  /*24040*/  BSYNC B7 ;  /* 0x0000000000077941 */ /* 0x000fea0003800000 */
.L_x_19472:
        /* <DEDUP_REMOVED lines=29> */
.L_x_19510:
[----:B------:R-:W-:Y:S05]  /*24220*/  BSYNC B8 ;  /* 0x0000000000087941 */ /* 0x000fea0003800000 */
.L_x_19509:
        /* <DEDUP_REMOVED lines=24> */
.L_x_19512:
[----:B------:R-:W-:Y:S05]  /*243b0*/  BSYNC B8 ;  /* 0x0000000000087941 */ /* 0x000fea0003800000 */
.L_x_19511:
        /* <DEDUP_REMOVED lines=29> */
.L_x_19514:
[----:B------:R-:W-:Y:S05]  /*24590*/  BSYNC B8 ;  /* 0x0000000000087941 */ /* 0x000fea0003800000 */
.L_x_19513:
        /* <DEDUP_REMOVED lines=17> */
.L_x_19528:
        /* <DEDUP_REMOVED lines=16> */
.L_x_19517:
        /* <DEDUP_REMOVED lines=19> */
.L_x_19518:
[----:B------:R-:W-:Y:S05]  /*248e0*/  BSYNC B1 ;  /* 0x0000000000017941 */ /* 0x000fea0003800000 */
.L_x_19516:
        /* <DEDUP_REMOVED lines=30> */
.L_x_19520:
        /* <DEDUP_REMOVED lines=19> */
.L_x_19521:
[----:B------:R-:W-:Y:S05]  /*24c00*/  BSYNC B1 ;  /* 0x0000000000017941 */ /* 0x000fea0003800000 */
.L_x_19519:
        /* <DEDUP_REMOVED lines=29> */
.L_x_19523:
        /* <DEDUP_REMOVED lines=19> */
.L_x_19524:
[----:B------:R-:W-:Y:S05]  /*24f10*/  BSYNC B1 ;  /* 0x0000000000017941 */ /* 0x000fea0003800000 */
.L_x_19522:
        /* <DEDUP_REMOVED lines=28> */
.L_x_19526:
        /* <DEDUP_REMOVED lines=19> */
.L_x_19527:
[----:B------:R-:W-:Y:S05]  /*25210*/  BSYNC B1 ;  /* 0x0000000000017941 */ /* 0x000fea0003800000 */
.L_x_19525:
        /* <DEDUP_REMOVED lines=20> */
.L_x_19515:
        /* <DEDUP_REMOVED lines=18> */
.L_x_19531:
        /* <DEDUP_REMOVED lines=19> */
.L_x_19532:
[----:B------:R-:W-:Y:S05]  /*255b0*/  BSYNC B0 ;  /* 0x0000000000007941 */ /* 0x000fea0003800000 */
.L_x_19530:
        /* <DEDUP_REMOVED lines=31> */
.L_x_19534:
        /* <DEDUP_REMOVED lines=19> */
.L_x_19535:
[----:B------:R-:W-:Y:S05]  /*258e0*/  BSYNC B0 ;  /* 0x0000000000007941 */ /* 0x000fea0003800000 */
.L_x_19533:
        /* <DEDUP_REMOVED lines=30> */
.L_x_19537:
        /* <DEDUP_REMOVED lines=18> */
.L_x_19538:
[----:B------:R-:W-:Y:S05]  /*25bf0*/  BSYNC B0 ;  /* 0x0000000000007941 */ /* 0x000fea0003800000 */
.L_x_19536:
[----:B------:R-:W2:Y:S01]  /*25c00*/  LDG.E.64 R12, desc[UR36][R12.64+-0x10] ;  /* 0xfffff0240c0c7981 */ /* 0x000ea2000c1e1b00 */
[----:B------:R-:W-:Y:S01]  /*25c10*/  MOV R3, R22 ;  /* 0x0000001600037202 */ /* 0x000fe20000000f00 */
[----:B--2---:R-:W-:Y:S02]  /*25c20*/  IMAD R5, R5, R12, RZ ;  /* 0x0000000c05057224 */ /* 0x004fe400078e02ff */
[----:B------:R-:W-:-:S04]  /*25c30*/  IMAD.WIDE.U32 R2, R12, R4, R2 ;  /* 0x000000040c027225 */ /* 0x000fc800078e0002 */
[----:B------:R-:W-:-:S04]  /*25c40*/  IMAD R5, R13, R4, R5 ;  /* 0x000000040d057224 */ /* 0x000fc800078e0205 */
[----:B------:R-:W-:-:S07]  /*25c50*/  IMAD.IADD R22, R3, 0x1, R5 ;  /* 0x0000000103167824 */ /* 0x000fce00078e0205 */
.L_x_19529:
        /* <DEDUP_REMOVED lines=18> */
.L_x_19541:
        /* <DEDUP_REMOVED lines=25> */
.L_x_19540:
[----:B------:R-:W-:Y:S05]  /*25f10*/  BSYNC B8 ;  /* 0x0000000000087941 */ /* 0x000fea0003800000 */
.L_x_19539:
[----:B------:R-:W-:-:S04]  /*25f20*/  IADD3 R16, P0, R16, 0x8, RZ ;  /* 0x0000000810107810 */ /* 0x000fc80007f1e0ff */
[----:B------:R-:W-:Y:S02]  /*25f30*/  IADD3.X R17, RZ, R17, RZ, P0, !PT ;  /* 0x00000011ff117210 */ /* 0x000fe400007fe4ff */
[----:B------:R-:W-:-:S04]  /*25f40*/  ISETP.GE.U32.AND P0, PT, R16, R19, PT ;  /* 0x000000131000720c */ /* 0x000fc80003f06070 */
[----:B------:R-:W-:-:S13]  /*25f50*/  ISETP.GE.U32.AND.EX P0, PT, R17, R22, PT, P0 ;  /* 0x000000161100720c */ /* 0x000fda0003f06100 */
[----:B------:R-:W-:Y:S05]  /*25f60*/  @!P0 BRA `(.L_x_19541) ;  /* 0xfffffffc00848947 */ /* 0x000fea000383ffff */
.L_x_19508:
[----:B------:R-:W-:Y:S05]  /*25f70*/  BSYNC B7 ;  /* 0x0000000000077941 */ /* 0x000fea0003800000 */
.L_x_19507:
        /* <DEDUP_REMOVED lines=28> */
.L_x_19543:
[----:B------:R-:W-:Y:S05]  /*26140*/  BSYNC B7 ;  /* 0x0000000000077941 */ /* 0x000fea0003800000 */
.L_x_19542:
        /* <DEDUP_REMOVED lines=24> */
.L_x_19545:
[----:B------:R-:W-:Y:S05]  /*262d0*/  BSYNC B7 ;  /* 0x0000000000077941 */ /* 0x000fea0003800000 */
.L_x_19544:
        /* <DEDUP_REMOVED lines=29> */
.L_x_19547:
[----:B------:R-:W-:Y:S05]  /*264b0*/  BSYNC B7 ;  /* 0x0000000000077941 */ /* 0x000fea0003800000 */
.L_x_19546:
        /* <DEDUP_REMOVED lines=18> */
.L_x_19561:
        /* <DEDUP_REMOVED lines=15> */
.L_x_19550:
        /* <DEDUP_REMOVED lines=19> */
.L_x_19551:
[----:B------:R-:W-:Y:S05]  /*26800*/  BSYNC B1 ;  /* 0x0000000000017941 */ /* 0x000fea0003800000 */
.L_x_19549:
        /* <DEDUP_REMOVED lines=30> */
.L_x_19553:
        /* <DEDUP_REMOVED lines=19> */
.L_x_19554:
[----:B------:R-:W-:Y:S05]  /*26b20*/  BSYNC B1 ;  /* 0x0000000000017941 */ /* 0x000fea0003800000 */
.L_x_19552:
        /* <DEDUP_REMOVED lines=29> */
.L_x_19556:
        /* <DEDUP_REMOVED lines=19> */
.L_x_19557:
[----:B------:R-:W-:Y:S05]  /*26e30*/  BSYNC B1 ;  /* 0x0000000000017941 */ /* 0x000fea0003800000 */
.L_x_19555:
        /* <DEDUP_REMOVED lines=28> */
.L_x_19559:
        /* <DEDUP_REMOVED lines=19> */
.L_x_19560:
[----:B------:R-:W-:Y:S05]  /*27130*/  BSYNC B1 ;  /* 0x0000000000017941 */ /* 0x000fea0003800000 */
.L_x_19558:
        /* <DEDUP_REMOVED lines=20> */
.L_x_19548:
        /* <DEDUP_REMOVED lines=18> */
.L_x_19564:
        /* <DEDUP_REMOVED lines=19> */
.L_x_19565:
[----:B------:R-:W-:Y:S05]  /*274d0*/  BSYNC B0 ;  /* 0x0000000000007941 */ /* 0x000fea0003800000 */
.L_x_19563:
        /* <DEDUP_REMOVED lines=31> */
.L_x_19567:
        /* <DEDUP_REMOVED lines=19> */
.L_x_19568:
[----:B------:R-:W-:Y:S05]  /*27800*/  BSYNC B0 ;  /* 0x0000000000007941 */ /* 0x000fea0003800000 */
.L_x_19566:
        /* <DEDUP_REMOVED lines=30> */
.L_x_19570:
        /* <DEDUP_REMOVED lines=18> */
.L_x_19571:
[----:B------:R-:W-:Y:S05]  /*27b10*/  BSYNC B0 ;  /* 0x0000000000007941 */ /* 0x000fea0003800000 */
.L_x_19569:
[----:B------:R-:W2:Y:S01]  /*27b20*/  LDG.E.64 R12, desc[UR36][R12.64+-0x10] ;  /* 0xfffff0240c0c7981 */ /* 0x000ea2000c1e1b00 */
[----:B------:R-:W-:Y:S02]  /*27b30*/  IMAD.MOV.U32 R3, RZ, RZ, R22 ;  /* 0x000000ffff037224 */ /* 0x000fe400078e0016 */
[----:B--2---:R-:W-:Y:S02]  /*27b40*/  IMAD R5, R5, R12, RZ ;  /* 0x0000000c05057224 */ /* 0x004fe400078e02ff */
[----:B------:R-:W-:-:S04]  /*27b50*/  IMAD.WIDE.U32 R2, R12, R4, R2 ;  /* 0x000000040c027225 */ /* 0x000fc800078e0002 */
[----:B------:R-:W-:-:S05]  /*27b60*/  IMAD R5, R13, R4, R5 ;  /* 0x000000040d057224 */ /* 0x000fca00078e0205 */
[----:B------:R-:W-:-:S07]  /*27b70*/  IADD3 R22, R3, R5, RZ ;  /* 0x0000000503167210 */ /* 0x000fce0007ffe0ff */
.L_x_19562:
        /* <DEDUP_REMOVED lines=18> */
.L_x_19574:
        /* <DEDUP_REMOVED lines=25> */
.L_x_19573:
[----:B------:R-:W-:Y:S05]  /*27e30*/  BSYNC B7 ;  /* 0x0000000000077941 */ /* 0x000fea0003800000 */
.L_x_19572:
[----:B------:R-:W-:-:S05]  /*27e40*/  IADD3 R16, P0, R16, 0x8, RZ ;  /* 0x0000000810107810 */ /* 0x000fca0007f1e0ff */
[----:B------:R-:W-:Y:S01]  /*27e50*/  IMAD.X R17, RZ, RZ, R17, P0 ;  /* 0x000000ffff117224 */ /* 0x000fe200000e0611 */
[----:B------:R-:W-:-:S04]  /*27e60*/  ISETP.GE.U32.AND P0, PT, R16, R19, PT ;  /* 0x000000131000720c */ /* 0x000fc80003f06070 */
[----:B------:R-:W-:-:S13]  /*27e70*/  ISETP.GE.U32.AND.EX P0, PT, R17, R22, PT, P0 ;  /* 0x000000161100720c */ /* 0x000fda0003f06100 */
[----:B------:R-:W-:Y:S05]  /*27e80*/  @!P0 BRA `(.L_x_19574) ;  /* 0xfffffffc00848947 */ /* 0x000fea000383ffff */
.L_x_19296:
[----:B------:R-:W-:Y:S05]  /*27e90*/  BSYNC B6 ;  /* 0x0000000000067941 */ /* 0x000fea0003800000 */
.L_x_19206:
        /* <DEDUP_REMOVED lines=23> */
.L_x_19577:
[----:B------:R-:W-:-:S13]  /*28010*/  ISETP.GE.AND P0, PT, R0, R104, PT ;  /* 0x000000680000720c */ /* 0x000fda0003f06270 */
[----:B------:R-:W-:Y:S05]  /*28020*/  @P0 BRA `(.L_x_19579) ;  /* 0x0000000000300947 */ /* 0x000fea0003800000 */
[----:B0-----:R-:W0:Y:S01]  /*28030*/  LDC.64 R2, c[0x0][0x258] ;  /* 0x00009600ff027b82 */ /* 0x001e220000000a00 */
[----:B------:R-:W-:Y:S01]  /*28040*/  IADD3 R5, R105, R0, RZ ;  /* 0x0000000069057210 */ /* 0x000fe20007ffe0ff */
[----:B------:R-:W-:-:S04]  /*28050*/  VIADD R0, R0, 0x80 ;  /* 0x0000008000007836 */ /* 0x000fc80000000000 */
[----:B0-----:R-:W-:-:S05]  /*28060*/  IMAD.WIDE.U32 R2, R5, 0x8, R2 ;  /* 0x0000000805027825 */ /* 0x001fca00078e0002 */
[----:B------:R1:W-:Y:S02]  /*28070*/  STG.E.64 desc[UR36][R2.64], RZ ;  /* 0x000000ff02007986 */ /* 0x0003e4000c101b24 */
.L_x_19578:
[----:B------:R-:W-:-:S13]  /*28080*/  ISETP.GE.AND P0, PT, R0, R104, PT ;  /* 0x000000680000720c */ /* 0x000fda0003f06270 */
[----:B------:R-:W-:Y:S05]  /*28090*/  @P0 BRA `(.L_x_19580) ;  /* 0x0000000000340947 */ /* 0x000fea0003800000 */
[----:B01----:R-:W0:Y:S01]  /*280a0*/  LDC.64 R2, c[0x0][0x258] ;  /* 0x00009600ff027b82 */ /* 0x003e220000000a00 */
[----:B------:R-:W-:Y:S01]  /*280b0*/  IMAD.IADD R5, R105, 0x1, R0 ;  /* 0x0000000169057824 */ /* 0x000fe200078e0200 */
[----:B------:R-:W-:-:S03]  /*280c0*/  IADD3 R0, R0, 0x80, RZ ;  /* 0x0000008000007810 */ /* 0x000fc60007ffe0ff */
[----:B0-----:R-:W-:-:S05]  /*280d0*/  IMAD.WIDE.U32 R2, R5, 0x8, R2 ;  /* 0x0000000805027825 */ /* 0x001fca00078e0002 */
[----:B------:R1:W-:Y:S02]  /*280e0*/  STG.E.64 desc[UR36][R2.64], RZ ;  /* 0x000000ff02007986 */ /* 0x0003e4000c101b24 */
.L_x_19579:
        /* <DEDUP_REMOVED lines=8> */
.L_x_19580:
[----:B------:R-:W-:Y:S05]  /*28170*/  BSYNC B1 ;  /* 0x0000000000017941 */ /* 0x000fea0003800000 */
.L_x_19576:
[----:B------:R-:W-:-:S13]  /*28180*/  ISETP.GE.AND P0, PT, R0, R104, PT ;  /* 0x000000680000720c */ /* 0x000fda0003f06270 */
[----:B012---:R-:W0:Y:S01]  /*28190*/  @!P0 LDC.64 R2, c[0x0][0x258] ;  /* 0x00009600ff028b82 */ /* 0x007e220000000a00 */
[----:B------:R-:W-:Y:S01]  /*281a0*/  @!P0 IADD3 R5, R105, R0, RZ ;  /* 0x0000000069058210 */ /* 0x000fe20007ffe0ff */
[----:B------:R-:W-:-:S04]  /*281b0*/  @!P0 VIADD R0, R0, 0x80 ;  /* 0x0000008000008836 */ /* 0x000fc80000000000 */
[----:B0-----:R-:W-:-:S05]  /*281c0*/  @!P0 IMAD.WIDE.U32 R2, R5, 0x8, R2 ;  /* 0x0000000805028825 */ /* 0x001fca00078e0002 */
[----:B------:R2:W-:Y:S02]  /*281d0*/  @!P0 STG.E.64 desc[UR36][R2.64], RZ ;  /* 0x000000ff02008986 */ /* 0x0005e4000c101b24 */
.L_x_19581:
[----:B------:R-:W-:Y:S05]  /*281e0*/  BSYNC B0 ;  /* 0x0000000000007941 */ /* 0x000fea0003800000 */
.L_x_19575:
[----:B------:R-:W-:-:S13]  /*281f0*/  ISETP.GE.AND P0, PT, R0, R104, PT ;  /* 0x000000680000720c */ /* 0x000fda0003f06270 */
[----:B------:R-:W-:Y:S05]  /*28200*/  @P0 EXIT ;  /* 0x000000000000094d */ /* 0x000fea0003800000 */
[----:B012---:R-:W0:Y:S01]  /*28210*/  LDC.64 R2, c[0x0][0x258] ;  /* 0x00009600ff027b82 */ /* 0x007e220000000a00 */
[----:B------:R-:W-:-:S04]  /*28220*/  IMAD.IADD R105, R105, 0x1, R0 ;  /* 0x0000000169697824 */ /* 0x000fc800078e0200 */
[----:B0-----:R-:W-:-:S05]  /*28230*/  IMAD.WIDE.U32 R2, R105, 0x8, R2 ;  /* 0x0000000869027825 */ /* 0x001fca00078e0002 */
[----:B------:R-:W-:Y:S01]  /*28240*/  STG.E.64 desc[UR36][R2.64], RZ ;  /* 0x000000ff02007986 */ /* 0x000fe2000c101b24 */
[----:B------:R-:W-:Y:S05]  /*28250*/  EXIT ;  /* 0x000000000000794d */ /* 0x000fea0003800000 */
        .weak           $__internal_46_$__cuda_sm20_div_s64
        .type           $__internal_46_$__cuda_sm20_div_s64,@function
        .size           $__internal_46_$__cuda_sm20_div_s64,($__internal_47_$__cuda_sm20_rem_s64 - $__internal_46_$__cuda_sm20_div_s64)
$__internal_46_$__cuda_sm20_div_s64:
        /* <DEDUP_REMOVED lines=83> */
[----:B------:R-:W-:Y:S05]  /*28790*/  RET.REL.NODEC R6 `(_ZN2at6native29vectorized_elementwise_kernelILi4EZZZNS0_67_GLOBAL__N__bb565c37_34_ValidateCompressedIndicesKernel_cu_33a4b88b42_validate_compressed_sparse_indices_kernelILNS2_8CDimNameE0ENS2_18CUDAKernelLauncherENS2_14EmptyVecKernelENS2_8DummyVecELm0EEEvRKNS_6TensorESA_lllENKUlvE1_clEvENKUlvE0_clEvEUllllllE_St5arrayIPcLm6EEEEviT0_T1_) ;  /* 0xfffffd7806187950 */ /* 0x000fea0003c3ffff */
        .weak           $__internal_47_$__cuda_sm20_rem_s64
        .type           $__internal_47_$__cuda_sm20_rem_s64,@function
        .size           $__internal_47_$__cuda_sm20_rem_s64,(.L_x_32227 - $__internal_47_$__cuda_sm20_rem_s64)
$__internal_47_$__cuda_sm20_rem_s64:
        /* <DEDUP_REMOVED lines=77> */
[----:B------:R-:W-:Y:S06]  /*28c70*/  RET.REL.NODEC R4 `(_ZN2at6native29vectorized_elementwise_kernelILi4EZZZNS0_67_GLOBAL__N__bb565c37_34_ValidateCompressedIndicesKernel_cu_33a4b88b42_validate_compressed_sparse_indices_kernelILNS2_8CDimNameE0ENS2_18CUDAKernelLauncherENS2_14EmptyVecKernelENS2_8DummyVecELm0EEEvRKNS_6TensorESA_lllENKUlvE1_clEvENKUlvE0_clEvEUllllllE_St5arrayIPcLm6EEEEviT0_T1_) ;  /* 0xfffffd7004e07950 */ /* 0x000fec0003c3ffff */
.L_x_19582:
        /* <DEDUP_REMOVED lines=16> */
.L_x_32227:


//--------------------- .text._ZN2at6native29vectorized_elementwise_kernelILi8EZZZNS0_67_GLOBAL__N__bb565c37_34_ValidateCompressedIndicesKernel_cu_33a4b88b42_validate_compressed_sparse_indices_kernelILNS2_8CDimNameE0ENS2_18CUDAKernelLauncherENS2_14EmptyVecKernelENS2_8DummyVecELm0EEEvRKNS_6TensorESA_lllENKUlvE1_clEvENKUlvE0_clEvEUllllllE_St5arrayIPcLm6EEEEviT0_T1_ --------------------------
	.section	.text._ZN2at6native29vectorized_elementwise_kernelILi8EZZZNS0_67_GLOBAL__N__bb565c37_34_ValidateCompressedIndicesKernel_cu_33a4b88b42_validate_compressed_sparse_indices_kernelILNS2_8CDimNameE0ENS2_18CUDAKernelLauncherENS2_14EmptyVecKernelENS2_8DummyVecELm0EEEvRKNS_6TensorESA_lllENKUlvE1_clEvENKUlvE0_clEvEUllllllE_St5arrayIPcLm6EEEEviT0_T1_,"ax",@progbits
	.align	128
        .global         _ZN2at6native29vectorized_elementwise_kernelILi8EZZZNS0_67_GLOBAL__N__bb565c37_34_ValidateCompressedIndicesKernel_cu_33a4b88b42_validate_compressed_sparse_indices_kernelILNS2_8CDimNameE0ENS2_18CUDAKernelLauncherENS2_14EmptyVecKernelENS2_8DummyVecELm0EEEvRKNS_6TensorESA_lllENKUlvE1_clEvENKUlvE0_clEvEUllllllE_St5arrayIPcLm6EEEEviT0_T1_
        .type           _ZN2at6native29vectorized_elementwise_kernelILi8EZZZNS0_67_GLOBAL__N__bb565c37_34_ValidateCompressedIndicesKernel_cu_33a4b88b42_validate_compressed_sparse_indices_kernelILNS2_8CDimNameE0ENS2_18CUDAKernelLauncherENS2_14EmptyVecKernelENS2_8DummyVecELm0EEEvRKNS_6TensorESA_lllENKUlvE1_clEvENKUlvE0_clEvEUllllllE_St5arrayIPcLm6EEEEviT0_T1_,@function
        .size           _ZN2at6native29vectorized_elementwise_kernelILi8EZZZNS0_67_GLOBAL__N__bb565c37_34_ValidateCompressedIndicesKernel_cu_33a4b88b42_validate_compressed_sparse_indices_kernelILNS2_8CDimNameE0ENS2_18CUDAKernelLauncherENS2_14EmptyVecKernelENS2_8DummyVecELm0EEEvRKNS_6TensorESA_lllENKUlvE1_clEvENKUlvE0_clEvEUllllllE_St5arrayIPcLm6EEEEviT0_T1_,(.L_x_32229 - _ZN2at6native29vectorized_elementwise_kernelILi8EZZZNS0_67_GLOBAL__N__bb565c37_34_ValidateCompressedIndicesKernel_cu_33a4b88b42_validate_compressed_sparse_indices_kernelILNS2_8CDimNameE0ENS2_18CUDAKernelLauncherENS2_14EmptyVecKernelENS2_8DummyVecELm0EEEvRKNS_6TensorESA_lllENKUlvE1_clEvENKUlvE0_clEvEUllllllE_St5arrayIPcLm6EEEEviT0_T1_)
        .other          _ZN2at6native29vectorized_elementwise_kernelILi8EZZZNS0_67_GLOBAL__N__bb565c37_34_ValidateCompressedIndicesKernel_cu_33a4b88b42_validate_compressed_sparse_indices_kernelILNS2_8CDimNameE0ENS2_18CUDAKernelLauncherENS2_14EmptyVecKernelENS2_8DummyVecELm0EEEvRKNS_6TensorESA_lllENKUlvE1_clEvENKUlvE0_clEvEUllllllE_St5arrayIPcLm6EEEEviT0_T1_,@"STO_CUDA_ENTRY STV_DEFAULT"
_ZN2at6native29vectorized_elementwise_kernelILi8EZZZNS0_67_GLOBAL__N__bb565c37_34_ValidateCompressedIndicesKernel_cu_33a4b88b42_validate_compressed_sparse_indices_kernelILNS2_8CDimNameE0ENS2_18CUDAKernelLauncherENS2_14EmptyVecKernelENS2_8DummyVecELm0EEEvRKNS_6TensorESA_lllENKUlvE1_clEvENKUlvE0_clEvEUllllllE_St5arrayIPcLm6EEEEviT0_T1_:
.text._ZN2at6native29vectorized_elementwise_kernelILi8EZZZNS0_67_GLOBAL__N__bb565c37_34_ValidateCompressedIndicesKernel_cu_33a4b88b42_validate_compressed_sparse_indices_kernelILNS2_8CDimNameE0ENS2_18CUDAKernelLauncherENS2_14EmptyVecKernelENS2_8DummyVecELm0EEEvRKNS_6TensorESA_lllENKUlvE1_clEvENKUlvE0_clEvEUllllllE_St5arrayIPcLm6EEEEviT0_T1_:
        /* <DEDUP_REMOVED lines=74> */
.L_x_19587:
[----:B------:R-:W-:Y:S05]  /*04a0*/  BSYNC B7 ;  /* 0x0000000000077941 */ /* 0x000fea0003800000 */
.L_x_19586:
        /* <DEDUP_REMOVED lines=25> */
.L_x_19589:
[----:B------:R-:W-:Y:S05]  /*0640*/  BSYNC B7 ;  /* 0x0000000000077941 */ /* 0x000fea0003800000 */
.L_x_19588:
        /* <DEDUP_REMOVED lines=29> */
.L_x_19591:
[----:B------:R-:W-:Y:S05]  /*0820*/  BSYNC B7 ;  /* 0x0000000000077941 */ /* 0x000fea0003800000 */
.L_x_19590:
        /* <DEDUP_REMOVED lines=15> */
.L_x_19596:
        /* <DEDUP_REMOVED lines=25> */
.L_x_19595:
[----:B------:R-:W-:Y:S05]  /*0ab0*/  BSYNC B8 ;  /* 0x0000000000087941 */ /* 0x000fea0003800000 */
.L_x_19594:
[----:B------:R-:W-:-:S04]  /*0ac0*/  IADD3 R0, P0, R16, 0x8, RZ ;  /* 0x0000000810007810 */ /* 0x000fc80007f1e0ff */
[----:B------:R-:W-:Y:S02]  /*0ad0*/  IADD3.X R17, RZ, R17, RZ, P0, !PT ;  /* 0x00000011ff117210 */ /* 0x000fe400007fe4ff */
[----:B------:R-:W-:-:S04]  /*0ae0*/  ISETP.GE.U32.AND P0, PT, R0, R23, PT ;  /* 0x000000170000720c */ /* 0x000fc80003f06070 */
[----:B------:R-:W-:-:S13]  /*0af0*/  ISETP.GE.U32.AND.EX P0, PT, R17, R36, PT, P0 ;  /* 0x000000241100720c */ /* 0x000fda0003f06100 */
[----:B------:R-:W-:Y:S05]  /*0b00*/  @!P0 BRA `(.L_x_19596) ;  /* 0xfffffffc00848947 */ /* 0x000fea000383ffff */
.L_x_19593:
[----:B------:R-:W-:Y:S05]  /*0b10*/  BSYNC B7 ;  /* 0x0000000000077941 */ /* 0x000fea0003800000 */
.L_x_19592:
        /* <DEDUP_REMOVED lines=25> */
.L_x_19598:
[----:B------:R-:W-:Y:S05]  /*0cb0*/  BSYNC B7 ;  /* 0x0000000000077941 */ /* 0x000fea0003800000 */
.L_x_19597:
        /* <DEDUP_REMOVED lines=22> */
.L_x_19600:
[----:B------:R-:W-:Y:S05]  /*0e20*/  BSYNC B7 ;  /* 0x0000000000077941 */ /* 0x000fea0003800000 */
.L_x_19599:
        /* <DEDUP_REMOVED lines=29> */
.L_x_19602:
[----:B------:R-:W-:Y:S05]  /*1000*/  BSYNC B7 ;  /* 0x0000000000077941 */ /* 0x000fea0003800000 */
.L_x_19601:
        /* <DEDUP_REMOVED lines=15> */
.L_x_19607:
        /* <DEDUP_REMOVED lines=26> */
.L_x_19606:
[----:B------:R-:W-:Y:S05]  /*12a0*/  BSYNC B8 ;  /* 0x0000000000087941 */ /* 0x000fea0003800000 */
.L_x_19605:
[----:B------:R-:W-:-:S05]  /*12b0*/  IADD3 R0, P0, R18, 0x8, RZ ;  /* 0x0000000812007810 */ /* 0x000fca0007f1e0ff */
[----:B------:R-:W-:Y:S01]  /*12c0*/  IMAD.X R19, RZ, RZ, R19, P0 ;  /* 0x000000ffff137224 */ /* 0x000fe200000e0613 */
[----:B------:R-:W-:-:S04]  /*12d0*/  ISETP.GE.U32.AND P0, PT, R0, R17, PT ;  /* 0x000000110000720c */ /* 0x000fc80003f06070 */
[----:B------:R-:W-:-:S13]  /*12e0*/  ISETP.GE.U32.AND.EX P0, PT, R19, R38, PT, P0 ;  /* 0x000000261300720c */ /* 0x000fda0003f06100 */
[----:B------:R-:W-:Y:S05]  /*12f0*/  @!P0 BRA `(.L_x_19607) ;  /* 0xfffffffc00808947 */ /* 0x000fea000383ffff */
.L_x_19604:
[----:B------:R-:W-:Y:S05]  /*1300*/  BSYNC B7 ;  /* 0x0000000000077941 */ /* 0x000fea0003800000 */
.L_x_19603:
        /* <DEDUP_REMOVED lines=22> */
.L_x_19609:
[----:B------:R-:W-:Y:S05]  /*1470*/  BSYNC B7 ;  /* 0x0000000000077941 */ /* 0x000fea0003800000 */
.L_x_19608:
        /* <DEDUP_REMOVED lines=22> */
.L_x_19611:
[----:B------:R-:W-:Y:S05]  /*15e0*/  BSYNC B7 ;  /* 0x0000000000077941 */ /* 0x000fea0003800000 */
.L_x_19610:
        /* <DEDUP_REMOVED lines=29> */
.L_x_19613:
[----:B------:R-:W-:Y:S05]  /*17c0*/  BSYNC B7 ;  /* 0x0000000000077941 */ /* 0x000fea0003800000 */
.L_x_19612:
        /* <DEDUP_REMOVED lines=15> */
.L_x_19618:
        /* <DEDUP_REMOVED lines=25> */
.L_x_19617:
[----:B------:R-:W-:Y:S05]  /*1a50*/  BSYNC B8 ;  /* 0x0000000000087941 */ /* 0x000fea0003800000 */
.L_x_19616:
[----:B------:R-:W-:-:S05]  /*1a60*/  IADD3 R18, P0, R18, 0x8, RZ ;  /* 0x0000000812127810 */ /* 0x000fca0007f1e0ff */
[----:B------:R-:W-:Y:S01]  /*1a70*/  IMAD.X R19, RZ, RZ, R19, P0 ;  /* 0x000000ffff137224 */ /* 0x000fe200000e0613 */
[----:B------:R-:W-:-:S04]  /*1a80*/  ISETP.GE.U32.AND P0, PT, R18, R17, PT ;  /* 0x000000111200720c */ /* 0x000fc80003f06070 */
[----:B------:R-:W-:-:S13]  /*1a90*/  ISETP.GE.U32.AND.EX P0, PT, R19, R40, PT, P0 ;  /* 0x000000281300720c */ /* 0x000fda0003f06100 */
[----:B------:R-:W-:Y:S05]  /*1aa0*/  @!P0 BRA `(.L_x_19618) ;  /* 0xfffffffc00848947 */ /* 0x000fea000383ffff */
.L_x_19615:
[----:B------:R-:W-:Y:S05]  /*1ab0*/  BSYNC B7 ;  /* 0x0000000000077941 */ /* 0x000fea0003800000 */
.L_x_19614:
        /* <DEDUP_REMOVED lines=22> */
.L_x_19620:
[----:B------:R-:W-:Y:S05]  /*1c20*/  BSYNC B7 ;  /* 0x0000000000077941 */ /* 0x000fea0003800000 */
.L_x_19619:
        /* <DEDUP_REMOVED lines=22> */
.L_x_19622:
[----:B------:R-:W-:Y:S05]  /*1d90*/  BSYNC B7 ;  /* 0x0000000000077941 */ /* 0x000fea0003800000 */
.L_x_19621:
        /* <DEDUP_REMOVED lines=29> */
.L_x_19624:
[----:B------:R-:W-:Y:S05]  /*1f70*/  BSYNC B7 ;  /* 0x0000000000077941 */ /* 0x000fea0003800000 */
.L_x_19623:
        /* <DEDUP_REMOVED lines=15> */
.L_x_19629:
        /* <DEDUP_REMOVED lines=25> */
.L_x_19628:
[----:B------:R-:W-:Y:S05]  /*2200*/  BSYNC B8 ;  /* 0x0000000000087941 */ /* 0x000fea0003800000 */
.L_x_19627:
[----:B------:R-:W-:-:S05]  /*2210*/  IADD3 R18, P0, R18, 0x8, RZ ;  /* 0x0000000812127810 */ /* 0x000fca0007f1e0ff */
[----:B------:R-:W-:Y:S01]  /*2220*/  IMAD.X R19, RZ, RZ, R19, P0 ;  /* 0x000000ffff137224 */ /* 0x000fe200000e0613 */
[----:B------:R-:W-:-:S04]  /*2230*/  ISETP.GE.U32.AND P0, PT, R18, R17, PT ;  /* 0x000000111200720c */ /* 0x000fc80003f06070 */
[----:B------:R-:W-:-:S13]  /*2240*/  ISETP.GE.U32.AND.EX P0, PT, R19, R42, PT, P0 ;  /* 0x0000002a1300720c */ /* 0x000fda0003f06100 */
[----:B------:R-:W-:Y:S05]  /*2250*/  @!P0 BRA `(.L_x_19629) ;  /* 0xfffffffc00848947 */ /* 0x000fea000383ffff */
.L_x_19626:
[----:B------:R-:W-:Y:S05]  /*2260*/  BSYNC B7 ;  /* 0x0000000000077941 */ /* 0x000fea0003800000 */
.L_x_19625:
        /* <DEDUP_REMOVED lines=22> */
.L_x_19631:
[----:B------:R-:W-:Y:S05]  /*23d0*/  BSYNC B7 ;  /* 0x0000000000077941 */ /* 0x000fea0003800000 */
.L_x_19630:
        /* <DEDUP_REMOVED lines=22> */
.L_x_19633:
[----:B------:R-:W-:Y:S05]  /*2540*/  BSYNC B7 ;  /* 0x0000000000077941 */ /* 0x000fea0003800000 */
.L_x_19632:
        /* <DEDUP_REMOVED lines=29> */
.L_x_19635:
[----:B------:R-:W-:Y:S05]  /*2720*/  BSYNC B7 ;  /* 0x0000000000077941 */ /* 0x000fea0003800000 */
.L_x_19634:
        /* <DEDUP_REMOVED lines=15> */
.L_x_19640:
        /* <DEDUP_REMOVED lines=25> */
.L_x_19639:
[----:B------:R-:W-:Y:S05]  /*29b0*/  BSYNC B8 ;  /* 0x0000000000087941 */ /* 0x000fea0003800000 */
.L_x_19638:
[----:B------:R-:W-:-:S05]  /*29c0*/  IADD3 R18, P0, R18, 0x8, RZ ;  /* 0x0000000812127810 */ /* 0x000fca0007f1e0ff */
[----:B------:R-:W-:Y:S01]  /*29d0*/  IMAD.X R19, RZ, RZ, R19, P0 ;  /* 0x000000ffff137224 */ /* 0x000fe200000e0613 */
[----:B------:R-:W-:-:S04]  /*29e0*/  ISETP.GE.U32.AND P0, PT, R18, R17, PT ;  /* 0x000000111200720c */ /* 0x000fc80003f06070 */
[----:B------:R-:W-:-:S13]  /*29f0*/  ISETP.GE.U32.AND.EX P0, PT, R19, R44, PT, P0 ;  /* 0x0000002c1300720c */ /* 0x000fda0003f06100 */
[----:B------:R-:W-:Y:S05]  /*2a00*/  @!P0 BRA `(.L_x_19640) ;  /* 0xfffffffc00848947 */ /* 0x000fea000383ffff */
.L_x_19637:
[----:B------:R-:W-:Y:S05]  /*2a10*/  BSYNC B7 ;  /* 0x0000000000077941 */ /* 0x000fea0003800000 */
.L_x_19636:
        /* <DEDUP_REMOVED lines=22> */
.L_x_19642:
[----:B------:R-:W-:Y:S05]  /*2b80*/  BSYNC B7 ;  /* 0x0000000000077941 */ /* 0x000fea0003800000 */
.L_x_19641:
        /* <DEDUP_REMOVED lines=22> */
.L_x_19644:
[----:B------:R-:W-:Y:S05]  /*2cf0*/  BSYNC B7 ;  /* 0x0000000000077941 */ /* 0x000fea0003800000 */
.L_x_19643:
        /* <DEDUP_REMOVED lines=29> */
.L_x_19646:
[----:B------:R-:W-:Y:S05]  /*2ed0*/  BSYNC B7 ;  /* 0x0000000000077941 */ /* 0x000fea0003800000 */
.L_x_19645:
        /* <DEDUP_REMOVED lines=15> */
.L_x_19651:
        /* <DEDUP_REMOVED lines=25> */
.L_x_19650:
[----:B------:R-:W-:Y:S05]  /*3160*/  BSYNC B8 ;  /* 0x0000000000087941 */ /* 0x000fea0003800000 */
.L_x_19649:
[----:B------:R-:W-:-:S05]  /*3170*/  IADD3 R18, P0, R18, 0x8, RZ ;  /* 0x0000000812127810 */ /* 0x000fca0007f1e0ff */
[----:B------:R-:W-:Y:S01]  /*3180*/  IMAD.X R19, RZ, RZ, R19, P0 ;  /* 0x000000ffff137224 */ /* 0x000fe200000e0613 */
[----:B------:R-:W-:-:S04]  /*3190*/  ISETP.GE.U32.AND P0, PT, R18, R17, PT ;  /* 0x000000111200720c */ /* 0x000fc80003f06070 */
[----:B------:R-:W-:-:S13]  /*31a0*/  ISETP.GE.U32.AND.EX P0, PT, R19, R46, PT, P0 ;  /* 0x0000002e1300720c */ /* 0x000fda0003f06100 */
[----:B------:R-:W-:Y:S05]  /*31b0*/  @!P0 BRA `(.L_x_19651) ;  /* 0xfffffffc00848947 */ /* 0x000fea000383ffff */
.L_x_19648:
[----:B------:R-:W-:Y:S05]  /*31c0*/  BSYNC B7 ;  /* 0x0000000000077941 */ /* 0x000fea0003800000 */
.L_x_19647:
        /* <DEDUP_REMOVED lines=22> */
.L_x_19653:
[----:B------:R-:W-:Y:S05]  /*3330*/  BSYNC B7 ;  /* 0x0000000000077941 */ /* 0x000fea0003800000 */
.L_x_19652:
        /* <DEDUP_REMOVED lines=22> */
.L_x_19655:
[----:B------:R-:W-:Y:S05]  /*34a0*/  BSYNC B7 ;  /* 0x0000000000077941 */ /* 0x000fea0003800000 */
.L_x_19654:
        /* <DEDUP_REMOVED lines=29> */
.L_x_19657:
[----:B------:R-:W-:Y:S05]  /*3680*/  BSYNC B7 ;  /* 0x0000000000077941 */ /* 0x000fea0003800000 */
.L_x_19656:
        /* <DEDUP_REMOVED lines=15> */
.L_x_19662:
        /* <DEDUP_REMOVED lines=25> */
.L_x_19661:
[----:B------:R-:W-:Y:S05]  /*3910*/  BSYNC B8 ;  /* 0x0000000000087941 */ /* 0x000fea0003800000 */
.L_x_19660:
[----:B------:R-:W-:-:S05]  /*3920*/  IADD3 R18, P0, R18, 0x8, RZ ;  /* 0x0000000812127810 */ /* 0x000fca0007f1e0ff */
[----:B------:R-:W-:Y:S01]  /*3930*/  IMAD.X R19, RZ, RZ, R19, P0 ;  /* 0x000000ffff137224 */ /* 0x000fe200000e0613 */
[----:B------:R-:W-:-:S04]  /*3940*/  ISETP.GE.U32.AND P0, PT, R18, R17, PT ;  /* 0x000000111200720c */ /* 0x000fc80003f06070 */
[----:B------:R-:W-:-:S13]  /*3950*/  ISETP.GE.U32.AND.EX P0, PT, R19, R48, PT, P0 ;  /* 0x000000301300720c */ /* 0x000fda0003f06100 */
[----:B------:R-:W-:Y:S05]  /*3960*/  @!P0 BRA `(.L_x_19662) ;  /* 0xfffffffc00848947 */ /* 0x000fea000383ffff */
.L_x_19659:
[----:B------:R-:W-:Y:S05]  /*3970*/  BSYNC B7 ;  /* 0x0000000000077941 */ /* 0x000fea0003800000 */
.L_x_19658:
        /* <DEDUP_REMOVED lines=22> */
.L_x_19664:
[----:B------:R-:W-:Y:S05]  /*3ae0*/  BSYNC B7 ;  /* 0x0000000000077941 */ /* 0x000fea0003800000 */
.L_x_19663:
        /* <DEDUP_REMOVED lines=22> */
.L_x_19666:
[----:B------:R-:W-:Y:S05]  /*3c50*/  BSYNC B7 ;  /* 0x0000000000077941 */ /* 0x000fea0003800000 */
.L_x_19665:
        /* <DEDUP_REMOVED lines=29> */
.L_x_19668:
[----:B------:R-:W-:Y:S05]  /*3e30*/  BSYNC B7 ;  /* 0x0000000000077941 */ /* 0x000fea0003800000 */
.L_x_19667:
        /* <DEDUP_REMOVED lines=15> */
.L_x_19673:
        /* <DEDUP_REMOVED lines=25> */
.L_x_19672:
[----:B------:R-:W-:Y:S05]  /*40c0*/  BSYNC B8 ;  /* 0x0000000000087941 */ /* 0x000fea0003800000 */
.L_x_19671:
[----:B------:R-:W-:-:S05]  /*40d0*/  IADD3 R16, P0, R16, 0x8, RZ ;  /* 0x0000000810107810 */ /* 0x000fca0007f1e0ff */
[----:B------:R-:W-:Y:S01]  /*40e0*/  IMAD.X R17, RZ, RZ, R17, P0 ;  /* 0x000000ffff117224 */ /* 0x000fe200000e0611 */
[----:B------:R-:W-:-:S04]  /*40f0*/  ISETP.GE.U32.AND P0, PT, R16, R18, PT ;  /* 0x000000121000720c */ /* 0x000fc80003f06070 */
[----:B------:R-:W-:-:S13]  /*4100*/  ISETP.GE.U32.AND.EX P0, PT, R17, R50, PT, P0 ;  /* 0x000000321100720c */ /* 0x000fda0003f06100 */
[----:B------:R-:W-:Y:S05]  /*4110*/  @!P0 BRA `(.L_x_19673) ;  /* 0xfffffffc00848947 */ /* 0x000fea000383ffff */
.L_x_19670:
[----:B------:R-:W-:Y:S05]  /*4120*/  BSYNC B7 ;  /* 0x0000000000077941 */ /* 0x000fea0003800000 */
.L_x_19669:
[----:B------:R-:W-:Y:S05]  /*4130*/  BRA `(.L_x_19674) ;  /* 0x000000f400307947 */ /* 0x000fea0003800000 */
.L_x_19585:
        /* <DEDUP_REMOVED lines=23> */
.L_x_19676:
[----:B------:R-:W-:Y:S05]  /*42b0*/  BSYNC B7 ;  /* 0x0000000000077941 */ /* 0x000fea0003800000 */
.L_x_19675:
        /* <DEDUP_REMOVED lines=25> */
.L_x_19678:
[----:B------:R-:W-:Y:S05]  /*4450*/  BSYNC B7 ;  /* 0x0000000000077941 */ /* 0x000fea0003800000 */
.L_x_19677:
        /* <DEDUP_REMOVED lines=29> */
.L_x_19680:
[----:B------:R-:W-:Y:S05]  /*4630*/  BSYNC B7 ;  /* 0x0000000000077941 */ /* 0x000fea0003800000 */
.L_x_19679:
        /* <DEDUP_REMOVED lines=18> */
.L_x_19694:
        /* <DEDUP_REMOVED lines=11> */
[----:B------:R-:W-:Y:S05]  /*4810*/  CALL.REL.NOINC `($__internal_48_$__cuda_sm20_div_s64) ;  /* 0x0000023800907944 */ /* 0x000fea0003c00000 */
[----:B------:R-:W-:Y:S02]  /*4820*/  IMAD.MOV.U32 R52, RZ, RZ, R4 ;  /* 0x000000ffff347224 */ /* 0x000fe400078e0004 */
[----:B------:R-:W-:Y:S01]  /*4830*/  IMAD.MOV.U32 R53, RZ, RZ, R3 ;  /* 0x000000ffff357224 */ /* 0x000fe200078e0003 */
[----:B------:R-:W-:Y:S06]  /*4840*/  BRA `(.L_x_19684) ;  /* 0x00000000004c7947 */ /* 0x000fec0003800000 */
.L_x_19683:
        /* <DEDUP_REMOVED lines=19> */
.L_x_19684:
[----:B------:R-:W-:Y:S05]  /*4980*/  BSYNC B1 ;  /* 0x0000000000017941 */ /* 0x000fea0003800000 */
.L_x_19682:
        /* <DEDUP_REMOVED lines=27> */
[----:B------:R-:W-:Y:S05]  /*4b40*/  CALL.REL.NOINC `($__internal_48_$__cuda_sm20_div_s64) ;  /* 0x0000023400c47944 */ /* 0x000fea0003c00000 */
[----:B------:R-:W-:Y:S02]  /*4b50*/  IMAD.MOV.U32 R14, RZ, RZ, R4 ;  /* 0x000000ffff0e7224 */ /* 0x000fe400078e0004 */
[----:B------:R-:W-:Y:S01]  /*4b60*/  IMAD.MOV.U32 R15, RZ, RZ, R3 ;  /* 0x000000ffff0f7224 */ /* 0x000fe200078e0003 */
[----:B------:R-:W-:Y:S06]  /*4b70*/  BRA `(.L_x_19687) ;  /* 0x00000000004c7947 */ /* 0x000fec0003800000 */
.L_x_19686:
        /* <DEDUP_REMOVED lines=19> */
.L_x_19687:
[----:B------:R-:W-:Y:S05]  /*4cb0*/  BSYNC B1 ;  /* 0x0000000000017941 */ /* 0x000fea0003800000 */
.L_x_19685:
        /* <DEDUP_REMOVED lines=29> */
.L_x_19689:
        /* <DEDUP_REMOVED lines=19> */
.L_x_19690:
[----:B------:R-:W-:Y:S05]  /*4fc0*/  BSYNC B1 ;  /* 0x0000000000017941 */ /* 0x000fea0003800000 */
.L_x_19688:
        /* <DEDUP_REMOVED lines=29> */
.L_x_19692:
        /* <DEDUP_REMOVED lines=19> */
.L_x_19693:
[----:B------:R-:W-:Y:S05]  /*52d0*/  BSYNC B1 ;  /* 0x0000000000017941 */ /* 0x000fea0003800000 */
.L_x_19691:
        /* <DEDUP_REMOVED lines=21> */
.L_x_19681:
        /* <DEDUP_REMOVED lines=14> */
[----:B------:R-:W-:Y:S05]  /*5510*/  CALL.REL.NOINC `($__internal_48_$__cuda_sm20_div_s64) ;  /* 0x0000022c00507944 */ /* 0x000fea0003c00000 */
[----:B------:R-:W-:Y:S01]  /*5520*/  MOV R12, R4 ;  /* 0x00000004000c7202 */ /* 0x000fe20000000f00 */
[----:B------:R-:W-:Y:S01]  /*5530*/  IMAD.MOV.U32 R13, RZ, RZ, R3 ;  /* 0x000000ffff0d7224 */ /* 0x000fe200078e0003 */
[----:B------:R-:W-:Y:S06]  /*5540*/  BRA `(.L_x_19698) ;  /* 0x00000000004c7947 */ /* 0x000fec0003800000 */
.L_x_19697:
        /* <DEDUP_REMOVED lines=19> */
.L_x_19698:
[----:B------:R-:W-:Y:S05]  /*5680*/  BSYNC B0 ;  /* 0x0000000000007941 */ /* 0x000fea0003800000 */
.L_x_19696:
        /* <DEDUP_REMOVED lines=33> */
[----:B------:R-:W-:Y:S05]  /*58a0*/  CALL.REL.NOINC `($__internal_48_$__cuda_sm20_div_s64) ;  /* 0x00000228006c7944 */ /* 0x000fea0003c00000 */
[----:B------:R-:W-:Y:S01]  /*58b0*/  MOV R5, R3 ;  /* 0x0000000300057202 */ /* 0x000fe20000000f00 */
[----:B------:R-:W-:Y:S06]  /*58c0*/  BRA `(.L_x_19701) ;  /* 0x00000000004c7947 */ /* 0x000fec0003800000 */
.L_x_19700:
        /* <DEDUP_REMOVED lines=19> */
.L_x_19701:
[----:B------:R-:W-:Y:S05]  /*5a00*/  BSYNC B0 ;  /* 0x0000000000007941 */ /* 0x000fea0003800000 */
.L_x_19699:
        /* <DEDUP_REMOVED lines=34> */
[----:B------:R-:W-:Y:S05]  /*5c30*/  CALL.REL.NOINC `($__internal_49_$__cuda_sm20_rem_s64) ;  /* 0x0000022800d87944 */ /* 0x000fea0003c00000 */
[----:B------:R-:W-:Y:S01]  /*5c40*/  MOV R4, R3 ;  /* 0x0000000300047202 */ /* 0x000fe20000000f00 */
[----:B------:R-:W-:Y:S01]  /*5c50*/  IMAD.MOV.U32 R5, RZ, RZ, R0 ;  /* 0x000000ffff057224 */ /* 0x000fe200078e0000 */
[----:B------:R-:W-:Y:S06]  /*5c60*/  BRA `(.L_x_19704) ;  /* 0x0000000000487947 */ /* 0x000fec0003800000 */
.L_x_19703:
        /* <DEDUP_REMOVED lines=18> */
.L_x_19704:
[----:B------:R-:W-:Y:S05]  /*5d90*/  BSYNC B0 ;  /* 0x0000000000007941 */ /* 0x000fea0003800000 */
.L_x_19702:
        /* <DEDUP_REMOVED lines=12> */
.L_x_19695:
        /* <DEDUP_REMOVED lines=19> */
.L_x_19709:
        /* <DEDUP_REMOVED lines=25> */
.L_x_19708:
[----:B------:R-:W-:Y:S05]  /*6120*/  BSYNC B8 ;  /* 0x0000000000087941 */ /* 0x000fea0003800000 */
.L_x_19707:
[----:B------:R-:W-:-:S05]  /*6130*/  IADD3 R16, P0, R16, 0x8, RZ ;  /* 0x0000000810107810 */ /* 0x000fca0007f1e0ff */
[----:B------:R-:W-:Y:S01]  /*6140*/  IMAD.X R17, RZ, RZ, R17, P0 ;  /* 0x000000ffff117224 */ /* 0x000fe200000e0611 */
[----:B------:R-:W-:-:S04]  /*6150*/  ISETP.GE.U32.AND P0, PT, R16, R23, PT ;  /* 0x000000171000720c */ /* 0x000fc80003f06070 */
[----:B------:R-:W-:-:S13]  /*6160*/  ISETP.GE.U32.AND.EX P0, PT, R17, R56, PT, P0 ;  /* 0x000000381100720c */ /* 0x000fda0003f06100 */
[----:B------:R-:W-:Y:S05]  /*6170*/  @!P0 BRA `(.L_x_19709) ;  /* 0xfffffffc00848947 */ /* 0x000fea000383ffff */
.L_x_19706:
[----:B------:R-:W-:Y:S05]  /*6180*/  BSYNC B7 ;  /* 0x0000000000077941 */ /* 0x000fea0003800000 */
.L_x_19705:
        /* <DEDUP_REMOVED lines=25> */
.L_x_19711:
[----:B------:R-:W-:Y:S05]  /*6320*/  BSYNC B7 ;  /* 0x0000000000077941 */ /* 0x000fea0003800000 */
.L_x_19710:
        /* <DEDUP_REMOVED lines=22> */
.L_x_19713:
[----:B------:R-:W-:Y:S05]  /*6490*/  BSYNC B7 ;  /* 0x0000000000077941 */ /* 0x000fea0003800000 */
.L_x_19712:
        /* <DEDUP_REMOVED lines=29> */
.L_x_19715:
[----:B------:R-:W-:Y:S05]  /*6670*/  BSYNC B7 ;  /* 0x0000000000077941 */ /* 0x000fea0003800000 */
.L_x_19714:
        /* <DEDUP_REMOVED lines=14> */
.L_x_19729:
        /* <DEDUP_REMOVED lines=15> */
.L_x_19718:
        /* <DEDUP_REMOVED lines=19> */
.L_x_19719:
[----:B------:R-:W-:Y:S05]  /*6980*/  BSYNC B1 ;  /* 0x0000000000017941 */ /* 0x000fea0003800000 */
.L_x_19717:
        /* <DEDUP_REMOVED lines=30> */
.L_x_19721:
        /* <DEDUP_REMOVED lines=19> */
.L_x_19722:
[----:B------:R-:W-:Y:S05]  /*6ca0*/  BSYNC B1 ;  /* 0x0000000000017941 */ /* 0x000fea0003800000 */
.L_x_19720:
        /* <DEDUP_REMOVED lines=29> */
.L_x_19724:
        /* <DEDUP_REMOVED lines=19> */
.L_x_19725:
[----:B------:R-:W-:Y:S05]  /*6fb0*/  BSYNC B1 ;  /* 0x0000000000017941 */ /* 0x000fea0003800000 */
.L_x_19723:
        /* <DEDUP_REMOVED lines=28> */
.L_x_19727:
        /* <DEDUP_REMOVED lines=19> */
.L_x_19728:
[----:B------:R-:W-:Y:S05]  /*72b0*/  BSYNC B1 ;  /* 0x0000000000017941 */ /* 0x000fea0003800000 */
.L_x_19726:
        /* <DEDUP_REMOVED lines=20> */
.L_x_19716:
        /* <DEDUP_REMOVED lines=18> */
.L_x_19732:
        /* <DEDUP_REMOVED lines=19> */
.L_x_19733:
[----:B------:R-:W-:Y:S05]  /*7650*/  BSYNC B0 ;  /* 0x0000000000007941 */ /* 0x000fea0003800000 */
.L_x_19731:
        /* <DEDUP_REMOVED lines=27> */
[----:B------:R-:W-:Y:S05]  /*7810*/  CALL.REL.NOINC `($__internal_48_$__cuda_sm20_div_s64) ;  /* 0x0000020800907944 */ /* 0x000fea0003c00000 */
[----:B------:R-:W-:Y:S01]  /*7820*/  IMAD.MOV.U32 R5, RZ, RZ, R3 ;  /* 0x000000ffff057224 */ /* 0x000fe200078e0003 */
[----:B------:R-:W-:Y:S06]  /*7830*/  BRA `(.L_x_19736) ;  /* 0x00000000004c7947 */ /* 0x000fec0003800000 */
.L_x_19735:
        /* <DEDUP_REMOVED lines=19> */
.L_x_19736:
[----:B------:R-:W-:Y:S05]  /*7970*/  BSYNC B0 ;  /* 0x0000000000007941 */ /* 0x000fea0003800000 */
.L_x_19734:
        /* <DEDUP_REMOVED lines=25> */
[----:B------:R-:W-:Y:S05]  /*7b10*/  CALL.REL.NOINC `($__internal_49_$__cuda_sm20_rem_s64) ;  /* 0x0000020c00207944 */ /* 0x000fea0003c00000 */
[----:B------:R-:W-:Y:S02]  /*7b20*/  IMAD.MOV.U32 R4, RZ, RZ, R3 ;  /* 0x000000ffff047224 */ /* 0x000fe400078e0003 */
[----:B------:R-:W-:Y:S01]  /*7b30*/  IMAD.MOV.U32 R5, RZ, RZ, R0 ;  /* 0x000000ffff057224 */ /* 0x000fe200078e0000 */
[----:B------:R-:W-:Y:S06]  /*7b40*/  BRA `(.L_x_19739) ;  /* 0x0000000000487947 */ /* 0x000fec0003800000 */
.L_x_19738:
        /* <DEDUP_REMOVED lines=18> */
.L_x_19739:
[----:B------:R-:W-:Y:S05]  /*7c70*/  BSYNC B0 ;  /* 0x0000000000007941 */ /* 0x000fea0003800000 */
.L_x_19737:
[----:B------:R-:W2:Y:S02]  /*7c80*/  LDG.E.64 R14, desc[UR36][R14.64+-0x10] ;  /* 0xfffff0240e0e7981 */ /* 0x000ea4000c1e1b00 */
[----:B--2---:R-:W-:Y:S02]  /*7c90*/  IMAD R3, R5, R14, RZ ;  /* 0x0000000e05037224 */ /* 0x004fe400078e02ff */
[----:B------:R-:W-:-:S04]  /*7ca0*/  IMAD.WIDE.U32 R36, R14, R4, R36 ;  /* 0x000000040e247225 */ /* 0x000fc800078e0024 */
[----:B------:R-:W-:-:S04]  /*7cb0*/  IMAD R3, R15, R4, R3 ;  /* 0x000000040f037224 */ /* 0x000fc800078e0203 */
[----:B------:R-:W-:-:S07]  /*7cc0*/  IMAD.IADD R37, R37, 0x1, R3 ;  /* 0x0000000125257824 */ /* 0x000fce00078e0203 */
.L_x_19730:
        /* <DEDUP_REMOVED lines=19> */
.L_x_19744:
        /* <DEDUP_REMOVED lines=25> */
.L_x_19743:
[----:B------:R-:W-:Y:S05]  /*7f90*/  BSYNC B8 ;  /* 0x0000000000087941 */ /* 0x000fea0003800000 */
.L_x_19742:
[----:B------:R-:W-:-:S04]  /*7fa0*/  IADD3 R16, P0, R16, 0x8, RZ ;  /* 0x0000000810107810 */ /* 0x000fc80007f1e0ff */
[----:B------:R-:W-:Y:S02]  /*7fb0*/  IADD3.X R17, RZ, R17, RZ, P0, !PT ;  /* 0x00000011ff117210 */ /* 0x000fe400007fe4ff */
[----:B------:R-:W-:-:S04]  /*7fc0*/  ISETP.GE.U32.AND P0, PT, R16, R19, PT ;  /* 0x000000131000720c */ /* 0x000fc80003f06070 */
[----:B------:R-:W-:-:S13]  /*7fd0*/  ISETP.GE.U32.AND.EX P0, PT, R17, R18, PT, P0 ;  /* 0x000000121100720c */ /* 0x000fda0003f06100 */
[----:B------:R-:W-:Y:S05]  /*7fe0*/  @!P0 BRA `(.L_x_19744) ;  /* 0xfffffffc00848947 */ /* 0x000fea000383ffff */
.L_x_19741:
[----:B------:R-:W-:Y:S05]  /*7ff0*/  BSYNC B7 ;  /* 0x0000000000077941 */ /* 0x000fea0003800000 */
.L_x_19740:
        /* <DEDUP_REMOVED lines=22> */
.L_x_19746:
[----:B------:R-:W-:Y:S05]  /*8160*/  BSYNC B7 ;  /* 0x0000000000077941 */ /* 0x000fea0003800000 */
.L_x_19745:
        /* <DEDUP_REMOVED lines=22> */
.L_x_19748:
[----:B------:R-:W-:Y:S05]  /*82d0*/  BSYNC B7 ;  /* 0x0000000000077941 */ /* 0x000fea0003800000 */
.L_x_19747:
        /* <DEDUP_REMOVED lines=29> */
.L_x_19750:
[----:B------:R-:W-:Y:S05]  /*84b0*/  BSYNC B7 ;  /* 0x0000000000077941 */ /* 0x000fea0003800000 */
.L_x_19749:
        /* <DEDUP_REMOVED lines=14> */
.L_x_19764:
        /* <DEDUP_REMOVED lines=13> */
[----:B------:R-:W-:Y:S01]  /*8670*/  IMAD.MOV.U32 R14, RZ, RZ, R4 ;  /* 0x000000ffff0e7224 */ /* 0x000fe200078e0004 */
[----:B------:R-:W-:Y:S01]  /*8680*/  MOV R15, R3 ;  /* 0x00000003000f7202 */ /* 0x000fe20000000f00 */
[----:B------:R-:W-:Y:S06]  /*8690*/  BRA `(.L_x_19754) ;  /* 0x00000000004c7947 */ /* 0x000fec0003800000 */
.L_x_19753:
        /* <DEDUP_REMOVED lines=19> */
.L_x_19754:
[----:B------:R-:W-:Y:S05]  /*87d0*/  BSYNC B1 ;  /* 0x0000000000017941 */ /* 0x000fea0003800000 */
.L_x_19752:
        /* <DEDUP_REMOVED lines=26> */
[----:B------:R-:W-:Y:S01]  /*8980*/  IMAD.MOV.U32 R22, RZ, RZ, R4 ;  /* 0x000000ffff167224 */ /* 0x000fe200078e0004 */
[----:B------:R-:W-:Y:S01]  /*8990*/  MOV R23, R3 ;  /* 0x0000000300177202 */ /* 0x000fe20000000f00 */
[----:B------:R-:W-:Y:S06]  /*89a0*/  BRA `(.L_x_19757) ;  /* 0x00000000004c7947 */ /* 0x000fec0003800000 */
.L_x_19756:
        /* <DEDUP_REMOVED lines=19> */
.L_x_19757:
[----:B------:R-:W-:Y:S05]  /*8ae0*/  BSYNC B1 ;  /* 0x0000000000017941 */ /* 0x000fea0003800000 */
.L_x_19755:
        /* <DEDUP_REMOVED lines=29> */
.L_x_19759:
        /* <DEDUP_REMOVED lines=19> */
.L_x_19760:
[----:B------:R-:W-:Y:S05]  /*8df0*/  BSYNC B1 ;  /* 0x0000000000017941 */ /* 0x000fea0003800000 */
.L_x_19758:
        /* <DEDUP_REMOVED lines=28> */
.L_x_19762:
        /* <DEDUP_REMOVED lines=19> */
.L_x_19763:
[----:B------:R-:W-:Y:S05]  /*90f0*/  BSYNC B1 ;  /* 0x0000000000017941 */ /* 0x000fea0003800000 */
.L_x_19761:
        /* <DEDUP_REMOVED lines=20> */
.L_x_19751:
        /* <DEDUP_REMOVED lines=18> */
.L_x_19767:
        /* <DEDUP_REMOVED lines=19> */
.L_x_19768:
[----:B------:R-:W-:Y:S05]  /*9490*/  BSYNC B0 ;  /* 0x0000000000007941 */ /* 0x000fea0003800000 */
.L_x_19766:
        /* <DEDUP_REMOVED lines=28> */
[----:B------:R-:W-:Y:S01]  /*9660*/  IMAD.MOV.U32 R5, RZ, RZ, R3 ;  /* 0x000000ffff057224 */ /* 0x000fe200078e0003 */
[----:B------:R-:W-:Y:S06]  /*9670*/  BRA `(.L_x_19771) ;  /* 0x00000000004c7947 */ /* 0x000fec0003800000 */
.L_x_19770:
        /* <DEDUP_REMOVED lines=19> */
.L_x_19771:
[----:B------:R-:W-:Y:S05]  /*97b0*/  BSYNC B0 ;  /* 0x0000000000007941 */ /* 0x000fea0003800000 */
.L_x_19769:
        /* <DEDUP_REMOVED lines=26> */
[----:B------:R-:W-:Y:S01]  /*9960*/  IMAD.MOV.U32 R4, RZ, RZ, R3 ;  /* 0x000000ffff047224 */ /* 0x000fe200078e0003 */
[----:B------:R-:W-:Y:S01]  /*9970*/  MOV R5, R0 ;  /* 0x0000000000057202 */ /* 0x000fe20000000f00 */
[----:B------:R-:W-:Y:S06]  /*9980*/  BRA `(.L_x_19774) ;  /* 0x0000000000487947 */ /* 0x000fec0003800000 */
.L_x_19773:
        /* <DEDUP_REMOVED lines=18> */
.L_x_19774:
[----:B------:R-:W-:Y:S05]  /*9ab0*/  BSYNC B0 ;  /* 0x0000000000007941 */ /* 0x000fea0003800000 */
.L_x_19772:
[----:B------:R-:W2:Y:S02]  /*9ac0*/  LDG.E.64 R12, desc[UR36][R12.64+-0x10] ;  /* 0xfffff0240c0c7981 */ /* 0x000ea4000c1e1b00 */
[----:B--2---:R-:W-:Y:S02]  /*9ad0*/  IMAD R3, R5, R12, RZ ;  /* 0x0000000c05037224 */ /* 0x004fe400078e02ff */
[----:B------:R-:W-:-:S04]  /*9ae0*/  IMAD.WIDE.U32 R22, R12, R4, R22 ;  /* 0x000000040c167225 */ /* 0x000fc800078e0016 */
[----:B------:R-:W-:-:S04]  /*9af0*/  IMAD R3, R13, R4, R3 ;  /* 0x000000040d037224 */ /* 0x000fc800078e0203 */
[----:B------:R-:W-:-:S07]  /*9b00*/  IMAD.IADD R23, R23, 0x1, R3 ;  /* 0x0000000117177824 */ /* 0x000fce00078e0203 */
.L_x_19765:
        /* <DEDUP_REMOVED lines=19> */
.L_x_19779:
        /* <DEDUP_REMOVED lines=25> */
.L_x_19778:
[----:B------:R-:W-:Y:S05]  /*9dd0*/  BSYNC B8 ;  /* 0x0000000000087941 */ /* 0x000fea0003800000 */
.L_x_19777:
[----:B------:R-:W-:-:S05]  /*9de0*/  IADD3 R16, P0, R16, 0x8, RZ ;  /* 0x0000000810107810 */ /* 0x000fca0007f1e0ff */
[----:B------:R-:W-:Y:S01]  /*9df0*/  IMAD.X R17, RZ, RZ, R17, P0 ;  /* 0x000000ffff117224 */ /* 0x000fe200000e0611 */
[----:B------:R-:W-:-:S04]  /*9e00*/  ISETP.GE.U32.AND P0, PT, R16, R19, PT ;  /* 0x000000131000720c */ /* 0x000fc80003f06070 */
[----:B------:R-:W-:-:S13]  /*9e10*/  ISETP.GE.U32.AND.EX P0, PT, R17, R18, PT, P0 ;  /* 0x000000121100720c */ /* 0x000fda0003f06100 */
[----:B------:R-:W-:Y:S05]  /*9e20*/  @!P0 BRA `(.L_x_19779) ;  /* 0xfffffffc00848947 */ /* 0x000fea000383ffff */
.L_x_19776:
[----:B------:R-:W-:Y:S05]  /*9e30*/  BSYNC B7 ;  /* 0x0000000000077941 */ /* 0x000fea0003800000 */
.L_x_19775:
        /* <DEDUP_REMOVED lines=22> */
.L_x_19781:
[----:B------:R-:W-:Y:S05]  /*9fa0*/  BSYNC B7 ;  /* 0x0000000000077941 */ /* 0x000fea0003800000 */
.L_x_19780:
        /* <DEDUP_REMOVED lines=22> */
.L_x_19783:
[----:B------:R-:W-:Y:S05]  /*a110*/  BSYNC B7 ;  /* 0x0000000000077941 */ /* 0x000fea0003800000 */
.L_x_19782:
        /* <DEDUP_REMOVED lines=29> */
.L_x_19785:
[----:B------:R-:W-:Y:S05]  /*a2f0*/  BSYNC B7 ;  /* 0x0000000000077941 */ /* 0x000fea0003800000 */
.L_x_19784:
        /* <DEDUP_REMOVED lines=17> */
.L_x_19799:
        /* <DEDUP_REMOVED lines=16> */
.L_x_19788:
        /* <DEDUP_REMOVED lines=19> */
.L_x_19789:
[----:B------:R-:W-:Y:S05]  /*a640*/  BSYNC B1 ;  /* 0x0000000000017941 */ /* 0x000fea0003800000 */
.L_x_19787:
        /* <DEDUP_REMOVED lines=31> */
.L_x_19791:
        /* <DEDUP_REMOVED lines=19> */
.L_x_19792:
[----:B------:R-:W-:Y:S05]  /*a970*/  BSYNC B1 ;  /* 0x0000000000017941 */ /* 0x000fea0003800000 */
.L_x_19790:
        /* <DEDUP_REMOVED lines=29> */
.L_x_19794:
        /* <DEDUP_REMOVED lines=19> */
.L_x_19795:
[----:B------:R-:W-:Y:S05]  /*ac80*/  BSYNC B1 ;  /* 0x0000000000017941 */ /* 0x000fea0003800000 */
.L_x_19793:
        /* <DEDUP_REMOVED lines=28> */
.L_x_19797:
        /* <DEDUP_REMOVED lines=19> */
.L_x_19798:
[----:B------:R-:W-:Y:S05]  /*af80*/  BSYNC B1 ;  /* 0x0000000000017941 */ /* 0x000fea0003800000 */
.L_x_19796:
        /* <DEDUP_REMOVED lines=21> */
.L_x_19786:
        /* <DEDUP_REMOVED lines=18> */
.L_x_19802:
        /* <DEDUP_REMOVED lines=19> */
.L_x_19803:
[----:B------:R-:W-:Y:S05]  /*b330*/  BSYNC B0 ;  /* 0x0000000000007941 */ /* 0x000fea0003800000 */
.L_x_19801:
        /* <DEDUP_REMOVED lines=33> */
.L_x_19805:
        /* <DEDUP_REMOVED lines=19> */
.L_x_19806:
[----:B------:R-:W-:Y:S05]  /*b680*/  BSYNC B0 ;  /* 0x0000000000007941 */ /* 0x000fea0003800000 */
.L_x_19804:
        /* <DEDUP_REMOVED lines=32> */
.L_x_19808:
        /* <DEDUP_REMOVED lines=18> */
.L_x_19809:
[----:B------:R-:W-:Y:S05]  /*b9b0*/  BSYNC B0 ;  /* 0x0000000000007941 */ /* 0x000fea0003800000 */
.L_x_19807:
        /* <DEDUP_REMOVED lines=8> */
.L_x_19800:
        /* <DEDUP_REMOVED lines=19> */
.L_x_19814:
        /* <DEDUP_REMOVED lines=25> */
.L_x_19813:
[----:B------:R-:W-:Y:S05]  /*bd00*/  BSYNC B8 ;  /* 0x0000000000087941 */ /* 0x000fea0003800000 */
.L_x_19812:
[----:B------:R-:W-:-:S05]  /*bd10*/  IADD3 R16, P0, R16, 0x8, RZ ;  /* 0x0000000810107810 */ /* 0x000fca0007f1e0ff */
[----:B------:R-:W-:Y:S01]  /*bd20*/  IMAD.X R17, RZ, RZ, R17, P0 ;  /* 0x000000ffff117224 */ /* 0x000fe200000e0611 */
[----:B------:R-:W-:-:S04]  /*bd30*/  ISETP.GE.U32.AND P0, PT, R16, R19, PT ;  /* 0x000000131000720c */ /* 0x000fc80003f06070 */
[----:B------:R-:W-:-:S13]  /*bd40*/  ISETP.GE.U32.AND.EX P0, PT, R17, R24, PT, P0 ;  /* 0x000000181100720c */ /* 0x000fda0003f06100 */
[----:B------:R-:W-:Y:S05]  /*bd50*/  @!P0 BRA `(.L_x_19814) ;  /* 0xfffffffc00848947 */ /* 0x000fea000383ffff */
.L_x_19811:
[----:B------:R-:W-:Y:S05]  /*bd60*/  BSYNC B7 ;  /* 0x0000000000077941 */ /* 0x000fea0003800000 */
.L_x_19810:
        /* <DEDUP_REMOVED lines=22> */
.L_x_19816:
[----:B------:R-:W-:Y:S05]  /*bed0*/  BSYNC B7 ;  /* 0x0000000000077941 */ /* 0x000fea0003800000 */
.L_x_19815:
        /* <DEDUP_REMOVED lines=22> */
.L_x_19818:
[----:B------:R-:W-:Y:S05]  /*c040*/  BSYNC B7 ;  /* 0x0000000000077941 */ /* 0x000fea0003800000 */
.L_x_19817:
        /* <DEDUP_REMOVED lines=29> */
.L_x_19820:
[----:B------:R-:W-:Y:S05]  /*c220*/  BSYNC B7 ;  /* 0x0000000000077941 */ /* 0x000fea0003800000 */
.L_x_19819:
        /* <DEDUP_REMOVED lines=14> */
.L_x_19834:
        /* <DEDUP_REMOVED lines=16> */
.L_x_19823:
        /* <DEDUP_REMOVED lines=19> */
.L_x_19824:
[----:B------:R-:W-:Y:S05]  /*c540*/  BSYNC B1 ;  /* 0x0000000000017941 */ /* 0x000fea0003800000 */
.L_x_19822:
        /* <DEDUP_REMOVED lines=29> */
.L_x_19826:
        /* <DEDUP_REMOVED lines=19> */
.L_x_19827:
[----:B------:R-:W-:Y:S05]  /*c850*/  BSYNC B1 ;  /* 0x0000000000017941 */ /* 0x000fea0003800000 */
.L_x_19825:
        /* <DEDUP_REMOVED lines=29> */
.L_x_19829:
        /* <DEDUP_REMOVED lines=19> */
.L_x_19830:
[----:B------:R-:W-:Y:S05]  /*cb60*/  BSYNC B1 ;  /* 0x0000000000017941 */ /* 0x000fea0003800000 */
.L_x_19828:
        /* <DEDUP_REMOVED lines=28> */
.L_x_19832:
        /* <DEDUP_REMOVED lines=19> */
.L_x_19833:
[----:B------:R-:W-:Y:S05]  /*ce60*/  BSYNC B1 ;  /* 0x0000000000017941 */ /* 0x000fea0003800000 */
.L_x_19831:
        /* <DEDUP_REMOVED lines=20> */
.L_x_19821:
        /* <DEDUP_REMOVED lines=18> */
.L_x_19837:
        /* <DEDUP_REMOVED lines=19> */
.L_x_19838:
[----:B------:R-:W-:Y:S05]  /*d200*/  BSYNC B0 ;  /* 0x0000000000007941 */ /* 0x000fea0003800000 */
.L_x_19836:
        /* <DEDUP_REMOVED lines=30> */
.L_x_19840:
        /* <DEDUP_REMOVED lines=19> */
.L_x_19841:
[----:B------:R-:W-:Y:S05]  /*d520*/  BSYNC B0 ;  /* 0x0000000000007941 */ /* 0x000fea0003800000 */
.L_x_19839:
        /* <DEDUP_REMOVED lines=29> */
.L_x_19843:
        /* <DEDUP_REMOVED lines=18> */
.L_x_19844:
[----:B------:R-:W-:Y:S05]  /*d820*/  BSYNC B0 ;  /* 0x0000000000007941 */ /* 0x000fea0003800000 */
.L_x_19842:
[----:B------:R-:W2:Y:S02]  /*d830*/  LDG.E.64 R12, desc[UR36][R12.64+-0x10] ;  /* 0xfffff0240c0c7981 */ /* 0x000ea4000c1e1b00 */
[----:B--2---:R-:W-:Y:S02]  /*d840*/  IMAD R3, R5, R12, RZ ;  /* 0x0000000c05037224 */ /* 0x004fe400078e02ff */
[----:B------:R-:W-:-:S04]  /*d850*/  IMAD.WIDE.U32 R22, R12, R4, R22 ;  /* 0x000000040c167225 */ /* 0x000fc800078e0016 */
[----:B------:R-:W-:-:S05]  /*d860*/  IMAD R3, R13, R4, R3 ;  /* 0x000000040d037224 */ /* 0x000fca00078e0203 */
[----:B------:R-:W-:-:S07]  /*d870*/  IADD3 R23, R23, R3, RZ ;  /* 0x0000000317177210 */ /* 0x000fce0007ffe0ff */
.L_x_19835:
        /* <DEDUP_REMOVED lines=19> */
.L_x_19849:
        /* <DEDUP_REMOVED lines=25> */
.L_x_19848:
[----:B------:R-:W-:Y:S05]  /*db40*/  BSYNC B8 ;  /* 0x0000000000087941 */ /* 0x000fea0003800000 */
.L_x_19847:
[----:B------:R-:W-:-:S05]  /*db50*/  IADD3 R16, P0, R16, 0x8, RZ ;  /* 0x0000000810107810 */ /* 0x000fca0007f1e0ff */
[----:B------:R-:W-:Y:S01]  /*db60*/  IMAD.X R17, RZ, RZ, R17, P0 ;  /* 0x000000ffff117224 */ /* 0x000fe200000e0611 */
[----:B------:R-:W-:-:S04]  /*db70*/  ISETP.GE.U32.AND P0, PT, R16, R19, PT ;  /* 0x000000131000720c */ /* 0x000fc80003f06070 */
[----:B------:R-:W-:-:S13]  /*db80*/  ISETP.GE.U32.AND.EX P0, PT, R17, R18, PT, P0 ;  /* 0x000000121100720c */ /* 0x000fda0003f06100 */
[----:B------:R-:W-:Y:S05]  /*db90*/  @!P0 BRA `(.L_x_19849) ;  /* 0xfffffffc00848947 */ /* 0x000fea000383ffff */
.L_x_19846:
[----:B------:R-:W-:Y:S05]  /*dba0*/  BSYNC B7 ;  /* 0x0000000000077941 */ /* 0x000fea0003800000 */
.L_x_19845:
        /* <DEDUP_REMOVED lines=22> */
.L_x_19851:
[----:B------:R-:W-:Y:S05]  /*dd10*/  BSYNC B7 ;  /* 0x0000000000077941 */ /* 0x000fea0003800000 */
.L_x_19850:
        /* <DEDUP_REMOVED lines=22> */
.L_x_19853:
[----:B------:R-:W-:Y:S05]  /*de80*/  BSYNC B7 ;  /* 0x0000000000077941 */ /* 0x000fea0003800000 */
.L_x_19852:
        /* <DEDUP_REMOVED lines=29> */
.L_x_19855:
[----:B------:R-:W-:Y:S05]  /*e060*/  BSYNC B7 ;  /* 0x0000000000077941 */ /* 0x000fea0003800000 */
.L_x_19854:
        /* <DEDUP_REMOVED lines=14> */
.L_x_19869:
        /* <DEDUP_REMOVED lines=16> */
.L_x_19858:
        /* <DEDUP_REMOVED lines=19> */
.L_x_19859:
[----:B------:R-:W-:Y:S05]  /*e380*/  BSYNC B1 ;  /* 0x0000000000017941 */ /* 0x000fea0003800000 */
.L_x_19857:
        /* <DEDUP_REMOVED lines=29> */
.L_x_19861:
        /* <DEDUP_REMOVED lines=19> */
.L_x_19862:
[----:B------:R-:W-:Y:S05]  /*e690*/  BSYNC B1 ;  /* 0x0000000000017941 */ /* 0x000fea0003800000 */
.L_x_19860:
        /* <DEDUP_REMOVED lines=29> */
.L_x_19864:
        /* <DEDUP_REMOVED lines=19> */
.L_x_19865:
[----:B------:R-:W-:Y:S05]  /*e9a0*/  BSYNC B1 ;  /* 0x0000000000017941 */ /* 0x000fea0003800000 */
.L_x_19863:
        /* <DEDUP_REMOVED lines=28> */
.L_x_19867:
        /* <DEDUP_REMOVED lines=19> */
.L_x_19868:
[----:B------:R-:W-:Y:S05]  /*eca0*/  BSYNC B1 ;  /* 0x0000000000017941 */ /* 0x000fea0003800000 */
.L_x_19866:
        /* <DEDUP_REMOVED lines=20> */
.L_x_19856:
        /* <DEDUP_REMOVED lines=18> */
.L_x_19872:
        /* <DEDUP_REMOVED lines=19> */
.L_x_19873:
[----:B------:R-:W-:Y:S05]  /*f040*/  BSYNC B0 ;  /* 0x0000000000007941 */ /* 0x000fea0003800000 */
.L_x_19871:
        /* <DEDUP_REMOVED lines=30> */
.L_x_19875:
        /* <DEDUP_REMOVED lines=19> */
.L_x_19876:
[----:B------:R-:W-:Y:S05]  /*f360*/  BSYNC B0 ;  /* 0x0000000000007941 */ /* 0x000fea0003800000 */
.L_x_19874:
        /* <DEDUP_REMOVED lines=29> */
.L_x_19878:
        /* <DEDUP_REMOVED lines=18> */
.L_x_19879:
[----:B------:R-:W-:Y:S05]  /*f660*/  BSYNC B0 ;  /* 0x0000000000007941 */ /* 0x000fea0003800000 */
.L_x_19877:
[----:B------:R-:W2:Y:S02]  /*f670*/  LDG.E.64 R12, desc[UR36][R12.64+-0x10] ;  /* 0xfffff0240c0c7981 */ /* 0x000ea4000c1e1b00 */
[----:B--2---:R-:W-:Y:S02]  /*f680*/  IMAD R3, R5, R12, RZ ;  /* 0x0000000c05037224 */ /* 0x004fe400078e02ff */
[----:B------:R-:W-:-:S04]  /*f690*/  IMAD.WIDE.U32 R22, R12, R4, R22 ;  /* 0x000000040c167225 */ /* 0x000fc800078e0016 */
[----:B------:R-:W-:-:S04]  /*f6a0*/  IMAD R3, R13, R4, R3 ;  /* 0x000000040d037224 */ /* 0x000fc800078e0203 */
[----:B------:R-:W-:-:S07]  /*f6b0*/  IMAD.IADD R23, R23, 0x1, R3 ;  /* 0x0000000117177824 */ /* 0x000fce00078e0203 */
.L_x_19870:
        /* <DEDUP_REMOVED lines=19> */
.L_x_19884:
        /* <DEDUP_REMOVED lines=25> */
.L_x_19883:
[----:B------:R-:W-:Y:S05]  /*f980*/  BSYNC B8 ;  /* 0x0000000000087941 */ /* 0x000fea0003800000 */
.L_x_19882:
[----:B------:R-:W-:-:S04]  /*f990*/  IADD3 R16, P0, R16, 0x8, RZ ;  /* 0x0000000810107810 */ /* 0x000fc80007f1e0ff */
[----:B------:R-:W-:Y:S02]  /*f9a0*/  IADD3.X R17, RZ, R17, RZ, P0, !PT ;  /* 0x00000011ff117210 */ /* 0x000fe400007fe4ff */
[----:B------:R-:W-:-:S04]  /*f9b0*/  ISETP.GE.U32.AND P0, PT, R16, R19, PT ;  /* 0x000000131000720c */ /* 0x000fc80003f06070 */
[----:B------:R-:W-:-:S13]  /*f9c0*/  ISETP.GE.U32.AND.EX P0, PT, R17, R18, PT, P0 ;  /* 0x000000121100720c */ /* 0x000fda0003f06100 */
[----:B------:R-:W-:Y:S05]  /*f9d0*/  @!P0 BRA `(.L_x_19884) ;  /* 0xfffffffc00848947 */ /* 0x000fea000383ffff */
.L_x_19881:
[----:B------:R-:W-:Y:S05]  /*f9e0*/  BSYNC B7 ;  /* 0x0000000000077941 */ /* 0x000fea0003800000 */
.L_x_19880:
        /* <DEDUP_REMOVED lines=22> */
.L_x_19886:
[----:B------:R-:W-:Y:S05]  /*fb50*/  BSYNC B7 ;  /* 0x0000000000077941 */ /* 0x000fea0003800000 */
.L_x_19885:
        /* <DEDUP_REMOVED lines=22> */
.L_x_19888:
[----:B------:R-:W-:Y:S05]  /*fcc0*/  BSYNC B7 ;  /* 0x0000000000077941 */ /* 0x000fea0003800000 */
.L_x_19887:
        /* <DEDUP_REMOVED lines=29> */
.L_x_19890:
[----:B------:R-:W-:Y:S05]  /*fea0*/  BSYNC B7 ;  /* 0x0000000000077941 */ /* 0x000fea0003800000 */
.L_x_19889:
        /* <DEDUP_REMOVED lines=14> */
.L_x_19904:
        /* <DEDUP_REMOVED lines=16> */
.L_x_19893:
        /* <DEDUP_REMOVED lines=19> */
.L_x_19894:
[----:B------:R-:W-:Y:S05]  /*101c0*/  BSYNC B1 ;  /* 0x0000000000017941 */ /* 0x000fea0003800000 */
.L_x_19892:
        /* <DEDUP_REMOVED lines=29> */
.L_x_19896:
        /* <DEDUP_REMOVED lines=19> */
.L_x_19897:
[----:B------:R-:W-:Y:S05]  /*104d0*/  BSYNC B1 ;  /* 0x0000000000017941 */ /* 0x000fea0003800000 */
.L_x_19895:
        /* <DEDUP_REMOVED lines=28> */
.L_x_19899:
        /* <DEDUP_REMOVED lines=19> */
.L_x_19900:
[----:B------:R-:W-:Y:S05]  /*107d0*/  BSYNC B1 ;  /* 0x0000000000017941 */ /* 0x000fea0003800000 */
.L_x_19898:
        /* <DEDUP_REMOVED lines=28> */
.L_x_19902:
        /* <DEDUP_REMOVED lines=19> */
.L_x_19903:
[----:B------:R-:W-:Y:S05]  /*10ad0*/  BSYNC B1 ;  /* 0x0000000000017941 */ /* 0x000fea0003800000 */
.L_x_19901:
        /* <DEDUP_REMOVED lines=19> */
.L_x_19891:
        /* <DEDUP_REMOVED lines=18> */
.L_x_19907:
        /* <DEDUP_REMOVED lines=19> */
.L_x_19908:
[----:B------:R-:W-:Y:S05]  /*10e60*/  BSYNC B0 ;  /* 0x0000000000007941 */ /* 0x000fea0003800000 */
.L_x_19906:
        /* <DEDUP_REMOVED lines=30> */
.L_x_19910:
        /* <DEDUP_REMOVED lines=19> */
.L_x_19911:
[----:B------:R-:W-:Y:S05]  /*11180*/  BSYNC B0 ;  /* 0x0000000000007941 */ /* 0x000fea0003800000 */
.L_x_19909:
        /* <DEDUP_REMOVED lines=29> */
.L_x_19913:
        /* <DEDUP_REMOVED lines=18> */
.L_x_19914:
[----:B------:R-:W-:Y:S05]  /*11480*/  BSYNC B0 ;  /* 0x0000000000007941 */ /* 0x000fea0003800000 */
.L_x_19912:
[----:B------:R-:W2:Y:S02]  /*11490*/  LDG.E.64 R12, desc[UR36][R12.64+-0x10] ;  /* 0xfffff0240c0c7981 */ /* 0x000ea4000c1e1b00 */
[----:B--2---:R-:W-:Y:S02]  /*114a0*/  IMAD R3, R5, R12, RZ ;  /* 0x0000000c05037224 */ /* 0x004fe400078e02ff */
[----:B------:R-:W-:-:S04]  /*114b0*/  IMAD.WIDE.U32 R22, R12, R4, R22 ;  /* 0x000000040c167225 */ /* 0x000fc800078e0016 */
[----:B------:R-:W-:-:S05]  /*114c0*/  IMAD R3, R13, R4, R3 ;  /* 0x000000040d037224 */ /* 0x000fca00078e0203 */
[----:B------:R-:W-:-:S07]  /*114d0*/  IADD3 R23, R23, R3, RZ ;  /* 0x0000000317177210 */ /* 0x000fce0007ffe0ff */
.L_x_19905:
        /* <DEDUP_REMOVED lines=19> */
.L_x_19919:
        /* <DEDUP_REMOVED lines=25> */
.L_x_19918:
[----:B------:R-:W-:Y:S05]  /*117a0*/  BSYNC B8 ;  /* 0x0000000000087941 */ /* 0x000fea0003800000 */
.L_x_19917:
[----:B------:R-:W-:-:S05]  /*117b0*/  IADD3 R16, P0, R16, 0x8, RZ ;  /* 0x0000000810107810 */ /* 0x000fca0007f1e0ff */
[----:B------:R-:W-:Y:S01]  /*117c0*/  IMAD.X R17, RZ, RZ, R17, P0 ;  /* 0x000000ffff117224 */ /* 0x000fe200000e0611 */
[----:B------:R-:W-:-:S04]  /*117d0*/  ISETP.GE.U32.AND P0, PT, R16, R19, PT ;  /* 0x000000131000720c */ /* 0x000fc80003f06070 */
[----:B------:R-:W-:-:S13]  /*117e0*/  ISETP.GE.U32.AND.EX P0, PT, R17, R18, PT, P0 ;  /* 0x000000121100720c */ /* 0x000fda0003f06100 */
[----:B------:R-:W-:Y:S05]  /*117f0*/  @!P0 BRA `(.L_x_19919) ;  /* 0xfffffffc00848947 */ /* 0x000fea000383ffff */
.L_x_19916:
[----:B------:R-:W-:Y:S05]  /*11800*/  BSYNC B7 ;  /* 0x0000000000077941 */ /* 0x000fea0003800000 */
.L_x_19915:
        /* <DEDUP_REMOVED lines=22> */
.L_x_19921:
[----:B------:R-:W-:Y:S05]  /*11970*/  BSYNC B7 ;  /* 0x0000000000077941 */ /* 0x000fea0003800000 */
.L_x_19920:
        /* <DEDUP_REMOVED lines=22> */
.L_x_19923:
[----:B------:R-:W-:Y:S05]  /*11ae0*/  BSYNC B7 ;  /* 0x0000000000077941 */ /* 0x000fea0003800000 */
.L_x_19922:
        /* <DEDUP_REMOVED lines=29> */
.L_x_19925:
[----:B------:R-:W-:Y:S05]  /*11cc0*/  BSYNC B7 ;  /* 0x0000000000077941 */ /* 0x000fea0003800000 */
.L_x_19924:
        /* <DEDUP_REMOVED lines=13> */
.L_x_19939:
        /* <DEDUP_REMOVED lines=15> */
.L_x_19928:
        /* <DEDUP_REMOVED lines=19> */
.L_x_19929:
[----:B------:R-:W-:Y:S05]  /*11fc0*/  BSYNC B1 ;  /* 0x0000000000017941 */ /* 0x000fea0003800000 */
.L_x_19927:
        /* <DEDUP_REMOVED lines=29> */
.L_x_19931:
        /* <DEDUP_REMOVED lines=19> */
.L_x_19932:
[----:B------:R-:W-:Y:S05]  /*122d0*/  BSYNC B1 ;  /* 0x0000000000017941 */ /* 0x000fea0003800000 */
.L_x_19930:
        /* <DEDUP_REMOVED lines=29> */
.L_x_19934:
        /* <DEDUP_REMOVED lines=19> */
.L_x_19935:
[----:B------:R-:W-:Y:S05]  /*125e0*/  BSYNC B1 ;  /* 0x0000000000017941 */ /* 0x000fea0003800000 */
.L_x_19933:
        /* <DEDUP_REMOVED lines=28> */
.L_x_19937:
        /* <DEDUP_REMOVED lines=19> */
.L_x_19938:
[----:B------:R-:W-:Y:S05]  /*128e0*/  BSYNC B1 ;  /* 0x0000000000017941 */ /* 0x000fea0003800000 */
.L_x_19936:
        /* <DEDUP_REMOVED lines=19> */
.L_x_19926:
        /* <DEDUP_REMOVED lines=18> */
.L_x_19942:
        /* <DEDUP_REMOVED lines=19> */
.L_x_19943:
[----:B------:R-:W-:Y:S05]  /*12c70*/  BSYNC B0 ;  /* 0x0000000000007941 */ /* 0x000fea0003800000 */
.L_x_19941:
        /* <DEDUP_REMOVED lines=30> */
.L_x_19945:
        /* <DEDUP_REMOVED lines=19> */
.L_x_19946:
[----:B------:R-:W-:Y:S05]  /*12f90*/  BSYNC B0 ;  /* 0x0000000000007941 */ /* 0x000fea0003800000 */
.L_x_19944:
        /* <DEDUP_REMOVED lines=25> */
[----:B------:R-:W-:Y:S05]  /*13130*/  CALL.REL.NOINC `($__internal_49_$__cuda_sm20_rem_s64) ;  /* 0x0000015400987944 */ /* 0x000fea0003c00000 */
[----:B------:R-:W-:Y:S02]  /*13140*/  IMAD.MOV.U32 R2, RZ, RZ, R3 ;  /* 0x000000ffff027224 */ /* 0x000fe400078e0003 */
[----:B------:R-:W-:Y:S01]  /*13150*/  IMAD.MOV.U32 R3, RZ, RZ, R0 ;  /* 0x000000ffff037224 */ /* 0x000fe200078e0000 */
[----:B------:R-:W-:Y:S06]  /*13160*/  BRA `(.L_x_19949) ;  /* 0x0000000000487947 */ /* 0x000fec0003800000 */
.L_x_19948:
        /* <DEDUP_REMOVED lines=18> */
.L_x_19949:
[----:B------:R-:W-:Y:S05]  /*13290*/  BSYNC B0 ;  /* 0x0000000000007941 */ /* 0x000fea0003800000 */
.L_x_19947:
[----:B------:R-:W2:Y:S02]  /*132a0*/  LDG.E.64 R12, desc[UR36][R12.64+-0x10] ;  /* 0xfffff0240c0c7981 */ /* 0x000ea4000c1e1b00 */
[----:B--2---:R-:W-:Y:S02]  /*132b0*/  IMAD R3, R3, R12, RZ ;  /* 0x0000000c03037224 */ /* 0x004fe400078e02ff */
[----:B------:R-:W-:-:S04]  /*132c0*/  IMAD.WIDE.U32 R22, R12, R2, R22 ;  /* 0x000000020c167225 */ /* 0x000fc800078e0016 */
[----:B------:R-:W-:-:S04]  /*132d0*/  IMAD R3, R13, R2, R3 ;  /* 0x000000020d037224 */ /* 0x000fc800078e0203 */
[----:B------:R-:W-:-:S07]  /*132e0*/  IMAD.IADD R23, R23, 0x1, R3 ;  /* 0x0000000117177824 */ /* 0x000fce00078e0203 */
.L_x_19940:
        /* <DEDUP_REMOVED lines=18> */
.L_x_19952:
        /* <DEDUP_REMOVED lines=25> */
.L_x_19951:
[----:B------:R-:W-:Y:S05]  /*135a0*/  BSYNC B7 ;  /* 0x0000000000077941 */ /* 0x000fea0003800000 */
.L_x_19950:
[----:B------:R-:W-:-:S04]  /*135b0*/  IADD3 R16, P0, R16, 0x8, RZ ;  /* 0x0000000810107810 */ /* 0x000fc80007f1e0ff */
[----:B------:R-:W-:Y:S02]  /*135c0*/  IADD3.X R17, RZ, R17, RZ, P0, !PT ;  /* 0x00000011ff117210 */ /* 0x000fe400007fe4ff */
[----:B------:R-:W-:-:S04]  /*135d0*/  ISETP.GE.U32.AND P0, PT, R16, R19, PT ;  /* 0x000000131000720c */ /* 0x000fc80003f06070 */
[----:B------:R-:W-:-:S13]  /*135e0*/  ISETP.GE.U32.AND.EX P0, PT, R17, R18, PT, P0 ;  /* 0x000000121100720c */ /* 0x000fda0003f06100 */
[----:B------:R-:W-:Y:S05]  /*135f0*/  @!P0 BRA `(.L_x_19952) ;  /* 0xfffffffc00848947 */ /* 0x000fea000383ffff */
.L_x_19674:
[----:B------:R-:W-:Y:S05]  /*13600*/  BSYNC B6 ;  /* 0x0000000000067941 */ /* 0x000fea0003800000 */
.L_x_19584:
        /* <DEDUP_REMOVED lines=11> */
.L_x_19583:
        /* <DEDUP_REMOVED lines=217> */
.L_x_19958:
[----:B------:R-:W-:Y:S05]  /*14450*/  BSYNC B8 ;  /* 0x0000000000087941 */ /* 0x000fea0003800000 */
.L_x_19957:
        /* <DEDUP_REMOVED lines=24> */
.L_x_19960:
[----:B------:R-:W-:Y:S05]  /*145e0*/  BSYNC B8 ;  /* 0x0000000000087941 */ /* 0x000fea0003800000 */
.L_x_19959:
        /* <DEDUP_REMOVED lines=29> */
.L_x_19962:
[----:B------:R-:W-:Y:S05]  /*147c0*/  BSYNC B8 ;  /* 0x0000000000087941 */ /* 0x000fea0003800000 */
.L_x_19961:
        /* <DEDUP_REMOVED lines=14> */
.L_x_19965:
        /* <DEDUP_REMOVED lines=26> */
.L_x_19964:
[----:B------:R-:W-:Y:S05]  /*14a50*/  BSYNC B8 ;  /* 0x0000000000087941 */ /* 0x000fea0003800000 */
.L_x_19963:
[----:B------:R-:W-:-:S05]  /*14a60*/  IADD3 R0, P0, R46, 0x8, RZ ;  /* 0x000000082e007810 */ /* 0x000fca0007f1e0ff */
[----:B------:R-:W-:Y:S01]  /*14a70*/  IMAD.X R47, RZ, RZ, R47, P0 ;  /* 0x000000ffff2f7224 */ /* 0x000fe200000e062f */
[----:B------:R-:W-:-:S04]  /*14a80*/  ISETP.GE.U32.AND P0, PT, R0, R51, PT ;  /* 0x000000330000720c */ /* 0x000fc80003f06070 */
[----:B------:R-:W-:-:S13]  /*14a90*/  ISETP.GE.U32.AND.EX P0, PT, R47, R48, PT, P0 ;  /* 0x000000302f00720c */ /* 0x000fda0003f06100 */
[----:B------:R-:W-:Y:S05]  /*14aa0*/  @!P0 BRA `(.L_x_19965) ;  /* 0xfffffffc00808947 */ /* 0x000fea000383ffff */
.L_x_19956:
[----:B------:R-:W-:Y:S05]  /*14ab0*/  BSYNC B7 ;  /* 0x0000000000077941 */ /* 0x000fea0003800000 */
.L_x_19955:
        /* <DEDUP_REMOVED lines=29> */
.L_x_19969:
[----:B------:R-:W-:Y:S05]  /*14c90*/  BSYNC B8 ;  /* 0x0000000000087941 */ /* 0x000fea0003800000 */
.L_x_19968:
        /* <DEDUP_REMOVED lines=24> */
.L_x_19971:
[----:B------:R-:W-:Y:S05]  /*14e20*/  BSYNC B8 ;  /* 0x0000000000087941 */ /* 0x000fea0003800000 */
.L_x_19970:
        /* <DEDUP_REMOVED lines=29> */
.L_x_19973:
[----:B------:R-:W-:Y:S05]  /*15000*/  BSYNC B8 ;  /* 0x0000000000087941 */ /* 0x000fea0003800000 */
.L_x_19972:
        /* <DEDUP_REMOVED lines=14> */
.L_x_19976:
        /* <DEDUP_REMOVED lines=26> */
.L_x_19975:
[----:B------:R-:W-:Y:S05]  /*15290*/  BSYNC B8 ;  /* 0x0000000000087941 */ /* 0x000fea0003800000 */
.L_x_19974:
[----:B------:R-:W-:-:S05]  /*152a0*/  IADD3 R0, P0, R16, 0x8, RZ ;  /* 0x0000000810007810 */ /* 0x000fca0007f1e0ff */
[----:B------:R-:W-:Y:S01]  /*152b0*/  IMAD.X R17, RZ, RZ, R17, P0 ;  /* 0x000000ffff117224 */ /* 0x000fe200000e0611 */
[----:B------:R-:W-:-:S04]  /*152c0*/  ISETP.GE.U32.AND P0, PT, R0, R47, PT ;  /* 0x0000002f0000720c */ /* 0x000fc80003f06070 */
[----:B------:R-:W-:-:S13]  /*152d0*/  ISETP.GE.U32.AND.EX P0, PT, R17, R18, PT, P0 ;  /* 0x000000121100720c */ /* 0x000fda0003f06100 */
[----:B------:R-:W-:Y:S05]  /*152e0*/  @!P0 BRA `(.L_x_19976) ;  /* 0xfffffffc00808947 */ /* 0x000fea000383ffff */
.L_x_19967:
[----:B------:R-:W-:Y:S05]  /*152f0*/  BSYNC B7 ;  /* 0x0000000000077941 */ /* 0x000fea0003800000 */
.L_x_19966:
        /* <DEDUP_REMOVED lines=29> */
.L_x_19980:
[----:B------:R-:W-:Y:S05]  /*154d0*/  BSYNC B8 ;  /* 0x0000000000087941 */ /* 0x000fea0003800000 */
.L_x_19979:
        /* <DEDUP_REMOVED lines=24> */
.L_x_19982:
[----:B------:R-:W-:Y:S05]  /*15660*/  BSYNC B8 ;  /* 0x0000000000087941 */ /* 0x000fea0003800000 */
.L_x_19981:
        /* <DEDUP_REMOVED lines=29> */
.L_x_19984:
[----:B------:R-:W-:Y:S05]  /*15840*/  BSYNC B8 ;  /* 0x0000000000087941 */ /* 0x000fea0003800000 */
.L_x_19983:
        /* <DEDUP_REMOVED lines=14> */
.L_x_19987:
        /* <DEDUP_REMOVED lines=25> */
.L_x_19986:
[----:B------:R-:W-:Y:S05]  /*15ac0*/  BSYNC B8 ;  /* 0x0000000000087941 */ /* 0x000fea0003800000 */
.L_x_19985:
[----:B------:R-:W-:-:S04]  /*15ad0*/  IADD3 R16, P0, R16, 0x8, RZ ;  /* 0x0000000810107810 */ /* 0x000fc80007f1e0ff */
[----:B------:R-:W-:Y:S02]  /*15ae0*/  IADD3.X R17, RZ, R17, RZ, P0, !PT ;  /* 0x00000011ff117210 */ /* 0x000fe400007fe4ff */
[----:B------:R-:W-:-:S04]  /*15af0*/  ISETP.GE.U32.AND P0, PT, R16, R19, PT ;  /* 0x000000131000720c */ /* 0x000fc80003f06070 */
[----:B------:R-:W-:-:S13]  /*15b00*/  ISETP.GE.U32.AND.EX P0, PT, R17, R24, PT, P0 ;  /* 0x000000181100720c */ /* 0x000fda0003f06100 */
[----:B------:R-:W-:Y:S05]  /*15b10*/  @!P0 BRA `(.L_x_19987) ;  /* 0xfffffffc00848947 */ /* 0x000fea000383ffff */
.L_x_19978:
[----:B------:R-:W-:Y:S05]  /*15b20*/  BSYNC B7 ;  /* 0x0000000000077941 */ /* 0x000fea0003800000 */
.L_x_19977:
        /* <DEDUP_REMOVED lines=29> */
.L_x_19991:
[----:B------:R-:W-:Y:S05]  /*15d00*/  BSYNC B8 ;  /* 0x0000000000087941 */ /* 0x000fea0003800000 */
.L_x_19990:
        /* <DEDUP_REMOVED lines=24> */
.L_x_19993:
[----:B------:R-:W-:Y:S05]  /*15e90*/  BSYNC B8 ;  /* 0x0000000000087941 */ /* 0x000fea0003800000 */
.L_x_19992:
        /* <DEDUP_REMOVED lines=29> */
.L_x_19995:
[----:B------:R-:W-:Y:S05]  /*16070*/  BSYNC B8 ;  /* 0x0000000000087941 */ /* 0x000fea0003800000 */
.L_x_19994:
        /* <DEDUP_REMOVED lines=14> */
.L_x_19998:
        /* <DEDUP_REMOVED lines=25> */
.L_x_19997:
[----:B------:R-:W-:Y:S05]  /*162f0*/  BSYNC B8 ;  /* 0x0000000000087941 */ /* 0x000fea0003800000 */
.L_x_19996:
[----:B------:R-:W-:-:S05]  /*16300*/  IADD3 R16, P0, R16, 0x8, RZ ;  /* 0x0000000810107810 */ /* 0x000fca0007f1e0ff */
[----:B------:R-:W-:Y:S01]  /*16310*/  IMAD.X R17, RZ, RZ, R17, P0 ;  /* 0x000000ffff117224 */ /* 0x000fe200000e0611 */
[----:B------:R-:W-:-:S04]  /*16320*/  ISETP.GE.U32.AND P0, PT, R16, R19, PT ;  /* 0x000000131000720c */ /* 0x000fc80003f06070 */
[----:B------:R-:W-:-:S13]  /*16330*/  ISETP.GE.U32.AND.EX P0, PT, R17, R28, PT, P0 ;  /* 0x0000001c1100720c */ /* 0x000fda0003f06100 */
[----:B------:R-:W-:Y:S05]  /*16340*/  @!P0 BRA `(.L_x_19998) ;  /* 0xfffffffc00848947 */ /* 0x000fea000383ffff */
.L_x_19989:
[----:B------:R-:W-:Y:S05]  /*16350*/  BSYNC B7 ;  /* 0x0000000000077941 */ /* 0x000fea0003800000 */
.L_x_19988:
        /* <DEDUP_REMOVED lines=29> */
.L_x_20002:
[----:B------:R-:W-:Y:S05]  /*16530*/  BSYNC B8 ;  /* 0x0000000000087941 */ /* 0x000fea0003800000 */
.L_x_20001:
        /* <DEDUP_REMOVED lines=24> */
.L_x_20004:
[----:B------:R-:W-:Y:S05]  /*166c0*/  BSYNC B8 ;  /* 0x0000000000087941 */ /* 0x000fea0003800000 */
.L_x_20003:
        /* <DEDUP_REMOVED lines=29> */
.L_x_20006:
[----:B------:R-:W-:Y:S05]  /*168a0*/  BSYNC B8 ;  /* 0x0000000000087941 */ /* 0x000fea0003800000 */
.L_x_20005:
        /* <DEDUP_REMOVED lines=14> */
.L_x_20009:
        /* <DEDUP_REMOVED lines=25> */
.L_x_20008:
[----:B------:R-:W-:Y:S05]  /*16b20*/  BSYNC B8 ;  /* 0x0000000000087941 */ /* 0x000fea0003800000 */
.L_x_20007:
[----:B------:R-:W-:-:S05]  /*16b30*/  IADD3 R16, P0, R16, 0x8, RZ ;  /* 0x0000000810107810 */ /* 0x000fca0007f1e0ff */
[----:B------:R-:W-:Y:S01]  /*16b40*/  IMAD.X R17, RZ, RZ, R17, P0 ;  /* 0x000000ffff117224 */ /* 0x000fe200000e0611 */
[----:B------:R-:W-:-:S04]  /*16b50*/  ISETP.GE.U32.AND P0, PT, R16, R19, PT ;  /* 0x000000131000720c */ /* 0x000fc80003f06070 */
[----:B------:R-:W-:-:S13]  /*16b60*/  ISETP.GE.U32.AND.EX P0, PT, R17, R32, PT, P0 ;  /* 0x000000201100720c */ /* 0x000fda0003f06100 */
[----:B------:R-:W-:Y:S05]  /*16b70*/  @!P0 BRA `(.L_x_20009) ;  /* 0xfffffffc00848947 */ /* 0x000fea000383ffff */
.L_x_20000:
[----:B------:R-:W-:Y:S05]  /*16b80*/  BSYNC B7 ;  /* 0x0000000000077941 */ /* 0x000fea0003800000 */
.L_x_19999:
        /* <DEDUP_REMOVED lines=29> */
.L_x_20013:
[----:B------:R-:W-:Y:S05]  /*16d60*/  BSYNC B8 ;  /* 0x0000000000087941 */ /* 0x000fea0003800000 */
.L_x_20012:
        /* <DEDUP_REMOVED lines=24> */
.L_x_20015:
[----:B------:R-:W-:Y:S05]  /*16ef0*/  BSYNC B8 ;  /* 0x0000000000087941 */ /* 0x000fea0003800000 */
.L_x_20014:
        /* <DEDUP_REMOVED lines=29> */
.L_x_20017:
[----:B------:R-:W-:Y:S05]  /*170d0*/  BSYNC B8 ;  /* 0x0000000000087941 */ /* 0x000fea0003800000 */
.L_x_20016:
        /* <DEDUP_REMOVED lines=14> */
.L_x_20020:
        /* <DEDUP_REMOVED lines=25> */
.L_x_20019:
[----:B------:R-:W-:Y:S05]  /*17350*/  BSYNC B8 ;  /* 0x0000000000087941 */ /* 0x000fea0003800000 */
.L_x_20018:
[----:B------:R-:W-:-:S04]  /*17360*/  IADD3 R16, P0, R16, 0x8, RZ ;  /* 0x0000000810107810 */ /* 0x000fc80007f1e0ff */
[----:B------:R-:W-:Y:S02]  /*17370*/  IADD3.X R17, RZ, R17, RZ, P0, !PT ;  /* 0x00000011ff117210 */ /* 0x000fe400007fe4ff */
[----:B------:R-:W-:-:S04]  /*17380*/  ISETP.GE.U32.AND P0, PT, R16, R19, PT ;  /* 0x000000131000720c */ /* 0x000fc80003f06070 */
[----:B------:R-:W-:-:S13]  /*17390*/  ISETP.GE.U32.AND.EX P0, PT, R17, R36, PT, P0 ;  /* 0x000000241100720c */ /* 0x000fda0003f06100 */
[----:B------:R-:W-:Y:S05]  /*173a0*/  @!P0 BRA `(.L_x_20020) ;  /* 0xfffffffc00848947 */ /* 0x000fea000383ffff */
.L_x_20011:
[----:B------:R-:W-:Y:S05]  /*173b0*/  BSYNC B7 ;  /* 0x0000000000077941 */ /* 0x000fea0003800000 */
.L_x_20010:
        /* <DEDUP_REMOVED lines=29> */
.L_x_20024:
[----:B------:R-:W-:Y:S05]  /*17590*/  BSYNC B8 ;  /* 0x0000000000087941 */ /* 0x000fea0003800000 */
.L_x_20023:
        /* <DEDUP_REMOVED lines=24> */
.L_x_20026:
[----:B------:R-:W-:Y:S05]  /*17720*/  BSYNC B8 ;  /* 0x0000000000087941 */ /* 0x000fea0003800000 */
.L_x_20025:
        /* <DEDUP_REMOVED lines=29> */
.L_x_20028:
[----:B------:R-:W-:Y:S05]  /*17900*/  BSYNC B8 ;  /* 0x0000000000087941 */ /* 0x000fea0003800000 */
.L_x_20027:
        /* <DEDUP_REMOVED lines=14> */
.L_x_20031:
        /* <DEDUP_REMOVED lines=25> */
.L_x_20030:
[----:B------:R-:W-:Y:S05]  /*17b80*/  BSYNC B8 ;  /* 0x0000000000087941 */ /* 0x000fea0003800000 */
.L_x_20029:
[----:B------:R-:W-:-:S05]  /*17b90*/  IADD3 R16, P0, R16, 0x8, RZ ;  /* 0x0000000810107810 */ /* 0x000fca0007f1e0ff */
[----:B------:R-:W-:Y:S01]  /*17ba0*/  IMAD.X R17, RZ, RZ, R17, P0 ;  /* 0x000000ffff117224 */ /* 0x000fe200000e0611 */
[----:B------:R-:W-:-:S04]  /*17bb0*/  ISETP.GE.U32.AND P0, PT, R16, R19, PT ;  /* 0x000000131000720c */ /* 0x000fc80003f06070 */
[----:B------:R-:W-:-:S13]  /*17bc0*/  ISETP.GE.U32.AND.EX P0, PT, R17, R40, PT, P0 ;  /* 0x000000281100720c */ /* 0x000fda0003f06100 */
[----:B------:R-:W-:Y:S05]  /*17bd0*/  @!P0 BRA `(.L_x_20031) ;  /* 0xfffffffc00848947 */ /* 0x000fea000383ffff */
.L_x_20022:
[----:B------:R-:W-:Y:S05]  /*17be0*/  BSYNC B7 ;  /* 0x0000000000077941 */ /* 0x000fea0003800000 */
.L_x_20021:
        /* <DEDUP_REMOVED lines=29> */
.L_x_20035:
[----:B------:R-:W-:Y:S05]  /*17dc0*/  BSYNC B8 ;  /* 0x0000000000087941 */ /* 0x000fea0003800000 */
.L_x_20034:
        /* <DEDUP_REMOVED lines=24> */
.L_x_20037:
[----:B------:R-:W-:Y:S05]  /*17f50*/  BSYNC B8 ;  /* 0x0000000000087941 */ /* 0x000fea0003800000 */
.L_x_20036:
        /* <DEDUP_REMOVED lines=29> */
.L_x_20039:
[----:B------:R-:W-:Y:S05]  /*18130*/  BSYNC B8 ;  /* 0x0000000000087941 */ /* 0x000fea0003800000 */
.L_x_20038:
        /* <DEDUP_REMOVED lines=14> */
.L_x_20042:
        /* <DEDUP_REMOVED lines=25> */
.L_x_20041:
[----:B------:R-:W-:Y:S05]  /*183b0*/  BSYNC B8 ;  /* 0x0000000000087941 */ /* 0x000fea0003800000 */
.L_x_20040:
[----:B------:R-:W-:-:S05]  /*183c0*/  IADD3 R16, P0, R16, 0x8, RZ ;  /* 0x0000000810107810 */ /* 0x000fca0007f1e0ff */
[----:B------:R-:W-:Y:S01]  /*183d0*/  IMAD.X R17, RZ, RZ, R17, P0 ;  /* 0x000000ffff117224 */ /* 0x000fe200000e0611 */
[----:B------:R-:W-:-:S04]  /*183e0*/  ISETP.GE.U32.AND P0, PT, R16, R19, PT ;  /* 0x000000131000720c */ /* 0x000fc80003f06070 */
[----:B------:R-:W-:-:S13]  /*183f0*/  ISETP.GE.U32.AND.EX P0, PT, R17, R44, PT, P0 ;  /* 0x0000002c1100720c */ /* 0x000fda0003f06100 */
[----:B------:R-:W-:Y:S05]  /*18400*/  @!P0 BRA `(.L_x_20042) ;  /* 0xfffffffc00848947 */ /* 0x000fea000383ffff */
.L_x_20033:
[----:B------:R-:W-:Y:S05]  /*18410*/  BSYNC B7 ;  /* 0x0000000000077941 */ /* 0x000fea0003800000 */
.L_x_20032:
[----:B------:R-:W-:Y:S05]  /*18420*/  BRA `(.L_x_20043) ;  /* 0x000000f800987947 */ /* 0x000fea0003800000 */
.L_x_19954:
        /* <DEDUP_REMOVED lines=26> */
.L_x_20047:
[----:B------:R-:W-:Y:S05]  /*185d0*/  BSYNC B8 ;  /* 0x0000000000087941 */ /* 0x000fea0003800000 */
.L_x_20046:
        /* <DEDUP_REMOVED lines=24> */
.L_x_20049:
[----:B------:R-:W-:Y:S05]  /*18760*/  BSYNC B8 ;  /* 0x0000000000087941 */ /* 0x000fea0003800000 */
.L_x_20048:
        /* <DEDUP_REMOVED lines=29> */
.L_x_20051:
[----:B------:R-:W-:Y:S05]  /*18940*/  BSYNC B8 ;  /* 0x0000000000087941 */ /* 0x000fea0003800000 */
.L_x_20050:
        /* <DEDUP_REMOVED lines=17> */
.L_x_20065:
        /* <DEDUP_REMOVED lines=15> */
.L_x_20054:
        /* <DEDUP_REMOVED lines=19> */
.L_x_20055:
[----:B------:R-:W-:Y:S05]  /*18c80*/  BSYNC B1 ;  /* 0x0000000000017941 */ /* 0x000fea0003800000 */
.L_x_20053:
        /* <DEDUP_REMOVED lines=30> */
.L_x_20057:
        /* <DEDUP_REMOVED lines=19> */
.L_x_20058:
[----:B------:R-:W-:Y:S05]  /*18fa0*/  BSYNC B1 ;  /* 0x0000000000017941 */ /* 0x000fea0003800000 */
.L_x_20056:
        /* <DEDUP_REMOVED lines=29> */
.L_x_20060:
        /* <DEDUP_REMOVED lines=19> */
.L_x_20061:
[----:B------:R-:W-:Y:S05]  /*192b0*/  BSYNC B1 ;  /* 0x0000000000017941 */ /* 0x000fea0003800000 */
.L_x_20059:
        /* <DEDUP_REMOVED lines=29> */
.L_x_20063:
        /* <DEDUP_REMOVED lines=19> */
.L_x_20064:
[----:B------:R-:W-:Y:S05]  /*195c0*/  BSYNC B1 ;  /* 0x0000000000017941 */ /* 0x000fea0003800000 */
.L_x_20062:
        /* <DEDUP_REMOVED lines=20> */
.L_x_20052:
        /* <DEDUP_REMOVED lines=18> */
.L_x_20068:
        /* <DEDUP_REMOVED lines=19> */
.L_x_20069:
[----:B------:R-:W-:Y:S05]  /*19960*/  BSYNC B0 ;  /* 0x0000000000007941 */ /* 0x000fea0003800000 */
.L_x_20067:
        /* <DEDUP_REMOVED lines=35> */
.L_x_20071:
        /* <DEDUP_REMOVED lines=19> */
.L_x_20072:
[----:B------:R-:W-:Y:S05]  /*19cd0*/  BSYNC B0 ;  /* 0x0000000000007941 */ /* 0x000fea0003800000 */
.L_x_20070:
        /* <DEDUP_REMOVED lines=37> */
.L_x_20074:
        /* <DEDUP_REMOVED lines=18> */
.L_x_20075:
[----:B------:R-:W-:Y:S05]  /*1a050*/  BSYNC B0 ;  /* 0x0000000000007941 */ /* 0x000fea0003800000 */
.L_x_20073:
        /* <DEDUP_REMOVED lines=9> */
.L_x_20066:
        /* <DEDUP_REMOVED lines=18> */
.L_x_20078:
        /* <DEDUP_REMOVED lines=25> */
.L_x_20077:
[----:B------:R-:W-:Y:S05]  /*1a3a0*/  BSYNC B8 ;  /* 0x0000000000087941 */ /* 0x000fea0003800000 */
.L_x_20076:
[----:B------:R-:W-:-:S04]  /*1a3b0*/  IADD3 R46, P0, R46, 0x8, RZ ;  /* 0x000000082e2e7810 */ /* 0x000fc80007f1e0ff */
[----:B------:R-:W-:Y:S02]  /*1a3c0*/  IADD3.X R47, RZ, R47, RZ, P0, !PT ;  /* 0x0000002fff2f7210 */ /* 0x000fe400007fe4ff */
[----:B------:R-:W-:-:S04]  /*1a3d0*/  ISETP.GE.U32.AND P0, PT, R46, R49, PT ;  /* 0x000000312e00720c */ /* 0x000fc80003f06070 */
[----:B------:R-:W-:-:S13]  /*1a3e0*/  ISETP.GE.U32.AND.EX P0, PT, R47, R48, PT, P0 ;  /* 0x000000302f00720c */ /* 0x000fda0003f06100 */
[----:B------:R-:W-:Y:S05]  /*1a3f0*/  @!P0 BRA `(.L_x_20078) ;  /* 0xfffffffc00848947 */ /* 0x000fea000383ffff */
.L_x_20045:
[----:B------:R-:W-:Y:S05]  /*1a400*/  BSYNC B7 ;  /* 0x0000000000077941 */ /* 0x000fea0003800000 */
.L_x_20044:
        /* <DEDUP_REMOVED lines=29> */
.L_x_20082:
[----:B------:R-:W-:Y:S05]  /*1a5e0*/  BSYNC B8 ;  /* 0x0000000000087941 */ /* 0x000fea0003800000 */
.L_x_20081:
        /* <DEDUP_REMOVED lines=24> */
.L_x_20084:
[----:B------:R-:W-:Y:S05]  /*1a770*/  BSYNC B8 ;  /* 0x0000000000087941 */ /* 0x000fea0003800000 */
.L_x_20083:
        /* <DEDUP_REMOVED lines=29> */
.L_x_20086:
[----:B------:R-:W-:Y:S05]  /*1a950*/  BSYNC B8 ;  /* 0x0000000000087941 */ /* 0x000fea0003800000 */
.L_x_20085:
        /* <DEDUP_REMOVED lines=17> */
.L_x_20100:
        /* <DEDUP_REMOVED lines=15> */
.L_x_20089:
        /* <DEDUP_REMOVED lines=19> */
.L_x_20090:
[----:B------:R-:W-:Y:S05]  /*1ac90*/  BSYNC B1 ;  /* 0x0000000000017941 */ /* 0x000fea0003800000 */
.L_x_20088:
        /* <DEDUP_REMOVED lines=31> */
.L_x_20092:
        /* <DEDUP_REMOVED lines=19> */
.L_x_20093:
[----:B------:R-:W-:Y:S05]  /*1afc0*/  BSYNC B1 ;  /* 0x0000000000017941 */ /* 0x000fea0003800000 */
.L_x_20091:
        /* <DEDUP_REMOVED lines=29> */
.L_x_20095:
        /* <DEDUP_REMOVED lines=19> */
.L_x_20096:
[----:B------:R-:W-:Y:S05]  /*1b2d0*/  BSYNC B1 ;  /* 0x0000000000017941 */ /* 0x000fea0003800000 */
.L_x_20094:
        /* <DEDUP_REMOVED lines=28> */
.L_x_20098:
        /* <DEDUP_REMOVED lines=19> */
.L_x_20099:
[----:B------:R-:W-:Y:S05]  /*1b5d0*/  BSYNC B1 ;  /* 0x0000000000017941 */ /* 0x000fea0003800000 */
.L_x_20097:
        /* <DEDUP_REMOVED lines=20> */
.L_x_20087:
        /* <DEDUP_REMOVED lines=19> */
.L_x_20103:
        /* <DEDUP_REMOVED lines=19> */
.L_x_20104:
[----:B------:R-:W-:Y:S05]  /*1b980*/  BSYNC B0 ;  /* 0x0000000000007941 */ /* 0x000fea0003800000 */
.L_x_20102:
        /* <DEDUP_REMOVED lines=33> */
.L_x_20106:
        /* <DEDUP_REMOVED lines=19> */
.L_x_20107:
[----:B------:R-:W-:Y:S05]  /*1bcd0*/  BSYNC B0 ;  /* 0x0000000000007941 */ /* 0x000fea0003800000 */
.L_x_20105:
        /* <DEDUP_REMOVED lines=32> */
.L_x_20109:
        /* <DEDUP_REMOVED lines=18> */
.L_x_20110:
[----:B------:R-:W-:Y:S05]  /*1c000*/  BSYNC B0 ;  /* 0x0000000000007941 */ /* 0x000fea0003800000 */
.L_x_20108:
[----:B------:R-:W2:Y:S01]  /*1c010*/  LDG.E.64 R12, desc[UR36][R12.64+-0x10] ;  /* 0xfffff0240c0c7981 */ /* 0x000ea2000c1e1b00 */
[----:B------:R-:W-:Y:S02]  /*1c020*/  IMAD.MOV.U32 R3, RZ, RZ, R50 ;  /* 0x000000ffff037224 */ /* 0x000fe400078e0032 */
[----:B--2---:R-:W-:Y:S02]  /*1c030*/  IMAD R5, R5, R12, RZ ;  /* 0x0000000c05057224 */ /* 0x004fe400078e02ff */
[----:B------:R-:W-:-:S04]  /*1c040*/  IMAD.WIDE.U32 R2, R12, R4, R2 ;  /* 0x000000040c027225 */ /* 0x000fc800078e0002 */
[----:B------:R-:W-:-:S05]  /*1c050*/  IMAD R5, R13, R4, R5 ;  /* 0x000000040d057224 */ /* 0x000fca00078e0205 */
[----:B------:R-:W-:-:S07]  /*1c060*/  IADD3 R50, R3, R5, RZ ;  /* 0x0000000503327210 */ /* 0x000fce0007ffe0ff */
.L_x_20101:
        /* <DEDUP_REMOVED lines=18> */
.L_x_20113:
        /* <DEDUP_REMOVED lines=25> */
.L_x_20112:
[----:B------:R-:W-:Y:S05]  /*1c320*/  BSYNC B8 ;  /* 0x0000000000087941 */ /* 0x000fea0003800000 */
.L_x_20111:
[----:B------:R-:W-:-:S05]  /*1c330*/  IADD3 R16, P0, R16, 0x8, RZ ;  /* 0x0000000810107810 */ /* 0x000fca0007f1e0ff */
[----:B------:R-:W-:Y:S01]  /*1c340*/  IMAD.X R17, RZ, RZ, R17, P0 ;  /* 0x000000ffff117224 */ /* 0x000fe200000e0611 */
[----:B------:R-:W-:-:S04]  /*1c350*/  ISETP.GE.U32.AND P0, PT, R16, R19, PT ;  /* 0x000000131000720c */ /* 0x000fc80003f06070 */
[----:B------:R-:W-:-:S13]  /*1c360*/  ISETP.GE.U32.AND.EX P0, PT, R17, R50, PT, P0 ;  /* 0x000000321100720c */ /* 0x000fda0003f06100 */
[----:B------:R-:W-:Y:S05]  /*1c370*/  @!P0 BRA `(.L_x_20113) ;  /* 0xfffffffc00848947 */ /* 0x000fea000383ffff */
.L_x_20080:
[----:B------:R-:W-:Y:S05]  /*1c380*/  BSYNC B7 ;  /* 0x0000000000077941 */ /* 0x000fea0003800000 */
.L_x_20079:
        /* <DEDUP_REMOVED lines=29> */
.L_x_20117:
[----:B------:R-:W-:Y:S05]  /*1c560*/  BSYNC B8 ;  /* 0x0000000000087941 */ /* 0x000fea0003800000 */
.L_x_20116:
        /* <DEDUP_REMOVED lines=24> */
.L_x_20119:
[----:B------:R-:W-:Y:S05]  /*1c6f0*/  BSYNC B8 ;  /* 0x0000000000087941 */ /* 0x000fea0003800000 */
.L_x_20118:
        /* <DEDUP_REMOVED lines=29> */
.L_x_20121:
[----:B------:R-:W-:Y:S05]  /*1c8d0*/  BSYNC B8 ;  /* 0x0000000000087941 */ /* 0x000fea0003800000 */
.L_x_20120:
        /* <DEDUP_REMOVED lines=17> */
.L_x_20135:
        /* <DEDUP_REMOVED lines=16> */
.L_x_20124:
        /* <DEDUP_REMOVED lines=19> */
.L_x_20125:
[----:B------:R-:W-:Y:S05]  /*1cc20*/  BSYNC B1 ;  /* 0x0000000000017941 */ /* 0x000fea0003800000 */
.L_x_20123:
        /* <DEDUP_REMOVED lines=30> */
.L_x_20127:
        /* <DEDUP_REMOVED lines=19> */
.L_x_20128:
[----:B------:R-:W-:Y:S05]  /*1cf40*/  BSYNC B1 ;  /* 0x0000000000017941 */ /* 0x000fea0003800000 */
.L_x_20126:
        /* <DEDUP_REMOVED lines=29> */
.L_x_20130:
        /* <DEDUP_REMOVED lines=19> */
.L_x_20131:
[----:B------:R-:W-:Y:S05]  /*1d250*/  BSYNC B1 ;  /* 0x0000000000017941 */ /* 0x000fea0003800000 */
.L_x_20129:
        /* <DEDUP_REMOVED lines=28> */
.L_x_20133:
        /* <DEDUP_REMOVED lines=19> */
.L_x_20134:
[----:B------:R-:W-:Y:S05]  /*1d550*/  BSYNC B1 ;  /* 0x0000000000017941 */ /* 0x000fea0003800000 */
.L_x_20132:
        /* <DEDUP_REMOVED lines=20> */
.L_x_20122:
        /* <DEDUP_REMOVED lines=18> */
.L_x_20138:
        /* <DEDUP_REMOVED lines=19> */
.L_x_20139:
[----:B------:R-:W-:Y:S05]  /*1d8f0*/  BSYNC B0 ;  /* 0x0000000000007941 */ /* 0x000fea0003800000 */
.L_x_20137:
        /* <DEDUP_REMOVED lines=31> */
.L_x_20141:
        /* <DEDUP_REMOVED lines=19> */
.L_x_20142:
[----:B------:R-:W-:Y:S05]  /*1dc20*/  BSYNC B0 ;  /* 0x0000000000007941 */ /* 0x000fea0003800000 */
.L_x_20140:
        /* <DEDUP_REMOVED lines=30> */
.L_x_20144:
        /* <DEDUP_REMOVED lines=18> */
.L_x_20145:
[----:B------:R-:W-:Y:S05]  /*1df30*/  BSYNC B0 ;  /* 0x0000000000007941 */ /* 0x000fea0003800000 */
.L_x_20143:
[----:B------:R-:W2:Y:S01]  /*1df40*/  LDG.E.64 R12, desc[UR36][R12.64+-0x10] ;  /* 0xfffff0240c0c7981 */ /* 0x000ea2000c1e1b00 */
[----:B------:R-:W-:Y:S02]  /*1df50*/  IMAD.MOV.U32 R3, RZ, RZ, R46 ;  /* 0x000000ffff037224 */ /* 0x000fe400078e002e */
[----:B--2---:R-:W-:Y:S02]  /*1df60*/  IMAD R5, R5, R12, RZ ;  /* 0x0000000c05057224 */ /* 0x004fe400078e02ff */
[----:B------:R-:W-:-:S04]  /*1df70*/  IMAD.WIDE.U32 R2, R12, R4, R2 ;  /* 0x000000040c027225 */ /* 0x000fc800078e0002 */
[----:B------:R-:W-:-:S04]  /*1df80*/  IMAD R5, R13, R4, R5 ;  /* 0x000000040d057224 */ /* 0x000fc800078e0205 */
[----:B------:R-:W-:-:S07]  /*1df90*/  IMAD.IADD R46, R3, 0x1, R5 ;  /* 0x00000001032e7824 */ /* 0x000fce00078e0205 */
.L_x_20136:
        /* <DEDUP_REMOVED lines=18> */
.L_x_20148:
        /* <DEDUP_REMOVED lines=25> */
.L_x_20147:
[----:B------:R-:W-:Y:S05]  /*1e250*/  BSYNC B8 ;  /* 0x0000000000087941 */ /* 0x000fea0003800000 */
.L_x_20146:
[----:B------:R-:W-:-:S05]  /*1e260*/  IADD3 R16, P0, R16, 0x8, RZ ;  /* 0x0000000810107810 */ /* 0x000fca0007f1e0ff */
[----:B------:R-:W-:Y:S01]  /*1e270*/  IMAD.X R17, RZ, RZ, R17, P0 ;  /* 0x000000ffff117224 */ /* 0x000fe200000e0611 */
[----:B------:R-:W-:-:S04]  /*1e280*/  ISETP.GE.U32.AND P0, PT, R16, R19, PT ;  /* 0x000000131000720c */ /* 0x000fc80003f06070 */
[----:B------:R-:W-:-:S13]  /*1e290*/  ISETP.GE.U32.AND.EX P0, PT, R17, R46, PT, P0 ;  /* 0x0000002e1100720c */ /* 0x000fda0003f06100 */
[----:B------:R-:W-:Y:S05]  /*1e2a0*/  @!P0 BRA `(.L_x_20148) ;  /* 0xfffffffc00848947 */ /* 0x000fea000383ffff */
.L_x_20115:
[----:B------:R-:W-:Y:S05]  /*1e2b0*/  BSYNC B7 ;  /* 0x0000000000077941 */ /* 0x000fea0003800000 */
.L_x_20114:
        /* <DEDUP_REMOVED lines=29> */
.L_x_20152:
[----:B------:R-:W-:Y:S05]  /*1e490*/  BSYNC B8 ;  /* 0x0000000000087941 */ /* 0x000fea0003800000 */
.L_x_20151:
        /* <DEDUP_REMOVED lines=24> */
.L_x_20154:
[----:B------:R-:W-:Y:S05]  /*1e620*/  BSYNC B8 ;  /* 0x0000000000087941 */ /* 0x000fea0003800000 */
.L_x_20153:
        /* <DEDUP_REMOVED lines=29> */
.L_x_20156:
[----:B------:R-:W-:Y:S05]  /*1e800*/  BSYNC B8 ;  /* 0x0000000000087941 */ /* 0x000fea0003800000 */
.L_x_20155:
        /* <DEDUP_REMOVED lines=17> */
.L_x_20170:
        /* <DEDUP_REMOVED lines=16> */
.L_x_20159:
        /* <DEDUP_REMOVED lines=19> */
.L_x_20160:
[----:B------:R-:W-:Y:S05]  /*1eb50*/  BSYNC B1 ;  /* 0x0000000000017941 */ /* 0x000fea0003800000 */
.L_x_20158:
        /* <DEDUP_REMOVED lines=30> */
.L_x_20162:
        /* <DEDUP_REMOVED lines=19> */
.L_x_20163:
[----:B------:R-:W-:Y:S05]  /*1ee70*/  BSYNC B1 ;  /* 0x0000000000017941 */ /* 0x000fea0003800000 */
.L_x_20161:
        /* <DEDUP_REMOVED lines=29> */
.L_x_20165:
        /* <DEDUP_REMOVED lines=19> */
.L_x_20166:
[----:B------:R-:W-:Y:S05]  /*1f180*/  BSYNC B1 ;  /* 0x0000000000017941 */ /* 0x000fea0003800000 */
.L_x_20164:
        /* <DEDUP_REMOVED lines=28> */
.L_x_20168:
        /* <DEDUP_REMOVED lines=19> */
.L_x_20169:
[----:B------:R-:W-:Y:S05]  /*1f480*/  BSYNC B1 ;  /* 0x0000000000017941 */ /* 0x000fea0003800000 */
.L_x_20167:
        /* <DEDUP_REMOVED lines=20> */
.L_x_20157:
        /* <DEDUP_REMOVED lines=18> */
.L_x_20173:
        /* <DEDUP_REMOVED lines=19> */
.L_x_20174:
[----:B------:R-:W-:Y:S05]  /*1f820*/  BSYNC B0 ;  /* 0x0000000000007941 */ /* 0x000fea0003800000 */
.L_x_20172:
        /* <DEDUP_REMOVED lines=31> */
.L_x_20176:
        /* <DEDUP_REMOVED lines=19> */
.L_x_20177:
[----:B------:R-:W-:Y:S05]  /*1fb50*/  BSYNC B0 ;  /* 0x0000000000007941 */ /* 0x000fea0003800000 */
.L_x_20175:
        /* <DEDUP_REMOVED lines=30> */
.L_x_20179:
        /* <DEDUP_REMOVED lines=18> */
.L_x_20180:
[----:B------:R-:W-:Y:S05]  /*1fe60*/  BSYNC B0 ;  /* 0x0000000000007941 */ /* 0x000fea0003800000 */
.L_x_20178:
[----:B------:R-:W2:Y:S01]  /*1fe70*/  LDG.E.64 R12, desc[UR36][R12.64+-0x10] ;  /* 0xfffff0240c0c7981 */ /* 0x000ea2000c1e1b00 */
[----:B------:R-:W-:Y:S01]  /*1fe80*/  MOV R3, R22 ;  /* 0x0000001600037202 */ /* 0x000fe20000000f00 */
[----:B--2---:R-:W-:Y:S02]  /*1fe90*/  IMAD R5, R5, R12, RZ ;  /* 0x0000000c05057224 */ /* 0x004fe400078e02ff */
[----:B------:R-:W-:-:S04]  /*1fea0*/  IMAD.WIDE.U32 R2, R12, R4, R2 ;  /* 0x000000040c027225 */ /* 0x000fc800078e0002 */
[----:B------:R-:W-:-:S04]  /*1feb0*/  IMAD R5, R13, R4, R5 ;  /* 0x000000040d057224 */ /* 0x000fc800078e0205 */
[----:B------:R-:W-:-:S07]  /*1fec0*/  IMAD.IADD R22, R3, 0x1, R5 ;  /* 0x0000000103167824 */ /* 0x000fce00078e0205 */
.L_x_20171:
        /* <DEDUP_REMOVED lines=18> */
.L_x_20183:
        /* <DEDUP_REMOVED lines=25> */
.L_x_20182:
[----:B------:R-:W-:Y:S05]  /*20180*/  BSYNC B8 ;  /* 0x0000000000087941 */ /* 0x000fea0003800000 */
.L_x_20181:
[----:B------:R-:W-:-:S04]  /*20190*/  IADD3 R16, P0, R16, 0x8, RZ ;  /* 0x0000000810107810 */ /* 0x000fc80007f1e0ff */
[----:B------:R-:W-:Y:S02]  /*201a0*/  IADD3.X R17, RZ, R17, RZ, P0, !PT ;  /* 0x00000011ff117210 */ /* 0x000fe400007fe4ff */
[----:B------:R-:W-:-:S04]  /*201b0*/  ISETP.GE.U32.AND P0, PT, R16, R19, PT ;  /* 0x000000131000720c */ /* 0x000fc80003f06070 */
[----:B------:R-:W-:-:S13]  /*201c0*/  ISETP.GE.U32.AND.EX P0, PT, R17, R22, PT, P0 ;  /* 0x000000161100720c */ /* 0x000fda0003f06100 */
[----:B------:R-:W-:Y:S05]  /*201d0*/  @!P0 BRA `(.L_x_20183) ;  /* 0xfffffffc00848947 */ /* 0x000fea000383ffff */
.L_x_20150:
[----:B------:R-:W-:Y:S05]  /*201e0*/  BSYNC B7 ;  /* 0x0000000000077941 */ /* 0x000fea0003800000 */
.L_x_20149:
        /* <DEDUP_REMOVED lines=29> */
.L_x_20187:
[----:B------:R-:W-:Y:S05]  /*203c0*/  BSYNC B8 ;  /* 0x0000000000087941 */ /* 0x000fea0003800000 */
.L_x_20186:
        /* <DEDUP_REMOVED lines=24> */
.L_x_20189:
[----:B------:R-:W-:Y:S05]  /*20550*/  BSYNC B8 ;  /* 0x0000000000087941 */ /* 0x000fea0003800000 */
.L_x_20188:
        /* <DEDUP_REMOVED lines=29> */
.L_x_20191:
[----:B------:R-:W-:Y:S05]  /*20730*/  BSYNC B8 ;  /* 0x0000000000087941 */ /* 0x000fea0003800000 */
.L_x_20190:
        /* <DEDUP_REMOVED lines=17> */
.L_x_20205:
        /* <DEDUP_REMOVED lines=16> */
.L_x_20194:
        /* <DEDUP_REMOVED lines=19> */
.L_x_20195:
[----:B------:R-:W-:Y:S05]  /*20a80*/  BSYNC B1 ;  /* 0x0000000000017941 */ /* 0x000fea0003800000 */
.L_x_20193:
        /* <DEDUP_REMOVED lines=30> */
.L_x_20197:
        /* <DEDUP_REMOVED lines=19> */
.L_x_20198:
[----:B------:R-:W-:Y:S05]  /*20da0*/  BSYNC B1 ;  /* 0x0000000000017941 */ /* 0x000fea0003800000 */
.L_x_20196:
        /* <DEDUP_REMOVED lines=29> */
.L_x_20200:
        /* <DEDUP_REMOVED lines=19> */
.L_x_20201:
[----:B------:R-:W-:Y:S05]  /*210b0*/  BSYNC B1 ;  /* 0x0000000000017941 */ /* 0x000fea0003800000 */
.L_x_20199:
        /* <DEDUP_REMOVED lines=28> */
.L_x_20203:
        /* <DEDUP_REMOVED lines=19> */
.L_x_20204:
[----:B------:R-:W-:Y:S05]  /*213b0*/  BSYNC B1 ;  /* 0x0000000000017941 */ /* 0x000fea0003800000 */
.L_x_20202:
        /* <DEDUP_REMOVED lines=20> */
.L_x_20192:
        /* <DEDUP_REMOVED lines=18> */
.L_x_20208:
        /* <DEDUP_REMOVED lines=19> */
.L_x_20209:
[----:B------:R-:W-:Y:S05]  /*21750*/  BSYNC B0 ;  /* 0x0000000000007941 */ /* 0x000fea0003800000 */
.L_x_20207:
        /* <DEDUP_REMOVED lines=31> */
.L_x_20211:
        /* <DEDUP_REMOVED lines=19> */
.L_x_20212:
[----:B------:R-:W-:Y:S05]  /*21a80*/  BSYNC B0 ;  /* 0x0000000000007941 */ /* 0x000fea0003800000 */
.L_x_20210:
        /* <DEDUP_REMOVED lines=30> */
.L_x_20214:
        /* <DEDUP_REMOVED lines=18> */
.L_x_20215:
[----:B------:R-:W-:Y:S05]  /*21d90*/  BSYNC B0 ;  /* 0x0000000000007941 */ /* 0x000fea0003800000 */
.L_x_20213:
[----:B------:R-:W2:Y:S01]  /*21da0*/  LDG.E.64 R12, desc[UR36][R12.64+-0x10] ;  /* 0xfffff0240c0c7981 */ /* 0x000ea2000c1e1b00 */
[----:B------:R-:W-:Y:S02]  /*21db0*/  IMAD.MOV.U32 R3, RZ, RZ, R22 ;  /* 0x000000ffff037224 */ /* 0x000fe400078e0016 */
[----:B--2---:R-:W-:Y:S02]  /*21dc0*/  IMAD R5, R5, R12, RZ ;  /* 0x0000000c05057224 */ /* 0x004fe400078e02ff */
[----:B------:R-:W-:-:S04]  /*21dd0*/  IMAD.WIDE.U32 R2, R12, R4, R2 ;  /* 0x000000040c027225 */ /* 0x000fc800078e0002 */
[----:B------:R-:W-:-:S05]  /*21de0*/  IMAD R5, R13, R4, R5 ;  /* 0x000000040d057224 */ /* 0x000fca00078e0205 */
[----:B------:R-:W-:-:S07]  /*21df0*/  IADD3 R22, R3, R5, RZ ;  /* 0x0000000503167210 */ /* 0x000fce0007ffe0ff */
.L_x_20206:
        /* <DEDUP_REMOVED lines=18> */
.L_x_20218:
        /* <DEDUP_REMOVED lines=25> */
.L_x_20217:
[----:B------:R-:W-:Y:S05]  /*220b0*/  BSYNC B8 ;  /* 0x0000000000087941 */ /* 0x000fea0003800000 */
.L_x_20216:
[----:B------:R-:W-:-:S05]  /*220c0*/  IADD3 R16, P0, R16, 0x8, RZ ;  /* 0x0000000810107810 */ /* 0x000fca0007f1e0ff */
[----:B------:R-:W-:Y:S01]  /*220d0*/  IMAD.X R17, RZ, RZ, R17, P0 ;  /* 0x000000ffff117224 */ /* 0x000fe200000e0611 */
[----:B------:R-:W-:-:S04]  /*220e0*/  ISETP.GE.U32.AND P0, PT, R16, R19, PT ;  /* 0x000000131000720c */ /* 0x000fc80003f06070 */
[----:B------:R-:W-:-:S13]  /*220f0*/  ISETP.GE.U32.AND.EX P0, PT, R17, R22, PT, P0 ;  /* 0x000000161100720c */ /* 0x000fda0003f06100 */
[----:B------:R-:W-:Y:S05]  /*22100*/  @!P0 BRA `(.L_x_20218) ;  /* 0xfffffffc00848947 */ /* 0x000fea000383ffff */
.L_x_20185:
[----:B------:R-:W-:Y:S05]  /*22110*/  BSYNC B7 ;  /* 0x0000000000077941 */ /* 0x000fea0003800000 */
.L_x_20184:
        /* <DEDUP_REMOVED lines=29> */
.L_x_20222:
[----:B------:R-:W-:Y:S05]  /*222f0*/  BSYNC B8 ;  /* 0x0000000000087941 */ /* 0x000fea0003800000 */
.L_x_20221:
        /* <DEDUP_REMOVED lines=24> */
.L_x_20224:
[----:B------:R-:W-:Y:S05]  /*22480*/  BSYNC B8 ;  /* 0x0000000000087941 */ /* 0x000fea0003800000 */
.L_x_20223:
        /* <DEDUP_REMOVED lines=29> */
.L_x_20226:
[----:B------:R-:W-:Y:S05]  /*22660*/  BSYNC B8 ;  /* 0x0000000000087941 */ /* 0x000fea0003800000 */
.L_x_20225:
        /* <DEDUP_REMOVED lines=17> */
.L_x_20240:
        /* <DEDUP_REMOVED lines=16> */
.L_x_20229:
        /* <DEDUP_REMOVED lines=19> */
.L_x_20230:
[----:B------:R-:W-:Y:S05]  /*229b0*/  BSYNC B1 ;  /* 0x0000000000017941 */ /* 0x000fea0003800000 */
.L_x_20228:
        /* <DEDUP_REMOVED lines=30> */
.L_x_20232:
        /* <DEDUP_REMOVED lines=19> */
.L_x_20233:
[----:B------:R-:W-:Y:S05]  /*22cd0*/  BSYNC B1 ;  /* 0x0000000000017941 */ /* 0x000fea0003800000 */
.L_x_20231:
        /* <DEDUP_REMOVED lines=29> */
.L_x_20235:
        /* <DEDUP_REMOVED lines=19> */
.L_x_20236:
[----:B------:R-:W-:Y:S05]  /*22fe0*/  BSYNC B1 ;  /* 0x0000000000017941 */ /* 0x000fea0003800000 */
.L_x_20234:
        /* <DEDUP_REMOVED lines=28> */
.L_x_20238:
        /* <DEDUP_REMOVED lines=19> */
.L_x_20239:
[----:B------:R-:W-:Y:S05]  /*232e0*/  BSYNC B1 ;  /* 0x0000000000017941 */ /* 0x000fea0003800000 */
.L_x_20237:
        /* <DEDUP_REMOVED lines=20> */
.L_x_20227:
        /* <DEDUP_REMOVED lines=18> */
.L_x_20243:
        /* <DEDUP_REMOVED lines=19> */
.L_x_20244:
[----:B------:R-:W-:Y:S05]  /*23680*/  BSYNC B0 ;  /* 0x0000000000007941 */ /* 0x000fea0003800000 */
.L_x_20242:
        /* <DEDUP_REMOVED lines=31> */
.L_x_20246:
        /* <DEDUP_REMOVED lines=19> */
.L_x_20247:
[----:B------:R-:W-:Y:S05]  /*239b0*/  BSYNC B0 ;  /* 0x0000000000007941 */ /* 0x000fea0003800000 */
.L_x_20245:
        /* <DEDUP_REMOVED lines=30> */
.L_x_20249:
        /* <DEDUP_REMOVED lines=18> */
.L_x_20250:
[----:B------:R-:W-:Y:S05]  /*23cc0*/  BSYNC B0 ;  /* 0x0000000000007941 */ /* 0x000fea0003800000 */
.L_x_20248:
[----:B------:R-:W2:Y:S01]  /*23cd0*/  LDG.E.64 R12, desc[UR36][R12.64+-0x10] ;  /* 0xfffff0240c0c7981 */ /* 0x000ea2000c1e1b00 */
[----:B------:R-:W-:Y:S02]  /*23ce0*/  IMAD.MOV.U32 R3, RZ, RZ, R22 ;  /* 0x000000ffff037224 */ /* 0x000fe400078e0016 */
[----:B--2---:R-:W-:Y:S02]  /*23cf0*/  IMAD R5, R5, R12, RZ ;  /* 0x0000000c05057224 */ /* 0x004fe400078e02ff */
[----:B------:R-:W-:-:S04]  /*23d00*/  IMAD.WIDE.U32 R2, R12, R4, R2 ;  /* 0x000000040c027225 */ /* 0x000fc800078e0002 */
[----:B------:R-:W-:-:S04]  /*23d10*/  IMAD R5, R13, R4, R5 ;  /* 0x000000040d057224 */ /* 0x000fc800078e0205 */
[----:B------:R-:W-:-:S07]  /*23d20*/  IMAD.IADD R22, R3, 0x1, R5 ;  /* 0x0000000103167824 */ /* 0x000fce00078e0205 */
.L_x_20241:
        /* <DEDUP_REMOVED lines=18> */
.L_x_20253:
        /* <DEDUP_REMOVED lines=25> */
.L_x_20252:
[----:B------:R-:W-:Y:S05]  /*23fe0*/  BSYNC B8 ;  /* 0x0000000000087941 */ /* 0x000fea0003800000 */
.L_x_20251:
[----:B------:R-:W-:-:S05]  /*23ff0*/  IADD3 R16, P0, R16, 0x8, RZ ;  /* 0x0000000810107810 */ /* 0x000fca0007f1e0ff */
[----:B------:R-:W-:Y:S01]  /*24000*/  IMAD.X R17, RZ, RZ, R17, P0 ;  /* 0x000000ffff117224 */ /* 0x000fe200000e0611 */
[----:B------:R-:W-:-:S04]  /*24010*/  ISETP.GE.U32.AND P0, PT, R16, R19, PT ;  /* 0x000000131000720c */ /* 0x000fc80003f06070 */
[----:B------:R-:W-:-:S13]  /*24020*/  ISETP.GE.U32.AND.EX P0, PT, R17, R22, PT, P0 ;  /* 0x000000161100720c */ /* 0x000fda0003f06100 */
[----:B------:R-:W-:Y:S05]  /*24030*/  @!P0 BRA `(.L_x_20253) ;  /* 0xfffffffc00848947 */ /* 0x000fea000383ffff */
.L_x_20220:
[----:B------:R-:W-:Y:S05]  /*24040*/  BSYNC B7 ;  /* 0x0000000000077941 */ /* 0x000fea0003800000 */
.L_x_20219:
        /* <DEDUP_REMOVED lines=29> */
.L_x_20257:
[----:B------:R-:W-:Y:S05]  /*24220*/  BSYNC B8 ;  /* 0x0000000000087941 */ /* 0x000fea0003800000 */
.L_x_20256:
        /* <DEDUP_REMOVED lines=24> */
.L_x_20259:
[----:B------:R-:W-:Y:S05]  /*243b0*/  BSYNC B8 ;  /* 0x0000000000087941 */ /* 0x000fea0003800000 */
.L_x_20258:
        /* <DEDUP_REMOVED lines=29> */
.L_x_20261:
[----:B------:R-:W-:Y:S05]  /*24590*/  BSYNC B8 ;  /* 0x0000000000087941 */ /* 0x000fea0003800000 */
.L_x_20260:
        /* <DEDUP_REMOVED lines=17> */
.L_x_20275:
        /* <DEDUP_REMOVED lines=16> */
.L_x_20264:
        /* <DEDUP_REMOVED lines=19> */
.L_x_20265:
[----:B------:R-:W-:Y:S05]  /*248e0*/  BSYNC B1 ;  /* 0x0000000000017941 */ /* 0x000fea0003800000 */
.L_x_20263:
        /* <DEDUP_REMOVED lines=30> */
.L_x_20267:
        /* <DEDUP_REMOVED lines=19> */
.L_x_20268:
[----:B------:R-:W-:Y:S05]  /*24c00*/  BSYNC B1 ;  /* 0x0000000000017941 */ /* 0x000fea0003800000 */
.L_x_20266:
        /* <DEDUP_REMOVED lines=29> */
.L_x_20270:
        /* <DEDUP_REMOVED lines=19> */
.L_x_20271:
[----:B------:R-:W-:Y:S05]  /*24f10*/  BSYNC B1 ;  /* 0x0000000000017941 */ /* 0x000fea0003800000 */
.L_x_20269:
        /* <DEDUP_REMOVED lines=28> */
.L_x_20273:
        /* <DEDUP_REMOVED lines=19> */
.L_x_20274:
[----:B------:R-:W-:Y:S05]  /*25210*/  BSYNC B1 ;  /* 0x0000000000017941 */ /* 0x000fea0003800000 */
.L_x_20272:
        /* <DEDUP_REMOVED lines=20> */
.L_x_20262:
        /* <DEDUP_REMOVED lines=18> */
.L_x_20278:
        /* <DEDUP_REMOVED lines=19> */
.L_x_20279:
[----:B------:R-:W-:Y:S05]  /*255b0*/  BSYNC B0 ;  /* 0x0000000000007941 */ /* 0x000fea0003800000 */
.L_x_20277:
        /* <DEDUP_REMOVED lines=31> */
.L_x_20281:
        /* <DEDUP_REMOVED lines=19> */
.L_x_20282:
[----:B------:R-:W-:Y:S05]  /*258e0*/  BSYNC B0 ;  /* 0x0000000000007941 */ /* 0x000fea0003800000 */
.L_x_20280:
        /* <DEDUP_REMOVED lines=30> */
.L_x_20284:
        /* <DEDUP_REMOVED lines=18> */
.L_x_20285:
[----:B------:R-:W-:Y:S05]  /*25bf0*/  BSYNC B0 ;  /* 0x0000000000007941 */ /* 0x000fea0003800000 */
.L_x_20283:
[----:B------:R-:W2:Y:S01]  /*25c00*/  LDG.E.64 R12, desc[UR36][R12.64+-0x10] ;  /* 0xfffff0240c0c7981 */ /* 0x000ea2000c1e1b00 */
[----:B------:R-:W-:Y:S01]  /*25c10*/  MOV R3, R22 ;  /* 0x0000001600037202 */ /* 0x000fe20000000f00 */
[----:B--2---:R-:W-:Y:S02]  /*25c20*/  IMAD R5, R5, R12, RZ ;  /* 0x0000000c05057224 */ /* 0x004fe400078e02ff */
[----:B------:R-:W-:-:S04]  /*25c30*/  IMAD.WIDE.U32 R2, R12, R4, R2 ;  /* 0x000000040c027225 */ /* 0x000fc800078e0002 */
[----:B------:R-:W-:-:S04]  /*25c40*/  IMAD R5, R13, R4, R5 ;  /* 0x000000040d057224 */ /* 0x000fc800078e0205 */
[----:B------:R-:W-:-:S07]  /*25c50*/  IMAD.IADD R22, R3, 0x1, R5 ;  /* 0x0000000103167824 */ /* 0x000fce00078e0205 */
.L_x_20276:
        /* <DEDUP_REMOVED lines=18> */
.L_x_20288:
        /* <DEDUP_REMOVED lines=25> */
.L_x_20287:
[----:B------:R-:W-:Y:S05]  /*25f10*/  BSYNC B8 ;  /* 0x0000000000087941 */ /* 0x000fea0003800000 */
.L_x_20286:
[----:B------:R-:W-:-:S04]  /*25f20*/  IADD3 R16, P0, R16, 0x8, RZ ;  /* 0x0000000810107810 */ /* 0x000fc80007f1e0ff */
[----:B------:R-:W-:Y:S02]  /*25f30*/  IADD3.X R17, RZ, R17, RZ, P0, !PT ;  /* 0x00000011ff117210 */ /* 0x000fe400007fe4ff */
[----:B------:R-:W-:-:S04]  /*25f40*/  ISETP.GE.U32.AND P0, PT, R16, R19, PT ;  /* 0x000000131000720c */ /* 0x000fc80003f06070 */
[----:B------:R-:W-:-:S13]  /*25f50*/  ISETP.GE.U32.AND.EX P0, PT, R17, R22, PT, P0 ;  /* 0x000000161100720c */ /* 0x000fda0003f06100 */
[----:B------:R-:W-:Y:S05]  /*25f60*/  @!P0 BRA `(.L_x_20288) ;  /* 0xfffffffc00848947 */ /* 0x000fea000383ffff */
.L_x_20255:
[----:B------:R-:W-:Y:S05]  /*25f70*/  BSYNC B7 ;  /* 0x0000000000077941 */ /* 0x000fea0003800000 */
.L_x_20254:
        /* <DEDUP_REMOVED lines=28> */
.L_x_20290:
[----:B------:R-:W-:Y:S05]  /*26140*/  BSYNC B7 ;  /* 0x0000000000077941 */ /* 0x000fea0003800000 */
.L_x_20289:
        /* <DEDUP_REMOVED lines=24> */
.L_x_20292:
[----:B------:R-:W-:Y:S05]  /*262d0*/  BSYNC B7 ;  /* 0x0000000000077941 */ /* 0x000fea0003800000 */
.L_x_20291:
        /* <DEDUP_REMOVED lines=29> */
.L_x_20294:
[----:B------:R-:W-:Y:S05]  /*264b0*/  BSYNC B7 ;  /* 0x0000000000077941 */ /* 0x000fea0003800000 */
.L_x_20293:
        /* <DEDUP_REMOVED lines=18> */
.L_x_20308:
        /* <DEDUP_REMOVED lines=15> */
.L_x_20297:
        /* <DEDUP_REMOVED lines=19> */
.L_x_20298:
[----:B------:R-:W-:Y:S05]  /*26800*/  BSYNC B1 ;  /* 0x0000000000017941 */ /* 0x000fea0003800000 */
.L_x_20296:
        /* <DEDUP_REMOVED lines=30> */
.L_x_20300:
        /* <DEDUP_REMOVED lines=19> */
.L_x_20301:
[----:B------:R-:W-:Y:S05]  /*26b20*/  BSYNC B1 ;  /* 0x0000000000017941 */ /* 0x000fea0003800000 */
.L_x_20299:
        /* <DEDUP_REMOVED lines=29> */
.L_x_20303:
        /* <DEDUP_REMOVED lines=19> */
.L_x_20304:
[----:B------:R-:W-:Y:S05]  /*26e30*/  BSYNC B1 ;  /* 0x0000000000017941 */ /* 0x000fea0003800000 */
.L_x_20302:
        /* <DEDUP_REMOVED lines=28> */
.L_x_20306:
        /* <DEDUP_REMOVED lines=19> */
.L_x_20307:
[----:B------:R-:W-:Y:S05]  /*27130*/  BSYNC B1 ;  /* 0x0000000000017941 */ /* 0x000fea0003800000 */
.L_x_20305:
        /* <DEDUP_REMOVED lines=20> */
.L_x_20295:
        /* <DEDUP_REMOVED lines=18> */
.L_x_20311:
        /* <DEDUP_REMOVED lines=19> */
.L_x_20312:
[----:B------:R-:W-:Y:S05]  /*274d0*/  BSYNC B0 ;  /* 0x0000000000007941 */ /* 0x000fea0003800000 */
.L_x_20310:
        /* <DEDUP_REMOVED lines=31> */
.L_x_20314:
        /* <DEDUP_REMOVED lines=19> */
.L_x_20315:
[----:B------:R-:W-:Y:S05]  /*27800*/  BSYNC B0 ;  /* 0x0000000000007941 */ /* 0x000fea0003800000 */
.L_x_20313:
        /* <DEDUP_REMOVED lines=30> */
.L_x_20317:
        /* <DEDUP_REMOVED lines=18> */
.L_x_20318:
[----:B------:R-:W-:Y:S05]  /*27b10*/  BSYNC B0 ;  /* 0x0000000000007941 */ /* 0x000fea0003800000 */
.L_x_20316:
[----:B------:R-:W2:Y:S01]  /*27b20*/  LDG.E.64 R12, desc[UR36][R12.64+-0x10] ;  /* 0xfffff0240c0c7981 */ /* 0x000ea2000c1e1b00 */
[----:B------:R-:W-:Y:S02]  /*27b30*/  IMAD.MOV.U32 R3, RZ, RZ, R22 ;  /* 0x000000ffff037224 */ /* 0x000fe400078e0016 */
[----:B--2---:R-:W-:Y:S02]  /*27b40*/  IMAD R5, R5, R12, RZ ;  /* 0x0000000c05057224 */ /* 0x004fe400078e02ff */
[----:B------:R-:W-:-:S04]  /*27b50*/  IMAD.WIDE.U32 R2, R12, R4, R2 ;  /* 0x000000040c027225 */ /* 0x000fc800078e0002 */
[----:B------:R-:W-:-:S05]  /*27b60*/  IMAD R5, R13, R4, R5 ;  /* 0x000000040d057224 */ /* 0x000fca00078e0205 */
[----:B------:R-:W-:-:S07]  /*27b70*/  IADD3 R22, R3, R5, RZ ;  /* 0x0000000503167210 */ /* 0x000fce0007ffe0ff */
.L_x_20309:
        /* <DEDUP_REMOVED lines=18> */
.L_x_20321:
        /* <DEDUP_REMOVED lines=25> */
.L_x_20320:
[----:B------:R-:W-:Y:S05]  /*27e30*/  BSYNC B7 ;  /* 0x0000000000077941 */ /* 0x000fea0003800000 */
.L_x_20319:
[----:B------:R-:W-:-:S05]  /*27e40*/  IADD3 R16, P0, R16, 0x8, RZ ;  /* 0x0000000810107810 */ /* 0x000fca0007f1e0ff */
[----:B------:R-:W-:Y:S01]  /*27e50*/  IMAD.X R17, RZ, RZ, R17, P0 ;  /* 0x000000ffff117224 */ /* 0x000fe200000e0611 */
[----:B------:R-:W-:-:S04]  /*27e60*/  ISETP.GE.U32.AND P0, PT, R16, R19, PT ;  /* 0x000000131000720c */ /* 0x000fc80003f06070 */
[----:B------:R-:W-:-:S13]  /*27e70*/  ISETP.GE.U32.AND.EX P0, PT, R17, R22, PT, P0 ;  /* 0x000000161100720c */ /* 0x000fda0003f06100 */
[----:B------:R-:W-:Y:S05]  /*27e80*/  @!P0 BRA `(.L_x_20321) ;  /* 0xfffffffc00848947 */ /* 0x000fea000383ffff */
.L_x_20043:
[----:B------:R-:W-:Y:S05]  /*27e90*/  BSYNC B6 ;  /* 0x0000000000067941 */ /* 0x000fea0003800000 */
.L_x_19953:
        /* <DEDUP_REMOVED lines=23> */
.L_x_20324:
[----:B------:R-:W-:-:S13]  /*28010*/  ISETP.GE.AND P0, PT, R0, R104, PT ;  /* 0x000000680000720c */ /* 0x000fda0003f06270 */
[----:B------:R-:W-:Y:S05]  /*28020*/  @P0 BRA `(.L_x_20326) ;  /* 0x0000000000300947 */ /* 0x000fea0003800000 */
[----:B0-----:R-:W0:Y:S01]  /*28030*/  LDC.64 R2, c[0x0][0x258] ;  /* 0x00009600ff027b82 */ /* 0x001e220000000a00 */
[----:B------:R-:W-:Y:S01]  /*28040*/  IADD3 R5, R105, R0, RZ ;  /* 0x0000000069057210 */ /* 0x000fe20007ffe0ff */
[----:B------:R-:W-:-:S04]  /*28050*/  VIADD R0, R0, 0x80 ;  /* 0x0000008000007836 */ /* 0x000fc80000000000 */
[----:B0-----:R-:W-:-:S05]  /*28060*/  IMAD.WIDE.U32 R2, R5, 0x8, R2 ;  /* 0x0000000805027825 */ /* 0x001fca00078e0002 */
[----:B------:R1:W-:Y:S02]  /*28070*/  STG.E.64 desc[UR36][R2.64], RZ ;  /* 0x000000ff02007986 */ /* 0x0003e4000c101b24 */
.L_x_20325:
[----:B------:R-:W-:-:S13]  /*28080*/  ISETP.GE.AND P0, PT, R0, R104, PT ;  /* 0x000000680000720c */ /* 0x000fda0003f06270 */
[----:B------:R-:W-:Y:S05]  /*28090*/  @P0 BRA `(.L_x_20327) ;  /* 0x0000000000340947 */ /* 0x000fea0003800000 */
[----:B01----:R-:W0:Y:S01]  /*280a0*/  LDC.64 R2, c[0x0][0x258] ;  /* 0x00009600ff027b82 */ /* 0x003e220000000a00 */
[----:B------:R-:W-:Y:S01]  /*280b0*/  IMAD.IADD R5, R105, 0x1, R0 ;  /* 0x0000000169057824 */ /* 0x000fe200078e0200 */
[----:B------:R-:W-:-:S03]  /*280c0*/  IADD3 R0, R0, 0x80, RZ ;  /* 0x0000008000007810 */ /* 0x000fc60007ffe0ff */
[----:B0-----:R-:W-:-:S05]  /*280d0*/  IMAD.WIDE.U32 R2, R5, 0x8, R2 ;  /* 0x0000000805027825 */ /* 0x001fca00078e0002 */
[----:B------:R1:W-:Y:S02]  /*280e0*/  STG.E.64 desc[UR36][R2.64], RZ ;  /* 0x000000ff02007986 */ /* 0x0003e4000c101b24 */
.L_x_20326:
        /* <DEDUP_REMOVED lines=8> */
.L_x_20327:
[----:B------:R-:W-:Y:S05]  /*28170*/  BSYNC B1 ;  /* 0x0000000000017941 */ /* 0x000fea0003800000 */
.L_x_20323:
[----:B------:R-:W-:-:S13]  /*28180*/  ISETP.GE.AND P0, PT, R0, R104, PT ;  /* 0x000000680000720c */ /* 0x000fda0003f06270 */
[----:B012---:R-:W0:Y:S01]  /*28190*/  @!P0 LDC.64 R2, c[0x0][0x258] ;  /* 0x00009600ff028b82 */ /* 0x007e220000000a00 */
[----:B------:R-:W-:Y:S01]  /*281a0*/  @!P0 IADD3 R5, R105, R0, RZ ;  /* 0x0000000069058210 */ /* 0x000fe20007ffe0ff */
[----:B------:R-:W-:-:S04]  /*281b0*/  @!P0 VIADD R0, R0, 0x80 ;  /* 0x0000008000008836 */ /* 0x000fc80000000000 */
[----:B0-----:R-:W-:-:S05]  /*281c0*/  @!P0 IMAD.WIDE.U32 R2, R5, 0x8, R2 ;  /* 0x0000000805028825 */ /* 0x001fca00078e0002 */
[----:B------:R2:W-:Y:S02]  /*281d0*/  @!P0 STG.E.64 desc[UR36][R2.64], RZ ;  /* 0x000000ff02008986 */ /* 0x0005e4000c101b24 */
.L_x_20328:
[----:B------:R-:W-:Y:S05]  /*281e0*/  BSYNC B0 ;  /* 0x0000000000007941 */ /* 0x000fea0003800000 */
.L_x_20322:
[----:B------:R-:W-:-:S13]  /*281f0*/  ISETP.GE.AND P0, PT, R0, R104, PT ;  /* 0x000000680000720c */ /* 0x000fda0003f06270 */
[----:B------:R-:W-:Y:S05]  /*28200*/  @P0 EXIT ;  /* 0x000000000000094d */ /* 0x000fea0003800000 */
[----:B012---:R-:W0:Y:S01]  /*28210*/  LDC.64 R2, c[0x0][0x258] ;  /* 0x00009600ff027b82 */ /* 0x007e220000000a00 */
[----:B------:R-:W-:-:S04]  /*28220*/  IMAD.IADD R105, R105, 0x1, R0 ;  /* 0x0000000169697824 */ /* 0x000fc800078e0200 */
[----:B0-----:R-:W-:-:S05]  /*28230*/  IMAD.WIDE.U32 R2, R105, 0x8, R2 ;  /* 0x0000000869027825 */ /* 0x001fca00078e0002 */
[----:B------:R-:W-:Y:S01]  /*28240*/  STG.E.64 desc[UR36][R2.64], RZ ;  /* 0x000000ff02007986 */ /* 0x000fe2000c101b24 */
[----:B------:R-:W-:Y:S05]  /*28250*/  EXIT ;  /* 0x000000000000794d */ /* 0x000fea0003800000 */
        .weak           $__internal_48_$__cuda_sm20_div_s64
        .type           $__internal_48_$__cuda_sm20_div_s64,@function
        .size           $__internal_48_$__cuda_sm20_div_s64,($__internal_49_$__cuda_sm20_rem_s64 - $__internal_48_$__cuda_sm20_div_s64)
$__internal_48_$__cuda_sm20_div_s64:
        /* <DEDUP_REMOVED lines=83> */
[----:B------:R-:W-:Y:S05]  /*28790*/  RET.REL.NODEC R6 `(_ZN2at6native29vectorized_elementwise_kernelILi8EZZZNS0_67_GLOBAL__N__bb565c37_34_ValidateCompressedIndicesKernel_cu_33a4b88b42_validate_compressed_sparse_indices_kernelILNS2_8CDimNameE0ENS2_18CUDAKernelLauncherENS2_14EmptyVecKernelENS2_8DummyVecELm0EEEvRKNS_6TensorESA_lllENKUlvE1_clEvENKUlvE0_clEvEUllllllE_St5arrayIPcLm6EEEEviT0_T1_) ;  /* 0xfffffd7806187950 */ /* 0x000fea0003c3ffff */
        .weak           $__internal_49_$__cuda_sm20_rem_s64
        .type           $__internal_49_$__cuda_sm20_rem_s64,@function
        .size           $__internal_49_$__cuda_sm20_rem_s64,(.L_x_32229 - $__internal_49_$__cuda_sm20_rem_s64)
$__internal_49_$__cuda_sm20_rem_s64:
        /* <DEDUP_REMOVED lines=77> */
[----:B------:R-:W-:Y:S06]  /*28c70*/  RET.REL.NODEC R4 `(_ZN2at6native29vectorized_elementwise_kernelILi8EZZZNS0_67_GLOBAL__N__bb565c37_34_ValidateCompressedIndicesKernel_cu_33a4b88b42_validate_compressed_sparse_indices_kernelILNS2_8CDimNameE0ENS2_18CUDAKernelLauncherENS2_14EmptyVecKernelENS2_8DummyVecELm0EEEvRKNS_6TensorESA_lllENKUlvE1_clEvENKUlvE0_clEvEUllllllE_St5arrayIPcLm6EEEEviT0_T1_) ;  /* 0xfffffd7004e07950 */ /* 0x000fec0003c3ffff */
.L_x_20329:
        /* <DEDUP_REMOVED lines=16> */
.L_x_32229:


//--------------------- .text._ZN2at6native18elementwise_kernelILi128ELi4EZNS0_15gpu_kernel_implIZZZNS0_67_GLOBAL__N__bb565c37_34_ValidateCompressedIndicesKernel_cu_33a4b88b42_validate_compressed_sparse_indices_kernelILNS3_8CDimNameE0ENS3_18CUDAKernelLauncherENS3_14EmptyVecKernelENS3_8DummyVecELm0EEEvRKNS_6TensorESB_lllENKUlvE1_clEvENKUlvE_clEvEUliiiiiE_EEvRNS_18TensorIteratorBaseERKT_EUliE_EEviT1_ --------------------------
	.section	.text._ZN2at6native18elementwise_kernelILi128ELi4EZNS0_15gpu_kernel_implIZZZNS0_67_GLOBAL__N__bb565c37_34_ValidateCompressedIndicesKernel_cu_33a4b88b42_validate_compressed_sparse_indices_kernelILNS3_8CDimNameE0ENS3_18CUDAKernelLauncherENS3_14EmptyVecKernelENS3_8DummyVecELm0EEEvRKNS_6TensorESB_lllENKUlvE1_clEvENKUlvE_clEvEUliiiiiE_EEvRNS_18TensorIteratorBaseERKT_EUliE_EEviT1_,"ax",@progbits
	.align	128
        .global         _ZN2at6native18elementwise_kernelILi128ELi4EZNS0_15gpu_kernel_implIZZZNS0_67_GLOBAL__N__bb565c37_34_ValidateCompressedIndicesKernel_cu_33a4b88b42_validate_compressed_sparse_indices_kernelILNS3_8CDimNameE0ENS3_18CUDAKernelLauncherENS3_14EmptyVecKernelENS3_8DummyVecELm0EEEvRKNS_6TensorESB_lllENKUlvE1_clEvENKUlvE_clEvEUliiiiiE_EEvRNS_18TensorIteratorBaseERKT_EUliE_EEviT1_
        .type           _ZN2at6native18elementwise_kernelILi128ELi4EZNS0_15gpu_kernel_implIZZZNS0_67_GLOBAL__N__bb565c37_34_ValidateCompressedIndicesKernel_cu_33a4b88b42_validate_compressed_sparse_indices_kernelILNS3_8CDimNameE0ENS3_18CUDAKernelLauncherENS3_14EmptyVecKernelENS3_8DummyVecELm0EEEvRKNS_6TensorESB_lllENKUlvE1_clEvENKUlvE_clEvEUliiiiiE_EEvRNS_18TensorIteratorBaseERKT_EUliE_EEviT1_,@function
        .size           _ZN2at6native18elementwise_kernelILi128ELi4EZNS0_15gpu_kernel_implIZZZNS0_67_GLOBAL__N__bb565c37_34_ValidateCompressedIndicesKernel_cu_33a4b88b42_validate_compressed_sparse_indices_kernelILNS3_8CDimNameE0ENS3_18CUDAKernelLauncherENS3_14EmptyVecKernelENS3_8DummyVecELm0EEEvRKNS_6TensorESB_lllENKUlvE1_clEvENKUlvE_clEvEUliiiiiE_EEvRNS_18TensorIteratorBaseERKT_EUliE_EEviT1_,(.L_x_32230 - _ZN2at6native18elementwise_kernelILi128ELi4EZNS0_15gpu_kernel_implIZZZNS0_67_GLOBAL__N__bb565c37_34_ValidateCompressedIndicesKernel_cu_33a4b88b42_validate_compressed_sparse_indices_kernelILNS3_8CDimNameE0ENS3_18CUDAKernelLauncherENS3_14EmptyVecKernelENS3_8DummyVecELm0EEEvRKNS_6TensorESB_lllENKUlvE1_clEvENKUlvE_clEvEUliiiiiE_EEvRNS_18TensorIteratorBaseERKT_EUliE_EEviT1_)
        .other          _ZN2at6native18elementwise_kernelILi128ELi4EZNS0_15gpu_kernel_implIZZZNS0_67_GLOBAL__N__bb565c37_34_ValidateCompressedIndicesKernel_cu_33a4b88b42_validate_compressed_sparse_indices_kernelILNS3_8CDimNameE0ENS3_18CUDAKernelLauncherENS3_14EmptyVecKernelENS3_8DummyVecELm0EEEvRKNS_6TensorESB_lllENKUlvE1_clEvENKUlvE_clEvEUliiiiiE_EEvRNS_18TensorIteratorBaseERKT_EUliE_EEviT1_,@"STO_CUDA_ENTRY STV_DEFAULT"
_ZN2at6native18elementwise_kernelILi128ELi4EZNS0_15gpu_kernel_implIZZZNS0_67_GLOBAL__N__bb565c37_34_ValidateCompressedIndicesKernel_cu_33a4b88b42_validate_compressed_sparse_indices_kernelILNS3_8CDimNameE0ENS3_18CUDAKernelLauncherENS3_14EmptyVecKernelENS3_8DummyVecELm0EEEvRKNS_6TensorESB_lllENKUlvE1_clEvENKUlvE_clEvEUliiiiiE_EEvRNS_18TensorIteratorBaseERKT_EUliE_EEviT1_:
.text._ZN2at6native18elementwise_kernelILi128ELi4EZNS0_15gpu_kernel_implIZZZNS0_67_GLOBAL__N__bb565c37_34_ValidateCompressedIndicesKernel_cu_33a4b88b42_validate_compressed_sparse_indices_kernelILNS3_8CDimNameE0ENS3_18CUDAKernelLauncherENS3_14EmptyVecKernelENS3_8DummyVecELm0EEEvRKNS_6TensorESB_lllENKUlvE1_clEvENKUlvE_clEvEUliiiiiE_EEvRNS_18TensorIteratorBaseERKT_EUliE_EEviT1_:
        /* <DEDUP_REMOVED lines=467> */
.L_x_20332:
        /* <DEDUP_REMOVED lines=20> */
.L_x_20336:
[----:B------:R0:W5:Y:S01]  /*1e70*/  LDG.E.U8 R24, desc[UR36][R4.64] ;  /* 0x0000002404187981 */ /* 0x000162000c1e1100 */
[----:B------:R-:W-:Y:S05]  /*1e80*/  BRA `(.L_x_20338) ;  /* 0x0000000c00347947 */ /* 0x000fea0003800000 */
.L_x_20335:
        /* <DEDUP_REMOVED lines=8> */
.L_x_20340:
[----:B------:R0:W5:Y:S01]  /*1f10*/  LDG.E R24, desc[UR36][R4.64] ;  /* 0x0000002404187981 */ /* 0x000162000c1e1900 */
[----:B------:R-:W-:Y:S05]  /*1f20*/  BRA `(.L_x_20338) ;  /* 0x0000000c000c7947 */ /* 0x000fea0003800000 */
.L_x_20339:
[----:B------:R0:W5:Y:S01]  /*1f30*/  LDG.E.S16 R24, desc[UR36][R4.64] ;  /* 0x0000002404187981 */ /* 0x000162000c1e1700 */
[----:B------:R-:W-:Y:S05]  /*1f40*/  BRA `(.L_x_20338) ;  /* 0x0000000c00047947 */ /* 0x000fea0003800000 */
.L_x_20334:
        /* <DEDUP_REMOVED lines=9> */
.L_x_20342:
[----:B------:R-:W2:Y:S02]  /*1fe0*/  LDG.E.U16 R4, desc[UR36][R4.64] ;  /* 0x0000002404047981 */ /* 0x000ea4000c1e1500 */
[----:B--2---:R-:W-:-:S06]  /*1ff0*/  HADD2.F32 R24, -RZ, R4.H0_H0 ;  /* 0x20000004ff187230 */ /* 0x004fcc0000004100 */
[----:B------:R-:W0:Y:S01]  /*2000*/  F2I.FTZ.TRUNC.NTZ R24, R24 ;  /* 0x0000001800187305 */ /* 0x000e22000021f100 */
[----:B------:R-:W-:Y:S05]  /*2010*/  BRA `(.L_x_20338) ;  /* 0x0000000800d07947 */ /* 0x000fea0003800000 */
.L_x_20341:
        /* <DEDUP_REMOVED lines=9> */
.L_x_20344:
[----:B------:R-:W2:Y:S02]  /*20b0*/  LDG.E.U16 R4, desc[UR36][R4.64] ;  /* 0x0000002404047981 */ /* 0x000ea4000c1e1500 */
[----:B--2---:R-:W-:-:S06]  /*20c0*/  HADD2.F32 R24, -RZ, R4.H0_H0 ;  /* 0x20000004ff187230 */ /* 0x004fcc0000004100 */
[----:B------:R-:W0:Y:S01]  /*20d0*/  F2I.FTZ.TRUNC.NTZ R24, R24 ;  /* 0x0000001800187305 */ /* 0x000e22000021f100 */
[----:B------:R-:W-:Y:S05]  /*20e0*/  BRA `(.L_x_20338) ;  /* 0x00000008009c7947 */ /* 0x000fea0003800000 */
.L_x_20343:
[----:B------:R-:W2:Y:S02]  /*20f0*/  LDG.E.64 R4, desc[UR36][R4.64] ;  /* 0x0000002404047981 */ /* 0x000ea4000c1e1b00 */
[----:B--2---:R0:W1:Y:S01]  /*2100*/  F2I.F64.TRUNC R24, R4 ;  /* 0x0000000400187311 */ /* 0x004062000030d100 */
[----:B------:R-:W-:Y:S05]  /*2110*/  BRA `(.L_x_20338) ;  /* 0x0000000800907947 */ /* 0x000fea0003800000 */
.L_x_20333:
        /* <DEDUP_REMOVED lines=12> */
.L_x_20347:
[----:B------:R-:W2:Y:S02]  /*21e0*/  LDG.E.64 R4, desc[UR36][R4.64] ;  /* 0x0000002404047981 */ /* 0x000ea4000c1e1b00 */
[----:B--2---:R0:W1:Y:S01]  /*21f0*/  F2I.F64.TRUNC R24, R4 ;  /* 0x0000000400187311 */ /* 0x004062000030d100 */
[----:B------:R-:W-:Y:S05]  /*2200*/  BRA `(.L_x_20338) ;  /* 0x0000000800547947 */ /* 0x000fea0003800000 */
.L_x_20346:
        /* <DEDUP_REMOVED lines=27> */
.L_x_20349:
        /* <DEDUP_REMOVED lines=14> */
.L_x_20348:
[----:B------:R-:W2:Y:S02]  /*24a0*/  LDG.E.U16 R24, desc[UR36][R4.64] ;  /* 0x0000002404187981 */ /* 0x000ea4000c1e1500 */
[----:B--2---:R-:W-:-:S06]  /*24b0*/  IMAD.U32 R24, R24, 0x10000, RZ ;  /* 0x0001000018187824 */ /* 0x004fcc00078e00ff */
[----:B------:R-:W0:Y:S01]  /*24c0*/  F2I.FTZ.TRUNC.NTZ R24, R24 ;  /* 0x0000001800187305 */ /* 0x000e22000021f100 */
[----:B------:R-:W-:Y:S05]  /*24d0*/  BRA `(.L_x_20338) ;  /* 0x0000000400a07947 */ /* 0x000fea0003800000 */
.L_x_20345:
        /* <DEDUP_REMOVED lines=10> */
.L_x_20352:
        /* <DEDUP_REMOVED lines=21> */
.L_x_20356:
[----:B------:R-:W-:Y:S05]  /*26d0*/  BSYNC B1 ;  /* 0x0000000000017941 */ /* 0x000fea0003800000 */
.L_x_20355:
[----:B------:R-:W-:Y:S01]  /*26e0*/  IMAD.SHL.U32 R3, R3, 0x100000, RZ ;  /* 0x0010000003037824 */ /* 0x000fe200078e00ff */
[----:B------:R-:W-:-:S04]  /*26f0*/  LEA R5, R0, 0x3b800000, 0x17 ;  /* 0x3b80000000057811 */ /* 0x000fc800078eb8ff */
[----:B------:R-:W-:-:S07]  /*2700*/  LOP3.LUT R24, R5, R3, R24, 0xfe, !PT ;  /* 0x0000000305187212 */ /* 0x000fce00078efe18 */
.L_x_20354:
[----:B------:R-:W-:Y:S05]  /*2710*/  BSYNC B0 ;  /* 0x0000000000007941 */ /* 0x000fea0003800000 */
.L_x_20353:
[----:B------:R-:W1:Y:S01]  /*2720*/  F2I.FTZ.TRUNC.NTZ R24, R24 ;  /* 0x0000001800187305 */ /* 0x000e62000021f100 */
[----:B------:R-:W-:Y:S05]  /*2730*/  BRA `(.L_x_20338) ;  /* 0x0000000400087947 */ /* 0x000fea0003800000 */
.L_x_20351:
        /* <DEDUP_REMOVED lines=21> */
.L_x_20360:
[----:B------:R-:W-:Y:S05]  /*2890*/  BSYNC B1 ;  /* 0x0000000000017941 */ /* 0x000fea0003800000 */
.L_x_20359:
[----:B------:R-:W-:Y:S01]  /*28a0*/  IMAD.SHL.U32 R3, R3, 0x200000, RZ ;  /* 0x0020000003037824 */ /* 0x000fe200078e00ff */
[----:B------:R-:W-:-:S04]  /*28b0*/  LEA R5, R0, 0x37800000, 0x17 ;  /* 0x3780000000057811 */ /* 0x000fc800078eb8ff */
[----:B------:R-:W-:-:S07]  /*28c0*/  LOP3.LUT R24, R5, R3, R24, 0xfe, !PT ;  /* 0x0000000305187212 */ /* 0x000fce00078efe18 */
.L_x_20358:
[----:B------:R-:W-:Y:S05]  /*28d0*/  BSYNC B0 ;  /* 0x0000000000007941 */ /* 0x000fea0003800000 */
.L_x_20357:
[----:B------:R-:W2:Y:S01]  /*28e0*/  F2I.FTZ.TRUNC.NTZ R24, R24 ;  /* 0x0000001800187305 */ /* 0x000ea2000021f100 */
[----:B------:R-:W-:Y:S05]  /*28f0*/  BRA `(.L_x_20338) ;  /* 0x0000000000987947 */ /* 0x000fea0003800000 */
.L_x_20350:
        /* <DEDUP_REMOVED lines=14> */
.L_x_20364:
[----:B------:R-:W-:Y:S05]  /*29e0*/  BSYNC B0 ;  /* 0x0000000000007941 */ /* 0x000fea0003800000 */
.L_x_20363:
[----:B------:R-:W4:Y:S01]  /*29f0*/  F2I.FTZ.TRUNC.NTZ R24, R24 ;  /* 0x0000001800187305 */ /* 0x000f22000021f100 */
[----:B------:R-:W-:Y:S05]  /*2a00*/  BRA `(.L_x_20338) ;  /* 0x0000000000547947 */ /* 0x000fea0003800000 */
.L_x_20337:
        /* <DEDUP_REMOVED lines=17> */
.L_x_20365:
[----:B------:R-:W-:Y:S05]  /*2b20*/  BRA `(.L_x_20338) ;  /* 0x00000000000c7947 */ /* 0x000fea0003800000 */
.L_x_20362:
[----:B------:R0:W5:Y:S01]  /*2b30*/  LDG.E R24, desc[UR36][R4.64] ;  /* 0x0000002404187981 */ /* 0x000162000c1e1900 */
[----:B------:R-:W-:Y:S05]  /*2b40*/  BRA `(.L_x_20338) ;  /* 0x0000000000047947 */ /* 0x000fea0003800000 */
.L_x_20361:
[----:B------:R3:W5:Y:S02]  /*2b50*/  LDG.E R24, desc[UR36][R4.64] ;  /* 0x0000002404187981 */ /* 0x000764000c1e1900 */
.L_x_20338:
        /* <DEDUP_REMOVED lines=17> */
.L_x_20369:
[----:B------:R0:W5:Y:S01]  /*2c70*/  LDG.E.U8 R25, desc[UR36][R4.64] ;  /* 0x0000002404197981 */ /* 0x000162000c1e1100 */
[----:B------:R-:W-:Y:S05]  /*2c80*/  BRA `(.L_x_20371) ;  /* 0x0000000c00347947 */ /* 0x000fea0003800000 */
.L_x_20368:
        /* <DEDUP_REMOVED lines=8> */
.L_x_20373:
[----:B------:R1:W5:Y:S01]  /*2d10*/  LDG.E R25, desc[UR36][R4.64] ;  /* 0x0000002404197981 */ /* 0x000362000c1e1900 */
[----:B------:R-:W-:Y:S05]  /*2d20*/  BRA `(.L_x_20371) ;  /* 0x0000000c000c7947 */ /* 0x000fea0003800000 */
.L_x_20372:
[----:B------:R3:W5:Y:S01]  /*2d30*/  LDG.E.S16 R25, desc[UR36][R4.64] ;  /* 0x0000002404197981 */ /* 0x000762000c1e1700 */
[----:B------:R-:W-:Y:S05]  /*2d40*/  BRA `(.L_x_20371) ;  /* 0x0000000c00047947 */ /* 0x000fea0003800000 */
.L_x_20367:
        /* <DEDUP_REMOVED lines=9> */
.L_x_20375:
[----:B------:R-:W3:Y:S02]  /*2de0*/  LDG.E.U16 R4, desc[UR36][R4.64] ;  /* 0x0000002404047981 */ /* 0x000ee4000c1e1500 */
[----:B---3--:R-:W-:-:S06]  /*2df0*/  HADD2.F32 R25, -RZ, R4.H0_H0 ;  /* 0x20000004ff197230 */ /* 0x008fcc0000004100 */
[----:B------:R-:W0:Y:S01]  /*2e00*/  F2I.FTZ.TRUNC.NTZ R25, R25 ;  /* 0x0000001900197305 */ /* 0x000e22000021f100 */
[----:B------:R-:W-:Y:S05]  /*2e10*/  BRA `(.L_x_20371) ;  /* 0x0000000800d07947 */ /* 0x000fea0003800000 */
.L_x_20374:
        /* <DEDUP_REMOVED lines=9> */
.L_x_20377:
[----:B------:R-:W3:Y:S02]  /*2eb0*/  LDG.E.U16 R4, desc[UR36][R4.64] ;  /* 0x0000002404047981 */ /* 0x000ee4000c1e1500 */
[----:B---3--:R-:W-:-:S06]  /*2ec0*/  HADD2.F32 R25, -RZ, R4.H0_H0 ;  /* 0x20000004ff197230 */ /* 0x008fcc0000004100 */
[----:B------:R-:W0:Y:S01]  /*2ed0*/  F2I.FTZ.TRUNC.NTZ R25, R25 ;  /* 0x0000001900197305 */ /* 0x000e22000021f100 */
[----:B------:R-:W-:Y:S05]  /*2ee0*/  BRA `(.L_x_20371) ;  /* 0x00000008009c7947 */ /* 0x000fea0003800000 */
.L_x_20376:
[----:B------:R-:W3:Y:S02]  /*2ef0*/  LDG.E.64 R4, desc[UR36][R4.64] ;  /* 0x0000002404047981 */ /* 0x000ee4000c1e1b00 */
[----:B---3--:R0:W1:Y:S01]  /*2f00*/  F2I.F64.TRUNC R25, R4 ;  /* 0x0000000400197311 */ /* 0x008062000030d100 */
[----:B------:R-:W-:Y:S05]  /*2f10*/  BRA `(.L_x_20371) ;  /* 0x0000000800907947 */ /* 0x000fea0003800000 */
.L_x_20366:
        /* <DEDUP_REMOVED lines=12> */
.L_x_20380:
[----:B------:R-:W3:Y:S02]  /*2fe0*/  LDG.E.64 R4, desc[UR36][R4.64] ;  /* 0x0000002404047981 */ /* 0x000ee4000c1e1b00 */
[----:B---3--:R0:W1:Y:S01]  /*2ff0*/  F2I.F64.TRUNC R25, R4 ;  /* 0x0000000400197311 */ /* 0x008062000030d100 */
[----:B------:R-:W-:Y:S05]  /*3000*/  BRA `(.L_x_20371) ;  /* 0x0000000800547947 */ /* 0x000fea0003800000 */
.L_x_20379:
        /* <DEDUP_REMOVED lines=27> */
.L_x_20382:
        /* <DEDUP_REMOVED lines=14> */
.L_x_20381:
[----:B------:R-:W3:Y:S02]  /*32a0*/  LDG.E.U16 R25, desc[UR36][R4.64] ;  /* 0x0000002404197981 */ /* 0x000ee4000c1e1500 */
[----:B---3--:R-:W-:-:S06]  /*32b0*/  IMAD.U32 R25, R25, 0x10000, RZ ;  /* 0x0001000019197824 */ /* 0x008fcc00078e00ff */
[----:B------:R-:W0:Y:S01]  /*32c0*/  F2I.FTZ.TRUNC.NTZ R25, R25 ;  /* 0x0000001900197305 */ /* 0x000e22000021f100 */
[----:B------:R-:W-:Y:S05]  /*32d0*/  BRA `(.L_x_20371) ;  /* 0x0000000400a07947 */ /* 0x000fea0003800000 */
.L_x_20378:
        /* <DEDUP_REMOVED lines=10> */
.L_x_20385:
        /* <DEDUP_REMOVED lines=21> */
.L_x_20389:
[----:B------:R-:W-:Y:S05]  /*34d0*/  BSYNC B1 ;  /* 0x0000000000017941 */ /* 0x000fea0003800000 */
.L_x_20388:
[----:B------:R-:W-:Y:S01]  /*34e0*/  IMAD.SHL.U32 R3, R3, 0x100000, RZ ;  /* 0x0010000003037824 */ /* 0x000fe200078e00ff */
[----:B------:R-:W-:-:S04]  /*34f0*/  LEA R0, R0, 0x3b800000, 0x17 ;  /* 0x3b80000000007811 */ /* 0x000fc800078eb8ff */
[----:B------:R-:W-:-:S07]  /*3500*/  LOP3.LUT R25, R0, R3, R25, 0xfe, !PT ;  /* 0x0000000300197212 */ /* 0x000fce00078efe19 */
.L_x_20387:
[----:B------:R-:W-:Y:S05]  /*3510*/  BSYNC B0 ;  /* 0x0000000000007941 */ /* 0x000fea0003800000 */
.L_x_20386:
[----:B------:R-:W0:Y:S01]  /*3520*/  F2I.FTZ.TRUNC.NTZ R25, R25 ;  /* 0x0000001900197305 */ /* 0x000e22000021f100 */
[----:B------:R-:W-:Y:S05]  /*3530*/  BRA `(.L_x_20371) ;  /* 0x0000000400087947 */ /* 0x000fea0003800000 */
.L_x_20384:
        /* <DEDUP_REMOVED lines=21> */
.L_x_20393:
[----:B------:R-:W-:Y:S05]  /*3690*/  BSYNC B1 ;  /* 0x0000000000017941 */ /* 0x000fea0003800000 */
.L_x_20392:
[----:B------:R-:W-:Y:S01]  /*36a0*/  IMAD.SHL.U32 R3, R3, 0x200000, RZ ;  /* 0x0020000003037824 */ /* 0x000fe200078e00ff */
[----:B------:R-:W-:-:S04]  /*36b0*/  LEA R0, R0, 0x37800000, 0x17 ;  /* 0x3780000000007811 */ /* 0x000fc800078eb8ff */
[----:B------:R-:W-:-:S07]  /*36c0*/  LOP3.LUT R25, R0, R3, R25, 0xfe, !PT ;  /* 0x0000000300197212 */ /* 0x000fce00078efe19 */
.L_x_20391:
[----:B------:R-:W-:Y:S05]  /*36d0*/  BSYNC B0 ;  /* 0x0000000000007941 */ /* 0x000fea0003800000 */
.L_x_20390:
[----:B------:R-:W0:Y:S01]  /*36e0*/  F2I.FTZ.TRUNC.NTZ R25, R25 ;  /* 0x0000001900197305 */ /* 0x000e22000021f100 */
[----:B------:R-:W-:Y:S05]  /*36f0*/  BRA `(.L_x_20371) ;  /* 0x0000000000987947 */ /* 0x000fea0003800000 */
.L_x_20383:
        /* <DEDUP_REMOVED lines=14> */
.L_x_20397:
[----:B------:R-:W-:Y:S05]  /*37e0*/  BSYNC B0 ;  /* 0x0000000000007941 */ /* 0x000fea0003800000 */
.L_x_20396:
[----:B------:R-:W0:Y:S01]  /*37f0*/  F2I.FTZ.TRUNC.NTZ R25, R25 ;  /* 0x0000001900197305 */ /* 0x000e22000021f100 */
[----:B------:R-:W-:Y:S05]  /*3800*/  BRA `(.L_x_20371) ;  /* 0x0000000000547947 */ /* 0x000fea0003800000 */
.L_x_20370:
        /* <DEDUP_REMOVED lines=17> */
.L_x_20398:
[----:B------:R-:W-:Y:S05]  /*3920*/  BRA `(.L_x_20371) ;  /* 0x00000000000c7947 */ /* 0x000fea0003800000 */
.L_x_20395:
[----:B------:R0:W5:Y:S01]  /*3930*/  LDG.E R25, desc[UR36][R4.64] ;  /* 0x0000002404197981 */ /* 0x000162000c1e1900 */
[----:B------:R-:W-:Y:S05]  /*3940*/  BRA `(.L_x_20371) ;  /* 0x0000000000047947 */ /* 0x000fea0003800000 */
.L_x_20394:
[----:B------:R0:W5:Y:S02]  /*3950*/  LDG.E R25, desc[UR36][R4.64] ;  /* 0x0000002404197981 */ /* 0x000164000c1e1900 */
.L_x_20371:
        /* <DEDUP_REMOVED lines=17> */
.L_x_20402:
[----:B------:R1:W5:Y:S01]  /*3a70*/  LDG.E.U8 R16, desc[UR36][R4.64] ;  /* 0x0000002404107981 */ /* 0x000362000c1e1100 */
[----:B------:R-:W-:Y:S05]  /*3a80*/  BRA `(.L_x_20404) ;  /* 0x0000000c00347947 */ /* 0x000fea0003800000 */
.L_x_20401:
        /* <DEDUP_REMOVED lines=8> */
.L_x_20406:
[----:B------:R3:W5:Y:S01]  /*3b10*/  LDG.E R16, desc[UR36][R4.64] ;  /* 0x0000002404107981 */ /* 0x000762000c1e1900 */
[----:B------:R-:W-:Y:S05]  /*3b20*/  BRA `(.L_x_20404) ;  /* 0x0000000c000c7947 */ /* 0x000fea0003800000 */
.L_x_20405:
[----:B------:R2:W5:Y:S01]  /*3b30*/  LDG.E.S16 R16, desc[UR36][R4.64] ;  /* 0x0000002404107981 */ /* 0x000562000c1e1700 */
[----:B------:R-:W-:Y:S05]  /*3b40*/  BRA `(.L_x_20404) ;  /* 0x0000000c00047947 */ /* 0x000fea0003800000 */
.L_x_20400:
        /* <DEDUP_REMOVED lines=9> */
.L_x_20408:
[----:B------:R-:W2:Y:S02]  /*3be0*/  LDG.E.U16 R4, desc[UR36][R4.64] ;  /* 0x0000002404047981 */ /* 0x000ea4000c1e1500 */
[----:B--2---:R-:W-:-:S06]  /*3bf0*/  HADD2.F32 R16, -RZ, R4.H0_H0 ;  /* 0x20000004ff107230 */ /* 0x004fcc0000004100 */
[----:B------:R-:W0:Y:S01]  /*3c00*/  F2I.FTZ.TRUNC.NTZ R16, R16 ;  /* 0x0000001000107305 */ /* 0x000e22000021f100 */
[----:B------:R-:W-:Y:S05]  /*3c10*/  BRA `(.L_x_20404) ;  /* 0x0000000800d07947 */ /* 0x000fea0003800000 */
.L_x_20407:
        /* <DEDUP_REMOVED lines=9> */
.L_x_20410:
[----:B------:R-:W2:Y:S02]  /*3cb0*/  LDG.E.U16 R4, desc[UR36][R4.64] ;  /* 0x0000002404047981 */ /* 0x000ea4000c1e1500 */
[----:B--2---:R-:W-:-:S06]  /*3cc0*/  HADD2.F32 R16, -RZ, R4.H0_H0 ;  /* 0x20000004ff107230 */ /* 0x004fcc0000004100 */
[----:B------:R-:W0:Y:S01]  /*3cd0*/  F2I.FTZ.TRUNC.NTZ R16, R16 ;  /* 0x0000001000107305 */ /* 0x000e22000021f100 */
[----:B------:R-:W-:Y:S05]  /*3ce0*/  BRA `(.L_x_20404) ;  /* 0x00000008009c7947 */ /* 0x000fea0003800000 */
.L_x_20409:
[----:B------:R-:W2:Y:S02]  /*3cf0*/  LDG.E.64 R4, desc[UR36][R4.64] ;  /* 0x0000002404047981 */ /* 0x000ea4000c1e1b00 */
[----:B--2---:R0:W1:Y:S01]  /*3d00*/  F2I.F64.TRUNC R16, R4 ;  /* 0x0000000400107311 */ /* 0x004062000030d100 */
[----:B------:R-:W-:Y:S05]  /*3d10*/  BRA `(.L_x_20404) ;  /* 0x0000000800907947 */ /* 0x000fea0003800000 */
.L_x_20399:
        /* <DEDUP_REMOVED lines=12> */
.L_x_20413:
[----:B------:R-:W2:Y:S02]  /*3de0*/  LDG.E.64 R4, desc[UR36][R4.64] ;  /* 0x0000002404047981 */ /* 0x000ea4000c1e1b00 */
[----:B--2---:R0:W1:Y:S01]  /*3df0*/  F2I.F64.TRUNC R16, R4 ;  /* 0x0000000400107311 */ /* 0x004062000030d100 */
[----:B------:R-:W-:Y:S05]  /*3e00*/  BRA `(.L_x_20404) ;  /* 0x0000000800547947 */ /* 0x000fea0003800000 */
.L_x_20412:
        /* <DEDUP_REMOVED lines=27> */
.L_x_20415:
        /* <DEDUP_REMOVED lines=14> */
.L_x_20414:
[----:B------:R-:W2:Y:S02]  /*40a0*/  LDG.E.U16 R16, desc[UR36][R4.64] ;  /* 0x0000002404107981 */ /* 0x000ea4000c1e1500 */
[----:B--2---:R-:W-:-:S06]  /*40b0*/  IMAD.U32 R16, R16, 0x10000, RZ ;  /* 0x0001000010107824 */ /* 0x004fcc00078e00ff */
[----:B------:R-:W0:Y:S01]  /*40c0*/  F2I.FTZ.TRUNC.NTZ R16, R16 ;  /* 0x0000001000107305 */ /* 0x000e22000021f100 */
[----:B------:R-:W-:Y:S05]  /*40d0*/  BRA `(.L_x_20404) ;  /* 0x0000000400a07947 */ /* 0x000fea0003800000 */
.L_x_20411:
        /* <DEDUP_REMOVED lines=10> */
.L_x_20418:
        /* <DEDUP_REMOVED lines=21> */
.L_x_20422:
[----:B------:R-:W-:Y:S05]  /*42d0*/  BSYNC B1 ;  /* 0x0000000000017941 */ /* 0x000fea0003800000 */
.L_x_20421:
[----:B------:R-:W-:Y:S01]  /*42e0*/  IMAD.SHL.U32 R3, R3, 0x100000, RZ ;  /* 0x0010000003037824 */ /* 0x000fe200078e00ff */
[----:B------:R-:W-:-:S04]  /*42f0*/  LEA R5, R0, 0x3b800000, 0x17 ;  /* 0x3b80000000057811 */ /* 0x000fc800078eb8ff */
[----:B------:R-:W-:-:S07]  /*4300*/  LOP3.LUT R16, R5, R3, R16, 0xfe, !PT ;  /* 0x0000000305107212 */ /* 0x000fce00078efe10 */
.L_x_20420:
[----:B------:R-:W-:Y:S05]  /*4310*/  BSYNC B0 ;  /* 0x0000000000007941 */ /* 0x000fea0003800000 */
.L_x_20419:
[----:B------:R-:W0:Y:S01]  /*4320*/  F2I.FTZ.TRUNC.NTZ R16, R16 ;  /* 0x0000001000107305 */ /* 0x000e22000021f100 */
[----:B------:R-:W-:Y:S05]  /*4330*/  BRA `(.L_x_20404) ;  /* 0x0000000400087947 */ /* 0x000fea0003800000 */
.L_x_20417:
        /* <DEDUP_REMOVED lines=21> */
.L_x_20426:
[----:B------:R-:W-:Y:S05]  /*4490*/  BSYNC B1 ;  /* 0x0000000000017941 */ /* 0x000fea0003800000 */
.L_x_20425:
[----:B------:R-:W-:Y:S01]  /*44a0*/  IMAD.SHL.U32 R3, R3, 0x200000, RZ ;  /* 0x0020000003037824 */ /* 0x000fe200078e00ff */
[----:B------:R-:W-:-:S04]  /*44b0*/  LEA R5, R0, 0x37800000, 0x17 ;  /* 0x3780000000057811 */ /* 0x000fc800078eb8ff */
[----:B------:R-:W-:-:S07]  /*44c0*/  LOP3.LUT R16, R5, R3, R16, 0xfe, !PT ;  /* 0x0000000305107212 */ /* 0x000fce00078efe10 */
.L_x_20424:
[----:B------:R-:W-:Y:S05]  /*44d0*/  BSYNC B0 ;  /* 0x0000000000007941 */ /* 0x000fea0003800000 */
.L_x_20423:
[----:B------:R-:W0:Y:S01]  /*44e0*/  F2I.FTZ.TRUNC.NTZ R16, R16 ;  /* 0x0000001000107305 */ /* 0x000e22000021f100 */
[----:B------:R-:W-:Y:S05]  /*44f0*/  BRA `(.L_x_20404) ;  /* 0x0000000000987947 */ /* 0x000fea0003800000 */
.L_x_20416:
        /* <DEDUP_REMOVED lines=14> */
.L_x_20430:
[----:B------:R-:W-:Y:S05]  /*45e0*/  BSYNC B0 ;  /* 0x0000000000007941 */ /* 0x000fea0003800000 */
.L_x_20429:
[----:B------:R-:W0:Y:S01]  /*45f0*/  F2I.FTZ.TRUNC.NTZ R16, R16 ;  /* 0x0000001000107305 */ /* 0x000e22000021f100 */
[----:B------:R-:W-:Y:S05]  /*4600*/  BRA `(.L_x_20404) ;  /* 0x0000000000547947 */ /* 0x000fea0003800000 */
.L_x_20403:
        /* <DEDUP_REMOVED lines=17> */
.L_x_20431:
[----:B------:R-:W-:Y:S05]  /*4720*/  BRA `(.L_x_20404) ;  /* 0x00000000000c7947 */ /* 0x000fea0003800000 */
.L_x_20428:
[----:B------:R0:W5:Y:S01]  /*4730*/  LDG.E R16, desc[UR36][R4.64] ;  /* 0x0000002404107981 */ /* 0x000162000c1e1900 */
[----:B------:R-:W-:Y:S05]  /*4740*/  BRA `(.L_x_20404) ;  /* 0x0000000000047947 */ /* 0x000fea0003800000 */
.L_x_20427:
[----:B------:R0:W5:Y:S02]  /*4750*/  LDG.E R16, desc[UR36][R4.64] ;  /* 0x0000002404107981 */ /* 0x000164000c1e1900 */
.L_x_20404:
        /* <DEDUP_REMOVED lines=17> */
.L_x_20435:
[----:B------:R0:W5:Y:S01]  /*4870*/  LDG.E.U8 R19, desc[UR36][R4.64] ;  /* 0x0000002404137981 */ /* 0x000162000c1e1100 */
[----:B------:R-:W-:Y:S05]  /*4880*/  BRA `(.L_x_20437) ;  /* 0x0000000c00347947 */ /* 0x000fea0003800000 */
.L_x_20434:
        /* <DEDUP_REMOVED lines=8> */
.L_x_20439:
[----:B------:R0:W5:Y:S01]  /*4910*/  LDG.E R19, desc[UR36][R4.64] ;  /* 0x0000002404137981 */ /* 0x000162000c1e1900 */
[----:B------:R-:W-:Y:S05]  /*4920*/  BRA `(.L_x_20437) ;  /* 0x0000000c000c7947 */ /* 0x000fea0003800000 */
.L_x_20438:
[----:B------:R0:W5:Y:S01]  /*4930*/  LDG.E.S16 R19, desc[UR36][R4.64] ;  /* 0x0000002404137981 */ /* 0x000162000c1e1700 */
[----:B------:R-:W-:Y:S05]  /*4940*/  BRA `(.L_x_20437) ;  /* 0x0000000c00047947 */ /* 0x000fea0003800000 */
.L_x_20433:
        /* <DEDUP_REMOVED lines=9> */
.L_x_20441:
[----:B------:R-:W2:Y:S02]  /*49e0*/  LDG.E.U16 R4, desc[UR36][R4.64] ;  /* 0x0000002404047981 */ /* 0x000ea4000c1e1500 */
[----:B--2---:R-:W-:-:S06]  /*49f0*/  HADD2.F32 R19, -RZ, R4.H0_H0 ;  /* 0x20000004ff137230 */ /* 0x004fcc0000004100 */
[----:B------:R-:W0:Y:S01]  /*4a00*/  F2I.FTZ.TRUNC.NTZ R19, R19 ;  /* 0x0000001300137305 */ /* 0x000e22000021f100 */
[----:B------:R-:W-:Y:S05]  /*4a10*/  BRA `(.L_x_20437) ;  /* 0x0000000800d07947 */ /* 0x000fea0003800000 */
.L_x_20440:
        /* <DEDUP_REMOVED lines=9> */
.L_x_20443:
[----:B------:R-:W2:Y:S02]  /*4ab0*/  LDG.E.U16 R4, desc[UR36][R4.64] ;  /* 0x0000002404047981 */ /* 0x000ea4000c1e1500 */
[----:B--2---:R-:W-:-:S06]  /*4ac0*/  HADD2.F32 R19, -RZ, R4.H0_H0 ;  /* 0x20000004ff137230 */ /* 0x004fcc0000004100 */
[----:B------:R-:W0:Y:S01]  /*4ad0*/  F2I.FTZ.TRUNC.NTZ R19, R19 ;  /* 0x0000001300137305 */ /* 0x000e22000021f100 */
[----:B------:R-:W-:Y:S05]  /*4ae0*/  BRA `(.L_x_20437) ;  /* 0x00000008009c7947 */ /* 0x000fea0003800000 */
.L_x_20442:
[----:B------:R-:W2:Y:S02]  /*4af0*/  LDG.E.64 R4, desc[UR36][R4.64] ;  /* 0x0000002404047981 */ /* 0x000ea4000c1e1b00 */
[----:B--2---:R0:W1:Y:S01]  /*4b00*/  F2I.F64.TRUNC R19, R4 ;  /* 0x0000000400137311 */ /* 0x004062000030d100 */
[----:B------:R-:W-:Y:S05]  /*4b10*/  BRA `(.L_x_20437) ;  /* 0x0000000800907947 */ /* 0x000fea0003800000 */
.L_x_20432:
        /* <DEDUP_REMOVED lines=12> */
.L_x_20446:
[----:B------:R-:W2:Y:S02]  /*4be0*/  LDG.E.64 R4, desc[UR36][R4.64] ;  /* 0x0000002404047981 */ /* 0x000ea4000c1e1b00 */
[----:B--2---:R0:W1:Y:S01]  /*4bf0*/  F2I.F64.TRUNC R19, R4 ;  /* 0x0000000400137311 */ /* 0x004062000030d100 */
[----:B------:R-:W-:Y:S05]  /*4c00*/  BRA `(.L_x_20437) ;  /* 0x0000000800547947 */ /* 0x000fea0003800000 */
.L_x_20445:
        /* <DEDUP_REMOVED lines=27> */
.L_x_20448:
        /* <DEDUP_REMOVED lines=14> */
.L_x_20447:
[----:B------:R-:W2:Y:S02]  /*4ea0*/  LDG.E.U16 R19, desc[UR36][R4.64] ;  /* 0x0000002404137981 */ /* 0x000ea4000c1e1500 */
[----:B--2---:R-:W-:-:S06]  /*4eb0*/  IMAD.U32 R19, R19, 0x10000, RZ ;  /* 0x0001000013137824 */ /* 0x004fcc00078e00ff */
[----:B------:R-:W0:Y:S01]  /*4ec0*/  F2I.FTZ.TRUNC.NTZ R19, R19 ;  /* 0x0000001300137305 */ /* 0x000e22000021f100 */
[----:B------:R-:W-:Y:S05]  /*4ed0*/  BRA `(.L_x_20437) ;  /* 0x0000000400a07947 */ /* 0x000fea0003800000 */
.L_x_20444:
        /* <DEDUP_REMOVED lines=10> */
.L_x_20451:
        /* <DEDUP_REMOVED lines=21> */
.L_x_20455:
[----:B------:R-:W-:Y:S05]  /*50d0*/  BSYNC B1 ;  /* 0x0000000000017941 */ /* 0x000fea0003800000 */
.L_x_20454:
[----:B------:R-:W-:Y:S01]  /*50e0*/  IMAD.SHL.U32 R3, R3, 0x100000, RZ ;  /* 0x0010000003037824 */ /* 0x000fe200078e00ff */
[----:B------:R-:W-:-:S04]  /*50f0*/  LEA R0, R0, 0x3b800000, 0x17 ;  /* 0x3b80000000007811 */ /* 0x000fc800078eb8ff */
[----:B------:R-:W-:-:S07]  /*5100*/  LOP3.LUT R19, R0, R3, R19, 0xfe, !PT ;  /* 0x0000000300137212 */ /* 0x000fce00078efe13 */
.L_x_20453:
[----:B------:R-:W-:Y:S05]  /*5110*/  BSYNC B0 ;  /* 0x0000000000007941 */ /* 0x000fea0003800000 */
.L_x_20452:
[----:B------:R-:W1:Y:S01]  /*5120*/  F2I.FTZ.TRUNC.NTZ R19, R19 ;  /* 0x0000001300137305 */ /* 0x000e62000021f100 */
[----:B------:R-:W-:Y:S05]  /*5130*/  BRA `(.L_x_20437) ;  /* 0x0000000400087947 */ /* 0x000fea0003800000 */
.L_x_20450:
        /* <DEDUP_REMOVED lines=21> */
.L_x_20459:
[----:B------:R-:W-:Y:S05]  /*5290*/  BSYNC B1 ;  /* 0x0000000000017941 */ /* 0x000fea0003800000 */
.L_x_20458:
[----:B------:R-:W-:Y:S02]  /*52a0*/  LEA R0, R0, 0x37800000, 0x17 ;  /* 0x3780000000007811 */ /* 0x000fe400078eb8ff */
[----:B------:R-:W-:-:S04]  /*52b0*/  SHF.L.U32 R3, R3, 0x15, RZ ;  /* 0x0000001503037819 */ /* 0x000fc800000006ff */
[----:B------:R-:W-:-:S07]  /*52c0*/  LOP3.LUT R19, R0, R3, R19, 0xfe, !PT ;  /* 0x0000000300137212 */ /* 0x000fce00078efe13 */
.L_x_20457:
[----:B------:R-:W-:Y:S05]  /*52d0*/  BSYNC B0 ;  /* 0x0000000000007941 */ /* 0x000fea0003800000 */
.L_x_20456:
[----:B------:R-:W2:Y:S01]  /*52e0*/  F2I.FTZ.TRUNC.NTZ R19, R19 ;  /* 0x0000001300137305 */ /* 0x000ea2000021f100 */
[----:B------:R-:W-:Y:S05]  /*52f0*/  BRA `(.L_x_20437) ;  /* 0x0000000000987947 */ /* 0x000fea0003800000 */
.L_x_20449:
        /* <DEDUP_REMOVED lines=14> */
.L_x_20463:
[----:B------:R-:W-:Y:S05]  /*53e0*/  BSYNC B0 ;  /* 0x0000000000007941 */ /* 0x000fea0003800000 */
.L_x_20462:
[----:B------:R-:W4:Y:S01]  /*53f0*/  F2I.FTZ.TRUNC.NTZ R19, R19 ;  /* 0x0000001300137305 */ /* 0x000f22000021f100 */
[----:B------:R-:W-:Y:S05]  /*5400*/  BRA `(.L_x_20437) ;  /* 0x0000000000547947 */ /* 0x000fea0003800000 */
.L_x_20436:
        /* <DEDUP_REMOVED lines=17> */
.L_x_20464:
[----:B------:R-:W-:Y:S05]  /*5520*/  BRA `(.L_x_20437) ;  /* 0x00000000000c7947 */ /* 0x000fea0003800000 */
.L_x_20461:
[----:B------:R3:W5:Y:S01]  /*5530*/  LDG.E R19, desc[UR36][R4.64] ;  /* 0x0000002404137981 */ /* 0x000762000c1e1900 */
[----:B------:R-:W-:Y:S05]  /*5540*/  BRA `(.L_x_20437) ;  /* 0x0000000000047947 */ /* 0x000fea0003800000 */
.L_x_20460:
[----:B------:R0:W5:Y:S02]  /*5550*/  LDG.E R19, desc[UR36][R4.64] ;  /* 0x0000002404137981 */ /* 0x000164000c1e1900 */
.L_x_20437:
        /* <DEDUP_REMOVED lines=17> */
.L_x_20468:
[----:B------:R0:W5:Y:S01]  /*5670*/  LDG.E.U8 R18, desc[UR36][R4.64] ;  /* 0x0000002404127981 */ /* 0x000162000c1e1100 */
[----:B------:R-:W-:Y:S05]  /*5680*/  BRA `(.L_x_20470) ;  /* 0x0000000c00347947 */ /* 0x000fea0003800000 */
.L_x_20467:
        /* <DEDUP_REMOVED lines=8> */
.L_x_20472:
[----:B------:R3:W5:Y:S01]  /*5710*/  LDG.E R18, desc[UR36][R4.64] ;  /* 0x0000002404127981 */ /* 0x000762000c1e1900 */
[----:B------:R-:W-:Y:S05]  /*5720*/  BRA `(.L_x_20470) ;  /* 0x0000000c000c7947 */ /* 0x000fea0003800000 */
.L_x_20471:
[----:B------:R0:W5:Y:S01]  /*5730*/  LDG.E.S16 R18, desc[UR36][R4.64] ;  /* 0x0000002404127981 */ /* 0x000162000c1e1700 */
[----:B------:R-:W-:Y:S05]  /*5740*/  BRA `(.L_x_20470) ;  /* 0x0000000c00047947 */ /* 0x000fea0003800000 */
.L_x_20466:
        /* <DEDUP_REMOVED lines=9> */
.L_x_20474:
[----:B------:R-:W3:Y:S02]  /*57e0*/  LDG.E.U16 R4, desc[UR36][R4.64] ;  /* 0x0000002404047981 */ /* 0x000ee4000c1e1500 */
[----:B---3--:R-:W-:-:S06]  /*57f0*/  HADD2.F32 R18, -RZ, R4.H0_H0 ;  /* 0x20000004ff127230 */ /* 0x008fcc0000004100 */
[----:B------:R-:W0:Y:S01]  /*5800*/  F2I.FTZ.TRUNC.NTZ R18, R18 ;  /* 0x0000001200127305 */ /* 0x000e22000021f100 */
[----:B------:R-:W-:Y:S05]  /*5810*/  BRA `(.L_x_20470) ;  /* 0x0000000800d07947 */ /* 0x000fea0003800000 */
.L_x_20473:
        /* <DEDUP_REMOVED lines=9> */
.L_x_20476:
[----:B------:R-:W3:Y:S02]  /*58b0*/  LDG.E.U16 R4, desc[UR36][R4.64] ;  /* 0x0000002404047981 */ /* 0x000ee4000c1e1500 */
[----:B---3--:R-:W-:-:S06]  /*58c0*/  HADD2.F32 R18, -RZ, R4.H0_H0 ;  /* 0x20000004ff127230 */ /* 0x008fcc0000004100 */
[----:B------:R-:W0:Y:S01]  /*58d0*/  F2I.FTZ.TRUNC.NTZ R18, R18 ;  /* 0x0000001200127305 */ /* 0x000e22000021f100 */
[----:B------:R-:W-:Y:S05]  /*58e0*/  BRA `(.L_x_20470) ;  /* 0x00000008009c7947 */ /* 0x000fea0003800000 */
.L_x_20475:
[----:B------:R-:W3:Y:S02]  /*58f0*/  LDG.E.64 R4, desc[UR36][R4.64] ;  /* 0x0000002404047981 */ /* 0x000ee4000c1e1b00 */
[----:B---3--:R0:W1:Y:S01]  /*5900*/  F2I.F64.TRUNC R18, R4 ;  /* 0x0000000400127311 */ /* 0x008062000030d100 */
[----:B------:R-:W-:Y:S05]  /*5910*/  BRA `(.L_x_20470) ;  /* 0x0000000800907947 */ /* 0x000fea0003800000 */
.L_x_20465:
        /* <DEDUP_REMOVED lines=12> */
.L_x_20479:
[----:B------:R-:W3:Y:S02]  /*59e0*/  LDG.E.64 R4, desc[UR36][R4.64] ;  /* 0x0000002404047981 */ /* 0x000ee4000c1e1b00 */
[----:B---3--:R0:W1:Y:S01]  /*59f0*/  F2I.F64.TRUNC R18, R4 ;  /* 0x0000000400127311 */ /* 0x008062000030d100 */
[----:B------:R-:W-:Y:S05]  /*5a00*/  BRA `(.L_x_20470) ;  /* 0x0000000800547947 */ /* 0x000fea0003800000 */
.L_x_20478:
        /* <DEDUP_REMOVED lines=27> */
.L_x_20481:
        /* <DEDUP_REMOVED lines=14> */
.L_x_20480:
[----:B------:R-:W3:Y:S02]  /*5ca0*/  LDG.E.U16 R18, desc[UR36][R4.64] ;  /* 0x0000002404127981 */ /* 0x000ee4000c1e1500 */
[----:B---3--:R-:W-:-:S06]  /*5cb0*/  IMAD.U32 R18, R18, 0x10000, RZ ;  /* 0x0001000012127824 */ /* 0x008fcc00078e00ff */
[----:B------:R-:W0:Y:S01]  /*5cc0*/  F2I.FTZ.TRUNC.NTZ R18, R18 ;  /* 0x0000001200127305 */ /* 0x000e22000021f100 */
[----:B------:R-:W-:Y:S05]  /*5cd0*/  BRA `(.L_x_20470) ;  /* 0x0000000400a07947 */ /* 0x000fea0003800000 */
.L_x_20477:
        /* <DEDUP_REMOVED lines=10> */
.L_x_20484:
        /* <DEDUP_REMOVED lines=21> */
.L_x_20488:
[----:B------:R-:W-:Y:S05]  /*5ed0*/  BSYNC B1 ;  /* 0x0000000000017941 */ /* 0x000fea0003800000 */
.L_x_20487:
[----:B------:R-:W-:Y:S01]  /*5ee0*/  IMAD.SHL.U32 R3, R3, 0x100000, RZ ;  /* 0x0010000003037824 */ /* 0x000fe200078e00ff */
[----:B------:R-:W-:-:S04]  /*5ef0*/  LEA R5, R0, 0x3b800000, 0x17 ;  /* 0x3b80000000057811 */ /* 0x000fc800078eb8ff */
[----:B------:R-:W-:-:S07]  /*5f00*/  LOP3.LUT R18, R5, R3, R18, 0xfe, !PT ;  /* 0x0000000305127212 */ /* 0x000fce00078efe12 */
.L_x_20486:
[----:B------:R-:W-:Y:S05]  /*5f10*/  BSYNC B0 ;  /* 0x0000000000007941 */ /* 0x000fea0003800000 */
.L_x_20485:
[----:B------:R-:W0:Y:S01]  /*5f20*/  F2I.FTZ.TRUNC.NTZ R18, R18 ;  /* 0x0000001200127305 */ /* 0x000e22000021f100 */
[----:B------:R-:W-:Y:S05]  /*5f30*/  BRA `(.L_x_20470) ;  /* 0x0000000400087947 */ /* 0x000fea0003800000 */
.L_x_20483:
        /* <DEDUP_REMOVED lines=21> */
.L_x_20492:
[----:B------:R-:W-:Y:S05]  /*6090*/  BSYNC B1 ;  /* 0x0000000000017941 */ /* 0x000fea0003800000 */
.L_x_20491:
[----:B------:R-:W-:Y:S01]  /*60a0*/  IMAD.SHL.U32 R3, R3, 0x200000, RZ ;  /* 0x0020000003037824 */ /* 0x000fe200078e00ff */
[----:B------:R-:W-:-:S04]  /*60b0*/  LEA R5, R0, 0x37800000, 0x17 ;  /* 0x3780000000057811 */ /* 0x000fc800078eb8ff */
[----:B------:R-:W-:-:S07]  /*60c0*/  LOP3.LUT R18, R5, R3, R18, 0xfe, !PT ;  /* 0x0000000305127212 */ /* 0x000fce00078efe12 */
.L_x_20490:
[----:B------:R-:W-:Y:S05]  /*60d0*/  BSYNC B0 ;  /* 0x0000000000007941 */ /* 0x000fea0003800000 */
.L_x_20489:
[----:B------:R-:W0:Y:S01]  /*60e0*/  F2I.FTZ.TRUNC.NTZ R18, R18 ;  /* 0x0000001200127305 */ /* 0x000e22000021f100 */
[----:B------:R-:W-:Y:S05]  /*60f0*/  BRA `(.L_x_20470) ;  /* 0x0000000000987947 */ /* 0x000fea0003800000 */
.L_x_20482:
        /* <DEDUP_REMOVED lines=14> */
.L_x_20496:
[----:B------:R-:W-:Y:S05]  /*61e0*/  BSYNC B0 ;  /* 0x0000000000007941 */ /* 0x000fea0003800000 */
.L_x_20495:
[----:B------:R-:W0:Y:S01]  /*61f0*/  F2I.FTZ.TRUNC.NTZ R18, R18 ;  /* 0x0000001200127305 */ /* 0x000e22000021f100 */
[----:B------:R-:W-:Y:S05]  /*6200*/  BRA `(.L_x_20470) ;  /* 0x0000000000547947 */ /* 0x000fea0003800000 */
.L_x_20469:
        /* <DEDUP_REMOVED lines=17> */
.L_x_20497:
[----:B------:R-:W-:Y:S05]  /*6320*/  BRA `(.L_x_20470) ;  /* 0x00000000000c7947 */ /* 0x000fea0003800000 */
.L_x_20494:
[----:B------:R0:W5:Y:S01]  /*6330*/  LDG.E R18, desc[UR36][R4.64] ;  /* 0x0000002404127981 */ /* 0x000162000c1e1900 */
[----:B------:R-:W-:Y:S05]  /*6340*/  BRA `(.L_x_20470) ;  /* 0x0000000000047947 */ /* 0x000fea0003800000 */
.L_x_20493:
[----:B------:R0:W5:Y:S02]  /*6350*/  LDG.E R18, desc[UR36][R4.64] ;  /* 0x0000002404127981 */ /* 0x000164000c1e1900 */
.L_x_20470:
        /* <DEDUP_REMOVED lines=23> */
.L_x_20499:
[----:B------:R-:W-:Y:S05]  /*64d0*/  BSYNC B7 ;  /* 0x0000000000077941 */ /* 0x000fea0003800000 */
.L_x_20498:
        /* <DEDUP_REMOVED lines=23> */
.L_x_20501:
[----:B------:R-:W-:Y:S05]  /*6650*/  BSYNC B7 ;  /* 0x0000000000077941 */ /* 0x000fea0003800000 */
.L_x_20500:
        /* <DEDUP_REMOVED lines=26> */
.L_x_20503:
[----:B------:R-:W-:Y:S05]  /*6800*/  BSYNC B7 ;  /* 0x0000000000077941 */ /* 0x000fea0003800000 */
.L_x_20502:
        /* <DEDUP_REMOVED lines=19> */
.L_x_20508:
        /* <DEDUP_REMOVED lines=10> */
[----:B------:R-:W-:Y:S05]  /*69e0*/  CALL.REL.NOINC `($__internal_50_$__cuda_sm20_div_s64) ;  /* 0x00000170000c7944 */ /* 0x000fea0003c00000 */
[----:B------:R-:W-:Y:S05]  /*69f0*/  BRA `(.L_x_20507) ;  /* 0x00000000004c7947 */ /* 0x000fea0003800000 */
.L_x_20506:
        /* <DEDUP_REMOVED lines=19> */
.L_x_20507:
[----:B------:R-:W-:Y:S05]  /*6b30*/  BSYNC B1 ;  /* 0x0000000000017941 */ /* 0x000fea0003800000 */
.L_x_20505:
        /* <DEDUP_REMOVED lines=23> */
.L_x_20504:
        /* <DEDUP_REMOVED lines=18> */
.L_x_20513:
        /* <DEDUP_REMOVED lines=24> */
.L_x_20512:
[----:B------:R-:W-:Y:S05]  /*6f50*/  BSYNC B8 ;  /* 0x0000000000087941 */ /* 0x000fea0003800000 */
.L_x_20511:
[----:B------:R-:W-:-:S05]  /*6f60*/  IADD3 R18, P0, R18, 0x4, RZ ;  /* 0x0000000412127810 */ /* 0x000fca0007f1e0ff */
[----:B------:R-:W-:Y:S01]  /*6f70*/  IMAD.X R19, RZ, RZ, R19, P0 ;  /* 0x000000ffff137224 */ /* 0x000fe200000e0613 */
[----:B------:R-:W-:-:S04]  /*6f80*/  ISETP.GE.U32.AND P0, PT, R18, R25, PT ;  /* 0x000000191200720c */ /* 0x000fc80003f06070 */
[----:B------:R-:W-:-:S13]  /*6f90*/  ISETP.GE.U32.AND.EX P0, PT, R19, R16, PT, P0 ;  /* 0x000000101300720c */ /* 0x000fda0003f06100 */
[----:B------:R-:W-:Y:S05]  /*6fa0*/  @!P0 BRA `(.L_x_20513) ;  /* 0xfffffffc00888947 */ /* 0x000fea000383ffff */
.L_x_20510:
[----:B------:R-:W-:Y:S05]  /*6fb0*/  BSYNC B7 ;  /* 0x0000000000077941 */ /* 0x000fea0003800000 */
.L_x_20509:
        /* <DEDUP_REMOVED lines=14> */
.L_x_20517:
[----:B------:R3:W-:Y:S01]  /*70a0*/  STG.E.U8 desc[UR36][R22.64], RZ ;  /* 0x000000ff16007986 */ /* 0x0007e2000c101124 */
[----:B------:R-:W-:Y:S05]  /*70b0*/  BRA `(.L_x_20519) ;  /* 0x00000004008c7947 */ /* 0x000fea0003800000 */
.L_x_20516:
        /* <DEDUP_REMOVED lines=8> */
.L_x_20521:
[----:B------:R2:W-:Y:S01]  /*7140*/  STG.E desc[UR36][R22.64], RZ ;  /* 0x000000ff16007986 */ /* 0x0005e2000c101924 */
[----:B------:R-:W-:Y:S05]  /*7150*/  BRA `(.L_x_20519) ;  /* 0x0000000400647947 */ /* 0x000fea0003800000 */
.L_x_20520:
[----:B------:R0:W-:Y:S01]  /*7160*/  STG.E.U16 desc[UR36][R22.64], RZ ;  /* 0x000000ff16007986 */ /* 0x0001e2000c101524 */
[----:B------:R-:W-:Y:S05]  /*7170*/  BRA `(.L_x_20519) ;  /* 0x00000004005c7947 */ /* 0x000fea0003800000 */
.L_x_20515:
        /* <DEDUP_REMOVED lines=8> */
.L_x_20523:
[----:B------:R0:W-:Y:S01]  /*7200*/  STG.E.U16 desc[UR36][R22.64], RZ ;  /* 0x000000ff16007986 */ /* 0x0001e2000c101524 */
[----:B------:R-:W-:Y:S05]  /*7210*/  BRA `(.L_x_20519) ;  /* 0x0000000400347947 */ /* 0x000fea0003800000 */
.L_x_20522:
        /* <DEDUP_REMOVED lines=8> */
.L_x_20525:
[----:B------:R0:W-:Y:S01]  /*72a0*/  STG.E desc[UR36][R22.64], RZ ;  /* 0x000000ff16007986 */ /* 0x0001e2000c101924 */
[----:B------:R-:W-:Y:S05]  /*72b0*/  BRA `(.L_x_20519) ;  /* 0x00000004000c7947 */ /* 0x000fea0003800000 */
.L_x_20524:
[----:B------:R0:W-:Y:S01]  /*72c0*/  STG.E.64 desc[UR36][R22.64], RZ ;  /* 0x000000ff16007986 */ /* 0x0001e2000c101b24 */
[----:B------:R-:W-:Y:S05]  /*72d0*/  BRA `(.L_x_20519) ;  /* 0x0000000400047947 */ /* 0x000fea0003800000 */
.L_x_20514:
        /* <DEDUP_REMOVED lines=10> */
.L_x_20528:
[----:B------:R0:W-:Y:S01]  /*7380*/  STG.E.128 desc[UR36][R22.64], RZ ;  /* 0x000000ff16007986 */ /* 0x0001e2000c101d24 */
[----:B------:R-:W-:Y:S05]  /*7390*/  BRA `(.L_x_20519) ;  /* 0x0000000000d47947 */ /* 0x000fea0003800000 */
.L_x_20527:
        /* <DEDUP_REMOVED lines=8> */
.L_x_20530:
[----:B------:R0:W-:Y:S01]  /*7420*/  STG.E.U8 desc[UR36][R22.64], RZ ;  /* 0x000000ff16007986 */ /* 0x0001e2000c101124 */
[----:B------:R-:W-:Y:S05]  /*7430*/  BRA `(.L_x_20519) ;  /* 0x0000000000ac7947 */ /* 0x000fea0003800000 */
.L_x_20529:
[----:B------:R0:W-:Y:S01]  /*7440*/  STG.E.U16 desc[UR36][R22.64], RZ ;  /* 0x000000ff16007986 */ /* 0x0001e2000c101524 */
[----:B------:R-:W-:Y:S05]  /*7450*/  BRA `(.L_x_20519) ;  /* 0x0000000000a47947 */ /* 0x000fea0003800000 */
.L_x_20526:
        /* <DEDUP_REMOVED lines=10> */
.L_x_20533:
[----:B------:R0:W-:Y:S01]  /*7500*/  STG.E.U8 desc[UR36][R22.64], RZ ;  /* 0x000000ff16007986 */ /* 0x0001e2000c101124 */
[----:B------:R-:W-:Y:S05]  /*7510*/  BRA `(.L_x_20519) ;  /* 0x0000000000747947 */ /* 0x000fea0003800000 */
.L_x_20532:
[----:B------:R0:W-:Y:S01]  /*7520*/  STG.E.U8 desc[UR36][R22.64], RZ ;  /* 0x000000ff16007986 */ /* 0x0001e2000c101124 */
[----:B------:R-:W-:Y:S05]  /*7530*/  BRA `(.L_x_20519) ;  /* 0x00000000006c7947 */ /* 0x000fea0003800000 */
.L_x_20531:
[----:B------:R-:W-:-:S13]  /*7540*/  ISETP.NE.AND P0, PT, R0, 0x1c, PT ;  /* 0x0000001c0000780c */ /* 0x000fda0003f05270 */
[----:B------:R-:W-:Y:S05]  /*7550*/  @!P0 BRA `(.L_x_20534) ;  /* 0x0000000000608947 */ /* 0x000fea0003800000 */
[----:B------:R-:W-:-:S13]  /*7560*/  ISETP.NE.AND P0, PT, R0, 0x1d, PT ;  /* 0x0000001d0000780c */ /* 0x000fda0003f05270 */
[----:B------:R-:W-:Y:S05]  /*7570*/  @!P0 BRA `(.L_x_20535) ;  /* 0x0000000000508947 */ /* 0x000fea0003800000 */
[----:B------:R-:W-:-:S13]  /*7580*/  ISETP.NE.AND P0, PT, R0, 0x2c, PT ;  /* 0x0000002c0000780c */ /* 0x000fda0003f05270 */
[----:B------:R0:W-:Y:S01]  /*7590*/  @!P0 STG.E.U8 desc[UR36][R22.64], RZ ;  /* 0x000000ff16008986 */ /* 0x0001e2000c101124 */
[----:B------:R-:W-:Y:S05]  /*75a0*/  @!P0 BRA `(.L_x_20519) ;  /* 0x0000000000508947 */ /* 0x000fea0003800000 */
.L_x_20518:
        /* <DEDUP_REMOVED lines=16> */
.L_x_20536:
[----:B------:R-:W-:Y:S05]  /*76b0*/  BRA `(.L_x_20519) ;  /* 0x00000000000c7947 */ /* 0x000fea0003800000 */
.L_x_20535:
[----:B------:R0:W-:Y:S01]  /*76c0*/  STG.E.64 desc[UR36][R22.64], RZ ;  /* 0x000000ff16007986 */ /* 0x0001e2000c101b24 */
[----:B------:R-:W-:Y:S05]  /*76d0*/  BRA `(.L_x_20519) ;  /* 0x0000000000047947 */ /* 0x000fea0003800000 */
.L_x_20534:
[----:B------:R0:W-:Y:S02]  /*76e0*/  STG.E desc[UR36][R22.64], RZ ;  /* 0x000000ff16007986 */ /* 0x0001e4000c101924 */
.L_x_20519:
[----:B------:R-:W-:-:S04]  /*76f0*/  IMAD R2, R2, 0x200, R17 ;  /* 0x0000020002027824 */ /* 0x000fc800078e0211 */
[----:B------:R-:W-:-:S07]  /*7700*/  VIADD R19, R2, 0x80 ;  /* 0x0000008002137836 */ /* 0x000fce0000000000 */
.L_x_20331:
[----:B------:R-:W-:Y:S05]  /*7710*/  BSYNC B6 ;  /* 0x0000000000067941 */ /* 0x000fea0003800000 */
.L_x_20330:
        /* <DEDUP_REMOVED lines=459> */
.L_x_20539:
        /* <DEDUP_REMOVED lines=20> */
.L_x_20543:
[----:B------:R0:W5:Y:S01]  /*9510*/  LDG.E.U8 R18, desc[UR36][R2.64] ;  /* 0x0000002402127981 */ /* 0x000162000c1e1100 */
[----:B------:R-:W-:Y:S05]  /*9520*/  BRA `(.L_x_20545) ;  /* 0x0000000c00347947 */ /* 0x000fea0003800000 */
.L_x_20542:
        /* <DEDUP_REMOVED lines=8> */
.L_x_20547:
[----:B------:R0:W5:Y:S01]  /*95b0*/  LDG.E R18, desc[UR36][R2.64] ;  /* 0x0000002402127981 */ /* 0x000162000c1e1900 */
[----:B------:R-:W-:Y:S05]  /*95c0*/  BRA `(.L_x_20545) ;  /* 0x0000000c000c7947 */ /* 0x000fea0003800000 */
.L_x_20546:
[----:B------:R0:W5:Y:S01]  /*95d0*/  LDG.E.S16 R18, desc[UR36][R2.64] ;  /* 0x0000002402127981 */ /* 0x000162000c1e1700 */
[----:B------:R-:W-:Y:S05]  /*95e0*/  BRA `(.L_x_20545) ;  /* 0x0000000c00047947 */ /* 0x000fea0003800000 */
.L_x_20541:
        /* <DEDUP_REMOVED lines=9> */
.L_x_20549:
[----:B------:R-:W2:Y:S02]  /*9680*/  LDG.E.U16 R2, desc[UR36][R2.64] ;  /* 0x0000002402027981 */ /* 0x000ea4000c1e1500 */
[----:B--2---:R-:W-:-:S06]  /*9690*/  HADD2.F32 R18, -RZ, R2.H0_H0 ;  /* 0x20000002ff127230 */ /* 0x004fcc0000004100 */
[----:B------:R-:W0:Y:S01]  /*96a0*/  F2I.FTZ.TRUNC.NTZ R18, R18 ;  /* 0x0000001200127305 */ /* 0x000e22000021f100 */
[----:B------:R-:W-:Y:S05]  /*96b0*/  BRA `(.L_x_20545) ;  /* 0x0000000800d07947 */ /* 0x000fea0003800000 */
.L_x_20548:
        /* <DEDUP_REMOVED lines=9> */
.L_x_20551:
[----:B------:R-:W2:Y:S02]  /*9750*/  LDG.E.U16 R2, desc[UR36][R2.64] ;  /* 0x0000002402027981 */ /* 0x000ea4000c1e1500 */
[----:B--2---:R-:W-:-:S06]  /*9760*/  HADD2.F32 R18, -RZ, R2.H0_H0 ;  /* 0x20000002ff127230 */ /* 0x004fcc0000004100 */
[----:B------:R-:W0:Y:S01]  /*9770*/  F2I.FTZ.TRUNC.NTZ R18, R18 ;  /* 0x0000001200127305 */ /* 0x000e22000021f100 */
[----:B------:R-:W-:Y:S05]  /*9780*/  BRA `(.L_x_20545) ;  /* 0x00000008009c7947 */ /* 0x000fea0003800000 */
.L_x_20550:
[----:B------:R-:W2:Y:S02]  /*9790*/  LDG.E.64 R2, desc[UR36][R2.64] ;  /* 0x0000002402027981 */ /* 0x000ea4000c1e1b00 */
[----:B--2---:R0:W1:Y:S01]  /*97a0*/  F2I.F64.TRUNC R18, R2 ;  /* 0x0000000200127311 */ /* 0x004062000030d100 */
[----:B------:R-:W-:Y:S05]  /*97b0*/  BRA `(.L_x_20545) ;  /* 0x0000000800907947 */ /* 0x000fea0003800000 */
.L_x_20540:
        /* <DEDUP_REMOVED lines=12> */
.L_x_20554:
[----:B------:R-:W2:Y:S02]  /*9880*/  LDG.E.64 R2, desc[UR36][R2.64] ;  /* 0x0000002402027981 */ /* 0x000ea4000c1e1b00 */
[----:B--2---:R0:W1:Y:S01]  /*9890*/  F2I.F64.TRUNC R18, R2 ;  /* 0x0000000200127311 */ /* 0x004062000030d100 */
[----:B------:R-:W-:Y:S05]  /*98a0*/  BRA `(.L_x_20545) ;  /* 0x0000000800547947 */ /* 0x000fea0003800000 */
.L_x_20553:
        /* <DEDUP_REMOVED lines=27> */
.L_x_20556:
        /* <DEDUP_REMOVED lines=14> */
.L_x_20555:
[----:B------:R-:W2:Y:S02]  /*9b40*/  LDG.E.U16 R18, desc[UR36][R2.64] ;  /* 0x0000002402127981 */ /* 0x000ea4000c1e1500 */
[----:B--2---:R-:W-:-:S06]  /*9b50*/  IMAD.U32 R18, R18, 0x10000, RZ ;  /* 0x0001000012127824 */ /* 0x004fcc00078e00ff */
[----:B------:R-:W0:Y:S01]  /*9b60*/  F2I.FTZ.TRUNC.NTZ R18, R18 ;  /* 0x0000001200127305 */ /* 0x000e22000021f100 */
[----:B------:R-:W-:Y:S05]  /*9b70*/  BRA `(.L_x_20545) ;  /* 0x0000000400a07947 */ /* 0x000fea0003800000 */
.L_x_20552:
        /* <DEDUP_REMOVED lines=10> */
.L_x_20559:
        /* <DEDUP_REMOVED lines=21> */
.L_x_20563:
[----:B------:R-:W-:Y:S05]  /*9d70*/  BSYNC B1 ;  /* 0x0000000000017941 */ /* 0x000fea0003800000 */
.L_x_20562:
[----:B------:R-:W-:Y:S01]  /*9d80*/  IMAD.SHL.U32 R2, R2, 0x100000, RZ ;  /* 0x0010000002027824 */ /* 0x000fe200078e00ff */
[----:B------:R-:W-:-:S04]  /*9d90*/  LEA R3, R0, 0x3b800000, 0x17 ;  /* 0x3b80000000037811 */ /* 0x000fc800078eb8ff */
[----:B------:R-:W-:-:S07]  /*9da0*/  LOP3.LUT R18, R3, R2, R18, 0xfe, !PT ;  /* 0x0000000203127212 */ /* 0x000fce00078efe12 */
.L_x_20561:
[----:B------:R-:W-:Y:S05]  /*9db0*/  BSYNC B0 ;  /* 0x0000000000007941 */ /* 0x000fea0003800000 */
.L_x_20560:
[----:B------:R-:W4:Y:S01]  /*9dc0*/  F2I.FTZ.TRUNC.NTZ R18, R18 ;  /* 0x0000001200127305 */ /* 0x000f22000021f100 */
[----:B------:R-:W-:Y:S05]  /*9dd0*/  BRA `(.L_x_20545) ;  /* 0x0000000400087947 */ /* 0x000fea0003800000 */
.L_x_20558:
        /* <DEDUP_REMOVED lines=21> */
.L_x_20567:
[----:B------:R-:W-:Y:S05]  /*9f30*/  BSYNC B1 ;  /* 0x0000000000017941 */ /* 0x000fea0003800000 */
.L_x_20566:
[----:B------:R-:W-:Y:S01]  /*9f40*/  IMAD.SHL.U32 R2, R2, 0x200000, RZ ;  /* 0x0020000002027824 */ /* 0x000fe200078e00ff */
[----:B------:R-:W-:-:S04]  /*9f50*/  LEA R3, R0, 0x37800000, 0x17 ;  /* 0x3780000000037811 */ /* 0x000fc800078eb8ff */
[----:B------:R-:W-:-:S07]  /*9f60*/  LOP3.LUT R18, R3, R2, R18, 0xfe, !PT ;  /* 0x0000000203127212 */ /* 0x000fce00078efe12 */
.L_x_20565:
[----:B------:R-:W-:Y:S05]  /*9f70*/  BSYNC B0 ;  /* 0x0000000000007941 */ /* 0x000fea0003800000 */
.L_x_20564:
[----:B------:R-:W3:Y:S01]  /*9f80*/  F2I.FTZ.TRUNC.NTZ R18, R18 ;  /* 0x0000001200127305 */ /* 0x000ee2000021f100 */
[----:B------:R-:W-:Y:S05]  /*9f90*/  BRA `(.L_x_20545) ;  /* 0x0000000000987947 */ /* 0x000fea0003800000 */
.L_x_20557:
        /* <DEDUP_REMOVED lines=14> */
.L_x_20571:
[----:B------:R-:W-:Y:S05]  /*a080*/  BSYNC B0 ;  /* 0x0000000000007941 */ /* 0x000fea0003800000 */
.L_x_20570:
[----:B------:R-:W2:Y:S01]  /*a090*/  F2I.FTZ.TRUNC.NTZ R18, R18 ;  /* 0x0000001200127305 */ /* 0x000ea2000021f100 */
[----:B------:R-:W-:Y:S05]  /*a0a0*/  BRA `(.L_x_20545) ;  /* 0x0000000000547947 */ /* 0x000fea0003800000 */
.L_x_20544:
        /* <DEDUP_REMOVED lines=17> */
.L_x_20572:
[----:B------:R-:W-:Y:S05]  /*a1c0*/  BRA `(.L_x_20545) ;  /* 0x00000000000c7947 */ /* 0x000fea0003800000 */
.L_x_20569:
[----:B------:R1:W5:Y:S01]  /*a1d0*/  LDG.E R18, desc[UR36][R2.64] ;  /* 0x0000002402127981 */ /* 0x000362000c1e1900 */
[----:B------:R-:W-:Y:S05]  /*a1e0*/  BRA `(.L_x_20545) ;  /* 0x0000000000047947 */ /* 0x000fea0003800000 */
.L_x_20568:
[----:B------:R0:W5:Y:S02]  /*a1f0*/  LDG.E R18, desc[UR36][R2.64] ;  /* 0x0000002402127981 */ /* 0x000164000c1e1900 */
.L_x_20545:
        /* <DEDUP_REMOVED lines=17> */
.L_x_20576:
[----:B------:R0:W5:Y:S01]  /*a310*/  LDG.E.U8 R24, desc[UR36][R2.64] ;  /* 0x0000002402187981 */ /* 0x000162000c1e1100 */
[----:B------:R-:W-:Y:S05]  /*a320*/  BRA `(.L_x_20578) ;  /* 0x0000000c00347947 */ /* 0x000fea0003800000 */
.L_x_20575:
        /* <DEDUP_REMOVED lines=8> */
.L_x_20580:
[----:B------:R0:W5:Y:S01]  /*a3b0*/  LDG.E R24, desc[UR36][R2.64] ;  /* 0x0000002402187981 */ /* 0x000162000c1e1900 */
[----:B------:R-:W-:Y:S05]  /*a3c0*/  BRA `(.L_x_20578) ;  /* 0x0000000c000c7947 */ /* 0x000fea0003800000 */
.L_x_20579:
[----:B------:R0:W5:Y:S01]  /*a3d0*/  LDG.E.S16 R24, desc[UR36][R2.64] ;  /* 0x0000002402187981 */ /* 0x000162000c1e1700 */
[----:B------:R-:W-:Y:S05]  /*a3e0*/  BRA `(.L_x_20578) ;  /* 0x0000000c00047947 */ /* 0x000fea0003800000 */
.L_x_20574:
        /* <DEDUP_REMOVED lines=9> */
.L_x_20582:
[----:B------:R-:W2:Y:S02]  /*a480*/  LDG.E.U16 R2, desc[UR36][R2.64] ;  /* 0x0000002402027981 */ /* 0x000ea4000c1e1500 */
[----:B--2---:R-:W-:-:S06]  /*a490*/  HADD2.F32 R24, -RZ, R2.H0_H0 ;  /* 0x20000002ff187230 */ /* 0x004fcc0000004100 */
[----:B------:R-:W0:Y:S01]  /*a4a0*/  F2I.FTZ.TRUNC.NTZ R24, R24 ;  /* 0x0000001800187305 */ /* 0x000e22000021f100 */
[----:B------:R-:W-:Y:S05]  /*a4b0*/  BRA `(.L_x_20578) ;  /* 0x0000000800d07947 */ /* 0x000fea0003800000 */
.L_x_20581:
        /* <DEDUP_REMOVED lines=9> */
.L_x_20584:
[----:B------:R-:W2:Y:S02]  /*a550*/  LDG.E.U16 R2, desc[UR36][R2.64] ;  /* 0x0000002402027981 */ /* 0x000ea4000c1e1500 */
[----:B--2---:R-:W-:-:S06]  /*a560*/  HADD2.F32 R24, -RZ, R2.H0_H0 ;  /* 0x20000002ff187230 */ /* 0x004fcc0000004100 */
[----:B------:R-:W0:Y:S01]  /*a570*/  F2I.FTZ.TRUNC.NTZ R24, R24 ;  /* 0x0000001800187305 */ /* 0x000e22000021f100 */
[----:B------:R-:W-:Y:S05]  /*a580*/  BRA `(.L_x_20578) ;  /* 0x00000008009c7947 */ /* 0x000fea0003800000 */
.L_x_20583:
[----:B------:R-:W2:Y:S02]  /*a590*/  LDG.E.64 R2, desc[UR36][R2.64] ;  /* 0x0000002402027981 */ /* 0x000ea4000c1e1b00 */
[----:B--2---:R0:W1:Y:S01]  /*a5a0*/  F2I.F64.TRUNC R24, R2 ;  /* 0x0000000200187311 */ /* 0x004062000030d100 */
[----:B------:R-:W-:Y:S05]  /*a5b0*/  BRA `(.L_x_20578) ;  /* 0x0000000800907947 */ /* 0x000fea0003800000 */
.L_x_20573:
        /* <DEDUP_REMOVED lines=12> */
.L_x_20587:
[----:B------:R-:W2:Y:S02]  /*a680*/  LDG.E.64 R2, desc[UR36][R2.64] ;  /* 0x0000002402027981 */ /* 0x000ea4000c1e1b00 */
[----:B--2---:R0:W1:Y:S01]  /*a690*/  F2I.F64.TRUNC R24, R2 ;  /* 0x0000000200187311 */ /* 0x004062000030d100 */
[----:B------:R-:W-:Y:S05]  /*a6a0*/  BRA `(.L_x_20578) ;  /* 0x0000000800547947 */ /* 0x000fea0003800000 */
.L_x_20586:
        /* <DEDUP_REMOVED lines=27> */
.L_x_20589:
        /* <DEDUP_REMOVED lines=14> */
.L_x_20588:
[----:B------:R-:W2:Y:S02]  /*a940*/  LDG.E.U16 R24, desc[UR36][R2.64] ;  /* 0x0000002402187981 */ /* 0x000ea4000c1e1500 */
[----:B--2---:R-:W-:-:S06]  /*a950*/  IMAD.U32 R24, R24, 0x10000, RZ ;  /* 0x0001000018187824 */ /* 0x004fcc00078e00ff */
[----:B------:R-:W0:Y:S01]  /*a960*/  F2I.FTZ.TRUNC.NTZ R24, R24 ;  /* 0x0000001800187305 */ /* 0x000e22000021f100 */
[----:B------:R-:W-:Y:S05]  /*a970*/  BRA `(.L_x_20578) ;  /* 0x0000000400a07947 */ /* 0x000fea0003800000 */
.L_x_20585:
        /* <DEDUP_REMOVED lines=10> */
.L_x_20592:
        /* <DEDUP_REMOVED lines=21> */
.L_x_20596:
[----:B------:R-:W-:Y:S05]  /*ab70*/  BSYNC B1 ;  /* 0x0000000000017941 */ /* 0x000fea0003800000 */
.L_x_20595:
[----:B------:R-:W-:Y:S01]  /*ab80*/  IMAD.SHL.U32 R2, R2, 0x100000, RZ ;  /* 0x0010000002027824 */ /* 0x000fe200078e00ff */
[----:B------:R-:W-:-:S04]  /*ab90*/  LEA R3, R0, 0x3b800000, 0x17 ;  /* 0x3b80000000037811 */ /* 0x000fc800078eb8ff */
[----:B------:R-:W-:-:S07]  /*aba0*/  LOP3.LUT R24, R3, R2, R24, 0xfe, !PT ;  /* 0x0000000203187212 */ /* 0x000fce00078efe18 */
.L_x_20594:
[----:B------:R-:W-:Y:S05]  /*abb0*/  BSYNC B0 ;  /* 0x0000000000007941 */ /* 0x000fea0003800000 */
.L_x_20593:
[----:B------:R-:W1:Y:S01]  /*abc0*/  F2I.FTZ.TRUNC.NTZ R24, R24 ;  /* 0x0000001800187305 */ /* 0x000e62000021f100 */
[----:B------:R-:W-:Y:S05]  /*abd0*/  BRA `(.L_x_20578) ;  /* 0x0000000400087947 */ /* 0x000fea0003800000 */
.L_x_20591:
        /* <DEDUP_REMOVED lines=21> */
.L_x_20600:
[----:B------:R-:W-:Y:S05]  /*ad30*/  BSYNC B1 ;  /* 0x0000000000017941 */ /* 0x000fea0003800000 */
.L_x_20599:
[----:B------:R-:W-:Y:S01]  /*ad40*/  IMAD.SHL.U32 R2, R2, 0x200000, RZ ;  /* 0x0020000002027824 */ /* 0x000fe200078e00ff */
[----:B------:R-:W-:-:S04]  /*ad50*/  LEA R3, R0, 0x37800000, 0x17 ;  /* 0x3780000000037811 */ /* 0x000fc800078eb8ff */
[----:B------:R-:W-:-:S07]  /*ad60*/  LOP3.LUT R24, R3, R2, R24, 0xfe, !PT ;  /* 0x0000000203187212 */ /* 0x000fce00078efe18 */
.L_x_20598:
[----:B------:R-:W-:Y:S05]  /*ad70*/  BSYNC B0 ;  /* 0x0000000000007941 */ /* 0x000fea0003800000 */
.L_x_20597:
[----:B------:R-:W0:Y:S01]  /*ad80*/  F2I.FTZ.TRUNC.NTZ R24, R24 ;  /* 0x0000001800187305 */ /* 0x000e22000021f100 */
[----:B------:R-:W-:Y:S05]  /*ad90*/  BRA `(.L_x_20578) ;  /* 0x0000000000987947 */ /* 0x000fea0003800000 */
.L_x_20590:
        /* <DEDUP_REMOVED lines=14> */
.L_x_20604:
[----:B------:R-:W-:Y:S05]  /*ae80*/  BSYNC B0 ;  /* 0x0000000000007941 */ /* 0x000fea0003800000 */
.L_x_20603:
[----:B------:R-:W0:Y:S01]  /*ae90*/  F2I.FTZ.TRUNC.NTZ R24, R24 ;  /* 0x0000001800187305 */ /* 0x000e22000021f100 */
[----:B------:R-:W-:Y:S05]  /*aea0*/  BRA `(.L_x_20578) ;  /* 0x0000000000547947 */ /* 0x000fea0003800000 */
.L_x_20577:
        /* <DEDUP_REMOVED lines=17> */
.L_x_20605:
[----:B------:R-:W-:Y:S05]  /*afc0*/  BRA `(.L_x_20578) ;  /* 0x00000000000c7947 */ /* 0x000fea0003800000 */
.L_x_20602:
[----:B------:R0:W5:Y:S01]  /*afd0*/  LDG.E R24, desc[UR36][R2.64] ;  /* 0x0000002402187981 */ /* 0x000162000c1e1900 */
[----:B------:R-:W-:Y:S05]  /*afe0*/  BRA `(.L_x_20578) ;  /* 0x0000000000047947 */ /* 0x000fea0003800000 */
.L_x_20601:
[----:B------:R0:W5:Y:S02]  /*aff0*/  LDG.E R24, desc[UR36][R2.64] ;  /* 0x0000002402187981 */ /* 0x000164000c1e1900 */
.L_x_20578:
        /* <DEDUP_REMOVED lines=17> */
.L_x_20609:
[----:B------:R0:W5:Y:S01]  /*b110*/  LDG.E.U8 R2, desc[UR36][R4.64] ;  /* 0x0000002404027981 */ /* 0x000162000c1e1100 */
[----:B------:R-:W-:Y:S05]  /*b120*/  BRA `(.L_x_20611) ;  /* 0x0000000c00347947 */ /* 0x000fea0003800000 */
.L_x_20608:
        /* <DEDUP_REMOVED lines=8> */
.L_x_20613:
[----:B------:R0:W5:Y:S01]  /*b1b0*/  LDG.E R2, desc[UR36][R4.64] ;  /* 0x0000002404027981 */ /* 0x000162000c1e1900 */
[----:B------:R-:W-:Y:S05]  /*b1c0*/  BRA `(.L_x_20611) ;  /* 0x0000000c000c7947 */ /* 0x000fea0003800000 */
.L_x_20612:
[----:B------:R0:W5:Y:S01]  /*b1d0*/  LDG.E.S16 R2, desc[UR36][R4.64] ;  /* 0x0000002404027981 */ /* 0x000162000c1e1700 */
[----:B------:R-:W-:Y:S05]  /*b1e0*/  BRA `(.L_x_20611) ;  /* 0x0000000c00047947 */ /* 0x000fea0003800000 */
.L_x_20607:
        /* <DEDUP_REMOVED lines=9> */
.L_x_20615:
[----:B------:R-:W2:Y:S02]  /*b280*/  LDG.E.U16 R4, desc[UR36][R4.64] ;  /* 0x0000002404047981 */ /* 0x000ea4000c1e1500 */
[----:B--2---:R-:W-:-:S06]  /*b290*/  HADD2.F32 R2, -RZ, R4.H0_H0 ;  /* 0x20000004ff027230 */ /* 0x004fcc0000004100 */
[----:B------:R-:W0:Y:S01]  /*b2a0*/  F2I.FTZ.TRUNC.NTZ R2, R2 ;  /* 0x0000000200027305 */ /* 0x000e22000021f100 */
[----:B------:R-:W-:Y:S05]  /*b2b0*/  BRA `(.L_x_20611) ;  /* 0x0000000800d07947 */ /* 0x000fea0003800000 */
.L_x_20614:
        /* <DEDUP_REMOVED lines=9> */
.L_x_20617:
[----:B------:R-:W2:Y:S02]  /*b350*/  LDG.E.U16 R4, desc[UR36][R4.64] ;  /* 0x0000002404047981 */ /* 0x000ea4000c1e1500 */
[----:B--2---:R-:W-:-:S06]  /*b360*/  HADD2.F32 R2, -RZ, R4.H0_H0 ;  /* 0x20000004ff027230 */ /* 0x004fcc0000004100 */
[----:B------:R-:W0:Y:S01]  /*b370*/  F2I.FTZ.TRUNC.NTZ R2, R2 ;  /* 0x0000000200027305 */ /* 0x000e22000021f100 */
[----:B------:R-:W-:Y:S05]  /*b380*/  BRA `(.L_x_20611) ;  /* 0x00000008009c7947 */ /* 0x000fea0003800000 */
.L_x_20616:
[----:B------:R-:W2:Y:S02]  /*b390*/  LDG.E.64 R2, desc[UR36][R4.64] ;  /* 0x0000002404027981 */ /* 0x000ea4000c1e1b00 */
[----:B--2---:R0:W2:Y:S01]  /*b3a0*/  F2I.F64.TRUNC R2, R2 ;  /* 0x0000000200027311 */ /* 0x0040a2000030d100 */
[----:B------:R-:W-:Y:S05]  /*b3b0*/  BRA `(.L_x_20611) ;  /* 0x0000000800907947 */ /* 0x000fea0003800000 */
.L_x_20606:
        /* <DEDUP_REMOVED lines=12> */
.L_x_20620:
[----:B------:R-:W2:Y:S02]  /*b480*/  LDG.E.64 R2, desc[UR36][R4.64] ;  /* 0x0000002404027981 */ /* 0x000ea4000c1e1b00 */
[----:B--2---:R0:W2:Y:S01]  /*b490*/  F2I.F64.TRUNC R2, R2 ;  /* 0x0000000200027311 */ /* 0x0040a2000030d100 */
[----:B------:R-:W-:Y:S05]  /*b4a0*/  BRA `(.L_x_20611) ;  /* 0x0000000800547947 */ /* 0x000fea0003800000 */
.L_x_20619:
        /* <DEDUP_REMOVED lines=27> */
.L_x_20622:
        /* <DEDUP_REMOVED lines=14> */
.L_x_20621:
[----:B------:R-:W2:Y:S02]  /*b740*/  LDG.E.U16 R2, desc[UR36][R4.64] ;  /* 0x0000002404027981 */ /* 0x000ea4000c1e1500 */
[----:B--2---:R-:W-:-:S06]  /*b750*/  IMAD.U32 R2, R2, 0x10000, RZ ;  /* 0x0001000002027824 */ /* 0x004fcc00078e00ff */
[----:B------:R-:W0:Y:S01]  /*b760*/  F2I.FTZ.TRUNC.NTZ R2, R2 ;  /* 0x0000000200027305 */ /* 0x000e22000021f100 */
[----:B------:R-:W-:Y:S05]  /*b770*/  BRA `(.L_x_20611) ;  /* 0x0000000400a07947 */ /* 0x000fea0003800000 */
.L_x_20618:
        /* <DEDUP_REMOVED lines=10> */
.L_x_20625:
        /* <DEDUP_REMOVED lines=21> */
.L_x_20629:
[----:B------:R-:W-:Y:S05]  /*b970*/  BSYNC B1 ;  /* 0x0000000000017941 */ /* 0x000fea0003800000 */
.L_x_20628:
[----:B------:R-:W-:Y:S01]  /*b980*/  IMAD.SHL.U32 R2, R2, 0x100000, RZ ;  /* 0x0010000002027824 */ /* 0x000fe200078e00ff */
[----:B------:R-:W-:-:S04]  /*b990*/  LEA R3, R0, 0x3b800000, 0x17 ;  /* 0x3b80000000037811 */ /* 0x000fc800078eb8ff */
[----:B------:R-:W-:-:S07]  /*b9a0*/  LOP3.LUT R2, R3, R2, R4, 0xfe, !PT ;  /* 0x0000000203027212 */ /* 0x000fce00078efe04 */
.L_x_20627:
[----:B------:R-:W-:Y:S05]  /*b9b0*/  BSYNC B0 ;  /* 0x0000000000007941 */ /* 0x000fea0003800000 */
.L_x_20626:
[----:B------:R-:W0:Y:S01]  /*b9c0*/  F2I.FTZ.TRUNC.NTZ R2, R2 ;  /* 0x0000000200027305 */ /* 0x000e22000021f100 */
[----:B------:R-:W-:Y:S05]  /*b9d0*/  BRA `(.L_x_20611) ;  /* 0x0000000400087947 */ /* 0x000fea0003800000 */
.L_x_20624:
        /* <DEDUP_REMOVED lines=21> */
.L_x_20633:
[----:B------:R-:W-:Y:S05]  /*bb30*/  BSYNC B1 ;  /* 0x0000000000017941 */ /* 0x000fea0003800000 */
.L_x_20632:
[----:B------:R-:W-:Y:S01]  /*bb40*/  IMAD.SHL.U32 R2, R2, 0x200000, RZ ;  /* 0x0020000002027824 */ /* 0x000fe200078e00ff */
[----:B------:R-:W-:-:S04]  /*bb50*/  LEA R3, R0, 0x37800000, 0x17 ;  /* 0x3780000000037811 */ /* 0x000fc800078eb8ff */
[----:B------:R-:W-:-:S07]  /*bb60*/  LOP3.LUT R2, R3, R2, R4, 0xfe, !PT ;  /* 0x0000000203027212 */ /* 0x000fce00078efe04 */
.L_x_20631:
[----:B------:R-:W-:Y:S05]  /*bb70*/  BSYNC B0 ;  /* 0x0000000000007941 */ /* 0x000fea0003800000 */
.L_x_20630:
[----:B------:R-:W0:Y:S01]  /*bb80*/  F2I.FTZ.TRUNC.NTZ R2, R2 ;  /* 0x0000000200027305 */ /* 0x000e22000021f100 */
[----:B------:R-:W-:Y:S05]  /*bb90*/  BRA `(.L_x_20611) ;  /* 0x0000000000987947 */ /* 0x000fea0003800000 */
.L_x_20623:
        /* <DEDUP_REMOVED lines=14> */
.L_x_20637:
[----:B------:R-:W-:Y:S05]  /*bc80*/  BSYNC B0 ;  /* 0x0000000000007941 */ /* 0x000fea0003800000 */
.L_x_20636:
[----:B------:R-:W0:Y:S01]  /*bc90*/  F2I.FTZ.TRUNC.NTZ R2, R2 ;  /* 0x0000000200027305 */ /* 0x000e22000021f100 */
[----:B------:R-:W-:Y:S05]  /*bca0*/  BRA `(.L_x_20611) ;  /* 0x0000000000547947 */ /* 0x000fea0003800000 */
.L_x_20610:
        /* <DEDUP_REMOVED lines=17> */
.L_x_20638:
[----:B------:R-:W-:Y:S05]  /*bdc0*/  BRA `(.L_x_20611) ;  /* 0x00000000000c7947 */ /* 0x000fea0003800000 */
.L_x_20635:
[----:B------:R0:W5:Y:S01]  /*bdd0*/  LDG.E R2, desc[UR36][R4.64] ;  /* 0x0000002404027981 */ /* 0x000162000c1e1900 */
[----:B------:R-:W-:Y:S05]  /*bde0*/  BRA `(.L_x_20611) ;  /* 0x0000000000047947 */ /* 0x000fea0003800000 */
.L_x_20634:
[----:B------:R0:W5:Y:S02]  /*bdf0*/  LDG.E R2, desc[UR36][R4.64] ;  /* 0x0000002404027981 */ /* 0x000164000c1e1900 */
.L_x_20611:
        /* <DEDUP_REMOVED lines=17> */
.L_x_20642:
[----:B------:R0:W5:Y:S01]  /*bf10*/  LDG.E.U8 R17, desc[UR36][R4.64] ;  /* 0x0000002404117981 */ /* 0x000162000c1e1100 */
[----:B------:R-:W-:Y:S05]  /*bf20*/  BRA `(.L_x_20644) ;  /* 0x0000000c00347947 */ /* 0x000fea0003800000 */
.L_x_20641:
        /* <DEDUP_REMOVED lines=8> */
.L_x_20646:
[----:B------:R0:W5:Y:S01]  /*bfb0*/  LDG.E R17, desc[UR36][R4.64] ;  /* 0x0000002404117981 */ /* 0x000162000c1e1900 */
[----:B------:R-:W-:Y:S05]  /*bfc0*/  BRA `(.L_x_20644) ;  /* 0x0000000c000c7947 */ /* 0x000fea0003800000 */
.L_x_20645:
[----:B------:R0:W5:Y:S01]  /*bfd0*/  LDG.E.S16 R17, desc[UR36][R4.64] ;  /* 0x0000002404117981 */ /* 0x000162000c1e1700 */
[----:B------:R-:W-:Y:S05]  /*bfe0*/  BRA `(.L_x_20644) ;  /* 0x0000000c00047947 */ /* 0x000fea0003800000 */
.L_x_20640:
        /* <DEDUP_REMOVED lines=9> */
.L_x_20648:
[----:B------:R-:W2:Y:S02]  /*c080*/  LDG.E.U16 R4, desc[UR36][R4.64] ;  /* 0x0000002404047981 */ /* 0x000ea4000c1e1500 */
[----:B--2---:R-:W-:-:S06]  /*c090*/  HADD2.F32 R17, -RZ, R4.H0_H0 ;  /* 0x20000004ff117230 */ /* 0x004fcc0000004100 */
[----:B------:R-:W0:Y:S01]  /*c0a0*/  F2I.FTZ.TRUNC.NTZ R17, R17 ;  /* 0x0000001100117305 */ /* 0x000e22000021f100 */
[----:B------:R-:W-:Y:S05]  /*c0b0*/  BRA `(.L_x_20644) ;  /* 0x0000000800d07947 */ /* 0x000fea0003800000 */
.L_x_20647:
        /* <DEDUP_REMOVED lines=9> */
.L_x_20650:
[----:B------:R-:W2:Y:S02]  /*c150*/  LDG.E.U16 R4, desc[UR36][R4.64] ;  /* 0x0000002404047981 */ /* 0x000ea4000c1e1500 */
[----:B--2---:R-:W-:-:S06]  /*c160*/  HADD2.F32 R17, -RZ, R4.H0_H0 ;  /* 0x20000004ff117230 */ /* 0x004fcc0000004100 */
[----:B------:R-:W0:Y:S01]  /*c170*/  F2I.FTZ.TRUNC.NTZ R17, R17 ;  /* 0x0000001100117305 */ /* 0x000e22000021f100 */
[----:B------:R-:W-:Y:S05]  /*c180*/  BRA `(.L_x_20644) ;  /* 0x00000008009c7947 */ /* 0x000fea0003800000 */
.L_x_20649:
[----:B------:R-:W2:Y:S02]  /*c190*/  LDG.E.64 R4, desc[UR36][R4.64] ;  /* 0x0000002404047981 */ /* 0x000ea4000c1e1b00 */
[----:B--2---:R0:W2:Y:S01]  /*c1a0*/  F2I.F64.TRUNC R17, R4 ;  /* 0x0000000400117311 */ /* 0x0040a2000030d100 */
[----:B------:R-:W-:Y:S05]  /*c1b0*/  BRA `(.L_x_20644) ;  /* 0x0000000800907947 */ /* 0x000fea0003800000 */
.L_x_20639:
        /* <DEDUP_REMOVED lines=12> */
.L_x_20653:
[----:B------:R-:W2:Y:S02]  /*c280*/  LDG.E.64 R4, desc[UR36][R4.64] ;  /* 0x0000002404047981 */ /* 0x000ea4000c1e1b00 */
[----:B--2---:R0:W2:Y:S01]  /*c290*/  F2I.F64.TRUNC R17, R4 ;  /* 0x0000000400117311 */ /* 0x0040a2000030d100 */
[----:B------:R-:W-:Y:S05]  /*c2a0*/  BRA `(.L_x_20644) ;  /* 0x0000000800547947 */ /* 0x000fea0003800000 */
.L_x_20652:
        /* <DEDUP_REMOVED lines=27> */
.L_x_20655:
        /* <DEDUP_REMOVED lines=14> */
.L_x_20654:
[----:B------:R-:W2:Y:S02]  /*c540*/  LDG.E.U16 R17, desc[UR36][R4.64] ;  /* 0x0000002404117981 */ /* 0x000ea4000c1e1500 */
[----:B--2---:R-:W-:-:S06]  /*c550*/  IMAD.U32 R17, R17, 0x10000, RZ ;  /* 0x0001000011117824 */ /* 0x004fcc00078e00ff */
[----:B------:R-:W0:Y:S01]  /*c560*/  F2I.FTZ.TRUNC.NTZ R17, R17 ;  /* 0x0000001100117305 */ /* 0x000e22000021f100 */
[----:B------:R-:W-:Y:S05]  /*c570*/  BRA `(.L_x_20644) ;  /* 0x0000000400a07947 */ /* 0x000fea0003800000 */
.L_x_20651:
        /* <DEDUP_REMOVED lines=10> */
.L_x_20658:
        /* <DEDUP_REMOVED lines=21> */
.L_x_20662:
[----:B------:R-:W-:Y:S05]  /*c770*/  BSYNC B1 ;  /* 0x0000000000017941 */ /* 0x000fea0003800000 */
.L_x_20661:
[----:B------:R-:W-:Y:S01]  /*c780*/  IMAD.SHL.U32 R3, R3, 0x100000, RZ ;  /* 0x0010000003037824 */ /* 0x000fe200078e00ff */
[----:B------:R-:W-:-:S04]  /*c790*/  LEA R0, R0, 0x3b800000, 0x17 ;  /* 0x3b80000000007811 */ /* 0x000fc800078eb8ff */
[----:B------:R-:W-:-:S07]  /*c7a0*/  LOP3.LUT R17, R0, R3, R17, 0xfe, !PT ;  /* 0x0000000300117212 */ /* 0x000fce00078efe11 */
.L_x_20660:
[----:B------:R-:W-:Y:S05]  /*c7b0*/  BSYNC B0 ;  /* 0x0000000000007941 */ /* 0x000fea0003800000 */
.L_x_20659:
[----:B------:R-:W0:Y:S01]  /*c7c0*/  F2I.FTZ.TRUNC.NTZ R17, R17 ;  /* 0x0000001100117305 */ /* 0x000e22000021f100 */
[----:B------:R-:W-:Y:S05]  /*c7d0*/  BRA `(.L_x_20644) ;  /* 0x0000000400087947 */ /* 0x000fea0003800000 */
.L_x_20657:
        /* <DEDUP_REMOVED lines=21> */
.L_x_20666:
[----:B------:R-:W-:Y:S05]  /*c930*/  BSYNC B1 ;  /* 0x0000000000017941 */ /* 0x000fea0003800000 */
.L_x_20665:
[----:B------:R-:W-:Y:S02]  /*c940*/  LEA R0, R0, 0x37800000, 0x17 ;  /* 0x3780000000007811 */ /* 0x000fe400078eb8ff */
[----:B------:R-:W-:-:S04]  /*c950*/  SHF.L.U32 R3, R3, 0x15, RZ ;  /* 0x0000001503037819 */ /* 0x000fc800000006ff */
[----:B------:R-:W-:-:S07]  /*c960*/  LOP3.LUT R17, R0, R3, R17, 0xfe, !PT ;  /* 0x0000000300117212 */ /* 0x000fce00078efe11 */
.L_x_20664:
[----:B------:R-:W-:Y:S05]  /*c970*/  BSYNC B0 ;  /* 0x0000000000007941 */ /* 0x000fea0003800000 */
.L_x_20663:
[----:B------:R-:W0:Y:S01]  /*c980*/  F2I.FTZ.TRUNC.NTZ R17, R17 ;  /* 0x0000001100117305 */ /* 0x000e22000021f100 */
[----:B------:R-:W-:Y:S05]  /*c990*/  BRA `(.L_x_20644) ;  /* 0x0000000000987947 */ /* 0x000fea0003800000 */
.L_x_20656:
        /* <DEDUP_REMOVED lines=14> */
.L_x_20670:
[----:B------:R-:W-:Y:S05]  /*ca80*/  BSYNC B0 ;  /* 0x0000000000007941 */ /* 0x000fea0003800000 */
.L_x_20669:
[----:B------:R-:W0:Y:S01]  /*ca90*/  F2I.FTZ.TRUNC.NTZ R17, R17 ;  /* 0x0000001100117305 */ /* 0x000e22000021f100 */
[----:B------:R-:W-:Y:S05]  /*caa0*/  BRA `(.L_x_20644) ;  /* 0x0000000000547947 */ /* 0x000fea0003800000 */
.L_x_20643:
        /* <DEDUP_REMOVED lines=17> */
.L_x_20671:
[----:B------:R-:W-:Y:S05]  /*cbc0*/  BRA `(.L_x_20644) ;  /* 0x00000000000c7947 */ /* 0x000fea0003800000 */
.L_x_20668:
[----:B------:R0:W5:Y:S01]  /*cbd0*/  LDG.E R17, desc[UR36][R4.64] ;  /* 0x0000002404117981 */ /* 0x000162000c1e1900 */
[----:B------:R-:W-:Y:S05]  /*cbe0*/  BRA `(.L_x_20644) ;  /* 0x0000000000047947 */ /* 0x000fea0003800000 */
.L_x_20667:
[----:B------:R0:W5:Y:S02]  /*cbf0*/  LDG.E R17, desc[UR36][R4.64] ;  /* 0x0000002404117981 */ /* 0x000164000c1e1900 */
.L_x_20644:
        /* <DEDUP_REMOVED lines=17> */
.L_x_20675:
[----:B------:R1:W5:Y:S01]  /*cd10*/  LDG.E.U8 R16, desc[UR36][R4.64] ;  /* 0x0000002404107981 */ /* 0x000362000c1e1100 */
[----:B------:R-:W-:Y:S05]  /*cd20*/  BRA `(.L_x_20677) ;  /* 0x0000000c00347947 */ /* 0x000fea0003800000 */
.L_x_20674:
        /* <DEDUP_REMOVED lines=8> */
.L_x_20679:
[----:B------:R0:W5:Y:S01]  /*cdb0*/  LDG.E R16, desc[UR36][R4.64] ;  /* 0x0000002404107981 */ /* 0x000162000c1e1900 */
[----:B------:R-:W-:Y:S05]  /*cdc0*/  BRA `(.L_x_20677) ;  /* 0x0000000c000c7947 */ /* 0x000fea0003800000 */
.L_x_20678:
[----:B------:R0:W5:Y:S01]  /*cdd0*/  LDG.E.S16 R16, desc[UR36][R4.64] ;  /* 0x0000002404107981 */ /* 0x000162000c1e1700 */
[----:B------:R-:W-:Y:S05]  /*cde0*/  BRA `(.L_x_20677) ;  /* 0x0000000c00047947 */ /* 0x000fea0003800000 */
.L_x_20673:
        /* <DEDUP_REMOVED lines=9> */
.L_x_20681:
[----:B------:R-:W2:Y:S02]  /*ce80*/  LDG.E.U16 R4, desc[UR36][R4.64] ;  /* 0x0000002404047981 */ /* 0x000ea4000c1e1500 */
[----:B--2---:R-:W-:-:S06]  /*ce90*/  HADD2.F32 R16, -RZ, R4.H0_H0 ;  /* 0x20000004ff107230 */ /* 0x004fcc0000004100 */
[----:B------:R-:W0:Y:S01]  /*cea0*/  F2I.FTZ.TRUNC.NTZ R16, R16 ;  /* 0x0000001000107305 */ /* 0x000e22000021f100 */
[----:B------:R-:W-:Y:S05]  /*ceb0*/  BRA `(.L_x_20677) ;  /* 0x0000000800d07947 */ /* 0x000fea0003800000 */
.L_x_20680:
        /* <DEDUP_REMOVED lines=9> */
.L_x_20683:
[----:B------:R-:W2:Y:S02]  /*cf50*/  LDG.E.U16 R4, desc[UR36][R4.64] ;  /* 0x0000002404047981 */ /* 0x000ea4000c1e1500 */
[----:B--2---:R-:W-:-:S06]  /*cf60*/  HADD2.F32 R16, -RZ, R4.H0_H0 ;  /* 0x20000004ff107230 */ /* 0x004fcc0000004100 */
[----:B------:R-:W0:Y:S01]  /*cf70*/  F2I.FTZ.TRUNC.NTZ R16, R16 ;  /* 0x0000001000107305 */ /* 0x000e22000021f100 */
[----:B------:R-:W-:Y:S05]  /*cf80*/  BRA `(.L_x_20677) ;  /* 0x00000008009c7947 */ /* 0x000fea0003800000 */
.L_x_20682:
[----:B------:R-:W2:Y:S02]  /*cf90*/  LDG.E.64 R4, desc[UR36][R4.64] ;  /* 0x0000002404047981 */ /* 0x000ea4000c1e1b00 */
[----:B--2---:R0:W1:Y:S01]  /*cfa0*/  F2I.F64.TRUNC R16, R4 ;  /* 0x0000000400107311 */ /* 0x004062000030d100 */
[----:B------:R-:W-:Y:S05]  /*cfb0*/  BRA `(.L_x_20677) ;  /* 0x0000000800907947 */ /* 0x000fea0003800000 */
.L_x_20672:
        /* <DEDUP_REMOVED lines=12> */
.L_x_20686:
[----:B------:R-:W2:Y:S02]  /*d080*/  LDG.E.64 R4, desc[UR36][R4.64] ;  /* 0x0000002404047981 */ /* 0x000ea4000c1e1b00 */
[----:B--2---:R0:W1:Y:S01]  /*d090*/  F2I.F64.TRUNC R16, R4 ;  /* 0x0000000400107311 */ /* 0x004062000030d100 */
[----:B------:R-:W-:Y:S05]  /*d0a0*/  BRA `(.L_x_20677) ;  /* 0x0000000800547947 */ /* 0x000fea0003800000 */
.L_x_20685:
        /* <DEDUP_REMOVED lines=27> */
.L_x_20688:
        /* <DEDUP_REMOVED lines=14> */
.L_x_20687:
[----:B------:R-:W2:Y:S02]  /*d340*/  LDG.E.U16 R16, desc[UR36][R4.64] ;  /* 0x0000002404107981 */ /* 0x000ea4000c1e1500 */
[----:B--2---:R-:W-:-:S06]  /*d350*/  IMAD.U32 R16, R16, 0x10000, RZ ;  /* 0x0001000010107824 */ /* 0x004fcc00078e00ff */
[----:B------:R-:W0:Y:S01]  /*d360*/  F2I.FTZ.TRUNC.NTZ R16, R16 ;  /* 0x0000001000107305 */ /* 0x000e22000021f100 */
[----:B------:R-:W-:Y:S05]  /*d370*/  BRA `(.L_x_20677) ;  /* 0x0000000400a07947 */ /* 0x000fea0003800000 */
.L_x_20684:
        /* <DEDUP_REMOVED lines=10> */
.L_x_20691:
        /* <DEDUP_REMOVED lines=21> */
.L_x_20695:
[----:B------:R-:W-:Y:S05]  /*d570*/  BSYNC B1 ;  /* 0x0000000000017941 */ /* 0x000fea0003800000 */
.L_x_20694:
[----:B------:R-:W-:Y:S01]  /*d580*/  IMAD.SHL.U32 R3, R3, 0x100000, RZ ;  /* 0x0010000003037824 */ /* 0x000fe200078e00ff */
[----:B------:R-:W-:-:S04]  /*d590*/  LEA R5, R0, 0x3b800000, 0x17 ;  /* 0x3b80000000057811 */ /* 0x000fc800078eb8ff */
[----:B------:R-:W-:-:S07]  /*d5a0*/  LOP3.LUT R16, R5, R3, R16, 0xfe, !PT ;  /* 0x0000000305107212 */ /* 0x000fce00078efe10 */
.L_x_20693:
[----:B------:R-:W-:Y:S05]  /*d5b0*/  BSYNC B0 ;  /* 0x0000000000007941 */ /* 0x000fea0003800000 */
.L_x_20692:
[----:B------:R-:W0:Y:S01]  /*d5c0*/  F2I.FTZ.TRUNC.NTZ R16, R16 ;  /* 0x0000001000107305 */ /* 0x000e22000021f100 */
[----:B------:R-:W-:Y:S05]  /*d5d0*/  BRA `(.L_x_20677) ;  /* 0x0000000400087947 */ /* 0x000fea0003800000 */
.L_x_20690:
        /* <DEDUP_REMOVED lines=21> */
.L_x_20699:
[----:B------:R-:W-:Y:S05]  /*d730*/  BSYNC B1 ;  /* 0x0000000000017941 */ /* 0x000fea0003800000 */
.L_x_20698:
[----:B------:R-:W-:Y:S01]  /*d740*/  IMAD.SHL.U32 R3, R3, 0x200000, RZ ;  /* 0x0020000003037824 */ /* 0x000fe200078e00ff */
[----:B------:R-:W-:-:S04]  /*d750*/  LEA R5, R0, 0x37800000, 0x17 ;  /* 0x3780000000057811 */ /* 0x000fc800078eb8ff */
[----:B------:R-:W-:-:S07]  /*d760*/  LOP3.LUT R16, R5, R3, R16, 0xfe, !PT ;  /* 0x0000000305107212 */ /* 0x000fce00078efe10 */
.L_x_20697:
[----:B------:R-:W-:Y:S05]  /*d770*/  BSYNC B0 ;  /* 0x0000000000007941 */ /* 0x000fea0003800000 */
.L_x_20696:
[----:B------:R-:W0:Y:S01]  /*d780*/  F2I.FTZ.TRUNC.NTZ R16, R16 ;  /* 0x0000001000107305 */ /* 0x000e22000021f100 */
[----:B------:R-:W-:Y:S05]  /*d790*/  BRA `(.L_x_20677) ;  /* 0x0000000000987947 */ /* 0x000fea0003800000 */
.L_x_20689:
        /* <DEDUP_REMOVED lines=14> */
.L_x_20703:
[----:B------:R-:W-:Y:S05]  /*d880*/  BSYNC B0 ;  /* 0x0000000000007941 */ /* 0x000fea0003800000 */
.L_x_20702:
[----:B------:R-:W0:Y:S01]  /*d890*/  F2I.FTZ.TRUNC.NTZ R16, R16 ;  /* 0x0000001000107305 */ /* 0x000e22000021f100 */
[----:B------:R-:W-:Y:S05]  /*d8a0*/  BRA `(.L_x_20677) ;  /* 0x0000000000547947 */ /* 0x000fea0003800000 */
.L_x_20676:
        /* <DEDUP_REMOVED lines=17> */
.L_x_20704:
[----:B------:R-:W-:Y:S05]  /*d9c0*/  BRA `(.L_x_20677) ;  /* 0x00000000000c7947 */ /* 0x000fea0003800000 */
.L_x_20701:
[----:B------:R0:W5:Y:S01]  /*d9d0*/  LDG.E R16, desc[UR36][R4.64] ;  /* 0x0000002404107981 */ /* 0x000162000c1e1900 */
[----:B------:R-:W-:Y:S05]  /*d9e0*/  BRA `(.L_x_20677) ;  /* 0x0000000000047947 */ /* 0x000fea0003800000 */
.L_x_20700:
[----:B------:R0:W5:Y:S02]  /*d9f0*/  LDG.E R16, desc[UR36][R4.64] ;  /* 0x0000002404107981 */ /* 0x000164000c1e1900 */
.L_x_20677:
        /* <DEDUP_REMOVED lines=23> */
.L_x_20706:
[----:B------:R-:W-:Y:S05]  /*db70*/  BSYNC B7 ;  /* 0x0000000000077941 */ /* 0x000fea0003800000 */
.L_x_20705:
        /* <DEDUP_REMOVED lines=23> */
.L_x_20708:
[----:B------:R-:W-:Y:S05]  /*dcf0*/  BSYNC B7 ;  /* 0x0000000000077941 */ /* 0x000fea0003800000 */
.L_x_20707:
        /* <DEDUP_REMOVED lines=26> */
.L_x_20710:
[----:B------:R-:W-:Y:S05]  /*dea0*/  BSYNC B7 ;  /* 0x0000000000077941 */ /* 0x000fea0003800000 */
.L_x_20709:
        /* <DEDUP_REMOVED lines=16> */
.L_x_20715:
        /* <DEDUP_REMOVED lines=12> */
.L_x_20713:
        /* <DEDUP_REMOVED lines=19> */
.L_x_20714:
[----:B------:R-:W-:Y:S05]  /*e1a0*/  BSYNC B1 ;  /* 0x0000000000017941 */ /* 0x000fea0003800000 */
.L_x_20712:
        /* <DEDUP_REMOVED lines=21> */
.L_x_20711:
        /* <DEDUP_REMOVED lines=18> */
.L_x_20720:
        /* <DEDUP_REMOVED lines=24> */
.L_x_20719:
[----:B------:R-:W-:Y:S05]  /*e5a0*/  BSYNC B8 ;  /* 0x0000000000087941 */ /* 0x000fea0003800000 */
.L_x_20718:
[----:B------:R-:W-:-:S05]  /*e5b0*/  IADD3 R16, P0, R16, 0x4, RZ ;  /* 0x0000000410107810 */ /* 0x000fca0007f1e0ff */
[----:B------:R-:W-:Y:S01]  /*e5c0*/  IMAD.X R17, RZ, RZ, R17, P0 ;  /* 0x000000ffff117224 */ /* 0x000fe200000e0611 */
[----:B------:R-:W-:-:S04]  /*e5d0*/  ISETP.GE.U32.AND P0, PT, R16, R25, PT ;  /* 0x000000191000720c */ /* 0x000fc80003f06070 */
[----:B------:R-:W-:-:S13]  /*e5e0*/  ISETP.GE.U32.AND.EX P0, PT, R17, R18, PT, P0 ;  /* 0x000000121100720c */ /* 0x000fda0003f06100 */
[----:B------:R-:W-:Y:S05]  /*e5f0*/  @!P0 BRA `(.L_x_20720) ;  /* 0xfffffffc00888947 */ /* 0x000fea000383ffff */
.L_x_20717:
[----:B------:R-:W-:Y:S05]  /*e600*/  BSYNC B7 ;  /* 0x0000000000077941 */ /* 0x000fea0003800000 */
.L_x_20716:
        /* <DEDUP_REMOVED lines=14> */
.L_x_20724:
[----:B------:R1:W-:Y:S01]  /*e6f0*/  STG.E.U8 desc[UR36][R22.64], RZ ;  /* 0x000000ff16007986 */ /* 0x0003e2000c101124 */
[----:B------:R-:W-:Y:S05]  /*e700*/  BRA `(.L_x_20726) ;  /* 0x00000004008c7947 */ /* 0x000fea0003800000 */
.L_x_20723:
        /* <DEDUP_REMOVED lines=8> */
.L_x_20728:
[----:B------:R3:W-:Y:S01]  /*e790*/  STG.E desc[UR36][R22.64], RZ ;  /* 0x000000ff16007986 */ /* 0x0007e2000c101924 */
[----:B------:R-:W-:Y:S05]  /*e7a0*/  BRA `(.L_x_20726) ;  /* 0x0000000400647947 */ /* 0x000fea0003800000 */
.L_x_20727:
[----:B------:R2:W-:Y:S01]  /*e7b0*/  STG.E.U16 desc[UR36][R22.64], RZ ;  /* 0x000000ff16007986 */ /* 0x0005e2000c101524 */
[----:B------:R-:W-:Y:S05]  /*e7c0*/  BRA `(.L_x_20726) ;  /* 0x00000004005c7947 */ /* 0x000fea0003800000 */
.L_x_20722:
        /* <DEDUP_REMOVED lines=8> */
.L_x_20730:
[----:B------:R0:W-:Y:S01]  /*e850*/  STG.E.U16 desc[UR36][R22.64], RZ ;  /* 0x000000ff16007986 */ /* 0x0001e2000c101524 */
[----:B------:R-:W-:Y:S05]  /*e860*/  BRA `(.L_x_20726) ;  /* 0x0000000400347947 */ /* 0x000fea0003800000 */
.L_x_20729:
        /* <DEDUP_REMOVED lines=8> */
.L_x_20732:
[----:B------:R0:W-:Y:S01]  /*e8f0*/  STG.E desc[UR36][R22.64], RZ ;  /* 0x000000ff16007986 */ /* 0x0001e2000c101924 */
[----:B------:R-:W-:Y:S05]  /*e900*/  BRA `(.L_x_20726) ;  /* 0x00000004000c7947 */ /* 0x000fea0003800000 */
.L_x_20731:
[----:B------:R0:W-:Y:S01]  /*e910*/  STG.E.64 desc[UR36][R22.64], RZ ;  /* 0x000000ff16007986 */ /* 0x0001e2000c101b24 */
[----:B------:R-:W-:Y:S05]  /*e920*/  BRA `(.L_x_20726) ;  /* 0x0000000400047947 */ /* 0x000fea0003800000 */
.L_x_20721:
        /* <DEDUP_REMOVED lines=10> */
.L_x_20735:
[----:B------:R0:W-:Y:S01]  /*e9d0*/  STG.E.128 desc[UR36][R22.64], RZ ;  /* 0x000000ff16007986 */ /* 0x0001e2000c101d24 */
[----:B------:R-:W-:Y:S05]  /*e9e0*/  BRA `(.L_x_20726) ;  /* 0x0000000000d47947 */ /* 0x000fea0003800000 */
.L_x_20734:
        /* <DEDUP_REMOVED lines=8> */
.L_x_20737:
[----:B------:R0:W-:Y:S01]  /*ea70*/  STG.E.U8 desc[UR36][R22.64], RZ ;  /* 0x000000ff16007986 */ /* 0x0001e2000c101124 */
[----:B------:R-:W-:Y:S05]  /*ea80*/  BRA `(.L_x_20726) ;  /* 0x0000000000ac7947 */ /* 0x000fea0003800000 */
.L_x_20736:
[----:B------:R0:W-:Y:S01]  /*ea90*/  STG.E.U16 desc[UR36][R22.64], RZ ;  /* 0x000000ff16007986 */ /* 0x0001e2000c101524 */
[----:B------:R-:W-:Y:S05]  /*eaa0*/  BRA `(.L_x_20726) ;  /* 0x0000000000a47947 */ /* 0x000fea0003800000 */
.L_x_20733:
        /* <DEDUP_REMOVED lines=10> */
.L_x_20740:
[----:B------:R0:W-:Y:S01]  /*eb50*/  STG.E.U8 desc[UR36][R22.64], RZ ;  /* 0x000000ff16007986 */ /* 0x0001e2000c101124 */
[----:B------:R-:W-:Y:S05]  /*eb60*/  BRA `(.L_x_20726) ;  /* 0x0000000000747947 */ /* 0x000fea0003800000 */
.L_x_20739:
[----:B------:R0:W-:Y:S01]  /*eb70*/  STG.E.U8 desc[UR36][R22.64], RZ ;  /* 0x000000ff16007986 */ /* 0x0001e2000c101124 */
[----:B------:R-:W-:Y:S05]  /*eb80*/  BRA `(.L_x_20726) ;  /* 0x00000000006c7947 */ /* 0x000fea0003800000 */
.L_x_20738:
[----:B------:R-:W-:-:S13]  /*eb90*/  ISETP.NE.AND P0, PT, R0, 0x1c, PT ;  /* 0x0000001c0000780c */ /* 0x000fda0003f05270 */
[----:B------:R-:W-:Y:S05]  /*eba0*/  @!P0 BRA `(.L_x_20741) ;  /* 0x0000000000608947 */ /* 0x000fea0003800000 */
[----:B------:R-:W-:-:S13]  /*ebb0*/  ISETP.NE.AND P0, PT, R0, 0x1d, PT ;  /* 0x0000001d0000780c */ /* 0x000fda0003f05270 */
[----:B------:R-:W-:Y:S05]  /*ebc0*/  @!P0 BRA `(.L_x_20742) ;  /* 0x0000000000508947 */ /* 0x000fea0003800000 */
[----:B------:R-:W-:-:S13]  /*ebd0*/  ISETP.NE.AND P0, PT, R0, 0x2c, PT ;  /* 0x0000002c0000780c */ /* 0x000fda0003f05270 */
[----:B------:R0:W-:Y:S01]  /*ebe0*/  @!P0 STG.E.U8 desc[UR36][R22.64], RZ ;  /* 0x000000ff16008986 */ /* 0x0001e2000c101124 */
[----:B------:R-:W-:Y:S05]  /*ebf0*/  @!P0 BRA `(.L_x_20726) ;  /* 0x0000000000508947 */ /* 0x000fea0003800000 */
.L_x_20725:
        /* <DEDUP_REMOVED lines=16> */
.L_x_20743:
[----:B------:R-:W-:Y:S05]  /*ed00*/  BRA `(.L_x_20726) ;  /* 0x00000000000c7947 */ /* 0x000fea0003800000 */
.L_x_20742:
[----:B------:R0:W-:Y:S01]  /*ed10*/  STG.E.64 desc[UR36][R22.64], RZ ;  /* 0x000000ff16007986 */ /* 0x0001e2000c101b24 */
[----:B------:R-:W-:Y:S05]  /*ed20*/  BRA `(.L_x_20726) ;  /* 0x0000000000047947 */ /* 0x000fea0003800000 */
.L_x_20741:
[----:B------:R0:W-:Y:S02]  /*ed30*/  STG.E desc[UR36][R22.64], RZ ;  /* 0x000000ff16007986 */ /* 0x0001e4000c101924 */
.L_x_20726:
[----:B------:R-:W-:-:S07]  /*ed40*/  VIADD R19, R19, 0x80 ;  /* 0x0000008013137836 */ /* 0x000fce0000000000 */
.L_x_20538:
[----:B------:R-:W-:Y:S05]  /*ed50*/  BSYNC B6 ;  /* 0x0000000000067941 */ /* 0x000fea0003800000 */
.L_x_20537:
        /* <DEDUP_REMOVED lines=459> */
.L_x_20746:
        /* <DEDUP_REMOVED lines=20> */
.L_x_20750:
[----:B------:R1:W5:Y:S01]  /*10b50*/  LDG.E.U8 R18, desc[UR36][R2.64] ;  /* 0x0000002402127981 */ /* 0x000362000c1e1100 */
[----:B------:R-:W-:Y:S05]  /*10b60*/  BRA `(.L_x_20752) ;  /* 0x0000000c00347947 */ /* 0x000fea0003800000 */
.L_x_20749:
        /* <DEDUP_REMOVED lines=8> */
.L_x_20754:
[----:B------:R4:W5:Y:S01]  /*10bf0*/  LDG.E R18, desc[UR36][R2.64] ;  /* 0x0000002402127981 */ /* 0x000962000c1e1900 */
[----:B------:R-:W-:Y:S05]  /*10c00*/  BRA `(.L_x_20752) ;  /* 0x0000000c000c7947 */ /* 0x000fea0003800000 */
.L_x_20753:
[----:B------:R2:W5:Y:S01]  /*10c10*/  LDG.E.S16 R18, desc[UR36][R2.64] ;  /* 0x0000002402127981 */ /* 0x000562000c1e1700 */
[----:B------:R-:W-:Y:S05]  /*10c20*/  BRA `(.L_x_20752) ;  /* 0x0000000c00047947 */ /* 0x000fea0003800000 */
.L_x_20748:
        /* <DEDUP_REMOVED lines=9> */
.L_x_20756:
[----:B------:R-:W2:Y:S02]  /*10cc0*/  LDG.E.U16 R2, desc[UR36][R2.64] ;  /* 0x0000002402027981 */ /* 0x000ea4000c1e1500 */
[----:B--2---:R-:W-:-:S06]  /*10cd0*/  HADD2.F32 R18, -RZ, R2.H0_H0 ;  /* 0x20000002ff127230 */ /* 0x004fcc0000004100 */
[----:B------:R-:W0:Y:S01]  /*10ce0*/  F2I.FTZ.TRUNC.NTZ R18, R18 ;  /* 0x0000001200127305 */ /* 0x000e22000021f100 */
[----:B------:R-:W-:Y:S05]  /*10cf0*/  BRA `(.L_x_20752) ;  /* 0x0000000800d07947 */ /* 0x000fea0003800000 */
.L_x_20755:
        /* <DEDUP_REMOVED lines=9> */
.L_x_20758:
[----:B------:R-:W2:Y:S02]  /*10d90*/  LDG.E.U16 R2, desc[UR36][R2.64] ;  /* 0x0000002402027981 */ /* 0x000ea4000c1e1500 */
[----:B--2---:R-:W-:-:S06]  /*10da0*/  HADD2.F32 R18, -RZ, R2.H0_H0 ;  /* 0x20000002ff127230 */ /* 0x004fcc0000004100 */
[----:B------:R-:W0:Y:S01]  /*10db0*/  F2I.FTZ.TRUNC.NTZ R18, R18 ;  /* 0x0000001200127305 */ /* 0x000e22000021f100 */
[----:B------:R-:W-:Y:S05]  /*10dc0*/  BRA `(.L_x_20752) ;  /* 0x00000008009c7947 */ /* 0x000fea0003800000 */
.L_x_20757:
[----:B------:R-:W2:Y:S02]  /*10dd0*/  LDG.E.64 R2, desc[UR36][R2.64] ;  /* 0x0000002402027981 */ /* 0x000ea4000c1e1b00 */
[----:B--2---:R0:W1:Y:S01]  /*10de0*/  F2I.F64.TRUNC R18, R2 ;  /* 0x0000000200127311 */ /* 0x004062000030d100 */
[----:B------:R-:W-:Y:S05]  /*10df0*/  BRA `(.L_x_20752) ;  /* 0x0000000800907947 */ /* 0x000fea0003800000 */
.L_x_20747:
        /* <DEDUP_REMOVED lines=12> */
.L_x_20761:
[----:B------:R-:W2:Y:S02]  /*10ec0*/  LDG.E.64 R2, desc[UR36][R2.64] ;  /* 0x0000002402027981 */ /* 0x000ea4000c1e1b00 */
[----:B--2---:R0:W1:Y:S01]  /*10ed0*/  F2I.F64.TRUNC R18, R2 ;  /* 0x0000000200127311 */ /* 0x004062000030d100 */
[----:B------:R-:W-:Y:S05]  /*10ee0*/  BRA `(.L_x_20752) ;  /* 0x0000000800547947 */ /* 0x000fea0003800000 */
.L_x_20760:
        /* <DEDUP_REMOVED lines=27> */
.L_x_20763:
        /* <DEDUP_REMOVED lines=14> */
.L_x_20762:
[----:B------:R-:W2:Y:S02]  /*11180*/  LDG.E.U16 R18, desc[UR36][R2.64] ;  /* 0x0000002402127981 */ /* 0x000ea4000c1e1500 */
[----:B--2---:R-:W-:-:S06]  /*11190*/  IMAD.U32 R18, R18, 0x10000, RZ ;  /* 0x0001000012127824 */ /* 0x004fcc00078e00ff */
[----:B------:R-:W0:Y:S01]  /*111a0*/  F2I.FTZ.TRUNC.NTZ R18, R18 ;  /* 0x0000001200127305 */ /* 0x000e22000021f100 */
[----:B------:R-:W-:Y:S05]  /*111b0*/  BRA `(.L_x_20752) ;  /* 0x0000000400a07947 */ /* 0x000fea0003800000 */
.L_x_20759:
        /* <DEDUP_REMOVED lines=10> */
.L_x_20766:
        /* <DEDUP_REMOVED lines=21> */
.L_x_20770:
[----:B------:R-:W-:Y:S05]  /*113b0*/  BSYNC B1 ;  /* 0x0000000000017941 */ /* 0x000fea0003800000 */
.L_x_20769:
[----:B------:R-:W-:Y:S01]  /*113c0*/  IMAD.SHL.U32 R2, R2, 0x100000, RZ ;  /* 0x0010000002027824 */ /* 0x000fe200078e00ff */
[----:B------:R-:W-:-:S04]  /*113d0*/  LEA R3, R0, 0x3b800000, 0x17 ;  /* 0x3b80000000037811 */ /* 0x000fc800078eb8ff */
[----:B------:R-:W-:-:S07]  /*113e0*/  LOP3.LUT R18, R3, R2, R18, 0xfe, !PT ;  /* 0x0000000203127212 */ /* 0x000fce00078efe12 */
.L_x_20768:
[----:B------:R-:W-:Y:S05]  /*113f0*/  BSYNC B0 ;  /* 0x0000000000007941 */ /* 0x000fea0003800000 */
.L_x_20767:
[----:B------:R-:W0:Y:S01]  /*11400*/  F2I.FTZ.TRUNC.NTZ R18, R18 ;  /* 0x0000001200127305 */ /* 0x000e22000021f100 */
[----:B------:R-:W-:Y:S05]  /*11410*/  BRA `(.L_x_20752) ;  /* 0x0000000400087947 */ /* 0x000fea0003800000 */
.L_x_20765:
        /* <DEDUP_REMOVED lines=21> */
.L_x_20774:
[----:B------:R-:W-:Y:S05]  /*11570*/  BSYNC B1 ;  /* 0x0000000000017941 */ /* 0x000fea0003800000 */
.L_x_20773:
[----:B------:R-:W-:Y:S01]  /*11580*/  IMAD.SHL.U32 R2, R2, 0x200000, RZ ;  /* 0x0020000002027824 */ /* 0x000fe200078e00ff */
[----:B------:R-:W-:-:S04]  /*11590*/  LEA R3, R0, 0x37800000, 0x17 ;  /* 0x3780000000037811 */ /* 0x000fc800078eb8ff */
[----:B------:R-:W-:-:S07]  /*115a0*/  LOP3.LUT R18, R3, R2, R18, 0xfe, !PT ;  /* 0x0000000203127212 */ /* 0x000fce00078efe12 */
.L_x_20772:
[----:B------:R-:W-:Y:S05]  /*115b0*/  BSYNC B0 ;  /* 0x0000000000007941 */ /* 0x000fea0003800000 */
.L_x_20771:
[----:B------:R-:W0:Y:S01]  /*115c0*/  F2I.FTZ.TRUNC.NTZ R18, R18 ;  /* 0x0000001200127305 */ /* 0x000e22000021f100 */
[----:B------:R-:W-:Y:S05]  /*115d0*/  BRA `(.L_x_20752) ;  /* 0x0000000000987947 */ /* 0x000fea0003800000 */
.L_x_20764:
        /* <DEDUP_REMOVED lines=14> */
.L_x_20778:
[----:B------:R-:W-:Y:S05]  /*116c0*/  BSYNC B0 ;  /* 0x0000000000007941 */ /* 0x000fea0003800000 */
.L_x_20777:
[----:B------:R-:W0:Y:S01]  /*116d0*/  F2I.FTZ.TRUNC.NTZ R18, R18 ;  /* 0x0000001200127305 */ /* 0x000e22000021f100 */
[----:B------:R-:W-:Y:S05]  /*116e0*/  BRA `(.L_x_20752) ;  /* 0x0000000000547947 */ /* 0x000fea0003800000 */
.L_x_20751:
        /* <DEDUP_REMOVED lines=17> */
.L_x_20779:
[----:B------:R-:W-:Y:S05]  /*11800*/  BRA `(.L_x_20752) ;  /* 0x00000000000c7947 */ /* 0x000fea0003800000 */
.L_x_20776:
[----:B------:R0:W5:Y:S01]  /*11810*/  LDG.E R18, desc[UR36][R2.64] ;  /* 0x0000002402127981 */ /* 0x000162000c1e1900 */
[----:B------:R-:W-:Y:S05]  /*11820*/  BRA `(.L_x_20752) ;  /* 0x0000000000047947 */ /* 0x000fea0003800000 */
.L_x_20775:
[----:B------:R0:W5:Y:S02]  /*11830*/  LDG.E R18, desc[UR36][R2.64] ;  /* 0x0000002402127981 */ /* 0x000164000c1e1900 */
.L_x_20752:
        /* <DEDUP_REMOVED lines=17> */
.L_x_20783:
[----:B------:R1:W5:Y:S01]  /*11950*/  LDG.E.U8 R24, desc[UR36][R2.64] ;  /* 0x0000002402187981 */ /* 0x000362000c1e1100 */
[----:B------:R-:W-:Y:S05]  /*11960*/  BRA `(.L_x_20785) ;  /* 0x0000000c00347947 */ /* 0x000fea0003800000 */
.L_x_20782:
        /* <DEDUP_REMOVED lines=8> */
.L_x_20787:
[----:B------:R3:W5:Y:S01]  /*119f0*/  LDG.E R24, desc[UR36][R2.64] ;  /* 0x0000002402187981 */ /* 0x000762000c1e1900 */
[----:B------:R-:W-:Y:S05]  /*11a00*/  BRA `(.L_x_20785) ;  /* 0x0000000c000c7947 */ /* 0x000fea0003800000 */
.L_x_20786:
[----:B------:R2:W5:Y:S01]  /*11a10*/  LDG.E.S16 R24, desc[UR36][R2.64] ;  /* 0x0000002402187981 */ /* 0x000562000c1e1700 */
[----:B------:R-:W-:Y:S05]  /*11a20*/  BRA `(.L_x_20785) ;  /* 0x0000000c00047947 */ /* 0x000fea0003800000 */
.L_x_20781:
        /* <DEDUP_REMOVED lines=9> */
.L_x_20789:
[----:B------:R-:W2:Y:S02]  /*11ac0*/  LDG.E.U16 R2, desc[UR36][R2.64] ;  /* 0x0000002402027981 */ /* 0x000ea4000c1e1500 */
[----:B--2---:R-:W-:-:S06]  /*11ad0*/  HADD2.F32 R24, -RZ, R2.H0_H0 ;  /* 0x20000002ff187230 */ /* 0x004fcc0000004100 */
[----:B------:R-:W0:Y:S01]  /*11ae0*/  F2I.FTZ.TRUNC.NTZ R24, R24 ;  /* 0x0000001800187305 */ /* 0x000e22000021f100 */
[----:B------:R-:W-:Y:S05]  /*11af0*/  BRA `(.L_x_20785) ;  /* 0x0000000800d07947 */ /* 0x000fea0003800000 */
.L_x_20788:
        /* <DEDUP_REMOVED lines=9> */
.L_x_20791:
[----:B------:R-:W2:Y:S02]  /*11b90*/  LDG.E.U16 R2, desc[UR36][R2.64] ;  /* 0x0000002402027981 */ /* 0x000ea4000c1e1500 */
[----:B--2---:R-:W-:-:S06]  /*11ba0*/  HADD2.F32 R24, -RZ, R2.H0_H0 ;  /* 0x20000002ff187230 */ /* 0x004fcc0000004100 */
[----:B------:R-:W0:Y:S01]  /*11bb0*/  F2I.FTZ.TRUNC.NTZ R24, R24 ;  /* 0x0000001800187305 */ /* 0x000e22000021f100 */
[----:B------:R-:W-:Y:S05]  /*11bc0*/  BRA `(.L_x_20785) ;  /* 0x00000008009c7947 */ /* 0x000fea0003800000 */
.L_x_20790:
[----:B------:R-:W2:Y:S02]  /*11bd0*/  LDG.E.64 R2, desc[UR36][R2.64] ;  /* 0x0000002402027981 */ /* 0x000ea4000c1e1b00 */
[----:B--2---:R0:W1:Y:S01]  /*11be0*/  F2I.F64.TRUNC R24, R2 ;  /* 0x0000000200187311 */ /* 0x004062000030d100 */
[----:B------:R-:W-:Y:S05]  /*11bf0*/  BRA `(.L_x_20785) ;  /* 0x0000000800907947 */ /* 0x000fea0003800000 */
.L_x_20780:
        /* <DEDUP_REMOVED lines=12> */
.L_x_20794:
[----:B------:R-:W2:Y:S02]  /*11cc0*/  LDG.E.64 R2, desc[UR36][R2.64] ;  /* 0x0000002402027981 */ /* 0x000ea4000c1e1b00 */
[----:B--2---:R0:W1:Y:S01]  /*11cd0*/  F2I.F64.TRUNC R24, R2 ;  /* 0x0000000200187311 */ /* 0x004062000030d100 */
[----:B------:R-:W-:Y:S05]  /*11ce0*/  BRA `(.L_x_20785) ;  /* 0x0000000800547947 */ /* 0x000fea0003800000 */
.L_x_20793:
        /* <DEDUP_REMOVED lines=27> */
.L_x_20796:
        /* <DEDUP_REMOVED lines=14> */
.L_x_20795:
[----:B------:R-:W2:Y:S02]  /*11f80*/  LDG.E.U16 R24, desc[UR36][R2.64] ;  /* 0x0000002402187981 */ /* 0x000ea4000c1e1500 */
[----:B--2---:R-:W-:-:S06]  /*11f90*/  IMAD.U32 R24, R24, 0x10000, RZ ;  /* 0x0001000018187824 */ /* 0x004fcc00078e00ff */
[----:B------:R-:W0:Y:S01]  /*11fa0*/  F2I.FTZ.TRUNC.NTZ R24, R24 ;  /* 0x0000001800187305 */ /* 0x000e22000021f100 */
[----:B------:R-:W-:Y:S05]  /*11fb0*/  BRA `(.L_x_20785) ;  /* 0x0000000400a07947 */ /* 0x000fea0003800000 */
.L_x_20792:
        /* <DEDUP_REMOVED lines=10> */
.L_x_20799:
        /* <DEDUP_REMOVED lines=21> */
.L_x_20803:
[----:B------:R-:W-:Y:S05]  /*121b0*/  BSYNC B1 ;  /* 0x0000000000017941 */ /* 0x000fea0003800000 */
.L_x_20802:
[----:B------:R-:W-:Y:S01]  /*121c0*/  IMAD.SHL.U32 R2, R2, 0x100000, RZ ;  /* 0x0010000002027824 */ /* 0x000fe200078e00ff */
[----:B------:R-:W-:-:S04]  /*121d0*/  LEA R3, R0, 0x3b800000, 0x17 ;  /* 0x3b80000000037811 */ /* 0x000fc800078eb8ff */
[----:B------:R-:W-:-:S07]  /*121e0*/  LOP3.LUT R24, R3, R2, R24, 0xfe, !PT ;  /* 0x0000000203187212 */ /* 0x000fce00078efe18 */
.L_x_20801:
[----:B------:R-:W-:Y:S05]  /*121f0*/  BSYNC B0 ;  /* 0x0000000000007941 */ /* 0x000fea0003800000 */
.L_x_20800:
[----:B------:R-:W0:Y:S01]  /*12200*/  F2I.FTZ.TRUNC.NTZ R24, R24 ;  /* 0x0000001800187305 */ /* 0x000e22000021f100 */
[----:B------:R-:W-:Y:S05]  /*12210*/  BRA `(.L_x_20785) ;  /* 0x0000000400087947 */ /* 0x000fea0003800000 */
.L_x_20798:
        /* <DEDUP_REMOVED lines=21> */
.L_x_20807:
[----:B------:R-:W-:Y:S05]  /*12370*/  BSYNC B1 ;  /* 0x0000000000017941 */ /* 0x000fea0003800000 */
.L_x_20806:
[----:B------:R-:W-:Y:S01]  /*12380*/  IMAD.SHL.U32 R2, R2, 0x200000, RZ ;  /* 0x0020000002027824 */ /* 0x000fe200078e00ff */
[----:B------:R-:W-:-:S04]  /*12390*/  LEA R3, R0, 0x37800000, 0x17 ;  /* 0x3780000000037811 */ /* 0x000fc800078eb8ff */
[----:B------:R-:W-:-:S07]  /*123a0*/  LOP3.LUT R24, R3, R2, R24, 0xfe, !PT ;  /* 0x0000000203187212 */ /* 0x000fce00078efe18 */
.L_x_20805:
[----:B------:R-:W-:Y:S05]  /*123b0*/  BSYNC B0 ;  /* 0x0000000000007941 */ /* 0x000fea0003800000 */
.L_x_20804:
[----:B------:R-:W0:Y:S01]  /*123c0*/  F2I.FTZ.TRUNC.NTZ R24, R24 ;  /* 0x0000001800187305 */ /* 0x000e22000021f100 */
[----:B------:R-:W-:Y:S05]  /*123d0*/  BRA `(.L_x_20785) ;  /* 0x0000000000987947 */ /* 0x000fea0003800000 */
.L_x_20797:
        /* <DEDUP_REMOVED lines=14> */
.L_x_20811:
[----:B------:R-:W-:Y:S05]  /*124c0*/  BSYNC B0 ;  /* 0x0000000000007941 */ /* 0x000fea0003800000 */
.L_x_20810:
[----:B------:R-:W0:Y:S01]  /*124d0*/  F2I.FTZ.TRUNC.NTZ R24, R24 ;  /* 0x0000001800187305 */ /* 0x000e22000021f100 */
[----:B------:R-:W-:Y:S05]  /*124e0*/  BRA `(.L_x_20785) ;  /* 0x0000000000547947 */ /* 0x000fea0003800000 */
.L_x_20784:
        /* <DEDUP_REMOVED lines=17> */
.L_x_20812:
[----:B------:R-:W-:Y:S05]  /*12600*/  BRA `(.L_x_20785) ;  /* 0x00000000000c7947 */ /* 0x000fea0003800000 */
.L_x_20809:
[----:B------:R0:W5:Y:S01]  /*12610*/  LDG.E R24, desc[UR36][R2.64] ;  /* 0x0000002402187981 */ /* 0x000162000c1e1900 */
[----:B------:R-:W-:Y:S05]  /*12620*/  BRA `(.L_x_20785) ;  /* 0x0000000000047947 */ /* 0x000fea0003800000 */
.L_x_20808:
[----:B------:R0:W5:Y:S02]  /*12630*/  LDG.E R24, desc[UR36][R2.64] ;  /* 0x0000002402187981 */ /* 0x000164000c1e1900 */
.L_x_20785:
        /* <DEDUP_REMOVED lines=17> */
.L_x_20816:
[----:B------:R0:W5:Y:S01]  /*12750*/  LDG.E.U8 R2, desc[UR36][R4.64] ;  /* 0x0000002404027981 */ /* 0x000162000c1e1100 */
[----:B------:R-:W-:Y:S05]  /*12760*/  BRA `(.L_x_20818) ;  /* 0x0000000c00347947 */ /* 0x000fea0003800000 */
.L_x_20815:
        /* <DEDUP_REMOVED lines=8> */
.L_x_20820:
[----:B------:R0:W5:Y:S01]  /*127f0*/  LDG.E R2, desc[UR36][R4.64] ;  /* 0x0000002404027981 */ /* 0x000162000c1e1900 */
[----:B------:R-:W-:Y:S05]  /*12800*/  BRA `(.L_x_20818) ;  /* 0x0000000c000c7947 */ /* 0x000fea0003800000 */
.L_x_20819:
[----:B------:R0:W5:Y:S01]  /*12810*/  LDG.E.S16 R2, desc[UR36][R4.64] ;  /* 0x0000002404027981 */ /* 0x000162000c1e1700 */
[----:B------:R-:W-:Y:S05]  /*12820*/  BRA `(.L_x_20818) ;  /* 0x0000000c00047947 */ /* 0x000fea0003800000 */
.L_x_20814:
        /* <DEDUP_REMOVED lines=9> */
.L_x_20822:
[----:B------:R-:W2:Y:S02]  /*128c0*/  LDG.E.U16 R4, desc[UR36][R4.64] ;  /* 0x0000002404047981 */ /* 0x000ea4000c1e1500 */
[----:B--2---:R-:W-:-:S06]  /*128d0*/  HADD2.F32 R2, -RZ, R4.H0_H0 ;  /* 0x20000004ff027230 */ /* 0x004fcc0000004100 */
[----:B------:R-:W0:Y:S01]  /*128e0*/  F2I.FTZ.TRUNC.NTZ R2, R2 ;  /* 0x0000000200027305 */ /* 0x000e22000021f100 */
[----:B------:R-:W-:Y:S05]  /*128f0*/  BRA `(.L_x_20818) ;  /* 0x0000000800d07947 */ /* 0x000fea0003800000 */
.L_x_20821:
        /* <DEDUP_REMOVED lines=9> */
.L_x_20824:
[----:B------:R-:W2:Y:S02]  /*12990*/  LDG.E.U16 R4, desc[UR36][R4.64] ;  /* 0x0000002404047981 */ /* 0x000ea4000c1e1500 */
[----:B--2---:R-:W-:-:S06]  /*129a0*/  HADD2.F32 R2, -RZ, R4.H0_H0 ;  /* 0x20000004ff027230 */ /* 0x004fcc0000004100 */
[----:B------:R-:W2:Y:S01]  /*129b0*/  F2I.FTZ.TRUNC.NTZ R2, R2 ;  /* 0x0000000200027305 */ /* 0x000ea2000021f100 */
[----:B------:R-:W-:Y:S05]  /*129c0*/  BRA `(.L_x_20818) ;  /* 0x00000008009c7947 */ /* 0x000fea0003800000 */
.L_x_20823:
[----:B------:R-:W2:Y:S02]  /*129d0*/  LDG.E.64 R2, desc[UR36][R4.64] ;  /* 0x0000002404027981 */ /* 0x000ea4000c1e1b00 */
[----:B--2---:R4:W0:Y:S01]  /*129e0*/  F2I.F64.TRUNC R2, R2 ;  /* 0x0000000200027311 */ /* 0x004822000030d100 */
[----:B------:R-:W-:Y:S05]  /*129f0*/  BRA `(.L_x_20818) ;  /* 0x0000000800907947 */ /* 0x000fea0003800000 */
.L_x_20813:
        /* <DEDUP_REMOVED lines=12> */
.L_x_20827:
[----:B------:R-:W2:Y:S02]  /*12ac0*/  LDG.E.64 R2, desc[UR36][R4.64] ;  /* 0x0000002404027981 */ /* 0x000ea4000c1e1b00 */
[----:B--2---:R0:W1:Y:S01]  /*12ad0*/  F2I.F64.TRUNC R2, R2 ;  /* 0x0000000200027311 */ /* 0x004062000030d100 */
[----:B------:R-:W-:Y:S05]  /*12ae0*/  BRA `(.L_x_20818) ;  /* 0x0000000800547947 */ /* 0x000fea0003800000 */
.L_x_20826:
        /* <DEDUP_REMOVED lines=27> */
.L_x_20829:
        /* <DEDUP_REMOVED lines=14> */
.L_x_20828:
[----:B------:R-:W2:Y:S02]  /*12d80*/  LDG.E.U16 R2, desc[UR36][R4.64] ;  /* 0x0000002404027981 */ /* 0x000ea4000c1e1500 */
[----:B--2---:R-:W-:-:S06]  /*12d90*/  IMAD.U32 R2, R2, 0x10000, RZ ;  /* 0x0001000002027824 */ /* 0x004fcc00078e00ff */
[----:B------:R-:W0:Y:S01]  /*12da0*/  F2I.FTZ.TRUNC.NTZ R2, R2 ;  /* 0x0000000200027305 */ /* 0x000e22000021f100 */
[----:B------:R-:W-:Y:S05]  /*12db0*/  BRA `(.L_x_20818) ;  /* 0x0000000400a07947 */ /* 0x000fea0003800000 */
.L_x_20825:
        /* <DEDUP_REMOVED lines=10> */
.L_x_20832:
        /* <DEDUP_REMOVED lines=21> */
.L_x_20836:
[----:B------:R-:W-:Y:S05]  /*12fb0*/  BSYNC B1 ;  /* 0x0000000000017941 */ /* 0x000fea0003800000 */
.L_x_20835:
[----:B------:R-:W-:Y:S01]  /*12fc0*/  IMAD.SHL.U32 R2, R2, 0x100000, RZ ;  /* 0x0010000002027824 */ /* 0x000fe200078e00ff */
[----:B------:R-:W-:-:S04]  /*12fd0*/  LEA R3, R0, 0x3b800000, 0x17 ;  /* 0x3b80000000037811 */ /* 0x000fc800078eb8ff */
[----:B------:R-:W-:-:S07]  /*12fe0*/  LOP3.LUT R2, R3, R2, R4, 0xfe, !PT ;  /* 0x0000000203027212 */ /* 0x000fce00078efe04 */
.L_x_20834:
[----:B------:R-:W-:Y:S05]  /*12ff0*/  BSYNC B0 ;  /* 0x0000000000007941 */ /* 0x000fea0003800000 */
.L_x_20833:
[----:B------:R-:W0:Y:S01]  /*13000*/  F2I.FTZ.TRUNC.NTZ R2, R2 ;  /* 0x0000000200027305 */ /* 0x000e22000021f100 */
[----:B------:R-:W-:Y:S05]  /*13010*/  BRA `(.L_x_20818) ;  /* 0x0000000400087947 */ /* 0x000fea0003800000 */
.L_x_20831:
        /* <DEDUP_REMOVED lines=21> */
.L_x_20840:
[----:B------:R-:W-:Y:S05]  /*13170*/  BSYNC B1 ;  /* 0x0000000000017941 */ /* 0x000fea0003800000 */
.L_x_20839:
[----:B------:R-:W-:Y:S01]  /*13180*/  IMAD.SHL.U32 R2, R2, 0x200000, RZ ;  /* 0x0020000002027824 */ /* 0x000fe200078e00ff */
[----:B------:R-:W-:-:S04]  /*13190*/  LEA R3, R0, 0x37800000, 0x17 ;  /* 0x3780000000037811 */ /* 0x000fc800078eb8ff */
[----:B------:R-:W-:-:S07]  /*131a0*/  LOP3.LUT R2, R3, R2, R4, 0xfe, !PT ;  /* 0x0000000203027212 */ /* 0x000fce00078efe04 */
.L_x_20838:
[----:B------:R-:W-:Y:S05]  /*131b0*/  BSYNC B0 ;  /* 0x0000000000007941 */ /* 0x000fea0003800000 */
.L_x_20837:
[----:B------:R-:W0:Y:S01]  /*131c0*/  F2I.FTZ.TRUNC.NTZ R2, R2 ;  /* 0x0000000200027305 */ /* 0x000e22000021f100 */
[----:B------:R-:W-:Y:S05]  /*131d0*/  BRA `(.L_x_20818) ;  /* 0x0000000000987947 */ /* 0x000fea0003800000 */
.L_x_20830:
        /* <DEDUP_REMOVED lines=14> */
.L_x_20844:
[----:B------:R-:W-:Y:S05]  /*132c0*/  BSYNC B0 ;  /* 0x0000000000007941 */ /* 0x000fea0003800000 */
.L_x_20843:
[----:B------:R-:W0:Y:S01]  /*132d0*/  F2I.FTZ.TRUNC.NTZ R2, R2 ;  /* 0x0000000200027305 */ /* 0x000e22000021f100 */
[----:B------:R-:W-:Y:S05]  /*132e0*/  BRA `(.L_x_20818) ;  /* 0x0000000000547947 */ /* 0x000fea0003800000 */
.L_x_20817:
        /* <DEDUP_REMOVED lines=17> */
.L_x_20845:
[----:B------:R-:W-:Y:S05]  /*13400*/  BRA `(.L_x_20818) ;  /* 0x00000000000c7947 */ /* 0x000fea0003800000 */
.L_x_20842:
[----:B------:R0:W5:Y:S01]  /*13410*/  LDG.E R2, desc[UR36][R4.64] ;  /* 0x0000002404027981 */ /* 0x000162000c1e1900 */
[----:B------:R-:W-:Y:S05]  /*13420*/  BRA `(.L_x_20818) ;  /* 0x0000000000047947 */ /* 0x000fea0003800000 */
.L_x_20841:
[----:B------:R0:W5:Y:S02]  /*13430*/  LDG.E R2, desc[UR36][R4.64] ;  /* 0x0000002404027981 */ /* 0x000164000c1e1900 */
.L_x_20818:
        /* <DEDUP_REMOVED lines=17> */
.L_x_20849:
[----:B------:R0:W5:Y:S01]  /*13550*/  LDG.E.U8 R17, desc[UR36][R4.64] ;  /* 0x0000002404117981 */ /* 0x000162000c1e1100 */
[----:B------:R-:W-:Y:S05]  /*13560*/  BRA `(.L_x_20851) ;  /* 0x0000000c00347947 */ /* 0x000fea0003800000 */
.L_x_20848:
        /* <DEDUP_REMOVED lines=8> */
.L_x_20853:
[----:B------:R0:W5:Y:S01]  /*135f0*/  LDG.E R17, desc[UR36][R4.64] ;  /* 0x0000002404117981 */ /* 0x000162000c1e1900 */
[----:B------:R-:W-:Y:S05]  /*13600*/  BRA `(.L_x_20851) ;  /* 0x0000000c000c7947 */ /* 0x000fea0003800000 */
.L_x_20852:
[----:B------:R0:W5:Y:S01]  /*13610*/  LDG.E.S16 R17, desc[UR36][R4.64] ;  /* 0x0000002404117981 */ /* 0x000162000c1e1700 */
[----:B------:R-:W-:Y:S05]  /*13620*/  BRA `(.L_x_20851) ;  /* 0x0000000c00047947 */ /* 0x000fea0003800000 */
.L_x_20847:
        /* <DEDUP_REMOVED lines=9> */
.L_x_20855:
[----:B------:R-:W4:Y:S02]  /*136c0*/  LDG.E.U16 R4, desc[UR36][R4.64] ;  /* 0x0000002404047981 */ /* 0x000f24000c1e1500 */
[----:B----4-:R-:W-:-:S06]  /*136d0*/  HADD2.F32 R17, -RZ, R4.H0_H0 ;  /* 0x20000004ff117230 */ /* 0x010fcc0000004100 */
[----:B------:R-:W0:Y:S01]  /*136e0*/  F2I.FTZ.TRUNC.NTZ R17, R17 ;  /* 0x0000001100117305 */ /* 0x000e22000021f100 */
[----:B------:R-:W-:Y:S05]  /*136f0*/  BRA `(.L_x_20851) ;  /* 0x0000000800d07947 */ /* 0x000fea0003800000 */
.L_x_20854:
        /* <DEDUP_REMOVED lines=9> */
.L_x_20857:
[----:B------:R-:W4:Y:S02]  /*13790*/  LDG.E.U16 R4, desc[UR36][R4.64] ;  /* 0x0000002404047981 */ /* 0x000f24000c1e1500 */
[----:B----4-:R-:W-:-:S06]  /*137a0*/  HADD2.F32 R17, -RZ, R4.H0_H0 ;  /* 0x20000004ff117230 */ /* 0x010fcc0000004100 */
[----:B------:R-:W0:Y:S01]  /*137b0*/  F2I.FTZ.TRUNC.NTZ R17, R17 ;  /* 0x0000001100117305 */ /* 0x000e22000021f100 */
[----:B------:R-:W-:Y:S05]  /*137c0*/  BRA `(.L_x_20851) ;  /* 0x00000008009c7947 */ /* 0x000fea0003800000 */
.L_x_20856:
[----:B------:R-:W4:Y:S02]  /*137d0*/  LDG.E.64 R4, desc[UR36][R4.64] ;  /* 0x0000002404047981 */ /* 0x000f24000c1e1b00 */
[----:B----4-:R0:W4:Y:S01]  /*137e0*/  F2I.F64.TRUNC R17, R4 ;  /* 0x0000000400117311 */ /* 0x010122000030d100 */
[----:B------:R-:W-:Y:S05]  /*137f0*/  BRA `(.L_x_20851) ;  /* 0x0000000800907947 */ /* 0x000fea0003800000 */
.L_x_20846:
        /* <DEDUP_REMOVED lines=12> */
.L_x_20860:
[----:B------:R-:W4:Y:S02]  /*138c0*/  LDG.E.64 R4, desc[UR36][R4.64] ;  /* 0x0000002404047981 */ /* 0x000f24000c1e1b00 */
[----:B----4-:R0:W4:Y:S01]  /*138d0*/  F2I.F64.TRUNC R17, R4 ;  /* 0x0000000400117311 */ /* 0x010122000030d100 */
[----:B------:R-:W-:Y:S05]  /*138e0*/  BRA `(.L_x_20851) ;  /* 0x0000000800547947 */ /* 0x000fea0003800000 */
.L_x_20859:
        /* <DEDUP_REMOVED lines=27> */
.L_x_20862:
        /* <DEDUP_REMOVED lines=14> */
.L_x_20861:
[----:B------:R-:W4:Y:S02]  /*13b80*/  LDG.E.U16 R17, desc[UR36][R4.64] ;  /* 0x0000002404117981 */ /* 0x000f24000c1e1500 */
[----:B----4-:R-:W-:-:S06]  /*13b90*/  IMAD.U32 R17, R17, 0x10000, RZ ;  /* 0x0001000011117824 */ /* 0x010fcc00078e00ff */
[----:B------:R-:W0:Y:S01]  /*13ba0*/  F2I.FTZ.TRUNC.NTZ R17, R17 ;  /* 0x0000001100117305 */ /* 0x000e22000021f100 */
[----:B------:R-:W-:Y:S05]  /*13bb0*/  BRA `(.L_x_20851) ;  /* 0x0000000400a07947 */ /* 0x000fea0003800000 */
.L_x_20858:
        /* <DEDUP_REMOVED lines=10> */
.L_x_20865:
        /* <DEDUP_REMOVED lines=21> */
.L_x_20869:
[----:B------:R-:W-:Y:S05]  /*13db0*/  BSYNC B1 ;  /* 0x0000000000017941 */ /* 0x000fea0003800000 */
.L_x_20868:
[----:B------:R-:W-:Y:S01]  /*13dc0*/  IMAD.SHL.U32 R3, R3, 0x100000, RZ ;  /* 0x0010000003037824 */ /* 0x000fe200078e00ff */
[----:B------:R-:W-:-:S04]  /*13dd0*/  LEA R0, R0, 0x3b800000, 0x17 ;  /* 0x3b80000000007811 */ /* 0x000fc800078eb8ff */
[----:B------:R-:W-:-:S07]  /*13de0*/  LOP3.LUT R17, R0, R3, R17, 0xfe, !PT ;  /* 0x0000000300117212 */ /* 0x000fce00078efe11 */
.L_x_20867:
[----:B------:R-:W-:Y:S05]  /*13df0*/  BSYNC B0 ;  /* 0x0000000000007941 */ /* 0x000fea0003800000 */
.L_x_20866:
[----:B------:R-:W4:Y:S01]  /*13e00*/  F2I.FTZ.TRUNC.NTZ R17, R17 ;  /* 0x0000001100117305 */ /* 0x000f22000021f100 */
[----:B------:R-:W-:Y:S05]  /*13e10*/  BRA `(.L_x_20851) ;  /* 0x0000000400087947 */ /* 0x000fea0003800000 */
.L_x_20864:
        /* <DEDUP_REMOVED lines=21> */
.L_x_20873:
[----:B------:R-:W-:Y:S05]  /*13f70*/  BSYNC B1 ;  /* 0x0000000000017941 */ /* 0x000fea0003800000 */
.L_x_20872:
[----:B------:R-:W-:Y:S01]  /*13f80*/  IMAD.SHL.U32 R3, R3, 0x200000, RZ ;  /* 0x0020000003037824 */ /* 0x000fe200078e00ff */
[----:B------:R-:W-:-:S04]  /*13f90*/  LEA R0, R0, 0x37800000, 0x17 ;  /* 0x3780000000007811 */ /* 0x000fc800078eb8ff */
[----:B------:R-:W-:-:S07]  /*13fa0*/  LOP3.LUT R17, R0, R3, R17, 0xfe, !PT ;  /* 0x0000000300117212 */ /* 0x000fce00078efe11 */
.L_x_20871:
[----:B------:R-:W-:Y:S05]  /*13fb0*/  BSYNC B0 ;  /* 0x0000000000007941 */ /* 0x000fea0003800000 */
.L_x_20870:
[----:B------:R-:W0:Y:S01]  /*13fc0*/  F2I.FTZ.TRUNC.NTZ R17, R17 ;  /* 0x0000001100117305 */ /* 0x000e22000021f100 */
[----:B------:R-:W-:Y:S05]  /*13fd0*/  BRA `(.L_x_20851) ;  /* 0x0000000000987947 */ /* 0x000fea0003800000 */
.L_x_20863:
        /* <DEDUP_REMOVED lines=14> */
.L_x_20877:
[----:B------:R-:W-:Y:S05]  /*140c0*/  BSYNC B0 ;  /* 0x0000000000007941 */ /* 0x000fea0003800000 */
.L_x_20876:
[----:B------:R-:W0:Y:S01]  /*140d0*/  F2I.FTZ.TRUNC.NTZ R17, R17 ;  /* 0x0000001100117305 */ /* 0x000e22000021f100 */
[----:B------:R-:W-:Y:S05]  /*140e0*/  BRA `(.L_x_20851) ;  /* 0x0000000000547947 */ /* 0x000fea0003800000 */
.L_x_20850:
        /* <DEDUP_REMOVED lines=17> */
.L_x_20878:
[----:B------:R-:W-:Y:S05]  /*14200*/  BRA `(.L_x_20851) ;  /* 0x00000000000c7947 */ /* 0x000fea0003800000 */
.L_x_20875:
[----:B------:R0:W5:Y:S01]  /*14210*/  LDG.E R17, desc[UR36][R4.64] ;  /* 0x0000002404117981 */ /* 0x000162000c1e1900 */
[----:B------:R-:W-:Y:S05]  /*14220*/  BRA `(.L_x_20851) ;  /* 0x0000000000047947 */ /* 0x000fea0003800000 */
.L_x_20874:
[----:B------:R0:W5:Y:S02]  /*14230*/  LDG.E R17, desc[UR36][R4.64] ;  /* 0x0000002404117981 */ /* 0x000164000c1e1900 */
.L_x_20851:
        /* <DEDUP_REMOVED lines=17> */
.L_x_20882:
[----:B------:R0:W5:Y:S01]  /*14350*/  LDG.E.U8 R16, desc[UR36][R4.64] ;  /* 0x0000002404107981 */ /* 0x000162000c1e1100 */
[----:B------:R-:W-:Y:S05]  /*14360*/  BRA `(.L_x_20884) ;  /* 0x0000000c00347947 */ /* 0x000fea0003800000 */
.L_x_20881:
        /* <DEDUP_REMOVED lines=8> */
.L_x_20886:
[----:B------:R1:W5:Y:S01]  /*143f0*/  LDG.E R16, desc[UR36][R4.64] ;  /* 0x0000002404107981 */ /* 0x000362000c1e1900 */
[----:B------:R-:W-:Y:S05]  /*14400*/  BRA `(.L_x_20884) ;  /* 0x0000000c000c7947 */ /* 0x000fea0003800000 */
.L_x_20885:
[----:B------:R0:W5:Y:S01]  /*14410*/  LDG.E.S16 R16, desc[UR36][R4.64] ;  /* 0x0000002404107981 */ /* 0x000162000c1e1700 */
[----:B------:R-:W-:Y:S05]  /*14420*/  BRA `(.L_x_20884) ;  /* 0x0000000c00047947 */ /* 0x000fea0003800000 */
.L_x_20880:
        /* <DEDUP_REMOVED lines=9> */
.L_x_20888:
[----:B------:R-:W2:Y:S02]  /*144c0*/  LDG.E.U16 R4, desc[UR36][R4.64] ;  /* 0x0000002404047981 */ /* 0x000ea4000c1e1500 */
[----:B--2---:R-:W-:-:S06]  /*144d0*/  HADD2.F32 R16, -RZ, R4.H0_H0 ;  /* 0x20000004ff107230 */ /* 0x004fcc0000004100 */
[----:B------:R-:W0:Y:S01]  /*144e0*/  F2I.FTZ.TRUNC.NTZ R16, R16 ;  /* 0x0000001000107305 */ /* 0x000e22000021f100 */
[----:B------:R-:W-:Y:S05]  /*144f0*/  BRA `(.L_x_20884) ;  /* 0x0000000800d07947 */ /* 0x000fea0003800000 */
.L_x_20887:
        /* <DEDUP_REMOVED lines=9> */
.L_x_20890:
[----:B------:R-:W2:Y:S02]  /*14590*/  LDG.E.U16 R4, desc[UR36][R4.64] ;  /* 0x0000002404047981 */ /* 0x000ea4000c1e1500 */
[----:B--2---:R-:W-:-:S06]  /*145a0*/  HADD2.F32 R16, -RZ, R4.H0_H0 ;  /* 0x20000004ff107230 */ /* 0x004fcc0000004100 */
[----:B------:R-:W0:Y:S01]  /*145b0*/  F2I.FTZ.TRUNC.NTZ R16, R16 ;  /* 0x0000001000107305 */ /* 0x000e22000021f100 */
[----:B------:R-:W-:Y:S05]  /*145c0*/  BRA `(.L_x_20884) ;  /* 0x00000008009c7947 */ /* 0x000fea0003800000 */
.L_x_20889:
[----:B------:R-:W2:Y:S02]  /*145d0*/  LDG.E.64 R4, desc[UR36][R4.64] ;  /* 0x0000002404047981 */ /* 0x000ea4000c1e1b00 */
[----:B--2---:R0:W1:Y:S01]  /*145e0*/  F2I.F64.TRUNC R16, R4 ;  /* 0x0000000400107311 */ /* 0x004062000030d100 */
[----:B------:R-:W-:Y:S05]  /*145f0*/  BRA `(.L_x_20884) ;  /* 0x0000000800907947 */ /* 0x000fea0003800000 */
.L_x_20879:
        /* <DEDUP_REMOVED lines=12> */
.L_x_20893:
[----:B------:R-:W2:Y:S02]  /*146c0*/  LDG.E.64 R4, desc[UR36][R4.64] ;  /* 0x0000002404047981 */ /* 0x000ea4000c1e1b00 */
[----:B--2---:R0:W1:Y:S01]  /*146d0*/  F2I.F64.TRUNC R16, R4 ;  /* 0x0000000400107311 */ /* 0x004062000030d100 */
[----:B------:R-:W-:Y:S05]  /*146e0*/  BRA `(.L_x_20884) ;  /* 0x0000000800547947 */ /* 0x000fea0003800000 */
.L_x_20892:
        /* <DEDUP_REMOVED lines=27> */
.L_x_20895:
        /* <DEDUP_REMOVED lines=14> */
.L_x_20894:
[----:B------:R-:W2:Y:S02]  /*14980*/  LDG.E.U16 R16, desc[UR36][R4.64] ;  /* 0x0000002404107981 */ /* 0x000ea4000c1e1500 */
[----:B--2---:R-:W-:-:S06]  /*14990*/  IMAD.U32 R16, R16, 0x10000, RZ ;  /* 0x0001000010107824 */ /* 0x004fcc00078e00ff */
[----:B------:R-:W0:Y:S01]  /*149a0*/  F2I.FTZ.TRUNC.NTZ R16, R16 ;  /* 0x0000001000107305 */ /* 0x000e22000021f100 */
[----:B------:R-:W-:Y:S05]  /*149b0*/  BRA `(.L_x_20884) ;  /* 0x0000000400a07947 */ /* 0x000fea0003800000 */
.L_x_20891:
        /* <DEDUP_REMOVED lines=10> */
.L_x_20898:
        /* <DEDUP_REMOVED lines=21> */
.L_x_20902:
[----:B------:R-:W-:Y:S05]  /*14bb0*/  BSYNC B1 ;  /* 0x0000000000017941 */ /* 0x000fea0003800000 */
.L_x_20901:
[----:B------:R-:W-:Y:S01]  /*14bc0*/  IMAD.SHL.U32 R3, R3, 0x100000, RZ ;  /* 0x0010000003037824 */ /* 0x000fe200078e00ff */
[----:B------:R-:W-:-:S04]  /*14bd0*/  LEA R5, R0, 0x3b800000, 0x17 ;  /* 0x3b80000000057811 */ /* 0x000fc800078eb8ff */
[----:B------:R-:W-:-:S07]  /*14be0*/  LOP3.LUT R16, R5, R3, R16, 0xfe, !PT ;  /* 0x0000000305107212 */ /* 0x000fce00078efe10 */
.L_x_20900:
[----:B------:R-:W-:Y:S05]  /*14bf0*/  BSYNC B0 ;  /* 0x0000000000007941 */ /* 0x000fea0003800000 */
.L_x_20899:
[----:B------:R-:W0:Y:S01]  /*14c00*/  F2I.FTZ.TRUNC.NTZ R16, R16 ;  /* 0x0000001000107305 */ /* 0x000e22000021f100 */
[----:B------:R-:W-:Y:S05]  /*14c10*/  BRA `(.L_x_20884) ;  /* 0x0000000400087947 */ /* 0x000fea0003800000 */
.L_x_20897:
        /* <DEDUP_REMOVED lines=21> */
.L_x_20906:
[----:B------:R-:W-:Y:S05]  /*14d70*/  BSYNC B1 ;  /* 0x0000000000017941 */ /* 0x000fea0003800000 */
.L_x_20905:
[----:B------:R-:W-:Y:S01]  /*14d80*/  IMAD.SHL.U32 R3, R3, 0x200000, RZ ;  /* 0x0020000003037824 */ /* 0x000fe200078e00ff */
[----:B------:R-:W-:-:S04]  /*14d90*/  LEA R5, R0, 0x37800000, 0x17 ;  /* 0x3780000000057811 */ /* 0x000fc800078eb8ff */
[----:B------:R-:W-:-:S07]  /*14da0*/  LOP3.LUT R16, R5, R3, R16, 0xfe, !PT ;  /* 0x0000000305107212 */ /* 0x000fce00078efe10 */
.L_x_20904:
[----:B------:R-:W-:Y:S05]  /*14db0*/  BSYNC B0 ;  /* 0x0000000000007941 */ /* 0x000fea0003800000 */
.L_x_20903:
[----:B------:R-:W0:Y:S01]  /*14dc0*/  F2I.FTZ.TRUNC.NTZ R16, R16 ;  /* 0x0000001000107305 */ /* 0x000e22000021f100 */
[----:B------:R-:W-:Y:S05]  /*14dd0*/  BRA `(.L_x_20884) ;  /* 0x0000000000987947 */ /* 0x000fea0003800000 */
.L_x_20896:
        /* <DEDUP_REMOVED lines=14> */
.L_x_20910:
[----:B------:R-:W-:Y:S05]  /*14ec0*/  BSYNC B0 ;  /* 0x0000000000007941 */ /* 0x000fea0003800000 */
.L_x_20909:
[----:B------:R-:W0:Y:S01]  /*14ed0*/  F2I.FTZ.TRUNC.NTZ R16, R16 ;  /* 0x0000001000107305 */ /* 0x000e22000021f100 */
[----:B------:R-:W-:Y:S05]  /*14ee0*/  BRA `(.L_x_20884) ;  /* 0x0000000000547947 */ /* 0x000fea0003800000 */
.L_x_20883:
        /* <DEDUP_REMOVED lines=17> */
.L_x_20911:
[----:B------:R-:W-:Y:S05]  /*15000*/  BRA `(.L_x_20884) ;  /* 0x00000000000c7947 */ /* 0x000fea0003800000 */
.L_x_20908:
[----:B------:R0:W5:Y:S01]  /*15010*/  LDG.E R16, desc[UR36][R4.64] ;  /* 0x0000002404107981 */ /* 0x000162000c1e1900 */
[----:B------:R-:W-:Y:S05]  /*15020*/  BRA `(.L_x_20884) ;  /* 0x0000000000047947 */ /* 0x000fea0003800000 */
.L_x_20907:
[----:B------:R0:W5:Y:S02]  /*15030*/  LDG.E R16, desc[UR36][R4.64] ;  /* 0x0000002404107981 */ /* 0x000164000c1e1900 */
.L_x_20884:
        /* <DEDUP_REMOVED lines=23> */
.L_x_20913:
[----:B------:R-:W-:Y:S05]  /*151b0*/  BSYNC B7 ;  /* 0x0000000000077941 */ /* 0x000fea0003800000 */
.L_x_20912:
        /* <DEDUP_REMOVED lines=23> */
.L_x_20915:
[----:B------:R-:W-:Y:S05]  /*15330*/  BSYNC B7 ;  /* 0x0000000000077941 */ /* 0x000fea0003800000 */
.L_x_20914:
        /* <DEDUP_REMOVED lines=26> */
.L_x_20917:
[----:B------:R-:W-:Y:S05]  /*154e0*/  BSYNC B7 ;  /* 0x0000000000077941 */ /* 0x000fea0003800000 */
.L_x_20916:
        /* <DEDUP_REMOVED lines=19> */
.L_x_20922:
        /* <DEDUP_REMOVED lines=12> */
.L_x_20920:
        /* <DEDUP_REMOVED lines=19> */
.L_x_20921:
[----:B------:R-:W-:Y:S05]  /*15810*/  BSYNC B1 ;  /* 0x0000000000017941 */ /* 0x000fea0003800000 */
.L_x_20919:
        /* <DEDUP_REMOVED lines=23> */
.L_x_20918:
        /* <DEDUP_REMOVED lines=18> */
.L_x_20927:
        /* <DEDUP_REMOVED lines=24> */
.L_x_20926:
[----:B------:R-:W-:Y:S05]  /*15c30*/  BSYNC B8 ;  /* 0x0000000000087941 */ /* 0x000fea0003800000 */
.L_x_20925:
[----:B------:R-:W-:-:S05]  /*15c40*/  IADD3 R16, P0, R16, 0x4, RZ ;  /* 0x0000000410107810 */ /* 0x000fca0007f1e0ff */
[----:B------:R-:W-:Y:S01]  /*15c50*/  IMAD.X R17, RZ, RZ, R17, P0 ;  /* 0x000000ffff117224 */ /* 0x000fe200000e0611 */
[----:B------:R-:W-:-:S04]  /*15c60*/  ISETP.GE.U32.AND P0, PT, R16, R25, PT ;  /* 0x000000191000720c */ /* 0x000fc80003f06070 */
[----:B------:R-:W-:-:S13]  /*15c70*/  ISETP.GE.U32.AND.EX P0, PT, R17, R18, PT, P0 ;  /* 0x000000121100720c */ /* 0x000fda0003f06100 */
[----:B------:R-:W-:Y:S05]  /*15c80*/  @!P0 BRA `(.L_x_20927) ;  /* 0xfffffffc00888947 */ /* 0x000fea000383ffff */
.L_x_20924:
[----:B------:R-:W-:Y:S05]  /*15c90*/  BSYNC B7 ;  /* 0x0000000000077941 */ /* 0x000fea0003800000 */
.L_x_20923:
        /* <DEDUP_REMOVED lines=14> */
.L_x_20931:
[----:B------:R0:W-:Y:S01]  /*15d80*/  STG.E.U8 desc[UR36][R22.64], RZ ;  /* 0x000000ff16007986 */ /* 0x0001e2000c101124 */
[----:B------:R-:W-:Y:S05]  /*15d90*/  BRA `(.L_x_20933) ;  /* 0x00000004008c7947 */ /* 0x000fea0003800000 */
.L_x_20930:
        /* <DEDUP_REMOVED lines=8> */
.L_x_20935:
[----:B------:R0:W-:Y:S01]  /*15e20*/  STG.E desc[UR36][R22.64], RZ ;  /* 0x000000ff16007986 */ /* 0x0001e2000c101924 */
[----:B------:R-:W-:Y:S05]  /*15e30*/  BRA `(.L_x_20933) ;  /* 0x0000000400647947 */ /* 0x000fea0003800000 */
.L_x_20934:
[----:B------:R0:W-:Y:S01]  /*15e40*/  STG.E.U16 desc[UR36][R22.64], RZ ;  /* 0x000000ff16007986 */ /* 0x0001e2000c101524 */
[----:B------:R-:W-:Y:S05]  /*15e50*/  BRA `(.L_x_20933) ;  /* 0x00000004005c7947 */ /* 0x000fea0003800000 */
.L_x_20929:
        /* <DEDUP_REMOVED lines=8> */
.L_x_20937:
[----:B------:R0:W-:Y:S01]  /*15ee0*/  STG.E.U16 desc[UR36][R22.64], RZ ;  /* 0x000000ff16007986 */ /* 0x0001e2000c101524 */
[----:B------:R-:W-:Y:S05]  /*15ef0*/  BRA `(.L_x_20933) ;  /* 0x0000000400347947 */ /* 0x000fea0003800000 */
.L_x_20936:
        /* <DEDUP_REMOVED lines=8> */
.L_x_20939:
[----:B------:R0:W-:Y:S01]  /*15f80*/  STG.E desc[UR36][R22.64], RZ ;  /* 0x000000ff16007986 */ /* 0x0001e2000c101924 */
[----:B------:R-:W-:Y:S05]  /*15f90*/  BRA `(.L_x_20933) ;  /* 0x00000004000c7947 */ /* 0x000fea0003800000 */
.L_x_20938:
[----:B------:R0:W-:Y:S01]  /*15fa0*/  STG.E.64 desc[UR36][R22.64], RZ ;  /* 0x000000ff16007986 */ /* 0x0001e2000c101b24 */
[----:B------:R-:W-:Y:S05]  /*15fb0*/  BRA `(.L_x_20933) ;  /* 0x0000000400047947 */ /* 0x000fea0003800000 */
.L_x_20928:
        /* <DEDUP_REMOVED lines=10> */
.L_x_20942:
[----:B------:R4:W-:Y:S01]  /*16060*/  STG.E.128 desc[UR36][R22.64], RZ ;  /* 0x000000ff16007986 */ /* 0x0009e2000c101d24 */
[----:B------:R-:W-:Y:S05]  /*16070*/  BRA `(.L_x_20933) ;  /* 0x0000000000d47947 */ /* 0x000fea0003800000 */
.L_x_20941:
        /* <DEDUP_REMOVED lines=8> */
.L_x_20944:
[----:B------:R2:W-:Y:S01]  /*16100*/  STG.E.U8 desc[UR36][R22.64], RZ ;  /* 0x000000ff16007986 */ /* 0x0005e2000c101124 */
[----:B------:R-:W-:Y:S05]  /*16110*/  BRA `(.L_x_20933) ;  /* 0x0000000000ac7947 */ /* 0x000fea0003800000 */
.L_x_20943:
[----:B------:R0:W-:Y:S01]  /*16120*/  STG.E.U16 desc[UR36][R22.64], RZ ;  /* 0x000000ff16007986 */ /* 0x0001e2000c101524 */
[----:B------:R-:W-:Y:S05]  /*16130*/  BRA `(.L_x_20933) ;  /* 0x0000000000a47947 */ /* 0x000fea0003800000 */
.L_x_20940:
        /* <DEDUP_REMOVED lines=10> */
.L_x_20947:
[----:B------:R0:W-:Y:S01]  /*161e0*/  STG.E.U8 desc[UR36][R22.64], RZ ;  /* 0x000000ff16007986 */ /* 0x0001e2000c101124 */
[----:B------:R-:W-:Y:S05]  /*161f0*/  BRA `(.L_x_20933) ;  /* 0x0000000000747947 */ /* 0x000fea0003800000 */
.L_x_20946:
[----:B------:R0:W-:Y:S01]  /*16200*/  STG.E.U8 desc[UR36][R22.64], RZ ;  /* 0x000000ff16007986 */ /* 0x0001e2000c101124 */
[----:B------:R-:W-:Y:S05]  /*16210*/  BRA `(.L_x_20933) ;  /* 0x00000000006c7947 */ /* 0x000fea0003800000 */
.L_x_20945:
[----:B------:R-:W-:-:S13]  /*16220*/  ISETP.NE.AND P0, PT, R0, 0x1c, PT ;  /* 0x0000001c0000780c */ /* 0x000fda0003f05270 */
[----:B------:R-:W-:Y:S05]  /*16230*/  @!P0 BRA `(.L_x_20948) ;  /* 0x0000000000608947 */ /* 0x000fea0003800000 */
[----:B------:R-:W-:-:S13]  /*16240*/  ISETP.NE.AND P0, PT, R0, 0x1d, PT ;  /* 0x0000001d0000780c */ /* 0x000fda0003f05270 */
[----:B------:R-:W-:Y:S05]  /*16250*/  @!P0 BRA `(.L_x_20949) ;  /* 0x0000000000508947 */ /* 0x000fea0003800000 */
[----:B------:R-:W-:-:S13]  /*16260*/  ISETP.NE.AND P0, PT, R0, 0x2c, PT ;  /* 0x0000002c0000780c */ /* 0x000fda0003f05270 */
[----:B------:R0:W-:Y:S01]  /*16270*/  @!P0 STG.E.U8 desc[UR36][R22.64], RZ ;  /* 0x000000ff16008986 */ /* 0x0001e2000c101124 */
[----:B------:R-:W-:Y:S05]  /*16280*/  @!P0 BRA `(.L_x_20933) ;  /* 0x0000000000508947 */ /* 0x000fea0003800000 */
.L_x_20932:
        /* <DEDUP_REMOVED lines=16> */
.L_x_20950:
[----:B------:R-:W-:Y:S05]  /*16390*/  BRA `(.L_x_20933) ;  /* 0x00000000000c7947 */ /* 0x000fea0003800000 */
.L_x_20949:
[----:B------:R0:W-:Y:S01]  /*163a0*/  STG.E.64 desc[UR36][R22.64], RZ ;  /* 0x000000ff16007986 */ /* 0x0001e2000c101b24 */
[----:B------:R-:W-:Y:S05]  /*163b0*/  BRA `(.L_x_20933) ;  /* 0x0000000000047947 */ /* 0x000fea0003800000 */
.L_x_20948:
[----:B------:R0:W-:Y:S02]  /*163c0*/  STG.E desc[UR36][R22.64], RZ ;  /* 0x000000ff16007986 */ /* 0x0001e4000c101924 */
.L_x_20933:
[----:B------:R-:W-:-:S07]  /*163d0*/  VIADD R19, R19, 0x80 ;  /* 0x0000008013137836 */ /* 0x000fce0000000000 */
.L_x_20745:
[----:B------:R-:W-:Y:S05]  /*163e0*/  BSYNC B6 ;  /* 0x0000000000067941 */ /* 0x000fea0003800000 */
.L_x_20744:
        /* <DEDUP_REMOVED lines=459> */
.L_x_20951:
        /* <DEDUP_REMOVED lines=20> */
.L_x_20955:
[----:B------:R0:W5:Y:S01]  /*181e0*/  LDG.E.U8 R22, desc[UR36][R2.64] ;  /* 0x0000002402167981 */ /* 0x000162000c1e1100 */
[----:B------:R-:W-:Y:S05]  /*181f0*/  BRA `(.L_x_20957) ;  /* 0x0000000c00347947 */ /* 0x000fea0003800000 */
.L_x_20954:
        /* <DEDUP_REMOVED lines=8> */
.L_x_20959:
[----:B------:R0:W5:Y:S01]  /*18280*/  LDG.E R22, desc[UR36][R2.64] ;  /* 0x0000002402167981 */ /* 0x000162000c1e1900 */
[----:B------:R-:W-:Y:S05]  /*18290*/  BRA `(.L_x_20957) ;  /* 0x0000000c000c7947 */ /* 0x000fea0003800000 */
.L_x_20958:
[----:B------:R0:W5:Y:S01]  /*182a0*/  LDG.E.S16 R22, desc[UR36][R2.64] ;  /* 0x0000002402167981 */ /* 0x000162000c1e1700 */
[----:B------:R-:W-:Y:S05]  /*182b0*/  BRA `(.L_x_20957) ;  /* 0x0000000c00047947 */ /* 0x000fea0003800000 */
.L_x_20953:
        /* <DEDUP_REMOVED lines=9> */
.L_x_20961:
[----:B------:R-:W2:Y:S02]  /*18350*/  LDG.E.U16 R2, desc[UR36][R2.64] ;  /* 0x0000002402027981 */ /* 0x000ea4000c1e1500 */
[----:B--2---:R-:W-:-:S06]  /*18360*/  HADD2.F32 R22, -RZ, R2.H0_H0 ;  /* 0x20000002ff167230 */ /* 0x004fcc0000004100 */
[----:B------:R-:W0:Y:S01]  /*18370*/  F2I.FTZ.TRUNC.NTZ R22, R22 ;  /* 0x0000001600167305 */ /* 0x000e22000021f100 */
[----:B------:R-:W-:Y:S05]  /*18380*/  BRA `(.L_x_20957) ;  /* 0x0000000800d07947 */ /* 0x000fea0003800000 */
.L_x_20960:
        /* <DEDUP_REMOVED lines=9> */
.L_x_20963:
[----:B------:R-:W2:Y:S02]  /*18420*/  LDG.E.U16 R2, desc[UR36][R2.64] ;  /* 0x0000002402027981 */ /* 0x000ea4000c1e1500 */
[----:B--2---:R-:W-:-:S06]  /*18430*/  HADD2.F32 R22, -RZ, R2.H0_H0 ;  /* 0x20000002ff167230 */ /* 0x004fcc0000004100 */
[----:B------:R-:W0:Y:S01]  /*18440*/  F2I.FTZ.TRUNC.NTZ R22, R22 ;  /* 0x0000001600167305 */ /* 0x000e22000021f100 */
[----:B------:R-:W-:Y:S05]  /*18450*/  BRA `(.L_x_20957) ;  /* 0x00000008009c7947 */ /* 0x000fea0003800000 */
.L_x_20962:
[----:B------:R-:W2:Y:S02]  /*18460*/  LDG.E.64 R2, desc[UR36][R2.64] ;  /* 0x0000002402027981 */ /* 0x000ea4000c1e1b00 */
[----:B--2---:R0:W1:Y:S01]  /*18470*/  F2I.F64.TRUNC R22, R2 ;  /* 0x0000000200167311 */ /* 0x004062000030d100 */
[----:B------:R-:W-:Y:S05]  /*18480*/  BRA `(.L_x_20957) ;  /* 0x0000000800907947 */ /* 0x000fea0003800000 */
.L_x_20952:
        /* <DEDUP_REMOVED lines=12> */
.L_x_20966:
[----:B------:R-:W2:Y:S02]  /*18550*/  LDG.E.64 R2, desc[UR36][R2.64] ;  /* 0x0000002402027981 */ /* 0x000ea4000c1e1b00 */
[----:B--2---:R0:W1:Y:S01]  /*18560*/  F2I.F64.TRUNC R22, R2 ;  /* 0x0000000200167311 */ /* 0x004062000030d100 */
[----:B------:R-:W-:Y:S05]  /*18570*/  BRA `(.L_x_20957) ;  /* 0x0000000800547947 */ /* 0x000fea0003800000 */
.L_x_20965:
        /* <DEDUP_REMOVED lines=27> */
.L_x_20968:
        /* <DEDUP_REMOVED lines=14> */
.L_x_20967:
[----:B------:R-:W2:Y:S02]  /*18810*/  LDG.E.U16 R22, desc[UR36][R2.64] ;  /* 0x0000002402167981 */ /* 0x000ea4000c1e1500 */
[----:B--2---:R-:W-:-:S06]  /*18820*/  IMAD.U32 R22, R22, 0x10000, RZ ;  /* 0x0001000016167824 */ /* 0x004fcc00078e00ff */
[----:B------:R-:W0:Y:S01]  /*18830*/  F2I.FTZ.TRUNC.NTZ R22, R22 ;  /* 0x0000001600167305 */ /* 0x000e22000021f100 */
[----:B------:R-:W-:Y:S05]  /*18840*/  BRA `(.L_x_20957) ;  /* 0x0000000400a07947 */ /* 0x000fea0003800000 */
.L_x_20964:
        /* <DEDUP_REMOVED lines=10> */
.L_x_20971:
        /* <DEDUP_REMOVED lines=21> */
.L_x_20975:
[----:B------:R-:W-:Y:S05]  /*18a40*/  BSYNC B1 ;  /* 0x0000000000017941 */ /* 0x000fea0003800000 */
.L_x_20974:
[----:B------:R-:W-:Y:S01]  /*18a50*/  IMAD.SHL.U32 R2, R2, 0x100000, RZ ;  /* 0x0010000002027824 */ /* 0x000fe200078e00ff */
[----:B------:R-:W-:-:S04]  /*18a60*/  LEA R3, R0, 0x3b800000, 0x17 ;  /* 0x3b80000000037811 */ /* 0x000fc800078eb8ff */
[----:B------:R-:W-:-:S07]  /*18a70*/  LOP3.LUT R22, R3, R2, R22, 0xfe, !PT ;  /* 0x0000000203167212 */ /* 0x000fce00078efe16 */
.L_x_20973:
[----:B------:R-:W-:Y:S05]  /*18a80*/  BSYNC B0 ;  /* 0x0000000000007941 */ /* 0x000fea0003800000 */
.L_x_20972:
[----:B------:R-:W0:Y:S01]  /*18a90*/  F2I.FTZ.TRUNC.NTZ R22, R22 ;  /* 0x0000001600167305 */ /* 0x000e22000021f100 */
[----:B------:R-:W-:Y:S05]  /*18aa0*/  BRA `(.L_x_20957) ;  /* 0x0000000400087947 */ /* 0x000fea0003800000 */
.L_x_20970:
        /* <DEDUP_REMOVED lines=21> */
.L_x_20979:
[----:B------:R-:W-:Y:S05]  /*18c00*/  BSYNC B1 ;  /* 0x0000000000017941 */ /* 0x000fea0003800000 */
.L_x_20978:
[----:B------:R-:W-:Y:S01]  /*18c10*/  IMAD.SHL.U32 R2, R2, 0x200000, RZ ;  /* 0x0020000002027824 */ /* 0x000fe200078e00ff */
[----:B------:R-:W-:-:S04]  /*18c20*/  LEA R3, R0, 0x37800000, 0x17 ;  /* 0x3780000000037811 */ /* 0x000fc800078eb8ff */
[----:B------:R-:W-:-:S07]  /*18c30*/  LOP3.LUT R22, R3, R2, R22, 0xfe, !PT ;  /* 0x0000000203167212 */ /* 0x000fce00078efe16 */
.L_x_20977:
[----:B------:R-:W-:Y:S05]  /*18c40*/  BSYNC B0 ;  /* 0x0000000000007941 */ /* 0x000fea0003800000 */
.L_x_20976:
[----:B------:R-:W0:Y:S01]  /*18c50*/  F2I.FTZ.TRUNC.NTZ R22, R22 ;  /* 0x0000001600167305 */ /* 0x000e22000021f100 */
[----:B------:R-:W-:Y:S05]  /*18c60*/  BRA `(.L_x_20957) ;  /* 0x0000000000987947 */ /* 0x000fea0003800000 */
.L_x_20969:
        /* <DEDUP_REMOVED lines=14> */
.L_x_20983:
[----:B------:R-:W-:Y:S05]  /*18d50*/  BSYNC B0 ;  /* 0x0000000000007941 */ /* 0x000fea0003800000 */
.L_x_20982:
[----:B------:R-:W0:Y:S01]  /*18d60*/  F2I.FTZ.TRUNC.NTZ R22, R22 ;  /* 0x0000001600167305 */ /* 0x000e22000021f100 */
[----:B------:R-:W-:Y:S05]  /*18d70*/  BRA `(.L_x_20957) ;  /* 0x0000000000547947 */ /* 0x000fea0003800000 */
.L_x_20956:
        /* <DEDUP_REMOVED lines=17> */
.L_x_20984:
[----:B------:R-:W-:Y:S05]  /*18e90*/  BRA `(.L_x_20957) ;  /* 0x00000000000c7947 */ /* 0x000fea0003800000 */
.L_x_20981:
[----:B------:R0:W5:Y:S01]  /*18ea0*/  LDG.E R22, desc[UR36][R2.64] ;  /* 0x0000002402167981 */ /* 0x000162000c1e1900 */
[----:B------:R-:W-:Y:S05]  /*18eb0*/  BRA `(.L_x_20957) ;  /* 0x0000000000047947 */ /* 0x000fea0003800000 */
.L_x_20980:
[----:B------:R0:W5:Y:S02]  /*18ec0*/  LDG.E R22, desc[UR36][R2.64] ;  /* 0x0000002402167981 */ /* 0x000164000c1e1900 */
.L_x_20957:
        /* <DEDUP_REMOVED lines=17> */
.L_x_20988:
[----:B------:R0:W5:Y:S01]  /*18fe0*/  LDG.E.U8 R23, desc[UR36][R2.64] ;  /* 0x0000002402177981 */ /* 0x000162000c1e1100 */
[----:B------:R-:W-:Y:S05]  /*18ff0*/  BRA `(.L_x_20990) ;  /* 0x0000000c00347947 */ /* 0x000fea0003800000 */
.L_x_20987:
        /* <DEDUP_REMOVED lines=8> */
.L_x_20992:
[----:B------:R0:W5:Y:S01]  /*19080*/  LDG.E R23, desc[UR36][R2.64] ;  /* 0x0000002402177981 */ /* 0x000162000c1e1900 */
[----:B------:R-:W-:Y:S05]  /*19090*/  BRA `(.L_x_20990) ;  /* 0x0000000c000c7947 */ /* 0x000fea0003800000 */
.L_x_20991:
[----:B------:R0:W5:Y:S01]  /*190a0*/  LDG.E.S16 R23, desc[UR36][R2.64] ;  /* 0x0000002402177981 */ /* 0x000162000c1e1700 */
[----:B------:R-:W-:Y:S05]  /*190b0*/  BRA `(.L_x_20990) ;  /* 0x0000000c00047947 */ /* 0x000fea0003800000 */
.L_x_20986:
        /* <DEDUP_REMOVED lines=9> */
.L_x_20994:
[----:B------:R-:W2:Y:S02]  /*19150*/  LDG.E.U16 R2, desc[UR36][R2.64] ;  /* 0x0000002402027981 */ /* 0x000ea4000c1e1500 */
[----:B--2---:R-:W-:-:S06]  /*19160*/  HADD2.F32 R23, -RZ, R2.H0_H0 ;  /* 0x20000002ff177230 */ /* 0x004fcc0000004100 */
[----:B------:R-:W0:Y:S01]  /*19170*/  F2I.FTZ.TRUNC.NTZ R23, R23 ;  /* 0x0000001700177305 */ /* 0x000e22000021f100 */
[----:B------:R-:W-:Y:S05]  /*19180*/  BRA `(.L_x_20990) ;  /* 0x0000000800d07947 */ /* 0x000fea0003800000 */
.L_x_20993:
        /* <DEDUP_REMOVED lines=9> */
.L_x_20996:
[----:B------:R-:W2:Y:S02]  /*19220*/  LDG.E.U16 R2, desc[UR36][R2.64] ;  /* 0x0000002402027981 */ /* 0x000ea4000c1e1500 */
[----:B--2---:R-:W-:-:S06]  /*19230*/  HADD2.F32 R23, -RZ, R2.H0_H0 ;  /* 0x20000002ff177230 */ /* 0x004fcc0000004100 */
[----:B------:R-:W0:Y:S01]  /*19240*/  F2I.FTZ.TRUNC.NTZ R23, R23 ;  /* 0x0000001700177305 */ /* 0x000e22000021f100 */
[----:B------:R-:W-:Y:S05]  /*19250*/  BRA `(.L_x_20990) ;  /* 0x00000008009c7947 */ /* 0x000fea0003800000 */
.L_x_20995:
[----:B------:R-:W2:Y:S02]  /*19260*/  LDG.E.64 R2, desc[UR36][R2.64] ;  /* 0x0000002402027981 */ /* 0x000ea4000c1e1b00 */
[----:B--2---:R0:W2:Y:S01]  /*19270*/  F2I.F64.TRUNC R23, R2 ;  /* 0x0000000200177311 */ /* 0x0040a2000030d100 */
[----:B------:R-:W-:Y:S05]  /*19280*/  BRA `(.L_x_20990) ;  /* 0x0000000800907947 */ /* 0x000fea0003800000 */
.L_x_20985:
        /* <DEDUP_REMOVED lines=12> */
.L_x_20999:
[----:B------:R-:W2:Y:S02]  /*19350*/  LDG.E.64 R2, desc[UR36][R2.64] ;  /* 0x0000002402027981 */ /* 0x000ea4000c1e1b00 */
[----:B--2---:R0:W2:Y:S01]  /*19360*/  F2I.F64.TRUNC R23, R2 ;  /* 0x0000000200177311 */ /* 0x0040a2000030d100 */
[----:B------:R-:W-:Y:S05]  /*19370*/  BRA `(.L_x_20990) ;  /* 0x0000000800547947 */ /* 0x000fea0003800000 */
.L_x_20998:
        /* <DEDUP_REMOVED lines=27> */
.L_x_21001:
        /* <DEDUP_REMOVED lines=14> */
.L_x_21000:
[----:B------:R-:W2:Y:S02]  /*19610*/  LDG.E.U16 R23, desc[UR36][R2.64] ;  /* 0x0000002402177981 */ /* 0x000ea4000c1e1500 */
[----:B--2---:R-:W-:-:S06]  /*19620*/  IMAD.U32 R23, R23, 0x10000, RZ ;  /* 0x0001000017177824 */ /* 0x004fcc00078e00ff */
[----:B------:R-:W0:Y:S01]  /*19630*/  F2I.FTZ.TRUNC.NTZ R23, R23 ;  /* 0x0000001700177305 */ /* 0x000e22000021f100 */
[----:B------:R-:W-:Y:S05]  /*19640*/  BRA `(.L_x_20990) ;  /* 0x0000000400a07947 */ /* 0x000fea0003800000 */
.L_x_20997:
        /* <DEDUP_REMOVED lines=10> */
.L_x_21004:
        /* <DEDUP_REMOVED lines=21> */
.L_x_21008:
[----:B------:R-:W-:Y:S05]  /*19840*/  BSYNC B1 ;  /* 0x0000000000017941 */ /* 0x000fea0003800000 */
.L_x_21007:
[----:B------:R-:W-:Y:S01]  /*19850*/  IMAD.SHL.U32 R2, R2, 0x100000, RZ ;  /* 0x0010000002027824 */ /* 0x000fe200078e00ff */
[----:B------:R-:W-:-:S04]  /*19860*/  LEA R0, R0, 0x3b800000, 0x17 ;  /* 0x3b80000000007811 */ /* 0x000fc800078eb8ff */
[----:B------:R-:W-:-:S07]  /*19870*/  LOP3.LUT R23, R0, R2, R23, 0xfe, !PT ;  /* 0x0000000200177212 */ /* 0x000fce00078efe17 */
.L_x_21006:
[----:B------:R-:W-:Y:S05]  /*19880*/  BSYNC B0 ;  /* 0x0000000000007941 */ /* 0x000fea0003800000 */
.L_x_21005:
[----:B------:R-:W0:Y:S01]  /*19890*/  F2I.FTZ.TRUNC.NTZ R23, R23 ;  /* 0x0000001700177305 */ /* 0x000e22000021f100 */
[----:B------:R-:W-:Y:S05]  /*198a0*/  BRA `(.L_x_20990) ;  /* 0x0000000400087947 */ /* 0x000fea0003800000 */
.L_x_21003:
        /* <DEDUP_REMOVED lines=21> */
.L_x_21012:
[----:B------:R-:W-:Y:S05]  /*19a00*/  BSYNC B1 ;  /* 0x0000000000017941 */ /* 0x000fea0003800000 */
.L_x_21011:
[----:B------:R-:W-:Y:S02]  /*19a10*/  LEA R0, R0, 0x37800000, 0x17 ;  /* 0x3780000000007811 */ /* 0x000fe400078eb8ff */
[----:B------:R-:W-:-:S04]  /*19a20*/  SHF.L.U32 R2, R2, 0x15, RZ ;  /* 0x0000001502027819 */ /* 0x000fc800000006ff */
[----:B------:R-:W-:-:S07]  /*19a30*/  LOP3.LUT R23, R0, R2, R23, 0xfe, !PT ;  /* 0x0000000200177212 */ /* 0x000fce00078efe17 */
.L_x_21010:
[----:B------:R-:W-:Y:S05]  /*19a40*/  BSYNC B0 ;  /* 0x0000000000007941 */ /* 0x000fea0003800000 */
.L_x_21009:
[----:B------:R-:W0:Y:S01]  /*19a50*/  F2I.FTZ.TRUNC.NTZ R23, R23 ;  /* 0x0000001700177305 */ /* 0x000e22000021f100 */
[----:B------:R-:W-:Y:S05]  /*19a60*/  BRA `(.L_x_20990) ;  /* 0x0000000000987947 */ /* 0x000fea0003800000 */
.L_x_21002:
        /* <DEDUP_REMOVED lines=14> */
.L_x_21016:
[----:B------:R-:W-:Y:S05]  /*19b50*/  BSYNC B0 ;  /* 0x0000000000007941 */ /* 0x000fea0003800000 */
.L_x_21015:
[----:B------:R-:W0:Y:S01]  /*19b60*/  F2I.FTZ.TRUNC.NTZ R23, R23 ;  /* 0x0000001700177305 */ /* 0x000e22000021f100 */
[----:B------:R-:W-:Y:S05]  /*19b70*/  BRA `(.L_x_20990) ;  /* 0x0000000000547947 */ /* 0x000fea0003800000 */
.L_x_20989:
        /* <DEDUP_REMOVED lines=17> */
.L_x_21017:
[----:B------:R-:W-:Y:S05]  /*19c90*/  BRA `(.L_x_20990) ;  /* 0x00000000000c7947 */ /* 0x000fea0003800000 */
.L_x_21014:
[----:B------:R0:W5:Y:S01]  /*19ca0*/  LDG.E R23, desc[UR36][R2.64] ;  /* 0x0000002402177981 */ /* 0x000162000c1e1900 */
[----:B------:R-:W-:Y:S05]  /*19cb0*/  BRA `(.L_x_20990) ;  /* 0x0000000000047947 */ /* 0x000fea0003800000 */
.L_x_21013:
[----:B------:R0:W5:Y:S02]  /*19cc0*/  LDG.E R23, desc[UR36][R2.64] ;  /* 0x0000002402177981 */ /* 0x000164000c1e1900 */
.L_x_20990:
        /* <DEDUP_REMOVED lines=17> */
.L_x_21021:
[----:B------:R0:W5:Y:S01]  /*19de0*/  LDG.E.U8 R2, desc[UR36][R24.64] ;  /* 0x0000002418027981 */ /* 0x000162000c1e1100 */
[----:B------:R-:W-:Y:S05]  /*19df0*/  BRA `(.L_x_21023) ;  /* 0x0000000c00347947 */ /* 0x000fea0003800000 */
.L_x_21020:
        /* <DEDUP_REMOVED lines=8> */
.L_x_21025:
[----:B------:R0:W5:Y:S01]  /*19e80*/  LDG.E R2, desc[UR36][R24.64] ;  /* 0x0000002418027981 */ /* 0x000162000c1e1900 */
[----:B------:R-:W-:Y:S05]  /*19e90*/  BRA `(.L_x_21023) ;  /* 0x0000000c000c7947 */ /* 0x000fea0003800000 */
.L_x_21024:
[----:B------:R0:W5:Y:S01]  /*19ea0*/  LDG.E.S16 R2, desc[UR36][R24.64] ;  /* 0x0000002418027981 */ /* 0x000162000c1e1700 */
[----:B------:R-:W-:Y:S05]  /*19eb0*/  BRA `(.L_x_21023) ;  /* 0x0000000c00047947 */ /* 0x000fea0003800000 */
.L_x_21019:
        /* <DEDUP_REMOVED lines=9> */
.L_x_21027:
[----:B------:R-:W2:Y:S02]  /*19f50*/  LDG.E.U16 R24, desc[UR36][R24.64] ;  /* 0x0000002418187981 */ /* 0x000ea4000c1e1500 */
[----:B--2---:R-:W-:-:S06]  /*19f60*/  HADD2.F32 R2, -RZ, R24.H0_H0 ;  /* 0x20000018ff027230 */ /* 0x004fcc0000004100 */
[----:B------:R-:W0:Y:S01]  /*19f70*/  F2I.FTZ.TRUNC.NTZ R2, R2 ;  /* 0x0000000200027305 */ /* 0x000e22000021f100 */
[----:B------:R-:W-:Y:S05]  /*19f80*/  BRA `(.L_x_21023) ;  /* 0x0000000800d07947 */ /* 0x000fea0003800000 */
.L_x_21026:
        /* <DEDUP_REMOVED lines=9> */
.L_x_21029:
[----:B------:R-:W2:Y:S02]  /*1a020*/  LDG.E.U16 R24, desc[UR36][R24.64] ;  /* 0x0000002418187981 */ /* 0x000ea4000c1e1500 */
[----:B--2---:R-:W-:-:S06]  /*1a030*/  HADD2.F32 R2, -RZ, R24.H0_H0 ;  /* 0x20000018ff027230 */ /* 0x004fcc0000004100 */
[----:B------:R-:W0:Y:S01]  /*1a040*/  F2I.FTZ.TRUNC.NTZ R2, R2 ;  /* 0x0000000200027305 */ /* 0x000e22000021f100 */
[----:B------:R-:W-:Y:S05]  /*1a050*/  BRA `(.L_x_21023) ;  /* 0x00000008009c7947 */ /* 0x000fea0003800000 */
.L_x_21028:
[----:B------:R-:W2:Y:S02]  /*1a060*/  LDG.E.64 R2, desc[UR36][R24.64] ;  /* 0x0000002418027981 */ /* 0x000ea4000c1e1b00 */
[----:B--2---:R0:W2:Y:S01]  /*1a070*/  F2I.F64.TRUNC R2, R2 ;  /* 0x0000000200027311 */ /* 0x0040a2000030d100 */
[----:B------:R-:W-:Y:S05]  /*1a080*/  BRA `(.L_x_21023) ;  /* 0x0000000800907947 */ /* 0x000fea0003800000 */
.L_x_21018:
        /* <DEDUP_REMOVED lines=12> */
.L_x_21032:
[----:B------:R-:W2:Y:S02]  /*1a150*/  LDG.E.64 R2, desc[UR36][R24.64] ;  /* 0x0000002418027981 */ /* 0x000ea4000c1e1b00 */
[----:B--2---:R0:W2:Y:S01]  /*1a160*/  F2I.F64.TRUNC R2, R2 ;  /* 0x0000000200027311 */ /* 0x0040a2000030d100 */
[----:B------:R-:W-:Y:S05]  /*1a170*/  BRA `(.L_x_21023) ;  /* 0x0000000800547947 */ /* 0x000fea0003800000 */
.L_x_21031:
        /* <DEDUP_REMOVED lines=27> */
.L_x_21034:
        /* <DEDUP_REMOVED lines=14> */
.L_x_21033:
[----:B------:R-:W2:Y:S02]  /*1a410*/  LDG.E.U16 R2, desc[UR36][R24.64] ;  /* 0x0000002418027981 */ /* 0x000ea4000c1e1500 */
[----:B--2---:R-:W-:-:S06]  /*1a420*/  IMAD.U32 R2, R2, 0x10000, RZ ;  /* 0x0001000002027824 */ /* 0x004fcc00078e00ff */
[----:B------:R-:W0:Y:S01]  /*1a430*/  F2I.FTZ.TRUNC.NTZ R2, R2 ;  /* 0x0000000200027305 */ /* 0x000e22000021f100 */
[----:B------:R-:W-:Y:S05]  /*1a440*/  BRA `(.L_x_21023) ;  /* 0x0000000400a07947 */ /* 0x000fea0003800000 */
.L_x_21030:
        /* <DEDUP_REMOVED lines=10> */
.L_x_21037:
        /* <DEDUP_REMOVED lines=21> */
.L_x_21041:
[----:B------:R-:W-:Y:S05]  /*1a640*/  BSYNC B1 ;  /* 0x0000000000017941 */ /* 0x000fea0003800000 */
.L_x_21040:
[----:B------:R-:W-:Y:S02]  /*1a650*/  LEA R3, R0, 0x3b800000, 0x17 ;  /* 0x3b80000000037811 */ /* 0x000fe400078eb8ff */
[----:B------:R-:W-:-:S04]  /*1a660*/  SHF.L.U32 R2, R2, 0x14, RZ ;  /* 0x0000001402027819 */ /* 0x000fc800000006ff */
[----:B------:R-:W-:-:S07]  /*1a670*/  LOP3.LUT R2, R3, R2, R4, 0xfe, !PT ;  /* 0x0000000203027212 */ /* 0x000fce00078efe04 */
.L_x_21039:
[----:B------:R-:W-:Y:S05]  /*1a680*/  BSYNC B0 ;  /* 0x0000000000007941 */ /* 0x000fea0003800000 */
.L_x_21038:
[----:B------:R-:W0:Y:S01]  /*1a690*/  F2I.FTZ.TRUNC.NTZ R2, R2 ;  /* 0x0000000200027305 */ /* 0x000e22000021f100 */
[----:B------:R-:W-:Y:S05]  /*1a6a0*/  BRA `(.L_x_21023) ;  /* 0x0000000400087947 */ /* 0x000fea0003800000 */
.L_x_21036:
        /* <DEDUP_REMOVED lines=21> */
.L_x_21045:
[----:B------:R-:W-:Y:S05]  /*1a800*/  BSYNC B1 ;  /* 0x0000000000017941 */ /* 0x000fea0003800000 */
.L_x_21044:
[----:B------:R-:W-:Y:S01]  /*1a810*/  IMAD.SHL.U32 R2, R2, 0x200000, RZ ;  /* 0x0020000002027824 */ /* 0x000fe200078e00ff */
[----:B------:R-:W-:-:S04]  /*1a820*/  LEA R3, R0, 0x37800000, 0x17 ;  /* 0x3780000000037811 */ /* 0x000fc800078eb8ff */
[----:B------:R-:W-:-:S07]  /*1a830*/  LOP3.LUT R2, R3, R2, R4, 0xfe, !PT ;  /* 0x0000000203027212 */ /* 0x000fce00078efe04 */
.L_x_21043:
[----:B------:R-:W-:Y:S05]  /*1a840*/  BSYNC B0 ;  /* 0x0000000000007941 */ /* 0x000fea0003800000 */
.L_x_21042:
[----:B------:R-:W0:Y:S01]  /*1a850*/  F2I.FTZ.TRUNC.NTZ R2, R2 ;  /* 0x0000000200027305 */ /* 0x000e22000021f100 */
[----:B------:R-:W-:Y:S05]  /*1a860*/  BRA `(.L_x_21023) ;  /* 0x0000000000987947 */ /* 0x000fea0003800000 */
.L_x_21035:
        /* <DEDUP_REMOVED lines=14> */
.L_x_21049:
[----:B------:R-:W-:Y:S05]  /*1a950*/  BSYNC B0 ;  /* 0x0000000000007941 */ /* 0x000fea0003800000 */
.L_x_21048:
[----:B------:R-:W0:Y:S01]  /*1a960*/  F2I.FTZ.TRUNC.NTZ R2, R2 ;  /* 0x0000000200027305 */ /* 0x000e22000021f100 */
[----:B------:R-:W-:Y:S05]  /*1a970*/  BRA `(.L_x_21023) ;  /* 0x0000000000547947 */ /* 0x000fea0003800000 */
.L_x_21022:
        /* <DEDUP_REMOVED lines=17> */
.L_x_21050:
[----:B------:R-:W-:Y:S05]  /*1aa90*/  BRA `(.L_x_21023) ;  /* 0x00000000000c7947 */ /* 0x000fea0003800000 */
.L_x_21047:
[----:B------:R0:W5:Y:S01]  /*1aaa0*/  LDG.E R2, desc[UR36][R24.64] ;  /* 0x0000002418027981 */ /* 0x000162000c1e1900 */
[----:B------:R-:W-:Y:S05]  /*1aab0*/  BRA `(.L_x_21023) ;  /* 0x0000000000047947 */ /* 0x000fea0003800000 */
.L_x_21046:
[----:B------:R0:W5:Y:S02]  /*1aac0*/  LDG.E R2, desc[UR36][R24.64] ;  /* 0x0000002418027981 */ /* 0x000164000c1e1900 */
.L_x_21023:
        /* <DEDUP_REMOVED lines=17> */
.L_x_21054:
[----:B------:R0:W5:Y:S01]  /*1abe0*/  LDG.E.U8 R17, desc[UR36][R4.64] ;  /* 0x0000002404117981 */ /* 0x000162000c1e1100 */
[----:B------:R-:W-:Y:S05]  /*1abf0*/  BRA `(.L_x_21056) ;  /* 0x0000000c00347947 */ /* 0x000fea0003800000 */
.L_x_21053:
        /* <DEDUP_REMOVED lines=8> */
.L_x_21058:
[----:B------:R0:W5:Y:S01]  /*1ac80*/  LDG.E R17, desc[UR36][R4.64] ;  /* 0x0000002404117981 */ /* 0x000162000c1e1900 */
[----:B------:R-:W-:Y:S05]  /*1ac90*/  BRA `(.L_x_21056) ;  /* 0x0000000c000c7947 */ /* 0x000fea0003800000 */
.L_x_21057:
[----:B------:R0:W5:Y:S01]  /*1aca0*/  LDG.E.S16 R17, desc[UR36][R4.64] ;  /* 0x0000002404117981 */ /* 0x000162000c1e1700 */
[----:B------:R-:W-:Y:S05]  /*1acb0*/  BRA `(.L_x_21056) ;  /* 0x0000000c00047947 */ /* 0x000fea0003800000 */
.L_x_21052:
        /* <DEDUP_REMOVED lines=9> */
.L_x_21060:
[----:B------:R-:W4:Y:S02]  /*1ad50*/  LDG.E.U16 R4, desc[UR36][R4.64] ;  /* 0x0000002404047981 */ /* 0x000f24000c1e1500 */
[----:B----4-:R-:W-:-:S06]  /*1ad60*/  HADD2.F32 R17, -RZ, R4.H0_H0 ;  /* 0x20000004ff117230 */ /* 0x010fcc0000004100 */
[----:B------:R-:W0:Y:S01]  /*1ad70*/  F2I.FTZ.TRUNC.NTZ R17, R17 ;  /* 0x0000001100117305 */ /* 0x000e22000021f100 */
[----:B------:R-:W-:Y:S05]  /*1ad80*/  BRA `(.L_x_21056) ;  /* 0x0000000800d07947 */ /* 0x000fea0003800000 */
.L_x_21059:
        /* <DEDUP_REMOVED lines=9> */
.L_x_21062:
[----:B------:R-:W4:Y:S02]  /*1ae20*/  LDG.E.U16 R4, desc[UR36][R4.64] ;  /* 0x0000002404047981 */ /* 0x000f24000c1e1500 */
[----:B----4-:R-:W-:-:S06]  /*1ae30*/  HADD2.F32 R17, -RZ, R4.H0_H0 ;  /* 0x20000004ff117230 */ /* 0x010fcc0000004100 */
[----:B------:R-:W0:Y:S01]  /*1ae40*/  F2I.FTZ.TRUNC.NTZ R17, R17 ;  /* 0x0000001100117305 */ /* 0x000e22000021f100 */
[----:B------:R-:W-:Y:S05]  /*1ae50*/  BRA `(.L_x_21056) ;  /* 0x00000008009c7947 */ /* 0x000fea0003800000 */
.L_x_21061:
[----:B------:R-:W4:Y:S02]  /*1ae60*/  LDG.E.64 R4, desc[UR36][R4.64] ;  /* 0x0000002404047981 */ /* 0x000f24000c1e1b00 */
[----:B----4-:R0:W4:Y:S01]  /*1ae70*/  F2I.F64.TRUNC R17, R4 ;  /* 0x0000000400117311 */ /* 0x010122000030d100 */
[----:B------:R-:W-:Y:S05]  /*1ae80*/  BRA `(.L_x_21056) ;  /* 0x0000000800907947 */ /* 0x000fea0003800000 */
.L_x_21051:
        /* <DEDUP_REMOVED lines=12> */
.L_x_21065:
[----:B------:R-:W4:Y:S02]  /*1af50*/  LDG.E.64 R4, desc[UR36][R4.64] ;  /* 0x0000002404047981 */ /* 0x000f24000c1e1b00 */
[----:B----4-:R0:W4:Y:S01]  /*1af60*/  F2I.F64.TRUNC R17, R4 ;  /* 0x0000000400117311 */ /* 0x010122000030d100 */
[----:B------:R-:W-:Y:S05]  /*1af70*/  BRA `(.L_x_21056) ;  /* 0x0000000800547947 */ /* 0x000fea0003800000 */
.L_x_21064:
        /* <DEDUP_REMOVED lines=27> */
.L_x_21067:
        /* <DEDUP_REMOVED lines=14> */
.L_x_21066:
[----:B------:R-:W4:Y:S02]  /*1b210*/  LDG.E.U16 R17, desc[UR36][R4.64] ;  /* 0x0000002404117981 */ /* 0x000f24000c1e1500 */
[----:B----4-:R-:W-:-:S06]  /*1b220*/  SHF.L.U32 R17, R17, 0x10, RZ ;  /* 0x0000001011117819 */ /* 0x010fcc00000006ff */
[----:B------:R-:W0:Y:S01]  /*1b230*/  F2I.FTZ.TRUNC.NTZ R17, R17 ;  /* 0x0000001100117305 */ /* 0x000e22000021f100 */
[----:B------:R-:W-:Y:S05]  /*1b240*/  BRA `(.L_x_21056) ;  /* 0x0000000400a07947 */ /* 0x000fea0003800000 */
.L_x_21063:
        /* <DEDUP_REMOVED lines=10> */
.L_x_21070:
        /* <DEDUP_REMOVED lines=21> */
.L_x_21074:
[----:B------:R-:W-:Y:S05]  /*1b440*/  BSYNC B1 ;  /* 0x0000000000017941 */ /* 0x000fea0003800000 */
.L_x_21073:
[----:B------:R-:W-:Y:S01]  /*1b450*/  IMAD.SHL.U32 R3, R3, 0x100000, RZ ;  /* 0x0010000003037824 */ /* 0x000fe200078e00ff */
[----:B------:R-:W-:-:S04]  /*1b460*/  LEA R0, R0, 0x3b800000, 0x17 ;  /* 0x3b80000000007811 */ /* 0x000fc800078eb8ff */
[----:B------:R-:W-:-:S07]  /*1b470*/  LOP3.LUT R17, R0, R3, R17, 0xfe, !PT ;  /* 0x0000000300117212 */ /* 0x000fce00078efe11 */
.L_x_21072:
[----:B------:R-:W-:Y:S05]  /*1b480*/  BSYNC B0 ;  /* 0x0000000000007941 */ /* 0x000fea0003800000 */
.L_x_21071:
[----:B------:R-:W0:Y:S01]  /*1b490*/  F2I.FTZ.TRUNC.NTZ R17, R17 ;  /* 0x0000001100117305 */ /* 0x000e22000021f100 */
[----:B------:R-:W-:Y:S05]  /*1b4a0*/  BRA `(.L_x_21056) ;  /* 0x0000000400087947 */ /* 0x000fea0003800000 */
.L_x_21069:
        /* <DEDUP_REMOVED lines=21> */
.L_x_21078:
[----:B------:R-:W-:Y:S05]  /*1b600*/  BSYNC B1 ;  /* 0x0000000000017941 */ /* 0x000fea0003800000 */
.L_x_21077:
[----:B------:R-:W-:Y:S01]  /*1b610*/  IMAD.SHL.U32 R3, R3, 0x200000, RZ ;  /* 0x0020000003037824 */ /* 0x000fe200078e00ff */
[----:B------:R-:W-:-:S04]  /*1b620*/  LEA R0, R0, 0x37800000, 0x17 ;  /* 0x3780000000007811 */ /* 0x000fc800078eb8ff */
[----:B------:R-:W-:-:S07]  /*1b630*/  LOP3.LUT R17, R0, R3, R17, 0xfe, !PT ;  /* 0x0000000300117212 */ /* 0x000fce00078efe11 */
.L_x_21076:
[----:B------:R-:W-:Y:S05]  /*1b640*/  BSYNC B0 ;  /* 0x0000000000007941 */ /* 0x000fea0003800000 */
.L_x_21075:
[----:B------:R-:W0:Y:S01]  /*1b650*/  F2I.FTZ.TRUNC.NTZ R17, R17 ;  /* 0x0000001100117305 */ /* 0x000e22000021f100 */
[----:B------:R-:W-:Y:S05]  /*1b660*/  BRA `(.L_x_21056) ;  /* 0x0000000000987947 */ /* 0x000fea0003800000 */
.L_x_21068:
        /* <DEDUP_REMOVED lines=14> */
.L_x_21082:
[----:B------:R-:W-:Y:S05]  /*1b750*/  BSYNC B0 ;  /* 0x0000000000007941 */ /* 0x000fea0003800000 */
.L_x_21081:
[----:B------:R-:W0:Y:S01]  /*1b760*/  F2I.FTZ.TRUNC.NTZ R17, R17 ;  /* 0x0000001100117305 */ /* 0x000e22000021f100 */
[----:B------:R-:W-:Y:S05]  /*1b770*/  BRA `(.L_x_21056) ;  /* 0x0000000000547947 */ /* 0x000fea0003800000 */
.L_x_21055:
        /* <DEDUP_REMOVED lines=17> */
.L_x_21083:
[----:B------:R-:W-:Y:S05]  /*1b890*/  BRA `(.L_x_21056) ;  /* 0x00000000000c7947 */ /* 0x000fea0003800000 */
.L_x_21080:
[----:B------:R0:W5:Y:S01]  /*1b8a0*/  LDG.E R17, desc[UR36][R4.64] ;  /* 0x0000002404117981 */ /* 0x000162000c1e1900 */
[----:B------:R-:W-:Y:S05]  /*1b8b0*/  BRA `(.L_x_21056) ;  /* 0x0000000000047947 */ /* 0x000fea0003800000 */
.L_x_21079:
[----:B------:R0:W5:Y:S02]  /*1b8c0*/  LDG.E R17, desc[UR36][R4.64] ;  /* 0x0000002404117981 */ /* 0x000164000c1e1900 */
.L_x_21056:
        /* <DEDUP_REMOVED lines=17> */
.L_x_21087:
[----:B------:R0:W5:Y:S01]  /*1b9e0*/  LDG.E.U8 R16, desc[UR36][R4.64] ;  /* 0x0000002404107981 */ /* 0x000162000c1e1100 */
[----:B------:R-:W-:Y:S05]  /*1b9f0*/  BRA `(.L_x_21089) ;  /* 0x0000000c00347947 */ /* 0x000fea0003800000 */
.L_x_21086:
        /* <DEDUP_REMOVED lines=8> */
.L_x_21091:
[----:B------:R0:W5:Y:S01]  /*1ba80*/  LDG.E R16, desc[UR36][R4.64] ;  /* 0x0000002404107981 */ /* 0x000162000c1e1900 */
[----:B------:R-:W-:Y:S05]  /*1ba90*/  BRA `(.L_x_21089) ;  /* 0x0000000c000c7947 */ /* 0x000fea0003800000 */
.L_x_21090:
[----:B------:R0:W5:Y:S01]  /*1baa0*/  LDG.E.S16 R16, desc[UR36][R4.64] ;  /* 0x0000002404107981 */ /* 0x000162000c1e1700 */
[----:B------:R-:W-:Y:S05]  /*1bab0*/  BRA `(.L_x_21089) ;  /* 0x0000000c00047947 */ /* 0x000fea0003800000 */
.L_x_21085:
        /* <DEDUP_REMOVED lines=9> */
.L_x_21093:
[----:B------:R-:W4:Y:S02]  /*1bb50*/  LDG.E.U16 R4, desc[UR36][R4.64] ;  /* 0x0000002404047981 */ /* 0x000f24000c1e1500 */
[----:B----4-:R-:W-:-:S06]  /*1bb60*/  HADD2.F32 R16, -RZ, R4.H0_H0 ;  /* 0x20000004ff107230 */ /* 0x010fcc0000004100 */
[----:B------:R-:W0:Y:S01]  /*1bb70*/  F2I.FTZ.TRUNC.NTZ R16, R16 ;  /* 0x0000001000107305 */ /* 0x000e22000021f100 */
[----:B------:R-:W-:Y:S05]  /*1bb80*/  BRA `(.L_x_21089) ;  /* 0x0000000800d07947 */ /* 0x000fea0003800000 */
.L_x_21092:
        /* <DEDUP_REMOVED lines=9> */
.L_x_21095:
[----:B------:R-:W4:Y:S02]  /*1bc20*/  LDG.E.U16 R4, desc[UR36][R4.64] ;  /* 0x0000002404047981 */ /* 0x000f24000c1e1500 */
[----:B----4-:R-:W-:-:S06]  /*1bc30*/  HADD2.F32 R16, -RZ, R4.H0_H0 ;  /* 0x20000004ff107230 */ /* 0x010fcc0000004100 */
[----:B------:R-:W0:Y:S01]  /*1bc40*/  F2I.FTZ.TRUNC.NTZ R16, R16 ;  /* 0x0000001000107305 */ /* 0x000e22000021f100 */
[----:B------:R-:W-:Y:S05]  /*1bc50*/  BRA `(.L_x_21089) ;  /* 0x00000008009c7947 */ /* 0x000fea0003800000 */
.L_x_21094:
[----:B------:R-:W4:Y:S02]  /*1bc60*/  LDG.E.64 R4, desc[UR36][R4.64] ;  /* 0x0000002404047981 */ /* 0x000f24000c1e1b00 */
[----:B----4-:R0:W1:Y:S01]  /*1bc70*/  F2I.F64.TRUNC R16, R4 ;  /* 0x0000000400107311 */ /* 0x010062000030d100 */
[----:B------:R-:W-:Y:S05]  /*1bc80*/  BRA `(.L_x_21089) ;  /* 0x0000000800907947 */ /* 0x000fea0003800000 */
.L_x_21084:
        /* <DEDUP_REMOVED lines=12> */
.L_x_21098:
[----:B------:R-:W4:Y:S02]  /*1bd50*/  LDG.E.64 R4, desc[UR36][R4.64] ;  /* 0x0000002404047981 */ /* 0x000f24000c1e1b00 */
[----:B----4-:R0:W1:Y:S01]  /*1bd60*/  F2I.F64.TRUNC R16, R4 ;  /* 0x0000000400107311 */ /* 0x010062000030d100 */
[----:B------:R-:W-:Y:S05]  /*1bd70*/  BRA `(.L_x_21089) ;  /* 0x0000000800547947 */ /* 0x000fea0003800000 */
.L_x_21097:
        /* <DEDUP_REMOVED lines=27> */
.L_x_21100:
        /* <DEDUP_REMOVED lines=14> */
.L_x_21099:
[----:B------:R-:W4:Y:S02]  /*1c010*/  LDG.E.U16 R16, desc[UR36][R4.64] ;  /* 0x0000002404107981 */ /* 0x000f24000c1e1500 */
[----:B----4-:R-:W-:-:S06]  /*1c020*/  IMAD.U32 R16, R16, 0x10000, RZ ;  /* 0x0001000010107824 */ /* 0x010fcc00078e00ff */
[----:B------:R-:W0:Y:S01]  /*1c030*/  F2I.FTZ.TRUNC.NTZ R16, R16 ;  /* 0x0000001000107305 */ /* 0x000e22000021f100 */
[----:B------:R-:W-:Y:S05]  /*1c040*/  BRA `(.L_x_21089) ;  /* 0x0000000400a07947 */ /* 0x000fea0003800000 */
.L_x_21096:
        /* <DEDUP_REMOVED lines=10> */
.L_x_21103:
        /* <DEDUP_REMOVED lines=21> */
.L_x_21107:
[----:B------:R-:W-:Y:S05]  /*1c240*/  BSYNC B1 ;  /* 0x0000000000017941 */ /* 0x000fea0003800000 */
.L_x_21106:
[----:B------:R-:W-:Y:S01]  /*1c250*/  IMAD.SHL.U32 R3, R3, 0x100000, RZ ;  /* 0x0010000003037824 */ /* 0x000fe200078e00ff */
[----:B------:R-:W-:-:S04]  /*1c260*/  LEA R5, R0, 0x3b800000, 0x17 ;  /* 0x3b80000000057811 */ /* 0x000fc800078eb8ff */
[----:B------:R-:W-:-:S07]  /*1c270*/  LOP3.LUT R16, R5, R3, R16, 0xfe, !PT ;  /* 0x0000000305107212 */ /* 0x000fce00078efe10 */
.L_x_21105:
[----:B------:R-:W-:Y:S05]  /*1c280*/  BSYNC B0 ;  /* 0x0000000000007941 */ /* 0x000fea0003800000 */
.L_x_21104:
[----:B------:R-:W1:Y:S01]  /*1c290*/  F2I.FTZ.TRUNC.NTZ R16, R16 ;  /* 0x0000001000107305 */ /* 0x000e62000021f100 */
[----:B------:R-:W-:Y:S05]  /*1c2a0*/  BRA `(.L_x_21089) ;  /* 0x0000000400087947 */ /* 0x000fea0003800000 */
.L_x_21102:
        /* <DEDUP_REMOVED lines=21> */
.L_x_21111:
[----:B------:R-:W-:Y:S05]  /*1c400*/  BSYNC B1 ;  /* 0x0000000000017941 */ /* 0x000fea0003800000 */
.L_x_21110:
[----:B------:R-:W-:Y:S01]  /*1c410*/  IMAD.SHL.U32 R3, R3, 0x200000, RZ ;  /* 0x0020000003037824 */ /* 0x000fe200078e00ff */
[----:B------:R-:W-:-:S04]  /*1c420*/  LEA R5, R0, 0x37800000, 0x17 ;  /* 0x3780000000057811 */ /* 0x000fc800078eb8ff */
[----:B------:R-:W-:-:S07]  /*1c430*/  LOP3.LUT R16, R5, R3, R16, 0xfe, !PT ;  /* 0x0000000305107212 */ /* 0x000fce00078efe10 */
.L_x_21109:
[----:B------:R-:W-:Y:S05]  /*1c440*/  BSYNC B0 ;  /* 0x0000000000007941 */ /* 0x000fea0003800000 */
.L_x_21108:
[----:B------:R-:W4:Y:S01]  /*1c450*/  F2I.FTZ.TRUNC.NTZ R16, R16 ;  /* 0x0000001000107305 */ /* 0x000f22000021f100 */
[----:B------:R-:W-:Y:S05]  /*1c460*/  BRA `(.L_x_21089) ;  /* 0x0000000000987947 */ /* 0x000fea0003800000 */
.L_x_21101:
        /* <DEDUP_REMOVED lines=14> */
.L_x_21115:
[----:B------:R-:W-:Y:S05]  /*1c550*/  BSYNC B0 ;  /* 0x0000000000007941 */ /* 0x000fea0003800000 */
.L_x_21114:
[----:B------:R-:W0:Y:S01]  /*1c560*/  F2I.FTZ.TRUNC.NTZ R16, R16 ;  /* 0x0000001000107305 */ /* 0x000e22000021f100 */
[----:B------:R-:W-:Y:S05]  /*1c570*/  BRA `(.L_x_21089) ;  /* 0x0000000000547947 */ /* 0x000fea0003800000 */
.L_x_21088:
        /* <DEDUP_REMOVED lines=17> */
.L_x_21116:
[----:B------:R-:W-:Y:S05]  /*1c690*/  BRA `(.L_x_21089) ;  /* 0x00000000000c7947 */ /* 0x000fea0003800000 */
.L_x_21113:
[----:B------:R0:W5:Y:S01]  /*1c6a0*/  LDG.E R16, desc[UR36][R4.64] ;  /* 0x0000002404107981 */ /* 0x000162000c1e1900 */
[----:B------:R-:W-:Y:S05]  /*1c6b0*/  BRA `(.L_x_21089) ;  /* 0x0000000000047947 */ /* 0x000fea0003800000 */
.L_x_21112:
[----:B------:R0:W5:Y:S02]  /*1c6c0*/  LDG.E R16, desc[UR36][R4.64] ;  /* 0x0000002404107981 */ /* 0x000164000c1e1900 */
.L_x_21089:
        /* <DEDUP_REMOVED lines=23> */
.L_x_21118:
[----:B------:R-:W-:Y:S05]  /*1c840*/  BSYNC B6 ;  /* 0x0000000000067941 */ /* 0x000fea0003800000 */
.L_x_21117:
        /* <DEDUP_REMOVED lines=23> */
.L_x_21120:
[----:B------:R-:W-:Y:S05]  /*1c9c0*/  BSYNC B6 ;  /* 0x0000000000067941 */ /* 0x000fea0003800000 */
.L_x_21119:
        /* <DEDUP_REMOVED lines=26> */
.L_x_21122:
[----:B------:R-:W-:Y:S05]  /*1cb70*/  BSYNC B6 ;  /* 0x0000000000067941 */ /* 0x000fea0003800000 */
.L_x_21121:
        /* <DEDUP_REMOVED lines=16> */
.L_x_21127:
        /* <DEDUP_REMOVED lines=12> */
.L_x_21125:
        /* <DEDUP_REMOVED lines=19> */
.L_x_21126:
[----:B------:R-:W-:Y:S05]  /*1ce70*/  BSYNC B1 ;  /* 0x0000000000017941 */ /* 0x000fea0003800000 */
.L_x_21124:
        /* <DEDUP_REMOVED lines=21> */
.L_x_21123:
        /* <DEDUP_REMOVED lines=18> */
.L_x_21132:
        /* <DEDUP_REMOVED lines=24> */
.L_x_21131:
[----:B------:R-:W-:Y:S05]  /*1d270*/  BSYNC B7 ;  /* 0x0000000000077941 */ /* 0x000fea0003800000 */
.L_x_21130:
[----:B------:R-:W-:-:S04]  /*1d280*/  IADD3 R16, P0, R16, 0x4, RZ ;  /* 0x0000000410107810 */ /* 0x000fc80007f1e0ff */
[----:B------:R-:W-:Y:S02]  /*1d290*/  IADD3.X R17, RZ, R17, RZ, P0, !PT ;  /* 0x00000011ff117210 */ /* 0x000fe400007fe4ff */
[----:B------:R-:W-:-:S04]  /*1d2a0*/  ISETP.GE.U32.AND P0, PT, R16, R23, PT ;  /* 0x000000171000720c */ /* 0x000fc80003f06070 */
[----:B------:R-:W-:-:S13]  /*1d2b0*/  ISETP.GE.U32.AND.EX P0, PT, R17, R22, PT, P0 ;  /* 0x000000161100720c */ /* 0x000fda0003f06100 */
[----:B------:R-:W-:Y:S05]  /*1d2c0*/  @!P0 BRA `(.L_x_21132) ;  /* 0xfffffffc00888947 */ /* 0x000fea000383ffff */
.L_x_21129:
[----:B------:R-:W-:Y:S05]  /*1d2d0*/  BSYNC B6 ;  /* 0x0000000000067941 */ /* 0x000fea0003800000 */
.L_x_21128:
        /* <DEDUP_REMOVED lines=14> */
.L_x_21136:
[----:B------:R-:W-:Y:S01]  /*1d3c0*/  STG.E.U8 desc[UR36][R18.64], RZ ;  /* 0x000000ff12007986 */ /* 0x000fe2000c101124 */
[----:B------:R-:W-:Y:S05]  /*1d3d0*/  EXIT ;  /* 0x000000000000794d */ /* 0x000fea0003800000 */
.L_x_21135:
        /* <DEDUP_REMOVED lines=8> */
.L_x_21139:
[----:B------:R-:W-:Y:S01]  /*1d460*/  STG.E desc[UR36][R18.64], RZ ;  /* 0x000000ff12007986 */ /* 0x000fe2000c101924 */
[----:B------:R-:W-:Y:S05]  /*1d470*/  EXIT ;  /* 0x000000000000794d */ /* 0x000fea0003800000 */
.L_x_21138:
[----:B------:R-:W-:Y:S01]  /*1d480*/  STG.E.U16 desc[UR36][R18.64], RZ ;  /* 0x000000ff12007986 */ /* 0x000fe2000c101524 */
[----:B------:R-:W-:Y:S05]  /*1d490*/  EXIT ;  /* 0x000000000000794d */ /* 0x000fea0003800000 */
.L_x_21134:
        /* <DEDUP_REMOVED lines=8> */
.L_x_21141:
[----:B------:R-:W-:Y:S01]  /*1d520*/  STG.E.U16 desc[UR36][R18.64], RZ ;  /* 0x000000ff12007986 */ /* 0x000fe2000c101524 */
[----:B------:R-:W-:Y:S05]  /*1d530*/  EXIT ;  /* 0x000000000000794d */ /* 0x000fea0003800000 */
.L_x_21140:
        /* <DEDUP_REMOVED lines=8> */
.L_x_21143:
[----:B------:R-:W-:Y:S01]  /*1d5c0*/  STG.E desc[UR36][R18.64], RZ ;  /* 0x000000ff12007986 */ /* 0x000fe2000c101924 */
[----:B------:R-:W-:Y:S05]  /*1d5d0*/  EXIT ;  /* 0x000000000000794d */ /* 0x000fea0003800000 */
.L_x_21142:
[----:B------:R-:W-:Y:S01]  /*1d5e0*/  STG.E.64 desc[UR36][R18.64], RZ ;  /* 0x000000ff12007986 */ /* 0x000fe2000c101b24 */
[----:B------:R-:W-:Y:S05]  /*1d5f0*/  EXIT ;  /* 0x000000000000794d */ /* 0x000fea0003800000 */
.L_x_21133:
        /* <DEDUP_REMOVED lines=10> */
.L_x_21146:
[----:B------:R-:W-:Y:S01]  /*1d6a0*/  STG.E.128 desc[UR36][R18.64], RZ ;  /* 0x000000ff12007986 */ /* 0x000fe2000c101d24 */
[----:B------:R-:W-:Y:S05]  /*1d6b0*/  EXIT ;  /* 0x000000000000794d */ /* 0x000fea0003800000 */
.L_x_21145:
        /* <DEDUP_REMOVED lines=8> */
.L_x_21148:
[----:B------:R-:W-:Y:S01]  /*1d740*/  STG.E.U8 desc[UR36][R18.64], RZ ;  /* 0x000000ff12007986 */ /* 0x000fe2000c101124 */
[----:B------:R-:W-:Y:S05]  /*1d750*/  EXIT ;  /* 0x000000000000794d */ /* 0x000fea0003800000 */
.L_x_21147:
[----:B------:R-:W-:Y:S01]  /*1d760*/  STG.E.U16 desc[UR36][R18.64], RZ ;  /* 0x000000ff12007986 */ /* 0x000fe2000c101524 */
[----:B------:R-:W-:Y:S05]  /*1d770*/  EXIT ;  /* 0x000000000000794d */ /* 0x000fea0003800000 */
.L_x_21144:
        /* <DEDUP_REMOVED lines=10> */
.L_x_21151:
[----:B------:R-:W-:Y:S01]  /*1d820*/  STG.E.U8 desc[UR36][R18.64], RZ ;  /* 0x000000ff12007986 */ /* 0x000fe2000c101124 */
[----:B------:R-:W-:Y:S05]  /*1d830*/  EXIT ;  /* 0x000000000000794d */ /* 0x000fea0003800000 */
.L_x_21150:
[----:B------:R-:W-:Y:S01]  /*1d840*/  STG.E.U8 desc[UR36][R18.64], RZ ;  /* 0x000000ff12007986 */ /* 0x000fe2000c101124 */
[----:B------:R-:W-:Y:S05]  /*1d850*/  EXIT ;  /* 0x000000000000794d */ /* 0x000fea0003800000 */
.L_x_21149:
[----:B------:R-:W-:-:S13]  /*1d860*/  ISETP.NE.AND P0, PT, R0, 0x1c, PT ;  /* 0x0000001c0000780c */ /* 0x000fda0003f05270 */
[----:B------:R-:W-:Y:S05]  /*1d870*/  @!P0 BRA `(.L_x_21152) ;  /* 0x0000000000608947 */ /* 0x000fea0003800000 */
[----:B------:R-:W-:-:S13]  /*1d880*/  ISETP.NE.AND P0, PT, R0, 0x1d, PT ;  /* 0x0000001d0000780c */ /* 0x000fda0003f05270 */
[----:B------:R-:W-:Y:S05]  /*1d890*/  @!P0 BRA `(.L_x_21153) ;  /* 0x0000000000508947 */ /* 0x000fea0003800000 */
[----:B------:R-:W-:-:S13]  /*1d8a0*/  ISETP.NE.AND P0, PT, R0, 0x2c, PT ;  /* 0x0000002c0000780c */ /* 0x000fda0003f05270 */
[----:B------:R0:W-:Y:S01]  /*1d8b0*/  @!P0 STG.E.U8 desc[UR36][R18.64], RZ ;  /* 0x000000ff12008986 */ /* 0x0001e2000c101124 */
[----:B------:R-:W-:Y:S05]  /*1d8c0*/  @!P0 EXIT ;  /* 0x000000000000894d */ /* 0x000fea0003800000 */
.L_x_21137:
        /* <DEDUP_REMOVED lines=16> */
.L_x_21154:
[----:B------:R-:W-:Y:S05]  /*1d9d0*/  EXIT ;  /* 0x000000000000794d */ /* 0x000fea0003800000 */
.L_x_21153:
[----:B------:R-:W-:Y:S01]  /*1d9e0*/  STG.E.64 desc[UR36][R18.64], RZ ;  /* 0x000000ff12007986 */ /* 0x000fe2000c101b24 */
[----:B------:R-:W-:Y:S05]  /*1d9f0*/  EXIT ;  /* 0x000000000000794d */ /* 0x000fea0003800000 */
.L_x_21152:
[----:B------:R-:W-:Y:S01]  /*1da00*/  STG.E desc[UR36][R18.64], RZ ;  /* 0x000000ff12007986 */ /* 0x000fe2000c101924 */
[----:B------:R-:W-:Y:S05]  /*1da10*/  EXIT ;  /* 0x000000000000794d */ /* 0x000fea0003800000 */
        .weak           $__internal_50_$__cuda_sm20_div_s64
        .type           $__internal_50_$__cuda_sm20_div_s64,@function
        .size           $__internal_50_$__cuda_sm20_div_s64,(.L_x_32230 - $__internal_50_$__cuda_sm20_div_s64)
$__internal_50_$__cuda_sm20_div_s64:
        /* <DEDUP_REMOVED lines=83> */
[----:B------:R-:W-:Y:S06]  /*1df50*/  RET.REL.NODEC R6 `(_ZN2at6native18elementwise_kernelILi128ELi4EZNS0_15gpu_kernel_implIZZZNS0_67_GLOBAL__N__bb565c37_34_ValidateCompressedIndicesKernel_cu_33a4b88b42_validate_compressed_sparse_indices_kernelILNS3_8CDimNameE0ENS3_18CUDAKernelLauncherENS3_14EmptyVecKernelENS3_8DummyVecELm0EEEvRKNS_6TensorESB_lllENKUlvE1_clEvENKUlvE_clEvEUliiiiiE_EEvRNS_18TensorIteratorBaseERKT_EUliE_EEviT1_) ;  /* 0xfffffe2006287950 */ /* 0x000fec0003c3ffff */
.L_x_21155:
        /* <DEDUP_REMOVED lines=10> */
.L_x_32230:


//--------------------- .text._ZN2at6native27unrolled_elementwise_kernelIZZZNS0_67_GLOBAL__N__bb565c37_34_ValidateCompressedIndicesKernel_cu_33a4b88b42_validate_compressed_sparse_indices_kernelILNS2_8CDimNameE0ENS2_18CUDAKernelLauncherENS2_14EmptyVecKernelENS2_8DummyVecELm0EEEvRKNS_6TensorESA_lllENKUlvE1_clEvENKUlvE_clEvEUliiiiiE_St5arrayIPcLm6EELi4E23TrivialOffsetCalculatorILi5EjESH_ILi1EjENS0_6memory12LoadWithCastILi5EEENSK_13StoreWithCastILi1EEEEEviT_T0_T2_T3_T4_T5_ --------------------------
	.section	.text._ZN2at6native27unrolled_elementwise_kernelIZZZNS0_67_GLOBAL__N__bb565c37_34_ValidateCompressedIndicesKernel_cu_33a4b88b42_validate_compressed_sparse_indices_kernelILNS2_8CDimNameE0ENS2_18CUDAKernelLauncherENS2_14EmptyVecKernelENS2_8DummyVecELm0EEEvRKNS_6TensorESA_lllENKUlvE1_clEvENKUlvE_clEvEUliiiiiE_St5arrayIPcLm6EELi4E23TrivialOffsetCalculatorILi5EjESH_ILi1EjENS0_6memory12LoadWithCastILi5EEENSK_13StoreWithCastILi1EEEEEviT_T0_T2_T3_T4_T5_,"ax",@progbits
	.align	128
        .global         _ZN2at6native27unrolled_elementwise_kernelIZZZNS0_67_GLOBAL__N__bb565c37_34_ValidateCompressedIndicesKernel_cu_33a4b88b42_validate_compressed_sparse_indices_kernelILNS2_8CDimNameE0ENS2_18CUDAKernelLauncherENS2_14EmptyVecKernelENS2_8DummyVecELm0EEEvRKNS_6TensorESA_lllENKUlvE1_clEvENKUlvE_clEvEUliiiiiE_St5arrayIPcLm6EELi4E23TrivialOffsetCalculatorILi5EjESH_ILi1EjENS0_6memory12LoadWithCastILi5EEENSK_13StoreWithCastILi1EEEEEviT_T0_T2_T3_T4_T5_
        .type           _ZN2at6native27unrolled_elementwise_kernelIZZZNS0_67_GLOBAL__N__bb565c37_34_ValidateCompressedIndicesKernel_cu_33a4b88b42_validate_compressed_sparse_indices_kernelILNS2_8CDimNameE0ENS2_18CUDAKernelLauncherENS2_14EmptyVecKernelENS2_8DummyVecELm0EEEvRKNS_6TensorESA_lllENKUlvE1_clEvENKUlvE_clEvEUliiiiiE_St5arrayIPcLm6EELi4E23TrivialOffsetCalculatorILi5EjESH_ILi1EjENS0_6memory12LoadWithCastILi5EEENSK_13StoreWithCastILi1EEEEEviT_T0_T2_T3_T4_T5_,@function
        .size           _ZN2at6native27unrolled_elementwise_kernelIZZZNS0_67_GLOBAL__N__bb565c37_34_ValidateCompressedIndicesKernel_cu_33a4b88b42_validate_compressed_sparse_indices_kernelILNS2_8CDimNameE0ENS2_18CUDAKernelLauncherENS2_14EmptyVecKernelENS2_8DummyVecELm0EEEvRKNS_6TensorESA_lllENKUlvE1_clEvENKUlvE_clEvEUliiiiiE_St5arrayIPcLm6EELi4E23TrivialOffsetCalculatorILi5EjESH_ILi1EjENS0_6memory12LoadWithCastILi5EEENSK_13StoreWithCastILi1EEEEEviT_T0_T2_T3_T4_T5_,(.L_x_32232 - _ZN2at6native27unrolled_elementwise_kernelIZZZNS0_67_GLOBAL__N__bb565c37_34_ValidateCompressedIndicesKernel_cu_33a4b88b42_validate_compressed_sparse_indices_kernelILNS2_8CDimNameE0ENS2_18CUDAKernelLauncherENS2_14EmptyVecKernelENS2_8DummyVecELm0EEEvRKNS_6TensorESA_lllENKUlvE1_clEvENKUlvE_clEvEUliiiiiE_St5arrayIPcLm6EELi4E23TrivialOffsetCalculatorILi5EjESH_ILi1EjENS0_6memory12LoadWithCastILi5EEENSK_13StoreWithCastILi1EEEEEviT_T0_T2_T3_T4_T5_)
        .other          _ZN2at6native27unrolled_elementwise_kernelIZZZNS0_67_GLOBAL__N__bb565c37_34_ValidateCompressedIndicesKernel_cu_33a4b88b42_validate_compressed_sparse_indices_kernelILNS2_8CDimNameE0ENS2_18CUDAKernelLauncherENS2_14EmptyVecKernelENS2_8DummyVecELm0EEEvRKNS_6TensorESA_lllENKUlvE1_clEvENKUlvE_clEvEUliiiiiE_St5arrayIPcLm6EELi4E23TrivialOffsetCalculatorILi5EjESH_ILi1EjENS0_6memory12LoadWithCastILi5EEENSK_13StoreWithCastILi1EEEEEviT_T0_T2_T3_T4_T5_,@"STO_CUDA_ENTRY STV_DEFAULT"
_ZN2at6native27unrolled_elementwise_kernelIZZZNS0_67_GLOBAL__N__bb565c37_34_ValidateCompressedIndicesKernel_cu_33a4b88b42_validate_compressed_sparse_indices_kernelILNS2_8CDimNameE0ENS2_18CUDAKernelLauncherENS2_14EmptyVecKernelENS2_8DummyVecELm0EEEvRKNS_6TensorESA_lllENKUlvE1_clEvENKUlvE_clEvEUliiiiiE_St5arrayIPcLm6EELi4E23TrivialOffsetCalculatorILi5EjESH_ILi1EjENS0_6memory12LoadWithCastILi5EEENSK_13StoreWithCastILi1EEEEEviT_T0_T2_T3_T4_T5_:
.text._ZN2at6native27unrolled_elementwise_kernelIZZZNS0_67_GLOBAL__N__bb565c37_34_ValidateCompressedIndicesKernel_cu_33a4b88b42_validate_compressed_sparse_indices_kernelILNS2_8CDimNameE0ENS2_18CUDAKernelLauncherENS2_14EmptyVecKernelENS2_8DummyVecELm0EEEvRKNS_6TensorESA_lllENKUlvE1_clEvENKUlvE_clEvEUliiiiiE_St5arrayIPcLm6EELi4E23TrivialOffsetCalculatorILi5EjESH_ILi1EjENS0_6memory12LoadWithCastILi5EEENSK_13StoreWithCastILi1EEEEEviT_T0_T2_T3_T4_T5_:
        /* <DEDUP_REMOVED lines=37> */
.L_x_21161:
[----:B------:R3:W5:Y:S01]  /*0250*/  LDG.E.U8 R18, desc[UR36][R2.64] ;  /* 0x0000002402127981 */ /* 0x000762000c1e1100 */
[----:B------:R-:W-:Y:S05]  /*0260*/  BRA `(.L_x_21163) ;  /* 0x0000000c00347947 */ /* 0x000fea0003800000 */
.L_x_21160:
        /* <DEDUP_REMOVED lines=8> */
.L_x_21165:
[----:B------:R4:W5:Y:S01]  /*02f0*/  LDG.E R18, desc[UR36][R2.64] ;  /* 0x0000002402127981 */ /* 0x000962000c1e1900 */
[----:B------:R-:W-:Y:S05]  /*0300*/  BRA `(.L_x_21163) ;  /* 0x0000000c000c7947 */ /* 0x000fea0003800000 */
.L_x_21164:
[----:B------:R3:W5:Y:S01]  /*0310*/  LDG.E.S16 R18, desc[UR36][R2.64] ;  /* 0x0000002402127981 */ /* 0x000762000c1e1700 */
[----:B------:R-:W-:Y:S05]  /*0320*/  BRA `(.L_x_21163) ;  /* 0x0000000c00047947 */ /* 0x000fea0003800000 */
.L_x_21159:
        /* <DEDUP_REMOVED lines=9> */
.L_x_21167:
[----:B------:R-:W3:Y:S02]  /*03c0*/  LDG.E.U16 R2, desc[UR36][R2.64] ;  /* 0x0000002402027981 */ /* 0x000ee4000c1e1500 */
[----:B---3--:R-:W-:-:S06]  /*03d0*/  HADD2.F32 R18, -RZ, R2.H0_H0 ;  /* 0x20000002ff127230 */ /* 0x008fcc0000004100 */
[----:B------:R-:W3:Y:S01]  /*03e0*/  F2I.FTZ.TRUNC.NTZ R18, R18 ;  /* 0x0000001200127305 */ /* 0x000ee2000021f100 */
[----:B------:R-:W-:Y:S05]  /*03f0*/  BRA `(.L_x_21163) ;  /* 0x0000000800d07947 */ /* 0x000fea0003800000 */
.L_x_21166:
        /* <DEDUP_REMOVED lines=9> */
.L_x_21169:
[----:B------:R-:W3:Y:S02]  /*0490*/  LDG.E.U16 R2, desc[UR36][R2.64] ;  /* 0x0000002402027981 */ /* 0x000ee4000c1e1500 */
[----:B---3--:R-:W-:-:S06]  /*04a0*/  HADD2.F32 R18, -RZ, R2.H0_H0 ;  /* 0x20000002ff127230 */ /* 0x008fcc0000004100 */
[----:B------:R-:W3:Y:S01]  /*04b0*/  F2I.FTZ.TRUNC.NTZ R18, R18 ;  /* 0x0000001200127305 */ /* 0x000ee2000021f100 */
[----:B------:R-:W-:Y:S05]  /*04c0*/  BRA `(.L_x_21163) ;  /* 0x00000008009c7947 */ /* 0x000fea0003800000 */
.L_x_21168:
[----:B------:R-:W3:Y:S02]  /*04d0*/  LDG.E.64 R2, desc[UR36][R2.64] ;  /* 0x0000002402027981 */ /* 0x000ee4000c1e1b00 */
[----:B---3--:R3:W4:Y:S01]  /*04e0*/  F2I.F64.TRUNC R18, R2 ;  /* 0x0000000200127311 */ /* 0x008722000030d100 */
[----:B------:R-:W-:Y:S05]  /*04f0*/  BRA `(.L_x_21163) ;  /* 0x0000000800907947 */ /* 0x000fea0003800000 */
.L_x_21158:
        /* <DEDUP_REMOVED lines=12> */
.L_x_21172:
[----:B------:R-:W3:Y:S02]  /*05c0*/  LDG.E.64 R2, desc[UR36][R2.64] ;  /* 0x0000002402027981 */ /* 0x000ee4000c1e1b00 */
[----:B---3--:R3:W4:Y:S01]  /*05d0*/  F2I.F64.TRUNC R18, R2 ;  /* 0x0000000200127311 */ /* 0x008722000030d100 */
[----:B------:R-:W-:Y:S05]  /*05e0*/  BRA `(.L_x_21163) ;  /* 0x0000000800547947 */ /* 0x000fea0003800000 */
.L_x_21171:
        /* <DEDUP_REMOVED lines=27> */
.L_x_21174:
        /* <DEDUP_REMOVED lines=14> */
.L_x_21173:
[----:B------:R-:W3:Y:S02]  /*0880*/  LDG.E.U16 R18, desc[UR36][R2.64] ;  /* 0x0000002402127981 */ /* 0x000ee4000c1e1500 */
[----:B---3--:R-:W-:-:S06]  /*0890*/  IMAD.U32 R18, R18, 0x10000, RZ ;  /* 0x0001000012127824 */ /* 0x008fcc00078e00ff */
[----:B------:R-:W3:Y:S01]  /*08a0*/  F2I.FTZ.TRUNC.NTZ R18, R18 ;  /* 0x0000001200127305 */ /* 0x000ee2000021f100 */
[----:B------:R-:W-:Y:S05]  /*08b0*/  BRA `(.L_x_21163) ;  /* 0x0000000400a07947 */ /* 0x000fea0003800000 */
.L_x_21170:
        /* <DEDUP_REMOVED lines=10> */
.L_x_21177:
        /* <DEDUP_REMOVED lines=21> */
.L_x_21181:
[----:B------:R-:W-:Y:S05]  /*0ab0*/  BSYNC B1 ;  /* 0x0000000000017941 */ /* 0x000fea0003800000 */
.L_x_21180:
[----:B------:R-:W-:Y:S01]  /*0ac0*/  IMAD.SHL.U32 R2, R2, 0x100000, RZ ;  /* 0x0010000002027824 */ /* 0x000fe200078e00ff */
[----:B------:R-:W-:-:S04]  /*0ad0*/  LEA R3, R0, 0x3b800000, 0x17 ;  /* 0x3b80000000037811 */ /* 0x000fc800078eb8ff */
[----:B------:R-:W-:-:S07]  /*0ae0*/  LOP3.LUT R18, R3, R2, R18, 0xfe, !PT ;  /* 0x0000000203127212 */ /* 0x000fce00078efe12 */
.L_x_21179:
[----:B------:R-:W-:Y:S05]  /*0af0*/  BSYNC B0 ;  /* 0x0000000000007941 */ /* 0x000fea0003800000 */
.L_x_21178:
[----:B------:R-:W3:Y:S01]  /*0b00*/  F2I.FTZ.TRUNC.NTZ R18, R18 ;  /* 0x0000001200127305 */ /* 0x000ee2000021f100 */
[----:B------:R-:W-:Y:S05]  /*0b10*/  BRA `(.L_x_21163) ;  /* 0x0000000400087947 */ /* 0x000fea0003800000 */
.L_x_21176:
        /* <DEDUP_REMOVED lines=21> */
.L_x_21185:
[----:B------:R-:W-:Y:S05]  /*0c70*/  BSYNC B1 ;  /* 0x0000000000017941 */ /* 0x000fea0003800000 */
.L_x_21184:
[----:B------:R-:W-:Y:S01]  /*0c80*/  IMAD.SHL.U32 R2, R2, 0x200000, RZ ;  /* 0x0020000002027824 */ /* 0x000fe200078e00ff */
[----:B------:R-:W-:-:S04]  /*0c90*/  LEA R3, R0, 0x37800000, 0x17 ;  /* 0x3780000000037811 */ /* 0x000fc800078eb8ff */
[----:B------:R-:W-:-:S07]  /*0ca0*/  LOP3.LUT R18, R3, R2, R18, 0xfe, !PT ;  /* 0x0000000203127212 */ /* 0x000fce00078efe12 */
.L_x_21183:
[----:B------:R-:W-:Y:S05]  /*0cb0*/  BSYNC B0 ;  /* 0x0000000000007941 */ /* 0x000fea0003800000 */
.L_x_21182:
[----:B------:R-:W3:Y:S01]  /*0cc0*/  F2I.FTZ.TRUNC.NTZ R18, R18 ;  /* 0x0000001200127305 */ /* 0x000ee2000021f100 */
[----:B------:R-:W-:Y:S05]  /*0cd0*/  BRA `(.L_x_21163) ;  /* 0x0000000000987947 */ /* 0x000fea0003800000 */
.L_x_21175:
        /* <DEDUP_REMOVED lines=14> */
.L_x_21189:
[----:B------:R-:W-:Y:S05]  /*0dc0*/  BSYNC B0 ;  /* 0x0000000000007941 */ /* 0x000fea0003800000 */
.L_x_21188:
[----:B------:R-:W3:Y:S01]  /*0dd0*/  F2I.FTZ.TRUNC.NTZ R18, R18 ;  /* 0x0000001200127305 */ /* 0x000ee2000021f100 */
[----:B------:R-:W-:Y:S05]  /*0de0*/  BRA `(.L_x_21163) ;  /* 0x0000000000547947 */ /* 0x000fea0003800000 */
.L_x_21162:
        /* <DEDUP_REMOVED lines=17> */
.L_x_21190:
[----:B------:R-:W-:Y:S05]  /*0f00*/  BRA `(.L_x_21163) ;  /* 0x00000000000c7947 */ /* 0x000fea0003800000 */
.L_x_21187:
[----:B------:R3:W5:Y:S01]  /*0f10*/  LDG.E R18, desc[UR36][R2.64] ;  /* 0x0000002402127981 */ /* 0x000762000c1e1900 */
[----:B------:R-:W-:Y:S05]  /*0f20*/  BRA `(.L_x_21163) ;  /* 0x0000000000047947 */ /* 0x000fea0003800000 */
.L_x_21186:
[----:B------:R3:W5:Y:S02]  /*0f30*/  LDG.E R18, desc[UR36][R2.64] ;  /* 0x0000002402127981 */ /* 0x000764000c1e1900 */
.L_x_21163:
        /* <DEDUP_REMOVED lines=18> */
.L_x_21194:
[----:B------:R4:W5:Y:S01]  /*1060*/  LDG.E.U8 R17, desc[UR36][R2.64] ;  /* 0x0000002402117981 */ /* 0x000962000c1e1100 */
[----:B------:R-:W-:Y:S05]  /*1070*/  BRA `(.L_x_21196) ;  /* 0x0000000c00347947 */ /* 0x000fea0003800000 */
.L_x_21193:
        /* <DEDUP_REMOVED lines=8> */
.L_x_21198:
[----:B------:R3:W5:Y:S01]  /*1100*/  LDG.E R17, desc[UR36][R2.64] ;  /* 0x0000002402117981 */ /* 0x000762000c1e1900 */
[----:B------:R-:W-:Y:S05]  /*1110*/  BRA `(.L_x_21196) ;  /* 0x0000000c000c7947 */ /* 0x000fea0003800000 */
.L_x_21197:
[----:B------:R3:W5:Y:S01]  /*1120*/  LDG.E.S16 R17, desc[UR36][R2.64] ;  /* 0x0000002402117981 */ /* 0x000762000c1e1700 */
[----:B------:R-:W-:Y:S05]  /*1130*/  BRA `(.L_x_21196) ;  /* 0x0000000c00047947 */ /* 0x000fea0003800000 */
.L_x_21192:
        /* <DEDUP_REMOVED lines=9> */
.L_x_21200:
[----:B------:R-:W3:Y:S02]  /*11d0*/  LDG.E.U16 R2, desc[UR36][R2.64] ;  /* 0x0000002402027981 */ /* 0x000ee4000c1e1500 */
[----:B---3--:R-:W-:-:S06]  /*11e0*/  HADD2.F32 R17, -RZ, R2.H0_H0 ;  /* 0x20000002ff117230 */ /* 0x008fcc0000004100 */
[----:B------:R-:W3:Y:S01]  /*11f0*/  F2I.FTZ.TRUNC.NTZ R17, R17 ;  /* 0x0000001100117305 */ /* 0x000ee2000021f100 */
[----:B------:R-:W-:Y:S05]  /*1200*/  BRA `(.L_x_21196) ;  /* 0x0000000800d07947 */ /* 0x000fea0003800000 */
.L_x_21199:
        /* <DEDUP_REMOVED lines=9> */
.L_x_21202:
[----:B------:R-:W3:Y:S02]  /*12a0*/  LDG.E.U16 R2, desc[UR36][R2.64] ;  /* 0x0000002402027981 */ /* 0x000ee4000c1e1500 */
[----:B---3--:R-:W-:-:S06]  /*12b0*/  HADD2.F32 R17, -RZ, R2.H0_H0 ;  /* 0x20000002ff117230 */ /* 0x008fcc0000004100 */
[----:B------:R-:W3:Y:S01]  /*12c0*/  F2I.FTZ.TRUNC.NTZ R17, R17 ;  /* 0x0000001100117305 */ /* 0x000ee2000021f100 */
[----:B------:R-:W-:Y:S05]  /*12d0*/  BRA `(.L_x_21196) ;  /* 0x00000008009c7947 */ /* 0x000fea0003800000 */
.L_x_21201:
[----:B------:R-:W3:Y:S02]  /*12e0*/  LDG.E.64 R2, desc[UR36][R2.64] ;  /* 0x0000002402027981 */ /* 0x000ee4000c1e1b00 */
[----:B---3--:R3:W4:Y:S01]  /*12f0*/  F2I.F64.TRUNC R17, R2 ;  /* 0x0000000200117311 */ /* 0x008722000030d100 */
[----:B------:R-:W-:Y:S05]  /*1300*/  BRA `(.L_x_21196) ;  /* 0x0000000800907947 */ /* 0x000fea0003800000 */
.L_x_21191:
        /* <DEDUP_REMOVED lines=12> */
.L_x_21205:
[----:B------:R-:W3:Y:S02]  /*13d0*/  LDG.E.64 R2, desc[UR36][R2.64] ;  /* 0x0000002402027981 */ /* 0x000ee4000c1e1b00 */
[----:B---3--:R3:W4:Y:S01]  /*13e0*/  F2I.F64.TRUNC R17, R2 ;  /* 0x0000000200117311 */ /* 0x008722000030d100 */
[----:B------:R-:W-:Y:S05]  /*13f0*/  BRA `(.L_x_21196) ;  /* 0x0000000800547947 */ /* 0x000fea0003800000 */
.L_x_21204:
        /* <DEDUP_REMOVED lines=27> */
.L_x_21207:
        /* <DEDUP_REMOVED lines=14> */
.L_x_21206:
[----:B------:R-:W3:Y:S02]  /*1690*/  LDG.E.U16 R17, desc[UR36][R2.64] ;  /* 0x0000002402117981 */ /* 0x000ee4000c1e1500 */
[----:B---3--:R-:W-:-:S06]  /*16a0*/  IMAD.U32 R17, R17, 0x10000, RZ ;  /* 0x0001000011117824 */ /* 0x008fcc00078e00ff */
[----:B------:R-:W3:Y:S01]  /*16b0*/  F2I.FTZ.TRUNC.NTZ R17, R17 ;  /* 0x0000001100117305 */ /* 0x000ee2000021f100 */
[----:B------:R-:W-:Y:S05]  /*16c0*/  BRA `(.L_x_21196) ;  /* 0x0000000400a07947 */ /* 0x000fea0003800000 */
.L_x_21203:
        /* <DEDUP_REMOVED lines=10> */
.L_x_21210:
        /* <DEDUP_REMOVED lines=21> */
.L_x_21214:
[----:B------:R-:W-:Y:S05]  /*18c0*/  BSYNC B1 ;  /* 0x0000000000017941 */ /* 0x000fea0003800000 */
.L_x_21213:
[----:B------:R-:W-:Y:S01]  /*18d0*/  IMAD.SHL.U32 R2, R2, 0x100000, RZ ;  /* 0x0010000002027824 */ /* 0x000fe200078e00ff */
[----:B------:R-:W-:-:S04]  /*18e0*/  LEA R0, R0, 0x3b800000, 0x17 ;  /* 0x3b80000000007811 */ /* 0x000fc800078eb8ff */
[----:B------:R-:W-:-:S07]  /*18f0*/  LOP3.LUT R17, R0, R2, R17, 0xfe, !PT ;  /* 0x0000000200117212 */ /* 0x000fce00078efe11 */
.L_x_21212:
[----:B------:R-:W-:Y:S05]  /*1900*/  BSYNC B0 ;  /* 0x0000000000007941 */ /* 0x000fea0003800000 */
.L_x_21211:
[----:B------:R-:W3:Y:S01]  /*1910*/  F2I.FTZ.TRUNC.NTZ R17, R17 ;  /* 0x0000001100117305 */ /* 0x000ee2000021f100 */
[----:B------:R-:W-:Y:S05]  /*1920*/  BRA `(.L_x_21196) ;  /* 0x0000000400087947 */ /* 0x000fea0003800000 */
.L_x_21209:
        /* <DEDUP_REMOVED lines=21> */
.L_x_21218:
[----:B------:R-:W-:Y:S05]  /*1a80*/  BSYNC B1 ;  /* 0x0000000000017941 */ /* 0x000fea0003800000 */
.L_x_21217:
[----:B------:R-:W-:Y:S01]  /*1a90*/  IMAD.SHL.U32 R2, R2, 0x200000, RZ ;  /* 0x0020000002027824 */ /* 0x000fe200078e00ff */
[----:B------:R-:W-:-:S04]  /*1aa0*/  LEA R0, R0, 0x37800000, 0x17 ;  /* 0x3780000000007811 */ /* 0x000fc800078eb8ff */
[----:B------:R-:W-:-:S07]  /*1ab0*/  LOP3.LUT R17, R0, R2, R17, 0xfe, !PT ;  /* 0x0000000200117212 */ /* 0x000fce00078efe11 */
.L_x_21216:
[----:B------:R-:W-:Y:S05]  /*1ac0*/  BSYNC B0 ;  /* 0x0000000000007941 */ /* 0x000fea0003800000 */
.L_x_21215:
[----:B------:R-:W3:Y:S01]  /*1ad0*/  F2I.FTZ.TRUNC.NTZ R17, R17 ;  /* 0x0000001100117305 */ /* 0x000ee2000021f100 */
[----:B------:R-:W-:Y:S05]  /*1ae0*/  BRA `(.L_x_21196) ;  /* 0x0000000000987947 */ /* 0x000fea0003800000 */
.L_x_21208:
        /* <DEDUP_REMOVED lines=14> */
.L_x_21222:
[----:B------:R-:W-:Y:S05]  /*1bd0*/  BSYNC B0 ;  /* 0x0000000000007941 */ /* 0x000fea0003800000 */
.L_x_21221:
[----:B------:R-:W3:Y:S01]  /*1be0*/  F2I.FTZ.TRUNC.NTZ R17, R17 ;  /* 0x0000001100117305 */ /* 0x000ee2000021f100 */
[----:B------:R-:W-:Y:S05]  /*1bf0*/  BRA `(.L_x_21196) ;  /* 0x0000000000547947 */ /* 0x000fea0003800000 */
.L_x_21195:
        /* <DEDUP_REMOVED lines=17> */
.L_x_21223:
[----:B------:R-:W-:Y:S05]  /*1d10*/  BRA `(.L_x_21196) ;  /* 0x00000000000c7947 */ /* 0x000fea0003800000 */
.L_x_21220:
[----:B------:R3:W5:Y:S01]  /*1d20*/  LDG.E R17, desc[UR36][R2.64] ;  /* 0x0000002402117981 */ /* 0x000762000c1e1900 */
[----:B------:R-:W-:Y:S05]  /*1d30*/  BRA `(.L_x_21196) ;  /* 0x0000000000047947 */ /* 0x000fea0003800000 */
.L_x_21219:
[----:B------:R3:W5:Y:S02]  /*1d40*/  LDG.E R17, desc[UR36][R2.64] ;  /* 0x0000002402117981 */ /* 0x000764000c1e1900 */
.L_x_21196:
        /* <DEDUP_REMOVED lines=18> */
.L_x_21227:
[----:B------:R0:W5:Y:S01]  /*1e70*/  LDG.E.U8 R31, desc[UR36][R2.64] ;  /* 0x00000024021f7981 */ /* 0x000162000c1e1100 */
[----:B------:R-:W-:Y:S05]  /*1e80*/  BRA `(.L_x_21229) ;  /* 0x0000000c00347947 */ /* 0x000fea0003800000 */
.L_x_21226:
        /* <DEDUP_REMOVED lines=8> */
.L_x_21231:
[----:B------:R0:W5:Y:S01]  /*1f10*/  LDG.E R31, desc[UR36][R2.64] ;  /* 0x00000024021f7981 */ /* 0x000162000c1e1900 */
[----:B------:R-:W-:Y:S05]  /*1f20*/  BRA `(.L_x_21229) ;  /* 0x0000000c000c7947 */ /* 0x000fea0003800000 */
.L_x_21230:
[----:B------:R0:W5:Y:S01]  /*1f30*/  LDG.E.S16 R31, desc[UR36][R2.64] ;  /* 0x00000024021f7981 */ /* 0x000162000c1e1700 */
[----:B------:R-:W-:Y:S05]  /*1f40*/  BRA `(.L_x_21229) ;  /* 0x0000000c00047947 */ /* 0x000fea0003800000 */
.L_x_21225:
        /* <DEDUP_REMOVED lines=9> */
.L_x_21233:
[----:B------:R-:W3:Y:S02]  /*1fe0*/  LDG.E.U16 R2, desc[UR36][R2.64] ;  /* 0x0000002402027981 */ /* 0x000ee4000c1e1500 */
[----:B---3--:R-:W-:-:S06]  /*1ff0*/  HADD2.F32 R31, -RZ, R2.H0_H0 ;  /* 0x20000002ff1f7230 */ /* 0x008fcc0000004100 */
[----:B------:R-:W0:Y:S01]  /*2000*/  F2I.FTZ.TRUNC.NTZ R31, R31 ;  /* 0x0000001f001f7305 */ /* 0x000e22000021f100 */
[----:B------:R-:W-:Y:S05]  /*2010*/  BRA `(.L_x_21229) ;  /* 0x0000000800d07947 */ /* 0x000fea0003800000 */
.L_x_21232:
        /* <DEDUP_REMOVED lines=9> */
.L_x_21235:
[----:B------:R-:W3:Y:S02]  /*20b0*/  LDG.E.U16 R2, desc[UR36][R2.64] ;  /* 0x0000002402027981 */ /* 0x000ee4000c1e1500 */
[----:B---3--:R-:W-:-:S06]  /*20c0*/  HADD2.F32 R31, -RZ, R2.H0_H0 ;  /* 0x20000002ff1f7230 */ /* 0x008fcc0000004100 */
[----:B------:R-:W0:Y:S01]  /*20d0*/  F2I.FTZ.TRUNC.NTZ R31, R31 ;  /* 0x0000001f001f7305 */ /* 0x000e22000021f100 */
[----:B------:R-:W-:Y:S05]  /*20e0*/  BRA `(.L_x_21229) ;  /* 0x00000008009c7947 */ /* 0x000fea0003800000 */
.L_x_21234:
[----:B------:R-:W3:Y:S02]  /*20f0*/  LDG.E.64 R2, desc[UR36][R2.64] ;  /* 0x0000002402027981 */ /* 0x000ee4000c1e1b00 */
[----:B---3--:R0:W3:Y:S01]  /*2100*/  F2I.F64.TRUNC R31, R2 ;  /* 0x00000002001f7311 */ /* 0x0080e2000030d100 */
[----:B------:R-:W-:Y:S05]  /*2110*/  BRA `(.L_x_21229) ;  /* 0x0000000800907947 */ /* 0x000fea0003800000 */
.L_x_21224:
        /* <DEDUP_REMOVED lines=12> */
.L_x_21238:
[----:B------:R-:W3:Y:S02]  /*21e0*/  LDG.E.64 R2, desc[UR36][R2.64] ;  /* 0x0000002402027981 */ /* 0x000ee4000c1e1b00 */
[----:B---3--:R0:W3:Y:S01]  /*21f0*/  F2I.F64.TRUNC R31, R2 ;  /* 0x00000002001f7311 */ /* 0x0080e2000030d100 */
[----:B------:R-:W-:Y:S05]  /*2200*/  BRA `(.L_x_21229) ;  /* 0x0000000800547947 */ /* 0x000fea0003800000 */
.L_x_21237:
        /* <DEDUP_REMOVED lines=27> */
.L_x_21240:
        /* <DEDUP_REMOVED lines=14> */
.L_x_21239:
[----:B------:R-:W3:Y:S02]  /*24a0*/  LDG.E.U16 R31, desc[UR36][R2.64] ;  /* 0x00000024021f7981 */ /* 0x000ee4000c1e1500 */
[----:B---3--:R-:W-:-:S06]  /*24b0*/  IMAD.U32 R31, R31, 0x10000, RZ ;  /* 0x000100001f1f7824 */ /* 0x008fcc00078e00ff */
[----:B------:R-:W0:Y:S01]  /*24c0*/  F2I.FTZ.TRUNC.NTZ R31, R31 ;  /* 0x0000001f001f7305 */ /* 0x000e22000021f100 */
[----:B------:R-:W-:Y:S05]  /*24d0*/  BRA `(.L_x_21229) ;  /* 0x0000000400a07947 */ /* 0x000fea0003800000 */
.L_x_21236:
        /* <DEDUP_REMOVED lines=10> */
.L_x_21243:
        /* <DEDUP_REMOVED lines=21> */
.L_x_21247:
[----:B------:R-:W-:Y:S05]  /*26d0*/  BSYNC B1 ;  /* 0x0000000000017941 */ /* 0x000fea0003800000 */
.L_x_21246:
[----:B------:R-:W-:Y:S01]  /*26e0*/  IMAD.SHL.U32 R2, R2, 0x100000, RZ ;  /* 0x0010000002027824 */ /* 0x000fe200078e00ff */
[----:B------:R-:W-:-:S04]  /*26f0*/  LEA R0, R0, 0x3b800000, 0x17 ;  /* 0x3b80000000007811 */ /* 0x000fc800078eb8ff */
[----:B------:R-:W-:-:S07]  /*2700*/  LOP3.LUT R31, R0, R2, R31, 0xfe, !PT ;  /* 0x00000002001f7212 */ /* 0x000fce00078efe1f */
.L_x_21245:
[----:B------:R-:W-:Y:S05]  /*2710*/  BSYNC B0 ;  /* 0x0000000000007941 */ /* 0x000fea0003800000 */
.L_x_21244:
[----:B------:R-:W0:Y:S01]  /*2720*/  F2I.FTZ.TRUNC.NTZ R31, R31 ;  /* 0x0000001f001f7305 */ /* 0x000e22000021f100 */
[----:B------:R-:W-:Y:S05]  /*2730*/  BRA `(.L_x_21229) ;  /* 0x0000000400087947 */ /* 0x000fea0003800000 */
.L_x_21242:
        /* <DEDUP_REMOVED lines=21> */
.L_x_21251:
[----:B------:R-:W-:Y:S05]  /*2890*/  BSYNC B1 ;  /* 0x0000000000017941 */ /* 0x000fea0003800000 */
.L_x_21250:
[----:B------:R-:W-:Y:S01]  /*28a0*/  IMAD.SHL.U32 R2, R2, 0x200000, RZ ;  /* 0x0020000002027824 */ /* 0x000fe200078e00ff */
[----:B------:R-:W-:-:S04]  /*28b0*/  LEA R0, R0, 0x37800000, 0x17 ;  /* 0x3780000000007811 */ /* 0x000fc800078eb8ff */
[----:B------:R-:W-:-:S07]  /*28c0*/  LOP3.LUT R31, R0, R2, R31, 0xfe, !PT ;  /* 0x00000002001f7212 */ /* 0x000fce00078efe1f */
.L_x_21249:
[----:B------:R-:W-:Y:S05]  /*28d0*/  BSYNC B0 ;  /* 0x0000000000007941 */ /* 0x000fea0003800000 */
.L_x_21248:
[----:B------:R-:W0:Y:S01]  /*28e0*/  F2I.FTZ.TRUNC.NTZ R31, R31 ;  /* 0x0000001f001f7305 */ /* 0x000e22000021f100 */
[----:B------:R-:W-:Y:S05]  /*28f0*/  BRA `(.L_x_21229) ;  /* 0x0000000000987947 */ /* 0x000fea0003800000 */
.L_x_21241:
        /* <DEDUP_REMOVED lines=14> */
.L_x_21255:
[----:B------:R-:W-:Y:S05]  /*29e0*/  BSYNC B0 ;  /* 0x0000000000007941 */ /* 0x000fea0003800000 */
.L_x_21254:
[----:B------:R-:W0:Y:S01]  /*29f0*/  F2I.FTZ.TRUNC.NTZ R31, R31 ;  /* 0x0000001f001f7305 */ /* 0x000e22000021f100 */
[----:B------:R-:W-:Y:S05]  /*2a00*/  BRA `(.L_x_21229) ;  /* 0x0000000000547947 */ /* 0x000fea0003800000 */
.L_x_21228:
        /* <DEDUP_REMOVED lines=17> */
.L_x_21256:
[----:B------:R-:W-:Y:S05]  /*2b20*/  BRA `(.L_x_21229) ;  /* 0x00000000000c7947 */ /* 0x000fea0003800000 */
.L_x_21253:
[----:B------:R0:W5:Y:S01]  /*2b30*/  LDG.E R31, desc[UR36][R2.64] ;  /* 0x00000024021f7981 */ /* 0x000162000c1e1900 */
[----:B------:R-:W-:Y:S05]  /*2b40*/  BRA `(.L_x_21229) ;  /* 0x0000000000047947 */ /* 0x000fea0003800000 */
.L_x_21252:
[----:B------:R0:W5:Y:S02]  /*2b50*/  LDG.E R31, desc[UR36][R2.64] ;  /* 0x00000024021f7981 */ /* 0x000164000c1e1900 */
.L_x_21229:
        /* <DEDUP_REMOVED lines=18> */
.L_x_21260:
[----:B------:R0:W5:Y:S01]  /*2c80*/  LDG.E.U8 R30, desc[UR36][R2.64] ;  /* 0x00000024021e7981 */ /* 0x000162000c1e1100 */
[----:B------:R-:W-:Y:S05]  /*2c90*/  BRA `(.L_x_21262) ;  /* 0x0000000c00347947 */ /* 0x000fea0003800000 */
.L_x_21259:
        /* <DEDUP_REMOVED lines=8> */
.L_x_21264:
[----:B------:R0:W5:Y:S01]  /*2d20*/  LDG.E R30, desc[UR36][R2.64] ;  /* 0x00000024021e7981 */ /* 0x000162000c1e1900 */
[----:B------:R-:W-:Y:S05]  /*2d30*/  BRA `(.L_x_21262) ;  /* 0x0000000c000c7947 */ /* 0x000fea0003800000 */
.L_x_21263:
[----:B------:R0:W5:Y:S01]  /*2d40*/  LDG.E.S16 R30, desc[UR36][R2.64] ;  /* 0x00000024021e7981 */ /* 0x000162000c1e1700 */
[----:B------:R-:W-:Y:S05]  /*2d50*/  BRA `(.L_x_21262) ;  /* 0x0000000c00047947 */ /* 0x000fea0003800000 */
.L_x_21258:
        /* <DEDUP_REMOVED lines=9> */
.L_x_21266:
[----:B------:R-:W3:Y:S02]  /*2df0*/  LDG.E.U16 R2, desc[UR36][R2.64] ;  /* 0x0000002402027981 */ /* 0x000ee4000c1e1500 */
[----:B---3--:R-:W-:-:S06]  /*2e00*/  HADD2.F32 R30, -RZ, R2.H0_H0 ;  /* 0x20000002ff1e7230 */ /* 0x008fcc0000004100 */
[----:B------:R-:W0:Y:S01]  /*2e10*/  F2I.FTZ.TRUNC.NTZ R30, R30 ;  /* 0x0000001e001e7305 */ /* 0x000e22000021f100 */
[----:B------:R-:W-:Y:S05]  /*2e20*/  BRA `(.L_x_21262) ;  /* 0x0000000800d07947 */ /* 0x000fea0003800000 */
.L_x_21265:
        /* <DEDUP_REMOVED lines=9> */
.L_x_21268:
[----:B------:R-:W3:Y:S02]  /*2ec0*/  LDG.E.U16 R2, desc[UR36][R2.64] ;  /* 0x0000002402027981 */ /* 0x000ee4000c1e1500 */
[----:B---3--:R-:W-:-:S06]  /*2ed0*/  HADD2.F32 R30, -RZ, R2.H0_H0 ;  /* 0x20000002ff1e7230 */ /* 0x008fcc0000004100 */
[----:B------:R-:W0:Y:S01]  /*2ee0*/  F2I.FTZ.TRUNC.NTZ R30, R30 ;  /* 0x0000001e001e7305 */ /* 0x000e22000021f100 */
[----:B------:R-:W-:Y:S05]  /*2ef0*/  BRA `(.L_x_21262) ;  /* 0x00000008009c7947 */ /* 0x000fea0003800000 */
.L_x_21267:
[----:B------:R-:W3:Y:S02]  /*2f00*/  LDG.E.64 R2, desc[UR36][R2.64] ;  /* 0x0000002402027981 */ /* 0x000ee4000c1e1b00 */
[----:B---3--:R0:W1:Y:S01]  /*2f10*/  F2I.F64.TRUNC R30, R2 ;  /* 0x00000002001e7311 */ /* 0x008062000030d100 */
[----:B------:R-:W-:Y:S05]  /*2f20*/  BRA `(.L_x_21262) ;  /* 0x0000000800907947 */ /* 0x000fea0003800000 */
.L_x_21257:
        /* <DEDUP_REMOVED lines=12> */
.L_x_21271:
[----:B------:R-:W3:Y:S02]  /*2ff0*/  LDG.E.64 R2, desc[UR36][R2.64] ;  /* 0x0000002402027981 */ /* 0x000ee4000c1e1b00 */
[----:B---3--:R0:W1:Y:S01]  /*3000*/  F2I.F64.TRUNC R30, R2 ;  /* 0x00000002001e7311 */ /* 0x008062000030d100 */
[----:B------:R-:W-:Y:S05]  /*3010*/  BRA `(.L_x_21262) ;  /* 0x0000000800547947 */ /* 0x000fea0003800000 */
.L_x_21270:
        /* <DEDUP_REMOVED lines=27> */
.L_x_21273:
        /* <DEDUP_REMOVED lines=14> */
.L_x_21272:
[----:B------:R-:W3:Y:S02]  /*32b0*/  LDG.E.U16 R30, desc[UR36][R2.64] ;  /* 0x00000024021e7981 */ /* 0x000ee4000c1e1500 */
[----:B---3--:R-:W-:-:S06]  /*32c0*/  IMAD.U32 R30, R30, 0x10000, RZ ;  /* 0x000100001e1e7824 */ /* 0x008fcc00078e00ff */
[----:B------:R-:W0:Y:S01]  /*32d0*/  F2I.FTZ.TRUNC.NTZ R30, R30 ;  /* 0x0000001e001e7305 */ /* 0x000e22000021f100 */
[----:B------:R-:W-:Y:S05]  /*32e0*/  BRA `(.L_x_21262) ;  /* 0x0000000400a07947 */ /* 0x000fea0003800000 */
.L_x_21269:
        /* <DEDUP_REMOVED lines=10> */
.L_x_21276:
        /* <DEDUP_REMOVED lines=21> */
.L_x_21280:
[----:B------:R-:W-:Y:S05]  /*34e0*/  BSYNC B1 ;  /* 0x0000000000017941 */ /* 0x000fea0003800000 */
.L_x_21279:
[----:B------:R-:W-:Y:S01]  /*34f0*/  IMAD.SHL.U32 R2, R2, 0x100000, RZ ;  /* 0x0010000002027824 */ /* 0x000fe200078e00ff */
[----:B------:R-:W-:-:S04]  /*3500*/  LEA R3, R0, 0x3b800000, 0x17 ;  /* 0x3b80000000037811 */ /* 0x000fc800078eb8ff */
[----:B------:R-:W-:-:S07]  /*3510*/  LOP3.LUT R30, R3, R2, R30, 0xfe, !PT ;  /* 0x00000002031e7212 */ /* 0x000fce00078efe1e */
.L_x_21278:
[----:B------:R-:W-:Y:S05]  /*3520*/  BSYNC B0 ;  /* 0x0000000000007941 */ /* 0x000fea0003800000 */
.L_x_21277:
[----:B------:R-:W0:Y:S01]  /*3530*/  F2I.FTZ.TRUNC.NTZ R30, R30 ;  /* 0x0000001e001e7305 */ /* 0x000e22000021f100 */
[----:B------:R-:W-:Y:S05]  /*3540*/  BRA `(.L_x_21262) ;  /* 0x0000000400087947 */ /* 0x000fea0003800000 */
.L_x_21275:
        /* <DEDUP_REMOVED lines=21> */
.L_x_21284:
[----:B------:R-:W-:Y:S05]  /*36a0*/  BSYNC B1 ;  /* 0x0000000000017941 */ /* 0x000fea0003800000 */
.L_x_21283:
[----:B------:R-:W-:Y:S01]  /*36b0*/  IMAD.SHL.U32 R2, R2, 0x200000, RZ ;  /* 0x0020000002027824 */ /* 0x000fe200078e00ff */
[----:B------:R-:W-:-:S04]  /*36c0*/  LEA R3, R0, 0x37800000, 0x17 ;  /* 0x3780000000037811 */ /* 0x000fc800078eb8ff */
[----:B------:R-:W-:-:S07]  /*36d0*/  LOP3.LUT R30, R3, R2, R30, 0xfe, !PT ;  /* 0x00000002031e7212 */ /* 0x000fce00078efe1e */
.L_x_21282:
[----:B------:R-:W-:Y:S05]  /*36e0*/  BSYNC B0 ;  /* 0x0000000000007941 */ /* 0x000fea0003800000 */
.L_x_21281:
[----:B------:R-:W0:Y:S01]  /*36f0*/  F2I.FTZ.TRUNC.NTZ R30, R30 ;  /* 0x0000001e001e7305 */ /* 0x000e22000021f100 */
[----:B------:R-:W-:Y:S05]  /*3700*/  BRA `(.L_x_21262) ;  /* 0x0000000000987947 */ /* 0x000fea0003800000 */
.L_x_21274:
        /* <DEDUP_REMOVED lines=14> */
.L_x_21288:
[----:B------:R-:W-:Y:S05]  /*37f0*/  BSYNC B0 ;  /* 0x0000000000007941 */ /* 0x000fea0003800000 */
.L_x_21287:
[----:B------:R-:W1:Y:S01]  /*3800*/  F2I.FTZ.TRUNC.NTZ R30, R30 ;  /* 0x0000001e001e7305 */ /* 0x000e62000021f100 */
[----:B------:R-:W-:Y:S05]  /*3810*/  BRA `(.L_x_21262) ;  /* 0x0000000000547947 */ /* 0x000fea0003800000 */
.L_x_21261:
        /* <DEDUP_REMOVED lines=17> */
.L_x_21289:
[----:B------:R-:W-:Y:S05]  /*3930*/  BRA `(.L_x_21262) ;  /* 0x00000000000c7947 */ /* 0x000fea0003800000 */
.L_x_21286:
[----:B------:R0:W5:Y:S01]  /*3940*/  LDG.E R30, desc[UR36][R2.64] ;  /* 0x00000024021e7981 */ /* 0x000162000c1e1900 */
[----:B------:R-:W-:Y:S05]  /*3950*/  BRA `(.L_x_21262) ;  /* 0x0000000000047947 */ /* 0x000fea0003800000 */
.L_x_21285:
[----:B------:R3:W5:Y:S02]  /*3960*/  LDG.E R30, desc[UR36][R2.64] ;  /* 0x00000024021e7981 */ /* 0x000764000c1e1900 */
.L_x_21262:
        /* <DEDUP_REMOVED lines=18> */
.L_x_21293:
[----:B------:R0:W5:Y:S01]  /*3a90*/  LDG.E.U8 R16, desc[UR36][R2.64] ;  /* 0x0000002402107981 */ /* 0x000162000c1e1100 */
[----:B------:R-:W-:Y:S05]  /*3aa0*/  BRA `(.L_x_21295) ;  /* 0x0000000c00347947 */ /* 0x000fea0003800000 */
.L_x_21292:
        /* <DEDUP_REMOVED lines=8> */
.L_x_21297:
[----:B------:R0:W5:Y:S01]  /*3b30*/  LDG.E R16, desc[UR36][R2.64] ;  /* 0x0000002402107981 */ /* 0x000162000c1e1900 */
[----:B------:R-:W-:Y:S05]  /*3b40*/  BRA `(.L_x_21295) ;  /* 0x0000000c000c7947 */ /* 0x000fea0003800000 */
.L_x_21296:
[----:B------:R0:W5:Y:S01]  /*3b50*/  LDG.E.S16 R16, desc[UR36][R2.64] ;  /* 0x0000002402107981 */ /* 0x000162000c1e1700 */
[----:B------:R-:W-:Y:S05]  /*3b60*/  BRA `(.L_x_21295) ;  /* 0x0000000c00047947 */ /* 0x000fea0003800000 */
.L_x_21291:
        /* <DEDUP_REMOVED lines=9> */
.L_x_21299:
[----:B------:R-:W2:Y:S02]  /*3c00*/  LDG.E.U16 R2, desc[UR36][R2.64] ;  /* 0x0000002402027981 */ /* 0x000ea4000c1e1500 */
[----:B--2---:R-:W-:-:S06]  /*3c10*/  HADD2.F32 R16, -RZ, R2.H0_H0 ;  /* 0x20000002ff107230 */ /* 0x004fcc0000004100 */
[----:B------:R-:W0:Y:S01]  /*3c20*/  F2I.FTZ.TRUNC.NTZ R16, R16 ;  /* 0x0000001000107305 */ /* 0x000e22000021f100 */
[----:B------:R-:W-:Y:S05]  /*3c30*/  BRA `(.L_x_21295) ;  /* 0x0000000800d07947 */ /* 0x000fea0003800000 */
.L_x_21298:
        /* <DEDUP_REMOVED lines=9> */
.L_x_21301:
[----:B------:R-:W2:Y:S02]  /*3cd0*/  LDG.E.U16 R2, desc[UR36][R2.64] ;  /* 0x0000002402027981 */ /* 0x000ea4000c1e1500 */
[----:B--2---:R-:W-:-:S06]  /*3ce0*/  HADD2.F32 R16, -RZ, R2.H0_H0 ;  /* 0x20000002ff107230 */ /* 0x004fcc0000004100 */
[----:B------:R-:W0:Y:S01]  /*3cf0*/  F2I.FTZ.TRUNC.NTZ R16, R16 ;  /* 0x0000001000107305 */ /* 0x000e22000021f100 */
[----:B------:R-:W-:Y:S05]  /*3d00*/  BRA `(.L_x_21295) ;  /* 0x00000008009c7947 */ /* 0x000fea0003800000 */
.L_x_21300:
[----:B------:R-:W2:Y:S02]  /*3d10*/  LDG.E.64 R2, desc[UR36][R2.64] ;  /* 0x0000002402027981 */ /* 0x000ea4000c1e1b00 */
[----:B--2---:R0:W2:Y:S01]  /*3d20*/  F2I.F64.TRUNC R16, R2 ;  /* 0x0000000200107311 */ /* 0x0040a2000030d100 */
[----:B------:R-:W-:Y:S05]  /*3d30*/  BRA `(.L_x_21295) ;  /* 0x0000000800907947 */ /* 0x000fea0003800000 */
.L_x_21290:
        /* <DEDUP_REMOVED lines=12> */
.L_x_21304:
[----:B------:R-:W2:Y:S02]  /*3e00*/  LDG.E.64 R2, desc[UR36][R2.64] ;  /* 0x0000002402027981 */ /* 0x000ea4000c1e1b00 */
[----:B--2---:R0:W2:Y:S01]  /*3e10*/  F2I.F64.TRUNC R16, R2 ;  /* 0x0000000200107311 */ /* 0x0040a2000030d100 */
[----:B------:R-:W-:Y:S05]  /*3e20*/  BRA `(.L_x_21295) ;  /* 0x0000000800547947 */ /* 0x000fea0003800000 */
.L_x_21303:
        /* <DEDUP_REMOVED lines=27> */
.L_x_21306:
        /* <DEDUP_REMOVED lines=14> */
.L_x_21305:
[----:B------:R-:W2:Y:S02]  /*40c0*/  LDG.E.U16 R16, desc[UR36][R2.64] ;  /* 0x0000002402107981 */ /* 0x000ea4000c1e1500 */
[----:B--2---:R-:W-:-:S06]  /*40d0*/  IMAD.U32 R16, R16, 0x10000, RZ ;  /* 0x0001000010107824 */ /* 0x004fcc00078e00ff */
[----:B------:R-:W0:Y:S01]  /*40e0*/  F2I.FTZ.TRUNC.NTZ R16, R16 ;  /* 0x0000001000107305 */ /* 0x000e22000021f100 */
[----:B------:R-:W-:Y:S05]  /*40f0*/  BRA `(.L_x_21295) ;  /* 0x0000000400a07947 */ /* 0x000fea0003800000 */
.L_x_21302:
        /* <DEDUP_REMOVED lines=10> */
.L_x_21309:
        /* <DEDUP_REMOVED lines=21> */
.L_x_21313:
[----:B------:R-:W-:Y:S05]  /*42f0*/  BSYNC B1 ;  /* 0x0000000000017941 */ /* 0x000fea0003800000 */
.L_x_21312:
[----:B------:R-:W-:Y:S01]  /*4300*/  IMAD.SHL.U32 R2, R2, 0x100000, RZ ;  /* 0x0010000002027824 */ /* 0x000fe200078e00ff */
[----:B------:R-:W-:-:S04]  /*4310*/  LEA R3, R0, 0x3b800000, 0x17 ;  /* 0x3b80000000037811 */ /* 0x000fc800078eb8ff */
[----:B------:R-:W-:-:S07]  /*4320*/  LOP3.LUT R16, R3, R2, R16, 0xfe, !PT ;  /* 0x0000000203107212 */ /* 0x000fce00078efe10 */
.L_x_21311:
[----:B------:R-:W-:Y:S05]  /*4330*/  BSYNC B0 ;  /* 0x0000000000007941 */ /* 0x000fea0003800000 */
.L_x_21310:
[----:B------:R-:W0:Y:S01]  /*4340*/  F2I.FTZ.TRUNC.NTZ R16, R16 ;  /* 0x0000001000107305 */ /* 0x000e22000021f100 */
[----:B------:R-:W-:Y:S05]  /*4350*/  BRA `(.L_x_21295) ;  /* 0x0000000400087947 */ /* 0x000fea0003800000 */
.L_x_21308:
        /* <DEDUP_REMOVED lines=21> */
.L_x_21317:
[----:B------:R-:W-:Y:S05]  /*44b0*/  BSYNC B1 ;  /* 0x0000000000017941 */ /* 0x000fea0003800000 */
.L_x_21316:
[----:B------:R-:W-:Y:S01]  /*44c0*/  IMAD.SHL.U32 R2, R2, 0x200000, RZ ;  /* 0x0020000002027824 */ /* 0x000fe200078e00ff */
[----:B------:R-:W-:-:S04]  /*44d0*/  LEA R3, R0, 0x37800000, 0x17 ;  /* 0x3780000000037811 */ /* 0x000fc800078eb8ff */
[----:B------:R-:W-:-:S07]  /*44e0*/  LOP3.LUT R16, R3, R2, R16, 0xfe, !PT ;  /* 0x0000000203107212 */ /* 0x000fce00078efe10 */
.L_x_21315:
[----:B------:R-:W-:Y:S05]  /*44f0*/  BSYNC B0 ;  /* 0x0000000000007941 */ /* 0x000fea0003800000 */
.L_x_21314:
[----:B------:R-:W0:Y:S01]  /*4500*/  F2I.FTZ.TRUNC.NTZ R16, R16 ;  /* 0x0000001000107305 */ /* 0x000e22000021f100 */
[----:B------:R-:W-:Y:S05]  /*4510*/  BRA `(.L_x_21295) ;  /* 0x0000000000987947 */ /* 0x000fea0003800000 */
.L_x_21307:
        /* <DEDUP_REMOVED lines=14> */
.L_x_21321:
[----:B------:R-:W-:Y:S05]  /*4600*/  BSYNC B0 ;  /* 0x0000000000007941 */ /* 0x000fea0003800000 */
.L_x_21320:
[----:B------:R-:W0:Y:S01]  /*4610*/  F2I.FTZ.TRUNC.NTZ R16, R16 ;  /* 0x0000001000107305 */ /* 0x000e22000021f100 */
[----:B------:R-:W-:Y:S05]  /*4620*/  BRA `(.L_x_21295) ;  /* 0x0000000000547947 */ /* 0x000fea0003800000 */
.L_x_21294:
        /* <DEDUP_REMOVED lines=17> */
.L_x_21322:
[----:B------:R-:W-:Y:S05]  /*4740*/  BRA `(.L_x_21295) ;  /* 0x00000000000c7947 */ /* 0x000fea0003800000 */
.L_x_21319:
[----:B------:R0:W5:Y:S01]  /*4750*/  LDG.E R16, desc[UR36][R2.64] ;  /* 0x0000002402107981 */ /* 0x000162000c1e1900 */
[----:B------:R-:W-:Y:S05]  /*4760*/  BRA `(.L_x_21295) ;  /* 0x0000000000047947 */ /* 0x000fea0003800000 */
.L_x_21318:
[----:B------:R0:W5:Y:S02]  /*4770*/  LDG.E R16, desc[UR36][R2.64] ;  /* 0x0000002402107981 */ /* 0x000164000c1e1900 */
.L_x_21295:
[----:B------:R-:W1:Y:S02]  /*4780*/  S2R R22, SR_TID.X ;  /* 0x0000000000167919 */ /* 0x000e640000002100 */
[----:B-1----:R-:W-:-:S07]  /*4790*/  VIADD R22, R22, 0x80 ;  /* 0x0000008016167836 */ /* 0x002fce0000000000 */
.L_x_21157:
[----:B------:R-:W-:Y:S05]  /*47a0*/  BSYNC B6 ;  /* 0x0000000000067941 */ /* 0x000fea0003800000 */
.L_x_21156:
        /* <DEDUP_REMOVED lines=25> */
.L_x_21328:
[----:B------:R0:W5:Y:S01]  /*4940*/  LDG.E.U8 R35, desc[UR36][R2.64] ;  /* 0x0000002402237981 */ /* 0x000162000c1e1100 */
[----:B------:R-:W-:Y:S05]  /*4950*/  BRA `(.L_x_21330) ;  /* 0x0000000c00347947 */ /* 0x000fea0003800000 */
.L_x_21327:
        /* <DEDUP_REMOVED lines=8> */
.L_x_21332:
[----:B------:R0:W5:Y:S01]  /*49e0*/  LDG.E R35, desc[UR36][R2.64] ;  /* 0x0000002402237981 */ /* 0x000162000c1e1900 */
[----:B------:R-:W-:Y:S05]  /*49f0*/  BRA `(.L_x_21330) ;  /* 0x0000000c000c7947 */ /* 0x000fea0003800000 */
.L_x_21331:
[----:B------:R0:W5:Y:S01]  /*4a00*/  LDG.E.S16 R35, desc[UR36][R2.64] ;  /* 0x0000002402237981 */ /* 0x000162000c1e1700 */
[----:B------:R-:W-:Y:S05]  /*4a10*/  BRA `(.L_x_21330) ;  /* 0x0000000c00047947 */ /* 0x000fea0003800000 */
.L_x_21326:
        /* <DEDUP_REMOVED lines=9> */
.L_x_21334:
[----:B------:R-:W2:Y:S02]  /*4ab0*/  LDG.E.U16 R2, desc[UR36][R2.64] ;  /* 0x0000002402027981 */ /* 0x000ea4000c1e1500 */
[----:B--2---:R-:W-:-:S06]  /*4ac0*/  HADD2.F32 R35, -RZ, R2.H0_H0 ;  /* 0x20000002ff237230 */ /* 0x004fcc0000004100 */
[----:B------:R-:W0:Y:S01]  /*4ad0*/  F2I.FTZ.TRUNC.NTZ R35, R35 ;  /* 0x0000002300237305 */ /* 0x000e22000021f100 */
[----:B------:R-:W-:Y:S05]  /*4ae0*/  BRA `(.L_x_21330) ;  /* 0x0000000800d07947 */ /* 0x000fea0003800000 */
.L_x_21333:
        /* <DEDUP_REMOVED lines=9> */
.L_x_21336:
[----:B------:R-:W2:Y:S02]  /*4b80*/  LDG.E.U16 R2, desc[UR36][R2.64] ;  /* 0x0000002402027981 */ /* 0x000ea4000c1e1500 */
[----:B--2---:R-:W-:-:S06]  /*4b90*/  HADD2.F32 R35, -RZ, R2.H0_H0 ;  /* 0x20000002ff237230 */ /* 0x004fcc0000004100 */
[----:B------:R-:W0:Y:S01]  /*4ba0*/  F2I.FTZ.TRUNC.NTZ R35, R35 ;  /* 0x0000002300237305 */ /* 0x000e22000021f100 */
[----:B------:R-:W-:Y:S05]  /*4bb0*/  BRA `(.L_x_21330) ;  /* 0x00000008009c7947 */ /* 0x000fea0003800000 */
.L_x_21335:
[----:B------:R-:W2:Y:S02]  /*4bc0*/  LDG.E.64 R2, desc[UR36][R2.64] ;  /* 0x0000002402027981 */ /* 0x000ea4000c1e1b00 */
[----:B--2---:R0:W2:Y:S01]  /*4bd0*/  F2I.F64.TRUNC R35, R2 ;  /* 0x0000000200237311 */ /* 0x0040a2000030d100 */
[----:B------:R-:W-:Y:S05]  /*4be0*/  BRA `(.L_x_21330) ;  /* 0x0000000800907947 */ /* 0x000fea0003800000 */
.L_x_21325:
        /* <DEDUP_REMOVED lines=12> */
.L_x_21339:
[----:B------:R-:W2:Y:S02]  /*4cb0*/  LDG.E.64 R2, desc[UR36][R2.64] ;  /* 0x0000002402027981 */ /* 0x000ea4000c1e1b00 */
[----:B--2---:R0:W2:Y:S01]  /*4cc0*/  F2I.F64.TRUNC R35, R2 ;  /* 0x0000000200237311 */ /* 0x0040a2000030d100 */
[----:B------:R-:W-:Y:S05]  /*4cd0*/  BRA `(.L_x_21330) ;  /* 0x0000000800547947 */ /* 0x000fea0003800000 */
.L_x_21338:
        /* <DEDUP_REMOVED lines=27> */
.L_x_21341:
        /* <DEDUP_REMOVED lines=14> */
.L_x_21340:
[----:B------:R-:W2:Y:S02]  /*4f70*/  LDG.E.U16 R35, desc[UR36][R2.64] ;  /* 0x0000002402237981 */ /* 0x000ea4000c1e1500 */
[----:B--2---:R-:W-:-:S06]  /*4f80*/  IMAD.U32 R35, R35, 0x10000, RZ ;  /* 0x0001000023237824 */ /* 0x004fcc00078e00ff */
[----:B------:R-:W0:Y:S01]  /*4f90*/  F2I.FTZ.TRUNC.NTZ R35, R35 ;  /* 0x0000002300237305 */ /* 0x000e22000021f100 */
[----:B------:R-:W-:Y:S05]  /*4fa0*/  BRA `(.L_x_21330) ;  /* 0x0000000400a07947 */ /* 0x000fea0003800000 */
.L_x_21337:
        /* <DEDUP_REMOVED lines=10> */
.L_x_21344:
        /* <DEDUP_REMOVED lines=21> */
.L_x_21348:
[----:B------:R-:W-:Y:S05]  /*51a0*/  BSYNC B1 ;  /* 0x0000000000017941 */ /* 0x000fea0003800000 */
.L_x_21347:
[----:B------:R-:W-:Y:S01]  /*51b0*/  IMAD.SHL.U32 R2, R2, 0x100000, RZ ;  /* 0x0010000002027824 */ /* 0x000fe200078e00ff */
[----:B------:R-:W-:-:S04]  /*51c0*/  LEA R0, R0, 0x3b800000, 0x17 ;  /* 0x3b80000000007811 */ /* 0x000fc800078eb8ff */
[----:B------:R-:W-:-:S07]  /*51d0*/  LOP3.LUT R35, R0, R2, R35, 0xfe, !PT ;  /* 0x0000000200237212 */ /* 0x000fce00078efe23 */
.L_x_21346:
[----:B------:R-:W-:Y:S05]  /*51e0*/  BSYNC B0 ;  /* 0x0000000000007941 */ /* 0x000fea0003800000 */
.L_x_21345:
[----:B------:R-:W0:Y:S01]  /*51f0*/  F2I.FTZ.TRUNC.NTZ R35, R35 ;  /* 0x0000002300237305 */ /* 0x000e22000021f100 */
[----:B------:R-:W-:Y:S05]  /*5200*/  BRA `(.L_x_21330) ;  /* 0x0000000400087947 */ /* 0x000fea0003800000 */
.L_x_21343:
        /* <DEDUP_REMOVED lines=21> */
.L_x_21352:
[----:B------:R-:W-:Y:S05]  /*5360*/  BSYNC B1 ;  /* 0x0000000000017941 */ /* 0x000fea0003800000 */
.L_x_21351:
[----:B------:R-:W-:Y:S01]  /*5370*/  IMAD.SHL.U32 R2, R2, 0x200000, RZ ;  /* 0x0020000002027824 */ /* 0x000fe200078e00ff */
[----:B------:R-:W-:-:S04]  /*5380*/  LEA R0, R0, 0x37800000, 0x17 ;  /* 0x3780000000007811 */ /* 0x000fc800078eb8ff */
[----:B------:R-:W-:-:S07]  /*5390*/  LOP3.LUT R35, R0, R2, R35, 0xfe, !PT ;  /* 0x0000000200237212 */ /* 0x000fce00078efe23 */
.L_x_21350:
[----:B------:R-:W-:Y:S05]  /*53a0*/  BSYNC B0 ;  /* 0x0000000000007941 */ /* 0x000fea0003800000 */
.L_x_21349:
[----:B------:R-:W0:Y:S01]  /*53b0*/  F2I.FTZ.TRUNC.NTZ R35, R35 ;  /* 0x0000002300237305 */ /* 0x000e22000021f100 */
[----:B------:R-:W-:Y:S05]  /*53c0*/  BRA `(.L_x_21330) ;  /* 0x0000000000987947 */ /* 0x000fea0003800000 */
.L_x_21342:
        /* <DEDUP_REMOVED lines=14> */
.L_x_21356:
[----:B------:R-:W-:Y:S05]  /*54b0*/  BSYNC B0 ;  /* 0x0000000000007941 */ /* 0x000fea0003800000 */
.L_x_21355:
[----:B------:R-:W0:Y:S01]  /*54c0*/  F2I.FTZ.TRUNC.NTZ R35, R35 ;  /* 0x0000002300237305 */ /* 0x000e22000021f100 */
[----:B------:R-:W-:Y:S05]  /*54d0*/  BRA `(.L_x_21330) ;  /* 0x0000000000547947 */ /* 0x000fea0003800000 */
.L_x_21329:
        /* <DEDUP_REMOVED lines=17> */
.L_x_21357:
[----:B------:R-:W-:Y:S05]  /*55f0*/  BRA `(.L_x_21330) ;  /* 0x00000000000c7947 */ /* 0x000fea0003800000 */
.L_x_21354:
[----:B------:R0:W5:Y:S01]  /*5600*/  LDG.E R35, desc[UR36][R2.64] ;  /* 0x0000002402237981 */ /* 0x000162000c1e1900 */
[----:B------:R-:W-:Y:S05]  /*5610*/  BRA `(.L_x_21330) ;  /* 0x0000000000047947 */ /* 0x000fea0003800000 */
.L_x_21353:
[----:B------:R0:W5:Y:S02]  /*5620*/  LDG.E R35, desc[UR36][R2.64] ;  /* 0x0000002402237981 */ /* 0x000164000c1e1900 */
.L_x_21330:
        /* <DEDUP_REMOVED lines=18> */
.L_x_21361:
[----:B------:R0:W5:Y:S01]  /*5750*/  LDG.E.U8 R34, desc[UR36][R2.64] ;  /* 0x0000002402227981 */ /* 0x000162000c1e1100 */
[----:B------:R-:W-:Y:S05]  /*5760*/  BRA `(.L_x_21363) ;  /* 0x0000000c00347947 */ /* 0x000fea0003800000 */
.L_x_21360:
        /* <DEDUP_REMOVED lines=8> */
.L_x_21365:
[----:B------:R0:W5:Y:S01]  /*57f0*/  LDG.E R34, desc[UR36][R2.64] ;  /* 0x0000002402227981 */ /* 0x000162000c1e1900 */
[----:B------:R-:W-:Y:S05]  /*5800*/  BRA `(.L_x_21363) ;  /* 0x0000000c000c7947 */ /* 0x000fea0003800000 */
.L_x_21364:
[----:B------:R0:W5:Y:S01]  /*5810*/  LDG.E.S16 R34, desc[UR36][R2.64] ;  /* 0x0000002402227981 */ /* 0x000162000c1e1700 */
[----:B------:R-:W-:Y:S05]  /*5820*/  BRA `(.L_x_21363) ;  /* 0x0000000c00047947 */ /* 0x000fea0003800000 */
.L_x_21359:
        /* <DEDUP_REMOVED lines=9> */
.L_x_21367:
[----:B------:R-:W2:Y:S02]  /*58c0*/  LDG.E.U16 R2, desc[UR36][R2.64] ;  /* 0x0000002402027981 */ /* 0x000ea4000c1e1500 */
[----:B--2---:R-:W-:-:S06]  /*58d0*/  HADD2.F32 R34, -RZ, R2.H0_H0 ;  /* 0x20000002ff227230 */ /* 0x004fcc0000004100 */
[----:B------:R-:W0:Y:S01]  /*58e0*/  F2I.FTZ.TRUNC.NTZ R34, R34 ;  /* 0x0000002200227305 */ /* 0x000e22000021f100 */
[----:B------:R-:W-:Y:S05]  /*58f0*/  BRA `(.L_x_21363) ;  /* 0x0000000800d07947 */ /* 0x000fea0003800000 */
.L_x_21366:
        /* <DEDUP_REMOVED lines=9> */
.L_x_21369:
[----:B------:R-:W2:Y:S02]  /*5990*/  LDG.E.U16 R2, desc[UR36][R2.64] ;  /* 0x0000002402027981 */ /* 0x000ea4000c1e1500 */
[----:B--2---:R-:W-:-:S06]  /*59a0*/  HADD2.F32 R34, -RZ, R2.H0_H0 ;  /* 0x20000002ff227230 */ /* 0x004fcc0000004100 */
[----:B------:R-:W0:Y:S01]  /*59b0*/  F2I.FTZ.TRUNC.NTZ R34, R34 ;  /* 0x0000002200227305 */ /* 0x000e22000021f100 */
[----:B------:R-:W-:Y:S05]  /*59c0*/  BRA `(.L_x_21363) ;  /* 0x00000008009c7947 */ /* 0x000fea0003800000 */
.L_x_21368:
[----:B------:R-:W2:Y:S02]  /*59d0*/  LDG.E.64 R2, desc[UR36][R2.64] ;  /* 0x0000002402027981 */ /* 0x000ea4000c1e1b00 */
[----:B--2---:R0:W2:Y:S01]  /*59e0*/  F2I.F64.TRUNC R34, R2 ;  /* 0x0000000200227311 */ /* 0x0040a2000030d100 */
[----:B------:R-:W-:Y:S05]  /*59f0*/  BRA `(.L_x_21363) ;  /* 0x0000000800907947 */ /* 0x000fea0003800000 */
.L_x_21358:
        /* <DEDUP_REMOVED lines=12> */
.L_x_21372:
[----:B------:R-:W2:Y:S02]  /*5ac0*/  LDG.E.64 R2, desc[UR36][R2.64] ;  /* 0x0000002402027981 */ /* 0x000ea4000c1e1b00 */
[----:B--2---:R0:W2:Y:S01]  /*5ad0*/  F2I.F64.TRUNC R34, R2 ;  /* 0x0000000200227311 */ /* 0x0040a2000030d100 */
[----:B------:R-:W-:Y:S05]  /*5ae0*/  BRA `(.L_x_21363) ;  /* 0x0000000800547947 */ /* 0x000fea0003800000 */
.L_x_21371:
        /* <DEDUP_REMOVED lines=27> */
.L_x_21374:
        /* <DEDUP_REMOVED lines=14> */
.L_x_21373:
[----:B------:R-:W2:Y:S02]  /*5d80*/  LDG.E.U16 R34, desc[UR36][R2.64] ;  /* 0x0000002402227981 */ /* 0x000ea4000c1e1500 */
[----:B--2---:R-:W-:-:S06]  /*5d90*/  IMAD.U32 R34, R34, 0x10000, RZ ;  /* 0x0001000022227824 */ /* 0x004fcc00078e00ff */
[----:B------:R-:W0:Y:S01]  /*5da0*/  F2I.FTZ.TRUNC.NTZ R34, R34 ;  /* 0x0000002200227305 */ /* 0x000e22000021f100 */
[----:B------:R-:W-:Y:S05]  /*5db0*/  BRA `(.L_x_21363) ;  /* 0x0000000400a07947 */ /* 0x000fea0003800000 */
.L_x_21370:
        /* <DEDUP_REMOVED lines=10> */
.L_x_21377:
        /* <DEDUP_REMOVED lines=21> */
.L_x_21381:
[----:B------:R-:W-:Y:S05]  /*5fb0*/  BSYNC B1 ;  /* 0x0000000000017941 */ /* 0x000fea0003800000 */
.L_x_21380:
[----:B------:R-:W-:Y:S01]  /*5fc0*/  IMAD.SHL.U32 R2, R2, 0x100000, RZ ;  /* 0x0010000002027824 */ /* 0x000fe200078e00ff */
[----:B------:R-:W-:-:S04]  /*5fd0*/  LEA R3, R0, 0x3b800000, 0x17 ;  /* 0x3b80000000037811 */ /* 0x000fc800078eb8ff */
[----:B------:R-:W-:-:S07]  /*5fe0*/  LOP3.LUT R34, R3, R2, R34, 0xfe, !PT ;  /* 0x0000000203227212 */ /* 0x000fce00078efe22 */
.L_x_21379:
[----:B------:R-:W-:Y:S05]  /*5ff0*/  BSYNC B0 ;  /* 0x0000000000007941 */ /* 0x000fea0003800000 */
.L_x_21378:
[----:B------:R-:W0:Y:S01]  /*6000*/  F2I.FTZ.TRUNC.NTZ R34, R34 ;  /* 0x0000002200227305 */ /* 0x000e22000021f100 */
[----:B------:R-:W-:Y:S05]  /*6010*/  BRA `(.L_x_21363) ;  /* 0x0000000400087947 */ /* 0x000fea0003800000 */
.L_x_21376:
        /* <DEDUP_REMOVED lines=21> */
.L_x_21385:
[----:B------:R-:W-:Y:S05]  /*6170*/  BSYNC B1 ;  /* 0x0000000000017941 */ /* 0x000fea0003800000 */
.L_x_21384:
[----:B------:R-:W-:Y:S01]  /*6180*/  IMAD.SHL.U32 R2, R2, 0x200000, RZ ;  /* 0x0020000002027824 */ /* 0x000fe200078e00ff */
[----:B------:R-:W-:-:S04]  /*6190*/  LEA R3, R0, 0x37800000, 0x17 ;  /* 0x3780000000037811 */ /* 0x000fc800078eb8ff */
[----:B------:R-:W-:-:S07]  /*61a0*/  LOP3.LUT R34, R3, R2, R34, 0xfe, !PT ;  /* 0x0000000203227212 */ /* 0x000fce00078efe22 */
.L_x_21383:
[----:B------:R-:W-:Y:S05]  /*61b0*/  BSYNC B0 ;  /* 0x0000000000007941 */ /* 0x000fea0003800000 */
.L_x_21382:
[----:B------:R-:W0:Y:S01]  /*61c0*/  F2I.FTZ.TRUNC.NTZ R34, R34 ;  /* 0x0000002200227305 */ /* 0x000e22000021f100 */
[----:B------:R-:W-:Y:S05]  /*61d0*/  BRA `(.L_x_21363) ;  /* 0x0000000000987947 */ /* 0x000fea0003800000 */
.L_x_21375:
        /* <DEDUP_REMOVED lines=14> */
.L_x_21389:
[----:B------:R-:W-:Y:S05]  /*62c0*/  BSYNC B0 ;  /* 0x0000000000007941 */ /* 0x000fea0003800000 */
.L_x_21388:
[----:B------:R-:W0:Y:S01]  /*62d0*/  F2I.FTZ.TRUNC.NTZ R34, R34 ;  /* 0x0000002200227305 */ /* 0x000e22000021f100 */
[----:B------:R-:W-:Y:S05]  /*62e0*/  BRA `(.L_x_21363) ;  /* 0x0000000000547947 */ /* 0x000fea0003800000 */
.L_x_21362:
        /* <DEDUP_REMOVED lines=17> */
.L_x_21390:
[----:B------:R-:W-:Y:S05]  /*6400*/  BRA `(.L_x_21363) ;  /* 0x00000000000c7947 */ /* 0x000fea0003800000 */
.L_x_21387:
[----:B------:R0:W5:Y:S01]  /*6410*/  LDG.E R34, desc[UR36][R2.64] ;  /* 0x0000002402227981 */ /* 0x000162000c1e1900 */
[----:B------:R-:W-:Y:S05]  /*6420*/  BRA `(.L_x_21363) ;  /* 0x0000000000047947 */ /* 0x000fea0003800000 */
.L_x_21386:
[----:B------:R0:W5:Y:S02]  /*6430*/  LDG.E R34, desc[UR36][R2.64] ;  /* 0x0000002402227981 */ /* 0x000164000c1e1900 */
.L_x_21363:
        /* <DEDUP_REMOVED lines=18> */
.L_x_21394:
[----:B------:R0:W5:Y:S01]  /*6560*/  LDG.E.U8 R36, desc[UR36][R2.64] ;  /* 0x0000002402247981 */ /* 0x000162000c1e1100 */
[----:B------:R-:W-:Y:S05]  /*6570*/  BRA `(.L_x_21396) ;  /* 0x0000000c00347947 */ /* 0x000fea0003800000 */
.L_x_21393:
        /* <DEDUP_REMOVED lines=8> */
.L_x_21398:
[----:B------:R0:W5:Y:S01]  /*6600*/  LDG.E R36, desc[UR36][R2.64] ;  /* 0x0000002402247981 */ /* 0x000162000c1e1900 */
[----:B------:R-:W-:Y:S05]  /*6610*/  BRA `(.L_x_21396) ;  /* 0x0000000c000c7947 */ /* 0x000fea0003800000 */
.L_x_21397:
[----:B------:R0:W5:Y:S01]  /*6620*/  LDG.E.S16 R36, desc[UR36][R2.64] ;  /* 0x0000002402247981 */ /* 0x000162000c1e1700 */
[----:B------:R-:W-:Y:S05]  /*6630*/  BRA `(.L_x_21396) ;  /* 0x0000000c00047947 */ /* 0x000fea0003800000 */
.L_x_21392:
        /* <DEDUP_REMOVED lines=9> */
.L_x_21400:
[----:B------:R-:W2:Y:S02]  /*66d0*/  LDG.E.U16 R2, desc[UR36][R2.64] ;  /* 0x0000002402027981 */ /* 0x000ea4000c1e1500 */
[----:B--2---:R-:W-:-:S06]  /*66e0*/  HADD2.F32 R36, -RZ, R2.H0_H0 ;  /* 0x20000002ff247230 */ /* 0x004fcc0000004100 */
[----:B------:R-:W0:Y:S01]  /*66f0*/  F2I.FTZ.TRUNC.NTZ R36, R36 ;  /* 0x0000002400247305 */ /* 0x000e22000021f100 */
[----:B------:R-:W-:Y:S05]  /*6700*/  BRA `(.L_x_21396) ;  /* 0x0000000800d07947 */ /* 0x000fea0003800000 */
.L_x_21399:
        /* <DEDUP_REMOVED lines=9> */
.L_x_21402:
[----:B------:R-:W2:Y:S02]  /*67a0*/  LDG.E.U16 R2, desc[UR36][R2.64] ;  /* 0x0000002402027981 */ /* 0x000ea4000c1e1500 */
[----:B--2---:R-:W-:-:S06]  /*67b0*/  HADD2.F32 R36, -RZ, R2.H0_H0 ;  /* 0x20000002ff247230 */ /* 0x004fcc0000004100 */
[----:B------:R-:W0:Y:S01]  /*67c0*/  F2I.FTZ.TRUNC.NTZ R36, R36 ;  /* 0x0000002400247305 */ /* 0x000e22000021f100 */
[----:B------:R-:W-:Y:S05]  /*67d0*/  BRA `(.L_x_21396) ;  /* 0x00000008009c7947 */ /* 0x000fea0003800000 */
.L_x_21401:
[----:B------:R-:W2:Y:S02]  /*67e0*/  LDG.E.64 R36, desc[UR36][R2.64] ;  /* 0x0000002402247981 */ /* 0x000ea4000c1e1b00 */
[----:B--2---:R0:W2:Y:S01]  /*67f0*/  F2I.F64.TRUNC R36, R36 ;  /* 0x0000002400247311 */ /* 0x0040a2000030d100 */
[----:B------:R-:W-:Y:S05]  /*6800*/  BRA `(.L_x_21396) ;  /* 0x0000000800907947 */ /* 0x000fea0003800000 */
.L_x_21391:
        /* <DEDUP_REMOVED lines=12> */
.L_x_21405:
[----:B------:R-:W2:Y:S02]  /*68d0*/  LDG.E.64 R2, desc[UR36][R2.64] ;  /* 0x0000002402027981 */ /* 0x000ea4000c1e1b00 */
[----:B--2---:R0:W2:Y:S01]  /*68e0*/  F2I.F64.TRUNC R36, R2 ;  /* 0x0000000200247311 */ /* 0x0040a2000030d100 */
[----:B------:R-:W-:Y:S05]  /*68f0*/  BRA `(.L_x_21396) ;  /* 0x0000000800547947 */ /* 0x000fea0003800000 */
.L_x_21404:
        /* <DEDUP_REMOVED lines=27> */
.L_x_21407:
        /* <DEDUP_REMOVED lines=14> */
.L_x_21406:
[----:B------:R-:W2:Y:S02]  /*6b90*/  LDG.E.U16 R36, desc[UR36][R2.64] ;  /* 0x0000002402247981 */ /* 0x000ea4000c1e1500 */
[----:B--2---:R-:W-:-:S06]  /*6ba0*/  IMAD.U32 R36, R36, 0x10000, RZ ;  /* 0x0001000024247824 */ /* 0x004fcc00078e00ff */
[----:B------:R-:W0:Y:S01]  /*6bb0*/  F2I.FTZ.TRUNC.NTZ R36, R36 ;  /* 0x0000002400247305 */ /* 0x000e22000021f100 */
[----:B------:R-:W-:Y:S05]  /*6bc0*/  BRA `(.L_x_21396) ;  /* 0x0000000400a07947 */ /* 0x000fea0003800000 */
.L_x_21403:
        /* <DEDUP_REMOVED lines=10> */
.L_x_21410:
        /* <DEDUP_REMOVED lines=21> */
.L_x_21414:
[----:B------:R-:W-:Y:S05]  /*6dc0*/  BSYNC B1 ;  /* 0x0000000000017941 */ /* 0x000fea0003800000 */
.L_x_21413:
[----:B------:R-:W-:Y:S01]  /*6dd0*/  IMAD.SHL.U32 R2, R2, 0x100000, RZ ;  /* 0x0010000002027824 */ /* 0x000fe200078e00ff */
[----:B------:R-:W-:-:S04]  /*6de0*/  LEA R3, R0, 0x3b800000, 0x17 ;  /* 0x3b80000000037811 */ /* 0x000fc800078eb8ff */
[----:B------:R-:W-:-:S07]  /*6df0*/  LOP3.LUT R36, R3, R2, R36, 0xfe, !PT ;  /* 0x0000000203247212 */ /* 0x000fce00078efe24 */
.L_x_21412:
[----:B------:R-:W-:Y:S05]  /*6e00*/  BSYNC B0 ;  /* 0x0000000000007941 */ /* 0x000fea0003800000 */
.L_x_21411:
[----:B------:R-:W0:Y:S01]  /*6e10*/  F2I.FTZ.TRUNC.NTZ R36, R36 ;  /* 0x0000002400247305 */ /* 0x000e22000021f100 */
[----:B------:R-:W-:Y:S05]  /*6e20*/  BRA `(.L_x_21396) ;  /* 0x0000000400087947 */ /* 0x000fea0003800000 */
.L_x_21409:
        /* <DEDUP_REMOVED lines=21> */
.L_x_21418:
[----:B------:R-:W-:Y:S05]  /*6f80*/  BSYNC B1 ;  /* 0x0000000000017941 */ /* 0x000fea0003800000 */
.L_x_21417:
[----:B------:R-:W-:Y:S01]  /*6f90*/  IMAD.SHL.U32 R2, R2, 0x200000, RZ ;  /* 0x0020000002027824 */ /* 0x000fe200078e00ff */
[----:B------:R-:W-:-:S04]  /*6fa0*/  LEA R3, R0, 0x37800000, 0x17 ;  /* 0x3780000000037811 */ /* 0x000fc800078eb8ff */
[----:B------:R-:W-:-:S07]  /*6fb0*/  LOP3.LUT R36, R3, R2, R36, 0xfe, !PT ;  /* 0x0000000203247212 */ /* 0x000fce00078efe24 */
.L_x_21416:
[----:B------:R-:W-:Y:S05]  /*6fc0*/  BSYNC B0 ;  /* 0x0000000000007941 */ /* 0x000fea0003800000 */
.L_x_21415:
[----:B------:R-:W0:Y:S01]  /*6fd0*/  F2I.FTZ.TRUNC.NTZ R36, R36 ;  /* 0x0000002400247305 */ /* 0x000e22000021f100 */
[----:B------:R-:W-:Y:S05]  /*6fe0*/  BRA `(.L_x_21396) ;  /* 0x0000000000987947 */ /* 0x000fea0003800000 */
.L_x_21408:
        /* <DEDUP_REMOVED lines=14> */
.L_x_21422:
[----:B------:R-:W-:Y:S05]  /*70d0*/  BSYNC B0 ;  /* 0x0000000000007941 */ /* 0x000fea0003800000 */
.L_x_21421:
[----:B------:R-:W0:Y:S01]  /*70e0*/  F2I.FTZ.TRUNC.NTZ R36, R36 ;  /* 0x0000002400247305 */ /* 0x000e22000021f100 */
[----:B------:R-:W-:Y:S05]  /*70f0*/  BRA `(.L_x_21396) ;  /* 0x0000000000547947 */ /* 0x000fea0003800000 */
.L_x_21395:
        /* <DEDUP_REMOVED lines=17> */
.L_x_21423:
[----:B------:R-:W-:Y:S05]  /*7210*/  BRA `(.L_x_21396) ;  /* 0x00000000000c7947 */ /* 0x000fea0003800000 */
.L_x_21420:
[----:B------:R0:W5:Y:S01]  /*7220*/  LDG.E R36, desc[UR36][R2.64] ;  /* 0x0000002402247981 */ /* 0x000162000c1e1900 */
[----:B------:R-:W-:Y:S05]  /*7230*/  BRA `(.L_x_21396) ;  /* 0x0000000000047947 */ /* 0x000fea0003800000 */
.L_x_21419:
[----:B------:R0:W5:Y:S02]  /*7240*/  LDG.E R36, desc[UR36][R2.64] ;  /* 0x0000002402247981 */ /* 0x000164000c1e1900 */
.L_x_21396:
        /* <DEDUP_REMOVED lines=18> */
.L_x_21427:
[----:B------:R0:W5:Y:S01]  /*7370*/  LDG.E.U8 R33, desc[UR36][R2.64] ;  /* 0x0000002402217981 */ /* 0x000162000c1e1100 */
[----:B------:R-:W-:Y:S05]  /*7380*/  BRA `(.L_x_21429) ;  /* 0x0000000c00347947 */ /* 0x000fea0003800000 */
.L_x_21426:
        /* <DEDUP_REMOVED lines=8> */
.L_x_21431:
[----:B------:R0:W5:Y:S01]  /*7410*/  LDG.E R33, desc[UR36][R2.64] ;  /* 0x0000002402217981 */ /* 0x000162000c1e1900 */
[----:B------:R-:W-:Y:S05]  /*7420*/  BRA `(.L_x_21429) ;  /* 0x0000000c000c7947 */ /* 0x000fea0003800000 */
.L_x_21430:
[----:B------:R0:W5:Y:S01]  /*7430*/  LDG.E.S16 R33, desc[UR36][R2.64] ;  /* 0x0000002402217981 */ /* 0x000162000c1e1700 */
[----:B------:R-:W-:Y:S05]  /*7440*/  BRA `(.L_x_21429) ;  /* 0x0000000c00047947 */ /* 0x000fea0003800000 */
.L_x_21425:
        /* <DEDUP_REMOVED lines=9> */
.L_x_21433:
[----:B------:R-:W2:Y:S02]  /*74e0*/  LDG.E.U16 R2, desc[UR36][R2.64] ;  /* 0x0000002402027981 */ /* 0x000ea4000c1e1500 */
[----:B--2---:R-:W-:-:S06]  /*74f0*/  HADD2.F32 R33, -RZ, R2.H0_H0 ;  /* 0x20000002ff217230 */ /* 0x004fcc0000004100 */
[----:B------:R-:W0:Y:S01]  /*7500*/  F2I.FTZ.TRUNC.NTZ R33, R33 ;  /* 0x0000002100217305 */ /* 0x000e22000021f100 */
[----:B------:R-:W-:Y:S05]  /*7510*/  BRA `(.L_x_21429) ;  /* 0x0000000800d07947 */ /* 0x000fea0003800000 */
.L_x_21432:
        /* <DEDUP_REMOVED lines=9> */
.L_x_21435:
[----:B------:R-:W2:Y:S02]  /*75b0*/  LDG.E.U16 R2, desc[UR36][R2.64] ;  /* 0x0000002402027981 */ /* 0x000ea4000c1e1500 */
[----:B--2---:R-:W-:-:S06]  /*75c0*/  HADD2.F32 R33, -RZ, R2.H0_H0 ;  /* 0x20000002ff217230 */ /* 0x004fcc0000004100 */
[----:B------:R-:W0:Y:S01]  /*75d0*/  F2I.FTZ.TRUNC.NTZ R33, R33 ;  /* 0x0000002100217305 */ /* 0x000e22000021f100 */
[----:B------:R-:W-:Y:S05]  /*75e0*/  BRA `(.L_x_21429) ;  /* 0x00000008009c7947 */ /* 0x000fea0003800000 */
.L_x_21434:
[----:B------:R-:W2:Y:S02]  /*75f0*/  LDG.E.64 R2, desc[UR36][R2.64] ;  /* 0x0000002402027981 */ /* 0x000ea4000c1e1b00 */
[----:B--2---:R0:W1:Y:S01]  /*7600*/  F2I.F64.TRUNC R33, R2 ;  /* 0x0000000200217311 */ /* 0x004062000030d100 */
[----:B------:R-:W-:Y:S05]  /*7610*/  BRA `(.L_x_21429) ;  /* 0x0000000800907947 */ /* 0x000fea0003800000 */
.L_x_21424:
        /* <DEDUP_REMOVED lines=12> */
.L_x_21438:
[----:B------:R-:W2:Y:S02]  /*76e0*/  LDG.E.64 R2, desc[UR36][R2.64] ;  /* 0x0000002402027981 */ /* 0x000ea4000c1e1b00 */
[----:B--2---:R0:W1:Y:S01]  /*76f0*/  F2I.F64.TRUNC R33, R2 ;  /* 0x0000000200217311 */ /* 0x004062000030d100 */
[----:B------:R-:W-:Y:S05]  /*7700*/  BRA `(.L_x_21429) ;  /* 0x0000000800547947 */ /* 0x000fea0003800000 */
.L_x_21437:
        /* <DEDUP_REMOVED lines=27> */
.L_x_21440:
        /* <DEDUP_REMOVED lines=14> */
.L_x_21439:
[----:B------:R-:W2:Y:S02]  /*79a0*/  LDG.E.U16 R33, desc[UR36][R2.64] ;  /* 0x0000002402217981 */ /* 0x000ea4000c1e1500 */
[----:B--2---:R-:W-:-:S06]  /*79b0*/  IMAD.U32 R33, R33, 0x10000, RZ ;  /* 0x0001000021217824 */ /* 0x004fcc00078e00ff */
[----:B------:R-:W0:Y:S01]  /*79c0*/  F2I.FTZ.TRUNC.NTZ R33, R33 ;  /* 0x0000002100217305 */ /* 0x000e22000021f100 */
[----:B------:R-:W-:Y:S05]  /*79d0*/  BRA `(.L_x_21429) ;  /* 0x0000000400a07947 */ /* 0x000fea0003800000 */
.L_x_21436:
        /* <DEDUP_REMOVED lines=10> */
.L_x_21443:
        /* <DEDUP_REMOVED lines=21> */
.L_x_21447:
[----:B------:R-:W-:Y:S05]  /*7bd0*/  BSYNC B1 ;  /* 0x0000000000017941 */ /* 0x000fea0003800000 */
.L_x_21446:
[----:B------:R-:W-:Y:S01]  /*7be0*/  IMAD.SHL.U32 R2, R2, 0x100000, RZ ;  /* 0x0010000002027824 */ /* 0x000fe200078e00ff */
[----:B------:R-:W-:-:S04]  /*7bf0*/  LEA R0, R0, 0x3b800000, 0x17 ;  /* 0x3b80000000007811 */ /* 0x000fc800078eb8ff */
[----:B------:R-:W-:-:S07]  /*7c00*/  LOP3.LUT R33, R0, R2, R33, 0xfe, !PT ;  /* 0x0000000200217212 */ /* 0x000fce00078efe21 */
.L_x_21445:
[----:B------:R-:W-:Y:S05]  /*7c10*/  BSYNC B0 ;  /* 0x0000000000007941 */ /* 0x000fea0003800000 */
.L_x_21444:
[----:B------:R-:W0:Y:S01]  /*7c20*/  F2I.FTZ.TRUNC.NTZ R33, R33 ;  /* 0x0000002100217305 */ /* 0x000e22000021f100 */
[----:B------:R-:W-:Y:S05]  /*7c30*/  BRA `(.L_x_21429) ;  /* 0x0000000400087947 */ /* 0x000fea0003800000 */
.L_x_21442:
        /* <DEDUP_REMOVED lines=21> */
.L_x_21451:
[----:B------:R-:W-:Y:S05]  /*7d90*/  BSYNC B1 ;  /* 0x0000000000017941 */ /* 0x000fea0003800000 */
.L_x_21450:
[----:B------:R-:W-:Y:S01]  /*7da0*/  IMAD.SHL.U32 R2, R2, 0x200000, RZ ;  /* 0x0020000002027824 */ /* 0x000fe200078e00ff */
[----:B------:R-:W-:-:S04]  /*7db0*/  LEA R0, R0, 0x37800000, 0x17 ;  /* 0x3780000000007811 */ /* 0x000fc800078eb8ff */
[----:B------:R-:W-:-:S07]  /*7dc0*/  LOP3.LUT R33, R0, R2, R33, 0xfe, !PT ;  /* 0x0000000200217212 */ /* 0x000fce00078efe21 */
.L_x_21449:
[----:B------:R-:W-:Y:S05]  /*7dd0*/  BSYNC B0 ;  /* 0x0000000000007941 */ /* 0x000fea0003800000 */
.L_x_21448:
[----:B------:R-:W0:Y:S01]  /*7de0*/  F2I.FTZ.TRUNC.NTZ R33, R33 ;  /* 0x0000002100217305 */ /* 0x000e22000021f100 */
[----:B------:R-:W-:Y:S05]  /*7df0*/  BRA `(.L_x_21429) ;  /* 0x0000000000987947 */ /* 0x000fea0003800000 */
.L_x_21441:
        /* <DEDUP_REMOVED lines=14> */
.L_x_21455:
[----:B------:R-:W-:Y:S05]  /*7ee0*/  BSYNC B0 ;  /* 0x0000000000007941 */ /* 0x000fea0003800000 */
.L_x_21454:
[----:B------:R-:W0:Y:S01]  /*7ef0*/  F2I.FTZ.TRUNC.NTZ R33, R33 ;  /* 0x0000002100217305 */ /* 0x000e22000021f100 */
[----:B------:R-:W-:Y:S05]  /*7f00*/  BRA `(.L_x_21429) ;  /* 0x0000000000547947 */ /* 0x000fea0003800000 */
.L_x_21428:
        /* <DEDUP_REMOVED lines=17> */
.L_x_21456:
[----:B------:R-:W-:Y:S05]  /*8020*/  BRA `(.L_x_21429) ;  /* 0x00000000000c7947 */ /* 0x000fea0003800000 */
.L_x_21453:
[----:B------:R0:W5:Y:S01]  /*8030*/  LDG.E R33, desc[UR36][R2.64] ;  /* 0x0000002402217981 */ /* 0x000162000c1e1900 */
[----:B------:R-:W-:Y:S05]  /*8040*/  BRA `(.L_x_21429) ;  /* 0x0000000000047947 */ /* 0x000fea0003800000 */
.L_x_21452:
[----:B------:R0:W5:Y:S02]  /*8050*/  LDG.E R33, desc[UR36][R2.64] ;  /* 0x0000002402217981 */ /* 0x000164000c1e1900 */
.L_x_21429:
        /* <DEDUP_REMOVED lines=18> */
.L_x_21460:
[----:B------:R0:W5:Y:S01]  /*8180*/  LDG.E.U8 R32, desc[UR36][R2.64] ;  /* 0x0000002402207981 */ /* 0x000162000c1e1100 */
[----:B------:R-:W-:Y:S05]  /*8190*/  BRA `(.L_x_21462) ;  /* 0x0000000c00347947 */ /* 0x000fea0003800000 */
.L_x_21459:
        /* <DEDUP_REMOVED lines=8> */
.L_x_21464:
[----:B------:R0:W5:Y:S01]  /*8220*/  LDG.E R32, desc[UR36][R2.64] ;  /* 0x0000002402207981 */ /* 0x000162000c1e1900 */
[----:B------:R-:W-:Y:S05]  /*8230*/  BRA `(.L_x_21462) ;  /* 0x0000000c000c7947 */ /* 0x000fea0003800000 */
.L_x_21463:
[----:B------:R0:W5:Y:S01]  /*8240*/  LDG.E.S16 R32, desc[UR36][R2.64] ;  /* 0x0000002402207981 */ /* 0x000162000c1e1700 */
[----:B------:R-:W-:Y:S05]  /*8250*/  BRA `(.L_x_21462) ;  /* 0x0000000c00047947 */ /* 0x000fea0003800000 */
.L_x_21458:
        /* <DEDUP_REMOVED lines=9> */
.L_x_21466:
[----:B------:R-:W2:Y:S02]  /*82f0*/  LDG.E.U16 R2, desc[UR36][R2.64] ;  /* 0x0000002402027981 */ /* 0x000ea4000c1e1500 */
[----:B--2---:R-:W-:-:S06]  /*8300*/  HADD2.F32 R32, -RZ, R2.H0_H0 ;  /* 0x20000002ff207230 */ /* 0x004fcc0000004100 */
[----:B------:R-:W0:Y:S01]  /*8310*/  F2I.FTZ.TRUNC.NTZ R32, R32 ;  /* 0x0000002000207305 */ /* 0x000e22000021f100 */
[----:B------:R-:W-:Y:S05]  /*8320*/  BRA `(.L_x_21462) ;  /* 0x0000000800d07947 */ /* 0x000fea0003800000 */
.L_x_21465:
        /* <DEDUP_REMOVED lines=9> */
.L_x_21468:
[----:B------:R-:W2:Y:S02]  /*83c0*/  LDG.E.U16 R2, desc[UR36][R2.64] ;  /* 0x0000002402027981 */ /* 0x000ea4000c1e1500 */
[----:B--2---:R-:W-:-:S06]  /*83d0*/  HADD2.F32 R32, -RZ, R2.H0_H0 ;  /* 0x20000002ff207230 */ /* 0x004fcc0000004100 */
[----:B------:R-:W0:Y:S01]  /*83e0*/  F2I.FTZ.TRUNC.NTZ R32, R32 ;  /* 0x0000002000207305 */ /* 0x000e22000021f100 */
[----:B------:R-:W-:Y:S05]  /*83f0*/  BRA `(.L_x_21462) ;  /* 0x00000008009c7947 */ /* 0x000fea0003800000 */
.L_x_21467:
[----:B------:R-:W2:Y:S02]  /*8400*/  LDG.E.64 R2, desc[UR36][R2.64] ;  /* 0x0000002402027981 */ /* 0x000ea4000c1e1b00 */
[----:B--2---:R0:W1:Y:S01]  /*8410*/  F2I.F64.TRUNC R32, R2 ;  /* 0x0000000200207311 */ /* 0x004062000030d100 */
[----:B------:R-:W-:Y:S05]  /*8420*/  BRA `(.L_x_21462) ;  /* 0x0000000800907947 */ /* 0x000fea0003800000 */
.L_x_21457:
        /* <DEDUP_REMOVED lines=12> */
.L_x_21471:
[----:B------:R-:W2:Y:S02]  /*84f0*/  LDG.E.64 R2, desc[UR36][R2.64] ;  /* 0x0000002402027981 */ /* 0x000ea4000c1e1b00 */
[----:B--2---:R0:W1:Y:S01]  /*8500*/  F2I.F64.TRUNC R32, R2 ;  /* 0x0000000200207311 */ /* 0x004062000030d100 */
[----:B------:R-:W-:Y:S05]  /*8510*/  BRA `(.L_x_21462) ;  /* 0x0000000800547947 */ /* 0x000fea0003800000 */
.L_x_21470:
        /* <DEDUP_REMOVED lines=27> */
.L_x_21473:
        /* <DEDUP_REMOVED lines=14> */
.L_x_21472:
[----:B------:R-:W2:Y:S02]  /*87b0*/  LDG.E.U16 R32, desc[UR36][R2.64] ;  /* 0x0000002402207981 */ /* 0x000ea4000c1e1500 */
[----:B--2---:R-:W-:-:S06]  /*87c0*/  IMAD.U32 R32, R32, 0x10000, RZ ;  /* 0x0001000020207824 */ /* 0x004fcc00078e00ff */
[----:B------:R-:W0:Y:S01]  /*87d0*/  F2I.FTZ.TRUNC.NTZ R32, R32 ;  /* 0x0000002000207305 */ /* 0x000e22000021f100 */
[----:B------:R-:W-:Y:S05]  /*87e0*/  BRA `(.L_x_21462) ;  /* 0x0000000400a07947 */ /* 0x000fea0003800000 */
.L_x_21469:
        /* <DEDUP_REMOVED lines=10> */
.L_x_21476:
        /* <DEDUP_REMOVED lines=21> */
.L_x_21480:
[----:B------:R-:W-:Y:S05]  /*89e0*/  BSYNC B1 ;  /* 0x0000000000017941 */ /* 0x000fea0003800000 */
.L_x_21479:
[----:B------:R-:W-:Y:S01]  /*89f0*/  IMAD.SHL.U32 R2, R2, 0x100000, RZ ;  /* 0x0010000002027824 */ /* 0x000fe200078e00ff */
[----:B------:R-:W-:-:S04]  /*8a00*/  LEA R3, R0, 0x3b800000, 0x17 ;  /* 0x3b80000000037811 */ /* 0x000fc800078eb8ff */
[----:B------:R-:W-:-:S07]  /*8a10*/  LOP3.LUT R32, R3, R2, R32, 0xfe, !PT ;  /* 0x0000000203207212 */ /* 0x000fce00078efe20 */
.L_x_21478:
[----:B------:R-:W-:Y:S05]  /*8a20*/  BSYNC B0 ;  /* 0x0000000000007941 */ /* 0x000fea0003800000 */
.L_x_21477:
[----:B------:R-:W1:Y:S01]  /*8a30*/  F2I.FTZ.TRUNC.NTZ R32, R32 ;  /* 0x0000002000207305 */ /* 0x000e62000021f100 */
[----:B------:R-:W-:Y:S05]  /*8a40*/  BRA `(.L_x_21462) ;  /* 0x0000000400087947 */ /* 0x000fea0003800000 */
.L_x_21475:
        /* <DEDUP_REMOVED lines=21> */
.L_x_21484:
[----:B------:R-:W-:Y:S05]  /*8ba0*/  BSYNC B1 ;  /* 0x0000000000017941 */ /* 0x000fea0003800000 */
.L_x_21483:
[----:B------:R-:W-:Y:S01]  /*8bb0*/  IMAD.SHL.U32 R2, R2, 0x200000, RZ ;  /* 0x0020000002027824 */ /* 0x000fe200078e00ff */
[----:B------:R-:W-:-:S04]  /*8bc0*/  LEA R3, R0, 0x37800000, 0x17 ;  /* 0x3780000000037811 */ /* 0x000fc800078eb8ff */
[----:B------:R-:W-:-:S07]  /*8bd0*/  LOP3.LUT R32, R3, R2, R32, 0xfe, !PT ;  /* 0x0000000203207212 */ /* 0x000fce00078efe20 */
.L_x_21482:
[----:B------:R-:W-:Y:S05]  /*8be0*/  BSYNC B0 ;  /* 0x0000000000007941 */ /* 0x000fea0003800000 */
.L_x_21481:
[----:B------:R-:W0:Y:S01]  /*8bf0*/  F2I.FTZ.TRUNC.NTZ R32, R32 ;  /* 0x0000002000207305 */ /* 0x000e22000021f100 */
[----:B------:R-:W-:Y:S05]  /*8c00*/  BRA `(.L_x_21462) ;  /* 0x0000000000987947 */ /* 0x000fea0003800000 */
.L_x_21474:
        /* <DEDUP_REMOVED lines=14> */
.L_x_21488:
[----:B------:R-:W-:Y:S05]  /*8cf0*/  BSYNC B0 ;  /* 0x0000000000007941 */ /* 0x000fea0003800000 */
.L_x_21487:
[----:B------:R-:W0:Y:S01]  /*8d00*/  F2I.FTZ.TRUNC.NTZ R32, R32 ;  /* 0x0000002000207305 */ /* 0x000e22000021f100 */
[----:B------:R-:W-:Y:S05]  /*8d10*/  BRA `(.L_x_21462) ;  /* 0x0000000000547947 */ /* 0x000fea0003800000 */
.L_x_21461:
        /* <DEDUP_REMOVED lines=17> */
.L_x_21489:
[----:B------:R-:W-:Y:S05]  /*8e30*/  BRA `(.L_x_21462) ;  /* 0x00000000000c7947 */ /* 0x000fea0003800000 */
.L_x_21486:
[----:B------:R0:W5:Y:S01]  /*8e40*/  LDG.E R32, desc[UR36][R2.64] ;  /* 0x0000002402207981 */ /* 0x000162000c1e1900 */
[----:B------:R-:W-:Y:S05]  /*8e50*/  BRA `(.L_x_21462) ;  /* 0x0000000000047947 */ /* 0x000fea0003800000 */
.L_x_21485:
[----:B------:R0:W5:Y:S02]  /*8e60*/  LDG.E R32, desc[UR36][R2.64] ;  /* 0x0000002402207981 */ /* 0x000164000c1e1900 */
.L_x_21462:
[----:B------:R-:W-:-:S07]  /*8e70*/  VIADD R22, R22, 0x80 ;  /* 0x0000008016167836 */ /* 0x000fce0000000000 */
.L_x_21324:
[----:B------:R-:W-:Y:S05]  /*8e80*/  BSYNC B6 ;  /* 0x0000000000067941 */ /* 0x000fea0003800000 */
.L_x_21323:
        /* <DEDUP_REMOVED lines=25> */
.L_x_21495:
[----:B------:R0:W5:Y:S01]  /*9020*/  LDG.E.U8 R42, desc[UR36][R2.64] ;  /* 0x00000024022a7981 */ /* 0x000162000c1e1100 */
[----:B------:R-:W-:Y:S05]  /*9030*/  BRA `(.L_x_21497) ;  /* 0x0000000c00347947 */ /* 0x000fea0003800000 */
.L_x_21494:
        /* <DEDUP_REMOVED lines=8> */
.L_x_21499:
[----:B------:R0:W5:Y:S01]  /*90c0*/  LDG.E R42, desc[UR36][R2.64] ;  /* 0x00000024022a7981 */ /* 0x000162000c1e1900 */
[----:B------:R-:W-:Y:S05]  /*90d0*/  BRA `(.L_x_21497) ;  /* 0x0000000c000c7947 */ /* 0x000fea0003800000 */
.L_x_21498:
[----:B------:R0:W5:Y:S01]  /*90e0*/  LDG.E.S16 R42, desc[UR36][R2.64] ;  /* 0x00000024022a7981 */ /* 0x000162000c1e1700 */
[----:B------:R-:W-:Y:S05]  /*90f0*/  BRA `(.L_x_21497) ;  /* 0x0000000c00047947 */ /* 0x000fea0003800000 */
.L_x_21493:
        /* <DEDUP_REMOVED lines=9> */
.L_x_21501:
[----:B------:R-:W2:Y:S02]  /*9190*/  LDG.E.U16 R2, desc[UR36][R2.64] ;  /* 0x0000002402027981 */ /* 0x000ea4000c1e1500 */
[----:B--2---:R-:W-:-:S06]  /*91a0*/  HADD2.F32 R42, -RZ, R2.H0_H0 ;  /* 0x20000002ff2a7230 */ /* 0x004fcc0000004100 */
[----:B------:R-:W0:Y:S01]  /*91b0*/  F2I.FTZ.TRUNC.NTZ R42, R42 ;  /* 0x0000002a002a7305 */ /* 0x000e22000021f100 */
[----:B------:R-:W-:Y:S05]  /*91c0*/  BRA `(.L_x_21497) ;  /* 0x0000000800d07947 */ /* 0x000fea0003800000 */
.L_x_21500:
        /* <DEDUP_REMOVED lines=9> */
.L_x_21503:
[----:B------:R-:W2:Y:S02]  /*9260*/  LDG.E.U16 R2, desc[UR36][R2.64] ;  /* 0x0000002402027981 */ /* 0x000ea4000c1e1500 */
[----:B--2---:R-:W-:-:S06]  /*9270*/  HADD2.F32 R42, -RZ, R2.H0_H0 ;  /* 0x20000002ff2a7230 */ /* 0x004fcc0000004100 */
[----:B------:R-:W0:Y:S01]  /*9280*/  F2I.FTZ.TRUNC.NTZ R42, R42 ;  /* 0x0000002a002a7305 */ /* 0x000e22000021f100 */
[----:B------:R-:W-:Y:S05]  /*9290*/  BRA `(.L_x_21497) ;  /* 0x00000008009c7947 */ /* 0x000fea0003800000 */
.L_x_21502:
[----:B------:R-:W2:Y:S02]  /*92a0*/  LDG.E.64 R42, desc[UR36][R2.64] ;  /* 0x00000024022a7981 */ /* 0x000ea4000c1e1b00 */
[----:B--2---:R0:W2:Y:S01]  /*92b0*/  F2I.F64.TRUNC R42, R42 ;  /* 0x0000002a002a7311 */ /* 0x0040a2000030d100 */
[----:B------:R-:W-:Y:S05]  /*92c0*/  BRA `(.L_x_21497) ;  /* 0x0000000800907947 */ /* 0x000fea0003800000 */
.L_x_21492:
        /* <DEDUP_REMOVED lines=12> */
.L_x_21506:
[----:B------:R-:W2:Y:S02]  /*9390*/  LDG.E.64 R2, desc[UR36][R2.64] ;  /* 0x0000002402027981 */ /* 0x000ea4000c1e1b00 */
[----:B--2---:R0:W2:Y:S01]  /*93a0*/  F2I.F64.TRUNC R42, R2 ;  /* 0x00000002002a7311 */ /* 0x0040a2000030d100 */
[----:B------:R-:W-:Y:S05]  /*93b0*/  BRA `(.L_x_21497) ;  /* 0x0000000800547947 */ /* 0x000fea0003800000 */
.L_x_21505:
        /* <DEDUP_REMOVED lines=27> */
.L_x_21508:
        /* <DEDUP_REMOVED lines=14> */
.L_x_21507:
[----:B------:R-:W2:Y:S02]  /*9650*/  LDG.E.U16 R42, desc[UR36][R2.64] ;  /* 0x00000024022a7981 */ /* 0x000ea4000c1e1500 */
[----:B--2---:R-:W-:-:S06]  /*9660*/  IMAD.U32 R42, R42, 0x10000, RZ ;  /* 0x000100002a2a7824 */ /* 0x004fcc00078e00ff */
[----:B------:R-:W0:Y:S01]  /*9670*/  F2I.FTZ.TRUNC.NTZ R42, R42 ;  /* 0x0000002a002a7305 */ /* 0x000e22000021f100 */
[----:B------:R-:W-:Y:S05]  /*9680*/  BRA `(.L_x_21497) ;  /* 0x0000000400a07947 */ /* 0x000fea0003800000 */
.L_x_21504:
        /* <DEDUP_REMOVED lines=10> */
.L_x_21511:
        /* <DEDUP_REMOVED lines=21> */
.L_x_21515:
[----:B------:R-:W-:Y:S05]  /*9880*/  BSYNC B1 ;  /* 0x0000000000017941 */ /* 0x000fea0003800000 */
.L_x_21514:
[----:B------:R-:W-:Y:S01]  /*9890*/  IMAD.SHL.U32 R2, R2, 0x100000, RZ ;  /* 0x0010000002027824 */ /* 0x000fe200078e00ff */
[----:B------:R-:W-:-:S04]  /*98a0*/  LEA R3, R0, 0x3b800000, 0x17 ;  /* 0x3b80000000037811 */ /* 0x000fc800078eb8ff */
[----:B------:R-:W-:-:S07]  /*98b0*/  LOP3.LUT R42, R3, R2, R42, 0xfe, !PT ;  /* 0x00000002032a7212 */ /* 0x000fce00078efe2a */
.L_x_21513:
[----:B------:R-:W-:Y:S05]  /*98c0*/  BSYNC B0 ;  /* 0x0000000000007941 */ /* 0x000fea0003800000 */
.L_x_21512:
[----:B------:R-:W0:Y:S01]  /*98d0*/  F2I.FTZ.TRUNC.NTZ R42, R42 ;  /* 0x0000002a002a7305 */ /* 0x000e22000021f100 */
[----:B------:R-:W-:Y:S05]  /*98e0*/  BRA `(.L_x_21497) ;  /* 0x0000000400087947 */ /* 0x000fea0003800000 */
.L_x_21510:
        /* <DEDUP_REMOVED lines=21> */
.L_x_21519:
[----:B------:R-:W-:Y:S05]  /*9a40*/  BSYNC B1 ;  /* 0x0000000000017941 */ /* 0x000fea0003800000 */
.L_x_21518:
[----:B------:R-:W-:Y:S01]  /*9a50*/  IMAD.SHL.U32 R2, R2, 0x200000, RZ ;  /* 0x0020000002027824 */ /* 0x000fe200078e00ff */
[----:B------:R-:W-:-:S04]  /*9a60*/  LEA R3, R0, 0x37800000, 0x17 ;  /* 0x3780000000037811 */ /* 0x000fc800078eb8ff */
[----:B------:R-:W-:-:S07]  /*9a70*/  LOP3.LUT R42, R3, R2, R42, 0xfe, !PT ;  /* 0x00000002032a7212 */ /* 0x000fce00078efe2a */
.L_x_21517:
[----:B------:R-:W-:Y:S05]  /*9a80*/  BSYNC B0 ;  /* 0x0000000000007941 */ /* 0x000fea0003800000 */
.L_x_21516:
[----:B------:R-:W0:Y:S01]  /*9a90*/  F2I.FTZ.TRUNC.NTZ R42, R42 ;  /* 0x0000002a002a7305 */ /* 0x000e22000021f100 */
[----:B------:R-:W-:Y:S05]  /*9aa0*/  BRA `(.L_x_21497) ;  /* 0x0000000000987947 */ /* 0x000fea0003800000 */
.L_x_21509:
        /* <DEDUP_REMOVED lines=14> */
.L_x_21523:
[----:B------:R-:W-:Y:S05]  /*9b90*/  BSYNC B0 ;  /* 0x0000000000007941 */ /* 0x000fea0003800000 */
.L_x_21522:
[----:B------:R-:W0:Y:S01]  /*9ba0*/  F2I.FTZ.TRUNC.NTZ R42, R42 ;  /* 0x0000002a002a7305 */ /* 0x000e22000021f100 */
[----:B------:R-:W-:Y:S05]  /*9bb0*/  BRA `(.L_x_21497) ;  /* 0x0000000000547947 */ /* 0x000fea0003800000 */
.L_x_21496:
        /* <DEDUP_REMOVED lines=17> */
.L_x_21524:
[----:B------:R-:W-:Y:S05]  /*9cd0*/  BRA `(.L_x_21497) ;  /* 0x00000000000c7947 */ /* 0x000fea0003800000 */
.L_x_21521:
[----:B------:R0:W5:Y:S01]  /*9ce0*/  LDG.E R42, desc[UR36][R2.64] ;  /* 0x00000024022a7981 */ /* 0x000162000c1e1900 */
[----:B------:R-:W-:Y:S05]  /*9cf0*/  BRA `(.L_x_21497) ;  /* 0x0000000000047947 */ /* 0x000fea0003800000 */
.L_x_21520:
[----:B------:R0:W5:Y:S02]  /*9d00*/  LDG.E R42, desc[UR36][R2.64] ;  /* 0x00000024022a7981 */ /* 0x000164000c1e1900 */
.L_x_21497:
        /* <DEDUP_REMOVED lines=18> */
.L_x_21528:
[----:B------:R0:W5:Y:S01]  /*9e30*/  LDG.E.U8 R41, desc[UR36][R2.64] ;  /* 0x0000002402297981 */ /* 0x000162000c1e1100 */
[----:B------:R-:W-:Y:S05]  /*9e40*/  BRA `(.L_x_21530) ;  /* 0x0000000c00347947 */ /* 0x000fea0003800000 */
.L_x_21527:
        /* <DEDUP_REMOVED lines=8> */
.L_x_21532:
[----:B------:R0:W5:Y:S01]  /*9ed0*/  LDG.E R41, desc[UR36][R2.64] ;  /* 0x0000002402297981 */ /* 0x000162000c1e1900 */
[----:B------:R-:W-:Y:S05]  /*9ee0*/  BRA `(.L_x_21530) ;  /* 0x0000000c000c7947 */ /* 0x000fea0003800000 */
.L_x_21531:
[----:B------:R0:W5:Y:S01]  /*9ef0*/  LDG.E.S16 R41, desc[UR36][R2.64] ;  /* 0x0000002402297981 */ /* 0x000162000c1e1700 */
[----:B------:R-:W-:Y:S05]  /*9f00*/  BRA `(.L_x_21530) ;  /* 0x0000000c00047947 */ /* 0x000fea0003800000 */
.L_x_21526:
        /* <DEDUP_REMOVED lines=9> */
.L_x_21534:
[----:B------:R-:W2:Y:S02]  /*9fa0*/  LDG.E.U16 R2, desc[UR36][R2.64] ;  /* 0x0000002402027981 */ /* 0x000ea4000c1e1500 */
[----:B--2---:R-:W-:-:S06]  /*9fb0*/  HADD2.F32 R41, -RZ, R2.H0_H0 ;  /* 0x20000002ff297230 */ /* 0x004fcc0000004100 */
[----:B------:R-:W0:Y:S01]  /*9fc0*/  F2I.FTZ.TRUNC.NTZ R41, R41 ;  /* 0x0000002900297305 */ /* 0x000e22000021f100 */
[----:B------:R-:W-:Y:S05]  /*9fd0*/  BRA `(.L_x_21530) ;  /* 0x0000000800d07947 */ /* 0x000fea0003800000 */
.L_x_21533:
        /* <DEDUP_REMOVED lines=9> */
.L_x_21536:
[----:B------:R-:W2:Y:S02]  /*a070*/  LDG.E.U16 R2, desc[UR36][R2.64] ;  /* 0x0000002402027981 */ /* 0x000ea4000c1e1500 */
[----:B--2---:R-:W-:-:S06]  /*a080*/  HADD2.F32 R41, -RZ, R2.H0_H0 ;  /* 0x20000002ff297230 */ /* 0x004fcc0000004100 */
[----:B------:R-:W0:Y:S01]  /*a090*/  F2I.FTZ.TRUNC.NTZ R41, R41 ;  /* 0x0000002900297305 */ /* 0x000e22000021f100 */
[----:B------:R-:W-:Y:S05]  /*a0a0*/  BRA `(.L_x_21530) ;  /* 0x00000008009c7947 */ /* 0x000fea0003800000 */
.L_x_21535:
[----:B------:R-:W2:Y:S02]  /*a0b0*/  LDG.E.64 R2, desc[UR36][R2.64] ;  /* 0x0000002402027981 */ /* 0x000ea4000c1e1b00 */
[----:B--2---:R0:W2:Y:S01]  /*a0c0*/  F2I.F64.TRUNC R41, R2 ;  /* 0x0000000200297311 */ /* 0x0040a2000030d100 */
[----:B------:R-:W-:Y:S05]  /*a0d0*/  BRA `(.L_x_21530) ;  /* 0x0000000800907947 */ /* 0x000fea0003800000 */
.L_x_21525:
        /* <DEDUP_REMOVED lines=12> */
.L_x_21539:
[----:B------:R-:W2:Y:S02]  /*a1a0*/  LDG.E.64 R2, desc[UR36][R2.64] ;  /* 0x0000002402027981 */ /* 0x000ea4000c1e1b00 */
[----:B--2---:R0:W2:Y:S01]  /*a1b0*/  F2I.F64.TRUNC R41, R2 ;  /* 0x0000000200297311 */ /* 0x0040a2000030d100 */
[----:B------:R-:W-:Y:S05]  /*a1c0*/  BRA `(.L_x_21530) ;  /* 0x0000000800547947 */ /* 0x000fea0003800000 */
.L_x_21538:
        /* <DEDUP_REMOVED lines=27> */
.L_x_21541:
        /* <DEDUP_REMOVED lines=14> */
.L_x_21540:
[----:B------:R-:W2:Y:S02]  /*a460*/  LDG.E.U16 R41, desc[UR36][R2.64] ;  /* 0x0000002402297981 */ /* 0x000ea4000c1e1500 */
[----:B--2---:R-:W-:-:S06]  /*a470*/  IMAD.U32 R41, R41, 0x10000, RZ ;  /* 0x0001000029297824 */ /* 0x004fcc00078e00ff */
[----:B------:R-:W0:Y:S01]  /*a480*/  F2I.FTZ.TRUNC.NTZ R41, R41 ;  /* 0x0000002900297305 */ /* 0x000e22000021f100 */
[----:B------:R-:W-:Y:S05]  /*a490*/  BRA `(.L_x_21530) ;  /* 0x0000000400a07947 */ /* 0x000fea0003800000 */
.L_x_21537:
        /* <DEDUP_REMOVED lines=10> */
.L_x_21544:
        /* <DEDUP_REMOVED lines=21> */
.L_x_21548:
[----:B------:R-:W-:Y:S05]  /*a690*/  BSYNC B1 ;  /* 0x0000000000017941 */ /* 0x000fea0003800000 */
.L_x_21547:
[----:B------:R-:W-:Y:S01]  /*a6a0*/  IMAD.SHL.U32 R2, R2, 0x100000, RZ ;  /* 0x0010000002027824 */ /* 0x000fe200078e00ff */
[----:B------:R-:W-:-:S04]  /*a6b0*/  LEA R0, R0, 0x3b800000, 0x17 ;  /* 0x3b80000000007811 */ /* 0x000fc800078eb8ff */
[----:B------:R-:W-:-:S07]  /*a6c0*/  LOP3.LUT R41, R0, R2, R41, 0xfe, !PT ;  /* 0x0000000200297212 */ /* 0x000fce00078efe29 */
.L_x_21546:
[----:B------:R-:W-:Y:S05]  /*a6d0*/  BSYNC B0 ;  /* 0x0000000000007941 */ /* 0x000fea0003800000 */
.L_x_21545:
[----:B------:R-:W0:Y:S01]  /*a6e0*/  F2I.FTZ.TRUNC.NTZ R41, R41 ;  /* 0x0000002900297305 */ /* 0x000e22000021f100 */
[----:B------:R-:W-:Y:S05]  /*a6f0*/  BRA `(.L_x_21530) ;  /* 0x0000000400087947 */ /* 0x000fea0003800000 */
.L_x_21543:
        /* <DEDUP_REMOVED lines=21> */
.L_x_21552:
[----:B------:R-:W-:Y:S05]  /*a850*/  BSYNC B1 ;  /* 0x0000000000017941 */ /* 0x000fea0003800000 */
.L_x_21551:
[----:B------:R-:W-:Y:S01]  /*a860*/  IMAD.SHL.U32 R2, R2, 0x200000, RZ ;  /* 0x0020000002027824 */ /* 0x000fe200078e00ff */
[----:B------:R-:W-:-:S04]  /*a870*/  LEA R0, R0, 0x37800000, 0x17 ;  /* 0x3780000000007811 */ /* 0x000fc800078eb8ff */
[----:B------:R-:W-:-:S07]  /*a880*/  LOP3.LUT R41, R0, R2, R41, 0xfe, !PT ;  /* 0x0000000200297212 */ /* 0x000fce00078efe29 */
.L_x_21550:
[----:B------:R-:W-:Y:S05]  /*a890*/  BSYNC B0 ;  /* 0x0000000000007941 */ /* 0x000fea0003800000 */
.L_x_21549:
[----:B------:R-:W0:Y:S01]  /*a8a0*/  F2I.FTZ.TRUNC.NTZ R41, R41 ;  /* 0x0000002900297305 */ /* 0x000e22000021f100 */
[----:B------:R-:W-:Y:S05]  /*a8b0*/  BRA `(.L_x_21530) ;  /* 0x0000000000987947 */ /* 0x000fea0003800000 */
.L_x_21542:
        /* <DEDUP_REMOVED lines=14> */
.L_x_21556:
[----:B------:R-:W-:Y:S05]  /*a9a0*/  BSYNC B0 ;  /* 0x0000000000007941 */ /* 0x000fea0003800000 */
.L_x_21555:
[----:B------:R-:W0:Y:S01]  /*a9b0*/  F2I.FTZ.TRUNC.NTZ R41, R41 ;  /* 0x0000002900297305 */ /* 0x000e22000021f100 */
[----:B------:R-:W-:Y:S05]  /*a9c0*/  BRA `(.L_x_21530) ;  /* 0x0000000000547947 */ /* 0x000fea0003800000 */
.L_x_21529:
        /* <DEDUP_REMOVED lines=17> */
.L_x_21557:
[----:B------:R-:W-:Y:S05]  /*aae0*/  BRA `(.L_x_21530) ;  /* 0x00000000000c7947 */ /* 0x000fea0003800000 */
.L_x_21554:
[----:B------:R0:W5:Y:S01]  /*aaf0*/  LDG.E R41, desc[UR36][R2.64] ;  /* 0x0000002402297981 */ /* 0x000162000c1e1900 */
[----:B------:R-:W-:Y:S05]  /*ab00*/  BRA `(.L_x_21530) ;  /* 0x0000000000047947 */ /* 0x000fea0003800000 */
.L_x_21553:
[----:B------:R0:W5:Y:S02]  /*ab10*/  LDG.E R41, desc[UR36][R2.64] ;  /* 0x0000002402297981 */ /* 0x000164000c1e1900 */
.L_x_21530:
        /* <DEDUP_REMOVED lines=18> */
.L_x_21561:
[----:B------:R0:W5:Y:S01]  /*ac40*/  LDG.E.U8 R39, desc[UR36][R2.64] ;  /* 0x0000002402277981 */ /* 0x000162000c1e1100 */
[----:B------:R-:W-:Y:S05]  /*ac50*/  BRA `(.L_x_21563) ;  /* 0x0000000c00347947 */ /* 0x000fea0003800000 */
.L_x_21560:
        /* <DEDUP_REMOVED lines=8> */
.L_x_21565:
[----:B------:R0:W5:Y:S01]  /*ace0*/  LDG.E R39, desc[UR36][R2.64] ;  /* 0x0000002402277981 */ /* 0x000162000c1e1900 */
[----:B------:R-:W-:Y:S05]  /*acf0*/  BRA `(.L_x_21563) ;  /* 0x0000000c000c7947 */ /* 0x000fea0003800000 */
.L_x_21564:
[----:B------:R0:W5:Y:S01]  /*ad00*/  LDG.E.S16 R39, desc[UR36][R2.64] ;  /* 0x0000002402277981 */ /* 0x000162000c1e1700 */
[----:B------:R-:W-:Y:S05]  /*ad10*/  BRA `(.L_x_21563) ;  /* 0x0000000c00047947 */ /* 0x000fea0003800000 */
.L_x_21559:
        /* <DEDUP_REMOVED lines=9> */
.L_x_21567:
[----:B------:R-:W2:Y:S02]  /*adb0*/  LDG.E.U16 R2, desc[UR36][R2.64] ;  /* 0x0000002402027981 */ /* 0x000ea4000c1e1500 */
[----:B--2---:R-:W-:-:S06]  /*adc0*/  HADD2.F32 R39, -RZ, R2.H0_H0 ;  /* 0x20000002ff277230 */ /* 0x004fcc0000004100 */
[----:B------:R-:W0:Y:S01]  /*add0*/  F2I.FTZ.TRUNC.NTZ R39, R39 ;  /* 0x0000002700277305 */ /* 0x000e22000021f100 */
[----:B------:R-:W-:Y:S05]  /*ade0*/  BRA `(.L_x_21563) ;  /* 0x0000000800d07947 */ /* 0x000fea0003800000 */
.L_x_21566:
        /* <DEDUP_REMOVED lines=9> */
.L_x_21569:
[----:B------:R-:W2:Y:S02]  /*ae80*/  LDG.E.U16 R2, desc[UR36][R2.64] ;  /* 0x0000002402027981 */ /* 0x000ea4000c1e1500 */
[----:B--2---:R-:W-:-:S06]  /*ae90*/  HADD2.F32 R39, -RZ, R2.H0_H0 ;  /* 0x20000002ff277230 */ /* 0x004fcc0000004100 */
[----:B------:R-:W0:Y:S01]  /*aea0*/  F2I.FTZ.TRUNC.NTZ R39, R39 ;  /* 0x0000002700277305 */ /* 0x000e22000021f100 */
[----:B------:R-:W-:Y:S05]  /*aeb0*/  BRA `(.L_x_21563) ;  /* 0x00000008009c7947 */ /* 0x000fea0003800000 */
.L_x_21568:
[----:B------:R-:W2:Y:S02]  /*aec0*/  LDG.E.64 R2, desc[UR36][R2.64] ;  /* 0x0000002402027981 */ /* 0x000ea4000c1e1b00 */
[----:B--2---:R0:W2:Y:S01]  /*aed0*/  F2I.F64.TRUNC R39, R2 ;  /* 0x0000000200277311 */ /* 0x0040a2000030d100 */
[----:B------:R-:W-:Y:S05]  /*aee0*/  BRA `(.L_x_21563) ;  /* 0x0000000800907947 */ /* 0x000fea0003800000 */
.L_x_21558:
        /* <DEDUP_REMOVED lines=12> */
.L_x_21572:
[----:B------:R-:W2:Y:S02]  /*afb0*/  LDG.E.64 R2, desc[UR36][R2.64] ;  /* 0x0000002402027981 */ /* 0x000ea4000c1e1b00 */
[----:B--2---:R0:W2:Y:S01]  /*afc0*/  F2I.F64.TRUNC R39, R2 ;  /* 0x0000000200277311 */ /* 0x0040a2000030d100 */
[----:B------:R-:W-:Y:S05]  /*afd0*/  BRA `(.L_x_21563) ;  /* 0x0000000800547947 */ /* 0x000fea0003800000 */
.L_x_21571:
        /* <DEDUP_REMOVED lines=27> */
.L_x_21574:
        /* <DEDUP_REMOVED lines=14> */
.L_x_21573:
[----:B------:R-:W2:Y:S02]  /*b270*/  LDG.E.U16 R39, desc[UR36][R2.64] ;  /* 0x0000002402277981 */ /* 0x000ea4000c1e1500 */
[----:B--2---:R-:W-:-:S06]  /*b280*/  IMAD.U32 R39, R39, 0x10000, RZ ;  /* 0x0001000027277824 */ /* 0x004fcc00078e00ff */
[----:B------:R-:W0:Y:S01]  /*b290*/  F2I.FTZ.TRUNC.NTZ R39, R39 ;  /* 0x0000002700277305 */ /* 0x000e22000021f100 */
[----:B------:R-:W-:Y:S05]  /*b2a0*/  BRA `(.L_x_21563) ;  /* 0x0000000400a07947 */ /* 0x000fea0003800000 */
.L_x_21570:
        /* <DEDUP_REMOVED lines=10> */
.L_x_21577:
        /* <DEDUP_REMOVED lines=21> */
.L_x_21581:
[----:B------:R-:W-:Y:S05]  /*b4a0*/  BSYNC B1 ;  /* 0x0000000000017941 */ /* 0x000fea0003800000 */
.L_x_21580:
[----:B------:R-:W-:Y:S01]  /*b4b0*/  IMAD.SHL.U32 R2, R2, 0x100000, RZ ;  /* 0x0010000002027824 */ /* 0x000fe200078e00ff */
[----:B------:R-:W-:-:S04]  /*b4c0*/  LEA R0, R0, 0x3b800000, 0x17 ;  /* 0x3b80000000007811 */ /* 0x000fc800078eb8ff */
[----:B------:R-:W-:-:S07]  /*b4d0*/  LOP3.LUT R39, R0, R2, R39, 0xfe, !PT ;  /* 0x0000000200277212 */ /* 0x000fce00078efe27 */
.L_x_21579:
[----:B------:R-:W-:Y:S05]  /*b4e0*/  BSYNC B0 ;  /* 0x0000000000007941 */ /* 0x000fea0003800000 */
.L_x_21578:
[----:B------:R-:W0:Y:S01]  /*b4f0*/  F2I.FTZ.TRUNC.NTZ R39, R39 ;  /* 0x0000002700277305 */ /* 0x000e22000021f100 */
[----:B------:R-:W-:Y:S05]  /*b500*/  BRA `(.L_x_21563) ;  /* 0x0000000400087947 */ /* 0x000fea0003800000 */
.L_x_21576:
        /* <DEDUP_REMOVED lines=21> */
.L_x_21585:
[----:B------:R-:W-:Y:S05]  /*b660*/  BSYNC B1 ;  /* 0x0000000000017941 */ /* 0x000fea0003800000 */
.L_x_21584:
[----:B------:R-:W-:Y:S01]  /*b670*/  IMAD.SHL.U32 R2, R2, 0x200000, RZ ;  /* 0x0020000002027824 */ /* 0x000fe200078e00ff */
[----:B------:R-:W-:-:S04]  /*b680*/  LEA R0, R0, 0x37800000, 0x17 ;  /* 0x3780000000007811 */ /* 0x000fc800078eb8ff */
[----:B------:R-:W-:-:S07]  /*b690*/  LOP3.LUT R39, R0, R2, R39, 0xfe, !PT ;  /* 0x0000000200277212 */ /* 0x000fce00078efe27 */
.L_x_21583:
[----:B------:R-:W-:Y:S05]  /*b6a0*/  BSYNC B0 ;  /* 0x0000000000007941 */ /* 0x000fea0003800000 */
.L_x_21582:
[----:B------:R-:W0:Y:S01]  /*b6b0*/  F2I.FTZ.TRUNC.NTZ R39, R39 ;  /* 0x0000002700277305 */ /* 0x000e22000021f100 */
[----:B------:R-:W-:Y:S05]  /*b6c0*/  BRA `(.L_x_21563) ;  /* 0x0000000000987947 */ /* 0x000fea0003800000 */
.L_x_21575:
        /* <DEDUP_REMOVED lines=14> */
.L_x_21589:
[----:B------:R-:W-:Y:S05]  /*b7b0*/  BSYNC B0 ;  /* 0x0000000000007941 */ /* 0x000fea0003800000 */
.L_x_21588:
[----:B------:R-:W0:Y:S01]  /*b7c0*/  F2I.FTZ.TRUNC.NTZ R39, R39 ;  /* 0x0000002700277305 */ /* 0x000e22000021f100 */
[----:B------:R-:W-:Y:S05]  /*b7d0*/  BRA `(.L_x_21563) ;  /* 0x0000000000547947 */ /* 0x000fea0003800000 */
.L_x_21562:
        /* <DEDUP_REMOVED lines=17> */
.L_x_21590:
[----:B------:R-:W-:Y:S05]  /*b8f0*/  BRA `(.L_x_21563) ;  /* 0x00000000000c7947 */ /* 0x000fea0003800000 */
.L_x_21587:
[----:B------:R0:W5:Y:S01]  /*b900*/  LDG.E R39, desc[UR36][R2.64] ;  /* 0x0000002402277981 */ /* 0x000162000c1e1900 */
[----:B------:R-:W-:Y:S05]  /*b910*/  BRA `(.L_x_21563) ;  /* 0x0000000000047947 */ /* 0x000fea0003800000 */
.L_x_21586:
[----:B------:R0:W5:Y:S02]  /*b920*/  LDG.E R39, desc[UR36][R2.64] ;  /* 0x0000002402277981 */ /* 0x000164000c1e1900 */
.L_x_21563:
        /* <DEDUP_REMOVED lines=18> */
.L_x_21594:
[----:B------:R1:W5:Y:S01]  /*ba50*/  LDG.E.U8 R38, desc[UR36][R2.64] ;  /* 0x0000002402267981 */ /* 0x000362000c1e1100 */
[----:B------:R-:W-:Y:S05]  /*ba60*/  BRA `(.L_x_21596) ;  /* 0x0000000c00347947 */ /* 0x000fea0003800000 */
.L_x_21593:
        /* <DEDUP_REMOVED lines=8> */
.L_x_21598:
[----:B------:R0:W5:Y:S01]  /*baf0*/  LDG.E R38, desc[UR36][R2.64] ;  /* 0x0000002402267981 */ /* 0x000162000c1e1900 */
[----:B------:R-:W-:Y:S05]  /*bb00*/  BRA `(.L_x_21596) ;  /* 0x0000000c000c7947 */ /* 0x000fea0003800000 */
.L_x_21597:
[----:B------:R0:W5:Y:S01]  /*bb10*/  LDG.E.S16 R38, desc[UR36][R2.64] ;  /* 0x0000002402267981 */ /* 0x000162000c1e1700 */
[----:B------:R-:W-:Y:S05]  /*bb20*/  BRA `(.L_x_21596) ;  /* 0x0000000c00047947 */ /* 0x000fea0003800000 */
.L_x_21592:
        /* <DEDUP_REMOVED lines=9> */
.L_x_21600:
[----:B------:R-:W2:Y:S02]  /*bbc0*/  LDG.E.U16 R2, desc[UR36][R2.64] ;  /* 0x0000002402027981 */ /* 0x000ea4000c1e1500 */
[----:B--2---:R-:W-:-:S06]  /*bbd0*/  HADD2.F32 R38, -RZ, R2.H0_H0 ;  /* 0x20000002ff267230 */ /* 0x004fcc0000004100 */
[----:B------:R-:W0:Y:S01]  /*bbe0*/  F2I.FTZ.TRUNC.NTZ R38, R38 ;  /* 0x0000002600267305 */ /* 0x000e22000021f100 */
[----:B------:R-:W-:Y:S05]  /*bbf0*/  BRA `(.L_x_21596) ;  /* 0x0000000800d07947 */ /* 0x000fea0003800000 */
.L_x_21599:
        /* <DEDUP_REMOVED lines=9> */
.L_x_21602:
[----:B------:R-:W2:Y:S02]  /*bc90*/  LDG.E.U16 R2, desc[UR36][R2.64] ;  /* 0x0000002402027981 */ /* 0x000ea4000c1e1500 */
[----:B--2---:R-:W-:-:S06]  /*bca0*/  HADD2.F32 R38, -RZ, R2.H0_H0 ;  /* 0x20000002ff267230 */ /* 0x004fcc0000004100 */
[----:B------:R-:W0:Y:S01]  /*bcb0*/  F2I.FTZ.TRUNC.NTZ R38, R38 ;  /* 0x0000002600267305 */ /* 0x000e22000021f100 */
[----:B------:R-:W-:Y:S05]  /*bcc0*/  BRA `(.L_x_21596) ;  /* 0x00000008009c7947 */ /* 0x000fea0003800000 */
.L_x_21601:
[----:B------:R-:W2:Y:S02]  /*bcd0*/  LDG.E.64 R2, desc[UR36][R2.64] ;  /* 0x0000002402027981 */ /* 0x000ea4000c1e1b00 */
[----:B--2---:R0:W1:Y:S01]  /*bce0*/  F2I.F64.TRUNC R38, R2 ;  /* 0x0000000200267311 */ /* 0x004062000030d100 */
[----:B------:R-:W-:Y:S05]  /*bcf0*/  BRA `(.L_x_21596) ;  /* 0x0000000800907947 */ /* 0x000fea0003800000 */
.L_x_21591:
        /* <DEDUP_REMOVED lines=12> */
.L_x_21605:
[----:B------:R-:W2:Y:S02]  /*bdc0*/  LDG.E.64 R2, desc[UR36][R2.64] ;  /* 0x0000002402027981 */ /* 0x000ea4000c1e1b00 */
[----:B--2---:R0:W1:Y:S01]  /*bdd0*/  F2I.F64.TRUNC R38, R2 ;  /* 0x0000000200267311 */ /* 0x004062000030d100 */
[----:B------:R-:W-:Y:S05]  /*bde0*/  BRA `(.L_x_21596) ;  /* 0x0000000800547947 */ /* 0x000fea0003800000 */
.L_x_21604:
        /* <DEDUP_REMOVED lines=27> */
.L_x_21607:
        /* <DEDUP_REMOVED lines=14> */
.L_x_21606:
[----:B------:R-:W2:Y:S02]  /*c080*/  LDG.E.U16 R38, desc[UR36][R2.64] ;  /* 0x0000002402267981 */ /* 0x000ea4000c1e1500 */
[----:B--2---:R-:W-:-:S06]  /*c090*/  IMAD.U32 R38, R38, 0x10000, RZ ;  /* 0x0001000026267824 */ /* 0x004fcc00078e00ff */
[----:B------:R-:W0:Y:S01]  /*c0a0*/  F2I.FTZ.TRUNC.NTZ R38, R38 ;  /* 0x0000002600267305 */ /* 0x000e22000021f100 */
[----:B------:R-:W-:Y:S05]  /*c0b0*/  BRA `(.L_x_21596) ;  /* 0x0000000400a07947 */ /* 0x000fea0003800000 */
.L_x_21603:
        /* <DEDUP_REMOVED lines=10> */
.L_x_21610:
        /* <DEDUP_REMOVED lines=21> */
.L_x_21614:
[----:B------:R-:W-:Y:S05]  /*c2b0*/  BSYNC B1 ;  /* 0x0000000000017941 */ /* 0x000fea0003800000 */
.L_x_21613:
[----:B------:R-:W-:Y:S01]  /*c2c0*/  IMAD.SHL.U32 R2, R2, 0x100000, RZ ;  /* 0x0010000002027824 */ /* 0x000fe200078e00ff */
[----:B------:R-:W-:-:S04]  /*c2d0*/  LEA R3, R0, 0x3b800000, 0x17 ;  /* 0x3b80000000037811 */ /* 0x000fc800078eb8ff */
[----:B------:R-:W-:-:S07]  /*c2e0*/  LOP3.LUT R38, R3, R2, R38, 0xfe, !PT ;  /* 0x0000000203267212 */ /* 0x000fce00078efe26 */
.L_x_21612:
[----:B------:R-:W-:Y:S05]  /*c2f0*/  BSYNC B0 ;  /* 0x0000000000007941 */ /* 0x000fea0003800000 */
.L_x_21611:
[----:B------:R-:W0:Y:S01]  /*c300*/  F2I.FTZ.TRUNC.NTZ R38, R38 ;  /* 0x0000002600267305 */ /* 0x000e22000021f100 */
[----:B------:R-:W-:Y:S05]  /*c310*/  BRA `(.L_x_21596) ;  /* 0x0000000400087947 */ /* 0x000fea0003800000 */
.L_x_21609:
        /* <DEDUP_REMOVED lines=21> */
.L_x_21618:
[----:B------:R-:W-:Y:S05]  /*c470*/  BSYNC B1 ;  /* 0x0000000000017941 */ /* 0x000fea0003800000 */
.L_x_21617:
[----:B------:R-:W-:Y:S01]  /*c480*/  IMAD.SHL.U32 R2, R2, 0x200000, RZ ;  /* 0x0020000002027824 */ /* 0x000fe200078e00ff */
[----:B------:R-:W-:-:S04]  /*c490*/  LEA R3, R0, 0x37800000, 0x17 ;  /* 0x3780000000037811 */ /* 0x000fc800078eb8ff */
[----:B------:R-:W-:-:S07]  /*c4a0*/  LOP3.LUT R38, R3, R2, R38, 0xfe, !PT ;  /* 0x0000000203267212 */ /* 0x000fce00078efe26 */
.L_x_21616:
[----:B------:R-:W-:Y:S05]  /*c4b0*/  BSYNC B0 ;  /* 0x0000000000007941 */ /* 0x000fea0003800000 */
.L_x_21615:
[----:B------:R-:W0:Y:S01]  /*c4c0*/  F2I.FTZ.TRUNC.NTZ R38, R38 ;  /* 0x0000002600267305 */ /* 0x000e22000021f100 */
[----:B------:R-:W-:Y:S05]  /*c4d0*/  BRA `(.L_x_21596) ;  /* 0x0000000000987947 */ /* 0x000fea0003800000 */
.L_x_21608:
        /* <DEDUP_REMOVED lines=14> */
.L_x_21622:
[----:B------:R-:W-:Y:S05]  /*c5c0*/  BSYNC B0 ;  /* 0x0000000000007941 */ /* 0x000fea0003800000 */
.L_x_21621:
[----:B------:R-:W0:Y:S01]  /*c5d0*/  F2I.FTZ.TRUNC.NTZ R38, R38 ;  /* 0x0000002600267305 */ /* 0x000e22000021f100 */
[----:B------:R-:W-:Y:S05]  /*c5e0*/  BRA `(.L_x_21596) ;  /* 0x0000000000547947 */ /* 0x000fea0003800000 */
.L_x_21595:
        /* <DEDUP_REMOVED lines=17> */
.L_x_21623:
[----:B------:R-:W-:Y:S05]  /*c700*/  BRA `(.L_x_21596) ;  /* 0x00000000000c7947 */ /* 0x000fea0003800000 */
.L_x_21620:
[----:B------:R0:W5:Y:S01]  /*c710*/  LDG.E R38, desc[UR36][R2.64] ;  /* 0x0000002402267981 */ /* 0x000162000c1e1900 */
[----:B------:R-:W-:Y:S05]  /*c720*/  BRA `(.L_x_21596) ;  /* 0x0000000000047947 */ /* 0x000fea0003800000 */
.L_x_21619:
[----:B------:R0:W5:Y:S02]  /*c730*/  LDG.E R38, desc[UR36][R2.64] ;  /* 0x0000002402267981 */ /* 0x000164000c1e1900 */
.L_x_21596:
        /* <DEDUP_REMOVED lines=18> */
.L_x_21627:
[----:B------:R0:W5:Y:S01]  /*c860*/  LDG.E.U8 R40, desc[UR36][R2.64] ;  /* 0x0000002402287981 */ /* 0x000162000c1e1100 */
[----:B------:R-:W-:Y:S05]  /*c870*/  BRA `(.L_x_21629) ;  /* 0x0000000c00347947 */ /* 0x000fea0003800000 */
.L_x_21626:
        /* <DEDUP_REMOVED lines=8> */
.L_x_21631:
[----:B------:R0:W5:Y:S01]  /*c900*/  LDG.E R40, desc[UR36][R2.64] ;  /* 0x0000002402287981 */ /* 0x000162000c1e1900 */
[----:B------:R-:W-:Y:S05]  /*c910*/  BRA `(.L_x_21629) ;  /* 0x0000000c000c7947 */ /* 0x000fea0003800000 */
.L_x_21630:
[----:B------:R0:W5:Y:S01]  /*c920*/  LDG.E.S16 R40, desc[UR36][R2.64] ;  /* 0x0000002402287981 */ /* 0x000162000c1e1700 */
[----:B------:R-:W-:Y:S05]  /*c930*/  BRA `(.L_x_21629) ;  /* 0x0000000c00047947 */ /* 0x000fea0003800000 */
.L_x_21625:
        /* <DEDUP_REMOVED lines=9> */
.L_x_21633:
[----:B------:R-:W2:Y:S02]  /*c9d0*/  LDG.E.U16 R2, desc[UR36][R2.64] ;  /* 0x0000002402027981 */ /* 0x000ea4000c1e1500 */
[----:B--2---:R-:W-:-:S06]  /*c9e0*/  HADD2.F32 R40, -RZ, R2.H0_H0 ;  /* 0x20000002ff287230 */ /* 0x004fcc0000004100 */
[----:B------:R-:W0:Y:S01]  /*c9f0*/  F2I.FTZ.TRUNC.NTZ R40, R40 ;  /* 0x0000002800287305 */ /* 0x000e22000021f100 */
[----:B------:R-:W-:Y:S05]  /*ca00*/  BRA `(.L_x_21629) ;  /* 0x0000000800d07947 */ /* 0x000fea0003800000 */
.L_x_21632:
        /* <DEDUP_REMOVED lines=9> */
.L_x_21635:
[----:B------:R-:W2:Y:S02]  /*caa0*/  LDG.E.U16 R2, desc[UR36][R2.64] ;  /* 0x0000002402027981 */ /* 0x000ea4000c1e1500 */
[----:B--2---:R-:W-:-:S06]  /*cab0*/  HADD2.F32 R40, -RZ, R2.H0_H0 ;  /* 0x20000002ff287230 */ /* 0x004fcc0000004100 */
[----:B------:R-:W0:Y:S01]  /*cac0*/  F2I.FTZ.TRUNC.NTZ R40, R40 ;  /* 0x0000002800287305 */ /* 0x000e22000021f100 */
[----:B------:R-:W-:Y:S05]  /*cad0*/  BRA `(.L_x_21629) ;  /* 0x00000008009c7947 */ /* 0x000fea0003800000 */
.L_x_21634:
[----:B------:R-:W2:Y:S02]  /*cae0*/  LDG.E.64 R2, desc[UR36][R2.64] ;  /* 0x0000002402027981 */ /* 0x000ea4000c1e1b00 */
[----:B--2---:R0:W1:Y:S01]  /*caf0*/  F2I.F64.TRUNC R40, R2 ;  /* 0x0000000200287311 */ /* 0x004062000030d100 */
[----:B------:R-:W-:Y:S05]  /*cb00*/  BRA `(.L_x_21629) ;  /* 0x0000000800907947 */ /* 0x000fea0003800000 */
.L_x_21624:
        /* <DEDUP_REMOVED lines=12> */
.L_x_21638:
[----:B------:R-:W2:Y:S02]  /*cbd0*/  LDG.E.64 R2, desc[UR36][R2.64] ;  /* 0x0000002402027981 */ /* 0x000ea4000c1e1b00 */
[----:B--2---:R0:W1:Y:S01]  /*cbe0*/  F2I.F64.TRUNC R40, R2 ;  /* 0x0000000200287311 */ /* 0x004062000030d100 */
[----:B------:R-:W-:Y:S05]  /*cbf0*/  BRA `(.L_x_21629) ;  /* 0x0000000800547947 */ /* 0x000fea0003800000 */
.L_x_21637:
        /* <DEDUP_REMOVED lines=27> */
.L_x_21640:
        /* <DEDUP_REMOVED lines=14> */
.L_x_21639:
[----:B------:R-:W2:Y:S02]  /*ce90*/  LDG.E.U16 R40, desc[UR36][R2.64] ;  /* 0x0000002402287981 */ /* 0x000ea4000c1e1500 */
[----:B--2---:R-:W-:-:S06]  /*cea0*/  IMAD.U32 R40, R40, 0x10000, RZ ;  /* 0x0001000028287824 */ /* 0x004fcc00078e00ff */
[----:B------:R-:W0:Y:S01]  /*ceb0*/  F2I.FTZ.TRUNC.NTZ R40, R40 ;  /* 0x0000002800287305 */ /* 0x000e22000021f100 */
[----:B------:R-:W-:Y:S05]  /*cec0*/  BRA `(.L_x_21629) ;  /* 0x0000000400a07947 */ /* 0x000fea0003800000 */
.L_x_21636:
        /* <DEDUP_REMOVED lines=10> */
.L_x_21643:
        /* <DEDUP_REMOVED lines=21> */
.L_x_21647:
[----:B------:R-:W-:Y:S05]  /*d0c0*/  BSYNC B1 ;  /* 0x0000000000017941 */ /* 0x000fea0003800000 */
.L_x_21646:
[----:B------:R-:W-:Y:S01]  /*d0d0*/  IMAD.SHL.U32 R2, R2, 0x100000, RZ ;  /* 0x0010000002027824 */ /* 0x000fe200078e00ff */
[----:B------:R-:W-:-:S04]  /*d0e0*/  LEA R3, R0, 0x3b800000, 0x17 ;  /* 0x3b80000000037811 */ /* 0x000fc800078eb8ff */
[----:B------:R-:W-:-:S07]  /*d0f0*/  LOP3.LUT R40, R3, R2, R40, 0xfe, !PT ;  /* 0x0000000203287212 */ /* 0x000fce00078efe28 */
.L_x_21645:
[----:B------:R-:W-:Y:S05]  /*d100*/  BSYNC B0 ;  /* 0x0000000000007941 */ /* 0x000fea0003800000 */
.L_x_21644:
[----:B------:R-:W0:Y:S01]  /*d110*/  F2I.FTZ.TRUNC.NTZ R40, R40 ;  /* 0x0000002800287305 */ /* 0x000e22000021f100 */
[----:B------:R-:W-:Y:S05]  /*d120*/  BRA `(.L_x_21629) ;  /* 0x0000000400087947 */ /* 0x000fea0003800000 */
.L_x_21642:
        /* <DEDUP_REMOVED lines=21> */
.L_x_21651:
[----:B------:R-:W-:Y:S05]  /*d280*/  BSYNC B1 ;  /* 0x0000000000017941 */ /* 0x000fea0003800000 */
.L_x_21650:
[----:B------:R-:W-:Y:S01]  /*d290*/  IMAD.SHL.U32 R2, R2, 0x200000, RZ ;  /* 0x0020000002027824 */ /* 0x000fe200078e00ff */
[----:B------:R-:W-:-:S04]  /*d2a0*/  LEA R3, R0, 0x37800000, 0x17 ;  /* 0x3780000000037811 */ /* 0x000fc800078eb8ff */
[----:B------:R-:W-:-:S07]  /*d2b0*/  LOP3.LUT R40, R3, R2, R40, 0xfe, !PT ;  /* 0x0000000203287212 */ /* 0x000fce00078efe28 */
.L_x_21649:
[----:B------:R-:W-:Y:S05]  /*d2c0*/  BSYNC B0 ;  /* 0x0000000000007941 */ /* 0x000fea0003800000 */
.L_x_21648:
[----:B------:R-:W0:Y:S01]  /*d2d0*/  F2I.FTZ.TRUNC.NTZ R40, R40 ;  /* 0x0000002800287305 */ /* 0x000e22000021f100 */
[----:B------:R-:W-:Y:S05]  /*d2e0*/  BRA `(.L_x_21629) ;  /* 0x0000000000987947 */ /* 0x000fea0003800000 */
.L_x_21641:
        /* <DEDUP_REMOVED lines=14> */
.L_x_21655:
[----:B------:R-:W-:Y:S05]  /*d3d0*/  BSYNC B0 ;  /* 0x0000000000007941 */ /* 0x000fea0003800000 */
.L_x_21654:
[----:B------:R-:W0:Y:S01]  /*d3e0*/  F2I.FTZ.TRUNC.NTZ R40, R40 ;  /* 0x0000002800287305 */ /* 0x000e22000021f100 */
[----:B------:R-:W-:Y:S05]  /*d3f0*/  BRA `(.L_x_21629) ;  /* 0x0000000000547947 */ /* 0x000fea0003800000 */
.L_x_21628:
        /* <DEDUP_REMOVED lines=17> */
.L_x_21656:
[----:B------:R-:W-:Y:S05]  /*d510*/  BRA `(.L_x_21629) ;  /* 0x00000000000c7947 */ /* 0x000fea0003800000 */
.L_x_21653:
[----:B------:R1:W5:Y:S01]  /*d520*/  LDG.E R40, desc[UR36][R2.64] ;  /* 0x0000002402287981 */ /* 0x000362000c1e1900 */
[----:B------:R-:W-:Y:S05]  /*d530*/  BRA `(.L_x_21629) ;  /* 0x0000000000047947 */ /* 0x000fea0003800000 */
.L_x_21652:
[----:B------:R0:W5:Y:S02]  /*d540*/  LDG.E R40, desc[UR36][R2.64] ;  /* 0x0000002402287981 */ /* 0x000164000c1e1900 */
.L_x_21629:
[----:B------:R-:W-:-:S07]  /*d550*/  VIADD R22, R22, 0x80 ;  /* 0x0000008016167836 */ /* 0x000fce0000000000 */
.L_x_21491:
[----:B------:R-:W-:Y:S05]  /*d560*/  BSYNC B6 ;  /* 0x0000000000067941 */ /* 0x000fea0003800000 */
.L_x_21490:
        /* <DEDUP_REMOVED lines=26> */
.L_x_21662:
[----:B------:R0:W5:Y:S01]  /*d710*/  LDG.E.U8 R48, desc[UR36][R2.64] ;  /* 0x0000002402307981 */ /* 0x000162000c1e1100 */
[----:B------:R-:W-:Y:S05]  /*d720*/  BRA `(.L_x_21664) ;  /* 0x0000000c00347947 */ /* 0x000fea0003800000 */
.L_x_21661:
        /* <DEDUP_REMOVED lines=8> */
.L_x_21666:
[----:B------:R0:W5:Y:S01]  /*d7b0*/  LDG.E R48, desc[UR36][R2.64] ;  /* 0x0000002402307981 */ /* 0x000162000c1e1900 */
[----:B------:R-:W-:Y:S05]  /*d7c0*/  BRA `(.L_x_21664) ;  /* 0x0000000c000c7947 */ /* 0x000fea0003800000 */
.L_x_21665:
[----:B------:R0:W5:Y:S01]  /*d7d0*/  LDG.E.S16 R48, desc[UR36][R2.64] ;  /* 0x0000002402307981 */ /* 0x000162000c1e1700 */
[----:B------:R-:W-:Y:S05]  /*d7e0*/  BRA `(.L_x_21664) ;  /* 0x0000000c00047947 */ /* 0x000fea0003800000 */
.L_x_21660:
        /* <DEDUP_REMOVED lines=9> */
.L_x_21668:
[----:B------:R-:W2:Y:S02]  /*d880*/  LDG.E.U16 R2, desc[UR36][R2.64] ;  /* 0x0000002402027981 */ /* 0x000ea4000c1e1500 */
[----:B--2---:R-:W-:-:S06]  /*d890*/  HADD2.F32 R48, -RZ, R2.H0_H0 ;  /* 0x20000002ff307230 */ /* 0x004fcc0000004100 */
[----:B------:R-:W0:Y:S01]  /*d8a0*/  F2I.FTZ.TRUNC.NTZ R48, R48 ;  /* 0x0000003000307305 */ /* 0x000e22000021f100 */
[----:B------:R-:W-:Y:S05]  /*d8b0*/  BRA `(.L_x_21664) ;  /* 0x0000000800d07947 */ /* 0x000fea0003800000 */
.L_x_21667:
        /* <DEDUP_REMOVED lines=9> */
.L_x_21670:
[----:B------:R-:W2:Y:S02]  /*d950*/  LDG.E.U16 R2, desc[UR36][R2.64] ;  /* 0x0000002402027981 */ /* 0x000ea4000c1e1500 */
[----:B--2---:R-:W-:-:S06]  /*d960*/  HADD2.F32 R48, -RZ, R2.H0_H0 ;  /* 0x20000002ff307230 */ /* 0x004fcc0000004100 */
[----:B------:R-:W0:Y:S01]  /*d970*/  F2I.FTZ.TRUNC.NTZ R48, R48 ;  /* 0x0000003000307305 */ /* 0x000e22000021f100 */
[----:B------:R-:W-:Y:S05]  /*d980*/  BRA `(.L_x_21664) ;  /* 0x00000008009c7947 */ /* 0x000fea0003800000 */
.L_x_21669:
[----:B------:R-:W2:Y:S02]  /*d990*/  LDG.E.64 R2, desc[UR36][R2.64] ;  /* 0x0000002402027981 */ /* 0x000ea4000c1e1b00 */
[----:B--2---:R0:W1:Y:S01]  /*d9a0*/  F2I.F64.TRUNC R48, R2 ;  /* 0x0000000200307311 */ /* 0x004062000030d100 */
[----:B------:R-:W-:Y:S05]  /*d9b0*/  BRA `(.L_x_21664) ;  /* 0x0000000800907947 */ /* 0x000fea0003800000 */
.L_x_21659:
        /* <DEDUP_REMOVED lines=12> */
.L_x_21673:
[----:B------:R-:W2:Y:S02]  /*da80*/  LDG.E.64 R2, desc[UR36][R2.64] ;  /* 0x0000002402027981 */ /* 0x000ea4000c1e1b00 */
[----:B--2---:R0:W1:Y:S01]  /*da90*/  F2I.F64.TRUNC R48, R2 ;  /* 0x0000000200307311 */ /* 0x004062000030d100 */
[----:B------:R-:W-:Y:S05]  /*daa0*/  BRA `(.L_x_21664) ;  /* 0x0000000800547947 */ /* 0x000fea0003800000 */
.L_x_21672:
        /* <DEDUP_REMOVED lines=27> */
.L_x_21675:
        /* <DEDUP_REMOVED lines=14> */
.L_x_21674:
[----:B------:R-:W2:Y:S02]  /*dd40*/  LDG.E.U16 R48, desc[UR36][R2.64] ;  /* 0x0000002402307981 */ /* 0x000ea4000c1e1500 */
[----:B--2---:R-:W-:-:S06]  /*dd50*/  IMAD.U32 R48, R48, 0x10000, RZ ;  /* 0x0001000030307824 */ /* 0x004fcc00078e00ff */
[----:B------:R-:W2:Y:S01]  /*dd60*/  F2I.FTZ.TRUNC.NTZ R48, R48 ;  /* 0x0000003000307305 */ /* 0x000ea2000021f100 */
[----:B------:R-:W-:Y:S05]  /*dd70*/  BRA `(.L_x_21664) ;  /* 0x0000000400a07947 */ /* 0x000fea0003800000 */
.L_x_21671:
        /* <DEDUP_REMOVED lines=10> */
.L_x_21678:
        /* <DEDUP_REMOVED lines=21> */
.L_x_21682:
[----:B------:R-:W-:Y:S05]  /*df70*/  BSYNC B1 ;  /* 0x0000000000017941 */ /* 0x000fea0003800000 */
.L_x_21681:
[----:B------:R-:W-:Y:S01]  /*df80*/  IMAD.SHL.U32 R2, R2, 0x100000, RZ ;  /* 0x0010000002027824 */ /* 0x000fe200078e00ff */
[----:B------:R-:W-:-:S04]  /*df90*/  LEA R3, R0, 0x3b800000, 0x17 ;  /* 0x3b80000000037811 */ /* 0x000fc800078eb8ff */
[----:B------:R-:W-:-:S07]  /*dfa0*/  LOP3.LUT R48, R3, R2, R48, 0xfe, !PT ;  /* 0x0000000203307212 */ /* 0x000fce00078efe30 */
.L_x_21680:
[----:B------:R-:W-:Y:S05]  /*dfb0*/  BSYNC B0 ;  /* 0x0000000000007941 */ /* 0x000fea0003800000 */
.L_x_21679:
[----:B------:R-:W0:Y:S01]  /*dfc0*/  F2I.FTZ.TRUNC.NTZ R48, R48 ;  /* 0x0000003000307305 */ /* 0x000e22000021f100 */
[----:B------:R-:W-:Y:S05]  /*dfd0*/  BRA `(.L_x_21664) ;  /* 0x0000000400087947 */ /* 0x000fea0003800000 */
.L_x_21677:
        /* <DEDUP_REMOVED lines=21> */
.L_x_21686:
[----:B------:R-:W-:Y:S05]  /*e130*/  BSYNC B1 ;  /* 0x0000000000017941 */ /* 0x000fea0003800000 */
.L_x_21685:
[----:B------:R-:W-:Y:S01]  /*e140*/  IMAD.SHL.U32 R2, R2, 0x200000, RZ ;  /* 0x0020000002027824 */ /* 0x000fe200078e00ff */
[----:B------:R-:W-:-:S04]  /*e150*/  LEA R3, R0, 0x37800000, 0x17 ;  /* 0x3780000000037811 */ /* 0x000fc800078eb8ff */
[----:B------:R-:W-:-:S07]  /*e160*/  LOP3.LUT R48, R3, R2, R48, 0xfe, !PT ;  /* 0x0000000203307212 */ /* 0x000fce00078efe30 */
.L_x_21684:
[----:B------:R-:W-:Y:S05]  /*e170*/  BSYNC B0 ;  /* 0x0000000000007941 */ /* 0x000fea0003800000 */
.L_x_21683:
[----:B------:R-:W0:Y:S01]  /*e180*/  F2I.FTZ.TRUNC.NTZ R48, R48 ;  /* 0x0000003000307305 */ /* 0x000e22000021f100 */
[----:B------:R-:W-:Y:S05]  /*e190*/  BRA `(.L_x_21664) ;  /* 0x0000000000987947 */ /* 0x000fea0003800000 */
.L_x_21676:
        /* <DEDUP_REMOVED lines=14> */
.L_x_21690:
[----:B------:R-:W-:Y:S05]  /*e280*/  BSYNC B0 ;  /* 0x0000000000007941 */ /* 0x000fea0003800000 */
.L_x_21689:
[----:B------:R-:W0:Y:S01]  /*e290*/  F2I.FTZ.TRUNC.NTZ R48, R48 ;  /* 0x0000003000307305 */ /* 0x000e22000021f100 */
[----:B------:R-:W-:Y:S05]  /*e2a0*/  BRA `(.L_x_21664) ;  /* 0x0000000000547947 */ /* 0x000fea0003800000 */
.L_x_21663:
        /* <DEDUP_REMOVED lines=17> */
.L_x_21691:
[----:B------:R-:W-:Y:S05]  /*e3c0*/  BRA `(.L_x_21664) ;  /* 0x00000000000c7947 */ /* 0x000fea0003800000 */
.L_x_21688:
[----:B------:R0:W5:Y:S01]  /*e3d0*/  LDG.E R48, desc[UR36][R2.64] ;  /* 0x0000002402307981 */ /* 0x000162000c1e1900 */
[----:B------:R-:W-:Y:S05]  /*e3e0*/  BRA `(.L_x_21664) ;  /* 0x0000000000047947 */ /* 0x000fea0003800000 */
.L_x_21687:
[----:B------:R0:W5:Y:S02]  /*e3f0*/  LDG.E R48, desc[UR36][R2.64] ;  /* 0x0000002402307981 */ /* 0x000164000c1e1900 */
.L_x_21664:
        /* <DEDUP_REMOVED lines=18> */
.L_x_21695:
[----:B------:R0:W5:Y:S01]  /*e520*/  LDG.E.U8 R47, desc[UR36][R2.64] ;  /* 0x00000024022f7981 */ /* 0x000162000c1e1100 */
[----:B------:R-:W-:Y:S05]  /*e530*/  BRA `(.L_x_21697) ;  /* 0x0000000c00347947 */ /* 0x000fea0003800000 */
.L_x_21694:
        /* <DEDUP_REMOVED lines=8> */
.L_x_21699:
[----:B------:R0:W5:Y:S01]  /*e5c0*/  LDG.E R47, desc[UR36][R2.64] ;  /* 0x00000024022f7981 */ /* 0x000162000c1e1900 */
[----:B------:R-:W-:Y:S05]  /*e5d0*/  BRA `(.L_x_21697) ;  /* 0x0000000c000c7947 */ /* 0x000fea0003800000 */
.L_x_21698:
[----:B------:R0:W5:Y:S01]  /*e5e0*/  LDG.E.S16 R47, desc[UR36][R2.64] ;  /* 0x00000024022f7981 */ /* 0x000162000c1e1700 */
[----:B------:R-:W-:Y:S05]  /*e5f0*/  BRA `(.L_x_21697) ;  /* 0x0000000c00047947 */ /* 0x000fea0003800000 */
.L_x_21693:
        /* <DEDUP_REMOVED lines=9> */
.L_x_21701:
[----:B------:R-:W2:Y:S02]  /*e690*/  LDG.E.U16 R2, desc[UR36][R2.64] ;  /* 0x0000002402027981 */ /* 0x000ea4000c1e1500 */
[----:B--2---:R-:W-:-:S06]  /*e6a0*/  HADD2.F32 R47, -RZ, R2.H0_H0 ;  /* 0x20000002ff2f7230 */ /* 0x004fcc0000004100 */
[----:B------:R-:W0:Y:S01]  /*e6b0*/  F2I.FTZ.TRUNC.NTZ R47, R47 ;  /* 0x0000002f002f7305 */ /* 0x000e22000021f100 */
[----:B------:R-:W-:Y:S05]  /*e6c0*/  BRA `(.L_x_21697) ;  /* 0x0000000800d07947 */ /* 0x000fea0003800000 */
.L_x_21700:
        /* <DEDUP_REMOVED lines=9> */
.L_x_21703:
[----:B------:R-:W2:Y:S02]  /*e760*/  LDG.E.U16 R2, desc[UR36][R2.64] ;  /* 0x0000002402027981 */ /* 0x000ea4000c1e1500 */
[----:B--2---:R-:W-:-:S06]  /*e770*/  HADD2.F32 R47, -RZ, R2.H0_H0 ;  /* 0x20000002ff2f7230 */ /* 0x004fcc0000004100 */
[----:B------:R-:W0:Y:S01]  /*e780*/  F2I.FTZ.TRUNC.NTZ R47, R47 ;  /* 0x0000002f002f7305 */ /* 0x000e22000021f100 */
[----:B------:R-:W-:Y:S05]  /*e790*/  BRA `(.L_x_21697) ;  /* 0x00000008009c7947 */ /* 0x000fea0003800000 */
.L_x_21702:
[----:B------:R-:W2:Y:S02]  /*e7a0*/  LDG.E.64 R2, desc[UR36][R2.64] ;  /* 0x0000002402027981 */ /* 0x000ea4000c1e1b00 */
[----:B--2---:R0:W2:Y:S01]  /*e7b0*/  F2I.F64.TRUNC R47, R2 ;  /* 0x00000002002f7311 */ /* 0x0040a2000030d100 */
[----:B------:R-:W-:Y:S05]  /*e7c0*/  BRA `(.L_x_21697) ;  /* 0x0000000800907947 */ /* 0x000fea0003800000 */
.L_x_21692:
        /* <DEDUP_REMOVED lines=12> */
.L_x_21706:
[----:B------:R-:W2:Y:S02]  /*e890*/  LDG.E.64 R2, desc[UR36][R2.64] ;  /* 0x0000002402027981 */ /* 0x000ea4000c1e1b00 */
[----:B--2---:R0:W2:Y:S01]  /*e8a0*/  F2I.F64.TRUNC R47, R2 ;  /* 0x00000002002f7311 */ /* 0x0040a2000030d100 */
[----:B------:R-:W-:Y:S05]  /*e8b0*/  BRA `(.L_x_21697) ;  /* 0x0000000800547947 */ /* 0x000fea0003800000 */
.L_x_21705:
        /* <DEDUP_REMOVED lines=27> */
.L_x_21708:
        /* <DEDUP_REMOVED lines=14> */
.L_x_21707:
[----:B------:R-:W2:Y:S02]  /*eb50*/  LDG.E.U16 R47, desc[UR36][R2.64] ;  /* 0x00000024022f7981 */ /* 0x000ea4000c1e1500 */
[----:B--2---:R-:W-:-:S06]  /*eb60*/  IMAD.U32 R47, R47, 0x10000, RZ ;  /* 0x000100002f2f7824 */ /* 0x004fcc00078e00ff */
[----:B------:R-:W0:Y:S01]  /*eb70*/  F2I.FTZ.TRUNC.NTZ R47, R47 ;  /* 0x0000002f002f7305 */ /* 0x000e22000021f100 */
[----:B------:R-:W-:Y:S05]  /*eb80*/  BRA `(.L_x_21697) ;  /* 0x0000000400a07947 */ /* 0x000fea0003800000 */
.L_x_21704:
        /* <DEDUP_REMOVED lines=10> */
.L_x_21711:
        /* <DEDUP_REMOVED lines=21> */
.L_x_21715:
[----:B------:R-:W-:Y:S05]  /*ed80*/  BSYNC B1 ;  /* 0x0000000000017941 */ /* 0x000fea0003800000 */
.L_x_21714:
[----:B------:R-:W-:Y:S01]  /*ed90*/  IMAD.SHL.U32 R2, R2, 0x100000, RZ ;  /* 0x0010000002027824 */ /* 0x000fe200078e00ff */
[----:B------:R-:W-:-:S04]  /*eda0*/  LEA R0, R0, 0x3b800000, 0x17 ;  /* 0x3b80000000007811 */ /* 0x000fc800078eb8ff */
[----:B------:R-:W-:-:S07]  /*edb0*/  LOP3.LUT R47, R0, R2, R47, 0xfe, !PT ;  /* 0x00000002002f7212 */ /* 0x000fce00078efe2f */
.L_x_21713:
[----:B------:R-:W-:Y:S05]  /*edc0*/  BSYNC B0 ;  /* 0x0000000000007941 */ /* 0x000fea0003800000 */
.L_x_21712:
[----:B------:R-:W2:Y:S01]  /*edd0*/  F2I.FTZ.TRUNC.NTZ R47, R47 ;  /* 0x0000002f002f7305 */ /* 0x000ea2000021f100 */
[----:B------:R-:W-:Y:S05]  /*ede0*/  BRA `(.L_x_21697) ;  /* 0x0000000400087947 */ /* 0x000fea0003800000 */
.L_x_21710:
        /* <DEDUP_REMOVED lines=21> */
.L_x_21719:
[----:B------:R-:W-:Y:S05]  /*ef40*/  BSYNC B1 ;  /* 0x0000000000017941 */ /* 0x000fea0003800000 */
.L_x_21718:
[----:B------:R-:W-:Y:S01]  /*ef50*/  IMAD.SHL.U32 R2, R2, 0x200000, RZ ;  /* 0x0020000002027824 */ /* 0x000fe200078e00ff */
[----:B------:R-:W-:-:S04]  /*ef60*/  LEA R0, R0, 0x37800000, 0x17 ;  /* 0x3780000000007811 */ /* 0x000fc800078eb8ff */
[----:B------:R-:W-:-:S07]  /*ef70*/  LOP3.LUT R47, R0, R2, R47, 0xfe, !PT ;  /* 0x00000002002f7212 */ /* 0x000fce00078efe2f */
.L_x_21717:
[----:B------:R-:W-:Y:S05]  /*ef80*/  BSYNC B0 ;  /* 0x0000000000007941 */ /* 0x000fea0003800000 */
.L_x_21716:
[----:B------:R-:W0:Y:S01]  /*ef90*/  F2I.FTZ.TRUNC.NTZ R47, R47 ;  /* 0x0000002f002f7305 */ /* 0x000e22000021f100 */
[----:B------:R-:W-:Y:S05]  /*efa0*/  BRA `(.L_x_21697) ;  /* 0x0000000000987947 */ /* 0x000fea0003800000 */
.L_x_21709:
        /* <DEDUP_REMOVED lines=14> */
.L_x_21723:
[----:B------:R-:W-:Y:S05]  /*f090*/  BSYNC B0 ;  /* 0x0000000000007941 */ /* 0x000fea0003800000 */
.L_x_21722:
[----:B------:R-:W0:Y:S01]  /*f0a0*/  F2I.FTZ.TRUNC.NTZ R47, R47 ;  /* 0x0000002f002f7305 */ /* 0x000e22000021f100 */
[----:B------:R-:W-:Y:S05]  /*f0b0*/  BRA `(.L_x_21697) ;  /* 0x0000000000547947 */ /* 0x000fea0003800000 */
.L_x_21696:
        /* <DEDUP_REMOVED lines=17> */
.L_x_21724:
[----:B------:R-:W-:Y:S05]  /*f1d0*/  BRA `(.L_x_21697) ;  /* 0x00000000000c7947 */ /* 0x000fea0003800000 */
.L_x_21721:
[----:B------:R0:W5:Y:S01]  /*f1e0*/  LDG.E R47, desc[UR36][R2.64] ;  /* 0x00000024022f7981 */ /* 0x000162000c1e1900 */
[----:B------:R-:W-:Y:S05]  /*f1f0*/  BRA `(.L_x_21697) ;  /* 0x0000000000047947 */ /* 0x000fea0003800000 */
.L_x_21720:
[----:B------:R0:W5:Y:S02]  /*f200*/  LDG.E R47, desc[UR36][R2.64] ;  /* 0x00000024022f7981 */ /* 0x000164000c1e1900 */
.L_x_21697:
        /* <DEDUP_REMOVED lines=18> */
.L_x_21728:
[----:B------:R0:W5:Y:S01]  /*f330*/  LDG.E.U8 R45, desc[UR36][R2.64] ;  /* 0x00000024022d7981 */ /* 0x000162000c1e1100 */
[----:B------:R-:W-:Y:S05]  /*f340*/  BRA `(.L_x_21730) ;  /* 0x0000000c00347947 */ /* 0x000fea0003800000 */
.L_x_21727:
        /* <DEDUP_REMOVED lines=8> */
.L_x_21732:
[----:B------:R0:W5:Y:S01]  /*f3d0*/  LDG.E R45, desc[UR36][R2.64] ;  /* 0x00000024022d7981 */ /* 0x000162000c1e1900 */
[----:B------:R-:W-:Y:S05]  /*f3e0*/  BRA `(.L_x_21730) ;  /* 0x0000000c000c7947 */ /* 0x000fea0003800000 */
.L_x_21731:
[----:B------:R0:W5:Y:S01]  /*f3f0*/  LDG.E.S16 R45, desc[UR36][R2.64] ;  /* 0x00000024022d7981 */ /* 0x000162000c1e1700 */
[----:B------:R-:W-:Y:S05]  /*f400*/  BRA `(.L_x_21730) ;  /* 0x0000000c00047947 */ /* 0x000fea0003800000 */
.L_x_21726:
        /* <DEDUP_REMOVED lines=9> */
.L_x_21734:
[----:B------:R-:W2:Y:S02]  /*f4a0*/  LDG.E.U16 R2, desc[UR36][R2.64] ;  /* 0x0000002402027981 */ /* 0x000ea4000c1e1500 */
[----:B--2---:R-:W-:-:S06]  /*f4b0*/  HADD2.F32 R45, -RZ, R2.H0_H0 ;  /* 0x20000002ff2d7230 */ /* 0x004fcc0000004100 */
[----:B------:R-:W0:Y:S01]  /*f4c0*/  F2I.FTZ.TRUNC.NTZ R45, R45 ;  /* 0x0000002d002d7305 */ /* 0x000e22000021f100 */
[----:B------:R-:W-:Y:S05]  /*f4d0*/  BRA `(.L_x_21730) ;  /* 0x0000000800d07947 */ /* 0x000fea0003800000 */
.L_x_21733:
        /* <DEDUP_REMOVED lines=9> */
.L_x_21736:
[----:B------:R-:W2:Y:S02]  /*f570*/  LDG.E.U16 R2, desc[UR36][R2.64] ;  /* 0x0000002402027981 */ /* 0x000ea4000c1e1500 */
[----:B--2---:R-:W-:-:S06]  /*f580*/  HADD2.F32 R45, -RZ, R2.H0_H0 ;  /* 0x20000002ff2d7230 */ /* 0x004fcc0000004100 */
[----:B------:R-:W0:Y:S01]  /*f590*/  F2I.FTZ.TRUNC.NTZ R45, R45 ;  /* 0x0000002d002d7305 */ /* 0x000e22000021f100 */
[----:B------:R-:W-:Y:S05]  /*f5a0*/  BRA `(.L_x_21730) ;  /* 0x00000008009c7947 */ /* 0x000fea0003800000 */
.L_x_21735:
[----:B------:R-:W2:Y:S02]  /*f5b0*/  LDG.E.64 R2, desc[UR36][R2.64] ;  /* 0x0000002402027981 */ /* 0x000ea4000c1e1b00 */
[----:B--2---:R0:W2:Y:S01]  /*f5c0*/  F2I.F64.TRUNC R45, R2 ;  /* 0x00000002002d7311 */ /* 0x0040a2000030d100 */
[----:B------:R-:W-:Y:S05]  /*f5d0*/  BRA `(.L_x_21730) ;  /* 0x0000000800907947 */ /* 0x000fea0003800000 */
.L_x_21725:
        /* <DEDUP_REMOVED lines=12> */
.L_x_21739:
[----:B------:R-:W2:Y:S02]  /*f6a0*/  LDG.E.64 R2, desc[UR36][R2.64] ;  /* 0x0000002402027981 */ /* 0x000ea4000c1e1b00 */
[----:B--2---:R0:W2:Y:S01]  /*f6b0*/  F2I.F64.TRUNC R45, R2 ;  /* 0x00000002002d7311 */ /* 0x0040a2000030d100 */
[----:B------:R-:W-:Y:S05]  /*f6c0*/  BRA `(.L_x_21730) ;  /* 0x0000000800547947 */ /* 0x000fea0003800000 */
.L_x_21738:
        /* <DEDUP_REMOVED lines=27> */
.L_x_21741:
        /* <DEDUP_REMOVED lines=14> */
.L_x_21740:
[----:B------:R-:W2:Y:S02]  /*f960*/  LDG.E.U16 R45, desc[UR36][R2.64] ;  /* 0x00000024022d7981 */ /* 0x000ea4000c1e1500 */
[----:B--2---:R-:W-:-:S06]  /*f970*/  IMAD.U32 R45, R45, 0x10000, RZ ;  /* 0x000100002d2d7824 */ /* 0x004fcc00078e00ff */
[----:B------:R-:W0:Y:S01]  /*f980*/  F2I.FTZ.TRUNC.NTZ R45, R45 ;  /* 0x0000002d002d7305 */ /* 0x000e22000021f100 */
[----:B------:R-:W-:Y:S05]  /*f990*/  BRA `(.L_x_21730) ;  /* 0x0000000400a07947 */ /* 0x000fea0003800000 */
.L_x_21737:
        /* <DEDUP_REMOVED lines=10> */
.L_x_21744:
        /* <DEDUP_REMOVED lines=21> */
.L_x_21748:
[----:B------:R-:W-:Y:S05]  /*fb90*/  BSYNC B1 ;  /* 0x0000000000017941 */ /* 0x000fea0003800000 */
.L_x_21747:
[----:B------:R-:W-:Y:S01]  /*fba0*/  IMAD.SHL.U32 R2, R2, 0x100000, RZ ;  /* 0x0010000002027824 */ /* 0x000fe200078e00ff */
[----:B------:R-:W-:-:S04]  /*fbb0*/  LEA R0, R0, 0x3b800000, 0x17 ;  /* 0x3b80000000007811 */ /* 0x000fc800078eb8ff */
[----:B------:R-:W-:-:S07]  /*fbc0*/  LOP3.LUT R45, R0, R2, R45, 0xfe, !PT ;  /* 0x00000002002d7212 */ /* 0x000fce00078efe2d */
.L_x_21746:
[----:B------:R-:W-:Y:S05]  /*fbd0*/  BSYNC B0 ;  /* 0x0000000000007941 */ /* 0x000fea0003800000 */
.L_x_21745:
[----:B------:R-:W0:Y:S01]  /*fbe0*/  F2I.FTZ.TRUNC.NTZ R45, R45 ;  /* 0x0000002d002d7305 */ /* 0x000e22000021f100 */
[----:B------:R-:W-:Y:S05]  /*fbf0*/  BRA `(.L_x_21730) ;  /* 0x0000000400087947 */ /* 0x000fea0003800000 */
.L_x_21743:
        /* <DEDUP_REMOVED lines=21> */
.L_x_21752:
[----:B------:R-:W-:Y:S05]  /*fd50*/  BSYNC B1 ;  /* 0x0000000000017941 */ /* 0x000fea0003800000 */
.L_x_21751:
[----:B------:R-:W-:Y:S01]  /*fd60*/  IMAD.SHL.U32 R2, R2, 0x200000, RZ ;  /* 0x0020000002027824 */ /* 0x000fe200078e00ff */
[----:B------:R-:W-:-:S04]  /*fd70*/  LEA R0, R0, 0x37800000, 0x17 ;  /* 0x3780000000007811 */ /* 0x000fc800078eb8ff */
[----:B------:R-:W-:-:S07]  /*fd80*/  LOP3.LUT R45, R0, R2, R45, 0xfe, !PT ;  /* 0x00000002002d7212 */ /* 0x000fce00078efe2d */
.L_x_21750:
[----:B------:R-:W-:Y:S05]  /*fd90*/  BSYNC B0 ;  /* 0x0000000000007941 */ /* 0x000fea0003800000 */
.L_x_21749:
[----:B------:R-:W0:Y:S01]  /*fda0*/  F2I.FTZ.TRUNC.NTZ R45, R45 ;  /* 0x0000002d002d7305 */ /* 0x000e22000021f100 */
[----:B------:R-:W-:Y:S05]  /*fdb0*/  BRA `(.L_x_21730) ;  /* 0x0000000000987947 */ /* 0x000fea0003800000 */
.L_x_21742:
        /* <DEDUP_REMOVED lines=14> */
.L_x_21756:
[----:B------:R-:W-:Y:S05]  /*fea0*/  BSYNC B0 ;  /* 0x0000000000007941 */ /* 0x000fea0003800000 */
.L_x_21755:
[----:B------:R-:W0:Y:S01]  /*feb0*/  F2I.FTZ.TRUNC.NTZ R45, R45 ;  /* 0x0000002d002d7305 */ /* 0x000e22000021f100 */
[----:B------:R-:W-:Y:S05]  /*fec0*/  BRA `(.L_x_21730) ;  /* 0x0000000000547947 */ /* 0x000fea0003800000 */
.L_x_21729:
        /* <DEDUP_REMOVED lines=17> */
.L_x_21757:
[----:B------:R-:W-:Y:S05]  /*ffe0*/  BRA `(.L_x_21730) ;  /* 0x00000000000c7947 */ /* 0x000fea0003800000 */
.L_x_21754:
[----:B------:R0:W5:Y:S01]  /*fff0*/  LDG.E R45, desc[UR36][R2.64] ;  /* 0x00000024022d7981 */ /* 0x000162000c1e1900 */
[----:B------:R-:W-:Y:S05]  /*10000*/  BRA `(.L_x_21730) ;  /* 0x0000000000047947 */ /* 0x000fea0003800000 */
.L_x_21753:
[----:B------:R0:W5:Y:S02]  /*10010*/  LDG.E R45, desc[UR36][R2.64] ;  /* 0x00000024022d7981 */ /* 0x000164000c1e1900 */
.L_x_21730:
        /* <DEDUP_REMOVED lines=18> */
.L_x_21761:
[----:B------:R0:W5:Y:S01]  /*10140*/  LDG.E.U8 R43, desc[UR36][R2.64] ;  /* 0x00000024022b7981 */ /* 0x000162000c1e1100 */
[----:B------:R-:W-:Y:S05]  /*10150*/  BRA `(.L_x_21763) ;  /* 0x0000000c00347947 */ /* 0x000fea0003800000 */
.L_x_21760:
        /* <DEDUP_REMOVED lines=8> */
.L_x_21765:
[----:B------:R0:W5:Y:S01]  /*101e0*/  LDG.E R43, desc[UR36][R2.64] ;  /* 0x00000024022b7981 */ /* 0x000162000c1e1900 */
[----:B------:R-:W-:Y:S05]  /*101f0*/  BRA `(.L_x_21763) ;  /* 0x0000000c000c7947 */ /* 0x000fea0003800000 */
.L_x_21764:
[----:B------:R0:W5:Y:S01]  /*10200*/  LDG.E.S16 R43, desc[UR36][R2.64] ;  /* 0x00000024022b7981 */ /* 0x000162000c1e1700 */
[----:B------:R-:W-:Y:S05]  /*10210*/  BRA `(.L_x_21763) ;  /* 0x0000000c00047947 */ /* 0x000fea0003800000 */
.L_x_21759:
        /* <DEDUP_REMOVED lines=9> */
.L_x_21767:
[----:B------:R-:W2:Y:S02]  /*102b0*/  LDG.E.U16 R2, desc[UR36][R2.64] ;  /* 0x0000002402027981 */ /* 0x000ea4000c1e1500 */
[----:B--2---:R-:W-:-:S06]  /*102c0*/  HADD2.F32 R43, -RZ, R2.H0_H0 ;  /* 0x20000002ff2b7230 */ /* 0x004fcc0000004100 */
[----:B------:R-:W0:Y:S01]  /*102d0*/  F2I.FTZ.TRUNC.NTZ R43, R43 ;  /* 0x0000002b002b7305 */ /* 0x000e22000021f100 */
[----:B------:R-:W-:Y:S05]  /*102e0*/  BRA `(.L_x_21763) ;  /* 0x0000000800d07947 */ /* 0x000fea0003800000 */
.L_x_21766:
        /* <DEDUP_REMOVED lines=9> */
.L_x_21769:
[----:B------:R-:W2:Y:S02]  /*10380*/  LDG.E.U16 R2, desc[UR36][R2.64] ;  /* 0x0000002402027981 */ /* 0x000ea4000c1e1500 */
[----:B--2---:R-:W-:-:S06]  /*10390*/  HADD2.F32 R43, -RZ, R2.H0_H0 ;  /* 0x20000002ff2b7230 */ /* 0x004fcc0000004100 */
[----:B------:R-:W0:Y:S01]  /*103a0*/  F2I.FTZ.TRUNC.NTZ R43, R43 ;  /* 0x0000002b002b7305 */ /* 0x000e22000021f100 */
[----:B------:R-:W-:Y:S05]  /*103b0*/  BRA `(.L_x_21763) ;  /* 0x00000008009c7947 */ /* 0x000fea0003800000 */
.L_x_21768:
[----:B------:R-:W2:Y:S02]  /*103c0*/  LDG.E.64 R2, desc[UR36][R2.64] ;  /* 0x0000002402027981 */ /* 0x000ea4000c1e1b00 */
[----:B--2---:R0:W2:Y:S01]  /*103d0*/  F2I.F64.TRUNC R43, R2 ;  /* 0x00000002002b7311 */ /* 0x0040a2000030d100 */
[----:B------:R-:W-:Y:S05]  /*103e0*/  BRA `(.L_x_21763) ;  /* 0x0000000800907947 */ /* 0x000fea0003800000 */
.L_x_21758:
        /* <DEDUP_REMOVED lines=12> */
.L_x_21772:
[----:B------:R-:W2:Y:S02]  /*104b0*/  LDG.E.64 R2, desc[UR36][R2.64] ;  /* 0x0000002402027981 */ /* 0x000ea4000c1e1b00 */
[----:B--2---:R0:W2:Y:S01]  /*104c0*/  F2I.F64.TRUNC R43, R2 ;  /* 0x00000002002b7311 */ /* 0x0040a2000030d100 */
[----:B------:R-:W-:Y:S05]  /*104d0*/  BRA `(.L_x_21763) ;  /* 0x0000000800547947 */ /* 0x000fea0003800000 */
.L_x_21771:
        /* <DEDUP_REMOVED lines=27> */
.L_x_21774:
        /* <DEDUP_REMOVED lines=14> */
.L_x_21773:
[----:B------:R-:W2:Y:S02]  /*10770*/  LDG.E.U16 R43, desc[UR36][R2.64] ;  /* 0x00000024022b7981 */ /* 0x000ea4000c1e1500 */
[----:B--2---:R-:W-:-:S06]  /*10780*/  IMAD.U32 R43, R43, 0x10000, RZ ;  /* 0x000100002b2b7824 */ /* 0x004fcc00078e00ff */
[----:B------:R-:W0:Y:S01]  /*10790*/  F2I.FTZ.TRUNC.NTZ R43, R43 ;  /* 0x0000002b002b7305 */ /* 0x000e22000021f100 */
[----:B------:R-:W-:Y:S05]  /*107a0*/  BRA `(.L_x_21763) ;  /* 0x0000000400a07947 */ /* 0x000fea0003800000 */
.L_x_21770:
        /* <DEDUP_REMOVED lines=10> */
.L_x_21777:
        /* <DEDUP_REMOVED lines=21> */
.L_x_21781:
[----:B------:R-:W-:Y:S05]  /*109a0*/  BSYNC B1 ;  /* 0x0000000000017941 */ /* 0x000fea0003800000 */
.L_x_21780:
[----:B------:R-:W-:Y:S01]  /*109b0*/  IMAD.SHL.U32 R2, R2, 0x100000, RZ ;  /* 0x0010000002027824 */ /* 0x000fe200078e00ff */
[----:B------:R-:W-:-:S04]  /*109c0*/  LEA R0, R0, 0x3b800000, 0x17 ;  /* 0x3b80000000007811 */ /* 0x000fc800078eb8ff */
[----:B------:R-:W-:-:S07]  /*109d0*/  LOP3.LUT R43, R0, R2, R43, 0xfe, !PT ;  /* 0x00000002002b7212 */ /* 0x000fce00078efe2b */
.L_x_21779:
[----:B------:R-:W-:Y:S05]  /*109e0*/  BSYNC B0 ;  /* 0x0000000000007941 */ /* 0x000fea0003800000 */
.L_x_21778:
[----:B------:R-:W0:Y:S01]  /*109f0*/  F2I.FTZ.TRUNC.NTZ R43, R43 ;  /* 0x0000002b002b7305 */ /* 0x000e22000021f100 */
[----:B------:R-:W-:Y:S05]  /*10a00*/  BRA `(.L_x_21763) ;  /* 0x0000000400087947 */ /* 0x000fea0003800000 */
.L_x_21776:
        /* <DEDUP_REMOVED lines=21> */
.L_x_21785:
[----:B------:R-:W-:Y:S05]  /*10b60*/  BSYNC B1 ;  /* 0x0000000000017941 */ /* 0x000fea0003800000 */
.L_x_21784:
[----:B------:R-:W-:Y:S01]  /*10b70*/  IMAD.SHL.U32 R2, R2, 0x200000, RZ ;  /* 0x0020000002027824 */ /* 0x000fe200078e00ff */
[----:B------:R-:W-:-:S04]  /*10b80*/  LEA R0, R0, 0x37800000, 0x17 ;  /* 0x3780000000007811 */ /* 0x000fc800078eb8ff */
[----:B------:R-:W-:-:S07]  /*10b90*/  LOP3.LUT R43, R0, R2, R43, 0xfe, !PT ;  /* 0x00000002002b7212 */ /* 0x000fce00078efe2b */
.L_x_21783:
[----:B------:R-:W-:Y:S05]  /*10ba0*/  BSYNC B0 ;  /* 0x0000000000007941 */ /* 0x000fea0003800000 */
.L_x_21782:
[----:B------:R-:W0:Y:S01]  /*10bb0*/  F2I.FTZ.TRUNC.NTZ R43, R43 ;  /* 0x0000002b002b7305 */ /* 0x000e22000021f100 */
[----:B------:R-:W-:Y:S05]  /*10bc0*/  BRA `(.L_x_21763) ;  /* 0x0000000000987947 */ /* 0x000fea0003800000 */
.L_x_21775:
        /* <DEDUP_REMOVED lines=14> */
.L_x_21789:
[----:B------:R-:W-:Y:S05]  /*10cb0*/  BSYNC B0 ;  /* 0x0000000000007941 */ /* 0x000fea0003800000 */
.L_x_21788:
[----:B------:R-:W0:Y:S01]  /*10cc0*/  F2I.FTZ.TRUNC.NTZ R43, R43 ;  /* 0x0000002b002b7305 */ /* 0x000e22000021f100 */
[----:B------:R-:W-:Y:S05]  /*10cd0*/  BRA `(.L_x_21763) ;  /* 0x0000000000547947 */ /* 0x000fea0003800000 */
.L_x_21762:
        /* <DEDUP_REMOVED lines=17> */
.L_x_21790:
[----:B------:R-:W-:Y:S05]  /*10df0*/  BRA `(.L_x_21763) ;  /* 0x00000000000c7947 */ /* 0x000fea0003800000 */
.L_x_21787:
[----:B------:R0:W5:Y:S01]  /*10e00*/  LDG.E R43, desc[UR36][R2.64] ;  /* 0x00000024022b7981 */ /* 0x000162000c1e1900 */
[----:B------:R-:W-:Y:S05]  /*10e10*/  BRA `(.L_x_21763) ;  /* 0x0000000000047947 */ /* 0x000fea0003800000 */
.L_x_21786:
[----:B------:R0:W5:Y:S02]  /*10e20*/  LDG.E R43, desc[UR36][R2.64] ;  /* 0x00000024022b7981 */ /* 0x000164000c1e1900 */
.L_x_21763:
        /* <DEDUP_REMOVED lines=18> */
.L_x_21794:
[----:B------:R0:W5:Y:S01]  /*10f50*/  LDG.E.U8 R46, desc[UR36][R2.64] ;  /* 0x00000024022e7981 */ /* 0x000162000c1e1100 */
[----:B------:R-:W-:Y:S05]  /*10f60*/  BRA `(.L_x_21658) ;  /* 0x0000000c00347947 */ /* 0x000fea0003800000 */
.L_x_21793:
        /* <DEDUP_REMOVED lines=8> */
.L_x_21797:
[----:B------:R0:W5:Y:S01]  /*10ff0*/  LDG.E R46, desc[UR36][R2.64] ;  /* 0x00000024022e7981 */ /* 0x000162000c1e1900 */
[----:B------:R-:W-:Y:S05]  /*11000*/  BRA `(.L_x_21658) ;  /* 0x0000000c000c7947 */ /* 0x000fea0003800000 */
.L_x_21796:
[----:B------:R0:W5:Y:S01]  /*11010*/  LDG.E.S16 R46, desc[UR36][R2.64] ;  /* 0x00000024022e7981 */ /* 0x000162000c1e1700 */
[----:B------:R-:W-:Y:S05]  /*11020*/  BRA `(.L_x_21658) ;  /* 0x0000000c00047947 */ /* 0x000fea0003800000 */
.L_x_21792:
        /* <DEDUP_REMOVED lines=9> */
.L_x_21799:
[----:B------:R-:W2:Y:S02]  /*110c0*/  LDG.E.U16 R2, desc[UR36][R2.64] ;  /* 0x0000002402027981 */ /* 0x000ea4000c1e1500 */
[----:B--2---:R-:W-:-:S06]  /*110d0*/  HADD2.F32 R46, -RZ, R2.H0_H0 ;  /* 0x20000002ff2e7230 */ /* 0x004fcc0000004100 */
[----:B------:R-:W0:Y:S01]  /*110e0*/  F2I.FTZ.TRUNC.NTZ R46, R46 ;  /* 0x0000002e002e7305 */ /* 0x000e22000021f100 */
[----:B------:R-:W-:Y:S05]  /*110f0*/  BRA `(.L_x_21658) ;  /* 0x0000000800d07947 */ /* 0x000fea0003800000 */
.L_x_21798:
        /* <DEDUP_REMOVED lines=9> */
.L_x_21801:
[----:B------:R-:W2:Y:S02]  /*11190*/  LDG.E.U16 R2, desc[UR36][R2.64] ;  /* 0x0000002402027981 */ /* 0x000ea4000c1e1500 */
[----:B--2---:R-:W-:-:S06]  /*111a0*/  HADD2.F32 R46, -RZ, R2.H0_H0 ;  /* 0x20000002ff2e7230 */ /* 0x004fcc0000004100 */
[----:B------:R-:W0:Y:S01]  /*111b0*/  F2I.FTZ.TRUNC.NTZ R46, R46 ;  /* 0x0000002e002e7305 */ /* 0x000e22000021f100 */
[----:B------:R-:W-:Y:S05]  /*111c0*/  BRA `(.L_x_21658) ;  /* 0x00000008009c7947 */ /* 0x000fea0003800000 */
.L_x_21800:
[----:B------:R-:W2:Y:S02]  /*111d0*/  LDG.E.64 R2, desc[UR36][R2.64] ;  /* 0x0000002402027981 */ /* 0x000ea4000c1e1b00 */
[----:B--2---:R0:W2:Y:S01]  /*111e0*/  F2I.F64.TRUNC R46, R2 ;  /* 0x00000002002e7311 */ /* 0x0040a2000030d100 */
[----:B------:R-:W-:Y:S05]  /*111f0*/  BRA `(.L_x_21658) ;  /* 0x0000000800907947 */ /* 0x000fea0003800000 */
.L_x_21791:
        /* <DEDUP_REMOVED lines=12> */
.L_x_21804:
[----:B------:R-:W2:Y:S02]  /*112c0*/  LDG.E.64 R2, desc[UR36][R2.64] ;  /* 0x0000002402027981 */ /* 0x000ea4000c1e1b00 */
[----:B--2---:R0:W2:Y:S01]  /*112d0*/  F2I.F64.TRUNC R46, R2 ;  /* 0x00000002002e7311 */ /* 0x0040a2000030d100 */
[----:B------:R-:W-:Y:S05]  /*112e0*/  BRA `(.L_x_21658) ;  /* 0x0000000800547947 */ /* 0x000fea0003800000 */
.L_x_21803:
        /* <DEDUP_REMOVED lines=27> */
.L_x_21806:
        /* <DEDUP_REMOVED lines=14> */
.L_x_21805:
[----:B------:R-:W2:Y:S02]  /*11580*/  LDG.E.U16 R46, desc[UR36][R2.64] ;  /* 0x00000024022e7981 */ /* 0x000ea4000c1e1500 */
[----:B--2---:R-:W-:-:S06]  /*11590*/  IMAD.U32 R46, R46, 0x10000, RZ ;  /* 0x000100002e2e7824 */ /* 0x004fcc00078e00ff */
[----:B------:R-:W0:Y:S01]  /*115a0*/  F2I.FTZ.TRUNC.NTZ R46, R46 ;  /* 0x0000002e002e7305 */ /* 0x000e22000021f100 */
[----:B------:R-:W-:Y:S05]  /*115b0*/  BRA `(.L_x_21658) ;  /* 0x0000000400a07947 */ /* 0x000fea0003800000 */
.L_x_21802:
        /* <DEDUP_REMOVED lines=10> */
.L_x_21809:
        /* <DEDUP_REMOVED lines=21> */
.L_x_21813:
[----:B------:R-:W-:Y:S05]  /*117b0*/  BSYNC B1 ;  /* 0x0000000000017941 */ /* 0x000fea0003800000 */
.L_x_21812:
[----:B------:R-:W-:Y:S01]  /*117c0*/  IMAD.SHL.U32 R2, R2, 0x100000, RZ ;  /* 0x0010000002027824 */ /* 0x000fe200078e00ff */
[----:B------:R-:W-:-:S04]  /*117d0*/  LEA R3, R0, 0x3b800000, 0x17 ;  /* 0x3b80000000037811 */ /* 0x000fc800078eb8ff */
[----:B------:R-:W-:-:S07]  /*117e0*/  LOP3.LUT R46, R3, R2, R46, 0xfe, !PT ;  /* 0x00000002032e7212 */ /* 0x000fce00078efe2e */
.L_x_21811:
[----:B------:R-:W-:Y:S05]  /*117f0*/  BSYNC B0 ;  /* 0x0000000000007941 */ /* 0x000fea0003800000 */
.L_x_21810:
[----:B------:R-:W0:Y:S01]  /*11800*/  F2I.FTZ.TRUNC.NTZ R46, R46 ;  /* 0x0000002e002e7305 */ /* 0x000e22000021f100 */
[----:B------:R-:W-:Y:S05]  /*11810*/  BRA `(.L_x_21658) ;  /* 0x0000000400087947 */ /* 0x000fea0003800000 */
.L_x_21808:
        /* <DEDUP_REMOVED lines=21> */
.L_x_21817:
[----:B------:R-:W-:Y:S05]  /*11970*/  BSYNC B1 ;  /* 0x0000000000017941 */ /* 0x000fea0003800000 */
.L_x_21816:
[----:B------:R-:W-:Y:S01]  /*11980*/  IMAD.SHL.U32 R2, R2, 0x200000, RZ ;  /* 0x0020000002027824 */ /* 0x000fe200078e00ff */
[----:B------:R-:W-:-:S04]  /*11990*/  LEA R3, R0, 0x37800000, 0x17 ;  /* 0x3780000000037811 */ /* 0x000fc800078eb8ff */
[----:B------:R-:W-:-:S07]  /*119a0*/  LOP3.LUT R46, R3, R2, R46, 0xfe, !PT ;  /* 0x00000002032e7212 */ /* 0x000fce00078efe2e */
.L_x_21815:
[----:B------:R-:W-:Y:S05]  /*119b0*/  BSYNC B0 ;  /* 0x0000000000007941 */ /* 0x000fea0003800000 */
.L_x_21814:
[----:B------:R-:W0:Y:S01]  /*119c0*/  F2I.FTZ.TRUNC.NTZ R46, R46 ;  /* 0x0000002e002e7305 */ /* 0x000e22000021f100 */
[----:B------:R-:W-:Y:S05]  /*119d0*/  BRA `(.L_x_21658) ;  /* 0x0000000000987947 */ /* 0x000fea0003800000 */
.L_x_21807:
        /* <DEDUP_REMOVED lines=14> */
.L_x_21821:
[----:B------:R-:W-:Y:S05]  /*11ac0*/  BSYNC B0 ;  /* 0x0000000000007941 */ /* 0x000fea0003800000 */
.L_x_21820:
[----:B------:R-:W0:Y:S01]  /*11ad0*/  F2I.FTZ.TRUNC.NTZ R46, R46 ;  /* 0x0000002e002e7305 */ /* 0x000e22000021f100 */
[----:B------:R-:W-:Y:S05]  /*11ae0*/  BRA `(.L_x_21658) ;  /* 0x0000000000547947 */ /* 0x000fea0003800000 */
.L_x_21795:
        /* <DEDUP_REMOVED lines=17> */
.L_x_21822:
[----:B------:R-:W-:Y:S05]  /*11c00*/  BRA `(.L_x_21658) ;  /* 0x00000000000c7947 */ /* 0x000fea0003800000 */
.L_x_21819:
[----:B------:R0:W5:Y:S01]  /*11c10*/  LDG.E R46, desc[UR36][R2.64] ;  /* 0x00000024022e7981 */ /* 0x000162000c1e1900 */
[----:B------:R-:W-:Y:S05]  /*11c20*/  BRA `(.L_x_21658) ;  /* 0x0000000000047947 */ /* 0x000fea0003800000 */
.L_x_21818:
[----:B------:R0:W5:Y:S02]  /*11c30*/  LDG.E R46, desc[UR36][R2.64] ;  /* 0x00000024022e7981 */ /* 0x000164000c1e1900 */
.L_x_21658:
[----:B------:R-:W-:Y:S05]  /*11c40*/  BSYNC B6 ;  /* 0x0000000000067941 */ /* 0x000fea0003800000 */
.L_x_21657:
        /* <DEDUP_REMOVED lines=36> */
.L_x_21828:
[----:B------:R-:W-:Y:S05]  /*11e90*/  BSYNC B8 ;  /* 0x0000000000087941 */ /* 0x000fea0003800000 */
.L_x_21827:
        /* <DEDUP_REMOVED lines=23> */
.L_x_21830:
[----:B------:R-:W-:Y:S05]  /*12010*/  BSYNC B8 ;  /* 0x0000000000087941 */ /* 0x000fea0003800000 */
.L_x_21829:
        /* <DEDUP_REMOVED lines=26> */
.L_x_21832:
[----:B------:R-:W-:Y:S05]  /*121c0*/  BSYNC B8 ;  /* 0x0000000000087941 */ /* 0x000fea0003800000 */
.L_x_21831:
        /* <DEDUP_REMOVED lines=15> */
.L_x_21835:
        /* <DEDUP_REMOVED lines=24> */
.L_x_21834:
[----:B------:R-:W-:Y:S05]  /*12440*/  BSYNC B8 ;  /* 0x0000000000087941 */ /* 0x000fea0003800000 */
.L_x_21833:
[----:B------:R-:W-:-:S05]  /*12450*/  IADD3 R16, P0, R16, 0x4, RZ ;  /* 0x0000000410107810 */ /* 0x000fca0007f1e0ff */
[----:B------:R-:W-:Y:S01]  /*12460*/  IMAD.X R17, RZ, RZ, R17, P0 ;  /* 0x000000ffff117224 */ /* 0x000fe200000e0611 */
[----:B------:R-:W-:-:S04]  /*12470*/  ISETP.GE.U32.AND P0, PT, R16, R23, PT ;  /* 0x000000171000720c */ /* 0x000fc80003f06070 */
[----:B------:R-:W-:-:S13]  /*12480*/  ISETP.GE.U32.AND.EX P0, PT, R17, R30, PT, P0 ;  /* 0x0000001e1100720c */ /* 0x000fda0003f06100 */
[----:B------:R-:W-:Y:S05]  /*12490*/  @!P0 BRA `(.L_x_21835) ;  /* 0xfffffffc00888947 */ /* 0x000fea000383ffff */
.L_x_21826:
[----:B------:R-:W-:Y:S05]  /*124a0*/  BSYNC B7 ;  /* 0x0000000000077941 */ /* 0x000fea0003800000 */
.L_x_21825:
        /* <DEDUP_REMOVED lines=27> */
.L_x_21839:
[----:B------:R-:W-:Y:S05]  /*12660*/  BSYNC B8 ;  /* 0x0000000000087941 */ /* 0x000fea0003800000 */
.L_x_21838:
        /* <DEDUP_REMOVED lines=23> */
.L_x_21841:
[----:B------:R-:W-:Y:S05]  /*127e0*/  BSYNC B8 ;  /* 0x0000000000087941 */ /* 0x000fea0003800000 */
.L_x_21840:
        /* <DEDUP_REMOVED lines=26> */
.L_x_21843:
[----:B------:R-:W-:Y:S05]  /*12990*/  BSYNC B8 ;  /* 0x0000000000087941 */ /* 0x000fea0003800000 */
.L_x_21842:
        /* <DEDUP_REMOVED lines=15> */
.L_x_21846:
        /* <DEDUP_REMOVED lines=24> */
.L_x_21845:
[----:B------:R-:W-:Y:S05]  /*12c10*/  BSYNC B8 ;  /* 0x0000000000087941 */ /* 0x000fea0003800000 */
.L_x_21844:
[----:B------:R-:W-:-:S05]  /*12c20*/  IADD3 R16, P0, R16, 0x4, RZ ;  /* 0x0000000410107810 */ /* 0x000fca0007f1e0ff */
[----:B------:R-:W-:Y:S01]  /*12c30*/  IMAD.X R17, RZ, RZ, R17, P0 ;  /* 0x000000ffff117224 */ /* 0x000fe200000e0611 */
[----:B------:R-:W-:-:S04]  /*12c40*/  ISETP.GE.U32.AND P0, PT, R16, R23, PT ;  /* 0x000000171000720c */ /* 0x000fc80003f06070 */
[----:B------:R-:W-:-:S13]  /*12c50*/  ISETP.GE.U32.AND.EX P0, PT, R17, R18, PT, P0 ;  /* 0x000000121100720c */ /* 0x000fda0003f06100 */
[----:B------:R-:W-:Y:S05]  /*12c60*/  @!P0 BRA `(.L_x_21846) ;  /* 0xfffffffc00888947 */ /* 0x000fea000383ffff */
.L_x_21837:
[----:B------:R-:W-:Y:S05]  /*12c70*/  BSYNC B7 ;  /* 0x0000000000077941 */ /* 0x000fea0003800000 */
.L_x_21836:
        /* <DEDUP_REMOVED lines=27> */
.L_x_21850:
[----:B------:R-:W-:Y:S05]  /*12e30*/  BSYNC B8 ;  /* 0x0000000000087941 */ /* 0x000fea0003800000 */
.L_x_21849:
        /* <DEDUP_REMOVED lines=23> */
.L_x_21852:
[----:B------:R-:W-:Y:S05]  /*12fb0*/  BSYNC B8 ;  /* 0x0000000000087941 */ /* 0x000fea0003800000 */
.L_x_21851:
        /* <DEDUP_REMOVED lines=26> */
.L_x_21854:
[----:B------:R-:W-:Y:S05]  /*13160*/  BSYNC B8 ;  /* 0x0000000000087941 */ /* 0x000fea0003800000 */
.L_x_21853:
        /* <DEDUP_REMOVED lines=15> */
.L_x_21857:
        /* <DEDUP_REMOVED lines=24> */
.L_x_21856:
[----:B------:R-:W-:Y:S05]  /*133e0*/  BSYNC B8 ;  /* 0x0000000000087941 */ /* 0x000fea0003800000 */
.L_x_21855:
[----:B------:R-:W-:-:S05]  /*133f0*/  IADD3 R16, P0, R16, 0x4, RZ ;  /* 0x0000000410107810 */ /* 0x000fca0007f1e0ff */
[----:B------:R-:W-:Y:S01]  /*13400*/  IMAD.X R17, RZ, RZ, R17, P0 ;  /* 0x000000ffff117224 */ /* 0x000fe200000e0611 */
[----:B------:R-:W-:-:S04]  /*13410*/  ISETP.GE.U32.AND P0, PT, R16, R23, PT ;  /* 0x000000171000720c */ /* 0x000fc80003f06070 */
[----:B------:R-:W-:-:S13]  /*13420*/  ISETP.GE.U32.AND.EX P0, PT, R17, R38, PT, P0 ;  /* 0x000000261100720c */ /* 0x000fda0003f06100 */
[----:B------:R-:W-:Y:S05]  /*13430*/  @!P0 BRA `(.L_x_21857) ;  /* 0xfffffffc00888947 */ /* 0x000fea000383ffff */
.L_x_21848:
[----:B------:R-:W-:Y:S05]  /*13440*/  BSYNC B7 ;  /* 0x0000000000077941 */ /* 0x000fea0003800000 */
.L_x_21847:
        /* <DEDUP_REMOVED lines=27> */
.L_x_21861:
[----:B------:R-:W-:Y:S05]  /*13600*/  BSYNC B8 ;  /* 0x0000000000087941 */ /* 0x000fea0003800000 */
.L_x_21860:
        /* <DEDUP_REMOVED lines=23> */
.L_x_21863:
[----:B------:R-:W-:Y:S05]  /*13780*/  BSYNC B8 ;  /* 0x0000000000087941 */ /* 0x000fea0003800000 */
.L_x_21862:
        /* <DEDUP_REMOVED lines=26> */
.L_x_21865:
[----:B------:R-:W-:Y:S05]  /*13930*/  BSYNC B8 ;  /* 0x0000000000087941 */ /* 0x000fea0003800000 */
.L_x_21864:
        /* <DEDUP_REMOVED lines=12> */
.L_x_21868:
        /* <DEDUP_REMOVED lines=24> */
.L_x_21867:
[----:B------:R-:W-:Y:S05]  /*13b80*/  BSYNC B8 ;  /* 0x0000000000087941 */ /* 0x000fea0003800000 */
.L_x_21866:
[----:B------:R-:W-:-:S05]  /*13b90*/  IADD3 R18, P0, R18, 0x4, RZ ;  /* 0x0000000412127810 */ /* 0x000fca0007f1e0ff */
[----:B------:R-:W-:Y:S01]  /*13ba0*/  IMAD.X R19, RZ, RZ, R19, P0 ;  /* 0x000000ffff137224 */ /* 0x000fe200000e0613 */
[----:B------:R-:W-:-:S04]  /*13bb0*/  ISETP.GE.U32.AND P0, PT, R18, R16, PT ;  /* 0x000000101200720c */ /* 0x000fc80003f06070 */
[----:B------:R-:W-:-:S13]  /*13bc0*/  ISETP.GE.U32.AND.EX P0, PT, R19, R17, PT, P0 ;  /* 0x000000111300720c */ /* 0x000fda0003f06100 */
[----:B------:R-:W-:Y:S05]  /*13bd0*/  @!P0 BRA `(.L_x_21868) ;  /* 0xfffffffc00888947 */ /* 0x000fea000383ffff */
.L_x_21859:
[----:B------:R-:W-:Y:S05]  /*13be0*/  BSYNC B7 ;  /* 0x0000000000077941 */ /* 0x000fea0003800000 */
.L_x_21858:
[----:B------:R-:W-:Y:S05]  /*13bf0*/  BRA `(.L_x_21869) ;  /* 0x0000007c00187947 */ /* 0x000fea0003800000 */
.L_x_21824:
        /* <DEDUP_REMOVED lines=27> */
.L_x_21873:
[----:B------:R-:W-:Y:S05]  /*13db0*/  BSYNC B8 ;  /* 0x0000000000087941 */ /* 0x000fea0003800000 */
.L_x_21872:
        /* <DEDUP_REMOVED lines=23> */
.L_x_21875:
[----:B------:R-:W-:Y:S05]  /*13f30*/  BSYNC B8 ;  /* 0x0000000000087941 */ /* 0x000fea0003800000 */
.L_x_21874:
        /* <DEDUP_REMOVED lines=26> */
.L_x_21877:
[----:B------:R-:W-:Y:S05]  /*140e0*/  BSYNC B8 ;  /* 0x0000000000087941 */ /* 0x000fea0003800000 */
.L_x_21876:
        /* <DEDUP_REMOVED lines=18> */
.L_x_21891:
        /* <DEDUP_REMOVED lines=12> */
[----:B------:R-:W-:Y:S05]  /*142d0*/  CALL.REL.NOINC `($__internal_51_$__cuda_sm20_div_s64) ;  /* 0x0000009400447944 */ /* 0x000fea0003c00000 */
[----:B------:R-:W-:Y:S02]  /*142e0*/  IMAD.MOV.U32 R10, RZ, RZ, R4 ;  /* 0x000000ffff0a7224 */ /* 0x000fe400078e0004 */
[----:B------:R-:W-:Y:S01]  /*142f0*/  IMAD.MOV.U32 R11, RZ, RZ, R3 ;  /* 0x000000ffff0b7224 */ /* 0x000fe200078e0003 */
[----:B------:R-:W-:Y:S06]  /*14300*/  BRA `(.L_x_21881) ;  /* 0x00000000004c7947 */ /* 0x000fec0003800000 */
.L_x_21880:
        /* <DEDUP_REMOVED lines=19> */
.L_x_21881:
[----:B------:R-:W-:Y:S05]  /*14440*/  BSYNC B1 ;  /* 0x0000000000017941 */ /* 0x000fea0003800000 */
.L_x_21879:
        /* <DEDUP_REMOVED lines=27> */
[----:B------:R-:W-:Y:S05]  /*14600*/  CALL.REL.NOINC `($__internal_51_$__cuda_sm20_div_s64) ;  /* 0x0000009000787944 */ /* 0x000fea0003c00000 */
[----:B------:R-:W-:Y:S02]  /*14610*/  IMAD.MOV.U32 R18, RZ, RZ, R4 ;  /* 0x000000ffff127224 */ /* 0x000fe400078e0004 */
[----:B------:R-:W-:Y:S01]  /*14620*/  IMAD.MOV.U32 R19, RZ, RZ, R3 ;  /* 0x000000ffff137224 */ /* 0x000fe200078e0003 */
[----:B------:R-:W-:Y:S06]  /*14630*/  BRA `(.L_x_21884) ;  /* 0x00000000004c7947 */ /* 0x000fec0003800000 */
.L_x_21883:
        /* <DEDUP_REMOVED lines=19> */
.L_x_21884:
[----:B------:R-:W-:Y:S05]  /*14770*/  BSYNC B1 ;  /* 0x0000000000017941 */ /* 0x000fea0003800000 */
.L_x_21882:
        /* <DEDUP_REMOVED lines=29> */
.L_x_21886:
        /* <DEDUP_REMOVED lines=19> */
.L_x_21887:
[----:B------:R-:W-:Y:S05]  /*14a80*/  BSYNC B1 ;  /* 0x0000000000017941 */ /* 0x000fea0003800000 */
.L_x_21885:
        /* <DEDUP_REMOVED lines=28> */
.L_x_21889:
        /* <DEDUP_REMOVED lines=19> */
.L_x_21890:
[----:B------:R-:W-:Y:S05]  /*14d80*/  BSYNC B1 ;  /* 0x0000000000017941 */ /* 0x000fea0003800000 */
.L_x_21888:
        /* <DEDUP_REMOVED lines=19> */
.L_x_21878:
        /* <DEDUP_REMOVED lines=18> */
.L_x_21894:
        /* <DEDUP_REMOVED lines=19> */
.L_x_21895:
[----:B------:R-:W-:Y:S05]  /*15110*/  BSYNC B0 ;  /* 0x0000000000007941 */ /* 0x000fea0003800000 */
.L_x_21893:
        /* <DEDUP_REMOVED lines=30> */
[----:B------:R-:W-:Y:S05]  /*15300*/  CALL.REL.NOINC `($__internal_51_$__cuda_sm20_div_s64) ;  /* 0x0000008400387944 */ /* 0x000fea0003c00000 */
[----:B------:R-:W-:Y:S01]  /*15310*/  IMAD.MOV.U32 R5, RZ, RZ, R3 ;  /* 0x000000ffff057224 */ /* 0x000fe200078e0003 */
[----:B------:R-:W-:Y:S06]  /*15320*/  BRA `(.L_x_21898) ;  /* 0x00000000004c7947 */ /* 0x000fec0003800000 */
.L_x_21897:
        /* <DEDUP_REMOVED lines=19> */
.L_x_21898:
[----:B------:R-:W-:Y:S05]  /*15460*/  BSYNC B0 ;  /* 0x0000000000007941 */ /* 0x000fea0003800000 */
.L_x_21896:
        /* <DEDUP_REMOVED lines=26> */
[----:B------:R-:W-:Y:S05]  /*15610*/  CALL.REL.NOINC `($__internal_52_$__cuda_sm20_rem_s64) ;  /* 0x0000008400c47944 */ /* 0x000fea0003c00000 */
[----:B------:R-:W-:Y:S02]  /*15620*/  IMAD.MOV.U32 R4, RZ, RZ, R0 ;  /* 0x000000ffff047224 */ /* 0x000fe400078e0000 */
[----:B------:R-:W-:Y:S01]  /*15630*/  IMAD.MOV.U32 R5, RZ, RZ, R3 ;  /* 0x000000ffff057224 */ /* 0x000fe200078e0003 */
[----:B------:R-:W-:Y:S06]  /*15640*/  BRA `(.L_x_21901) ;  /* 0x0000000000487947 */ /* 0x000fec0003800000 */
.L_x_21900:
        /* <DEDUP_REMOVED lines=18> */
.L_x_21901:
[----:B------:R-:W-:Y:S05]  /*15770*/  BSYNC B0 ;  /* 0x0000000000007941 */ /* 0x000fea0003800000 */
.L_x_21899:
        /* <DEDUP_REMOVED lines=8> */
.L_x_21892:
        /* <DEDUP_REMOVED lines=17> */
.L_x_21904:
        /* <DEDUP_REMOVED lines=24> */
.L_x_21903:
[----:B------:R-:W-:Y:S05]  /*15a90*/  BSYNC B8 ;  /* 0x0000000000087941 */ /* 0x000fea0003800000 */
.L_x_21902:
[----:B------:R-:W-:-:S05]  /*15aa0*/  IADD3 R16, P0, R16, 0x4, RZ ;  /* 0x0000000410107810 */ /* 0x000fca0007f1e0ff */
[----:B------:R-:W-:Y:S01]  /*15ab0*/  IMAD.X R17, RZ, RZ, R17, P0 ;  /* 0x000000ffff117224 */ /* 0x000fe200000e0611 */
[----:B------:R-:W-:-:S04]  /*15ac0*/  ISETP.GE.U32.AND P0, PT, R16, R18, PT ;  /* 0x000000121000720c */ /* 0x000fc80003f06070 */
[----:B------:R-:W-:-:S13]  /*15ad0*/  ISETP.GE.U32.AND.EX P0, PT, R17, R22, PT, P0 ;  /* 0x000000161100720c */ /* 0x000fda0003f06100 */
[----:B------:R-:W-:Y:S05]  /*15ae0*/  @!P0 BRA `(.L_x_21904) ;  /* 0xfffffffc00888947 */ /* 0x000fea000383ffff */
.L_x_21871:
[----:B------:R-:W-:Y:S05]  /*15af0*/  BSYNC B7 ;  /* 0x0000000000077941 */ /* 0x000fea0003800000 */
.L_x_21870:
        /* <DEDUP_REMOVED lines=28> */
.L_x_21908:
[----:B------:R-:W-:Y:S05]  /*15cc0*/  BSYNC B8 ;  /* 0x0000000000087941 */ /* 0x000fea0003800000 */
.L_x_21907:
        /* <DEDUP_REMOVED lines=23> */
.L_x_21910:
[----:B------:R-:W-:Y:S05]  /*15e40*/  BSYNC B8 ;  /* 0x0000000000087941 */ /* 0x000fea0003800000 */
.L_x_21909:
        /* <DEDUP_REMOVED lines=26> */
.L_x_21912:
[----:B------:R-:W-:Y:S05]  /*15ff0*/  BSYNC B8 ;  /* 0x0000000000087941 */ /* 0x000fea0003800000 */
.L_x_21911:
        /* <DEDUP_REMOVED lines=18> */
.L_x_21926:
        /* <DEDUP_REMOVED lines=16> */
.L_x_21915:
        /* <DEDUP_REMOVED lines=19> */
.L_x_21916:
[----:B------:R-:W-:Y:S05]  /*16350*/  BSYNC B1 ;  /* 0x0000000000017941 */ /* 0x000fea0003800000 */
.L_x_21914:
        /* <DEDUP_REMOVED lines=31> */
.L_x_21918:
        /* <DEDUP_REMOVED lines=19> */
.L_x_21919:
[----:B------:R-:W-:Y:S05]  /*16680*/  BSYNC B1 ;  /* 0x0000000000017941 */ /* 0x000fea0003800000 */
.L_x_21917:
        /* <DEDUP_REMOVED lines=29> */
.L_x_21921:
        /* <DEDUP_REMOVED lines=19> */
.L_x_21922:
[----:B------:R-:W-:Y:S05]  /*16990*/  BSYNC B1 ;  /* 0x0000000000017941 */ /* 0x000fea0003800000 */
.L_x_21920:
        /* <DEDUP_REMOVED lines=28> */
.L_x_21924:
        /* <DEDUP_REMOVED lines=19> */
.L_x_21925:
[----:B------:R-:W-:Y:S05]  /*16c90*/  BSYNC B1 ;  /* 0x0000000000017941 */ /* 0x000fea0003800000 */
.L_x_21923:
        /* <DEDUP_REMOVED lines=21> */
.L_x_21913:
        /* <DEDUP_REMOVED lines=14> */
[----:B---3--:R-:W-:Y:S05]  /*16ed0*/  CALL.REL.NOINC `($__internal_51_$__cuda_sm20_div_s64) ;  /* 0x0000006800447944 */ /* 0x008fea0003c00000 */
[----:B------:R-:W-:Y:S02]  /*16ee0*/  IMAD.MOV.U32 R10, RZ, RZ, R4 ;  /* 0x000000ffff0a7224 */ /* 0x000fe400078e0004 */
[----:B------:R-:W-:Y:S01]  /*16ef0*/  IMAD.MOV.U32 R11, RZ, RZ, R3 ;  /* 0x000000ffff0b7224 */ /* 0x000fe200078e0003 */
[----:B------:R-:W-:Y:S06]  /*16f00*/  BRA `(.L_x_21930) ;  /* 0x00000000004c7947 */ /* 0x000fec0003800000 */
.L_x_21929:
        /* <DEDUP_REMOVED lines=19> */
.L_x_21930:
[----:B------:R-:W-:Y:S05]  /*17040*/  BSYNC B0 ;  /* 0x0000000000007941 */ /* 0x000fea0003800000 */
.L_x_21928:
        /* <DEDUP_REMOVED lines=30> */
[----:B---3--:R-:W-:Y:S05]  /*17230*/  CALL.REL.NOINC `($__internal_51_$__cuda_sm20_div_s64) ;  /* 0x00000064006c7944 */ /* 0x008fea0003c00000 */
[----:B------:R-:W-:Y:S01]  /*17240*/  IMAD.MOV.U32 R5, RZ, RZ, R3 ;  /* 0x000000ffff057224 */ /* 0x000fe200078e0003 */
[----:B------:R-:W-:Y:S06]  /*17250*/  BRA `(.L_x_21933) ;  /* 0x00000000004c7947 */ /* 0x000fec0003800000 */
.L_x_21932:
        /* <DEDUP_REMOVED lines=19> */
.L_x_21933:
[----:B------:R-:W-:Y:S05]  /*17390*/  BSYNC B0 ;  /* 0x0000000000007941 */ /* 0x000fea0003800000 */
.L_x_21931:
        /* <DEDUP_REMOVED lines=26> */
[----:B---3--:R-:W-:Y:S05]  /*17540*/  CALL.REL.NOINC `($__internal_52_$__cuda_sm20_rem_s64) ;  /* 0x0000006400f87944 */ /* 0x008fea0003c00000 */
[----:B------:R-:W-:Y:S02]  /*17550*/  IMAD.MOV.U32 R4, RZ, RZ, R0 ;  /* 0x000000ffff047224 */ /* 0x000fe400078e0000 */
[----:B------:R-:W-:Y:S01]  /*17560*/  IMAD.MOV.U32 R5, RZ, RZ, R3 ;  /* 0x000000ffff057224 */ /* 0x000fe200078e0003 */
[----:B------:R-:W-:Y:S06]  /*17570*/  BRA `(.L_x_21936) ;  /* 0x0000000000487947 */ /* 0x000fec0003800000 */
.L_x_21935:
        /* <DEDUP_REMOVED lines=18> */
.L_x_21936:
[----:B------:R-:W-:Y:S05]  /*176a0*/  BSYNC B0 ;  /* 0x0000000000007941 */ /* 0x000fea0003800000 */
.L_x_21934:
        /* <DEDUP_REMOVED lines=8> */
.L_x_21927:
        /* <DEDUP_REMOVED lines=17> */
.L_x_21939:
        /* <DEDUP_REMOVED lines=24> */
.L_x_21938:
[----:B------:R-:W-:Y:S05]  /*179c0*/  BSYNC B8 ;  /* 0x0000000000087941 */ /* 0x000fea0003800000 */
.L_x_21937:
[----:B------:R-:W-:-:S05]  /*179d0*/  IADD3 R16, P0, R16, 0x4, RZ ;  /* 0x0000000410107810 */ /* 0x000fca0007f1e0ff */
[----:B------:R-:W-:Y:S01]  /*179e0*/  IMAD.X R17, RZ, RZ, R17, P0 ;  /* 0x000000ffff117224 */ /* 0x000fe200000e0611 */
[----:B------:R-:W-:-:S04]  /*179f0*/  ISETP.GE.U32.AND P0, PT, R16, R23, PT ;  /* 0x000000171000720c */ /* 0x000fc80003f06070 */
[----:B------:R-:W-:-:S13]  /*17a00*/  ISETP.GE.U32.AND.EX P0, PT, R17, R18, PT, P0 ;  /* 0x000000121100720c */ /* 0x000fda0003f06100 */
[----:B------:R-:W-:Y:S05]  /*17a10*/  @!P0 BRA `(.L_x_21939) ;  /* 0xfffffffc00888947 */ /* 0x000fea000383ffff */
.L_x_21906:
[----:B------:R-:W-:Y:S05]  /*17a20*/  BSYNC B7 ;  /* 0x0000000000077941 */ /* 0x000fea0003800000 */
.L_x_21905:
        /* <DEDUP_REMOVED lines=28> */
.L_x_21943:
[----:B------:R-:W-:Y:S05]  /*17bf0*/  BSYNC B8 ;  /* 0x0000000000087941 */ /* 0x000fea0003800000 */
.L_x_21942:
        /* <DEDUP_REMOVED lines=23> */
.L_x_21945:
[----:B------:R-:W-:Y:S05]  /*17d70*/  BSYNC B8 ;  /* 0x0000000000087941 */ /* 0x000fea0003800000 */
.L_x_21944:
        /* <DEDUP_REMOVED lines=26> */
.L_x_21947:
[----:B------:R-:W-:Y:S05]  /*17f20*/  BSYNC B8 ;  /* 0x0000000000087941 */ /* 0x000fea0003800000 */
.L_x_21946:
        /* <DEDUP_REMOVED lines=18> */
.L_x_21961:
        /* <DEDUP_REMOVED lines=16> */
.L_x_21950:
        /* <DEDUP_REMOVED lines=19> */
.L_x_21951:
[----:B------:R-:W-:Y:S05]  /*18280*/  BSYNC B1 ;  /* 0x0000000000017941 */ /* 0x000fea0003800000 */
.L_x_21949:
        /* <DEDUP_REMOVED lines=31> */
.L_x_21953:
        /* <DEDUP_REMOVED lines=19> */
.L_x_21954:
[----:B------:R-:W-:Y:S05]  /*185b0*/  BSYNC B1 ;  /* 0x0000000000017941 */ /* 0x000fea0003800000 */
.L_x_21952:
        /* <DEDUP_REMOVED lines=29> */
.L_x_21956:
        /* <DEDUP_REMOVED lines=19> */
.L_x_21957:
[----:B------:R-:W-:Y:S05]  /*188c0*/  BSYNC B1 ;  /* 0x0000000000017941 */ /* 0x000fea0003800000 */
.L_x_21955:
        /* <DEDUP_REMOVED lines=28> */
.L_x_21959:
        /* <DEDUP_REMOVED lines=19> */
.L_x_21960:
[----:B------:R-:W-:Y:S05]  /*18bc0*/  BSYNC B1 ;  /* 0x0000000000017941 */ /* 0x000fea0003800000 */
.L_x_21958:
        /* <DEDUP_REMOVED lines=21> */
.L_x_21948:
        /* <DEDUP_REMOVED lines=18> */
.L_x_21964:
        /* <DEDUP_REMOVED lines=19> */
.L_x_21965:
[----:B------:R-:W-:Y:S05]  /*18f70*/  BSYNC B0 ;  /* 0x0000000000007941 */ /* 0x000fea0003800000 */
.L_x_21963:
        /* <DEDUP_REMOVED lines=33> */
.L_x_21967:
        /* <DEDUP_REMOVED lines=19> */
.L_x_21968:
[----:B------:R-:W-:Y:S05]  /*192c0*/  BSYNC B0 ;  /* 0x0000000000007941 */ /* 0x000fea0003800000 */
.L_x_21966:
        /* <DEDUP_REMOVED lines=30> */
.L_x_21970:
        /* <DEDUP_REMOVED lines=18> */
.L_x_21971:
[----:B------:R-:W-:Y:S05]  /*195d0*/  BSYNC B0 ;  /* 0x0000000000007941 */ /* 0x000fea0003800000 */
.L_x_21969:
        /* <DEDUP_REMOVED lines=8> */
.L_x_21962:
        /* <DEDUP_REMOVED lines=17> */
.L_x_21974:
        /* <DEDUP_REMOVED lines=24> */
.L_x_21973:
[----:B------:R-:W-:Y:S05]  /*198f0*/  BSYNC B8 ;  /* 0x0000000000087941 */ /* 0x000fea0003800000 */
.L_x_21972:
[----:B------:R-:W-:-:S05]  /*19900*/  IADD3 R16, P0, R16, 0x4, RZ ;  /* 0x0000000410107810 */ /* 0x000fca0007f1e0ff */
[----:B------:R-:W-:Y:S01]  /*19910*/  IMAD.X R17, RZ, RZ, R17, P0 ;  /* 0x000000ffff117224 */ /* 0x000fe200000e0611 */
[----:B------:R-:W-:-:S04]  /*19920*/  ISETP.GE.U32.AND P0, PT, R16, R23, PT ;  /* 0x000000171000720c */ /* 0x000fc80003f06070 */
[----:B------:R-:W-:-:S13]  /*19930*/  ISETP.GE.U32.AND.EX P0, PT, R17, R18, PT, P0 ;  /* 0x000000121100720c */ /* 0x000fda0003f06100 */
[----:B------:R-:W-:Y:S05]  /*19940*/  @!P0 BRA `(.L_x_21974) ;  /* 0xfffffffc00888947 */ /* 0x000fea000383ffff */
.L_x_21941:
[----:B------:R-:W-:Y:S05]  /*19950*/  BSYNC B7 ;  /* 0x0000000000077941 */ /* 0x000fea0003800000 */
.L_x_21940:
        /* <DEDUP_REMOVED lines=27> */
.L_x_21976:
[----:B------:R-:W-:Y:S05]  /*19b10*/  BSYNC B7 ;  /* 0x0000000000077941 */ /* 0x000fea0003800000 */
.L_x_21975:
        /* <DEDUP_REMOVED lines=23> */
.L_x_21978:
[----:B------:R-:W-:Y:S05]  /*19c90*/  BSYNC B7 ;  /* 0x0000000000077941 */ /* 0x000fea0003800000 */
.L_x_21977:
        /* <DEDUP_REMOVED lines=26> */
.L_x_21980:
[----:B------:R-:W-:Y:S05]  /*19e40*/  BSYNC B7 ;  /* 0x0000000000077941 */ /* 0x000fea0003800000 */
.L_x_21979:
        /* <DEDUP_REMOVED lines=17> */
.L_x_21994:
        /* <DEDUP_REMOVED lines=15> */
.L_x_21983:
        /* <DEDUP_REMOVED lines=19> */
.L_x_21984:
[----:B------:R-:W-:Y:S05]  /*1a180*/  BSYNC B1 ;  /* 0x0000000000017941 */ /* 0x000fea0003800000 */
.L_x_21982:
        /* <DEDUP_REMOVED lines=31> */
.L_x_21986:
        /* <DEDUP_REMOVED lines=19> */
.L_x_21987:
[----:B------:R-:W-:Y:S05]  /*1a4b0*/  BSYNC B1 ;  /* 0x0000000000017941 */ /* 0x000fea0003800000 */
.L_x_21985:
        /* <DEDUP_REMOVED lines=29> */
.L_x_21989:
        /* <DEDUP_REMOVED lines=19> */
.L_x_21990:
[----:B------:R-:W-:Y:S05]  /*1a7c0*/  BSYNC B1 ;  /* 0x0000000000017941 */ /* 0x000fea0003800000 */
.L_x_21988:
        /* <DEDUP_REMOVED lines=28> */
.L_x_21992:
        /* <DEDUP_REMOVED lines=19> */
.L_x_21993:
[----:B------:R-:W-:Y:S05]  /*1aac0*/  BSYNC B1 ;  /* 0x0000000000017941 */ /* 0x000fea0003800000 */
.L_x_21991:
        /* <DEDUP_REMOVED lines=21> */
.L_x_21981:
        /* <DEDUP_REMOVED lines=14> */
[----:B---34-:R-:W-:Y:S05]  /*1ad00*/  CALL.REL.NOINC `($__internal_51_$__cuda_sm20_div_s64) ;  /* 0x0000002800b87944 */ /* 0x018fea0003c00000 */
[----:B------:R-:W-:Y:S02]  /*1ad10*/  IMAD.MOV.U32 R10, RZ, RZ, R4 ;  /* 0x000000ffff0a7224 */ /* 0x000fe400078e0004 */
[----:B------:R-:W-:Y:S01]  /*1ad20*/  IMAD.MOV.U32 R11, RZ, RZ, R3 ;  /* 0x000000ffff0b7224 */ /* 0x000fe200078e0003 */
[----:B------:R-:W-:Y:S06]  /*1ad30*/  BRA `(.L_x_21998) ;  /* 0x00000000004c7947 */ /* 0x000fec0003800000 */
.L_x_21997:
        /* <DEDUP_REMOVED lines=19> */
.L_x_21998:
[----:B------:R-:W-:Y:S05]  /*1ae70*/  BSYNC B0 ;  /* 0x0000000000007941 */ /* 0x000fea0003800000 */
.L_x_21996:
        /* <DEDUP_REMOVED lines=30> */
[----:B---34-:R-:W-:Y:S05]  /*1b060*/  CALL.REL.NOINC `($__internal_51_$__cuda_sm20_div_s64) ;  /* 0x0000002400e07944 */ /* 0x018fea0003c00000 */
[----:B------:R-:W-:Y:S01]  /*1b070*/  IMAD.MOV.U32 R2, RZ, RZ, R4 ;  /* 0x000000ffff027224 */ /* 0x000fe200078e0004 */
[----:B------:R-:W-:Y:S06]  /*1b080*/  BRA `(.L_x_22001) ;  /* 0x00000000004c7947 */ /* 0x000fec0003800000 */
.L_x_22000:
        /* <DEDUP_REMOVED lines=19> */
.L_x_22001:
[----:B------:R-:W-:Y:S05]  /*1b1c0*/  BSYNC B0 ;  /* 0x0000000000007941 */ /* 0x000fea0003800000 */
.L_x_21999:
        /* <DEDUP_REMOVED lines=28> */
[----:B---34-:R-:W-:Y:S05]  /*1b390*/  CALL.REL.NOINC `($__internal_52_$__cuda_sm20_rem_s64) ;  /* 0x0000002800647944 */ /* 0x018fea0003c00000 */
[----:B------:R-:W-:Y:S01]  /*1b3a0*/  IMAD.MOV.U32 R2, RZ, RZ, R0 ;  /* 0x000000ffff027224 */ /* 0x000fe200078e0000 */
[----:B------:R-:W-:Y:S06]  /*1b3b0*/  BRA `(.L_x_22004) ;  /* 0x0000000000487947 */ /* 0x000fec0003800000 */
.L_x_22003:
        /* <DEDUP_REMOVED lines=18> */
.L_x_22004:
[----:B------:R-:W-:Y:S05]  /*1b4e0*/  BSYNC B0 ;  /* 0x0000000000007941 */ /* 0x000fea0003800000 */
.L_x_22002:
        /* <DEDUP_REMOVED lines=8> */
.L_x_21995:
        /* <DEDUP_REMOVED lines=17> */
.L_x_22007:
        /* <DEDUP_REMOVED lines=24> */
.L_x_22006:
[----:B------:R-:W-:Y:S05]  /*1b800*/  BSYNC B7 ;  /* 0x0000000000077941 */ /* 0x000fea0003800000 */
.L_x_22005:
[----:B------:R-:W-:-:S05]  /*1b810*/  IADD3 R16, P0, R16, 0x4, RZ ;  /* 0x0000000410107810 */ /* 0x000fca0007f1e0ff */
[----:B------:R-:W-:Y:S01]  /*1b820*/  IMAD.X R17, RZ, RZ, R17, P0 ;  /* 0x000000ffff117224 */ /* 0x000fe200000e0611 */
[----:B------:R-:W-:-:S04]  /*1b830*/  ISETP.GE.U32.AND P0, PT, R16, R23, PT ;  /* 0x000000171000720c */ /* 0x000fc80003f06070 */
[----:B------:R-:W-:-:S13]  /*1b840*/  ISETP.GE.U32.AND.EX P0, PT, R17, R18, PT, P0 ;  /* 0x000000121100720c */ /* 0x000fda0003f06100 */
[----:B------:R-:W-:Y:S05]  /*1b850*/  @!P0 BRA `(.L_x_22007) ;  /* 0xfffffffc00888947 */ /* 0x000fea000383ffff */
.L_x_21869:
[----:B------:R-:W-:Y:S05]  /*1b860*/  BSYNC B6 ;  /* 0x0000000000067941 */ /* 0x000fea0003800000 */
.L_x_21823:
        /* <DEDUP_REMOVED lines=26> */
.L_x_22013:
[----:B------:R0:W-:Y:S01]  /*1ba10*/  STG.E.U8 desc[UR36][R2.64], RZ ;  /* 0x000000ff02007986 */ /* 0x0001e2000c101124 */
[----:B------:R-:W-:Y:S05]  /*1ba20*/  BRA `(.L_x_22015) ;  /* 0x00000004008c7947 */ /* 0x000fea0003800000 */
.L_x_22012:
        /* <DEDUP_REMOVED lines=8> */
.L_x_22017:
[----:B------:R0:W-:Y:S01]  /*1bab0*/  STG.E desc[UR36][R2.64], RZ ;  /* 0x000000ff02007986 */ /* 0x0001e2000c101924 */
[----:B------:R-:W-:Y:S05]  /*1bac0*/  BRA `(.L_x_22015) ;  /* 0x0000000400647947 */ /* 0x000fea0003800000 */
.L_x_22016:
[----:B------:R0:W-:Y:S01]  /*1bad0*/  STG.E.U16 desc[UR36][R2.64], RZ ;  /* 0x000000ff02007986 */ /* 0x0001e2000c101524 */
[----:B------:R-:W-:Y:S05]  /*1bae0*/  BRA `(.L_x_22015) ;  /* 0x00000004005c7947 */ /* 0x000fea0003800000 */
.L_x_22011:
        /* <DEDUP_REMOVED lines=8> */
.L_x_22019:
[----:B------:R1:W-:Y:S01]  /*1bb70*/  STG.E.U16 desc[UR36][R2.64], RZ ;  /* 0x000000ff02007986 */ /* 0x0003e2000c101524 */
[----:B------:R-:W-:Y:S05]  /*1bb80*/  BRA `(.L_x_22015) ;  /* 0x0000000400347947 */ /* 0x000fea0003800000 */
.L_x_22018:
        /* <DEDUP_REMOVED lines=8> */
.L_x_22021:
[----:B------:R0:W-:Y:S01]  /*1bc10*/  STG.E desc[UR36][R2.64], RZ ;  /* 0x000000ff02007986 */ /* 0x0001e2000c101924 */
[----:B------:R-:W-:Y:S05]  /*1bc20*/  BRA `(.L_x_22015) ;  /* 0x00000004000c7947 */ /* 0x000fea0003800000 */
.L_x_22020:
[----:B------:R2:W-:Y:S01]  /*1bc30*/  STG.E.64 desc[UR36][R2.64], RZ ;  /* 0x000000ff02007986 */ /* 0x0005e2000c101b24 */
[----:B------:R-:W-:Y:S05]  /*1bc40*/  BRA `(.L_x_22015) ;  /* 0x0000000400047947 */ /* 0x000fea0003800000 */
.L_x_22010:
        /* <DEDUP_REMOVED lines=10> */
.L_x_22024:
[----:B------:R0:W-:Y:S01]  /*1bcf0*/  STG.E.128 desc[UR36][R2.64], RZ ;  /* 0x000000ff02007986 */ /* 0x0001e2000c101d24 */
[----:B------:R-:W-:Y:S05]  /*1bd00*/  BRA `(.L_x_22015) ;  /* 0x0000000000d47947 */ /* 0x000fea0003800000 */
.L_x_22023:
        /* <DEDUP_REMOVED lines=8> */
.L_x_22026:
[----:B------:R0:W-:Y:S01]  /*1bd90*/  STG.E.U8 desc[UR36][R2.64], RZ ;  /* 0x000000ff02007986 */ /* 0x0001e2000c101124 */
[----:B------:R-:W-:Y:S05]  /*1bda0*/  BRA `(.L_x_22015) ;  /* 0x0000000000ac7947 */ /* 0x000fea0003800000 */
.L_x_22025:
[----:B------:R0:W-:Y:S01]  /*1bdb0*/  STG.E.U16 desc[UR36][R2.64], RZ ;  /* 0x000000ff02007986 */ /* 0x0001e2000c101524 */
[----:B------:R-:W-:Y:S05]  /*1bdc0*/  BRA `(.L_x_22015) ;  /* 0x0000000000a47947 */ /* 0x000fea0003800000 */
.L_x_22022:
        /* <DEDUP_REMOVED lines=10> */
.L_x_22029:
[----:B------:R0:W-:Y:S01]  /*1be70*/  STG.E.U8 desc[UR36][R2.64], RZ ;  /* 0x000000ff02007986 */ /* 0x0001e2000c101124 */
[----:B------:R-:W-:Y:S05]  /*1be80*/  BRA `(.L_x_22015) ;  /* 0x0000000000747947 */ /* 0x000fea0003800000 */
.L_x_22028:
[----:B------:R0:W-:Y:S01]  /*1be90*/  STG.E.U8 desc[UR36][R2.64], RZ ;  /* 0x000000ff02007986 */ /* 0x0001e2000c101124 */
[----:B------:R-:W-:Y:S05]  /*1bea0*/  BRA `(.L_x_22015) ;  /* 0x00000000006c7947 */ /* 0x000fea0003800000 */
.L_x_22027:
[----:B------:R-:W-:-:S13]  /*1beb0*/  ISETP.NE.AND P0, PT, R0, 0x1c, PT ;  /* 0x0000001c0000780c */ /* 0x000fda0003f05270 */
[----:B------:R-:W-:Y:S05]  /*1bec0*/  @!P0 BRA `(.L_x_22030) ;  /* 0x0000000000608947 */ /* 0x000fea0003800000 */
[----:B------:R-:W-:-:S13]  /*1bed0*/  ISETP.NE.AND P0, PT, R0, 0x1d, PT ;  /* 0x0000001d0000780c */ /* 0x000fda0003f05270 */
[----:B------:R-:W-:Y:S05]  /*1bee0*/  @!P0 BRA `(.L_x_22031) ;  /* 0x0000000000508947 */ /* 0x000fea0003800000 */
[----:B------:R-:W-:-:S13]  /*1bef0*/  ISETP.NE.AND P0, PT, R0, 0x2c, PT ;  /* 0x0000002c0000780c */ /* 0x000fda0003f05270 */
[----:B------:R0:W-:Y:S01]  /*1bf00*/  @!P0 STG.E.U8 desc[UR36][R2.64], RZ ;  /* 0x000000ff02008986 */ /* 0x0001e2000c101124 */
[----:B------:R-:W-:Y:S05]  /*1bf10*/  @!P0 BRA `(.L_x_22015) ;  /* 0x0000000000508947 */ /* 0x000fea0003800000 */
.L_x_22014:
        /* <DEDUP_REMOVED lines=16> */
.L_x_22032:
[----:B------:R-:W-:Y:S05]  /*1c020*/  BRA `(.L_x_22015) ;  /* 0x00000000000c7947 */ /* 0x000fea0003800000 */
.L_x_22031:
[----:B------:R0:W-:Y:S01]  /*1c030*/  STG.E.64 desc[UR36][R2.64], RZ ;  /* 0x000000ff02007986 */ /* 0x0001e2000c101b24 */
[----:B------:R-:W-:Y:S05]  /*1c040*/  BRA `(.L_x_22015) ;  /* 0x0000000000047947 */ /* 0x000fea0003800000 */
.L_x_22030:
[----:B------:R0:W-:Y:S02]  /*1c050*/  STG.E desc[UR36][R2.64], RZ ;  /* 0x000000ff02007986 */ /* 0x0001e4000c101924 */
.L_x_22015:
[----:B------:R-:W-:-:S07]  /*1c060*/  VIADD R16, R16, 0x80 ;  /* 0x0000008010107836 */ /* 0x000fce0000000000 */
.L_x_22009:
[----:B------:R-:W-:Y:S05]  /*1c070*/  BSYNC B6 ;  /* 0x0000000000067941 */ /* 0x000fea0003800000 */
.L_x_22008:
        /* <DEDUP_REMOVED lines=24> */
.L_x_22038:
[----:B------:R0:W-:Y:S01]  /*1c200*/  STG.E.U8 desc[UR36][R2.64], RZ ;  /* 0x000000ff02007986 */ /* 0x0001e2000c101124 */
[----:B------:R-:W-:Y:S05]  /*1c210*/  BRA `(.L_x_22040) ;  /* 0x00000004008c7947 */ /* 0x000fea0003800000 */
.L_x_22037:
        /* <DEDUP_REMOVED lines=8> */
.L_x_22042:
[----:B------:R0:W-:Y:S01]  /*1c2a0*/  STG.E desc[UR36][R2.64], RZ ;  /* 0x000000ff02007986 */ /* 0x0001e2000c101924 */
[----:B------:R-:W-:Y:S05]  /*1c2b0*/  BRA `(.L_x_22040) ;  /* 0x0000000400647947 */ /* 0x000fea0003800000 */
.L_x_22041:
[----:B------:R0:W-:Y:S01]  /*1c2c0*/  STG.E.U16 desc[UR36][R2.64], RZ ;  /* 0x000000ff02007986 */ /* 0x0001e2000c101524 */
[----:B------:R-:W-:Y:S05]  /*1c2d0*/  BRA `(.L_x_22040) ;  /* 0x00000004005c7947 */ /* 0x000fea0003800000 */
.L_x_22036:
        /* <DEDUP_REMOVED lines=8> */
.L_x_22044:
[----:B------:R0:W-:Y:S01]  /*1c360*/  STG.E.U16 desc[UR36][R2.64], RZ ;  /* 0x000000ff02007986 */ /* 0x0001e2000c101524 */
[----:B------:R-:W-:Y:S05]  /*1c370*/  BRA `(.L_x_22040) ;  /* 0x0000000400347947 */ /* 0x000fea0003800000 */
.L_x_22043:
        /* <DEDUP_REMOVED lines=8> */
.L_x_22046:
[----:B------:R0:W-:Y:S01]  /*1c400*/  STG.E desc[UR36][R2.64], RZ ;  /* 0x000000ff02007986 */ /* 0x0001e2000c101924 */
[----:B------:R-:W-:Y:S05]  /*1c410*/  BRA `(.L_x_22040) ;  /* 0x00000004000c7947 */ /* 0x000fea0003800000 */
.L_x_22045:
[----:B------:R0:W-:Y:S01]  /*1c420*/  STG.E.64 desc[UR36][R2.64], RZ ;  /* 0x000000ff02007986 */ /* 0x0001e2000c101b24 */
[----:B------:R-:W-:Y:S05]  /*1c430*/  BRA `(.L_x_22040) ;  /* 0x0000000400047947 */ /* 0x000fea0003800000 */
.L_x_22035:
        /* <DEDUP_REMOVED lines=10> */
.L_x_22049:
[----:B------:R3:W-:Y:S01]  /*1c4e0*/  STG.E.128 desc[UR36][R2.64], RZ ;  /* 0x000000ff02007986 */ /* 0x0007e2000c101d24 */
[----:B------:R-:W-:Y:S05]  /*1c4f0*/  BRA `(.L_x_22040) ;  /* 0x0000000000d47947 */ /* 0x000fea0003800000 */
.L_x_22048:
        /* <DEDUP_REMOVED lines=8> */
.L_x_22051:
[----:B------:R1:W-:Y:S01]  /*1c580*/  STG.E.U8 desc[UR36][R2.64], RZ ;  /* 0x000000ff02007986 */ /* 0x0003e2000c101124 */
[----:B------:R-:W-:Y:S05]  /*1c590*/  BRA `(.L_x_22040) ;  /* 0x0000000000ac7947 */ /* 0x000fea0003800000 */
.L_x_22050:
[----:B------:R2:W-:Y:S01]  /*1c5a0*/  STG.E.U16 desc[UR36][R2.64], RZ ;  /* 0x000000ff02007986 */ /* 0x0005e2000c101524 */
[----:B------:R-:W-:Y:S05]  /*1c5b0*/  BRA `(.L_x_22040) ;  /* 0x0000000000a47947 */ /* 0x000fea0003800000 */
.L_x_22047:
        /* <DEDUP_REMOVED lines=10> */
.L_x_22054:
[----:B------:R0:W-:Y:S01]  /*1c660*/  STG.E.U8 desc[UR36][R2.64], RZ ;  /* 0x000000ff02007986 */ /* 0x0001e2000c101124 */
[----:B------:R-:W-:Y:S05]  /*1c670*/  BRA `(.L_x_22040) ;  /* 0x0000000000747947 */ /* 0x000fea0003800000 */
.L_x_22053:
[----:B------:R0:W-:Y:S01]  /*1c680*/  STG.E.U8 desc[UR36][R2.64], RZ ;  /* 0x000000ff02007986 */ /* 0x0001e2000c101124 */
[----:B------:R-:W-:Y:S05]  /*1c690*/  BRA `(.L_x_22040) ;  /* 0x00000000006c7947 */ /* 0x000fea0003800000 */
.L_x_22052:
[----:B------:R-:W-:-:S13]  /*1c6a0*/  ISETP.NE.AND P0, PT, R0, 0x1c, PT ;  /* 0x0000001c0000780c */ /* 0x000fda0003f05270 */
[----:B------:R-:W-:Y:S05]  /*1c6b0*/  @!P0 BRA `(.L_x_22055) ;  /* 0x0000000000608947 */ /* 0x000fea0003800000 */
[----:B------:R-:W-:-:S13]  /*1c6c0*/  ISETP.NE.AND P0, PT, R0, 0x1d, PT ;  /* 0x0000001d0000780c */ /* 0x000fda0003f05270 */
[----:B------:R-:W-:Y:S05]  /*1c6d0*/  @!P0 BRA `(.L_x_22056) ;  /* 0x0000000000508947 */ /* 0x000fea0003800000 */
[----:B------:R-:W-:-:S13]  /*1c6e0*/  ISETP.NE.AND P0, PT, R0, 0x2c, PT ;  /* 0x0000002c0000780c */ /* 0x000fda0003f05270 */
[----:B------:R0:W-:Y:S01]  /*1c6f0*/  @!P0 STG.E.U8 desc[UR36][R2.64], RZ ;  /* 0x000000ff02008986 */ /* 0x0001e2000c101124 */
[----:B------:R-:W-:Y:S05]  /*1c700*/  @!P0 BRA `(.L_x_22040) ;  /* 0x0000000000508947 */ /* 0x000fea0003800000 */
.L_x_22039:
        /* <DEDUP_REMOVED lines=16> */
.L_x_22057:
[----:B------:R-:W-:Y:S05]  /*1c810*/  BRA `(.L_x_22040) ;  /* 0x00000000000c7947 */ /* 0x000fea0003800000 */
.L_x_22056:
[----:B------:R0:W-:Y:S01]  /*1c820*/  STG.E.64 desc[UR36][R2.64], RZ ;  /* 0x000000ff02007986 */ /* 0x0001e2000c101b24 */
[----:B------:R-:W-:Y:S05]  /*1c830*/  BRA `(.L_x_22040) ;  /* 0x0000000000047947 */ /* 0x000fea0003800000 */
.L_x_22055:
[----:B------:R0:W-:Y:S02]  /*1c840*/  STG.E desc[UR36][R2.64], RZ ;  /* 0x000000ff02007986 */ /* 0x0001e4000c101924 */
.L_x_22040:
        /* <DEDUP_REMOVED lines=23> */
.L_x_22061:
[----:B------:R1:W-:Y:S01]  /*1c9c0*/  STG.E.U8 desc[UR36][R2.64], RZ ;  /* 0x000000ff02007986 */ /* 0x0003e2000c101124 */
[----:B------:R-:W-:Y:S05]  /*1c9d0*/  BRA `(.L_x_22063) ;  /* 0x00000004008c7947 */ /* 0x000fea0003800000 */
.L_x_22060:
        /* <DEDUP_REMOVED lines=8> */
.L_x_22065:
[----:B------:R3:W-:Y:S01]  /*1ca60*/  STG.E desc[UR36][R2.64], RZ ;  /* 0x000000ff02007986 */ /* 0x0007e2000c101924 */
[----:B------:R-:W-:Y:S05]  /*1ca70*/  BRA `(.L_x_22063) ;  /* 0x0000000400647947 */ /* 0x000fea0003800000 */
.L_x_22064:
[----:B------:R0:W-:Y:S01]  /*1ca80*/  STG.E.U16 desc[UR36][R2.64], RZ ;  /* 0x000000ff02007986 */ /* 0x0001e2000c101524 */
[----:B------:R-:W-:Y:S05]  /*1ca90*/  BRA `(.L_x_22063) ;  /* 0x00000004005c7947 */ /* 0x000fea0003800000 */
.L_x_22059:
        /* <DEDUP_REMOVED lines=8> */
.L_x_22067:
[----:B------:R0:W-:Y:S01]  /*1cb20*/  STG.E.U16 desc[UR36][R2.64], RZ ;  /* 0x000000ff02007986 */ /* 0x0001e2000c101524 */
[----:B------:R-:W-:Y:S05]  /*1cb30*/  BRA `(.L_x_22063) ;  /* 0x0000000400347947 */ /* 0x000fea0003800000 */
.L_x_22066:
        /* <DEDUP_REMOVED lines=8> */
.L_x_22069:
[----:B------:R0:W-:Y:S01]  /*1cbc0*/  STG.E desc[UR36][R2.64], RZ ;  /* 0x000000ff02007986 */ /* 0x0001e2000c101924 */
[----:B------:R-:W-:Y:S05]  /*1cbd0*/  BRA `(.L_x_22063) ;  /* 0x00000004000c7947 */ /* 0x000fea0003800000 */
.L_x_22068:
[----:B------:R0:W-:Y:S01]  /*1cbe0*/  STG.E.64 desc[UR36][R2.64], RZ ;  /* 0x000000ff02007986 */ /* 0x0001e2000c101b24 */
[----:B------:R-:W-:Y:S05]  /*1cbf0*/  BRA `(.L_x_22063) ;  /* 0x0000000400047947 */ /* 0x000fea0003800000 */
.L_x_22058:
        /* <DEDUP_REMOVED lines=10> */
.L_x_22072:
[----:B------:R0:W-:Y:S01]  /*1cca0*/  STG.E.128 desc[UR36][R2.64], RZ ;  /* 0x000000ff02007986 */ /* 0x0001e2000c101d24 */
[----:B------:R-:W-:Y:S05]  /*1ccb0*/  BRA `(.L_x_22063) ;  /* 0x0000000000d47947 */ /* 0x000fea0003800000 */
.L_x_22071:
        /* <DEDUP_REMOVED lines=8> */
.L_x_22074:
[----:B------:R0:W-:Y:S01]  /*1cd40*/  STG.E.U8 desc[UR36][R2.64], RZ ;  /* 0x000000ff02007986 */ /* 0x0001e2000c101124 */
[----:B------:R-:W-:Y:S05]  /*1cd50*/  BRA `(.L_x_22063) ;  /* 0x0000000000ac7947 */ /* 0x000fea0003800000 */
.L_x_22073:
[----:B------:R0:W-:Y:S01]  /*1cd60*/  STG.E.U16 desc[UR36][R2.64], RZ ;  /* 0x000000ff02007986 */ /* 0x0001e2000c101524 */
[----:B------:R-:W-:Y:S05]  /*1cd70*/  BRA `(.L_x_22063) ;  /* 0x0000000000a47947 */ /* 0x000fea0003800000 */
.L_x_22070:
        /* <DEDUP_REMOVED lines=10> */
.L_x_22077:
[----:B------:R0:W-:Y:S01]  /*1ce20*/  STG.E.U8 desc[UR36][R2.64], RZ ;  /* 0x000000ff02007986 */ /* 0x0001e2000c101124 */
[----:B------:R-:W-:Y:S05]  /*1ce30*/  BRA `(.L_x_22063) ;  /* 0x0000000000747947 */ /* 0x000fea0003800000 */
.L_x_22076:
[----:B------:R0:W-:Y:S01]  /*1ce40*/  STG.E.U8 desc[UR36][R2.64], RZ ;  /* 0x000000ff02007986 */ /* 0x0001e2000c101124 */
[----:B------:R-:W-:Y:S05]  /*1ce50*/  BRA `(.L_x_22063) ;  /* 0x00000000006c7947 */ /* 0x000fea0003800000 */
.L_x_22075:
[----:B------:R-:W-:-:S13]  /*1ce60*/  ISETP.NE.AND P0, PT, R0, 0x1c, PT ;  /* 0x0000001c0000780c */ /* 0x000fda0003f05270 */
[----:B------:R-:W-:Y:S05]  /*1ce70*/  @!P0 BRA `(.L_x_22078) ;  /* 0x0000000000608947 */ /* 0x000fea0003800000 */
[----:B------:R-:W-:-:S13]  /*1ce80*/  ISETP.NE.AND P0, PT, R0, 0x1d, PT ;  /* 0x0000001d0000780c */ /* 0x000fda0003f05270 */
[----:B------:R-:W-:Y:S05]  /*1ce90*/  @!P0 BRA `(.L_x_22079) ;  /* 0x0000000000508947 */ /* 0x000fea0003800000 */
[----:B------:R-:W-:-:S13]  /*1cea0*/  ISETP.NE.AND P0, PT, R0, 0x2c, PT ;  /* 0x0000002c0000780c */ /* 0x000fda0003f05270 */
[----:B------:R0:W-:Y:S01]  /*1ceb0*/  @!P0 STG.E.U8 desc[UR36][R2.64], RZ ;  /* 0x000000ff02008986 */ /* 0x0001e2000c101124 */
[----:B------:R-:W-:Y:S05]  /*1cec0*/  @!P0 BRA `(.L_x_22063) ;  /* 0x0000000000508947 */ /* 0x000fea0003800000 */
.L_x_22062:
        /* <DEDUP_REMOVED lines=16> */
.L_x_22080:
[----:B------:R-:W-:Y:S05]  /*1cfd0*/  BRA `(.L_x_22063) ;  /* 0x00000000000c7947 */ /* 0x000fea0003800000 */
.L_x_22079:
[----:B------:R0:W-:Y:S01]  /*1cfe0*/  STG.E.64 desc[UR36][R2.64], RZ ;  /* 0x000000ff02007986 */ /* 0x0001e2000c101b24 */
[----:B------:R-:W-:Y:S05]  /*1cff0*/  BRA `(.L_x_22063) ;  /* 0x0000000000047947 */ /* 0x000fea0003800000 */
.L_x_22078:
[----:B------:R0:W-:Y:S02]  /*1d000*/  STG.E desc[UR36][R2.64], RZ ;  /* 0x000000ff02007986 */ /* 0x0001e4000c101924 */
.L_x_22063:
[----:B------:R-:W-:-:S07]  /*1d010*/  VIADD R16, R16, 0x80 ;  /* 0x0000008010107836 */ /* 0x000fce0000000000 */
.L_x_22034:
[----:B------:R-:W-:Y:S05]  /*1d020*/  BSYNC B6 ;  /* 0x0000000000067941 */ /* 0x000fea0003800000 */
.L_x_22033:
        /* <DEDUP_REMOVED lines=22> */
.L_x_22084:
[----:B------:R-:W-:Y:S01]  /*1d190*/  STG.E.U8 desc[UR36][R2.64], RZ ;  /* 0x000000ff02007986 */ /* 0x000fe2000c101124 */
[----:B------:R-:W-:Y:S05]  /*1d1a0*/  EXIT ;  /* 0x000000000000794d */ /* 0x000fea0003800000 */
.L_x_22083:
        /* <DEDUP_REMOVED lines=8> */
.L_x_22087:
[----:B------:R-:W-:Y:S01]  /*1d230*/  STG.E desc[UR36][R2.64], RZ ;  /* 0x000000ff02007986 */ /* 0x000fe2000c101924 */
[----:B------:R-:W-:Y:S05]  /*1d240*/  EXIT ;  /* 0x000000000000794d */ /* 0x000fea0003800000 */
.L_x_22086:
[----:B------:R-:W-:Y:S01]  /*1d250*/  STG.E.U16 desc[UR36][R2.64], RZ ;  /* 0x000000ff02007986 */ /* 0x000fe2000c101524 */
[----:B------:R-:W-:Y:S05]  /*1d260*/  EXIT ;  /* 0x000000000000794d */ /* 0x000fea0003800000 */
.L_x_22082:
        /* <DEDUP_REMOVED lines=8> */
.L_x_22089:
[----:B------:R-:W-:Y:S01]  /*1d2f0*/  STG.E.U16 desc[UR36][R2.64], RZ ;  /* 0x000000ff02007986 */ /* 0x000fe2000c101524 */
[----:B------:R-:W-:Y:S05]  /*1d300*/  EXIT ;  /* 0x000000000000794d */ /* 0x000fea0003800000 */
.L_x_22088:
        /* <DEDUP_REMOVED lines=8> */
.L_x_22091:
[----:B------:R-:W-:Y:S01]  /*1d390*/  STG.E desc[UR36][R2.64], RZ ;  /* 0x000000ff02007986 */ /* 0x000fe2000c101924 */
[----:B------:R-:W-:Y:S05]  /*1d3a0*/  EXIT ;  /* 0x000000000000794d */ /* 0x000fea0003800000 */
.L_x_22090:
[----:B------:R-:W-:Y:S01]  /*1d3b0*/  STG.E.64 desc[UR36][R2.64], RZ ;  /* 0x000000ff02007986 */ /* 0x000fe2000c101b24 */
[----:B------:R-:W-:Y:S05]  /*1d3c0*/  EXIT ;  /* 0x000000000000794d */ /* 0x000fea0003800000 */
.L_x_22081:
        /* <DEDUP_REMOVED lines=10> */
.L_x_22094:
[----:B------:R-:W-:Y:S01]  /*1d470*/  STG.E.128 desc[UR36][R2.64], RZ ;  /* 0x000000ff02007986 */ /* 0x000fe2000c101d24 */
[----:B------:R-:W-:Y:S05]  /*1d480*/  EXIT ;  /* 0x000000000000794d */ /* 0x000fea0003800000 */
.L_x_22093:
        /* <DEDUP_REMOVED lines=8> */
.L_x_22096:
[----:B------:R-:W-:Y:S01]  /*1d510*/  STG.E.U8 desc[UR36][R2.64], RZ ;  /* 0x000000ff02007986 */ /* 0x000fe2000c101124 */
[----:B------:R-:W-:Y:S05]  /*1d520*/  EXIT ;  /* 0x000000000000794d */ /* 0x000fea0003800000 */
.L_x_22095:
[----:B------:R-:W-:Y:S01]  /*1d530*/  STG.E.U16 desc[UR36][R2.64], RZ ;  /* 0x000000ff02007986 */ /* 0x000fe2000c101524 */
[----:B------:R-:W-:Y:S05]  /*1d540*/  EXIT ;  /* 0x000000000000794d */ /* 0x000fea0003800000 */
.L_x_22092:
        /* <DEDUP_REMOVED lines=10> */
.L_x_22099:
[----:B------:R-:W-:Y:S01]  /*1d5f0*/  STG.E.U8 desc[UR36][R2.64], RZ ;  /* 0x000000ff02007986 */ /* 0x000fe2000c101124 */
[----:B------:R-:W-:Y:S05]  /*1d600*/  EXIT ;  /* 0x000000000000794d */ /* 0x000fea0003800000 */
.L_x_22098:
[----:B------:R-:W-:Y:S01]  /*1d610*/  STG.E.U8 desc[UR36][R2.64], RZ ;  /* 0x000000ff02007986 */ /* 0x000fe2000c101124 */
[----:B------:R-:W-:Y:S05]  /*1d620*/  EXIT ;  /* 0x000000000000794d */ /* 0x000fea0003800000 */
.L_x_22097:
[----:B------:R-:W-:-:S13]  /*1d630*/  ISETP.NE.AND P0, PT, R0, 0x1c, PT ;  /* 0x0000001c0000780c */ /* 0x000fda0003f05270 */
[----:B------:R-:W-:Y:S05]  /*1d640*/  @!P0 BRA `(.L_x_22100) ;  /* 0x0000000000608947 */ /* 0x000fea0003800000 */
[----:B------:R-:W-:-:S13]  /*1d650*/  ISETP.NE.AND P0, PT, R0, 0x1d, PT ;  /* 0x0000001d0000780c */ /* 0x000fda0003f05270 */
[----:B------:R-:W-:Y:S05]  /*1d660*/  @!P0 BRA `(.L_x_22101) ;  /* 0x0000000000508947 */ /* 0x000fea0003800000 */
[----:B------:R-:W-:-:S13]  /*1d670*/  ISETP.NE.AND P0, PT, R0, 0x2c, PT ;  /* 0x0000002c0000780c */ /* 0x000fda0003f05270 */
[----:B------:R0:W-:Y:S01]  /*1d680*/  @!P0 STG.E.U8 desc[UR36][R2.64], RZ ;  /* 0x000000ff02008986 */ /* 0x0001e2000c101124 */
[----:B------:R-:W-:Y:S05]  /*1d690*/  @!P0 EXIT ;  /* 0x000000000000894d */ /* 0x000fea0003800000 */
.L_x_22085:
        /* <DEDUP_REMOVED lines=16> */
.L_x_22102:
[----:B------:R-:W-:Y:S05]  /*1d7a0*/  EXIT ;  /* 0x000000000000794d */ /* 0x000fea0003800000 */
.L_x_22101:
[----:B------:R-:W-:Y:S01]  /*1d7b0*/  STG.E.64 desc[UR36][R2.64], RZ ;  /* 0x000000ff02007986 */ /* 0x000fe2000c101b24 */
[----:B------:R-:W-:Y:S05]  /*1d7c0*/  EXIT ;  /* 0x000000000000794d */ /* 0x000fea0003800000 */
.L_x_22100:
[----:B------:R-:W-:Y:S01]  /*1d7d0*/  STG.E desc[UR36][R2.64], RZ ;  /* 0x000000ff02007986 */ /* 0x000fe2000c101924 */
[----:B------:R-:W-:Y:S05]  /*1d7e0*/  EXIT ;  /* 0x000000000000794d */ /* 0x000fea0003800000 */
        .weak           $__internal_51_$__cuda_sm20_div_s64
        .type           $__internal_51_$__cuda_sm20_div_s64,@function
        .size           $__internal_51_$__cuda_sm20_div_s64,($__internal_52_$__cuda_sm20_rem_s64 - $__internal_51_$__cuda_sm20_div_s64)
$__internal_51_$__cuda_sm20_div_s64:
        /* <DEDUP_REMOVED lines=83> */
[----:B------:R-:W-:Y:S05]  /*1dd20*/  RET.REL.NODEC R6 `(_ZN2at6native27unrolled_elementwise_kernelIZZZNS0_67_GLOBAL__N__bb565c37_34_ValidateCompressedIndicesKernel_cu_33a4b88b42_validate_compressed_sparse_indices_kernelILNS2_8CDimNameE0ENS2_18CUDAKernelLauncherENS2_14EmptyVecKernelENS2_8DummyVecELm0EEEvRKNS_6TensorESA_lllENKUlvE1_clEvENKUlvE_clEvEUliiiiiE_St5arrayIPcLm6EELi4E23TrivialOffsetCalculatorILi5EjESH_ILi1EjENS0_6memory12LoadWithCastILi5EEENSK_13StoreWithCastILi1EEEEEviT_T0_T2_T3_T4_T5_) ;  /* 0xfffffe2006b47950 */ /* 0x000fea0003c3ffff */
        .weak           $__internal_52_$__cuda_sm20_rem_s64
        .type           $__internal_52_$__cuda_sm20_rem_s64,@function
        .size           $__internal_52_$__cuda_sm20_rem_s64,(.L_x_32232 - $__internal_52_$__cuda_sm20_rem_s64)
$__internal_52_$__cuda_sm20_rem_s64:
        /* <DEDUP_REMOVED lines=77> */
[----:B------:R-:W-:Y:S06]  /*1e200*/  RET.REL.NODEC R4 `(_ZN2at6native27unrolled_elementwise_kernelIZZZNS0_67_GLOBAL__N__bb565c37_34_ValidateCompressedIndicesKernel_cu_33a4b88b42_validate_compressed_sparse_indices_kernelILNS2_8CDimNameE0ENS2_18CUDAKernelLauncherENS2_14EmptyVecKernelENS2_8DummyVecELm0EEEvRKNS_6TensorESA_lllENKUlvE1_clEvENKUlvE_clEvEUliiiiiE_St5arrayIPcLm6EELi4E23TrivialOffsetCalculatorILi5EjESH_ILi1EjENS0_6memory12LoadWithCastILi5EEENSK_13StoreWithCastILi1EEEEEviT_T0_T2_T3_T4_T5_) ;  /* 0xfffffe1c047c7950 */ /* 0x000fec0003c3ffff */
.L_x_22103:
        /* <DEDUP_REMOVED lines=15> */
.L_x_32232:


//--------------------- .text._ZN2at6native18elementwise_kernelILi128ELi2EZNS0_22gpu_kernel_impl_nocastIZZZNS0_67_GLOBAL__N__bb565c37_34_ValidateCompressedIndicesKernel_cu_33a4b88b42_validate_compressed_sparse_indices_kernelILNS3_8CDimNameE0ENS3_18CUDAKernelLauncherENS3_14EmptyVecKernelENS3_8DummyVecELm0EEEvRKNS_6TensorESB_lllENKUlvE1_clEvENKUlvE_clEvEUliiiiiE_EEvRNS_18TensorIteratorBaseERKT_EUliE_EEviT1_ --------------------------
	.section	.text._ZN2at6native18elementwise_kernelILi128ELi2EZNS0_22gpu_kernel_impl_nocastIZZZNS0_67_GLOBAL__N__bb565c37_34_ValidateCompressedIndicesKernel_cu_33a4b88b42_validate_compressed_sparse_indices_kernelILNS3_8CDimNameE0ENS3_18CUDAKernelLauncherENS3_14EmptyVecKernelENS3_8DummyVecELm0EEEvRKNS_6TensorESB_lllENKUlvE1_clEvENKUlvE_clEvEUliiiiiE_EEvRNS_18TensorIteratorBaseERKT_EUliE_EEviT1_,"ax",@progbits
	.align	128
        .global         _ZN2at6native18elementwise_kernelILi128ELi2EZNS0_22gpu_kernel_impl_nocastIZZZNS0_67_GLOBAL__N__bb565c37_34_ValidateCompressedIndicesKernel_cu_33a4b88b42_validate_compressed_sparse_indices_kernelILNS3_8CDimNameE0ENS3_18CUDAKernelLauncherENS3_14EmptyVecKernelENS3_8DummyVecELm0EEEvRKNS_6TensorESB_lllENKUlvE1_clEvENKUlvE_clEvEUliiiiiE_EEvRNS_18TensorIteratorBaseERKT_EUliE_EEviT1_
        .type           _ZN2at6native18elementwise_kernelILi128ELi2EZNS0_22gpu_kernel_impl_nocastIZZZNS0_67_GLOBAL__N__bb565c37_34_ValidateCompressedIndicesKernel_cu_33a4b88b42_validate_compressed_sparse_indices_kernelILNS3_8CDimNameE0ENS3_18CUDAKernelLauncherENS3_14EmptyVecKernelENS3_8DummyVecELm0EEEvRKNS_6TensorESB_lllENKUlvE1_clEvENKUlvE_clEvEUliiiiiE_EEvRNS_18TensorIteratorBaseERKT_EUliE_EEviT1_,@function
        .size           _ZN2at6native18elementwise_kernelILi128ELi2EZNS0_22gpu_kernel_impl_nocastIZZZNS0_67_GLOBAL__N__bb565c37_34_ValidateCompressedIndicesKernel_cu_33a4b88b42_validate_compressed_sparse_indices_kernelILNS3_8CDimNameE0ENS3_18CUDAKernelLauncherENS3_14EmptyVecKernelENS3_8DummyVecELm0EEEvRKNS_6TensorESB_lllENKUlvE1_clEvENKUlvE_clEvEUliiiiiE_EEvRNS_18TensorIteratorBaseERKT_EUliE_EEviT1_,(.L_x_32233 - _ZN2at6native18elementwise_kernelILi128ELi2EZNS0_22gpu_kernel_impl_nocastIZZZNS0_67_GLOBAL__N__bb565c37_34_ValidateCompressedIndicesKernel_cu_33a4b88b42_validate_compressed_sparse_indices_kernelILNS3_8CDimNameE0ENS3_18CUDAKernelLauncherENS3_14EmptyVecKernelENS3_8DummyVecELm0EEEvRKNS_6TensorESB_lllENKUlvE1_clEvENKUlvE_clEvEUliiiiiE_EEvRNS_18TensorIteratorBaseERKT_EUliE_EEviT1_)
        .other          _ZN2at6native18elementwise_kernelILi128ELi2EZNS0_22gpu_kernel_impl_nocastIZZZNS0_67_GLOBAL__N__bb565c37_34_ValidateCompressedIndicesKernel_cu_33a4b88b42_validate_compressed_sparse_indices_kernelILNS3_8CDimNameE0ENS3_18CUDAKernelLauncherENS3_14EmptyVecKernelENS3_8DummyVecELm0EEEvRKNS_6TensorESB_lllENKUlvE1_clEvENKUlvE_clEvEUliiiiiE_EEvRNS_18TensorIteratorBaseERKT_EUliE_EEviT1_,@"STO_CUDA_ENTRY STV_DEFAULT"
_ZN2at6native18elementwise_kernelILi128ELi2EZNS0_22gpu_kernel_impl_nocastIZZZNS0_67_GLOBAL__N__bb565c37_34_ValidateCompressedIndicesKernel_cu_33a4b88b42_validate_compressed_sparse_indices_kernelILNS3_8CDimNameE0ENS3_18CUDAKernelLauncherENS3_14EmptyVecKernelENS3_8DummyVecELm0EEEvRKNS_6TensorESB_lllENKUlvE1_clEvENKUlvE_clEvEUliiiiiE_EEvRNS_18TensorIteratorBaseERKT_EUliE_EEviT1_:
.text._ZN2at6native18elementwise_kernelILi128ELi2EZNS0_22gpu_kernel_impl_nocastIZZZNS0_67_GLOBAL__N__bb565c37_34_ValidateCompressedIndicesKernel_cu_33a4b88b42_validate_compressed_sparse_indices_kernelILNS3_8CDimNameE0ENS3_18CUDAKernelLauncherENS3_14EmptyVecKernelENS3_8DummyVecELm0EEEvRKNS_6TensorESB_lllENKUlvE1_clEvENKUlvE_clEvEUliiiiiE_EEvRNS_18TensorIteratorBaseERKT_EUliE_EEviT1_:
        /* <DEDUP_REMOVED lines=464> */
.L_x_22106:
        /* <DEDUP_REMOVED lines=48> */
.L_x_22108:
[----:B------:R-:W-:Y:S05]  /*2000*/  BSYNC B6 ;  /* 0x0000000000067941 */ /* 0x000fea0003800000 */
.L_x_22107:
        /* <DEDUP_REMOVED lines=23> */
.L_x_22110:
[----:B------:R-:W-:Y:S05]  /*2180*/  BSYNC B6 ;  /* 0x0000000000067941 */ /* 0x000fea0003800000 */
.L_x_22109:
        /* <DEDUP_REMOVED lines=26> */
.L_x_22112:
[----:B------:R-:W-:Y:S05]  /*2330*/  BSYNC B6 ;  /* 0x0000000000067941 */ /* 0x000fea0003800000 */
.L_x_22111:
        /* <DEDUP_REMOVED lines=17> */
.L_x_22117:
        /* <DEDUP_REMOVED lines=11> */
[----:B------:R-:W-:Y:S05]  /*2500*/  CALL.REL.NOINC `($__internal_53_$__cuda_sm20_div_s64) ;  /* 0x00000030002c7944 */ /* 0x000fea0003c00000 */
[----:B------:R-:W-:Y:S05]  /*2510*/  BRA `(.L_x_22116) ;  /* 0x00000000004c7947 */ /* 0x000fea0003800000 */
.L_x_22115:
        /* <DEDUP_REMOVED lines=19> */
.L_x_22116:
[----:B------:R-:W-:Y:S05]  /*2650*/  BSYNC B1 ;  /* 0x0000000000017941 */ /* 0x000fea0003800000 */
.L_x_22114:
        /* <DEDUP_REMOVED lines=22> */
.L_x_22113:
        /* <DEDUP_REMOVED lines=18> */
.L_x_22122:
        /* <DEDUP_REMOVED lines=24> */
.L_x_22121:
[----:B------:R-:W-:Y:S05]  /*2a60*/  BSYNC B6 ;  /* 0x0000000000067941 */ /* 0x000fea0003800000 */
.L_x_22120:
[----:B------:R-:W-:-:S04]  /*2a70*/  IADD3 R18, P0, R18, 0x4, RZ ;  /* 0x0000000412127810 */ /* 0x000fc80007f1e0ff */
[----:B------:R-:W-:Y:S02]  /*2a80*/  IADD3.X R19, RZ, R19, RZ, P0, !PT ;  /* 0x00000013ff137210 */ /* 0x000fe400007fe4ff */
[----:B------:R-:W-:-:S04]  /*2a90*/  ISETP.GE.U32.AND P0, PT, R18, R22, PT ;  /* 0x000000161200720c */ /* 0x000fc80003f06070 */
[----:B------:R-:W-:-:S13]  /*2aa0*/  ISETP.GE.U32.AND.EX P0, PT, R19, R26, PT, P0 ;  /* 0x0000001a1300720c */ /* 0x000fda0003f06100 */
[----:B------:R-:W-:Y:S05]  /*2ab0*/  @!P0 BRA `(.L_x_22122) ;  /* 0xfffffffc00888947 */ /* 0x000fea000383ffff */
.L_x_22119:
[----:B------:R-:W-:Y:S05]  /*2ac0*/  BSYNC B7 ;  /* 0x0000000000077941 */ /* 0x000fea0003800000 */
.L_x_22118:
[----:B------:R0:W-:Y:S01]  /*2ad0*/  STG.E desc[UR36][R16.64], RZ ;  /* 0x000000ff10007986 */ /* 0x0001e2000c101924 */
[----:B------:R-:W-:-:S05]  /*2ae0*/  LEA R9, R24, R23, 0x8 ;  /* 0x0000001718097211 */ /* 0x000fca00078e40ff */
[----:B------:R-:W-:-:S07]  /*2af0*/  VIADD R9, R9, 0x80 ;  /* 0x0000008009097836 */ /* 0x000fce0000000000 */
.L_x_22105:
[----:B------:R-:W-:Y:S05]  /*2b00*/  BSYNC B8 ;  /* 0x0000000000087941 */ /* 0x000fea0003800000 */
.L_x_22104:
        /* <DEDUP_REMOVED lines=458> */
.L_x_22123:
        /* <DEDUP_REMOVED lines=48> */
.L_x_22125:
[----:B------:R-:W-:Y:S05]  /*4ab0*/  BSYNC B6 ;  /* 0x0000000000067941 */ /* 0x000fea0003800000 */
.L_x_22124:
        /* <DEDUP_REMOVED lines=23> */
.L_x_22127:
[----:B------:R-:W-:Y:S05]  /*4c30*/  BSYNC B6 ;  /* 0x0000000000067941 */ /* 0x000fea0003800000 */
.L_x_22126:
        /* <DEDUP_REMOVED lines=26> */
.L_x_22129:
[----:B------:R-:W-:Y:S05]  /*4de0*/  BSYNC B6 ;  /* 0x0000000000067941 */ /* 0x000fea0003800000 */
.L_x_22128:
        /* <DEDUP_REMOVED lines=18> */
.L_x_22134:
        /* <DEDUP_REMOVED lines=13> */
.L_x_22132:
        /* <DEDUP_REMOVED lines=19> */
.L_x_22133:
[----:B------:R-:W-:Y:S05]  /*5110*/  BSYNC B1 ;  /* 0x0000000000017941 */ /* 0x000fea0003800000 */
.L_x_22131:
        /* <DEDUP_REMOVED lines=23> */
.L_x_22130:
        /* <DEDUP_REMOVED lines=18> */
.L_x_22139:
        /* <DEDUP_REMOVED lines=24> */
.L_x_22138:
[----:B------:R-:W-:Y:S05]  /*5530*/  BSYNC B6 ;  /* 0x0000000000067941 */ /* 0x000fea0003800000 */
.L_x_22137:
[----:B------:R-:W-:-:S04]  /*5540*/  IADD3 R18, P0, R18, 0x4, RZ ;  /* 0x0000000412127810 */ /* 0x000fc80007f1e0ff */
[----:B------:R-:W-:Y:S02]  /*5550*/  IADD3.X R19, RZ, R19, RZ, P0, !PT ;  /* 0x00000013ff137210 */ /* 0x000fe400007fe4ff */
[----:B------:R-:W-:-:S04]  /*5560*/  ISETP.GE.U32.AND P0, PT, R18, R23, PT ;  /* 0x000000171200720c */ /* 0x000fc80003f06070 */
[----:B------:R-:W-:-:S13]  /*5570*/  ISETP.GE.U32.AND.EX P0, PT, R19, R22, PT, P0 ;  /* 0x000000161300720c */ /* 0x000fda0003f06100 */
[----:B------:R-:W-:Y:S05]  /*5580*/  @!P0 BRA `(.L_x_22139) ;  /* 0xfffffffc00888947 */ /* 0x000fea000383ffff */
.L_x_22136:
[----:B------:R-:W-:Y:S05]  /*5590*/  BSYNC B7 ;  /* 0x0000000000077941 */ /* 0x000fea0003800000 */
.L_x_22135:
[----:B------:R-:W-:Y:S01]  /*55a0*/  STG.E desc[UR36][R16.64], RZ ;  /* 0x000000ff10007986 */ /* 0x000fe2000c101924 */
[----:B------:R-:W-:Y:S05]  /*55b0*/  EXIT ;  /* 0x000000000000794d */ /* 0x000fea0003800000 */
        .weak           $__internal_53_$__cuda_sm20_div_s64
        .type           $__internal_53_$__cuda_sm20_div_s64,@function
        .size           $__internal_53_$__cuda_sm20_div_s64,(.L_x_32233 - $__internal_53_$__cuda_sm20_div_s64)
$__internal_53_$__cuda_sm20_div_s64:
        /* <DEDUP_REMOVED lines=83> */
[----:B------:R-:W-:Y:S06]  /*5af0*/  RET.REL.NODEC R6 `(_ZN2at6native18elementwise_kernelILi128ELi2EZNS0_22gpu_kernel_impl_nocastIZZZNS0_67_GLOBAL__N__bb565c37_34_ValidateCompressedIndicesKernel_cu_33a4b88b42_validate_compressed_sparse_indices_kernelILNS3_8CDimNameE0ENS3_18CUDAKernelLauncherENS3_14EmptyVecKernelENS3_8DummyVecELm0EEEvRKNS_6TensorESB_lllENKUlvE1_clEvENKUlvE_clEvEUliiiiiE_EEvRNS_18TensorIteratorBaseERKT_EUliE_EEviT1_) ;  /* 0xffffffa406407950 */ /* 0x000fec0003c3ffff */
.L_x_22140:
        /* <DEDUP_REMOVED lines=16> */
.L_x_32233:


//--------------------- .text._ZN2at6native27unrolled_elementwise_kernelIZZZNS0_67_GLOBAL__N__bb565c37_34_ValidateCompressedIndicesKernel_cu_33a4b88b42_validate_compressed_sparse_indices_kernelILNS2_8CDimNameE0ENS2_18CUDAKernelLauncherENS2_14EmptyVecKernelENS2_8DummyVecELm0EEEvRKNS_6TensorESA_lllENKUlvE1_clEvENKUlvE_clEvEUliiiiiE_St5arrayIPcLm6EELi4E23TrivialOffsetCalculatorILi5EjESH_ILi1EjENS0_6memory15LoadWithoutCastENSK_16StoreWithoutCastEEEviT_T0_T2_T3_T4_T5_ --------------------------
	.section	.text._ZN2at6native27unrolled_elementwise_kernelIZZZNS0_67_GLOBAL__N__bb565c37_34_ValidateCompressedIndicesKernel_cu_33a4b88b42_validate_compressed_sparse_indices_kernelILNS2_8CDimNameE0ENS2_18CUDAKernelLauncherENS2_14EmptyVecKernelENS2_8DummyVecELm0EEEvRKNS_6TensorESA_lllENKUlvE1_clEvENKUlvE_clEvEUliiiiiE_St5arrayIPcLm6EELi4E23TrivialOffsetCalculatorILi5EjESH_ILi1EjENS0_6memory15LoadWithoutCastENSK_16StoreWithoutCastEEEviT_T0_T2_T3_T4_T5_,"ax",@progbits
	.align	128
        .global         _ZN2at6native27unrolled_elementwise_kernelIZZZNS0_67_GLOBAL__N__bb565c37_34_ValidateCompressedIndicesKernel_cu_33a4b88b42_validate_compressed_sparse_indices_kernelILNS2_8CDimNameE0ENS2_18CUDAKernelLauncherENS2_14EmptyVecKernelENS2_8DummyVecELm0EEEvRKNS_6TensorESA_lllENKUlvE1_clEvENKUlvE_clEvEUliiiiiE_St5arrayIPcLm6EELi4E23TrivialOffsetCalculatorILi5EjESH_ILi1EjENS0_6memory15LoadWithoutCastENSK_16StoreWithoutCastEEEviT_T0_T2_T3_T4_T5_
        .type           _ZN2at6native27unrolled_elementwise_kernelIZZZNS0_67_GLOBAL__N__bb565c37_34_ValidateCompressedIndicesKernel_cu_33a4b88b42_validate_compressed_sparse_indices_kernelILNS2_8CDimNameE0ENS2_18CUDAKernelLauncherENS2_14EmptyVecKernelENS2_8DummyVecELm0EEEvRKNS_6TensorESA_lllENKUlvE1_clEvENKUlvE_clEvEUliiiiiE_St5arrayIPcLm6EELi4E23TrivialOffsetCalculatorILi5EjESH_ILi1EjENS0_6memory15LoadWithoutCastENSK_16StoreWithoutCastEEEviT_T0_T2_T3_T4_T5_,@function
        .size           _ZN2at6native27unrolled_elementwise_kernelIZZZNS0_67_GLOBAL__N__bb565c37_34_ValidateCompressedIndicesKernel_cu_33a4b88b42_validate_compressed_sparse_indices_kernelILNS2_8CDimNameE0ENS2_18CUDAKernelLauncherENS2_14EmptyVecKernelENS2_8DummyVecELm0EEEvRKNS_6TensorESA_lllENKUlvE1_clEvENKUlvE_clEvEUliiiiiE_St5arrayIPcLm6EELi4E23TrivialOffsetCalculatorILi5EjESH_ILi1EjENS0_6memory15LoadWithoutCastENSK_16StoreWithoutCastEEEviT_T0_T2_T3_T4_T5_,(.L_x_32235 - _ZN2at6native27unrolled_elementwise_kernelIZZZNS0_67_GLOBAL__N__bb565c37_34_ValidateCompressedIndicesKernel_cu_33a4b88b42_validate_compressed_sparse_indices_kernelILNS2_8CDimNameE0ENS2_18CUDAKernelLauncherENS2_14EmptyVecKernelENS2_8DummyVecELm0EEEvRKNS_6TensorESA_lllENKUlvE1_clEvENKUlvE_clEvEUliiiiiE_St5arrayIPcLm6EELi4E23TrivialOffsetCalculatorILi5EjESH_ILi1EjENS0_6memory15LoadWithoutCastENSK_16StoreWithoutCastEEEviT_T0_T2_T3_T4_T5_)
        .other          _ZN2at6native27unrolled_elementwise_kernelIZZZNS0_67_GLOBAL__N__bb565c37_34_ValidateCompressedIndicesKernel_cu_33a4b88b42_validate_compressed_sparse_indices_kernelILNS2_8CDimNameE0ENS2_18CUDAKernelLauncherENS2_14EmptyVecKernelENS2_8DummyVecELm0EEEvRKNS_6TensorESA_lllENKUlvE1_clEvENKUlvE_clEvEUliiiiiE_St5arrayIPcLm6EELi4E23TrivialOffsetCalculatorILi5EjESH_ILi1EjENS0_6memory15LoadWithoutCastENSK_16StoreWithoutCastEEEviT_T0_T2_T3_T4_T5_,@"STO_CUDA_ENTRY STV_DEFAULT"
_ZN2at6native27unrolled_elementwise_kernelIZZZNS0_67_GLOBAL__N__bb565c37_34_ValidateCompressedIndicesKernel_cu_33a4b88b42_validate_compressed_sparse_indices_kernelILNS2_8CDimNameE0ENS2_18CUDAKernelLauncherENS2_14EmptyVecKernelENS2_8DummyVecELm0EEEvRKNS_6TensorESA_lllENKUlvE1_clEvENKUlvE_clEvEUliiiiiE_St5arrayIPcLm6EELi4E23TrivialOffsetCalculatorILi5EjESH_ILi1EjENS0_6memory15LoadWithoutCastENSK_16StoreWithoutCastEEEviT_T0_T2_T3_T4_T5_:
.text._ZN2at6native27unrolled_elementwise_kernelIZZZNS0_67_GLOBAL__N__bb565c37_34_ValidateCompressedIndicesKernel_cu_33a4b88b42_validate_compressed_sparse_indices_kernelILNS2_8CDimNameE0ENS2_18CUDAKernelLauncherENS2_14EmptyVecKernelENS2_8DummyVecELm0EEEvRKNS_6TensorESA_lllENKUlvE1_clEvENKUlvE_clEvEUliiiiiE_St5arrayIPcLm6EELi4E23TrivialOffsetCalculatorILi5EjESH_ILi1EjENS0_6memory15LoadWithoutCastENSK_16StoreWithoutCastEEEviT_T0_T2_T3_T4_T5_:
        /* <DEDUP_REMOVED lines=127> */
.L_x_22146:
[----:B------:R-:W-:Y:S05]  /*07f0*/  BSYNC B8 ;  /* 0x0000000000087941 */ /* 0x000fea0003800000 */
.L_x_22145:
        /* <DEDUP_REMOVED lines=23> */
.L_x_22148:
[----:B------:R-:W-:Y:S05]  /*0970*/  BSYNC B8 ;  /* 0x0000000000087941 */ /* 0x000fea0003800000 */
.L_x_22147:
        /* <DEDUP_REMOVED lines=26> */
.L_x_22150:
[----:B------:R-:W-:Y:S05]  /*0b20*/  BSYNC B8 ;  /* 0x0000000000087941 */ /* 0x000fea0003800000 */
.L_x_22149:
        /* <DEDUP_REMOVED lines=15> */
.L_x_22153:
        /* <DEDUP_REMOVED lines=24> */
.L_x_22152:
[----:B------:R-:W-:Y:S05]  /*0da0*/  BSYNC B8 ;  /* 0x0000000000087941 */ /* 0x000fea0003800000 */
.L_x_22151:
[----:B------:R-:W-:-:S05]  /*0db0*/  IADD3 R16, P0, R16, 0x4, RZ ;  /* 0x0000000410107810 */ /* 0x000fca0007f1e0ff */
[----:B------:R-:W-:Y:S01]  /*0dc0*/  IMAD.X R17, RZ, RZ, R17, P0 ;  /* 0x000000ffff117224 */ /* 0x000fe200000e0611 */
[----:B------:R-:W-:-:S04]  /*0dd0*/  ISETP.GE.U32.AND P0, PT, R16, R19, PT ;  /* 0x000000131000720c */ /* 0x000fc80003f06070 */
[----:B------:R-:W-:-:S13]  /*0de0*/  ISETP.GE.U32.AND.EX P0, PT, R17, R18, PT, P0 ;  /* 0x000000121100720c */ /* 0x000fda0003f06100 */
[----:B------:R-:W-:Y:S05]  /*0df0*/  @!P0 BRA `(.L_x_22153) ;  /* 0xfffffffc00888947 */ /* 0x000fea000383ffff */
.L_x_22144:
[----:B------:R-:W-:Y:S05]  /*0e00*/  BSYNC B7 ;  /* 0x0000000000077941 */ /* 0x000fea0003800000 */
.L_x_22143:
        /* <DEDUP_REMOVED lines=27> */
.L_x_22157:
[----:B------:R-:W-:Y:S05]  /*0fc0*/  BSYNC B8 ;  /* 0x0000000000087941 */ /* 0x000fea0003800000 */
.L_x_22156:
        /* <DEDUP_REMOVED lines=23> */
.L_x_22159:
[----:B------:R-:W-:Y:S05]  /*1140*/  BSYNC B8 ;  /* 0x0000000000087941 */ /* 0x000fea0003800000 */
.L_x_22158:
        /* <DEDUP_REMOVED lines=26> */
.L_x_22161:
[----:B------:R-:W-:Y:S05]  /*12f0*/  BSYNC B8 ;  /* 0x0000000000087941 */ /* 0x000fea0003800000 */
.L_x_22160:
        /* <DEDUP_REMOVED lines=15> */
.L_x_22164:
        /* <DEDUP_REMOVED lines=24> */
.L_x_22163:
[----:B------:R-:W-:Y:S05]  /*1570*/  BSYNC B8 ;  /* 0x0000000000087941 */ /* 0x000fea0003800000 */
.L_x_22162:
[----:B------:R-:W-:-:S05]  /*1580*/  IADD3 R16, P0, R16, 0x4, RZ ;  /* 0x0000000410107810 */ /* 0x000fca0007f1e0ff */
[----:B------:R-:W-:Y:S01]  /*1590*/  IMAD.X R17, RZ, RZ, R17, P0 ;  /* 0x000000ffff117224 */ /* 0x000fe200000e0611 */
[----:B------:R-:W-:-:S04]  /*15a0*/  ISETP.GE.U32.AND P0, PT, R16, R19, PT ;  /* 0x000000131000720c */ /* 0x000fc80003f06070 */
[----:B------:R-:W-:-:S13]  /*15b0*/  ISETP.GE.U32.AND.EX P0, PT, R17, R18, PT, P0 ;  /* 0x000000121100720c */ /* 0x000fda0003f06100 */
[----:B------:R-:W-:Y:S05]  /*15c0*/  @!P0 BRA `(.L_x_22164) ;  /* 0xfffffffc00888947 */ /* 0x000fea000383ffff */
.L_x_22155:
[----:B------:R-:W-:Y:S05]  /*15d0*/  BSYNC B7 ;  /* 0x0000000000077941 */ /* 0x000fea0003800000 */
.L_x_22154:
        /* <DEDUP_REMOVED lines=27> */
.L_x_22168:
[----:B------:R-:W-:Y:S05]  /*1790*/  BSYNC B8 ;  /* 0x0000000000087941 */ /* 0x000fea0003800000 */
.L_x_22167:
        /* <DEDUP_REMOVED lines=23> */
.L_x_22170:
[----:B------:R-:W-:Y:S05]  /*1910*/  BSYNC B8 ;  /* 0x0000000000087941 */ /* 0x000fea0003800000 */
.L_x_22169:
        /* <DEDUP_REMOVED lines=26> */
.L_x_22172:
[----:B------:R-:W-:Y:S05]  /*1ac0*/  BSYNC B8 ;  /* 0x0000000000087941 */ /* 0x000fea0003800000 */
.L_x_22171:
        /* <DEDUP_REMOVED lines=15> */
.L_x_22175:
        /* <DEDUP_REMOVED lines=24> */
.L_x_22174:
[----:B------:R-:W-:Y:S05]  /*1d40*/  BSYNC B8 ;  /* 0x0000000000087941 */ /* 0x000fea0003800000 */
.L_x_22173:
[----:B------:R-:W-:-:S04]  /*1d50*/  IADD3 R16, P0, R16, 0x4, RZ ;  /* 0x0000000410107810 */ /* 0x000fc80007f1e0ff */
[----:B------:R-:W-:Y:S02]  /*1d60*/  IADD3.X R17, RZ, R17, RZ, P0, !PT ;  /* 0x00000011ff117210 */ /* 0x000fe400007fe4ff */
[----:B------:R-:W-:-:S04]  /*1d70*/  ISETP.GE.U32.AND P0, PT, R16, R19, PT ;  /* 0x000000131000720c */ /* 0x000fc80003f06070 */
[----:B------:R-:W-:-:S13]  /*1d80*/  ISETP.GE.U32.AND.EX P0, PT, R17, R18, PT, P0 ;  /* 0x000000121100720c */ /* 0x000fda0003f06100 */
[----:B------:R-:W-:Y:S05]  /*1d90*/  @!P0 BRA `(.L_x_22175) ;  /* 0xfffffffc00888947 */ /* 0x000fea000383ffff */
.L_x_22166:
[----:B------:R-:W-:Y:S05]  /*1da0*/  BSYNC B7 ;  /* 0x0000000000077941 */ /* 0x000fea0003800000 */
.L_x_22165:
        /* <DEDUP_REMOVED lines=27> */
.L_x_22179:
[----:B------:R-:W-:Y:S05]  /*1f60*/  BSYNC B8 ;  /* 0x0000000000087941 */ /* 0x000fea0003800000 */
.L_x_22178:
        /* <DEDUP_REMOVED lines=23> */
.L_x_22181:
[----:B------:R-:W-:Y:S05]  /*20e0*/  BSYNC B8 ;  /* 0x0000000000087941 */ /* 0x000fea0003800000 */
.L_x_22180:
        /* <DEDUP_REMOVED lines=26> */
.L_x_22183:
[----:B------:R-:W-:Y:S05]  /*2290*/  BSYNC B8 ;  /* 0x0000000000087941 */ /* 0x000fea0003800000 */
.L_x_22182:
        /* <DEDUP_REMOVED lines=12> */
.L_x_22186:
        /* <DEDUP_REMOVED lines=24> */
.L_x_22185:
[----:B------:R-:W-:Y:S05]  /*24e0*/  BSYNC B8 ;  /* 0x0000000000087941 */ /* 0x000fea0003800000 */
.L_x_22184:
[----:B------:R-:W-:-:S05]  /*24f0*/  IADD3 R18, P0, R18, 0x4, RZ ;  /* 0x0000000412127810 */ /* 0x000fca0007f1e0ff */
[----:B------:R-:W-:Y:S01]  /*2500*/  IMAD.X R19, RZ, RZ, R19, P0 ;  /* 0x000000ffff137224 */ /* 0x000fe200000e0613 */
[----:B------:R-:W-:-:S04]  /*2510*/  ISETP.GE.U32.AND P0, PT, R18, R16, PT ;  /* 0x000000101200720c */ /* 0x000fc80003f06070 */
[----:B------:R-:W-:-:S13]  /*2520*/  ISETP.GE.U32.AND.EX P0, PT, R19, R17, PT, P0 ;  /* 0x000000111300720c */ /* 0x000fda0003f06100 */
[----:B------:R-:W-:Y:S05]  /*2530*/  @!P0 BRA `(.L_x_22186) ;  /* 0xfffffffc00888947 */ /* 0x000fea000383ffff */
.L_x_22177:
[----:B------:R-:W-:Y:S05]  /*2540*/  BSYNC B7 ;  /* 0x0000000000077941 */ /* 0x000fea0003800000 */
.L_x_22176:
[----:B------:R-:W-:Y:S05]  /*2550*/  BRA `(.L_x_22187) ;  /* 0x0000007800fc7947 */ /* 0x000fea0003800000 */
.L_x_22142:
        /* <DEDUP_REMOVED lines=25> */
.L_x_22191:
[----:B------:R-:W-:Y:S05]  /*26f0*/  BSYNC B8 ;  /* 0x0000000000087941 */ /* 0x000fea0003800000 */
.L_x_22190:
        /* <DEDUP_REMOVED lines=23> */
.L_x_22193:
[----:B------:R-:W-:Y:S05]  /*2870*/  BSYNC B8 ;  /* 0x0000000000087941 */ /* 0x000fea0003800000 */
.L_x_22192:
        /* <DEDUP_REMOVED lines=26> */
.L_x_22195:
[----:B------:R-:W-:Y:S05]  /*2a20*/  BSYNC B8 ;  /* 0x0000000000087941 */ /* 0x000fea0003800000 */
.L_x_22194:
        /* <DEDUP_REMOVED lines=17> */
.L_x_22209:
        /* <DEDUP_REMOVED lines=12> */
[----:B------:R-:W-:Y:S05]  /*2c00*/  CALL.REL.NOINC `($__internal_54_$__cuda_sm20_div_s64) ;  /* 0x0000007400d47944 */ /* 0x000fea0003c00000 */
[----:B------:R-:W-:Y:S01]  /*2c10*/  MOV R16, R4 ;  /* 0x0000000400107202 */ /* 0x000fe20000000f00 */
[----:B------:R-:W-:Y:S01]  /*2c20*/  IMAD.MOV.U32 R17, RZ, RZ, R3 ;  /* 0x000000ffff117224 */ /* 0x000fe200078e0003 */
[----:B------:R-:W-:Y:S06]  /*2c30*/  BRA `(.L_x_22199) ;  /* 0x00000000004c7947 */ /* 0x000fec0003800000 */
.L_x_22198:
        /* <DEDUP_REMOVED lines=19> */
.L_x_22199:
[----:B------:R-:W-:Y:S05]  /*2d70*/  BSYNC B1 ;  /* 0x0000000000017941 */ /* 0x000fea0003800000 */
.L_x_22197:
        /* <DEDUP_REMOVED lines=27> */
[----:B------:R-:W-:Y:S05]  /*2f30*/  CALL.REL.NOINC `($__internal_54_$__cuda_sm20_div_s64) ;  /* 0x0000007400087944 */ /* 0x000fea0003c00000 */
[----:B------:R-:W-:Y:S01]  /*2f40*/  IMAD.MOV.U32 R10, RZ, RZ, R4 ;  /* 0x000000ffff0a7224 */ /* 0x000fe200078e0004 */
[----:B------:R-:W-:Y:S01]  /*2f50*/  MOV R11, R3 ;  /* 0x00000003000b7202 */ /* 0x000fe20000000f00 */
[----:B------:R-:W-:Y:S06]  /*2f60*/  BRA `(.L_x_22202) ;  /* 0x00000000004c7947 */ /* 0x000fec0003800000 */
.L_x_22201:
        /* <DEDUP_REMOVED lines=19> */
.L_x_22202:
[----:B------:R-:W-:Y:S05]  /*30a0*/  BSYNC B1 ;  /* 0x0000000000017941 */ /* 0x000fea0003800000 */
.L_x_22200:
        /* <DEDUP_REMOVED lines=29> */
.L_x_22204:
        /* <DEDUP_REMOVED lines=19> */
.L_x_22205:
[----:B------:R-:W-:Y:S05]  /*33b0*/  BSYNC B1 ;  /* 0x0000000000017941 */ /* 0x000fea0003800000 */
.L_x_22203:
        /* <DEDUP_REMOVED lines=29> */
.L_x_22207:
        /* <DEDUP_REMOVED lines=19> */
.L_x_22208:
[----:B------:R-:W-:Y:S05]  /*36c0*/  BSYNC B1 ;  /* 0x0000000000017941 */ /* 0x000fea0003800000 */
.L_x_22206:
        /* <DEDUP_REMOVED lines=19> */
.L_x_22196:
        /* <DEDUP_REMOVED lines=15> */
[----:B------:R-:W-:Y:S05]  /*38f0*/  CALL.REL.NOINC `($__internal_54_$__cuda_sm20_div_s64) ;  /* 0x0000006800987944 */ /* 0x000fea0003c00000 */
[----:B------:R-:W-:Y:S01]  /*3900*/  IMAD.MOV.U32 R10, RZ, RZ, R4 ;  /* 0x000000ffff0a7224 */ /* 0x000fe200078e0004 */
[----:B------:R-:W-:Y:S01]  /*3910*/  MOV R11, R3 ;  /* 0x00000003000b7202 */ /* 0x000fe20000000f00 */
[----:B------:R-:W-:Y:S06]  /*3920*/  BRA `(.L_x_22213) ;  /* 0x00000000004c7947 */ /* 0x000fec0003800000 */
.L_x_22212:
        /* <DEDUP_REMOVED lines=19> */
.L_x_22213:
[----:B------:R-:W-:Y:S05]  /*3a60*/  BSYNC B0 ;  /* 0x0000000000007941 */ /* 0x000fea0003800000 */
.L_x_22211:
        /* <DEDUP_REMOVED lines=30> */
[----:B------:R-:W-:Y:S05]  /*3c50*/  CALL.REL.NOINC `($__internal_54_$__cuda_sm20_div_s64) ;  /* 0x0000006400c07944 */ /* 0x000fea0003c00000 */
[----:B------:R-:W-:Y:S01]  /*3c60*/  IMAD.MOV.U32 R2, RZ, RZ, R4 ;  /* 0x000000ffff027224 */ /* 0x000fe200078e0004 */
[----:B------:R-:W-:Y:S06]  /*3c70*/  BRA `(.L_x_22216) ;  /* 0x00000000004c7947 */ /* 0x000fec0003800000 */
.L_x_22215:
        /* <DEDUP_REMOVED lines=19> */
.L_x_22216:
[----:B------:R-:W-:Y:S05]  /*3db0*/  BSYNC B0 ;  /* 0x0000000000007941 */ /* 0x000fea0003800000 */
.L_x_22214:
        /* <DEDUP_REMOVED lines=26> */
[----:B------:R-:W-:Y:S05]  /*3f60*/  CALL.REL.NOINC `($__internal_55_$__cuda_sm20_rem_s64) ;  /* 0x00000068004c7944 */ /* 0x000fea0003c00000 */
[----:B------:R-:W-:Y:S01]  /*3f70*/  MOV R2, R4 ;  /* 0x0000000400027202 */ /* 0x000fe20000000f00 */
[----:B------:R-:W-:Y:S01]  /*3f80*/  IMAD.MOV.U32 R3, RZ, RZ, R5 ;  /* 0x000000ffff037224 */ /* 0x000fe200078e0005 */
[----:B------:R-:W-:Y:S06]  /*3f90*/  BRA `(.L_x_22219) ;  /* 0x0000000000487947 */ /* 0x000fec0003800000 */
.L_x_22218:
        /* <DEDUP_REMOVED lines=18> */
.L_x_22219:
[----:B------:R-:W-:Y:S05]  /*40c0*/  BSYNC B0 ;  /* 0x0000000000007941 */ /* 0x000fea0003800000 */
.L_x_22217:
        /* <DEDUP_REMOVED lines=8> */
.L_x_22210:
        /* <DEDUP_REMOVED lines=17> */
.L_x_22222:
        /* <DEDUP_REMOVED lines=24> */
.L_x_22221:
[----:B------:R-:W-:Y:S05]  /*43e0*/  BSYNC B8 ;  /* 0x0000000000087941 */ /* 0x000fea0003800000 */
.L_x_22220:
[----:B------:R-:W-:-:S04]  /*43f0*/  IADD3 R16, P0, R16, 0x4, RZ ;  /* 0x0000000410107810 */ /* 0x000fc80007f1e0ff */
[----:B------:R-:W-:Y:S02]  /*4400*/  IADD3.X R17, RZ, R17, RZ, P0, !PT ;  /* 0x00000011ff117210 */ /* 0x000fe400007fe4ff */
[----:B------:R-:W-:-:S04]  /*4410*/  ISETP.GE.U32.AND P0, PT, R16, R18, PT ;  /* 0x000000121000720c */ /* 0x000fc80003f06070 */
[----:B------:R-:W-:-:S13]  /*4420*/  ISETP.GE.U32.AND.EX P0, PT, R17, R22, PT, P0 ;  /* 0x000000161100720c */ /* 0x000fda0003f06100 */
[----:B------:R-:W-:Y:S05]  /*4430*/  @!P0 BRA `(.L_x_22222) ;  /* 0xfffffffc00888947 */ /* 0x000fea000383ffff */
.L_x_22189:
[----:B------:R-:W-:Y:S05]  /*4440*/  BSYNC B7 ;  /* 0x0000000000077941 */ /* 0x000fea0003800000 */
.L_x_22188:
        /* <DEDUP_REMOVED lines=27> */
.L_x_22226:
[----:B------:R-:W-:Y:S05]  /*4600*/  BSYNC B8 ;  /* 0x0000000000087941 */ /* 0x000fea0003800000 */
.L_x_22225:
        /* <DEDUP_REMOVED lines=23> */
.L_x_22228:
[----:B------:R-:W-:Y:S05]  /*4780*/  BSYNC B8 ;  /* 0x0000000000087941 */ /* 0x000fea0003800000 */
.L_x_22227:
        /* <DEDUP_REMOVED lines=26> */
.L_x_22230:
[----:B------:R-:W-:Y:S05]  /*4930*/  BSYNC B8 ;  /* 0x0000000000087941 */ /* 0x000fea0003800000 */
.L_x_22229:
        /* <DEDUP_REMOVED lines=17> */
.L_x_22244:
        /* <DEDUP_REMOVED lines=13> */
[----:B------:R-:W-:Y:S02]  /*4b20*/  IMAD.MOV.U32 R10, RZ, RZ, R4 ;  /* 0x000000ffff0a7224 */ /* 0x000fe400078e0004 */
[----:B------:R-:W-:Y:S01]  /*4b30*/  IMAD.MOV.U32 R11, RZ, RZ, R3 ;  /* 0x000000ffff0b7224 */ /* 0x000fe200078e0003 */
[----:B------:R-:W-:Y:S06]  /*4b40*/  BRA `(.L_x_22234) ;  /* 0x00000000004c7947 */ /* 0x000fec0003800000 */
.L_x_22233:
        /* <DEDUP_REMOVED lines=19> */
.L_x_22234:
[----:B------:R-:W-:Y:S05]  /*4c80*/  BSYNC B1 ;  /* 0x0000000000017941 */ /* 0x000fea0003800000 */
.L_x_22232:
        /* <DEDUP_REMOVED lines=31> */
.L_x_22236:
        /* <DEDUP_REMOVED lines=19> */
.L_x_22237:
[----:B------:R-:W-:Y:S05]  /*4fb0*/  BSYNC B1 ;  /* 0x0000000000017941 */ /* 0x000fea0003800000 */
.L_x_22235:
        /* <DEDUP_REMOVED lines=29> */
.L_x_22239:
        /* <DEDUP_REMOVED lines=19> */
.L_x_22240:
[----:B------:R-:W-:Y:S05]  /*52c0*/  BSYNC B1 ;  /* 0x0000000000017941 */ /* 0x000fea0003800000 */
.L_x_22238:
        /* <DEDUP_REMOVED lines=28> */
.L_x_22242:
        /* <DEDUP_REMOVED lines=19> */
.L_x_22243:
[----:B------:R-:W-:Y:S05]  /*55c0*/  BSYNC B1 ;  /* 0x0000000000017941 */ /* 0x000fea0003800000 */
.L_x_22241:
        /* <DEDUP_REMOVED lines=21> */
.L_x_22231:
        /* <DEDUP_REMOVED lines=18> */
.L_x_22247:
        /* <DEDUP_REMOVED lines=19> */
.L_x_22248:
[----:B------:R-:W-:Y:S05]  /*5970*/  BSYNC B0 ;  /* 0x0000000000007941 */ /* 0x000fea0003800000 */
.L_x_22246:
        /* <DEDUP_REMOVED lines=30> */
[----:B------:R-:W-:Y:S05]  /*5b60*/  CALL.REL.NOINC `($__internal_54_$__cuda_sm20_div_s64) ;  /* 0x0000004400fc7944 */ /* 0x000fea0003c00000 */
[----:B------:R-:W-:Y:S01]  /*5b70*/  IMAD.MOV.U32 R2, RZ, RZ, R4 ;  /* 0x000000ffff027224 */ /* 0x000fe200078e0004 */
[----:B------:R-:W-:Y:S06]  /*5b80*/  BRA `(.L_x_22251) ;  /* 0x00000000004c7947 */ /* 0x000fec0003800000 */
.L_x_22250:
        /* <DEDUP_REMOVED lines=19> */
.L_x_22251:
[----:B------:R-:W-:Y:S05]  /*5cc0*/  BSYNC B0 ;  /* 0x0000000000007941 */ /* 0x000fea0003800000 */
.L_x_22249:
        /* <DEDUP_REMOVED lines=26> */
[----:B------:R-:W-:Y:S05]  /*5e70*/  CALL.REL.NOINC `($__internal_55_$__cuda_sm20_rem_s64) ;  /* 0x0000004800887944 */ /* 0x000fea0003c00000 */
[----:B------:R-:W-:Y:S01]  /*5e80*/  IMAD.MOV.U32 R2, RZ, RZ, R4 ;  /* 0x000000ffff027224 */ /* 0x000fe200078e0004 */
[----:B------:R-:W-:Y:S01]  /*5e90*/  MOV R3, R5 ;  /* 0x0000000500037202 */ /* 0x000fe20000000f00 */
[----:B------:R-:W-:Y:S06]  /*5ea0*/  BRA `(.L_x_22254) ;  /* 0x0000000000487947 */ /* 0x000fec0003800000 */
.L_x_22253:
        /* <DEDUP_REMOVED lines=18> */
.L_x_22254:
[----:B------:R-:W-:Y:S05]  /*5fd0*/  BSYNC B0 ;  /* 0x0000000000007941 */ /* 0x000fea0003800000 */
.L_x_22252:
        /* <DEDUP_REMOVED lines=8> */
.L_x_22245:
        /* <DEDUP_REMOVED lines=17> */
.L_x_22257:
        /* <DEDUP_REMOVED lines=24> */
.L_x_22256:
[----:B------:R-:W-:Y:S05]  /*62f0*/  BSYNC B8 ;  /* 0x0000000000087941 */ /* 0x000fea0003800000 */
.L_x_22255:
[----:B------:R-:W-:-:S05]  /*6300*/  IADD3 R16, P0, R16, 0x4, RZ ;  /* 0x0000000410107810 */ /* 0x000fca0007f1e0ff */
[----:B------:R-:W-:Y:S01]  /*6310*/  IMAD.X R17, RZ, RZ, R17, P0 ;  /* 0x000000ffff117224 */ /* 0x000fe200000e0611 */
[----:B------:R-:W-:-:S04]  /*6320*/  ISETP.GE.U32.AND P0, PT, R16, R23, PT ;  /* 0x000000171000720c */ /* 0x000fc80003f06070 */
[----:B------:R-:W-:-:S13]  /*6330*/  ISETP.GE.U32.AND.EX P0, PT, R17, R18, PT, P0 ;  /* 0x000000121100720c */ /* 0x000fda0003f06100 */
[----:B------:R-:W-:Y:S05]  /*6340*/  @!P0 BRA `(.L_x_22257) ;  /* 0xfffffffc00888947 */ /* 0x000fea000383ffff */
.L_x_22224:
[----:B------:R-:W-:Y:S05]  /*6350*/  BSYNC B7 ;  /* 0x0000000000077941 */ /* 0x000fea0003800000 */
.L_x_22223:
        /* <DEDUP_REMOVED lines=27> */
.L_x_22261:
[----:B------:R-:W-:Y:S05]  /*6510*/  BSYNC B8 ;  /* 0x0000000000087941 */ /* 0x000fea0003800000 */
.L_x_22260:
        /* <DEDUP_REMOVED lines=23> */
.L_x_22263:
[----:B------:R-:W-:Y:S05]  /*6690*/  BSYNC B8 ;  /* 0x0000000000087941 */ /* 0x000fea0003800000 */
.L_x_22262:
        /* <DEDUP_REMOVED lines=26> */
.L_x_22265:
[----:B------:R-:W-:Y:S05]  /*6840*/  BSYNC B8 ;  /* 0x0000000000087941 */ /* 0x000fea0003800000 */
.L_x_22264:
        /* <DEDUP_REMOVED lines=17> */
.L_x_22279:
        /* <DEDUP_REMOVED lines=16> */
.L_x_22268:
        /* <DEDUP_REMOVED lines=19> */
.L_x_22269:
[----:B------:R-:W-:Y:S05]  /*6b90*/  BSYNC B1 ;  /* 0x0000000000017941 */ /* 0x000fea0003800000 */
.L_x_22267:
        /* <DEDUP_REMOVED lines=31> */
.L_x_22271:
        /* <DEDUP_REMOVED lines=19> */
.L_x_22272:
[----:B------:R-:W-:Y:S05]  /*6ec0*/  BSYNC B1 ;  /* 0x0000000000017941 */ /* 0x000fea0003800000 */
.L_x_22270:
        /* <DEDUP_REMOVED lines=29> */
.L_x_22274:
        /* <DEDUP_REMOVED lines=19> */
.L_x_22275:
[----:B------:R-:W-:Y:S05]  /*71d0*/  BSYNC B1 ;  /* 0x0000000000017941 */ /* 0x000fea0003800000 */
.L_x_22273:
        /* <DEDUP_REMOVED lines=28> */
.L_x_22277:
        /* <DEDUP_REMOVED lines=19> */
.L_x_22278:
[----:B------:R-:W-:Y:S05]  /*74d0*/  BSYNC B1 ;  /* 0x0000000000017941 */ /* 0x000fea0003800000 */
.L_x_22276:
        /* <DEDUP_REMOVED lines=21> */
.L_x_22266:
        /* <DEDUP_REMOVED lines=18> */
.L_x_22282:
        /* <DEDUP_REMOVED lines=19> */
.L_x_22283:
[----:B------:R-:W-:Y:S05]  /*7880*/  BSYNC B0 ;  /* 0x0000000000007941 */ /* 0x000fea0003800000 */
.L_x_22281:
        /* <DEDUP_REMOVED lines=32> */
[----:B------:R-:W-:Y:S06]  /*7a90*/  BRA `(.L_x_22286) ;  /* 0x00000000004c7947 */ /* 0x000fec0003800000 */
.L_x_22285:
        /* <DEDUP_REMOVED lines=19> */
.L_x_22286:
[----:B------:R-:W-:Y:S05]  /*7bd0*/  BSYNC B0 ;  /* 0x0000000000007941 */ /* 0x000fea0003800000 */
.L_x_22284:
        /* <DEDUP_REMOVED lines=26> */
[----:B------:R-:W-:Y:S05]  /*7d80*/  CALL.REL.NOINC `($__internal_55_$__cuda_sm20_rem_s64) ;  /* 0x0000002800c47944 */ /* 0x000fea0003c00000 */
[----:B------:R-:W-:Y:S02]  /*7d90*/  IMAD.MOV.U32 R2, RZ, RZ, R4 ;  /* 0x000000ffff027224 */ /* 0x000fe400078e0004 */
[----:B------:R-:W-:Y:S01]  /*7da0*/  IMAD.MOV.U32 R3, RZ, RZ, R5 ;  /* 0x000000ffff037224 */ /* 0x000fe200078e0005 */
[----:B------:R-:W-:Y:S06]  /*7db0*/  BRA `(.L_x_22289) ;  /* 0x0000000000487947 */ /* 0x000fec0003800000 */
.L_x_22288:
        /* <DEDUP_REMOVED lines=18> */
.L_x_22289:
[----:B------:R-:W-:Y:S05]  /*7ee0*/  BSYNC B0 ;  /* 0x0000000000007941 */ /* 0x000fea0003800000 */
.L_x_22287:
        /* <DEDUP_REMOVED lines=8> */
.L_x_22280:
        /* <DEDUP_REMOVED lines=17> */
.L_x_22292:
        /* <DEDUP_REMOVED lines=24> */
.L_x_22291:
[----:B------:R-:W-:Y:S05]  /*8200*/  BSYNC B8 ;  /* 0x0000000000087941 */ /* 0x000fea0003800000 */
.L_x_22290:
[----:B------:R-:W-:-:S05]  /*8210*/  IADD3 R16, P0, R16, 0x4, RZ ;  /* 0x0000000410107810 */ /* 0x000fca0007f1e0ff */
[----:B------:R-:W-:Y:S01]  /*8220*/  IMAD.X R17, RZ, RZ, R17, P0 ;  /* 0x000000ffff117224 */ /* 0x000fe200000e0611 */
[----:B------:R-:W-:-:S04]  /*8230*/  ISETP.GE.U32.AND P0, PT, R16, R23, PT ;  /* 0x000000171000720c */ /* 0x000fc80003f06070 */
[----:B------:R-:W-:-:S13]  /*8240*/  ISETP.GE.U32.AND.EX P0, PT, R17, R18, PT, P0 ;  /* 0x000000121100720c */ /* 0x000fda0003f06100 */
[----:B------:R-:W-:Y:S05]  /*8250*/  @!P0 BRA `(.L_x_22292) ;  /* 0xfffffffc00888947 */ /* 0x000fea000383ffff */
.L_x_22259:
[----:B------:R-:W-:Y:S05]  /*8260*/  BSYNC B7 ;  /* 0x0000000000077941 */ /* 0x000fea0003800000 */
.L_x_22258:
        /* <DEDUP_REMOVED lines=26> */
.L_x_22294:
[----:B------:R-:W-:Y:S05]  /*8410*/  BSYNC B7 ;  /* 0x0000000000077941 */ /* 0x000fea0003800000 */
.L_x_22293:
        /* <DEDUP_REMOVED lines=23> */
.L_x_22296:
[----:B------:R-:W-:Y:S05]  /*8590*/  BSYNC B7 ;  /* 0x0000000000077941 */ /* 0x000fea0003800000 */
.L_x_22295:
        /* <DEDUP_REMOVED lines=26> */
.L_x_22298:
[----:B------:R-:W-:Y:S05]  /*8740*/  BSYNC B7 ;  /* 0x0000000000077941 */ /* 0x000fea0003800000 */
.L_x_22297:
        /* <DEDUP_REMOVED lines=17> */
.L_x_22312:
        /* <DEDUP_REMOVED lines=15> */
.L_x_22301:
        /* <DEDUP_REMOVED lines=19> */
.L_x_22302:
[----:B------:R-:W-:Y:S05]  /*8a80*/  BSYNC B1 ;  /* 0x0000000000017941 */ /* 0x000fea0003800000 */
.L_x_22300:
        /* <DEDUP_REMOVED lines=31> */
.L_x_22304:
        /* <DEDUP_REMOVED lines=19> */
.L_x_22305:
[----:B------:R-:W-:Y:S05]  /*8db0*/  BSYNC B1 ;  /* 0x0000000000017941 */ /* 0x000fea0003800000 */
.L_x_22303:
        /* <DEDUP_REMOVED lines=29> */
.L_x_22307:
        /* <DEDUP_REMOVED lines=19> */
.L_x_22308:
[----:B------:R-:W-:Y:S05]  /*90c0*/  BSYNC B1 ;  /* 0x0000000000017941 */ /* 0x000fea0003800000 */
.L_x_22306:
        /* <DEDUP_REMOVED lines=28> */
.L_x_22310:
        /* <DEDUP_REMOVED lines=19> */
.L_x_22311:
[----:B------:R-:W-:Y:S05]  /*93c0*/  BSYNC B1 ;  /* 0x0000000000017941 */ /* 0x000fea0003800000 */
.L_x_22309:
        /* <DEDUP_REMOVED lines=21> */
.L_x_22299:
        /* <DEDUP_REMOVED lines=14> */
[----:B------:R-:W-:Y:S05]  /*9600*/  CALL.REL.NOINC `($__internal_54_$__cuda_sm20_div_s64) ;  /* 0x0000000c00547944 */ /* 0x000fea0003c00000 */
[----:B------:R-:W-:Y:S01]  /*9610*/  IMAD.MOV.U32 R10, RZ, RZ, R4 ;  /* 0x000000ffff0a7224 */ /* 0x000fe200078e0004 */
[----:B------:R-:W-:Y:S01]  /*9620*/  MOV R11, R3 ;  /* 0x00000003000b7202 */ /* 0x000fe20000000f00 */
[----:B------:R-:W-:Y:S06]  /*9630*/  BRA `(.L_x_22316) ;  /* 0x00000000004c7947 */ /* 0x000fec0003800000 */
.L_x_22315:
        /* <DEDUP_REMOVED lines=19> */
.L_x_22316:
[----:B------:R-:W-:Y:S05]  /*9770*/  BSYNC B0 ;  /* 0x0000000000007941 */ /* 0x000fea0003800000 */
.L_x_22314:
        /* <DEDUP_REMOVED lines=31> */
[----:B------:R-:W-:Y:S01]  /*9970*/  MOV R2, R4 ;  /* 0x0000000400027202 */ /* 0x000fe20000000f00 */
[----:B------:R-:W-:Y:S06]  /*9980*/  BRA `(.L_x_22319) ;  /* 0x00000000004c7947 */ /* 0x000fec0003800000 */
.L_x_22318:
        /* <DEDUP_REMOVED lines=19> */
.L_x_22319:
[----:B------:R-:W-:Y:S05]  /*9ac0*/  BSYNC B0 ;  /* 0x0000000000007941 */ /* 0x000fea0003800000 */
.L_x_22317:
        /* <DEDUP_REMOVED lines=27> */
[----:B------:R-:W-:Y:S01]  /*9c80*/  IMAD.MOV.U32 R2, RZ, RZ, R4 ;  /* 0x000000ffff027224 */ /* 0x000fe200078e0004 */
[----:B------:R-:W-:Y:S01]  /*9c90*/  MOV R3, R5 ;  /* 0x0000000500037202 */ /* 0x000fe20000000f00 */
[----:B------:R-:W-:Y:S06]  /*9ca0*/  BRA `(.L_x_22322) ;  /* 0x0000000000487947 */ /* 0x000fec0003800000 */
.L_x_22321:
        /* <DEDUP_REMOVED lines=18> */
.L_x_22322:
[----:B------:R-:W-:Y:S05]  /*9dd0*/  BSYNC B0 ;  /* 0x0000000000007941 */ /* 0x000fea0003800000 */
.L_x_22320:
        /* <DEDUP_REMOVED lines=8> */
.L_x_22313:
        /* <DEDUP_REMOVED lines=17> */
.L_x_22325:
        /* <DEDUP_REMOVED lines=24> */
.L_x_22324:
[----:B------:R-:W-:Y:S05]  /*a0f0*/  BSYNC B7 ;  /* 0x0000000000077941 */ /* 0x000fea0003800000 */
.L_x_22323:
[----:B------:R-:W-:-:S05]  /*a100*/  IADD3 R16, P0, R16, 0x4, RZ ;  /* 0x0000000410107810 */ /* 0x000fca0007f1e0ff */
[----:B------:R-:W-:Y:S01]  /*a110*/  IMAD.X R17, RZ, RZ, R17, P0 ;  /* 0x000000ffff117224 */ /* 0x000fe200000e0611 */
[----:B------:R-:W-:-:S04]  /*a120*/  ISETP.GE.U32.AND P0, PT, R16, R23, PT ;  /* 0x000000171000720c */ /* 0x000fc80003f06070 */
[----:B------:R-:W-:-:S13]  /*a130*/  ISETP.GE.U32.AND.EX P0, PT, R17, R18, PT, P0 ;  /* 0x000000121100720c */ /* 0x000fda0003f06100 */
[----:B------:R-:W-:Y:S05]  /*a140*/  @!P0 BRA `(.L_x_22325) ;  /* 0xfffffffc00888947 */ /* 0x000fea000383ffff */
.L_x_22187:
[----:B------:R-:W-:Y:S05]  /*a150*/  BSYNC B6 ;  /* 0x0000000000067941 */ /* 0x000fea0003800000 */
.L_x_22141:
        /* <DEDUP_REMOVED lines=23> */
.L_x_22327:
[----:B------:R-:W-:Y:S05]  /*a2d0*/  BSYNC B0 ;  /* 0x0000000000007941 */ /* 0x000fea0003800000 */
.L_x_22326:
        /* <DEDUP_REMOVED lines=8> */
        .weak           $__internal_54_$__cuda_sm20_div_s64
        .type           $__internal_54_$__cuda_sm20_div_s64,@function
        .size           $__internal_54_$__cuda_sm20_div_s64,($__internal_55_$__cuda_sm20_rem_s64 - $__internal_54_$__cuda_sm20_div_s64)
$__internal_54_$__cuda_sm20_div_s64:
        /* <DEDUP_REMOVED lines=83> */
[----:B------:R-:W-:Y:S06]  /*a890*/  RET.REL.NODEC R6 `(_ZN2at6native27unrolled_elementwise_kernelIZZZNS0_67_GLOBAL__N__bb565c37_34_ValidateCompressedIndicesKernel_cu_33a4b88b42_validate_compressed_sparse_indices_kernelILNS2_8CDimNameE0ENS2_18CUDAKernelLauncherENS2_14EmptyVecKernelENS2_8DummyVecELm0EEEvRKNS_6TensorESA_lllENKUlvE1_clEvENKUlvE_clEvEUliiiiiE_St5arrayIPcLm6EELi4E23TrivialOffsetCalculatorILi5EjESH_ILi1EjENS0_6memory15LoadWithoutCastENSK_16StoreWithoutCastEEEviT_T0_T2_T3_T4_T5_) ;  /* 0xffffff5406d87950 */ /* 0x000fec0003c3ffff */
        .weak           $__internal_55_$__cuda_sm20_rem_s64
        .type           $__internal_55_$__cuda_sm20_rem_s64,@function
        .size           $__internal_55_$__cuda_sm20_rem_s64,(.L_x_32235 - $__internal_55_$__cuda_sm20_rem_s64)
$__internal_55_$__cuda_sm20_rem_s64:
        /* <DEDUP_REMOVED lines=77> */
[----:B------:R-:W-:Y:S06]  /*ad70*/  RET.REL.NODEC R2 `(_ZN2at6native27unrolled_elementwise_kernelIZZZNS0_67_GLOBAL__N__bb565c37_34_ValidateCompressedIndicesKernel_cu_33a4b88b42_validate_compressed_sparse_indices_kernelILNS2_8CDimNameE0ENS2_18CUDAKernelLauncherENS2_14EmptyVecKernelENS2_8DummyVecELm0EEEvRKNS_6TensorESA_lllENKUlvE1_clEvENKUlvE_clEvEUliiiiiE_St5arrayIPcLm6EELi4E23TrivialOffsetCalculatorILi5EjESH_ILi1EjENS0_6memory15LoadWithoutCastENSK_16StoreWithoutCastEEEviT_T0_T2_T3_T4_T5_) ;  /* 0xffffff5002a07950 */ /* 0x000fec0003c3ffff */
.L_x_22328:
        /* <DEDUP_REMOVED lines=16> */
.L_x_32235:


//--------------------- .text._ZN2at6native29vectorized_elementwise_kernelILi2EZZZNS0_67_GLOBAL__N__bb565c37_34_ValidateCompressedIndicesKernel_cu_33a4b88b42_validate_compressed_sparse_indices_kernelILNS2_8CDimNameE0ENS2_18CUDAKernelLauncherENS2_14EmptyVecKernelENS2_8DummyVecELm0EEEvRKNS_6TensorESA_lllENKUlvE1_clEvENKUlvE_clEvEUliiiiiE_St5arrayIPcLm6EEEEviT0_T1_ --------------------------
	.section	.text._ZN2at6native29vectorized_elementwise_kernelILi2EZZZNS0_67_GLOBAL__N__bb565c37_34_ValidateCompressedIndicesKernel_cu_33a4b88b42_validate_compressed_sparse_indices_kernelILNS2_8CDimNameE0ENS2_18CUDAKernelLauncherENS2_14EmptyVecKernelENS2_8DummyVecELm0EEEvRKNS_6TensorESA_lllENKUlvE1_clEvENKUlvE_clEvEUliiiiiE_St5arrayIPcLm6EEEEviT0_T1_,"ax",@progbits
	.align	128
        .global         _ZN2at6native29vectorized_elementwise_kernelILi2EZZZNS0_67_GLOBAL__N__bb565c37_34_ValidateCompressedIndicesKernel_cu_33a4b88b42_validate_compressed_sparse_indices_kernelILNS2_8CDimNameE0ENS2_18CUDAKernelLauncherENS2_14EmptyVecKernelENS2_8DummyVecELm0EEEvRKNS_6TensorESA_lllENKUlvE1_clEvENKUlvE_clEvEUliiiiiE_St5arrayIPcLm6EEEEviT0_T1_
        .type           _ZN2at6native29vectorized_elementwise_kernelILi2EZZZNS0_67_GLOBAL__N__bb565c37_34_ValidateCompressedIndicesKernel_cu_33a4b88b42_validate_compressed_sparse_indices_kernelILNS2_8CDimNameE0ENS2_18CUDAKernelLauncherENS2_14EmptyVecKernelENS2_8DummyVecELm0EEEvRKNS_6TensorESA_lllENKUlvE1_clEvENKUlvE_clEvEUliiiiiE_St5arrayIPcLm6EEEEviT0_T1_,@function
        .size           _ZN2at6native29vectorized_elementwise_kernelILi2EZZZNS0_67_GLOBAL__N__bb565c37_34_ValidateCompressedIndicesKernel_cu_33a4b88b42_validate_compressed_sparse_indices_kernelILNS2_8CDimNameE0ENS2_18CUDAKernelLauncherENS2_14EmptyVecKernelENS2_8DummyVecELm0EEEvRKNS_6TensorESA_lllENKUlvE1_clEvENKUlvE_clEvEUliiiiiE_St5arrayIPcLm6EEEEviT0_T1_,(.L_x_32237 - _ZN2at6native29vectorized_elementwise_kernelILi2EZZZNS0_67_GLOBAL__N__bb565c37_34_ValidateCompressedIndicesKernel_cu_33a4b88b42_validate_compressed_sparse_indices_kernelILNS2_8CDimNameE0ENS2_18CUDAKernelLauncherENS2_14EmptyVecKernelENS2_8DummyVecELm0EEEvRKNS_6TensorESA_lllENKUlvE1_clEvENKUlvE_clEvEUliiiiiE_St5arrayIPcLm6EEEEviT0_T1_)
        .other          _ZN2at6native29vectorized_elementwise_kernelILi2EZZZNS0_67_GLOBAL__N__bb565c37_34_ValidateCompressedIndicesKernel_cu_33a4b88b42_validate_compressed_sparse_indices_kernelILNS2_8CDimNameE0ENS2_18CUDAKernelLauncherENS2_14EmptyVecKernelENS2_8DummyVecELm0EEEvRKNS_6TensorESA_lllENKUlvE1_clEvENKUlvE_clEvEUliiiiiE_St5arrayIPcLm6EEEEviT0_T1_,@"STO_CUDA_ENTRY STV_DEFAULT"
_ZN2at6native29vectorized_elementwise_kernelILi2EZZZNS0_67_GLOBAL__N__bb565c37_34_ValidateCompressedIndicesKernel_cu_33a4b88b42_validate_compressed_sparse_indices_kernelILNS2_8CDimNameE0ENS2_18CUDAKernelLauncherENS2_14EmptyVecKernelENS2_8DummyVecELm0EEEvRKNS_6TensorESA_lllENKUlvE1_clEvENKUlvE_clEvEUliiiiiE_St5arrayIPcLm6EEEEviT0_T1_:
.text._ZN2at6native29vectorized_elementwise_kernelILi2EZZZNS0_67_GLOBAL__N__bb565c37_34_ValidateCompressedIndicesKernel_cu_33a4b88b42_validate_compressed_sparse_indices_kernelILNS2_8CDimNameE0ENS2_18CUDAKernelLauncherENS2_14EmptyVecKernelENS2_8DummyVecELm0EEEvRKNS_6TensorESA_lllENKUlvE1_clEvENKUlvE_clEvEUliiiiiE_St5arrayIPcLm6EEEEviT0_T1_:
        /* <DEDUP_REMOVED lines=74> */
.L_x_22333:
[----:B------:R-:W-:Y:S05]  /*04a0*/  BSYNC B7 ;  /* 0x0000000000077941 */ /* 0x000fea0003800000 */
.L_x_22332:
        /* <DEDUP_REMOVED lines=24> */
.L_x_22335:
[----:B------:R-:W-:Y:S05]  /*0630*/  BSYNC B7 ;  /* 0x0000000000077941 */ /* 0x000fea0003800000 */
.L_x_22334:
        /* <DEDUP_REMOVED lines=26> */
.L_x_22337:
[----:B------:R-:W-:Y:S05]  /*07e0*/  BSYNC B7 ;  /* 0x0000000000077941 */ /* 0x000fea0003800000 */
.L_x_22336:
        /* <DEDUP_REMOVED lines=16> */
.L_x_22342:
        /* <DEDUP_REMOVED lines=23> */
.L_x_22341:
[----:B------:R-:W-:Y:S05]  /*0a60*/  BSYNC B8 ;  /* 0x0000000000087941 */ /* 0x000fea0003800000 */
.L_x_22340:
[----:B------:R-:W-:-:S05]  /*0a70*/  IADD3 R30, P0, R30, 0x4, RZ ;  /* 0x000000041e1e7810 */ /* 0x000fca0007f1e0ff */
[----:B------:R-:W-:Y:S01]  /*0a80*/  IMAD.X R31, RZ, RZ, R31, P0 ;  /* 0x000000ffff1f7224 */ /* 0x000fe200000e061f */
[----:B------:R-:W-:-:S04]  /*0a90*/  ISETP.GE.U32.AND P0, PT, R30, R29, PT ;  /* 0x0000001d1e00720c */ /* 0x000fc80003f06070 */
[----:B------:R-:W-:-:S13]  /*0aa0*/  ISETP.GE.U32.AND.EX P0, PT, R31, R22, PT, P0 ;  /* 0x000000161f00720c */ /* 0x000fda0003f06100 */
[----:B------:R-:W-:Y:S05]  /*0ab0*/  @!P0 BRA `(.L_x_22342) ;  /* 0xfffffffc008c8947 */ /* 0x000fea000383ffff */
.L_x_22339:
[----:B------:R-:W-:Y:S05]  /*0ac0*/  BSYNC B7 ;  /* 0x0000000000077941 */ /* 0x000fea0003800000 */
.L_x_22338:
        /* <DEDUP_REMOVED lines=24> */
.L_x_22344:
[----:B------:R-:W-:Y:S05]  /*0c50*/  BSYNC B7 ;  /* 0x0000000000077941 */ /* 0x000fea0003800000 */
.L_x_22343:
        /* <DEDUP_REMOVED lines=21> */
.L_x_22346:
[----:B------:R-:W-:Y:S05]  /*0db0*/  BSYNC B7 ;  /* 0x0000000000077941 */ /* 0x000fea0003800000 */
.L_x_22345:
        /* <DEDUP_REMOVED lines=26> */
.L_x_22348:
[----:B------:R-:W-:Y:S05]  /*0f60*/  BSYNC B7 ;  /* 0x0000000000077941 */ /* 0x000fea0003800000 */
.L_x_22347:
        /* <DEDUP_REMOVED lines=16> */
.L_x_22353:
        /* <DEDUP_REMOVED lines=24> */
.L_x_22352:
[----:B------:R-:W-:Y:S05]  /*11f0*/  BSYNC B8 ;  /* 0x0000000000087941 */ /* 0x000fea0003800000 */
.L_x_22351:
[----:B------:R-:W-:-:S04]  /*1200*/  IADD3 R26, P0, R26, 0x4, RZ ;  /* 0x000000041a1a7810 */ /* 0x000fc80007f1e0ff */
[----:B------:R-:W-:Y:S02]  /*1210*/  IADD3.X R27, RZ, R27, RZ, P0, !PT ;  /* 0x0000001bff1b7210 */ /* 0x000fe400007fe4ff */
[----:B------:R-:W-:-:S04]  /*1220*/  ISETP.GE.U32.AND P0, PT, R26, R29, PT ;  /* 0x0000001d1a00720c */ /* 0x000fc80003f06070 */
[----:B------:R-:W-:-:S13]  /*1230*/  ISETP.GE.U32.AND.EX P0, PT, R27, R30, PT, P0 ;  /* 0x0000001e1b00720c */ /* 0x000fda0003f06100 */
[----:B------:R-:W-:Y:S05]  /*1240*/  @!P0 BRA `(.L_x_22353) ;  /* 0xfffffffc00888947 */ /* 0x000fea000383ffff */
.L_x_22350:
[----:B------:R-:W-:Y:S05]  /*1250*/  BSYNC B7 ;  /* 0x0000000000077941 */ /* 0x000fea0003800000 */
.L_x_22349:
        /* <DEDUP_REMOVED lines=21> */
.L_x_22355:
[----:B------:R-:W-:Y:S05]  /*13b0*/  BSYNC B7 ;  /* 0x0000000000077941 */ /* 0x000fea0003800000 */
.L_x_22354:
        /* <DEDUP_REMOVED lines=21> */
.L_x_22357:
[----:B------:R-:W-:Y:S05]  /*1510*/  BSYNC B7 ;  /* 0x0000000000077941 */ /* 0x000fea0003800000 */
.L_x_22356:
        /* <DEDUP_REMOVED lines=26> */
.L_x_22359:
[----:B------:R-:W-:Y:S05]  /*16c0*/  BSYNC B7 ;  /* 0x0000000000077941 */ /* 0x000fea0003800000 */
.L_x_22358:
        /* <DEDUP_REMOVED lines=16> */
.L_x_22364:
        /* <DEDUP_REMOVED lines=24> */
.L_x_22363:
[----:B------:R-:W-:Y:S05]  /*1950*/  BSYNC B8 ;  /* 0x0000000000087941 */ /* 0x000fea0003800000 */
.L_x_22362:
[----:B------:R-:W-:-:S05]  /*1960*/  IADD3 R26, P0, R26, 0x4, RZ ;  /* 0x000000041a1a7810 */ /* 0x000fca0007f1e0ff */
[----:B------:R-:W-:Y:S01]  /*1970*/  IMAD.X R27, RZ, RZ, R27, P0 ;  /* 0x000000ffff1b7224 */ /* 0x000fe200000e061b */
[----:B------:R-:W-:-:S04]  /*1980*/  ISETP.GE.U32.AND P0, PT, R26, R23, PT ;  /* 0x000000171a00720c */ /* 0x000fc80003f06070 */
[----:B------:R-:W-:-:S13]  /*1990*/  ISETP.GE.U32.AND.EX P0, PT, R27, R18, PT, P0 ;  /* 0x000000121b00720c */ /* 0x000fda0003f06100 */
[----:B------:R-:W-:Y:S05]  /*19a0*/  @!P0 BRA `(.L_x_22364) ;  /* 0xfffffffc00888947 */ /* 0x000fea000383ffff */
.L_x_22361:
[----:B------:R-:W-:Y:S05]  /*19b0*/  BSYNC B7 ;  /* 0x0000000000077941 */ /* 0x000fea0003800000 */
.L_x_22360:
        /* <DEDUP_REMOVED lines=21> */
.L_x_22366:
[----:B------:R-:W-:Y:S05]  /*1b10*/  BSYNC B7 ;  /* 0x0000000000077941 */ /* 0x000fea0003800000 */
.L_x_22365:
        /* <DEDUP_REMOVED lines=21> */
.L_x_22368:
[----:B------:R-:W-:Y:S05]  /*1c70*/  BSYNC B7 ;  /* 0x0000000000077941 */ /* 0x000fea0003800000 */
.L_x_22367:
        /* <DEDUP_REMOVED lines=26> */
.L_x_22370:
[----:B------:R-:W-:Y:S05]  /*1e20*/  BSYNC B7 ;  /* 0x0000000000077941 */ /* 0x000fea0003800000 */
.L_x_22369:
        /* <DEDUP_REMOVED lines=16> */
.L_x_22375:
        /* <DEDUP_REMOVED lines=24> */
.L_x_22374:
[----:B------:R-:W-:Y:S05]  /*20b0*/  BSYNC B8 ;  /* 0x0000000000087941 */ /* 0x000fea0003800000 */
.L_x_22373:
[----:B------:R-:W-:-:S05]  /*20c0*/  IADD3 R18, P0, R18, 0x4, RZ ;  /* 0x0000000412127810 */ /* 0x000fca0007f1e0ff */
[----:B------:R-:W-:Y:S01]  /*20d0*/  IMAD.X R19, RZ, RZ, R19, P0 ;  /* 0x000000ffff137224 */ /* 0x000fe200000e0613 */
[----:B------:R-:W-:-:S04]  /*20e0*/  ISETP.GE.U32.AND P0, PT, R18, R23, PT ;  /* 0x000000171200720c */ /* 0x000fc80003f06070 */
[----:B------:R-:W-:-:S13]  /*20f0*/  ISETP.GE.U32.AND.EX P0, PT, R19, R26, PT, P0 ;  /* 0x0000001a1300720c */ /* 0x000fda0003f06100 */
[----:B------:R-:W-:Y:S05]  /*2100*/  @!P0 BRA `(.L_x_22375) ;  /* 0xfffffffc00888947 */ /* 0x000fea000383ffff */
.L_x_22372:
[----:B------:R-:W-:Y:S05]  /*2110*/  BSYNC B7 ;  /* 0x0000000000077941 */ /* 0x000fea0003800000 */
.L_x_22371:
        /* <DEDUP_REMOVED lines=21> */
.L_x_22377:
[----:B------:R-:W-:Y:S05]  /*2270*/  BSYNC B7 ;  /* 0x0000000000077941 */ /* 0x000fea0003800000 */
.L_x_22376:
        /* <DEDUP_REMOVED lines=21> */
.L_x_22379:
[----:B------:R-:W-:Y:S05]  /*23d0*/  BSYNC B7 ;  /* 0x0000000000077941 */ /* 0x000fea0003800000 */
.L_x_22378:
        /* <DEDUP_REMOVED lines=26> */
.L_x_22381:
[----:B------:R-:W-:Y:S05]  /*2580*/  BSYNC B7 ;  /* 0x0000000000077941 */ /* 0x000fea0003800000 */
.L_x_22380:
        /* <DEDUP_REMOVED lines=16> */
.L_x_22386:
        /* <DEDUP_REMOVED lines=24> */
.L_x_22385:
[----:B------:R-:W-:Y:S05]  /*2810*/  BSYNC B8 ;  /* 0x0000000000087941 */ /* 0x000fea0003800000 */
.L_x_22384:
[----:B------:R-:W-:-:S04]  /*2820*/  IADD3 R18, P0, R18, 0x4, RZ ;  /* 0x0000000412127810 */ /* 0x000fc80007f1e0ff */
[----:B------:R-:W-:Y:S02]  /*2830*/  IADD3.X R19, RZ, R19, RZ, P0, !PT ;  /* 0x00000013ff137210 */ /* 0x000fe400007fe4ff */
[----:B------:R-:W-:-:S04]  /*2840*/  ISETP.GE.U32.AND P0, PT, R18, R23, PT ;  /* 0x000000171200720c */ /* 0x000fc80003f06070 */
[----:B------:R-:W-:-:S13]  /*2850*/  ISETP.GE.U32.AND.EX P0, PT, R19, R16, PT, P0 ;  /* 0x000000101300720c */ /* 0x000fda0003f06100 */
[----:B------:R-:W-:Y:S05]  /*2860*/  @!P0 BRA `(.L_x_22386) ;  /* 0xfffffffc00888947 */ /* 0x000fea000383ffff */
.L_x_22383:
[----:B------:R-:W-:Y:S05]  /*2870*/  BSYNC B7 ;  /* 0x0000000000077941 */ /* 0x000fea0003800000 */
.L_x_22382:
        /* <DEDUP_REMOVED lines=21> */
.L_x_22388:
[----:B------:R-:W-:Y:S05]  /*29d0*/  BSYNC B7 ;  /* 0x0000000000077941 */ /* 0x000fea0003800000 */
.L_x_22387:
        /* <DEDUP_REMOVED lines=21> */
.L_x_22390:
[----:B------:R-:W-:Y:S05]  /*2b30*/  BSYNC B7 ;  /* 0x0000000000077941 */ /* 0x000fea0003800000 */
.L_x_22389:
        /* <DEDUP_REMOVED lines=26> */
.L_x_22392:
[----:B------:R-:W-:Y:S05]  /*2ce0*/  BSYNC B7 ;  /* 0x0000000000077941 */ /* 0x000fea0003800000 */
.L_x_22391:
        /* <DEDUP_REMOVED lines=16> */
.L_x_22397:
        /* <DEDUP_REMOVED lines=24> */
.L_x_22396:
[----:B------:R-:W-:Y:S05]  /*2f70*/  BSYNC B8 ;  /* 0x0000000000087941 */ /* 0x000fea0003800000 */
.L_x_22395:
[----:B------:R-:W-:-:S05]  /*2f80*/  IADD3 R16, P0, R16, 0x4, RZ ;  /* 0x0000000410107810 */ /* 0x000fca0007f1e0ff */
[----:B------:R-:W-:Y:S01]  /*2f90*/  IMAD.X R17, RZ, RZ, R17, P0 ;  /* 0x000000ffff117224 */ /* 0x000fe200000e0611 */
[----:B------:R-:W-:-:S04]  /*2fa0*/  ISETP.GE.U32.AND P0, PT, R16, R19, PT ;  /* 0x000000131000720c */ /* 0x000fc80003f06070 */
[----:B------:R-:W-:-:S13]  /*2fb0*/  ISETP.GE.U32.AND.EX P0, PT, R17, R18, PT, P0 ;  /* 0x000000121100720c */ /* 0x000fda0003f06100 */
[----:B------:R-:W-:Y:S05]  /*2fc0*/  @!P0 BRA `(.L_x_22397) ;  /* 0xfffffffc00888947 */ /* 0x000fea000383ffff */
.L_x_22394:
[----:B------:R-:W-:Y:S05]  /*2fd0*/  BSYNC B7 ;  /* 0x0000000000077941 */ /* 0x000fea0003800000 */
.L_x_22393:
        /* <DEDUP_REMOVED lines=21> */
.L_x_22399:
[----:B------:R-:W-:Y:S05]  /*3130*/  BSYNC B7 ;  /* 0x0000000000077941 */ /* 0x000fea0003800000 */
.L_x_22398:
        /* <DEDUP_REMOVED lines=21> */
.L_x_22401:
[----:B------:R-:W-:Y:S05]  /*3290*/  BSYNC B7 ;  /* 0x0000000000077941 */ /* 0x000fea0003800000 */
.L_x_22400:
        /* <DEDUP_REMOVED lines=26> */
.L_x_22403:
[----:B------:R-:W-:Y:S05]  /*3440*/  BSYNC B7 ;  /* 0x0000000000077941 */ /* 0x000fea0003800000 */
.L_x_22402:
        /* <DEDUP_REMOVED lines=16> */
.L_x_22408:
        /* <DEDUP_REMOVED lines=24> */
.L_x_22407:
[----:B------:R-:W-:Y:S05]  /*36d0*/  BSYNC B8 ;  /* 0x0000000000087941 */ /* 0x000fea0003800000 */
.L_x_22406:
[----:B------:R-:W-:-:S05]  /*36e0*/  IADD3 R16, P0, R16, 0x4, RZ ;  /* 0x0000000410107810 */ /* 0x000fca0007f1e0ff */
[----:B------:R-:W-:Y:S01]  /*36f0*/  IMAD.X R17, RZ, RZ, R17, P0 ;  /* 0x000000ffff117224 */ /* 0x000fe200000e0611 */
[----:B------:R-:W-:-:S04]  /*3700*/  ISETP.GE.U32.AND P0, PT, R16, R19, PT ;  /* 0x000000131000720c */ /* 0x000fc80003f06070 */
[----:B------:R-:W-:-:S13]  /*3710*/  ISETP.GE.U32.AND.EX P0, PT, R17, R44, PT, P0 ;  /* 0x0000002c1100720c */ /* 0x000fda0003f06100 */
[----:B------:R-:W-:Y:S05]  /*3720*/  @!P0 BRA `(.L_x_22408) ;  /* 0xfffffffc00888947 */ /* 0x000fea000383ffff */
.L_x_22405:
[----:B------:R-:W-:Y:S05]  /*3730*/  BSYNC B7 ;  /* 0x0000000000077941 */ /* 0x000fea0003800000 */
.L_x_22404:
        /* <DEDUP_REMOVED lines=21> */
.L_x_22410:
[----:B------:R-:W-:Y:S05]  /*3890*/  BSYNC B7 ;  /* 0x0000000000077941 */ /* 0x000fea0003800000 */
.L_x_22409:
        /* <DEDUP_REMOVED lines=21> */
.L_x_22412:
[----:B------:R-:W-:Y:S05]  /*39f0*/  BSYNC B7 ;  /* 0x0000000000077941 */ /* 0x000fea0003800000 */
.L_x_22411:
        /* <DEDUP_REMOVED lines=26> */
.L_x_22414:
[----:B------:R-:W-:Y:S05]  /*3ba0*/  BSYNC B7 ;  /* 0x0000000000077941 */ /* 0x000fea0003800000 */
.L_x_22413:
        /* <DEDUP_REMOVED lines=13> */
.L_x_22419:
        /* <DEDUP_REMOVED lines=24> */
.L_x_22418:
[----:B------:R-:W-:Y:S05]  /*3e00*/  BSYNC B8 ;  /* 0x0000000000087941 */ /* 0x000fea0003800000 */
.L_x_22417:
[----:B------:R-:W-:-:S05]  /*3e10*/  IADD3 R18, P0, R18, 0x4, RZ ;  /* 0x0000000412127810 */ /* 0x000fca0007f1e0ff */
[----:B------:R-:W-:Y:S01]  /*3e20*/  IMAD.X R19, RZ, RZ, R19, P0 ;  /* 0x000000ffff137224 */ /* 0x000fe200000e0613 */
[----:B------:R-:W-:-:S04]  /*3e30*/  ISETP.GE.U32.AND P0, PT, R18, R16, PT ;  /* 0x000000101200720c */ /* 0x000fc80003f06070 */
[----:B------:R-:W-:-:S13]  /*3e40*/  ISETP.GE.U32.AND.EX P0, PT, R19, R17, PT, P0 ;  /* 0x000000111300720c */ /* 0x000fda0003f06100 */
[----:B------:R-:W-:Y:S05]  /*3e50*/  @!P0 BRA `(.L_x_22419) ;  /* 0xfffffffc00888947 */ /* 0x000fea000383ffff */
.L_x_22416:
[----:B------:R-:W-:Y:S05]  /*3e60*/  BSYNC B7 ;  /* 0x0000000000077941 */ /* 0x000fea0003800000 */
.L_x_22415:
[----:B------:R-:W-:Y:S05]  /*3e70*/  BRA `(.L_x_22420) ;  /* 0x000000f400307947 */ /* 0x000fea0003800000 */
.L_x_22331:
        /* <DEDUP_REMOVED lines=23> */
.L_x_22422:
[----:B------:R-:W-:Y:S05]  /*3ff0*/  BSYNC B7 ;  /* 0x0000000000077941 */ /* 0x000fea0003800000 */
.L_x_22421:
        /* <DEDUP_REMOVED lines=24> */
.L_x_22424:
[----:B------:R-:W-:Y:S05]  /*4180*/  BSYNC B7 ;  /* 0x0000000000077941 */ /* 0x000fea0003800000 */
.L_x_22423:
        /* <DEDUP_REMOVED lines=26> */
.L_x_22426:
[----:B------:R-:W-:Y:S05]  /*4330*/  BSYNC B7 ;  /* 0x0000000000077941 */ /* 0x000fea0003800000 */
.L_x_22425:
        /* <DEDUP_REMOVED lines=19> */
.L_x_22440:
        /* <DEDUP_REMOVED lines=11> */
[----:B------:R-:W-:Y:S05]  /*4520*/  CALL.REL.NOINC `($__internal_56_$__cuda_sm20_div_s64) ;  /* 0x0000023400187944 */ /* 0x000fea0003c00000 */
[----:B------:R-:W-:Y:S01]  /*4530*/  MOV R30, R4 ;  /* 0x00000004001e7202 */ /* 0x000fe20000000f00 */
[----:B------:R-:W-:Y:S01]  /*4540*/  IMAD.MOV.U32 R31, RZ, RZ, R3 ;  /* 0x000000ffff1f7224 */ /* 0x000fe200078e0003 */
[----:B------:R-:W-:Y:S06]  /*4550*/  BRA `(.L_x_22430) ;  /* 0x00000000004c7947 */ /* 0x000fec0003800000 */
.L_x_22429:
        /* <DEDUP_REMOVED lines=19> */
.L_x_22430:
[----:B------:R-:W-:Y:S05]  /*4690*/  BSYNC B1 ;  /* 0x0000000000017941 */ /* 0x000fea0003800000 */
.L_x_22428:
        /* <DEDUP_REMOVED lines=27> */
[----:B------:R-:W-:Y:S05]  /*4850*/  CALL.REL.NOINC `($__internal_56_$__cuda_sm20_div_s64) ;  /* 0x00000230004c7944 */ /* 0x000fea0003c00000 */
[----:B------:R-:W-:Y:S01]  /*4860*/  IMAD.MOV.U32 R14, RZ, RZ, R4 ;  /* 0x000000ffff0e7224 */ /* 0x000fe200078e0004 */
[----:B------:R-:W-:Y:S01]  /*4870*/  MOV R15, R3 ;  /* 0x00000003000f7202 */ /* 0x000fe20000000f00 */
[----:B------:R-:W-:Y:S06]  /*4880*/  BRA `(.L_x_22433) ;  /* 0x00000000004c7947 */ /* 0x000fec0003800000 */
.L_x_22432:
        /* <DEDUP_REMOVED lines=19> */
.L_x_22433:
[----:B------:R-:W-:Y:S05]  /*49c0*/  BSYNC B1 ;  /* 0x0000000000017941 */ /* 0x000fea0003800000 */
.L_x_22431:
        /* <DEDUP_REMOVED lines=29> */
.L_x_22435:
        /* <DEDUP_REMOVED lines=19> */
.L_x_22436:
[----:B------:R-:W-:Y:S05]  /*4cd0*/  BSYNC B1 ;  /* 0x0000000000017941 */ /* 0x000fea0003800000 */
.L_x_22434:
        /* <DEDUP_REMOVED lines=29> */
.L_x_22438:
        /* <DEDUP_REMOVED lines=19> */
.L_x_22439:
[----:B------:R-:W-:Y:S05]  /*4fe0*/  BSYNC B1 ;  /* 0x0000000000017941 */ /* 0x000fea0003800000 */
.L_x_22437:
        /* <DEDUP_REMOVED lines=21> */
.L_x_22427:
        /* <DEDUP_REMOVED lines=14> */
[----:B------:R-:W-:Y:S05]  /*5220*/  CALL.REL.NOINC `($__internal_56_$__cuda_sm20_div_s64) ;  /* 0x0000022400d87944 */ /* 0x000fea0003c00000 */
[----:B------:R-:W-:Y:S02]  /*5230*/  IMAD.MOV.U32 R12, RZ, RZ, R4 ;  /* 0x000000ffff0c7224 */ /* 0x000fe400078e0004 */
[----:B------:R-:W-:Y:S01]  /*5240*/  IMAD.MOV.U32 R13, RZ, RZ, R3 ;  /* 0x000000ffff0d7224 */ /* 0x000fe200078e0003 */
[----:B------:R-:W-:Y:S06]  /*5250*/  BRA `(.L_x_22444) ;  /* 0x00000000004c7947 */ /* 0x000fec0003800000 */
.L_x_22443:
        /* <DEDUP_REMOVED lines=19> */
.L_x_22444:
[----:B------:R-:W-:Y:S05]  /*5390*/  BSYNC B0 ;  /* 0x0000000000007941 */ /* 0x000fea0003800000 */
.L_x_22442:
        /* <DEDUP_REMOVED lines=33> */
[----:B------:R-:W-:Y:S05]  /*55b0*/  CALL.REL.NOINC `($__internal_56_$__cuda_sm20_div_s64) ;  /* 0x0000022000f47944 */ /* 0x000fea0003c00000 */
[----:B------:R-:W-:Y:S01]  /*55c0*/  IMAD.MOV.U32 R5, RZ, RZ, R3 ;  /* 0x000000ffff057224 */ /* 0x000fe200078e0003 */
[----:B------:R-:W-:Y:S06]  /*55d0*/  BRA `(.L_x_22447) ;  /* 0x00000000004c7947 */ /* 0x000fec0003800000 */
.L_x_22446:
        /* <DEDUP_REMOVED lines=19> */
.L_x_22447:
[----:B------:R-:W-:Y:S05]  /*5710*/  BSYNC B0 ;  /* 0x0000000000007941 */ /* 0x000fea0003800000 */
.L_x_22445:
        /* <DEDUP_REMOVED lines=34> */
[----:B------:R-:W-:Y:S05]  /*5940*/  CALL.REL.NOINC `($__internal_57_$__cuda_sm20_rem_s64) ;  /* 0x0000022400607944 */ /* 0x000fea0003c00000 */
[----:B------:R-:W-:Y:S02]  /*5950*/  IMAD.MOV.U32 R4, RZ, RZ, R3 ;  /* 0x000000ffff047224 */ /* 0x000fe400078e0003 */
[----:B------:R-:W-:Y:S01]  /*5960*/  IMAD.MOV.U32 R5, RZ, RZ, R0 ;  /* 0x000000ffff057224 */ /* 0x000fe200078e0000 */
[----:B------:R-:W-:Y:S06]  /*5970*/  BRA `(.L_x_22450) ;  /* 0x0000000000487947 */ /* 0x000fec0003800000 */
.L_x_22449:
        /* <DEDUP_REMOVED lines=18> */
.L_x_22450:
[----:B------:R-:W-:Y:S05]  /*5aa0*/  BSYNC B0 ;  /* 0x0000000000007941 */ /* 0x000fea0003800000 */
.L_x_22448:
        /* <DEDUP_REMOVED lines=12> */
.L_x_22441:
        /* <DEDUP_REMOVED lines=18> */
.L_x_22455:
        /* <DEDUP_REMOVED lines=24> */
.L_x_22454:
[----:B------:R-:W-:Y:S05]  /*5e10*/  BSYNC B8 ;  /* 0x0000000000087941 */ /* 0x000fea0003800000 */
.L_x_22453:
[----:B------:R-:W-:-:S05]  /*5e20*/  IADD3 R28, P0, R28, 0x4, RZ ;  /* 0x000000041c1c7810 */ /* 0x000fca0007f1e0ff */
[----:B------:R-:W-:Y:S01]  /*5e30*/  IMAD.X R29, RZ, RZ, R29, P0 ;  /* 0x000000ffff1d7224 */ /* 0x000fe200000e061d */
[----:B------:R-:W-:-:S04]  /*5e40*/  ISETP.GE.U32.AND P0, PT, R28, R31, PT ;  /* 0x0000001f1c00720c */ /* 0x000fc80003f06070 */
[----:B------:R-:W-:-:S13]  /*5e50*/  ISETP.GE.U32.AND.EX P0, PT, R29, R34, PT, P0 ;  /* 0x000000221d00720c */ /* 0x000fda0003f06100 */
[----:B------:R-:W-:Y:S05]  /*5e60*/  @!P0 BRA `(.L_x_22455) ;  /* 0xfffffffc00888947 */ /* 0x000fea000383ffff */
.L_x_22452:
[----:B------:R-:W-:Y:S05]  /*5e70*/  BSYNC B7 ;  /* 0x0000000000077941 */ /* 0x000fea0003800000 */
.L_x_22451:
        /* <DEDUP_REMOVED lines=24> */
.L_x_22457:
[----:B------:R-:W-:Y:S05]  /*6000*/  BSYNC B7 ;  /* 0x0000000000077941 */ /* 0x000fea0003800000 */
.L_x_22456:
        /* <DEDUP_REMOVED lines=21> */
.L_x_22459:
[----:B------:R-:W-:Y:S05]  /*6160*/  BSYNC B7 ;  /* 0x0000000000077941 */ /* 0x000fea0003800000 */
.L_x_22458:
        /* <DEDUP_REMOVED lines=26> */
.L_x_22461:
[----:B------:R-:W-:Y:S05]  /*6310*/  BSYNC B7 ;  /* 0x0000000000077941 */ /* 0x000fea0003800000 */
.L_x_22460:
        /* <DEDUP_REMOVED lines=17> */
.L_x_22475:
        /* <DEDUP_REMOVED lines=15> */
.L_x_22464:
        /* <DEDUP_REMOVED lines=19> */
.L_x_22465:
[----:B------:R-:W-:Y:S05]  /*6650*/  BSYNC B1 ;  /* 0x0000000000017941 */ /* 0x000fea0003800000 */
.L_x_22463:
        /* <DEDUP_REMOVED lines=31> */
.L_x_22467:
        /* <DEDUP_REMOVED lines=19> */
.L_x_22468:
[----:B------:R-:W-:Y:S05]  /*6980*/  BSYNC B1 ;  /* 0x0000000000017941 */ /* 0x000fea0003800000 */
.L_x_22466:
        /* <DEDUP_REMOVED lines=29> */
.L_x_22470:
        /* <DEDUP_REMOVED lines=19> */
.L_x_22471:
[----:B------:R-:W-:Y:S05]  /*6c90*/  BSYNC B1 ;  /* 0x0000000000017941 */ /* 0x000fea0003800000 */
.L_x_22469:
        /* <DEDUP_REMOVED lines=29> */
.L_x_22473:
        /* <DEDUP_REMOVED lines=19> */
.L_x_22474:
[----:B------:R-:W-:Y:S05]  /*6fa0*/  BSYNC B1 ;  /* 0x0000000000017941 */ /* 0x000fea0003800000 */
.L_x_22472:
        /* <DEDUP_REMOVED lines=21> */
.L_x_22462:
        /* <DEDUP_REMOVED lines=17> */
.L_x_22478:
        /* <DEDUP_REMOVED lines=19> */
.L_x_22479:
[----:B------:R-:W-:Y:S05]  /*7340*/  BSYNC B0 ;  /* 0x0000000000007941 */ /* 0x000fea0003800000 */
.L_x_22477:
        /* <DEDUP_REMOVED lines=32> */
[----:B------:R-:W-:Y:S05]  /*7550*/  CALL.REL.NOINC `($__internal_56_$__cuda_sm20_div_s64) ;  /* 0x00000204000c7944 */ /* 0x000fea0003c00000 */
[----:B------:R-:W-:Y:S01]  /*7560*/  MOV R5, R3 ;  /* 0x0000000300057202 */ /* 0x000fe20000000f00 */
[----:B------:R-:W-:Y:S06]  /*7570*/  BRA `(.L_x_22482) ;  /* 0x00000000004c7947 */ /* 0x000fec0003800000 */
.L_x_22481:
        /* <DEDUP_REMOVED lines=19> */
.L_x_22482:
[----:B------:R-:W-:Y:S05]  /*76b0*/  BSYNC B0 ;  /* 0x0000000000007941 */ /* 0x000fea0003800000 */
.L_x_22480:
        /* <DEDUP_REMOVED lines=29> */
[----:B------:R-:W-:Y:S05]  /*7890*/  CALL.REL.NOINC `($__internal_57_$__cuda_sm20_rem_s64) ;  /* 0x00000204008c7944 */ /* 0x000fea0003c00000 */
[----:B------:R-:W-:Y:S01]  /*78a0*/  IMAD.MOV.U32 R4, RZ, RZ, R3 ;  /* 0x000000ffff047224 */ /* 0x000fe200078e0003 */
[----:B------:R-:W-:Y:S01]  /*78b0*/  MOV R5, R0 ;  /* 0x0000000000057202 */ /* 0x000fe20000000f00 */
[----:B------:R-:W-:Y:S06]  /*78c0*/  BRA `(.L_x_22485) ;  /* 0x0000000000487947 */ /* 0x000fec0003800000 */
.L_x_22484:
        /* <DEDUP_REMOVED lines=18> */
.L_x_22485:
[----:B------:R-:W-:Y:S05]  /*79f0*/  BSYNC B0 ;  /* 0x0000000000007941 */ /* 0x000fea0003800000 */
.L_x_22483:
[----:B------:R-:W2:Y:S01]  /*7a00*/  LDG.E.64 R20, desc[UR36][R20.64+-0x10] ;  /* 0xfffff02414147981 */ /* 0x000ea2000c1e1b00 */
[----:B------:R-:W-:Y:S02]  /*7a10*/  IMAD.MOV.U32 R34, RZ, RZ, R40 ;  /* 0x000000ffff227224 */ /* 0x000fe400078e0028 */
[----:B--2---:R-:W-:Y:S02]  /*7a20*/  IMAD R3, R5, R20, RZ ;  /* 0x0000001405037224 */ /* 0x004fe400078e02ff */
[----:B------:R-:W-:-:S04]  /*7a30*/  IMAD.WIDE.U32 R6, R20, R4, R34 ;  /* 0x0000000414067225 */ /* 0x000fc800078e0022 */
[----:B------:R-:W-:Y:S01]  /*7a40*/  IMAD R3, R21, R4, R3 ;  /* 0x0000000415037224 */ /* 0x000fe200078e0203 */
[----:B------:R-:W-:-:S03]  /*7a50*/  MOV R40, R6 ;  /* 0x0000000600287202 */ /* 0x000fc60000000f00 */
[----:B------:R-:W-:-:S07]  /*7a60*/  IMAD.IADD R35, R7, 0x1, R3 ;  /* 0x0000000107237824 */ /* 0x000fce00078e0203 */
.L_x_22476:
        /* <DEDUP_REMOVED lines=18> */
.L_x_22490:
        /* <DEDUP_REMOVED lines=24> */
.L_x_22489:
[----:B------:R-:W-:Y:S05]  /*7d10*/  BSYNC B8 ;  /* 0x0000000000087941 */ /* 0x000fea0003800000 */
.L_x_22488:
[----:B------:R-:W-:-:S05]  /*7d20*/  IADD3 R22, P0, R22, 0x4, RZ ;  /* 0x0000000416167810 */ /* 0x000fca0007f1e0ff */
[----:B------:R-:W-:Y:S01]  /*7d30*/  IMAD.X R23, RZ, RZ, R23, P0 ;  /* 0x000000ffff177224 */ /* 0x000fe200000e0617 */
[----:B------:R-:W-:-:S04]  /*7d40*/  ISETP.GE.U32.AND P0, PT, R22, R27, PT ;  /* 0x0000001b1600720c */ /* 0x000fc80003f06070 */
[----:B------:R-:W-:-:S13]  /*7d50*/  ISETP.GE.U32.AND.EX P0, PT, R23, R26, PT, P0 ;  /* 0x0000001a1700720c */ /* 0x000fda0003f06100 */
[----:B------:R-:W-:Y:S05]  /*7d60*/  @!P0 BRA `(.L_x_22490) ;  /* 0xfffffffc00888947 */ /* 0x000fea000383ffff */
.L_x_22487:
[----:B------:R-:W-:Y:S05]  /*7d70*/  BSYNC B7 ;  /* 0x0000000000077941 */ /* 0x000fea0003800000 */
.L_x_22486:
        /* <DEDUP_REMOVED lines=21> */
.L_x_22492:
[----:B------:R-:W-:Y:S05]  /*7ed0*/  BSYNC B7 ;  /* 0x0000000000077941 */ /* 0x000fea0003800000 */
.L_x_22491:
        /* <DEDUP_REMOVED lines=21> */
.L_x_22494:
[----:B------:R-:W-:Y:S05]  /*8030*/  BSYNC B7 ;  /* 0x0000000000077941 */ /* 0x000fea0003800000 */
.L_x_22493:
        /* <DEDUP_REMOVED lines=26> */
.L_x_22496:
[----:B------:R-:W-:Y:S05]  /*81e0*/  BSYNC B7 ;  /* 0x0000000000077941 */ /* 0x000fea0003800000 */
.L_x_22495:
        /* <DEDUP_REMOVED lines=17> */
.L_x_22510:
        /* <DEDUP_REMOVED lines=16> */
.L_x_22499:
        /* <DEDUP_REMOVED lines=19> */
.L_x_22500:
[----:B------:R-:W-:Y:S05]  /*8530*/  BSYNC B1 ;  /* 0x0000000000017941 */ /* 0x000fea0003800000 */
.L_x_22498:
        /* <DEDUP_REMOVED lines=30> */
.L_x_22502:
        /* <DEDUP_REMOVED lines=19> */
.L_x_22503:
[----:B------:R-:W-:Y:S05]  /*8850*/  BSYNC B1 ;  /* 0x0000000000017941 */ /* 0x000fea0003800000 */
.L_x_22501:
        /* <DEDUP_REMOVED lines=29> */
.L_x_22505:
        /* <DEDUP_REMOVED lines=19> */
.L_x_22506:
[----:B------:R-:W-:Y:S05]  /*8b60*/  BSYNC B1 ;  /* 0x0000000000017941 */ /* 0x000fea0003800000 */
.L_x_22504:
        /* <DEDUP_REMOVED lines=28> */
.L_x_22508:
        /* <DEDUP_REMOVED lines=19> */
.L_x_22509:
[----:B------:R-:W-:Y:S05]  /*8e60*/  BSYNC B1 ;  /* 0x0000000000017941 */ /* 0x000fea0003800000 */
.L_x_22507:
        /* <DEDUP_REMOVED lines=20> */
.L_x_22497:
        /* <DEDUP_REMOVED lines=15> */
[----:B------:R-:W-:Y:S01]  /*90a0*/  IMAD.MOV.U32 R14, RZ, RZ, R4 ;  /* 0x000000ffff0e7224 */ /* 0x000fe200078e0004 */
[----:B------:R-:W-:Y:S01]  /*90b0*/  MOV R15, R3 ;  /* 0x00000003000f7202 */ /* 0x000fe20000000f00 */
[----:B------:R-:W-:Y:S06]  /*90c0*/  BRA `(.L_x_22514) ;  /* 0x00000000004c7947 */ /* 0x000fec0003800000 */
.L_x_22513:
        /* <DEDUP_REMOVED lines=19> */
.L_x_22514:
[----:B------:R-:W-:Y:S05]  /*9200*/  BSYNC B0 ;  /* 0x0000000000007941 */ /* 0x000fea0003800000 */
.L_x_22512:
        /* <DEDUP_REMOVED lines=31> */
.L_x_22516:
        /* <DEDUP_REMOVED lines=19> */
.L_x_22517:
[----:B------:R-:W-:Y:S05]  /*9530*/  BSYNC B0 ;  /* 0x0000000000007941 */ /* 0x000fea0003800000 */
.L_x_22515:
        /* <DEDUP_REMOVED lines=30> */
.L_x_22519:
        /* <DEDUP_REMOVED lines=18> */
.L_x_22520:
[----:B------:R-:W-:Y:S05]  /*9840*/  BSYNC B0 ;  /* 0x0000000000007941 */ /* 0x000fea0003800000 */
.L_x_22518:
[----:B------:R-:W2:Y:S01]  /*9850*/  LDG.E.64 R20, desc[UR36][R20.64+-0x10] ;  /* 0xfffff02414147981 */ /* 0x000ea2000c1e1b00 */
[----:B------:R-:W-:Y:S02]  /*9860*/  IMAD.MOV.U32 R31, RZ, RZ, R29 ;  /* 0x000000ffff1f7224 */ /* 0x000fe400078e001d */
[----:B--2---:R-:W-:Y:S02]  /*9870*/  IMAD R3, R5, R20, RZ ;  /* 0x0000001405037224 */ /* 0x004fe400078e02ff */
[----:B------:R-:W-:-:S04]  /*9880*/  IMAD.WIDE.U32 R30, R20, R4, R30 ;  /* 0x00000004141e7225 */ /* 0x000fc800078e001e */
[----:B------:R-:W-:-:S04]  /*9890*/  IMAD R3, R21, R4, R3 ;  /* 0x0000000415037224 */ /* 0x000fc800078e0203 */
[----:B------:R-:W-:-:S07]  /*98a0*/  IMAD.IADD R29, R31, 0x1, R3 ;  /* 0x000000011f1d7824 */ /* 0x000fce00078e0203 */
.L_x_22511:
        /* <DEDUP_REMOVED lines=18> */
.L_x_22525:
        /* <DEDUP_REMOVED lines=24> */
.L_x_22524:
[----:B------:R-:W-:Y:S05]  /*9b50*/  BSYNC B8 ;  /* 0x0000000000087941 */ /* 0x000fea0003800000 */
.L_x_22523:
[----:B------:R-:W-:-:S05]  /*9b60*/  IADD3 R22, P0, R22, 0x4, RZ ;  /* 0x0000000416167810 */ /* 0x000fca0007f1e0ff */
[----:B------:R-:W-:Y:S01]  /*9b70*/  IMAD.X R23, RZ, RZ, R23, P0 ;  /* 0x000000ffff177224 */ /* 0x000fe200000e0617 */
[----:B------:R-:W-:-:S04]  /*9b80*/  ISETP.GE.U32.AND P0, PT, R22, R27, PT ;  /* 0x0000001b1600720c */ /* 0x000fc80003f06070 */
[----:B------:R-:W-:-:S13]  /*9b90*/  ISETP.GE.U32.AND.EX P0, PT, R23, R18, PT, P0 ;  /* 0x000000121700720c */ /* 0x000fda0003f06100 */
[----:B------:R-:W-:Y:S05]  /*9ba0*/  @!P0 BRA `(.L_x_22525) ;  /* 0xfffffffc00888947 */ /* 0x000fea000383ffff */
.L_x_22522:
[----:B------:R-:W-:Y:S05]  /*9bb0*/  BSYNC B7 ;  /* 0x0000000000077941 */ /* 0x000fea0003800000 */
.L_x_22521:
        /* <DEDUP_REMOVED lines=21> */
.L_x_22527:
[----:B------:R-:W-:Y:S05]  /*9d10*/  BSYNC B7 ;  /* 0x0000000000077941 */ /* 0x000fea0003800000 */
.L_x_22526:
        /* <DEDUP_REMOVED lines=21> */
.L_x_22529:
[----:B------:R-:W-:Y:S05]  /*9e70*/  BSYNC B7 ;  /* 0x0000000000077941 */ /* 0x000fea0003800000 */
.L_x_22528:
        /* <DEDUP_REMOVED lines=26> */
.L_x_22531:
[----:B------:R-:W-:Y:S05]  /*a020*/  BSYNC B7 ;  /* 0x0000000000077941 */ /* 0x000fea0003800000 */
.L_x_22530:
        /* <DEDUP_REMOVED lines=18> */
.L_x_22545:
        /* <DEDUP_REMOVED lines=16> */
.L_x_22534:
        /* <DEDUP_REMOVED lines=19> */
.L_x_22535:
[----:B------:R-:W-:Y:S05]  /*a380*/  BSYNC B1 ;  /* 0x0000000000017941 */ /* 0x000fea0003800000 */
.L_x_22533:
        /* <DEDUP_REMOVED lines=31> */
.L_x_22537:
        /* <DEDUP_REMOVED lines=19> */
.L_x_22538:
[----:B------:R-:W-:Y:S05]  /*a6b0*/  BSYNC B1 ;  /* 0x0000000000017941 */ /* 0x000fea0003800000 */
.L_x_22536:
        /* <DEDUP_REMOVED lines=29> */
.L_x_22540:
        /* <DEDUP_REMOVED lines=19> */
.L_x_22541:
[----:B------:R-:W-:Y:S05]  /*a9c0*/  BSYNC B1 ;  /* 0x0000000000017941 */ /* 0x000fea0003800000 */
.L_x_22539:
        /* <DEDUP_REMOVED lines=28> */
.L_x_22543:
        /* <DEDUP_REMOVED lines=19> */
.L_x_22544:
[----:B------:R-:W-:Y:S05]  /*acc0*/  BSYNC B1 ;  /* 0x0000000000017941 */ /* 0x000fea0003800000 */
.L_x_22542:
        /* <DEDUP_REMOVED lines=21> */
.L_x_22532:
        /* <DEDUP_REMOVED lines=18> */
.L_x_22548:
        /* <DEDUP_REMOVED lines=19> */
.L_x_22549:
[----:B------:R-:W-:Y:S05]  /*b070*/  BSYNC B0 ;  /* 0x0000000000007941 */ /* 0x000fea0003800000 */
.L_x_22547:
        /* <DEDUP_REMOVED lines=33> */
.L_x_22551:
        /* <DEDUP_REMOVED lines=19> */
.L_x_22552:
[----:B------:R-:W-:Y:S05]  /*b3c0*/  BSYNC B0 ;  /* 0x0000000000007941 */ /* 0x000fea0003800000 */
.L_x_22550:
        /* <DEDUP_REMOVED lines=29> */
[----:B------:R-:W-:Y:S01]  /*b5a0*/  MOV R4, R3 ;  /* 0x0000000300047202 */ /* 0x000fe20000000f00 */
[----:B------:R-:W-:Y:S01]  /*b5b0*/  IMAD.MOV.U32 R5, RZ, RZ, R0 ;  /* 0x000000ffff057224 */ /* 0x000fe200078e0000 */
[----:B------:R-:W-:Y:S06]  /*b5c0*/  BRA `(.L_x_22555) ;  /* 0x0000000000487947 */ /* 0x000fec0003800000 */
.L_x_22554:
        /* <DEDUP_REMOVED lines=18> */
.L_x_22555:
[----:B------:R-:W-:Y:S05]  /*b6f0*/  BSYNC B0 ;  /* 0x0000000000007941 */ /* 0x000fea0003800000 */
.L_x_22553:
        /* <DEDUP_REMOVED lines=8> */
.L_x_22546:
        /* <DEDUP_REMOVED lines=18> */
.L_x_22560:
        /* <DEDUP_REMOVED lines=24> */
.L_x_22559:
[----:B------:R-:W-:Y:S05]  /*ba20*/  BSYNC B8 ;  /* 0x0000000000087941 */ /* 0x000fea0003800000 */
.L_x_22558:
[----:B------:R-:W-:-:S04]  /*ba30*/  IADD3 R18, P0, R18, 0x4, RZ ;  /* 0x0000000412127810 */ /* 0x000fc80007f1e0ff */
[----:B------:R-:W-:Y:S02]  /*ba40*/  IADD3.X R19, RZ, R19, RZ, P0, !PT ;  /* 0x00000013ff137210 */ /* 0x000fe400007fe4ff */
[----:B------:R-:W-:-:S04]  /*ba50*/  ISETP.GE.U32.AND P0, PT, R18, R23, PT ;  /* 0x000000171200720c */ /* 0x000fc80003f06070 */
[----:B------:R-:W-:-:S13]  /*ba60*/  ISETP.GE.U32.AND.EX P0, PT, R19, R30, PT, P0 ;  /* 0x0000001e1300720c */ /* 0x000fda0003f06100 */
[----:B------:R-:W-:Y:S05]  /*ba70*/  @!P0 BRA `(.L_x_22560) ;  /* 0xfffffffc00888947 */ /* 0x000fea000383ffff */
.L_x_22557:
[----:B------:R-:W-:Y:S05]  /*ba80*/  BSYNC B7 ;  /* 0x0000000000077941 */ /* 0x000fea0003800000 */
.L_x_22556:
        /* <DEDUP_REMOVED lines=21> */
.L_x_22562:
[----:B------:R-:W-:Y:S05]  /*bbe0*/  BSYNC B7 ;  /* 0x0000000000077941 */ /* 0x000fea0003800000 */
.L_x_22561:
        /* <DEDUP_REMOVED lines=21> */
.L_x_22564:
[----:B------:R-:W-:Y:S05]  /*bd40*/  BSYNC B7 ;  /* 0x0000000000077941 */ /* 0x000fea0003800000 */
.L_x_22563:
        /* <DEDUP_REMOVED lines=26> */
.L_x_22566:
[----:B------:R-:W-:Y:S05]  /*bef0*/  BSYNC B7 ;  /* 0x0000000000077941 */ /* 0x000fea0003800000 */
.L_x_22565:
        /* <DEDUP_REMOVED lines=15> */
.L_x_22580:
        /* <DEDUP_REMOVED lines=16> */
.L_x_22569:
        /* <DEDUP_REMOVED lines=19> */
.L_x_22570:
[----:B------:R-:W-:Y:S05]  /*c220*/  BSYNC B1 ;  /* 0x0000000000017941 */ /* 0x000fea0003800000 */
.L_x_22568:
        /* <DEDUP_REMOVED lines=29> */
.L_x_22572:
        /* <DEDUP_REMOVED lines=19> */
.L_x_22573:
[----:B------:R-:W-:Y:S05]  /*c530*/  BSYNC B1 ;  /* 0x0000000000017941 */ /* 0x000fea0003800000 */
.L_x_22571:
        /* <DEDUP_REMOVED lines=29> */
.L_x_22575:
        /* <DEDUP_REMOVED lines=19> */
.L_x_22576:
[----:B------:R-:W-:Y:S05]  /*c840*/  BSYNC B1 ;  /* 0x0000000000017941 */ /* 0x000fea0003800000 */
.L_x_22574:
        /* <DEDUP_REMOVED lines=28> */
.L_x_22578:
        /* <DEDUP_REMOVED lines=19> */
.L_x_22579:
[----:B------:R-:W-:Y:S05]  /*cb40*/  BSYNC B1 ;  /* 0x0000000000017941 */ /* 0x000fea0003800000 */
.L_x_22577:
        /* <DEDUP_REMOVED lines=20> */
.L_x_22567:
        /* <DEDUP_REMOVED lines=18> */
.L_x_22583:
        /* <DEDUP_REMOVED lines=19> */
.L_x_22584:
[----:B------:R-:W-:Y:S05]  /*cee0*/  BSYNC B0 ;  /* 0x0000000000007941 */ /* 0x000fea0003800000 */
.L_x_22582:
        /* <DEDUP_REMOVED lines=28> */
[----:B------:R-:W-:Y:S01]  /*d0b0*/  IMAD.MOV.U32 R5, RZ, RZ, R3 ;  /* 0x000000ffff057224 */ /* 0x000fe200078e0003 */
[----:B------:R-:W-:Y:S06]  /*d0c0*/  BRA `(.L_x_22587) ;  /* 0x00000000004c7947 */ /* 0x000fec0003800000 */
.L_x_22586:
        /* <DEDUP_REMOVED lines=19> */
.L_x_22587:
[----:B------:R-:W-:Y:S05]  /*d200*/  BSYNC B0 ;  /* 0x0000000000007941 */ /* 0x000fea0003800000 */
.L_x_22585:
        /* <DEDUP_REMOVED lines=29> */
.L_x_22589:
        /* <DEDUP_REMOVED lines=18> */
.L_x_22590:
[----:B------:R-:W-:Y:S05]  /*d500*/  BSYNC B0 ;  /* 0x0000000000007941 */ /* 0x000fea0003800000 */
.L_x_22588:
[----:B------:R-:W2:Y:S02]  /*d510*/  LDG.E.64 R20, desc[UR36][R20.64+-0x10] ;  /* 0xfffff02414147981 */ /* 0x000ea4000c1e1b00 */
[----:B--2---:R-:W-:Y:S02]  /*d520*/  IMAD R3, R5, R20, RZ ;  /* 0x0000001405037224 */ /* 0x004fe400078e02ff */
[----:B------:R-:W-:-:S04]  /*d530*/  IMAD.WIDE.U32 R26, R20, R4, R26 ;  /* 0x00000004141a7225 */ /* 0x000fc800078e001a */
[----:B------:R-:W-:-:S04]  /*d540*/  IMAD R3, R21, R4, R3 ;  /* 0x0000000415037224 */ /* 0x000fc800078e0203 */
[----:B------:R-:W-:-:S07]  /*d550*/  IMAD.IADD R27, R27, 0x1, R3 ;  /* 0x000000011b1b7824 */ /* 0x000fce00078e0203 */
.L_x_22581:
        /* <DEDUP_REMOVED lines=18> */
.L_x_22595:
        /* <DEDUP_REMOVED lines=24> */
.L_x_22594:
[----:B------:R-:W-:Y:S05]  /*d800*/  BSYNC B8 ;  /* 0x0000000000087941 */ /* 0x000fea0003800000 */
.L_x_22593:
[----:B------:R-:W-:-:S05]  /*d810*/  IADD3 R18, P0, R18, 0x4, RZ ;  /* 0x0000000412127810 */ /* 0x000fca0007f1e0ff */
[----:B------:R-:W-:Y:S01]  /*d820*/  IMAD.X R19, RZ, RZ, R19, P0 ;  /* 0x000000ffff137224 */ /* 0x000fe200000e0613 */
[----:B------:R-:W-:-:S04]  /*d830*/  ISETP.GE.U32.AND P0, PT, R18, R23, PT ;  /* 0x000000171200720c */ /* 0x000fc80003f06070 */
[----:B------:R-:W-:-:S13]  /*d840*/  ISETP.GE.U32.AND.EX P0, PT, R19, R16, PT, P0 ;  /* 0x000000101300720c */ /* 0x000fda0003f06100 */
[----:B------:R-:W-:Y:S05]  /*d850*/  @!P0 BRA `(.L_x_22595) ;  /* 0xfffffffc00888947 */ /* 0x000fea000383ffff */
.L_x_22592:
[----:B------:R-:W-:Y:S05]  /*d860*/  BSYNC B7 ;  /* 0x0000000000077941 */ /* 0x000fea0003800000 */
.L_x_22591:
        /* <DEDUP_REMOVED lines=21> */
.L_x_22597:
[----:B------:R-:W-:Y:S05]  /*d9c0*/  BSYNC B7 ;  /* 0x0000000000077941 */ /* 0x000fea0003800000 */
.L_x_22596:
        /* <DEDUP_REMOVED lines=21> */
.L_x_22599:
[----:B------:R-:W-:Y:S05]  /*db20*/  BSYNC B7 ;  /* 0x0000000000077941 */ /* 0x000fea0003800000 */
.L_x_22598:
        /* <DEDUP_REMOVED lines=26> */
.L_x_22601:
[----:B------:R-:W-:Y:S05]  /*dcd0*/  BSYNC B7 ;  /* 0x0000000000077941 */ /* 0x000fea0003800000 */
.L_x_22600:
        /* <DEDUP_REMOVED lines=18> */
.L_x_22615:
        /* <DEDUP_REMOVED lines=16> */
.L_x_22604:
        /* <DEDUP_REMOVED lines=19> */
.L_x_22605:
[----:B------:R-:W-:Y:S05]  /*e030*/  BSYNC B1 ;  /* 0x0000000000017941 */ /* 0x000fea0003800000 */
.L_x_22603:
        /* <DEDUP_REMOVED lines=31> */
.L_x_22607:
        /* <DEDUP_REMOVED lines=19> */
.L_x_22608:
[----:B------:R-:W-:Y:S05]  /*e360*/  BSYNC B1 ;  /* 0x0000000000017941 */ /* 0x000fea0003800000 */
.L_x_22606:
        /* <DEDUP_REMOVED lines=29> */
.L_x_22610:
        /* <DEDUP_REMOVED lines=19> */
.L_x_22611:
[----:B------:R-:W-:Y:S05]  /*e670*/  BSYNC B1 ;  /* 0x0000000000017941 */ /* 0x000fea0003800000 */
.L_x_22609:
        /* <DEDUP_REMOVED lines=28> */
.L_x_22613:
        /* <DEDUP_REMOVED lines=19> */
.L_x_22614:
[----:B------:R-:W-:Y:S05]  /*e970*/  BSYNC B1 ;  /* 0x0000000000017941 */ /* 0x000fea0003800000 */
.L_x_22612:
        /* <DEDUP_REMOVED lines=21> */
.L_x_22602:
        /* <DEDUP_REMOVED lines=18> */
.L_x_22618:
        /* <DEDUP_REMOVED lines=19> */
.L_x_22619:
[----:B------:R-:W-:Y:S05]  /*ed20*/  BSYNC B0 ;  /* 0x0000000000007941 */ /* 0x000fea0003800000 */
.L_x_22617:
        /* <DEDUP_REMOVED lines=33> */
.L_x_22621:
        /* <DEDUP_REMOVED lines=19> */
.L_x_22622:
[----:B------:R-:W-:Y:S05]  /*f070*/  BSYNC B0 ;  /* 0x0000000000007941 */ /* 0x000fea0003800000 */
.L_x_22620:
        /* <DEDUP_REMOVED lines=32> */
.L_x_22624:
        /* <DEDUP_REMOVED lines=18> */
.L_x_22625:
[----:B------:R-:W-:Y:S05]  /*f3a0*/  BSYNC B0 ;  /* 0x0000000000007941 */ /* 0x000fea0003800000 */
.L_x_22623:
        /* <DEDUP_REMOVED lines=8> */
.L_x_22616:
        /* <DEDUP_REMOVED lines=18> */
.L_x_22630:
        /* <DEDUP_REMOVED lines=24> */
.L_x_22629:
[----:B------:R-:W-:Y:S05]  /*f6d0*/  BSYNC B8 ;  /* 0x0000000000087941 */ /* 0x000fea0003800000 */
.L_x_22628:
[----:B------:R-:W-:-:S04]  /*f6e0*/  IADD3 R16, P0, R16, 0x4, RZ ;  /* 0x0000000410107810 */ /* 0x000fc80007f1e0ff */
[----:B------:R-:W-:Y:S02]  /*f6f0*/  IADD3.X R17, RZ, R17, RZ, P0, !PT ;  /* 0x00000011ff117210 */ /* 0x000fe400007fe4ff */
[----:B------:R-:W-:-:S04]  /*f700*/  ISETP.GE.U32.AND P0, PT, R16, R19, PT ;  /* 0x000000131000720c */ /* 0x000fc80003f06070 */
[----:B------:R-:W-:-:S13]  /*f710*/  ISETP.GE.U32.AND.EX P0, PT, R17, R26, PT, P0 ;  /* 0x0000001a1100720c */ /* 0x000fda0003f06100 */
[----:B------:R-:W-:Y:S05]  /*f720*/  @!P0 BRA `(.L_x_22630) ;  /* 0xfffffffc00888947 */ /* 0x000fea000383ffff */
.L_x_22627:
[----:B------:R-:W-:Y:S05]  /*f730*/  BSYNC B7 ;  /* 0x0000000000077941 */ /* 0x000fea0003800000 */
.L_x_22626:
        /* <DEDUP_REMOVED lines=21> */
.L_x_22632:
[----:B------:R-:W-:Y:S05]  /*f890*/  BSYNC B7 ;  /* 0x0000000000077941 */ /* 0x000fea0003800000 */
.L_x_22631:
        /* <DEDUP_REMOVED lines=21> */
.L_x_22634:
[----:B------:R-:W-:Y:S05]  /*f9f0*/  BSYNC B7 ;  /* 0x0000000000077941 */ /* 0x000fea0003800000 */
.L_x_22633:
        /* <DEDUP_REMOVED lines=26> */
.L_x_22636:
[----:B------:R-:W-:Y:S05]  /*fba0*/  BSYNC B7 ;  /* 0x0000000000077941 */ /* 0x000fea0003800000 */
.L_x_22635:
        /* <DEDUP_REMOVED lines=18> */
.L_x_22650:
        /* <DEDUP_REMOVED lines=16> */
.L_x_22639:
        /* <DEDUP_REMOVED lines=19> */
.L_x_22640:
[----:B------:R-:W-:Y:S05]  /*ff00*/  BSYNC B1 ;  /* 0x0000000000017941 */ /* 0x000fea0003800000 */
.L_x_22638:
        /* <DEDUP_REMOVED lines=30> */
.L_x_22642:
        /* <DEDUP_REMOVED lines=19> */
.L_x_22643:
[----:B------:R-:W-:Y:S05]  /*10220*/  BSYNC B1 ;  /* 0x0000000000017941 */ /* 0x000fea0003800000 */
.L_x_22641:
        /* <DEDUP_REMOVED lines=29> */
.L_x_22645:
        /* <DEDUP_REMOVED lines=19> */
.L_x_22646:
[----:B------:R-:W-:Y:S05]  /*10530*/  BSYNC B1 ;  /* 0x0000000000017941 */ /* 0x000fea0003800000 */
.L_x_22644:
        /* <DEDUP_REMOVED lines=28> */
.L_x_22648:
        /* <DEDUP_REMOVED lines=19> */
.L_x_22649:
[----:B------:R-:W-:Y:S05]  /*10830*/  BSYNC B1 ;  /* 0x0000000000017941 */ /* 0x000fea0003800000 */
.L_x_22647:
        /* <DEDUP_REMOVED lines=21> */
.L_x_22637:
        /* <DEDUP_REMOVED lines=18> */
.L_x_22653:
        /* <DEDUP_REMOVED lines=19> */
.L_x_22654:
[----:B------:R-:W-:Y:S05]  /*10be0*/  BSYNC B0 ;  /* 0x0000000000007941 */ /* 0x000fea0003800000 */
.L_x_22652:
        /* <DEDUP_REMOVED lines=31> */
.L_x_22656:
        /* <DEDUP_REMOVED lines=19> */
.L_x_22657:
[----:B------:R-:W-:Y:S05]  /*10f10*/  BSYNC B0 ;  /* 0x0000000000007941 */ /* 0x000fea0003800000 */
.L_x_22655:
        /* <DEDUP_REMOVED lines=30> */
.L_x_22659:
        /* <DEDUP_REMOVED lines=18> */
.L_x_22660:
[----:B------:R-:W-:Y:S05]  /*11220*/  BSYNC B0 ;  /* 0x0000000000007941 */ /* 0x000fea0003800000 */
.L_x_22658:
[----:B------:R-:W2:Y:S01]  /*11230*/  LDG.E.64 R12, desc[UR36][R12.64+-0x10] ;  /* 0xfffff0240c0c7981 */ /* 0x000ea2000c1e1b00 */
[----:B------:R-:W-:Y:S02]  /*11240*/  IMAD.MOV.U32 R17, RZ, RZ, R15 ;  /* 0x000000ffff117224 */ /* 0x000fe400078e000f */
[----:B--2---:R-:W-:Y:S02]  /*11250*/  IMAD R3, R5, R12, RZ ;  /* 0x0000000c05037224 */ /* 0x004fe400078e02ff */
[----:B------:R-:W-:-:S04]  /*11260*/  IMAD.WIDE.U32 R16, R12, R4, R16 ;  /* 0x000000040c107225 */ /* 0x000fc800078e0010 */
[----:B------:R-:W-:-:S05]  /*11270*/  IMAD R3, R13, R4, R3 ;  /* 0x000000040d037224 */ /* 0x000fca00078e0203 */
[----:B------:R-:W-:-:S07]  /*11280*/  IADD3 R15, R17, R3, RZ ;  /* 0x00000003110f7210 */ /* 0x000fce0007ffe0ff */
.L_x_22651:
        /* <DEDUP_REMOVED lines=18> */
.L_x_22665:
        /* <DEDUP_REMOVED lines=24> */
.L_x_22664:
[----:B------:R-:W-:Y:S05]  /*11530*/  BSYNC B8 ;  /* 0x0000000000087941 */ /* 0x000fea0003800000 */
.L_x_22663:
[----:B------:R-:W-:-:S04]  /*11540*/  IADD3 R16, P0, R16, 0x4, RZ ;  /* 0x0000000410107810 */ /* 0x000fc80007f1e0ff */
[----:B------:R-:W-:Y:S02]  /*11550*/  IADD3.X R17, RZ, R17, RZ, P0, !PT ;  /* 0x00000011ff117210 */ /* 0x000fe400007fe4ff */
[----:B------:R-:W-:-:S04]  /*11560*/  ISETP.GE.U32.AND P0, PT, R16, R19, PT ;  /* 0x000000131000720c */ /* 0x000fc80003f06070 */
[----:B------:R-:W-:-:S13]  /*11570*/  ISETP.GE.U32.AND.EX P0, PT, R17, R18, PT, P0 ;  /* 0x000000121100720c */ /* 0x000fda0003f06100 */
[----:B------:R-:W-:Y:S05]  /*11580*/  @!P0 BRA `(.L_x_22665) ;  /* 0xfffffffc00888947 */ /* 0x000fea000383ffff */
.L_x_22662:
[----:B------:R-:W-:Y:S05]  /*11590*/  BSYNC B7 ;  /* 0x0000000000077941 */ /* 0x000fea0003800000 */
.L_x_22661:
        /* <DEDUP_REMOVED lines=21> */
.L_x_22667:
[----:B------:R-:W-:Y:S05]  /*116f0*/  BSYNC B7 ;  /* 0x0000000000077941 */ /* 0x000fea0003800000 */
.L_x_22666:
        /* <DEDUP_REMOVED lines=21> */
.L_x_22669:
[----:B------:R-:W-:Y:S05]  /*11850*/  BSYNC B7 ;  /* 0x0000000000077941 */ /* 0x000fea0003800000 */
.L_x_22668:
        /* <DEDUP_REMOVED lines=26> */
.L_x_22671:
[----:B------:R-:W-:Y:S05]  /*11a00*/  BSYNC B7 ;  /* 0x0000000000077941 */ /* 0x000fea0003800000 */
.L_x_22670:
        /* <DEDUP_REMOVED lines=14> */
.L_x_22685:
        /* <DEDUP_REMOVED lines=15> */
.L_x_22674:
        /* <DEDUP_REMOVED lines=19> */
.L_x_22675:
[----:B------:R-:W-:Y:S05]  /*11d10*/  BSYNC B1 ;  /* 0x0000000000017941 */ /* 0x000fea0003800000 */
.L_x_22673:
        /* <DEDUP_REMOVED lines=29> */
.L_x_22677:
        /* <DEDUP_REMOVED lines=19> */
.L_x_22678:
[----:B------:R-:W-:Y:S05]  /*12020*/  BSYNC B1 ;  /* 0x0000000000017941 */ /* 0x000fea0003800000 */
.L_x_22676:
        /* <DEDUP_REMOVED lines=29> */
.L_x_22680:
        /* <DEDUP_REMOVED lines=19> */
.L_x_22681:
[----:B------:R-:W-:Y:S05]  /*12330*/  BSYNC B1 ;  /* 0x0000000000017941 */ /* 0x000fea0003800000 */
.L_x_22679:
        /* <DEDUP_REMOVED lines=28> */
.L_x_22683:
        /* <DEDUP_REMOVED lines=19> */
.L_x_22684:
[----:B------:R-:W-:Y:S05]  /*12630*/  BSYNC B1 ;  /* 0x0000000000017941 */ /* 0x000fea0003800000 */
.L_x_22682:
        /* <DEDUP_REMOVED lines=20> */
.L_x_22672:
        /* <DEDUP_REMOVED lines=18> */
.L_x_22688:
        /* <DEDUP_REMOVED lines=19> */
.L_x_22689:
[----:B------:R-:W-:Y:S05]  /*129d0*/  BSYNC B0 ;  /* 0x0000000000007941 */ /* 0x000fea0003800000 */
.L_x_22687:
        /* <DEDUP_REMOVED lines=30> */
.L_x_22691:
        /* <DEDUP_REMOVED lines=19> */
.L_x_22692:
[----:B------:R-:W-:Y:S05]  /*12cf0*/  BSYNC B0 ;  /* 0x0000000000007941 */ /* 0x000fea0003800000 */
.L_x_22690:
        /* <DEDUP_REMOVED lines=25> */
[----:B------:R-:W-:Y:S05]  /*12e90*/  CALL.REL.NOINC `($__internal_57_$__cuda_sm20_rem_s64) ;  /* 0x00000150000c7944 */ /* 0x000fea0003c00000 */
[----:B------:R-:W-:Y:S01]  /*12ea0*/  MOV R2, R3 ;  /* 0x0000000300027202 */ /* 0x000fe20000000f00 */
[----:B------:R-:W-:Y:S01]  /*12eb0*/  IMAD.MOV.U32 R3, RZ, RZ, R0 ;  /* 0x000000ffff037224 */ /* 0x000fe200078e0000 */
[----:B------:R-:W-:Y:S06]  /*12ec0*/  BRA `(.L_x_22695) ;  /* 0x0000000000487947 */ /* 0x000fec0003800000 */
.L_x_22694:
        /* <DEDUP_REMOVED lines=18> */
.L_x_22695:
[----:B------:R-:W-:Y:S05]  /*12ff0*/  BSYNC B0 ;  /* 0x0000000000007941 */ /* 0x000fea0003800000 */
.L_x_22693:
[----:B------:R-:W2:Y:S02]  /*13000*/  LDG.E.64 R12, desc[UR36][R12.64+-0x10] ;  /* 0xfffff0240c0c7981 */ /* 0x000ea4000c1e1b00 */
[----:B--2---:R-:W-:Y:S02]  /*13010*/  IMAD R3, R3, R12, RZ ;  /* 0x0000000c03037224 */ /* 0x004fe400078e02ff */
[----:B------:R-:W-:-:S04]  /*13020*/  IMAD.WIDE.U32 R20, R12, R2, R20 ;  /* 0x000000020c147225 */ /* 0x000fc800078e0014 */
[----:B------:R-:W-:-:S05]  /*13030*/  IMAD R3, R13, R2, R3 ;  /* 0x000000020d037224 */ /* 0x000fca00078e0203 */
[----:B------:R-:W-:-:S07]  /*13040*/  IADD3 R21, R21, R3, RZ ;  /* 0x0000000315157210 */ /* 0x000fce0007ffe0ff */
.L_x_22686:
        /* <DEDUP_REMOVED lines=17> */
.L_x_22698:
        /* <DEDUP_REMOVED lines=24> */
.L_x_22697:
[----:B------:R-:W-:Y:S05]  /*132e0*/  BSYNC B7 ;  /* 0x0000000000077941 */ /* 0x000fea0003800000 */
.L_x_22696:
[----:B------:R-:W-:-:S04]  /*132f0*/  IADD3 R16, P0, R16, 0x4, RZ ;  /* 0x0000000410107810 */ /* 0x000fc80007f1e0ff */
[----:B------:R-:W-:Y:S02]  /*13300*/  IADD3.X R17, RZ, R17, RZ, P0, !PT ;  /* 0x00000011ff117210 */ /* 0x000fe400007fe4ff */
[----:B------:R-:W-:-:S04]  /*13310*/  ISETP.GE.U32.AND P0, PT, R16, R19, PT ;  /* 0x000000131000720c */ /* 0x000fc80003f06070 */
[----:B------:R-:W-:-:S13]  /*13320*/  ISETP.GE.U32.AND.EX P0, PT, R17, R18, PT, P0 ;  /* 0x000000121100720c */ /* 0x000fda0003f06100 */
[----:B------:R-:W-:Y:S05]  /*13330*/  @!P0 BRA `(.L_x_22698) ;  /* 0xfffffffc00888947 */ /* 0x000fea000383ffff */
.L_x_22420:
[----:B------:R-:W-:Y:S05]  /*13340*/  BSYNC B6 ;  /* 0x0000000000067941 */ /* 0x000fea0003800000 */
.L_x_22330:
        /* <DEDUP_REMOVED lines=11> */
.L_x_22329:
        /* <DEDUP_REMOVED lines=204> */
.L_x_22704:
[----:B------:R-:W-:Y:S05]  /*140c0*/  BSYNC B8 ;  /* 0x0000000000087941 */ /* 0x000fea0003800000 */
.L_x_22703:
        /* <DEDUP_REMOVED lines=23> */
.L_x_22706:
[----:B------:R-:W-:Y:S05]  /*14240*/  BSYNC B8 ;  /* 0x0000000000087941 */ /* 0x000fea0003800000 */
.L_x_22705:
        /* <DEDUP_REMOVED lines=26> */
.L_x_22708:
[----:B------:R-:W-:Y:S05]  /*143f0*/  BSYNC B8 ;  /* 0x0000000000087941 */ /* 0x000fea0003800000 */
.L_x_22707:
        /* <DEDUP_REMOVED lines=15> */
.L_x_22711:
        /* <DEDUP_REMOVED lines=24> */
.L_x_22710:
[----:B------:R-:W-:Y:S05]  /*14670*/  BSYNC B8 ;  /* 0x0000000000087941 */ /* 0x000fea0003800000 */
.L_x_22709:
[----:B------:R-:W-:-:S04]  /*14680*/  IADD3 R22, P0, R22, 0x4, RZ ;  /* 0x0000000416167810 */ /* 0x000fc80007f1e0ff */
[----:B------:R-:W-:Y:S02]  /*14690*/  IADD3.X R23, RZ, R23, RZ, P0, !PT ;  /* 0x00000017ff177210 */ /* 0x000fe400007fe4ff */
[----:B------:R-:W-:-:S04]  /*146a0*/  ISETP.GE.U32.AND P0, PT, R22, R25, PT ;  /* 0x000000191600720c */ /* 0x000fc80003f06070 */
[----:B------:R-:W-:-:S13]  /*146b0*/  ISETP.GE.U32.AND.EX P0, PT, R23, R24, PT, P0 ;  /* 0x000000181700720c */ /* 0x000fda0003f06100 */
[----:B------:R-:W-:Y:S05]  /*146c0*/  @!P0 BRA `(.L_x_22711) ;  /* 0xfffffffc00888947 */ /* 0x000fea000383ffff */
.L_x_22702:
[----:B------:R-:W-:Y:S05]  /*146d0*/  BSYNC B7 ;  /* 0x0000000000077941 */ /* 0x000fea0003800000 */
.L_x_22701:
        /* <DEDUP_REMOVED lines=28> */
.L_x_22715:
[----:B------:R-:W-:Y:S05]  /*148a0*/  BSYNC B8 ;  /* 0x0000000000087941 */ /* 0x000fea0003800000 */
.L_x_22714:
        /* <DEDUP_REMOVED lines=23> */
.L_x_22717:
[----:B------:R-:W-:Y:S05]  /*14a20*/  BSYNC B8 ;  /* 0x0000000000087941 */ /* 0x000fea0003800000 */
.L_x_22716:
        /* <DEDUP_REMOVED lines=26> */
.L_x_22719:
[----:B------:R-:W-:Y:S05]  /*14bd0*/  BSYNC B8 ;  /* 0x0000000000087941 */ /* 0x000fea0003800000 */
.L_x_22718:
        /* <DEDUP_REMOVED lines=15> */
.L_x_22722:
        /* <DEDUP_REMOVED lines=25> */
.L_x_22721:
[----:B------:R-:W-:Y:S05]  /*14e60*/  BSYNC B8 ;  /* 0x0000000000087941 */ /* 0x000fea0003800000 */
.L_x_22720:
[----:B------:R-:W-:-:S04]  /*14e70*/  IADD3 R0, P0, R18, 0x4, RZ ;  /* 0x0000000412007810 */ /* 0x000fc80007f1e0ff */
[----:B------:R-:W-:Y:S02]  /*14e80*/  IADD3.X R19, RZ, R19, RZ, P0, !PT ;  /* 0x00000013ff137210 */ /* 0x000fe400007fe4ff */
[----:B------:R-:W-:-:S04]  /*14e90*/  ISETP.GE.U32.AND P0, PT, R0, R23, PT ;  /* 0x000000170000720c */ /* 0x000fc80003f06070 */
[----:B------:R-:W-:-:S13]  /*14ea0*/  ISETP.GE.U32.AND.EX P0, PT, R19, R22, PT, P0 ;  /* 0x000000161300720c */ /* 0x000fda0003f06100 */
[----:B------:R-:W-:Y:S05]  /*14eb0*/  @!P0 BRA `(.L_x_22722) ;  /* 0xfffffffc00848947 */ /* 0x000fea000383ffff */
.L_x_22713:
[----:B------:R-:W-:Y:S05]  /*14ec0*/  BSYNC B7 ;  /* 0x0000000000077941 */ /* 0x000fea0003800000 */
.L_x_22712:
        /* <DEDUP_REMOVED lines=28> */
.L_x_22726:
[----:B------:R-:W-:Y:S05]  /*15090*/  BSYNC B8 ;  /* 0x0000000000087941 */ /* 0x000fea0003800000 */
.L_x_22725:
        /* <DEDUP_REMOVED lines=23> */
.L_x_22728:
[----:B------:R-:W-:Y:S05]  /*15210*/  BSYNC B8 ;  /* 0x0000000000087941 */ /* 0x000fea0003800000 */
.L_x_22727:
        /* <DEDUP_REMOVED lines=26> */
.L_x_22730:
[----:B------:R-:W-:Y:S05]  /*153c0*/  BSYNC B8 ;  /* 0x0000000000087941 */ /* 0x000fea0003800000 */
.L_x_22729:
        /* <DEDUP_REMOVED lines=15> */
.L_x_22733:
        /* <DEDUP_REMOVED lines=25> */
.L_x_22732:
[----:B------:R-:W-:Y:S05]  /*15650*/  BSYNC B8 ;  /* 0x0000000000087941 */ /* 0x000fea0003800000 */
.L_x_22731:
[----:B------:R-:W-:-:S04]  /*15660*/  IADD3 R0, P0, R16, 0x4, RZ ;  /* 0x0000000410007810 */ /* 0x000fc80007f1e0ff */
[----:B------:R-:W-:Y:S02]  /*15670*/  IADD3.X R17, RZ, R17, RZ, P0, !PT ;  /* 0x00000011ff117210 */ /* 0x000fe400007fe4ff */
[----:B------:R-:W-:-:S04]  /*15680*/  ISETP.GE.U32.AND P0, PT, R0, R19, PT ;  /* 0x000000130000720c */ /* 0x000fc80003f06070 */
[----:B------:R-:W-:-:S13]  /*15690*/  ISETP.GE.U32.AND.EX P0, PT, R17, R18, PT, P0 ;  /* 0x000000121100720c */ /* 0x000fda0003f06100 */
[----:B------:R-:W-:Y:S05]  /*156a0*/  @!P0 BRA `(.L_x_22733) ;  /* 0xfffffffc00848947 */ /* 0x000fea000383ffff */
.L_x_22724:
[----:B------:R-:W-:Y:S05]  /*156b0*/  BSYNC B7 ;  /* 0x0000000000077941 */ /* 0x000fea0003800000 */
.L_x_22723:
        /* <DEDUP_REMOVED lines=28> */
.L_x_22737:
[----:B------:R-:W-:Y:S05]  /*15880*/  BSYNC B8 ;  /* 0x0000000000087941 */ /* 0x000fea0003800000 */
.L_x_22736:
        /* <DEDUP_REMOVED lines=23> */
.L_x_22739:
[----:B------:R-:W-:Y:S05]  /*15a00*/  BSYNC B8 ;  /* 0x0000000000087941 */ /* 0x000fea0003800000 */
.L_x_22738:
        /* <DEDUP_REMOVED lines=26> */
.L_x_22741:
[----:B------:R-:W-:Y:S05]  /*15bb0*/  BSYNC B8 ;  /* 0x0000000000087941 */ /* 0x000fea0003800000 */
.L_x_22740:
        /* <DEDUP_REMOVED lines=15> */
.L_x_22744:
        /* <DEDUP_REMOVED lines=24> */
.L_x_22743:
[----:B------:R-:W-:Y:S05]  /*15e30*/  BSYNC B8 ;  /* 0x0000000000087941 */ /* 0x000fea0003800000 */
.L_x_22742:
[----:B------:R-:W-:-:S05]  /*15e40*/  IADD3 R16, P0, R16, 0x4, RZ ;  /* 0x0000000410107810 */ /* 0x000fca0007f1e0ff */
[----:B------:R-:W-:Y:S01]  /*15e50*/  IMAD.X R17, RZ, RZ, R17, P0 ;  /* 0x000000ffff117224 */ /* 0x000fe200000e0611 */
[----:B------:R-:W-:-:S04]  /*15e60*/  ISETP.GE.U32.AND P0, PT, R16, R19, PT ;  /* 0x000000131000720c */ /* 0x000fc80003f06070 */
[----:B------:R-:W-:-:S13]  /*15e70*/  ISETP.GE.U32.AND.EX P0, PT, R17, R18, PT, P0 ;  /* 0x000000121100720c */ /* 0x000fda0003f06100 */
[----:B------:R-:W-:Y:S05]  /*15e80*/  @!P0 BRA `(.L_x_22744) ;  /* 0xfffffffc00888947 */ /* 0x000fea000383ffff */
.L_x_22735:
[----:B------:R-:W-:Y:S05]  /*15e90*/  BSYNC B7 ;  /* 0x0000000000077941 */ /* 0x000fea0003800000 */
.L_x_22734:
        /* <DEDUP_REMOVED lines=28> */
.L_x_22748:
[----:B------:R-:W-:Y:S05]  /*16060*/  BSYNC B8 ;  /* 0x0000000000087941 */ /* 0x000fea0003800000 */
.L_x_22747:
        /* <DEDUP_REMOVED lines=23> */
.L_x_22750:
[----:B------:R-:W-:Y:S05]  /*161e0*/  BSYNC B8 ;  /* 0x0000000000087941 */ /* 0x000fea0003800000 */
.L_x_22749:
        /* <DEDUP_REMOVED lines=26> */
.L_x_22752:
[----:B------:R-:W-:Y:S05]  /*16390*/  BSYNC B8 ;  /* 0x0000000000087941 */ /* 0x000fea0003800000 */
.L_x_22751:
        /* <DEDUP_REMOVED lines=15> */
.L_x_22755:
        /* <DEDUP_REMOVED lines=24> */
.L_x_22754:
[----:B------:R-:W-:Y:S05]  /*16610*/  BSYNC B8 ;  /* 0x0000000000087941 */ /* 0x000fea0003800000 */
.L_x_22753:
[----:B------:R-:W-:-:S05]  /*16620*/  IADD3 R16, P0, R16, 0x4, RZ ;  /* 0x0000000410107810 */ /* 0x000fca0007f1e0ff */
[----:B------:R-:W-:Y:S01]  /*16630*/  IMAD.X R17, RZ, RZ, R17, P0 ;  /* 0x000000ffff117224 */ /* 0x000fe200000e0611 */
[----:B------:R-:W-:-:S04]  /*16640*/  ISETP.GE.U32.AND P0, PT, R16, R19, PT ;  /* 0x000000131000720c */ /* 0x000fc80003f06070 */
[----:B------:R-:W-:-:S13]  /*16650*/  ISETP.GE.U32.AND.EX P0, PT, R17, R18, PT, P0 ;  /* 0x000000121100720c */ /* 0x000fda0003f06100 */
[----:B------:R-:W-:Y:S05]  /*16660*/  @!P0 BRA `(.L_x_22755) ;  /* 0xfffffffc00888947 */ /* 0x000fea000383ffff */
.L_x_22746:
[----:B------:R-:W-:Y:S05]  /*16670*/  BSYNC B7 ;  /* 0x0000000000077941 */ /* 0x000fea0003800000 */
.L_x_22745:
        /* <DEDUP_REMOVED lines=28> */
.L_x_22759:
[----:B------:R-:W-:Y:S05]  /*16840*/  BSYNC B8 ;  /* 0x0000000000087941 */ /* 0x000fea0003800000 */
.L_x_22758:
        /* <DEDUP_REMOVED lines=23> */
.L_x_22761:
[----:B------:R-:W-:Y:S05]  /*169c0*/  BSYNC B8 ;  /* 0x0000000000087941 */ /* 0x000fea0003800000 */
.L_x_22760:
        /* <DEDUP_REMOVED lines=26> */
.L_x_22763:
[----:B------:R-:W-:Y:S05]  /*16b70*/  BSYNC B8 ;  /* 0x0000000000087941 */ /* 0x000fea0003800000 */
.L_x_22762:
        /* <DEDUP_REMOVED lines=15> */
.L_x_22766:
        /* <DEDUP_REMOVED lines=24> */
.L_x_22765:
[----:B------:R-:W-:Y:S05]  /*16df0*/  BSYNC B8 ;  /* 0x0000000000087941 */ /* 0x000fea0003800000 */
.L_x_22764:
[----:B------:R-:W-:-:S04]  /*16e00*/  IADD3 R16, P0, R16, 0x4, RZ ;  /* 0x0000000410107810 */ /* 0x000fc80007f1e0ff */
[----:B------:R-:W-:Y:S02]  /*16e10*/  IADD3.X R17, RZ, R17, RZ, P0, !PT ;  /* 0x00000011ff117210 */ /* 0x000fe400007fe4ff */
[----:B------:R-:W-:-:S04]  /*16e20*/  ISETP.GE.U32.AND P0, PT, R16, R19, PT ;  /* 0x000000131000720c */ /* 0x000fc80003f06070 */
[----:B------:R-:W-:-:S13]  /*16e30*/  ISETP.GE.U32.AND.EX P0, PT, R17, R18, PT, P0 ;  /* 0x000000121100720c */ /* 0x000fda0003f06100 */
[----:B------:R-:W-:Y:S05]  /*16e40*/  @!P0 BRA `(.L_x_22766) ;  /* 0xfffffffc00888947 */ /* 0x000fea000383ffff */
.L_x_22757:
[----:B------:R-:W-:Y:S05]  /*16e50*/  BSYNC B7 ;  /* 0x0000000000077941 */ /* 0x000fea0003800000 */
.L_x_22756:
        /* <DEDUP_REMOVED lines=28> */
.L_x_22770:
[----:B------:R-:W-:Y:S05]  /*17020*/  BSYNC B8 ;  /* 0x0000000000087941 */ /* 0x000fea0003800000 */
.L_x_22769:
        /* <DEDUP_REMOVED lines=23> */
.L_x_22772:
[----:B------:R-:W-:Y:S05]  /*171a0*/  BSYNC B8 ;  /* 0x0000000000087941 */ /* 0x000fea0003800000 */
.L_x_22771:
        /* <DEDUP_REMOVED lines=26> */
.L_x_22774:
[----:B------:R-:W-:Y:S05]  /*17350*/  BSYNC B8 ;  /* 0x0000000000087941 */ /* 0x000fea0003800000 */
.L_x_22773:
        /* <DEDUP_REMOVED lines=15> */
.L_x_22777:
        /* <DEDUP_REMOVED lines=24> */
.L_x_22776:
[----:B------:R-:W-:Y:S05]  /*175d0*/  BSYNC B8 ;  /* 0x0000000000087941 */ /* 0x000fea0003800000 */
.L_x_22775:
[----:B------:R-:W-:-:S05]  /*175e0*/  IADD3 R16, P0, R16, 0x4, RZ ;  /* 0x0000000410107810 */ /* 0x000fca0007f1e0ff */
[----:B------:R-:W-:Y:S01]  /*175f0*/  IMAD.X R17, RZ, RZ, R17, P0 ;  /* 0x000000ffff117224 */ /* 0x000fe200000e0611 */
[----:B------:R-:W-:-:S04]  /*17600*/  ISETP.GE.U32.AND P0, PT, R16, R19, PT ;  /* 0x000000131000720c */ /* 0x000fc80003f06070 */
[----:B------:R-:W-:-:S13]  /*17610*/  ISETP.GE.U32.AND.EX P0, PT, R17, R18, PT, P0 ;  /* 0x000000121100720c */ /* 0x000fda0003f06100 */
[----:B------:R-:W-:Y:S05]  /*17620*/  @!P0 BRA `(.L_x_22777) ;  /* 0xfffffffc00888947 */ /* 0x000fea000383ffff */
.L_x_22768:
[----:B------:R-:W-:Y:S05]  /*17630*/  BSYNC B7 ;  /* 0x0000000000077941 */ /* 0x000fea0003800000 */
.L_x_22767:
        /* <DEDUP_REMOVED lines=28> */
.L_x_22781:
[----:B------:R-:W-:Y:S05]  /*17800*/  BSYNC B8 ;  /* 0x0000000000087941 */ /* 0x000fea0003800000 */
.L_x_22780:
        /* <DEDUP_REMOVED lines=23> */
.L_x_22783:
[----:B------:R-:W-:Y:S05]  /*17980*/  BSYNC B8 ;  /* 0x0000000000087941 */ /* 0x000fea0003800000 */
.L_x_22782:
        /* <DEDUP_REMOVED lines=26> */
.L_x_22785:
[----:B------:R-:W-:Y:S05]  /*17b30*/  BSYNC B8 ;  /* 0x0000000000087941 */ /* 0x000fea0003800000 */
.L_x_22784:
        /* <DEDUP_REMOVED lines=12> */
.L_x_22788:
        /* <DEDUP_REMOVED lines=24> */
.L_x_22787:
[----:B------:R-:W-:Y:S05]  /*17d80*/  BSYNC B8 ;  /* 0x0000000000087941 */ /* 0x000fea0003800000 */
.L_x_22786:
[----:B------:R-:W-:-:S04]  /*17d90*/  IADD3 R16, P0, R16, 0x4, RZ ;  /* 0x0000000410107810 */ /* 0x000fc80007f1e0ff */
[----:B------:R-:W-:Y:S02]  /*17da0*/  IADD3.X R17, RZ, R17, RZ, P0, !PT ;  /* 0x00000011ff117210 */ /* 0x000fe400007fe4ff */
[----:B------:R-:W-:-:S04]  /*17db0*/  ISETP.GE.U32.AND P0, PT, R16, R18, PT ;  /* 0x000000121000720c */ /* 0x000fc80003f06070 */
[----:B------:R-:W-:-:S13]  /*17dc0*/  ISETP.GE.U32.AND.EX P0, PT, R17, R19, PT, P0 ;  /* 0x000000131100720c */ /* 0x000fda0003f06100 */
[----:B------:R-:W-:Y:S05]  /*17dd0*/  @!P0 BRA `(.L_x_22788) ;  /* 0xfffffffc00888947 */ /* 0x000fea000383ffff */
.L_x_22779:
[----:B------:R-:W-:Y:S05]  /*17de0*/  BSYNC B7 ;  /* 0x0000000000077941 */ /* 0x000fea0003800000 */
.L_x_22778:
[----:B------:R-:W-:Y:S05]  /*17df0*/  BRA `(.L_x_22789) ;  /* 0x000000f400f07947 */ /* 0x000fea0003800000 */
.L_x_22700:
        /* <DEDUP_REMOVED lines=25> */
.L_x_22793:
[----:B------:R-:W-:Y:S05]  /*17f90*/  BSYNC B8 ;  /* 0x0000000000087941 */ /* 0x000fea0003800000 */
.L_x_22792:
        /* <DEDUP_REMOVED lines=23> */
.L_x_22795:
[----:B------:R-:W-:Y:S05]  /*18110*/  BSYNC B8 ;  /* 0x0000000000087941 */ /* 0x000fea0003800000 */
.L_x_22794:
        /* <DEDUP_REMOVED lines=26> */
.L_x_22797:
[----:B------:R-:W-:Y:S05]  /*182c0*/  BSYNC B8 ;  /* 0x0000000000087941 */ /* 0x000fea0003800000 */
.L_x_22796:
        /* <DEDUP_REMOVED lines=16> */
.L_x_22811:
        /* <DEDUP_REMOVED lines=15> */
.L_x_22800:
        /* <DEDUP_REMOVED lines=19> */
.L_x_22801:
[----:B------:R-:W-:Y:S05]  /*185f0*/  BSYNC B1 ;  /* 0x0000000000017941 */ /* 0x000fea0003800000 */
.L_x_22799:
        /* <DEDUP_REMOVED lines=32> */
.L_x_22803:
        /* <DEDUP_REMOVED lines=19> */
.L_x_22804:
[----:B------:R-:W-:Y:S05]  /*18930*/  BSYNC B1 ;  /* 0x0000000000017941 */ /* 0x000fea0003800000 */
.L_x_22802:
        /* <DEDUP_REMOVED lines=29> */
.L_x_22806:
        /* <DEDUP_REMOVED lines=19> */
.L_x_22807:
[----:B------:R-:W-:Y:S05]  /*18c40*/  BSYNC B1 ;  /* 0x0000000000017941 */ /* 0x000fea0003800000 */
.L_x_22805:
        /* <DEDUP_REMOVED lines=28> */
.L_x_22809:
        /* <DEDUP_REMOVED lines=19> */
.L_x_22810:
[----:B------:R-:W-:Y:S05]  /*18f40*/  BSYNC B1 ;  /* 0x0000000000017941 */ /* 0x000fea0003800000 */
.L_x_22808:
        /* <DEDUP_REMOVED lines=19> */
.L_x_22798:
        /* <DEDUP_REMOVED lines=18> */
.L_x_22814:
        /* <DEDUP_REMOVED lines=19> */
.L_x_22815:
[----:B------:R-:W-:Y:S05]  /*192d0*/  BSYNC B0 ;  /* 0x0000000000007941 */ /* 0x000fea0003800000 */
.L_x_22813:
        /* <DEDUP_REMOVED lines=38> */
.L_x_22817:
        /* <DEDUP_REMOVED lines=19> */
.L_x_22818:
[----:B------:R-:W-:Y:S05]  /*19670*/  BSYNC B0 ;  /* 0x0000000000007941 */ /* 0x000fea0003800000 */
.L_x_22816:
        /* <DEDUP_REMOVED lines=38> */
.L_x_22820:
        /* <DEDUP_REMOVED lines=18> */
.L_x_22821:
[----:B------:R-:W-:Y:S05]  /*19a00*/  BSYNC B0 ;  /* 0x0000000000007941 */ /* 0x000fea0003800000 */
.L_x_22819:
        /* <DEDUP_REMOVED lines=12> */
.L_x_22812:
        /* <DEDUP_REMOVED lines=17> */
.L_x_22824:
        /* <DEDUP_REMOVED lines=24> */
.L_x_22823:
[----:B------:R-:W-:Y:S05]  /*19d60*/  BSYNC B8 ;  /* 0x0000000000087941 */ /* 0x000fea0003800000 */
.L_x_22822:
[----:B------:R-:W-:-:S05]  /*19d70*/  IADD3 R22, P0, R22, 0x4, RZ ;  /* 0x0000000416167810 */ /* 0x000fca0007f1e0ff */
[----:B------:R-:W-:Y:S01]  /*19d80*/  IMAD.X R23, RZ, RZ, R23, P0 ;  /* 0x000000ffff177224 */ /* 0x000fe200000e0617 */
[----:B------:R-:W-:-:S04]  /*19d90*/  ISETP.GE.U32.AND P0, PT, R22, R19, PT ;  /* 0x000000131600720c */ /* 0x000fc80003f06070 */
[----:B------:R-:W-:-:S13]  /*19da0*/  ISETP.GE.U32.AND.EX P0, PT, R23, R24, PT, P0 ;  /* 0x000000181700720c */ /* 0x000fda0003f06100 */
[----:B------:R-:W-:Y:S05]  /*19db0*/  @!P0 BRA `(.L_x_22824) ;  /* 0xfffffffc00888947 */ /* 0x000fea000383ffff */
.L_x_22791:
[----:B------:R-:W-:Y:S05]  /*19dc0*/  BSYNC B7 ;  /* 0x0000000000077941 */ /* 0x000fea0003800000 */
.L_x_22790:
        /* <DEDUP_REMOVED lines=28> */
.L_x_22828:
[----:B------:R-:W-:Y:S05]  /*19f90*/  BSYNC B8 ;  /* 0x0000000000087941 */ /* 0x000fea0003800000 */
.L_x_22827:
        /* <DEDUP_REMOVED lines=23> */
.L_x_22830:
[----:B------:R-:W-:Y:S05]  /*1a110*/  BSYNC B8 ;  /* 0x0000000000087941 */ /* 0x000fea0003800000 */
.L_x_22829:
        /* <DEDUP_REMOVED lines=26> */
.L_x_22832:
[----:B------:R-:W-:Y:S05]  /*1a2c0*/  BSYNC B8 ;  /* 0x0000000000087941 */ /* 0x000fea0003800000 */
.L_x_22831:
        /* <DEDUP_REMOVED lines=18> */
.L_x_22846:
        /* <DEDUP_REMOVED lines=15> */
.L_x_22835:
        /* <DEDUP_REMOVED lines=19> */
.L_x_22836:
[----:B------:R-:W-:Y:S05]  /*1a610*/  BSYNC B1 ;  /* 0x0000000000017941 */ /* 0x000fea0003800000 */
.L_x_22834:
        /* <DEDUP_REMOVED lines=32> */
.L_x_22838:
        /* <DEDUP_REMOVED lines=19> */
.L_x_22839:
[----:B------:R-:W-:Y:S05]  /*1a950*/  BSYNC B1 ;  /* 0x0000000000017941 */ /* 0x000fea0003800000 */
.L_x_22837:
        /* <DEDUP_REMOVED lines=29> */
.L_x_22841:
        /* <DEDUP_REMOVED lines=19> */
.L_x_22842:
[----:B------:R-:W-:Y:S05]  /*1ac60*/  BSYNC B1 ;  /* 0x0000000000017941 */ /* 0x000fea0003800000 */
.L_x_22840:
        /* <DEDUP_REMOVED lines=28> */
.L_x_22844:
        /* <DEDUP_REMOVED lines=19> */
.L_x_22845:
[----:B------:R-:W-:Y:S05]  /*1af60*/  BSYNC B1 ;  /* 0x0000000000017941 */ /* 0x000fea0003800000 */
.L_x_22843:
        /* <DEDUP_REMOVED lines=19> */
.L_x_22833:
        /* <DEDUP_REMOVED lines=18> */
.L_x_22849:
        /* <DEDUP_REMOVED lines=19> */
.L_x_22850:
[----:B------:R-:W-:Y:S05]  /*1b2f0*/  BSYNC B0 ;  /* 0x0000000000007941 */ /* 0x000fea0003800000 */
.L_x_22848:
        /* <DEDUP_REMOVED lines=38> */
.L_x_22852:
        /* <DEDUP_REMOVED lines=19> */
.L_x_22853:
[----:B------:R-:W-:Y:S05]  /*1b690*/  BSYNC B0 ;  /* 0x0000000000007941 */ /* 0x000fea0003800000 */
.L_x_22851:
        /* <DEDUP_REMOVED lines=34> */
.L_x_22855:
        /* <DEDUP_REMOVED lines=18> */
.L_x_22856:
[----:B------:R-:W-:Y:S05]  /*1b9e0*/  BSYNC B0 ;  /* 0x0000000000007941 */ /* 0x000fea0003800000 */
.L_x_22854:
[----:B------:R-:W2:Y:S01]  /*1b9f0*/  LDG.E.64 R12, desc[UR36][R12.64+-0x10] ;  /* 0xfffff0240c0c7981 */ /* 0x000ea2000c1e1b00 */
[----:B------:R-:W-:Y:S01]  /*1ba00*/  MOV R27, R19 ;  /* 0x00000013001b7202 */ /* 0x000fe20000000f00 */
[----:B--2---:R-:W-:Y:S02]  /*1ba10*/  IMAD R3, R5, R12, RZ ;  /* 0x0000000c05037224 */ /* 0x004fe400078e02ff */
[----:B------:R-:W-:-:S04]  /*1ba20*/  IMAD.WIDE.U32 R26, R12, R4, R26 ;  /* 0x000000040c1a7225 */ /* 0x000fc800078e001a */
[----:B------:R-:W-:-:S04]  /*1ba30*/  IMAD R3, R13, R4, R3 ;  /* 0x000000040d037224 */ /* 0x000fc800078e0203 */
[----:B------:R-:W-:-:S07]  /*1ba40*/  IMAD.IADD R19, R27, 0x1, R3 ;  /* 0x000000011b137824 */ /* 0x000fce00078e0203 */
.L_x_22847:
        /* <DEDUP_REMOVED lines=17> */
.L_x_22859:
        /* <DEDUP_REMOVED lines=24> */
.L_x_22858:
[----:B------:R-:W-:Y:S05]  /*1bce0*/  BSYNC B8 ;  /* 0x0000000000087941 */ /* 0x000fea0003800000 */
.L_x_22857:
[----:B------:R-:W-:-:S05]  /*1bcf0*/  IADD3 R18, P0, R18, 0x4, RZ ;  /* 0x0000000412127810 */ /* 0x000fca0007f1e0ff */
[----:B------:R-:W-:Y:S01]  /*1bd00*/  IMAD.X R19, RZ, RZ, R19, P0 ;  /* 0x000000ffff137224 */ /* 0x000fe200000e0613 */
[----:B------:R-:W-:-:S04]  /*1bd10*/  ISETP.GE.U32.AND P0, PT, R18, R23, PT ;  /* 0x000000171200720c */ /* 0x000fc80003f06070 */
[----:B------:R-:W-:-:S13]  /*1bd20*/  ISETP.GE.U32.AND.EX P0, PT, R19, R22, PT, P0 ;  /* 0x000000161300720c */ /* 0x000fda0003f06100 */
[----:B------:R-:W-:Y:S05]  /*1bd30*/  @!P0 BRA `(.L_x_22859) ;  /* 0xfffffffc00888947 */ /* 0x000fea000383ffff */
.L_x_22826:
[----:B------:R-:W-:Y:S05]  /*1bd40*/  BSYNC B7 ;  /* 0x0000000000077941 */ /* 0x000fea0003800000 */
.L_x_22825:
        /* <DEDUP_REMOVED lines=28> */
.L_x_22863:
[----:B------:R-:W-:Y:S05]  /*1bf10*/  BSYNC B8 ;  /* 0x0000000000087941 */ /* 0x000fea0003800000 */
.L_x_22862:
        /* <DEDUP_REMOVED lines=23> */
.L_x_22865:
[----:B------:R-:W-:Y:S05]  /*1c090*/  BSYNC B8 ;  /* 0x0000000000087941 */ /* 0x000fea0003800000 */
.L_x_22864:
        /* <DEDUP_REMOVED lines=26> */
.L_x_22867:
[----:B------:R-:W-:Y:S05]  /*1c240*/  BSYNC B8 ;  /* 0x0000000000087941 */ /* 0x000fea0003800000 */
.L_x_22866:
        /* <DEDUP_REMOVED lines=15> */
.L_x_22881:
        /* <DEDUP_REMOVED lines=16> */
.L_x_22870:
        /* <DEDUP_REMOVED lines=19> */
.L_x_22871:
[----:B------:R-:W-:Y:S05]  /*1c570*/  BSYNC B1 ;  /* 0x0000000000017941 */ /* 0x000fea0003800000 */
.L_x_22869:
        /* <DEDUP_REMOVED lines=29> */
.L_x_22873:
        /* <DEDUP_REMOVED lines=19> */
.L_x_22874:
[----:B------:R-:W-:Y:S05]  /*1c880*/  BSYNC B1 ;  /* 0x0000000000017941 */ /* 0x000fea0003800000 */
.L_x_22872:
        /* <DEDUP_REMOVED lines=29> */
.L_x_22876:
        /* <DEDUP_REMOVED lines=19> */
.L_x_22877:
[----:B------:R-:W-:Y:S05]  /*1cb90*/  BSYNC B1 ;  /* 0x0000000000017941 */ /* 0x000fea0003800000 */
.L_x_22875:
        /* <DEDUP_REMOVED lines=28> */
.L_x_22879:
        /* <DEDUP_REMOVED lines=19> */
.L_x_22880:
[----:B------:R-:W-:Y:S05]  /*1ce90*/  BSYNC B1 ;  /* 0x0000000000017941 */ /* 0x000fea0003800000 */
.L_x_22878:
        /* <DEDUP_REMOVED lines=18> */
.L_x_22868:
        /* <DEDUP_REMOVED lines=18> */
.L_x_22884:
        /* <DEDUP_REMOVED lines=19> */
.L_x_22885:
[----:B------:R-:W-:Y:S05]  /*1d210*/  BSYNC B0 ;  /* 0x0000000000007941 */ /* 0x000fea0003800000 */
.L_x_22883:
        /* <DEDUP_REMOVED lines=30> */
.L_x_22887:
        /* <DEDUP_REMOVED lines=19> */
.L_x_22888:
[----:B------:R-:W-:Y:S05]  /*1d530*/  BSYNC B0 ;  /* 0x0000000000007941 */ /* 0x000fea0003800000 */
.L_x_22886:
        /* <DEDUP_REMOVED lines=26> */
[----:B------:R-:W-:Y:S01]  /*1d6e0*/  IMAD.MOV.U32 R4, RZ, RZ, R3 ;  /* 0x000000ffff047224 */ /* 0x000fe200078e0003 */
[----:B------:R-:W-:Y:S01]  /*1d6f0*/  MOV R5, R0 ;  /* 0x0000000000057202 */ /* 0x000fe20000000f00 */
[----:B------:R-:W-:Y:S06]  /*1d700*/  BRA `(.L_x_22891) ;  /* 0x0000000000487947 */ /* 0x000fec0003800000 */
.L_x_22890:
        /* <DEDUP_REMOVED lines=18> */
.L_x_22891:
[----:B------:R-:W-:Y:S05]  /*1d830*/  BSYNC B0 ;  /* 0x0000000000007941 */ /* 0x000fea0003800000 */
.L_x_22889:
[----:B------:R-:W2:Y:S02]  /*1d840*/  LDG.E.64 R12, desc[UR36][R12.64+-0x10] ;  /* 0xfffff0240c0c7981 */ /* 0x000ea4000c1e1b00 */
[----:B--2---:R-:W-:Y:S02]  /*1d850*/  IMAD R3, R5, R12, RZ ;  /* 0x0000000c05037224 */ /* 0x004fe400078e02ff */
[----:B------:R-:W-:-:S04]  /*1d860*/  IMAD.WIDE.U32 R22, R12, R4, R22 ;  /* 0x000000040c167225 */ /* 0x000fc800078e0016 */
[----:B------:R-:W-:-:S04]  /*1d870*/  IMAD R3, R13, R4, R3 ;  /* 0x000000040d037224 */ /* 0x000fc800078e0203 */
[----:B------:R-:W-:-:S07]  /*1d880*/  IMAD.IADD R23, R23, 0x1, R3 ;  /* 0x0000000117177824 */ /* 0x000fce00078e0203 */
.L_x_22882:
        /* <DEDUP_REMOVED lines=17> */
.L_x_22894:
        /* <DEDUP_REMOVED lines=24> */
.L_x_22893:
[----:B------:R-:W-:Y:S05]  /*1db20*/  BSYNC B8 ;  /* 0x0000000000087941 */ /* 0x000fea0003800000 */
.L_x_22892:
[----:B------:R-:W-:-:S05]  /*1db30*/  IADD3 R16, P0, R16, 0x4, RZ ;  /* 0x0000000410107810 */ /* 0x000fca0007f1e0ff */
[----:B------:R-:W-:Y:S01]  /*1db40*/  IMAD.X R17, RZ, RZ, R17, P0 ;  /* 0x000000ffff117224 */ /* 0x000fe200000e0611 */
[----:B------:R-:W-:-:S04]  /*1db50*/  ISETP.GE.U32.AND P0, PT, R16, R19, PT ;  /* 0x000000131000720c */ /* 0x000fc80003f06070 */
[----:B------:R-:W-:-:S13]  /*1db60*/  ISETP.GE.U32.AND.EX P0, PT, R17, R18, PT, P0 ;  /* 0x000000121100720c */ /* 0x000fda0003f06100 */
[----:B------:R-:W-:Y:S05]  /*1db70*/  @!P0 BRA `(.L_x_22894) ;  /* 0xfffffffc00888947 */ /* 0x000fea000383ffff */
.L_x_22861:
[----:B------:R-:W-:Y:S05]  /*1db80*/  BSYNC B7 ;  /* 0x0000000000077941 */ /* 0x000fea0003800000 */
.L_x_22860:
        /* <DEDUP_REMOVED lines=28> */
.L_x_22898:
[----:B------:R-:W-:Y:S05]  /*1dd50*/  BSYNC B8 ;  /* 0x0000000000087941 */ /* 0x000fea0003800000 */
.L_x_22897:
        /* <DEDUP_REMOVED lines=23> */
.L_x_22900:
[----:B------:R-:W-:Y:S05]  /*1ded0*/  BSYNC B8 ;  /* 0x0000000000087941 */ /* 0x000fea0003800000 */
.L_x_22899:
        /* <DEDUP_REMOVED lines=26> */
.L_x_22902:
[----:B------:R-:W-:Y:S05]  /*1e080*/  BSYNC B8 ;  /* 0x0000000000087941 */ /* 0x000fea0003800000 */
.L_x_22901:
        /* <DEDUP_REMOVED lines=18> */
.L_x_22916:
        /* <DEDUP_REMOVED lines=16> */
.L_x_22905:
        /* <DEDUP_REMOVED lines=19> */
.L_x_22906:
[----:B------:R-:W-:Y:S05]  /*1e3e0*/  BSYNC B1 ;  /* 0x0000000000017941 */ /* 0x000fea0003800000 */
.L_x_22904:
        /* <DEDUP_REMOVED lines=30> */
.L_x_22908:
        /* <DEDUP_REMOVED lines=19> */
.L_x_22909:
[----:B------:R-:W-:Y:S05]  /*1e700*/  BSYNC B1 ;  /* 0x0000000000017941 */ /* 0x000fea0003800000 */
.L_x_22907:
        /* <DEDUP_REMOVED lines=29> */
.L_x_22911:
        /* <DEDUP_REMOVED lines=19> */
.L_x_22912:
[----:B------:R-:W-:Y:S05]  /*1ea10*/  BSYNC B1 ;  /* 0x0000000000017941 */ /* 0x000fea0003800000 */
.L_x_22910:
        /* <DEDUP_REMOVED lines=28> */
.L_x_22914:
        /* <DEDUP_REMOVED lines=19> */
.L_x_22915:
[----:B------:R-:W-:Y:S05]  /*1ed10*/  BSYNC B1 ;  /* 0x0000000000017941 */ /* 0x000fea0003800000 */
.L_x_22913:
        /* <DEDUP_REMOVED lines=21> */
.L_x_22903:
        /* <DEDUP_REMOVED lines=18> */
.L_x_22919:
        /* <DEDUP_REMOVED lines=19> */
.L_x_22920:
[----:B------:R-:W-:Y:S05]  /*1f0c0*/  BSYNC B0 ;  /* 0x0000000000007941 */ /* 0x000fea0003800000 */
.L_x_22918:
        /* <DEDUP_REMOVED lines=31> */
.L_x_22922:
        /* <DEDUP_REMOVED lines=19> */
.L_x_22923:
[----:B------:R-:W-:Y:S05]  /*1f3f0*/  BSYNC B0 ;  /* 0x0000000000007941 */ /* 0x000fea0003800000 */
.L_x_22921:
        /* <DEDUP_REMOVED lines=30> */
.L_x_22925:
        /* <DEDUP_REMOVED lines=18> */
.L_x_22926:
[----:B------:R-:W-:Y:S05]  /*1f700*/  BSYNC B0 ;  /* 0x0000000000007941 */ /* 0x000fea0003800000 */
.L_x_22924:
[----:B------:R-:W2:Y:S01]  /*1f710*/  LDG.E.64 R12, desc[UR36][R12.64+-0x10] ;  /* 0xfffff0240c0c7981 */ /* 0x000ea2000c1e1b00 */
[----:B------:R-:W-:Y:S02]  /*1f720*/  IMAD.MOV.U32 R17, RZ, RZ, R15 ;  /* 0x000000ffff117224 */ /* 0x000fe400078e000f */
[----:B--2---:R-:W-:Y:S02]  /*1f730*/  IMAD R3, R5, R12, RZ ;  /* 0x0000000c05037224 */ /* 0x004fe400078e02ff */
[----:B------:R-:W-:-:S04]  /*1f740*/  IMAD.WIDE.U32 R16, R12, R4, R16 ;  /* 0x000000040c107225 */ /* 0x000fc800078e0010 */
[----:B------:R-:W-:-:S05]  /*1f750*/  IMAD R3, R13, R4, R3 ;  /* 0x000000040d037224 */ /* 0x000fca00078e0203 */
[----:B------:R-:W-:-:S07]  /*1f760*/  IADD3 R15, R17, R3, RZ ;  /* 0x00000003110f7210 */ /* 0x000fce0007ffe0ff */
.L_x_22917:
        /* <DEDUP_REMOVED lines=17> */
.L_x_22929:
        /* <DEDUP_REMOVED lines=24> */
.L_x_22928:
[----:B------:R-:W-:Y:S05]  /*1fa00*/  BSYNC B8 ;  /* 0x0000000000087941 */ /* 0x000fea0003800000 */
.L_x_22927:
[----:B------:R-:W-:-:S04]  /*1fa10*/  IADD3 R16, P0, R16, 0x4, RZ ;  /* 0x0000000410107810 */ /* 0x000fc80007f1e0ff */
[----:B------:R-:W-:Y:S02]  /*1fa20*/  IADD3.X R17, RZ, R17, RZ, P0, !PT ;  /* 0x00000011ff117210 */ /* 0x000fe400007fe4ff */
[----:B------:R-:W-:-:S04]  /*1fa30*/  ISETP.GE.U32.AND P0, PT, R16, R19, PT ;  /* 0x000000131000720c */ /* 0x000fc80003f06070 */
[----:B------:R-:W-:-:S13]  /*1fa40*/  ISETP.GE.U32.AND.EX P0, PT, R17, R18, PT, P0 ;  /* 0x000000121100720c */ /* 0x000fda0003f06100 */
[----:B------:R-:W-:Y:S05]  /*1fa50*/  @!P0 BRA `(.L_x_22929) ;  /* 0xfffffffc00888947 */ /* 0x000fea000383ffff */
.L_x_22896:
[----:B------:R-:W-:Y:S05]  /*1fa60*/  BSYNC B7 ;  /* 0x0000000000077941 */ /* 0x000fea0003800000 */
.L_x_22895:
        /* <DEDUP_REMOVED lines=28> */
.L_x_22933:
[----:B------:R-:W-:Y:S05]  /*1fc30*/  BSYNC B8 ;  /* 0x0000000000087941 */ /* 0x000fea0003800000 */
.L_x_22932:
        /* <DEDUP_REMOVED lines=23> */
.L_x_22935:
[----:B------:R-:W-:Y:S05]  /*1fdb0*/  BSYNC B8 ;  /* 0x0000000000087941 */ /* 0x000fea0003800000 */
.L_x_22934:
        /* <DEDUP_REMOVED lines=26> */
.L_x_22937:
[----:B------:R-:W-:Y:S05]  /*1ff60*/  BSYNC B8 ;  /* 0x0000000000087941 */ /* 0x000fea0003800000 */
.L_x_22936:
        /* <DEDUP_REMOVED lines=17> */
.L_x_22951:
        /* <DEDUP_REMOVED lines=16> */
.L_x_22940:
        /* <DEDUP_REMOVED lines=19> */
.L_x_22941:
[----:B------:R-:W-:Y:S05]  /*202b0*/  BSYNC B1 ;  /* 0x0000000000017941 */ /* 0x000fea0003800000 */
.L_x_22939:
        /* <DEDUP_REMOVED lines=31> */
.L_x_22943:
        /* <DEDUP_REMOVED lines=19> */
.L_x_22944:
[----:B------:R-:W-:Y:S05]  /*205e0*/  BSYNC B1 ;  /* 0x0000000000017941 */ /* 0x000fea0003800000 */
.L_x_22942:
        /* <DEDUP_REMOVED lines=29> */
.L_x_22946:
        /* <DEDUP_REMOVED lines=19> */
.L_x_22947:
[----:B------:R-:W-:Y:S05]  /*208f0*/  BSYNC B1 ;  /* 0x0000000000017941 */ /* 0x000fea0003800000 */
.L_x_22945:
        /* <DEDUP_REMOVED lines=28> */
.L_x_22949:
        /* <DEDUP_REMOVED lines=19> */
.L_x_22950:
[----:B------:R-:W-:Y:S05]  /*20bf0*/  BSYNC B1 ;  /* 0x0000000000017941 */ /* 0x000fea0003800000 */
.L_x_22948:
        /* <DEDUP_REMOVED lines=21> */
.L_x_22938:
        /* <DEDUP_REMOVED lines=18> */
.L_x_22954:
        /* <DEDUP_REMOVED lines=19> */
.L_x_22955:
[----:B------:R-:W-:Y:S05]  /*20fa0*/  BSYNC B0 ;  /* 0x0000000000007941 */ /* 0x000fea0003800000 */
.L_x_22953:
        /* <DEDUP_REMOVED lines=33> */
.L_x_22957:
        /* <DEDUP_REMOVED lines=19> */
.L_x_22958:
[----:B------:R-:W-:Y:S05]  /*212f0*/  BSYNC B0 ;  /* 0x0000000000007941 */ /* 0x000fea0003800000 */
.L_x_22956:
        /* <DEDUP_REMOVED lines=32> */
.L_x_22960:
        /* <DEDUP_REMOVED lines=18> */
.L_x_22961:
[----:B------:R-:W-:Y:S05]  /*21620*/  BSYNC B0 ;  /* 0x0000000000007941 */ /* 0x000fea0003800000 */
.L_x_22959:
        /* <DEDUP_REMOVED lines=8> */
.L_x_22952:
        /* <DEDUP_REMOVED lines=17> */
.L_x_22964:
        /* <DEDUP_REMOVED lines=24> */
.L_x_22963:
[----:B------:R-:W-:Y:S05]  /*21940*/  BSYNC B8 ;  /* 0x0000000000087941 */ /* 0x000fea0003800000 */
.L_x_22962:
[----:B------:R-:W-:-:S05]  /*21950*/  IADD3 R16, P0, R16, 0x4, RZ ;  /* 0x0000000410107810 */ /* 0x000fca0007f1e0ff */
[----:B------:R-:W-:Y:S01]  /*21960*/  IMAD.X R17, RZ, RZ, R17, P0 ;  /* 0x000000ffff117224 */ /* 0x000fe200000e0611 */
[----:B------:R-:W-:-:S04]  /*21970*/  ISETP.GE.U32.AND P0, PT, R16, R19, PT ;  /* 0x000000131000720c */ /* 0x000fc80003f06070 */
[----:B------:R-:W-:-:S13]  /*21980*/  ISETP.GE.U32.AND.EX P0, PT, R17, R18, PT, P0 ;  /* 0x000000121100720c */ /* 0x000fda0003f06100 */
[----:B------:R-:W-:Y:S05]  /*21990*/  @!P0 BRA `(.L_x_22964) ;  /* 0xfffffffc00888947 */ /* 0x000fea000383ffff */
.L_x_22931:
[----:B------:R-:W-:Y:S05]  /*219a0*/  BSYNC B7 ;  /* 0x0000000000077941 */ /* 0x000fea0003800000 */
.L_x_22930:
        /* <DEDUP_REMOVED lines=28> */
.L_x_22968:
[----:B------:R-:W-:Y:S05]  /*21b70*/  BSYNC B8 ;  /* 0x0000000000087941 */ /* 0x000fea0003800000 */
.L_x_22967:
        /* <DEDUP_REMOVED lines=23> */
.L_x_22970:
[----:B------:R-:W-:Y:S05]  /*21cf0*/  BSYNC B8 ;  /* 0x0000000000087941 */ /* 0x000fea0003800000 */
.L_x_22969:
        /* <DEDUP_REMOVED lines=26> */
.L_x_22972:
[----:B------:R-:W-:Y:S05]  /*21ea0*/  BSYNC B8 ;  /* 0x0000000000087941 */ /* 0x000fea0003800000 */
.L_x_22971:
        /* <DEDUP_REMOVED lines=17> */
.L_x_22986:
        /* <DEDUP_REMOVED lines=16> */
.L_x_22975:
        /* <DEDUP_REMOVED lines=19> */
.L_x_22976:
[----:B------:R-:W-:Y:S05]  /*221f0*/  BSYNC B1 ;  /* 0x0000000000017941 */ /* 0x000fea0003800000 */
.L_x_22974:
        /* <DEDUP_REMOVED lines=30> */
.L_x_22978:
        /* <DEDUP_REMOVED lines=19> */
.L_x_22979:
[----:B------:R-:W-:Y:S05]  /*22510*/  BSYNC B1 ;  /* 0x0000000000017941 */ /* 0x000fea0003800000 */
.L_x_22977:
        /* <DEDUP_REMOVED lines=29> */
.L_x_22981:
        /* <DEDUP_REMOVED lines=19> */
.L_x_22982:
[----:B------:R-:W-:Y:S05]  /*22820*/  BSYNC B1 ;  /* 0x0000000000017941 */ /* 0x000fea0003800000 */
.L_x_22980:
        /* <DEDUP_REMOVED lines=28> */
.L_x_22984:
        /* <DEDUP_REMOVED lines=19> */
.L_x_22985:
[----:B------:R-:W-:Y:S05]  /*22b20*/  BSYNC B1 ;  /* 0x0000000000017941 */ /* 0x000fea0003800000 */
.L_x_22983:
        /* <DEDUP_REMOVED lines=20> */
.L_x_22973:
        /* <DEDUP_REMOVED lines=18> */
.L_x_22989:
        /* <DEDUP_REMOVED lines=19> */
.L_x_22990:
[----:B------:R-:W-:Y:S05]  /*22ec0*/  BSYNC B0 ;  /* 0x0000000000007941 */ /* 0x000fea0003800000 */
.L_x_22988:
        /* <DEDUP_REMOVED lines=31> */
.L_x_22992:
        /* <DEDUP_REMOVED lines=19> */
.L_x_22993:
[----:B------:R-:W-:Y:S05]  /*231f0*/  BSYNC B0 ;  /* 0x0000000000007941 */ /* 0x000fea0003800000 */
.L_x_22991:
        /* <DEDUP_REMOVED lines=30> */
.L_x_22995:
        /* <DEDUP_REMOVED lines=18> */
.L_x_22996:
[----:B------:R-:W-:Y:S05]  /*23500*/  BSYNC B0 ;  /* 0x0000000000007941 */ /* 0x000fea0003800000 */
.L_x_22994:
[----:B------:R-:W2:Y:S01]  /*23510*/  LDG.E.64 R12, desc[UR36][R12.64+-0x10] ;  /* 0xfffff0240c0c7981 */ /* 0x000ea2000c1e1b00 */
[----:B------:R-:W-:Y:S02]  /*23520*/  IMAD.MOV.U32 R3, RZ, RZ, R15 ;  /* 0x000000ffff037224 */ /* 0x000fe400078e000f */
[----:B--2---:R-:W-:Y:S02]  /*23530*/  IMAD R5, R5, R12, RZ ;  /* 0x0000000c05057224 */ /* 0x004fe400078e02ff */
[----:B------:R-:W-:-:S04]  /*23540*/  IMAD.WIDE.U32 R2, R12, R4, R2 ;  /* 0x000000040c027225 */ /* 0x000fc800078e0002 */
[----:B------:R-:W-:-:S05]  /*23550*/  IMAD R5, R13, R4, R5 ;  /* 0x000000040d057224 */ /* 0x000fca00078e0205 */
[----:B------:R-:W-:-:S07]  /*23560*/  IADD3 R15, R3, R5, RZ ;  /* 0x00000005030f7210 */ /* 0x000fce0007ffe0ff */
.L_x_22987:
        /* <DEDUP_REMOVED lines=17> */
.L_x_22999:
        /* <DEDUP_REMOVED lines=24> */
.L_x_22998:
[----:B------:R-:W-:Y:S05]  /*23800*/  BSYNC B8 ;  /* 0x0000000000087941 */ /* 0x000fea0003800000 */
.L_x_22997:
[----:B------:R-:W-:-:S04]  /*23810*/  IADD3 R16, P0, R16, 0x4, RZ ;  /* 0x0000000410107810 */ /* 0x000fc80007f1e0ff */
[----:B------:R-:W-:Y:S02]  /*23820*/  IADD3.X R17, RZ, R17, RZ, P0, !PT ;  /* 0x00000011ff117210 */ /* 0x000fe400007fe4ff */
[----:B------:R-:W-:-:S04]  /*23830*/  ISETP.GE.U32.AND P0, PT, R16, R19, PT ;  /* 0x000000131000720c */ /* 0x000fc80003f06070 */
[----:B------:R-:W-:-:S13]  /*23840*/  ISETP.GE.U32.AND.EX P0, PT, R17, R18, PT, P0 ;  /* 0x000000121100720c */ /* 0x000fda0003f06100 */
[----:B------:R-:W-:Y:S05]  /*23850*/  @!P0 BRA `(.L_x_22999) ;  /* 0xfffffffc00888947 */ /* 0x000fea000383ffff */
.L_x_22966:
[----:B------:R-:W-:Y:S05]  /*23860*/  BSYNC B7 ;  /* 0x0000000000077941 */ /* 0x000fea0003800000 */
.L_x_22965:
        /* <DEDUP_REMOVED lines=28> */
.L_x_23003:
[----:B------:R-:W-:Y:S05]  /*23a30*/  BSYNC B8 ;  /* 0x0000000000087941 */ /* 0x000fea0003800000 */
.L_x_23002:
        /* <DEDUP_REMOVED lines=23> */
.L_x_23005:
[----:B------:R-:W-:Y:S05]  /*23bb0*/  BSYNC B8 ;  /* 0x0000000000087941 */ /* 0x000fea0003800000 */
.L_x_23004:
        /* <DEDUP_REMOVED lines=26> */
.L_x_23007:
[----:B------:R-:W-:Y:S05]  /*23d60*/  BSYNC B8 ;  /* 0x0000000000087941 */ /* 0x000fea0003800000 */
.L_x_23006:
        /* <DEDUP_REMOVED lines=17> */
.L_x_23021:
        /* <DEDUP_REMOVED lines=13> */
[----:B------:R-:W-:Y:S01]  /*23f50*/  MOV R18, R4 ;  /* 0x0000000400127202 */ /* 0x000fe20000000f00 */
[----:B------:R-:W-:Y:S01]  /*23f60*/  IMAD.MOV.U32 R19, RZ, RZ, R3 ;  /* 0x000000ffff137224 */ /* 0x000fe200078e0003 */
[----:B------:R-:W-:Y:S06]  /*23f70*/  BRA `(.L_x_23011) ;  /* 0x00000000004c7947 */ /* 0x000fec0003800000 */
.L_x_23010:
        /* <DEDUP_REMOVED lines=19> */
.L_x_23011:
[----:B------:R-:W-:Y:S05]  /*240b0*/  BSYNC B1 ;  /* 0x0000000000017941 */ /* 0x000fea0003800000 */
.L_x_23009:
        /* <DEDUP_REMOVED lines=26> */
[----:B------:R-:W-:Y:S05]  /*24260*/  CALL.REL.NOINC `($__internal_56_$__cuda_sm20_div_s64) ;  /* 0x0000003400c87944 */ /* 0x000fea0003c00000 */
[----:B------:R-:W-:Y:S01]  /*24270*/  IMAD.MOV.U32 R22, RZ, RZ, R4 ;  /* 0x000000ffff167224 */ /* 0x000fe200078e0004 */
[----:B------:R-:W-:Y:S01]  /*24280*/  MOV R23, R3 ;  /* 0x0000000300177202 */ /* 0x000fe20000000f00 */
[----:B------:R-:W-:Y:S06]  /*24290*/  BRA `(.L_x_23014) ;  /* 0x00000000004c7947 */ /* 0x000fec0003800000 */
.L_x_23013:
        /* <DEDUP_REMOVED lines=19> */
.L_x_23014:
[----:B------:R-:W-:Y:S05]  /*243d0*/  BSYNC B1 ;  /* 0x0000000000017941 */ /* 0x000fea0003800000 */
.L_x_23012:
        /* <DEDUP_REMOVED lines=29> */
.L_x_23016:
        /* <DEDUP_REMOVED lines=19> */
.L_x_23017:
[----:B------:R-:W-:Y:S05]  /*246e0*/  BSYNC B1 ;  /* 0x0000000000017941 */ /* 0x000fea0003800000 */
.L_x_23015:
        /* <DEDUP_REMOVED lines=28> */
.L_x_23019:
        /* <DEDUP_REMOVED lines=19> */
.L_x_23020:
[----:B------:R-:W-:Y:S05]  /*249e0*/  BSYNC B1 ;  /* 0x0000000000017941 */ /* 0x000fea0003800000 */
.L_x_23018:
        /* <DEDUP_REMOVED lines=20> */
.L_x_23008:
        /* <DEDUP_REMOVED lines=18> */
.L_x_23024:
        /* <DEDUP_REMOVED lines=19> */
.L_x_23025:
[----:B------:R-:W-:Y:S05]  /*24d80*/  BSYNC B0 ;  /* 0x0000000000007941 */ /* 0x000fea0003800000 */
.L_x_23023:
        /* <DEDUP_REMOVED lines=28> */
[----:B------:R-:W-:Y:S05]  /*24f50*/  CALL.REL.NOINC `($__internal_56_$__cuda_sm20_div_s64) ;  /* 0x00000028008c7944 */ /* 0x000fea0003c00000 */
[----:B------:R-:W-:Y:S01]  /*24f60*/  IMAD.MOV.U32 R5, RZ, RZ, R3 ;  /* 0x000000ffff057224 */ /* 0x000fe200078e0003 */
[----:B------:R-:W-:Y:S06]  /*24f70*/  BRA `(.L_x_23028) ;  /* 0x00000000004c7947 */ /* 0x000fec0003800000 */
.L_x_23027:
        /* <DEDUP_REMOVED lines=19> */
.L_x_23028:
[----:B------:R-:W-:Y:S05]  /*250b0*/  BSYNC B0 ;  /* 0x0000000000007941 */ /* 0x000fea0003800000 */
.L_x_23026:
        /* <DEDUP_REMOVED lines=27> */
[----:B------:R-:W-:Y:S01]  /*25270*/  MOV R4, R3 ;  /* 0x0000000300047202 */ /* 0x000fe20000000f00 */
[----:B------:R-:W-:Y:S01]  /*25280*/  IMAD.MOV.U32 R5, RZ, RZ, R0 ;  /* 0x000000ffff057224 */ /* 0x000fe200078e0000 */
[----:B------:R-:W-:Y:S06]  /*25290*/  BRA `(.L_x_23031) ;  /* 0x0000000000487947 */ /* 0x000fec0003800000 */
.L_x_23030:
        /* <DEDUP_REMOVED lines=18> */
.L_x_23031:
[----:B------:R-:W-:Y:S05]  /*253c0*/  BSYNC B0 ;  /* 0x0000000000007941 */ /* 0x000fea0003800000 */
.L_x_23029:
[----:B------:R-:W2:Y:S01]  /*253d0*/  LDG.E.64 R12, desc[UR36][R12.64+-0x10] ;  /* 0xfffff0240c0c7981 */ /* 0x000ea2000c1e1b00 */
[----:B------:R-:W-:Y:S02]  /*253e0*/  IMAD.MOV.U32 R3, RZ, RZ, R15 ;  /* 0x000000ffff037224 */ /* 0x000fe400078e000f */
[----:B--2---:R-:W-:Y:S02]  /*253f0*/  IMAD R5, R5, R12, RZ ;  /* 0x0000000c05057224 */ /* 0x004fe400078e02ff */
[----:B------:R-:W-:-:S04]  /*25400*/  IMAD.WIDE.U32 R2, R12, R4, R2 ;  /* 0x000000040c027225 */ /* 0x000fc800078e0002 */
[----:B------:R-:W-:-:S05]  /*25410*/  IMAD R5, R13, R4, R5 ;  /* 0x000000040d057224 */ /* 0x000fca00078e0205 */
[----:B------:R-:W-:-:S07]  /*25420*/  IADD3 R15, R3, R5, RZ ;  /* 0x00000005030f7210 */ /* 0x000fce0007ffe0ff */
.L_x_23022:
        /* <DEDUP_REMOVED lines=17> */
.L_x_23034:
        /* <DEDUP_REMOVED lines=24> */
.L_x_23033:
[----:B------:R-:W-:Y:S05]  /*256c0*/  BSYNC B8 ;  /* 0x0000000000087941 */ /* 0x000fea0003800000 */
.L_x_23032:
[----:B------:R-:W-:-:S04]  /*256d0*/  IADD3 R16, P0, R16, 0x4, RZ ;  /* 0x0000000410107810 */ /* 0x000fc80007f1e0ff */
[----:B------:R-:W-:Y:S02]  /*256e0*/  IADD3.X R17, RZ, R17, RZ, P0, !PT ;  /* 0x00000011ff117210 */ /* 0x000fe400007fe4ff */
[----:B------:R-:W-:-:S04]  /*256f0*/  ISETP.GE.U32.AND P0, PT, R16, R19, PT ;  /* 0x000000131000720c */ /* 0x000fc80003f06070 */
[----:B------:R-:W-:-:S13]  /*25700*/  ISETP.GE.U32.AND.EX P0, PT, R17, R18, PT, P0 ;  /* 0x000000121100720c */ /* 0x000fda0003f06100 */
[----:B------:R-:W-:Y:S05]  /*25710*/  @!P0 BRA `(.L_x_23034) ;  /* 0xfffffffc00888947 */ /* 0x000fea000383ffff */
.L_x_23001:
[----:B------:R-:W-:Y:S05]  /*25720*/  BSYNC B7 ;  /* 0x0000000000077941 */ /* 0x000fea0003800000 */
.L_x_23000:
        /* <DEDUP_REMOVED lines=27> */
.L_x_23036:
[----:B------:R-:W-:Y:S05]  /*258e0*/  BSYNC B7 ;  /* 0x0000000000077941 */ /* 0x000fea0003800000 */
.L_x_23035:
        /* <DEDUP_REMOVED lines=23> */
.L_x_23038:
[----:B------:R-:W-:Y:S05]  /*25a60*/  BSYNC B7 ;  /* 0x0000000000077941 */ /* 0x000fea0003800000 */
.L_x_23037:
        /* <DEDUP_REMOVED lines=26> */
.L_x_23040:
[----:B------:R-:W-:Y:S05]  /*25c10*/  BSYNC B7 ;  /* 0x0000000000077941 */ /* 0x000fea0003800000 */
.L_x_23039:
        /* <DEDUP_REMOVED lines=17> */
.L_x_23054:
        /* <DEDUP_REMOVED lines=15> */
.L_x_23043:
        /* <DEDUP_REMOVED lines=19> */
.L_x_23044:
[----:B------:R-:W-:Y:S05]  /*25f50*/  BSYNC B1 ;  /* 0x0000000000017941 */ /* 0x000fea0003800000 */
.L_x_23042:
        /* <DEDUP_REMOVED lines=30> */
.L_x_23046:
        /* <DEDUP_REMOVED lines=19> */
.L_x_23047:
[----:B------:R-:W-:Y:S05]  /*26270*/  BSYNC B1 ;  /* 0x0000000000017941 */ /* 0x000fea0003800000 */
.L_x_23045:
        /* <DEDUP_REMOVED lines=29> */
.L_x_23049:
        /* <DEDUP_REMOVED lines=19> */
.L_x_23050:
[----:B------:R-:W-:Y:S05]  /*26580*/  BSYNC B1 ;  /* 0x0000000000017941 */ /* 0x000fea0003800000 */
.L_x_23048:
        /* <DEDUP_REMOVED lines=28> */
.L_x_23052:
        /* <DEDUP_REMOVED lines=19> */
.L_x_23053:
[----:B------:R-:W-:Y:S05]  /*26880*/  BSYNC B1 ;  /* 0x0000000000017941 */ /* 0x000fea0003800000 */
.L_x_23051:
        /* <DEDUP_REMOVED lines=20> */
.L_x_23041:
        /* <DEDUP_REMOVED lines=18> */
.L_x_23057:
        /* <DEDUP_REMOVED lines=19> */
.L_x_23058:
[----:B------:R-:W-:Y:S05]  /*26c20*/  BSYNC B0 ;  /* 0x0000000000007941 */ /* 0x000fea0003800000 */
.L_x_23056:
        /* <DEDUP_REMOVED lines=31> */
.L_x_23060:
        /* <DEDUP_REMOVED lines=19> */
.L_x_23061:
[----:B------:R-:W-:Y:S05]  /*26f50*/  BSYNC B0 ;  /* 0x0000000000007941 */ /* 0x000fea0003800000 */
.L_x_23059:
        /* <DEDUP_REMOVED lines=30> */
.L_x_23063:
        /* <DEDUP_REMOVED lines=18> */
.L_x_23064:
[----:B------:R-:W-:Y:S05]  /*27260*/  BSYNC B0 ;  /* 0x0000000000007941 */ /* 0x000fea0003800000 */
.L_x_23062:
[----:B------:R-:W2:Y:S01]  /*27270*/  LDG.E.64 R12, desc[UR36][R12.64+-0x10] ;  /* 0xfffff0240c0c7981 */ /* 0x000ea2000c1e1b00 */
[----:B------:R-:W-:Y:S02]  /*27280*/  IMAD.MOV.U32 R3, RZ, RZ, R15 ;  /* 0x000000ffff037224 */ /* 0x000fe400078e000f */
[----:B--2---:R-:W-:Y:S02]  /*27290*/  IMAD R5, R5, R12, RZ ;  /* 0x0000000c05057224 */ /* 0x004fe400078e02ff */
[----:B------:R-:W-:-:S04]  /*272a0*/  IMAD.WIDE.U32 R2, R12, R4, R2 ;  /* 0x000000040c027225 */ /* 0x000fc800078e0002 */
[----:B------:R-:W-:-:S05]  /*272b0*/  IMAD R5, R13, R4, R5 ;  /* 0x000000040d057224 */ /* 0x000fca00078e0205 */
[----:B------:R-:W-:-:S07]  /*272c0*/  IADD3 R15, R3, R5, RZ ;  /* 0x00000005030f7210 */ /* 0x000fce0007ffe0ff */
.L_x_23055:
        /* <DEDUP_REMOVED lines=17> */
.L_x_23067:
        /* <DEDUP_REMOVED lines=24> */
.L_x_23066:
[----:B------:R-:W-:Y:S05]  /*27560*/  BSYNC B7 ;  /* 0x0000000000077941 */ /* 0x000fea0003800000 */
.L_x_23065:
[----:B------:R-:W-:-:S04]  /*27570*/  IADD3 R16, P0, R16, 0x4, RZ ;  /* 0x0000000410107810 */ /* 0x000fc80007f1e0ff */
[----:B------:R-:W-:Y:S02]  /*27580*/  IADD3.X R17, RZ, R17, RZ, P0, !PT ;  /* 0x00000011ff117210 */ /* 0x000fe400007fe4ff */
[----:B------:R-:W-:-:S04]  /*27590*/  ISETP.GE.U32.AND P0, PT, R16, R19, PT ;  /* 0x000000131000720c */ /* 0x000fc80003f06070 */
[----:B------:R-:W-:-:S13]  /*275a0*/  ISETP.GE.U32.AND.EX P0, PT, R17, R18, PT, P0 ;  /* 0x000000121100720c */ /* 0x000fda0003f06100 */
[----:B------:R-:W-:Y:S05]  /*275b0*/  @!P0 BRA `(.L_x_23067) ;  /* 0xfffffffc00888947 */ /* 0x000fea000383ffff */
.L_x_22789:
[----:B------:R-:W-:Y:S05]  /*275c0*/  BSYNC B6 ;  /* 0x0000000000067941 */ /* 0x000fea0003800000 */
.L_x_22699:
        /* <DEDUP_REMOVED lines=23> */
.L_x_23070:
[----:B------:R-:W-:-:S13]  /*27740*/  ISETP.GE.AND P0, PT, R0, R54, PT ;  /* 0x000000360000720c */ /* 0x000fda0003f06270 */
[----:B------:R-:W-:Y:S05]  /*27750*/  @P0 BRA `(.L_x_23072) ;  /* 0x0000000000300947 */ /* 0x000fea0003800000 */
[----:B0-----:R-:W0:Y:S01]  /*27760*/  LDC.64 R2, c[0x0][0x258] ;  /* 0x00009600ff027b82 */ /* 0x001e220000000a00 */
[----:B------:R-:W-:Y:S01]  /*27770*/  IMAD.IADD R5, R59, 0x1, R0 ;  /* 0x000000013b057824 */ /* 0x000fe200078e0200 */
[----:B------:R-:W-:-:S03]  /*27780*/  IADD3 R0, R0, 0x80, RZ ;  /* 0x0000008000007810 */ /* 0x000fc60007ffe0ff */
[----:B0-----:R-:W-:-:S05]  /*27790*/  IMAD.WIDE.U32 R2, R5, 0x4, R2 ;  /* 0x0000000405027825 */ /* 0x001fca00078e0002 */
[----:B------:R1:W-:Y:S02]  /*277a0*/  STG.E desc[UR36][R2.64], RZ ;  /* 0x000000ff02007986 */ /* 0x0003e4000c101924 */
.L_x_23071:
[----:B------:R-:W-:-:S13]  /*277b0*/  ISETP.GE.AND P0, PT, R0, R54, PT ;  /* 0x000000360000720c */ /* 0x000fda0003f06270 */
[----:B------:R-:W-:Y:S05]  /*277c0*/  @P0 BRA `(.L_x_23073) ;  /* 0x0000000000340947 */ /* 0x000fea0003800000 */
[----:B01----:R-:W0:Y:S01]  /*277d0*/  LDC.64 R2, c[0x0][0x258] ;  /* 0x00009600ff027b82 */ /* 0x003e220000000a00 */
[----:B------:R-:W-:Y:S01]  /*277e0*/  IMAD.IADD R5, R59, 0x1, R0 ;  /* 0x000000013b057824 */ /* 0x000fe200078e0200 */
[----:B------:R-:W-:-:S03]  /*277f0*/  IADD3 R0, R0, 0x80, RZ ;  /* 0x0000008000007810 */ /* 0x000fc60007ffe0ff */
[----:B0-----:R-:W-:-:S05]  /*27800*/  IMAD.WIDE.U32 R2, R5, 0x4, R2 ;  /* 0x0000000405027825 */ /* 0x001fca00078e0002 */
[----:B------:R1:W-:Y:S02]  /*27810*/  STG.E desc[UR36][R2.64], RZ ;  /* 0x000000ff02007986 */ /* 0x0003e4000c101924 */
.L_x_23072:
        /* <DEDUP_REMOVED lines=8> */
.L_x_23073:
[----:B------:R-:W-:Y:S05]  /*278a0*/  BSYNC B1 ;  /* 0x0000000000017941 */ /* 0x000fea0003800000 */
.L_x_23069:
[----:B------:R-:W-:-:S13]  /*278b0*/  ISETP.GE.AND P0, PT, R0, R54, PT ;  /* 0x000000360000720c */ /* 0x000fda0003f06270 */
[----:B012---:R-:W0:Y:S01]  /*278c0*/  @!P0 LDC.64 R2, c[0x0][0x258] ;  /* 0x00009600ff028b82 */ /* 0x007e220000000a00 */
[----:B------:R-:W-:Y:S01]  /*278d0*/  @!P0 IMAD.IADD R5, R59, 0x1, R0 ;  /* 0x000000013b058824 */ /* 0x000fe200078e0200 */
[----:B------:R-:W-:-:S03]  /*278e0*/  @!P0 IADD3 R0, R0, 0x80, RZ ;  /* 0x0000008000008810 */ /* 0x000fc60007ffe0ff */
[----:B0-----:R-:W-:-:S05]  /*278f0*/  @!P0 IMAD.WIDE.U32 R2, R5, 0x4, R2 ;  /* 0x0000000405028825 */ /* 0x001fca00078e0002 */
[----:B------:R2:W-:Y:S02]  /*27900*/  @!P0 STG.E desc[UR36][R2.64], RZ ;  /* 0x000000ff02008986 */ /* 0x0005e4000c101924 */
.L_x_23074:
[----:B------:R-:W-:Y:S05]  /*27910*/  BSYNC B0 ;  /* 0x0000000000007941 */ /* 0x000fea0003800000 */
.L_x_23068:
[----:B------:R-:W-:-:S13]  /*27920*/  ISETP.GE.AND P0, PT, R0, R54, PT ;  /* 0x000000360000720c */ /* 0x000fda0003f06270 */
[----:B------:R-:W-:Y:S05]  /*27930*/  @P0 EXIT ;  /* 0x000000000000094d */ /* 0x000fea0003800000 */
[----:B012---:R-:W0:Y:S01]  /*27940*/  LDC.64 R2, c[0x0][0x258] ;  /* 0x00009600ff027b82 */ /* 0x007e220000000a00 */
[----:B------:R-:W-:-:S04]  /*27950*/  IMAD.IADD R59, R59, 0x1, R0 ;  /* 0x000000013b3b7824 */ /* 0x000fc800078e0200 */
[----:B0-----:R-:W-:-:S05]  /*27960*/  IMAD.WIDE.U32 R2, R59, 0x4, R2 ;  /* 0x000000043b027825 */ /* 0x001fca00078e0002 */
[----:B------:R-:W-:Y:S01]  /*27970*/  STG.E desc[UR36][R2.64], RZ ;  /* 0x000000ff02007986 */ /* 0x000fe2000c101924 */
[----:B------:R-:W-:Y:S05]  /*27980*/  EXIT ;  /* 0x000000000000794d */ /* 0x000fea0003800000 */
        .weak           $__internal_56_$__cuda_sm20_div_s64
        .type           $__internal_56_$__cuda_sm20_div_s64,@function
        .size           $__internal_56_$__cuda_sm20_div_s64,($__internal_57_$__cuda_sm20_rem_s64 - $__internal_56_$__cuda_sm20_div_s64)
$__internal_56_$__cuda_sm20_div_s64:
        /* <DEDUP_REMOVED lines=83> */
[----:B------:R-:W-:Y:S06]  /*27ec0*/  RET.REL.NODEC R6 `(_ZN2at6native29vectorized_elementwise_kernelILi2EZZZNS0_67_GLOBAL__N__bb565c37_34_ValidateCompressedIndicesKernel_cu_33a4b88b42_validate_compressed_sparse_indices_kernelILNS2_8CDimNameE0ENS2_18CUDAKernelLauncherENS2_14EmptyVecKernelENS2_8DummyVecELm0EEEvRKNS_6TensorESA_lllENKUlvE1_clEvENKUlvE_clEvEUliiiiiE_St5arrayIPcLm6EEEEviT0_T1_) ;  /* 0xfffffd80064c7950 */ /* 0x000fec0003c3ffff */
        .weak           $__internal_57_$__cuda_sm20_rem_s64
        .type           $__internal_57_$__cuda_sm20_rem_s64,@function
        .size           $__internal_57_$__cuda_sm20_rem_s64,(.L_x_32237 - $__internal_57_$__cuda_sm20_rem_s64)
$__internal_57_$__cuda_sm20_rem_s64:
        /* <DEDUP_REMOVED lines=77> */
[----:B------:R-:W-:Y:S06]  /*283a0*/  RET.REL.NODEC R4 `(_ZN2at6native29vectorized_elementwise_kernelILi2EZZZNS0_67_GLOBAL__N__bb565c37_34_ValidateCompressedIndicesKernel_cu_33a4b88b42_validate_compressed_sparse_indices_kernelILNS2_8CDimNameE0ENS2_18CUDAKernelLauncherENS2_14EmptyVecKernelENS2_8DummyVecELm0EEEvRKNS_6TensorESA_lllENKUlvE1_clEvENKUlvE_clEvEUliiiiiE_St5arrayIPcLm6EEEEviT0_T1_) ;  /* 0xfffffd7c04147950 */ /* 0x000fec0003c3ffff */
.L_x_23075:
        /* <DEDUP_REMOVED lines=13> */
.L_x_32237:


//--------------------- .text._ZN2at6native29vectorized_elementwise_kernelILi4EZZZNS0_67_GLOBAL__N__bb565c37_34_ValidateCompressedIndicesKernel_cu_33a4b88b42_validate_compressed_sparse_indices_kernelILNS2_8CDimNameE0ENS2_18CUDAKernelLauncherENS2_14EmptyVecKernelENS2_8DummyVecELm0EEEvRKNS_6TensorESA_lllENKUlvE1_clEvENKUlvE_clEvEUliiiiiE_St5arrayIPcLm6EEEEviT0_T1_ --------------------------
	.section	.text._ZN2at6native29vectorized_elementwise_kernelILi4EZZZNS0_67_GLOBAL__N__bb565c37_34_ValidateCompressedIndicesKernel_cu_33a4b88b42_validate_compressed_sparse_indices_kernelILNS2_8CDimNameE0ENS2_18CUDAKernelLauncherENS2_14EmptyVecKernelENS2_8DummyVecELm0EEEvRKNS_6TensorESA_lllENKUlvE1_clEvENKUlvE_clEvEUliiiiiE_St5arrayIPcLm6EEEEviT0_T1_,"ax",@progbits
	.align	128
        .global         _ZN2at6native29vectorized_elementwise_kernelILi4EZZZNS0_67_GLOBAL__N__bb565c37_34_ValidateCompressedIndicesKernel_cu_33a4b88b42_validate_compressed_sparse_indices_kernelILNS2_8CDimNameE0ENS2_18CUDAKernelLauncherENS2_14EmptyVecKernelENS2_8DummyVecELm0EEEvRKNS_6TensorESA_lllENKUlvE1_clEvENKUlvE_clEvEUliiiiiE_St5arrayIPcLm6EEEEviT0_T1_
        .type           _ZN2at6native29vectorized_elementwise_kernelILi4EZZZNS0_67_GLOBAL__N__bb565c37_34_ValidateCompressedIndicesKernel_cu_33a4b88b42_validate_compressed_sparse_indices_kernelILNS2_8CDimNameE0ENS2_18CUDAKernelLauncherENS2_14EmptyVecKernelENS2_8DummyVecELm0EEEvRKNS_6TensorESA_lllENKUlvE1_clEvENKUlvE_clEvEUliiiiiE_St5arrayIPcLm6EEEEviT0_T1_,@function
        .size           _ZN2at6native29vectorized_elementwise_kernelILi4EZZZNS0_67_GLOBAL__N__bb565c37_34_ValidateCompressedIndicesKernel_cu_33a4b88b42_validate_compressed_sparse_indices_kernelILNS2_8CDimNameE0ENS2_18CUDAKernelLauncherENS2_14EmptyVecKernelENS2_8DummyVecELm0EEEvRKNS_6TensorESA_lllENKUlvE1_clEvENKUlvE_clEvEUliiiiiE_St5arrayIPcLm6EEEEviT0_T1_,(.L_x_32239 - _ZN2at6native29vectorized_elementwise_kernelILi4EZZZNS0_67_GLOBAL__N__bb565c37_34_ValidateCompressedIndicesKernel_cu_33a4b88b42_validate_compressed_sparse_indices_kernelILNS2_8CDimNameE0ENS2_18CUDAKernelLauncherENS2_14EmptyVecKernelENS2_8DummyVecELm0EEEvRKNS_6TensorESA_lllENKUlvE1_clEvENKUlvE_clEvEUliiiiiE_St5arrayIPcLm6EEEEviT0_T1_)
        .other          _ZN2at6native29vectorized_elementwise_kernelILi4EZZZNS0_67_GLOBAL__N__bb565c37_34_ValidateCompressedIndicesKernel_cu_33a4b88b42_validate_compressed_sparse_indices_kernelILNS2_8CDimNameE0ENS2_18CUDAKernelLauncherENS2_14EmptyVecKernelENS2_8DummyVecELm0EEEvRKNS_6TensorESA_lllENKUlvE1_clEvENKUlvE_clEvEUliiiiiE_St5arrayIPcLm6EEEEviT0_T1_,@"STO_CUDA_ENTRY STV_DEFAULT"
_ZN2at6native29vectorized_elementwise_kernelILi4EZZZNS0_67_GLOBAL__N__bb565c37_34_ValidateCompressedIndicesKernel_cu_33a4b88b42_validate_compressed_sparse_indices_kernelILNS2_8CDimNameE0ENS2_18CUDAKernelLauncherENS2_14EmptyVecKernelENS2_8DummyVecELm0EEEvRKNS_6TensorESA_lllENKUlvE1_clEvENKUlvE_clEvEUliiiiiE_St5arrayIPcLm6EEEEviT0_T1_:
.text._ZN2at6native29vectorized_elementwise_kernelILi4EZZZNS0_67_GLOBAL__N__bb565c37_34_ValidateCompressedIndicesKernel_cu_33a4b88b42_validate_compressed_sparse_indices_kernelILNS2_8CDimNameE0ENS2_18CUDAKernelLauncherENS2_14EmptyVecKernelENS2_8DummyVecELm0EEEvRKNS_6TensorESA_lllENKUlvE1_clEvENKUlvE_clEvEUliiiiiE_St5arrayIPcLm6EEEEviT0_T1_:
        /* <DEDUP_REMOVED lines=66> */
.L_x_23080:
[----:B------:R-:W-:Y:S05]  /*0420*/  BSYNC B7 ;  /* 0x0000000000077941 */ /* 0x000fea0003800000 */
.L_x_23079:
        /* <DEDUP_REMOVED lines=24> */
.L_x_23082:
[----:B------:R-:W-:Y:S05]  /*05b0*/  BSYNC B7 ;  /* 0x0000000000077941 */ /* 0x000fea0003800000 */
.L_x_23081:
        /* <DEDUP_REMOVED lines=26> */
.L_x_23084:
[----:B------:R-:W-:Y:S05]  /*0760*/  BSYNC B7 ;  /* 0x0000000000077941 */ /* 0x000fea0003800000 */
.L_x_23083:
        /* <DEDUP_REMOVED lines=16> */
.L_x_23089:
        /* <DEDUP_REMOVED lines=23> */
.L_x_23088:
[----:B------:R-:W-:Y:S05]  /*09e0*/  BSYNC B8 ;  /* 0x0000000000087941 */ /* 0x000fea0003800000 */
.L_x_23087:
[----:B------:R-:W-:-:S05]  /*09f0*/  IADD3 R32, P0, R32, 0x4, RZ ;  /* 0x0000000420207810 */ /* 0x000fca0007f1e0ff */
[----:B------:R-:W-:Y:S01]  /*0a00*/  IMAD.X R33, RZ, RZ, R33, P0 ;  /* 0x000000ffff217224 */ /* 0x000fe200000e0621 */
[----:B------:R-:W-:-:S04]  /*0a10*/  ISETP.GE.U32.AND P0, PT, R32, R23, PT ;  /* 0x000000172000720c */ /* 0x000fc80003f06070 */
[----:B------:R-:W-:-:S13]  /*0a20*/  ISETP.GE.U32.AND.EX P0, PT, R33, R16, PT, P0 ;  /* 0x000000102100720c */ /* 0x000fda0003f06100 */
[----:B------:R-:W-:Y:S05]  /*0a30*/  @!P0 BRA `(.L_x_23089) ;  /* 0xfffffffc008c8947 */ /* 0x000fea000383ffff */
.L_x_23086:
[----:B------:R-:W-:Y:S05]  /*0a40*/  BSYNC B7 ;  /* 0x0000000000077941 */ /* 0x000fea0003800000 */
.L_x_23085:
        /* <DEDUP_REMOVED lines=24> */
.L_x_23091:
[----:B------:R-:W-:Y:S05]  /*0bd0*/  BSYNC B7 ;  /* 0x0000000000077941 */ /* 0x000fea0003800000 */
.L_x_23090:
        /* <DEDUP_REMOVED lines=21> */
.L_x_23093:
[----:B------:R-:W-:Y:S05]  /*0d30*/  BSYNC B7 ;  /* 0x0000000000077941 */ /* 0x000fea0003800000 */
.L_x_23092:
        /* <DEDUP_REMOVED lines=26> */
.L_x_23095:
[----:B------:R-:W-:Y:S05]  /*0ee0*/  BSYNC B7 ;  /* 0x0000000000077941 */ /* 0x000fea0003800000 */
.L_x_23094:
        /* <DEDUP_REMOVED lines=16> */
.L_x_23100:
        /* <DEDUP_REMOVED lines=24> */
.L_x_23099:
[----:B------:R-:W-:Y:S05]  /*1170*/  BSYNC B8 ;  /* 0x0000000000087941 */ /* 0x000fea0003800000 */
.L_x_23098:
[----:B------:R-:W-:-:S04]  /*1180*/  IADD3 R28, P0, R28, 0x4, RZ ;  /* 0x000000041c1c7810 */ /* 0x000fc80007f1e0ff */
[----:B------:R-:W-:Y:S02]  /*1190*/  IADD3.X R29, RZ, R29, RZ, P0, !PT ;  /* 0x0000001dff1d7210 */ /* 0x000fe400007fe4ff */
[----:B------:R-:W-:-:S04]  /*11a0*/  ISETP.GE.U32.AND P0, PT, R28, R23, PT ;  /* 0x000000171c00720c */ /* 0x000fc80003f06070 */
[----:B------:R-:W-:-:S13]  /*11b0*/  ISETP.GE.U32.AND.EX P0, PT, R29, R32, PT, P0 ;  /* 0x000000201d00720c */ /* 0x000fda0003f06100 */
[----:B------:R-:W-:Y:S05]  /*11c0*/  @!P0 BRA `(.L_x_23100) ;  /* 0xfffffffc00888947 */ /* 0x000fea000383ffff */
.L_x_23097:
[----:B------:R-:W-:Y:S05]  /*11d0*/  BSYNC B7 ;  /* 0x0000000000077941 */ /* 0x000fea0003800000 */
.L_x_23096:
        /* <DEDUP_REMOVED lines=21> */
.L_x_23102:
[----:B------:R-:W-:Y:S05]  /*1330*/  BSYNC B7 ;  /* 0x0000000000077941 */ /* 0x000fea0003800000 */
.L_x_23101:
        /* <DEDUP_REMOVED lines=21> */
.L_x_23104:
[----:B------:R-:W-:Y:S05]  /*1490*/  BSYNC B7 ;  /* 0x0000000000077941 */ /* 0x000fea0003800000 */
.L_x_23103:
        /* <DEDUP_REMOVED lines=26> */
.L_x_23106:
[----:B------:R-:W-:Y:S05]  /*1640*/  BSYNC B7 ;  /* 0x0000000000077941 */ /* 0x000fea0003800000 */
.L_x_23105:
        /* <DEDUP_REMOVED lines=16> */
.L_x_23111:
        /* <DEDUP_REMOVED lines=24> */
.L_x_23110:
[----:B------:R-:W-:Y:S05]  /*18d0*/  BSYNC B8 ;  /* 0x0000000000087941 */ /* 0x000fea0003800000 */
.L_x_23109:
[----:B------:R-:W-:-:S05]  /*18e0*/  IADD3 R28, P0, R28, 0x4, RZ ;  /* 0x000000041c1c7810 */ /* 0x000fca0007f1e0ff */
[----:B------:R-:W-:Y:S01]  /*18f0*/  IMAD.X R29, RZ, RZ, R29, P0 ;  /* 0x000000ffff1d7224 */ /* 0x000fe200000e061d */
[----:B------:R-:W-:-:S04]  /*1900*/  ISETP.GE.U32.AND P0, PT, R28, R17, PT ;  /* 0x000000111c00720c */ /* 0x000fc80003f06070 */
[----:B------:R-:W-:-:S13]  /*1910*/  ISETP.GE.U32.AND.EX P0, PT, R29, R18, PT, P0 ;  /* 0x000000121d00720c */ /* 0x000fda0003f06100 */
[----:B------:R-:W-:Y:S05]  /*1920*/  @!P0 BRA `(.L_x_23111) ;  /* 0xfffffffc00888947 */ /* 0x000fea000383ffff */
.L_x_23108:
[----:B------:R-:W-:Y:S05]  /*1930*/  BSYNC B7 ;  /* 0x0000000000077941 */ /* 0x000fea0003800000 */
.L_x_23107:
        /* <DEDUP_REMOVED lines=21> */
.L_x_23113:
[----:B------:R-:W-:Y:S05]  /*1a90*/  BSYNC B7 ;  /* 0x0000000000077941 */ /* 0x000fea0003800000 */
.L_x_23112:
        /* <DEDUP_REMOVED lines=21> */
.L_x_23115:
[----:B------:R-:W-:Y:S05]  /*1bf0*/  BSYNC B7 ;  /* 0x0000000000077941 */ /* 0x000fea0003800000 */
.L_x_23114:
        /* <DEDUP_REMOVED lines=26> */
.L_x_23117:
[----:B------:R-:W-:Y:S05]  /*1da0*/  BSYNC B7 ;  /* 0x0000000000077941 */ /* 0x000fea0003800000 */
.L_x_23116:
        /* <DEDUP_REMOVED lines=16> */
.L_x_23122:
        /* <DEDUP_REMOVED lines=24> */
.L_x_23121:
[----:B------:R-:W-:Y:S05]  /*2030*/  BSYNC B8 ;  /* 0x0000000000087941 */ /* 0x000fea0003800000 */
.L_x_23120:
[----:B------:R-:W-:-:S05]  /*2040*/  IADD3 R18, P0, R18, 0x4, RZ ;  /* 0x0000000412127810 */ /* 0x000fca0007f1e0ff */
[----:B------:R-:W-:Y:S01]  /*2050*/  IMAD.X R19, RZ, RZ, R19, P0 ;  /* 0x000000ffff137224 */ /* 0x000fe200000e0613 */
[----:B------:R-:W-:-:S04]  /*2060*/  ISETP.GE.U32.AND P0, PT, R18, R17, PT ;  /* 0x000000111200720c */ /* 0x000fc80003f06070 */
[----:B------:R-:W-:-:S13]  /*2070*/  ISETP.GE.U32.AND.EX P0, PT, R19, R28, PT, P0 ;  /* 0x0000001c1300720c */ /* 0x000fda0003f06100 */
[----:B------:R-:W-:Y:S05]  /*2080*/  @!P0 BRA `(.L_x_23122) ;  /* 0xfffffffc00888947 */ /* 0x000fea000383ffff */
.L_x_23119:
[----:B------:R-:W-:Y:S05]  /*2090*/  BSYNC B7 ;  /* 0x0000000000077941 */ /* 0x000fea0003800000 */
.L_x_23118:
        /* <DEDUP_REMOVED lines=21> */
.L_x_23124:
[----:B------:R-:W-:Y:S05]  /*21f0*/  BSYNC B7 ;  /* 0x0000000000077941 */ /* 0x000fea0003800000 */
.L_x_23123:
        /* <DEDUP_REMOVED lines=21> */
.L_x_23126:
[----:B------:R-:W-:Y:S05]  /*2350*/  BSYNC B7 ;  /* 0x0000000000077941 */ /* 0x000fea0003800000 */
.L_x_23125:
        /* <DEDUP_REMOVED lines=26> */
.L_x_23128:
[----:B------:R-:W-:Y:S05]  /*2500*/  BSYNC B7 ;  /* 0x0000000000077941 */ /* 0x000fea0003800000 */
.L_x_23127:
        /* <DEDUP_REMOVED lines=16> */
.L_x_23133:
        /* <DEDUP_REMOVED lines=24> */
.L_x_23132:
[----:B------:R-:W-:Y:S05]  /*2790*/  BSYNC B8 ;  /* 0x0000000000087941 */ /* 0x000fea0003800000 */
.L_x_23131:
[----:B------:R-:W-:-:S04]  /*27a0*/  IADD3 R18, P0, R18, 0x4, RZ ;  /* 0x0000000412127810 */ /* 0x000fc80007f1e0ff */
[----:B------:R-:W-:Y:S02]  /*27b0*/  IADD3.X R19, RZ, R19, RZ, P0, !PT ;  /* 0x00000013ff137210 */ /* 0x000fe400007fe4ff */
[----:B------:R-:W-:-:S04]  /*27c0*/  ISETP.GE.U32.AND P0, PT, R18, R17, PT ;  /* 0x000000111200720c */ /* 0x000fc80003f06070 */
[----:B------:R-:W-:-:S13]  /*27d0*/  ISETP.GE.U32.AND.EX P0, PT, R19, R44, PT, P0 ;  /* 0x0000002c1300720c */ /* 0x000fda0003f06100 */
[----:B------:R-:W-:Y:S05]  /*27e0*/  @!P0 BRA `(.L_x_23133) ;  /* 0xfffffffc00888947 */ /* 0x000fea000383ffff */
.L_x_23130:
[----:B------:R-:W-:Y:S05]  /*27f0*/  BSYNC B7 ;  /* 0x0000000000077941 */ /* 0x000fea0003800000 */
.L_x_23129:
        /* <DEDUP_REMOVED lines=21> */
.L_x_23135:
[----:B------:R-:W-:Y:S05]  /*2950*/  BSYNC B7 ;  /* 0x0000000000077941 */ /* 0x000fea0003800000 */
.L_x_23134:
        /* <DEDUP_REMOVED lines=21> */
.L_x_23137:
[----:B------:R-:W-:Y:S05]  /*2ab0*/  BSYNC B7 ;  /* 0x0000000000077941 */ /* 0x000fea0003800000 */
.L_x_23136:
        /* <DEDUP_REMOVED lines=26> */
.L_x_23139:
[----:B------:R-:W-:Y:S05]  /*2c60*/  BSYNC B7 ;  /* 0x0000000000077941 */ /* 0x000fea0003800000 */
.L_x_23138:
        /* <DEDUP_REMOVED lines=16> */
.L_x_23144:
        /* <DEDUP_REMOVED lines=24> */
.L_x_23143:
[----:B------:R-:W-:Y:S05]  /*2ef0*/  BSYNC B8 ;  /* 0x0000000000087941 */ /* 0x000fea0003800000 */
.L_x_23142:
[----:B------:R-:W-:-:S05]  /*2f00*/  IADD3 R18, P0, R18, 0x4, RZ ;  /* 0x0000000412127810 */ /* 0x000fca0007f1e0ff */
[----:B------:R-:W-:Y:S01]  /*2f10*/  IMAD.X R19, RZ, RZ, R19, P0 ;  /* 0x000000ffff137224 */ /* 0x000fe200000e0613 */
[----:B------:R-:W-:-:S04]  /*2f20*/  ISETP.GE.U32.AND P0, PT, R18, R17, PT ;  /* 0x000000111200720c */ /* 0x000fc80003f06070 */
[----:B------:R-:W-:-:S13]  /*2f30*/  ISETP.GE.U32.AND.EX P0, PT, R19, R24, PT, P0 ;  /* 0x000000181300720c */ /* 0x000fda0003f06100 */
[----:B------:R-:W-:Y:S05]  /*2f40*/  @!P0 BRA `(.L_x_23144) ;  /* 0xfffffffc00888947 */ /* 0x000fea000383ffff */
.L_x_23141:
[----:B------:R-:W-:Y:S05]  /*2f50*/  BSYNC B7 ;  /* 0x0000000000077941 */ /* 0x000fea0003800000 */
.L_x_23140:
        /* <DEDUP_REMOVED lines=21> */
.L_x_23146:
[----:B------:R-:W-:Y:S05]  /*30b0*/  BSYNC B7 ;  /* 0x0000000000077941 */ /* 0x000fea0003800000 */
.L_x_23145:
        /* <DEDUP_REMOVED lines=21> */
.L_x_23148:
[----:B------:R-:W-:Y:S05]  /*3210*/  BSYNC B7 ;  /* 0x0000000000077941 */ /* 0x000fea0003800000 */
.L_x_23147:
        /* <DEDUP_REMOVED lines=26> */
.L_x_23150:
[----:B------:R-:W-:Y:S05]  /*33c0*/  BSYNC B7 ;  /* 0x0000000000077941 */ /* 0x000fea0003800000 */
.L_x_23149:
        /* <DEDUP_REMOVED lines=16> */
.L_x_23155:
        /* <DEDUP_REMOVED lines=24> */
.L_x_23154:
[----:B------:R-:W-:Y:S05]  /*3650*/  BSYNC B8 ;  /* 0x0000000000087941 */ /* 0x000fea0003800000 */
.L_x_23153:
[----:B------:R-:W-:-:S05]  /*3660*/  IADD3 R18, P0, R18, 0x4, RZ ;  /* 0x0000000412127810 */ /* 0x000fca0007f1e0ff */
[----:B------:R-:W-:Y:S01]  /*3670*/  IMAD.X R19, RZ, RZ, R19, P0 ;  /* 0x000000ffff137224 */ /* 0x000fe200000e0613 */
[----:B------:R-:W-:-:S04]  /*3680*/  ISETP.GE.U32.AND P0, PT, R18, R17, PT ;  /* 0x000000111200720c */ /* 0x000fc80003f06070 */
[----:B------:R-:W-:-:S13]  /*3690*/  ISETP.GE.U32.AND.EX P0, PT, R19, R46, PT, P0 ;  /* 0x0000002e1300720c */ /* 0x000fda0003f06100 */
[----:B------:R-:W-:Y:S05]  /*36a0*/  @!P0 BRA `(.L_x_23155) ;  /* 0xfffffffc00888947 */ /* 0x000fea000383ffff */
.L_x_23152:
[----:B------:R-:W-:Y:S05]  /*36b0*/  BSYNC B7 ;  /* 0x0000000000077941 */ /* 0x000fea0003800000 */
.L_x_23151:
        /* <DEDUP_REMOVED lines=21> */
.L_x_23157:
[----:B------:R-:W-:Y:S05]  /*3810*/  BSYNC B7 ;  /* 0x0000000000077941 */ /* 0x000fea0003800000 */
.L_x_23156:
        /* <DEDUP_REMOVED lines=21> */
.L_x_23159:
[----:B------:R-:W-:Y:S05]  /*3970*/  BSYNC B7 ;  /* 0x0000000000077941 */ /* 0x000fea0003800000 */
.L_x_23158:
        /* <DEDUP_REMOVED lines=26> */
.L_x_23161:
[----:B------:R-:W-:Y:S05]  /*3b20*/  BSYNC B7 ;  /* 0x0000000000077941 */ /* 0x000fea0003800000 */
.L_x_23160:
        /* <DEDUP_REMOVED lines=13> */
.L_x_23166:
        /* <DEDUP_REMOVED lines=24> */
.L_x_23165:
[----:B------:R-:W-:Y:S05]  /*3d80*/  BSYNC B8 ;  /* 0x0000000000087941 */ /* 0x000fea0003800000 */
.L_x_23164:
[----:B------:R-:W-:-:S05]  /*3d90*/  IADD3 R18, P0, R18, 0x4, RZ ;  /* 0x0000000412127810 */ /* 0x000fca0007f1e0ff */
[----:B------:R-:W-:Y:S01]  /*3da0*/  IMAD.X R19, RZ, RZ, R19, P0 ;  /* 0x000000ffff137224 */ /* 0x000fe200000e0613 */
[----:B------:R-:W-:-:S04]  /*3db0*/  ISETP.GE.U32.AND P0, PT, R18, R16, PT ;  /* 0x000000101200720c */ /* 0x000fc80003f06070 */
[----:B------:R-:W-:-:S13]  /*3dc0*/  ISETP.GE.U32.AND.EX P0, PT, R19, R17, PT, P0 ;  /* 0x000000111300720c */ /* 0x000fda0003f06100 */
[----:B------:R-:W-:Y:S05]  /*3dd0*/  @!P0 BRA `(.L_x_23166) ;  /* 0xfffffffc00888947 */ /* 0x000fea000383ffff */
.L_x_23163:
[----:B------:R-:W-:Y:S05]  /*3de0*/  BSYNC B7 ;  /* 0x0000000000077941 */ /* 0x000fea0003800000 */
.L_x_23162:
[----:B------:R-:W-:Y:S05]  /*3df0*/  BRA `(.L_x_23167) ;  /* 0x000000f000ec7947 */ /* 0x000fea0003800000 */
.L_x_23078:
        /* <DEDUP_REMOVED lines=21> */
.L_x_23169:
[----:B------:R-:W-:Y:S05]  /*3f50*/  BSYNC B7 ;  /* 0x0000000000077941 */ /* 0x000fea0003800000 */
.L_x_23168:
        /* <DEDUP_REMOVED lines=24> */
.L_x_23171:
[----:B------:R-:W-:Y:S05]  /*40e0*/  BSYNC B7 ;  /* 0x0000000000077941 */ /* 0x000fea0003800000 */
.L_x_23170:
        /* <DEDUP_REMOVED lines=26> */
.L_x_23173:
[----:B------:R-:W-:Y:S05]  /*4290*/  BSYNC B7 ;  /* 0x0000000000077941 */ /* 0x000fea0003800000 */
.L_x_23172:
        /* <DEDUP_REMOVED lines=19> */
.L_x_23187:
        /* <DEDUP_REMOVED lines=11> */
[----:B------:R-:W-:Y:S05]  /*4480*/  CALL.REL.NOINC `($__internal_58_$__cuda_sm20_div_s64) ;  /* 0x0000023000cc7944 */ /* 0x000fea0003c00000 */
[----:B------:R-:W-:Y:S01]  /*4490*/  MOV R32, R4 ;  /* 0x0000000400207202 */ /* 0x000fe20000000f00 */
[----:B------:R-:W-:Y:S01]  /*44a0*/  IMAD.MOV.U32 R33, RZ, RZ, R3 ;  /* 0x000000ffff217224 */ /* 0x000fe200078e0003 */
[----:B------:R-:W-:Y:S06]  /*44b0*/  BRA `(.L_x_23177) ;  /* 0x00000000004c7947 */ /* 0x000fec0003800000 */
.L_x_23176:
        /* <DEDUP_REMOVED lines=19> */
.L_x_23177:
[----:B------:R-:W-:Y:S05]  /*45f0*/  BSYNC B1 ;  /* 0x0000000000017941 */ /* 0x000fea0003800000 */
.L_x_23175:
        /* <DEDUP_REMOVED lines=27> */
[----:B------:R-:W-:Y:S05]  /*47b0*/  CALL.REL.NOINC `($__internal_58_$__cuda_sm20_div_s64) ;  /* 0x0000023000007944 */ /* 0x000fea0003c00000 */
[----:B------:R-:W-:Y:S01]  /*47c0*/  IMAD.MOV.U32 R20, RZ, RZ, R4 ;  /* 0x000000ffff147224 */ /* 0x000fe200078e0004 */
[----:B------:R-:W-:Y:S01]  /*47d0*/  MOV R21, R3 ;  /* 0x0000000300157202 */ /* 0x000fe20000000f00 */
[----:B------:R-:W-:Y:S06]  /*47e0*/  BRA `(.L_x_23180) ;  /* 0x00000000004c7947 */ /* 0x000fec0003800000 */
.L_x_23179:
        /* <DEDUP_REMOVED lines=19> */
.L_x_23180:
[----:B------:R-:W-:Y:S05]  /*4920*/  BSYNC B1 ;  /* 0x0000000000017941 */ /* 0x000fea0003800000 */
.L_x_23178:
        /* <DEDUP_REMOVED lines=29> */
.L_x_23182:
        /* <DEDUP_REMOVED lines=19> */
.L_x_23183:
[----:B------:R-:W-:Y:S05]  /*4c30*/  BSYNC B1 ;  /* 0x0000000000017941 */ /* 0x000fea0003800000 */
.L_x_23181:
        /* <DEDUP_REMOVED lines=29> */
.L_x_23185:
        /* <DEDUP_REMOVED lines=19> */
.L_x_23186:
[----:B------:R-:W-:Y:S05]  /*4f40*/  BSYNC B1 ;  /* 0x0000000000017941 */ /* 0x000fea0003800000 */
.L_x_23184:
        /* <DEDUP_REMOVED lines=21> */
.L_x_23174:
        /* <DEDUP_REMOVED lines=14> */
[----:B------:R-:W-:Y:S05]  /*5180*/  CALL.REL.NOINC `($__internal_58_$__cuda_sm20_div_s64) ;  /* 0x00000224008c7944 */ /* 0x000fea0003c00000 */
[----:B------:R-:W-:Y:S02]  /*5190*/  IMAD.MOV.U32 R12, RZ, RZ, R4 ;  /* 0x000000ffff0c7224 */ /* 0x000fe400078e0004 */
[----:B------:R-:W-:Y:S01]  /*51a0*/  IMAD.MOV.U32 R13, RZ, RZ, R3 ;  /* 0x000000ffff0d7224 */ /* 0x000fe200078e0003 */
[----:B------:R-:W-:Y:S06]  /*51b0*/  BRA `(.L_x_23191) ;  /* 0x00000000004c7947 */ /* 0x000fec0003800000 */
.L_x_23190:
        /* <DEDUP_REMOVED lines=19> */
.L_x_23191:
[----:B------:R-:W-:Y:S05]  /*52f0*/  BSYNC B0 ;  /* 0x0000000000007941 */ /* 0x000fea0003800000 */
.L_x_23189:
        /* <DEDUP_REMOVED lines=33> */
[----:B------:R-:W-:Y:S05]  /*5510*/  CALL.REL.NOINC `($__internal_58_$__cuda_sm20_div_s64) ;  /* 0x0000022000a87944 */ /* 0x000fea0003c00000 */
[----:B------:R-:W-:Y:S01]  /*5520*/  IMAD.MOV.U32 R5, RZ, RZ, R3 ;  /* 0x000000ffff057224 */ /* 0x000fe200078e0003 */
[----:B------:R-:W-:Y:S06]  /*5530*/  BRA `(.L_x_23194) ;  /* 0x00000000004c7947 */ /* 0x000fec0003800000 */
.L_x_23193:
        /* <DEDUP_REMOVED lines=19> */
.L_x_23194:
[----:B------:R-:W-:Y:S05]  /*5670*/  BSYNC B0 ;  /* 0x0000000000007941 */ /* 0x000fea0003800000 */
.L_x_23192:
        /* <DEDUP_REMOVED lines=34> */
[----:B------:R-:W-:Y:S05]  /*58a0*/  CALL.REL.NOINC `($__internal_59_$__cuda_sm20_rem_s64) ;  /* 0x0000022400147944 */ /* 0x000fea0003c00000 */
[----:B------:R-:W-:Y:S02]  /*58b0*/  IMAD.MOV.U32 R4, RZ, RZ, R0 ;  /* 0x000000ffff047224 */ /* 0x000fe400078e0000 */
[----:B------:R-:W-:Y:S01]  /*58c0*/  IMAD.MOV.U32 R5, RZ, RZ, R3 ;  /* 0x000000ffff057224 */ /* 0x000fe200078e0003 */
[----:B------:R-:W-:Y:S06]  /*58d0*/  BRA `(.L_x_23197) ;  /* 0x0000000000487947 */ /* 0x000fec0003800000 */
.L_x_23196:
        /* <DEDUP_REMOVED lines=18> */
.L_x_23197:
[----:B------:R-:W-:Y:S05]  /*5a00*/  BSYNC B0 ;  /* 0x0000000000007941 */ /* 0x000fea0003800000 */
.L_x_23195:
        /* <DEDUP_REMOVED lines=12> */
.L_x_23188:
        /* <DEDUP_REMOVED lines=18> */
.L_x_23202:
        /* <DEDUP_REMOVED lines=24> */
.L_x_23201:
[----:B------:R-:W-:Y:S05]  /*5d70*/  BSYNC B8 ;  /* 0x0000000000087941 */ /* 0x000fea0003800000 */
.L_x_23200:
[----:B------:R-:W-:-:S05]  /*5d80*/  IADD3 R22, P0, R22, 0x4, RZ ;  /* 0x0000000416167810 */ /* 0x000fca0007f1e0ff */
[----:B------:R-:W-:Y:S01]  /*5d90*/  IMAD.X R23, RZ, RZ, R23, P0 ;  /* 0x000000ffff177224 */ /* 0x000fe200000e0617 */
[----:B------:R-:W-:-:S04]  /*5da0*/  ISETP.GE.U32.AND P0, PT, R22, R33, PT ;  /* 0x000000211600720c */ /* 0x000fc80003f06070 */
[----:B------:R-:W-:-:S13]  /*5db0*/  ISETP.GE.U32.AND.EX P0, PT, R23, R36, PT, P0 ;  /* 0x000000241700720c */ /* 0x000fda0003f06100 */
[----:B------:R-:W-:Y:S05]  /*5dc0*/  @!P0 BRA `(.L_x_23202) ;  /* 0xfffffffc00888947 */ /* 0x000fea000383ffff */
.L_x_23199:
[----:B------:R-:W-:Y:S05]  /*5dd0*/  BSYNC B7 ;  /* 0x0000000000077941 */ /* 0x000fea0003800000 */
.L_x_23198:
        /* <DEDUP_REMOVED lines=24> */
.L_x_23204:
[----:B------:R-:W-:Y:S05]  /*5f60*/  BSYNC B7 ;  /* 0x0000000000077941 */ /* 0x000fea0003800000 */
.L_x_23203:
        /* <DEDUP_REMOVED lines=21> */
.L_x_23206:
[----:B------:R-:W-:Y:S05]  /*60c0*/  BSYNC B7 ;  /* 0x0000000000077941 */ /* 0x000fea0003800000 */
.L_x_23205:
        /* <DEDUP_REMOVED lines=26> */
.L_x_23208:
[----:B------:R-:W-:Y:S05]  /*6270*/  BSYNC B7 ;  /* 0x0000000000077941 */ /* 0x000fea0003800000 */
.L_x_23207:
        /* <DEDUP_REMOVED lines=17> */
.L_x_23222:
        /* <DEDUP_REMOVED lines=15> */
.L_x_23211:
        /* <DEDUP_REMOVED lines=19> */
.L_x_23212:
[----:B------:R-:W-:Y:S05]  /*65b0*/  BSYNC B1 ;  /* 0x0000000000017941 */ /* 0x000fea0003800000 */
.L_x_23210:
        /* <DEDUP_REMOVED lines=31> */
.L_x_23214:
        /* <DEDUP_REMOVED lines=19> */
.L_x_23215:
[----:B------:R-:W-:Y:S05]  /*68e0*/  BSYNC B1 ;  /* 0x0000000000017941 */ /* 0x000fea0003800000 */
.L_x_23213:
        /* <DEDUP_REMOVED lines=29> */
.L_x_23217:
        /* <DEDUP_REMOVED lines=19> */
.L_x_23218:
[----:B------:R-:W-:Y:S05]  /*6bf0*/  BSYNC B1 ;  /* 0x0000000000017941 */ /* 0x000fea0003800000 */
.L_x_23216:
        /* <DEDUP_REMOVED lines=29> */
.L_x_23220:
        /* <DEDUP_REMOVED lines=19> */
.L_x_23221:
[----:B------:R-:W-:Y:S05]  /*6f00*/  BSYNC B1 ;  /* 0x0000000000017941 */ /* 0x000fea0003800000 */
.L_x_23219:
        /* <DEDUP_REMOVED lines=20> */
.L_x_23209:
        /* <DEDUP_REMOVED lines=17> */
.L_x_23225:
        /* <DEDUP_REMOVED lines=19> */
.L_x_23226:
[----:B------:R-:W-:Y:S05]  /*7290*/  BSYNC B0 ;  /* 0x0000000000007941 */ /* 0x000fea0003800000 */
.L_x_23224:
        /* <DEDUP_REMOVED lines=34> */
.L_x_23228:
        /* <DEDUP_REMOVED lines=19> */
.L_x_23229:
[----:B------:R-:W-:Y:S05]  /*75f0*/  BSYNC B0 ;  /* 0x0000000000007941 */ /* 0x000fea0003800000 */
.L_x_23227:
        /* <DEDUP_REMOVED lines=28> */
[----:B------:R-:W-:Y:S05]  /*77c0*/  CALL.REL.NOINC `($__internal_59_$__cuda_sm20_rem_s64) ;  /* 0x00000204004c7944 */ /* 0x000fea0003c00000 */
[----:B------:R-:W-:Y:S01]  /*77d0*/  IMAD.MOV.U32 R4, RZ, RZ, R0 ;  /* 0x000000ffff047224 */ /* 0x000fe200078e0000 */
[----:B------:R-:W-:Y:S01]  /*77e0*/  MOV R5, R3 ;  /* 0x0000000300057202 */ /* 0x000fe20000000f00 */
[----:B------:R-:W-:Y:S06]  /*77f0*/  BRA `(.L_x_23232) ;  /* 0x0000000000487947 */ /* 0x000fec0003800000 */
.L_x_23231:
        /* <DEDUP_REMOVED lines=18> */
.L_x_23232:
[----:B------:R-:W-:Y:S05]  /*7920*/  BSYNC B0 ;  /* 0x0000000000007941 */ /* 0x000fea0003800000 */
.L_x_23230:
[----:B------:R-:W2:Y:S01]  /*7930*/  LDG.E.64 R14, desc[UR36][R14.64+-0x10] ;  /* 0xfffff0240e0e7981 */ /* 0x000ea2000c1e1b00 */
[----:B------:R-:W-:Y:S02]  /*7940*/  IMAD.MOV.U32 R37, RZ, RZ, R35 ;  /* 0x000000ffff257224 */ /* 0x000fe400078e0023 */
[----:B--2---:R-:W-:Y:S02]  /*7950*/  IMAD R3, R5, R14, RZ ;  /* 0x0000000e05037224 */ /* 0x004fe400078e02ff */
[----:B------:R-:W-:-:S04]  /*7960*/  IMAD.WIDE.U32 R36, R14, R4, R36 ;  /* 0x000000040e247225 */ /* 0x000fc800078e0024 */
[----:B------:R-:W-:-:S05]  /*7970*/  IMAD R3, R15, R4, R3 ;  /* 0x000000040f037224 */ /* 0x000fca00078e0203 */
[----:B------:R-:W-:-:S07]  /*7980*/  IADD3 R35, R37, R3, RZ ;  /* 0x0000000325237210 */ /* 0x000fce0007ffe0ff */
.L_x_23223:
        /* <DEDUP_REMOVED lines=18> */
.L_x_23237:
        /* <DEDUP_REMOVED lines=24> */
.L_x_23236:
[----:B------:R-:W-:Y:S05]  /*7c30*/  BSYNC B8 ;  /* 0x0000000000087941 */ /* 0x000fea0003800000 */
.L_x_23235:
[----:B------:R-:W-:-:S04]  /*7c40*/  IADD3 R16, P0, R16, 0x4, RZ ;  /* 0x0000000410107810 */ /* 0x000fc80007f1e0ff */
[----:B------:R-:W-:Y:S02]  /*7c50*/  IADD3.X R17, RZ, R17, RZ, P0, !PT ;  /* 0x00000011ff117210 */ /* 0x000fe400007fe4ff */
[----:B------:R-:W-:-:S04]  /*7c60*/  ISETP.GE.U32.AND P0, PT, R16, R23, PT ;  /* 0x000000171000720c */ /* 0x000fc80003f06070 */
[----:B------:R-:W-:-:S13]  /*7c70*/  ISETP.GE.U32.AND.EX P0, PT, R17, R22, PT, P0 ;  /* 0x000000161100720c */ /* 0x000fda0003f06100 */
[----:B------:R-:W-:Y:S05]  /*7c80*/  @!P0 BRA `(.L_x_23237) ;  /* 0xfffffffc00888947 */ /* 0x000fea000383ffff */
.L_x_23234:
[----:B------:R-:W-:Y:S05]  /*7c90*/  BSYNC B7 ;  /* 0x0000000000077941 */ /* 0x000fea0003800000 */
.L_x_23233:
        /* <DEDUP_REMOVED lines=21> */
.L_x_23239:
[----:B------:R-:W-:Y:S05]  /*7df0*/  BSYNC B7 ;  /* 0x0000000000077941 */ /* 0x000fea0003800000 */
.L_x_23238:
        /* <DEDUP_REMOVED lines=21> */
.L_x_23241:
[----:B------:R-:W-:Y:S05]  /*7f50*/  BSYNC B7 ;  /* 0x0000000000077941 */ /* 0x000fea0003800000 */
.L_x_23240:
        /* <DEDUP_REMOVED lines=26> */
.L_x_23243:
[----:B------:R-:W-:Y:S05]  /*8100*/  BSYNC B7 ;  /* 0x0000000000077941 */ /* 0x000fea0003800000 */
.L_x_23242:
        /* <DEDUP_REMOVED lines=17> */
.L_x_23257:
        /* <DEDUP_REMOVED lines=16> */
.L_x_23246:
        /* <DEDUP_REMOVED lines=19> */
.L_x_23247:
[----:B------:R-:W-:Y:S05]  /*8450*/  BSYNC B1 ;  /* 0x0000000000017941 */ /* 0x000fea0003800000 */
.L_x_23245:
        /* <DEDUP_REMOVED lines=30> */
.L_x_23249:
        /* <DEDUP_REMOVED lines=19> */
.L_x_23250:
[----:B------:R-:W-:Y:S05]  /*8770*/  BSYNC B1 ;  /* 0x0000000000017941 */ /* 0x000fea0003800000 */
.L_x_23248:
        /* <DEDUP_REMOVED lines=29> */
.L_x_23252:
        /* <DEDUP_REMOVED lines=19> */
.L_x_23253:
[----:B------:R-:W-:Y:S05]  /*8a80*/  BSYNC B1 ;  /* 0x0000000000017941 */ /* 0x000fea0003800000 */
.L_x_23251:
        /* <DEDUP_REMOVED lines=28> */
.L_x_23255:
        /* <DEDUP_REMOVED lines=19> */
.L_x_23256:
[----:B------:R-:W-:Y:S05]  /*8d80*/  BSYNC B1 ;  /* 0x0000000000017941 */ /* 0x000fea0003800000 */
.L_x_23254:
        /* <DEDUP_REMOVED lines=20> */
.L_x_23244:
        /* <DEDUP_REMOVED lines=18> */
.L_x_23260:
        /* <DEDUP_REMOVED lines=19> */
.L_x_23261:
[----:B------:R-:W-:Y:S05]  /*9120*/  BSYNC B0 ;  /* 0x0000000000007941 */ /* 0x000fea0003800000 */
.L_x_23259:
        /* <DEDUP_REMOVED lines=28> */
[----:B------:R-:W-:Y:S05]  /*92f0*/  CALL.REL.NOINC `($__internal_58_$__cuda_sm20_div_s64) ;  /* 0x000001e400307944 */ /* 0x000fea0003c00000 */
[----:B------:R-:W-:Y:S01]  /*9300*/  IMAD.MOV.U32 R5, RZ, RZ, R3 ;  /* 0x000000ffff057224 */ /* 0x000fe200078e0003 */
[----:B------:R-:W-:Y:S06]  /*9310*/  BRA `(.L_x_23264) ;  /* 0x00000000004c7947 */ /* 0x000fec0003800000 */
.L_x_23263:
        /* <DEDUP_REMOVED lines=19> */
.L_x_23264:
[----:B------:R-:W-:Y:S05]  /*9450*/  BSYNC B0 ;  /* 0x0000000000007941 */ /* 0x000fea0003800000 */
.L_x_23262:
        /* <DEDUP_REMOVED lines=27> */
[----:B------:R-:W-:Y:S01]  /*9610*/  MOV R4, R0 ;  /* 0x0000000000047202 */ /* 0x000fe20000000f00 */
[----:B------:R-:W-:Y:S01]  /*9620*/  IMAD.MOV.U32 R5, RZ, RZ, R3 ;  /* 0x000000ffff057224 */ /* 0x000fe200078e0003 */
[----:B------:R-:W-:Y:S06]  /*9630*/  BRA `(.L_x_23267) ;  /* 0x0000000000487947 */ /* 0x000fec0003800000 */
.L_x_23266:
        /* <DEDUP_REMOVED lines=18> */
.L_x_23267:
[----:B------:R-:W-:Y:S05]  /*9760*/  BSYNC B0 ;  /* 0x0000000000007941 */ /* 0x000fea0003800000 */
.L_x_23265:
[----:B------:R-:W2:Y:S01]  /*9770*/  LDG.E.64 R14, desc[UR36][R14.64+-0x10] ;  /* 0xfffff0240e0e7981 */ /* 0x000ea2000c1e1b00 */
[----:B------:R-:W-:Y:S01]  /*9780*/  MOV R29, R23 ;  /* 0x00000017001d7202 */ /* 0x000fe20000000f00 */
[----:B--2---:R-:W-:Y:S02]  /*9790*/  IMAD R3, R5, R14, RZ ;  /* 0x0000000e05037224 */ /* 0x004fe400078e02ff */
[----:B------:R-:W-:-:S04]  /*97a0*/  IMAD.WIDE.U32 R28, R14, R4, R28 ;  /* 0x000000040e1c7225 */ /* 0x000fc800078e001c */
[----:B------:R-:W-:-:S04]  /*97b0*/  IMAD R3, R15, R4, R3 ;  /* 0x000000040f037224 */ /* 0x000fc800078e0203 */
[----:B------:R-:W-:-:S07]  /*97c0*/  IMAD.IADD R23, R29, 0x1, R3 ;  /* 0x000000011d177824 */ /* 0x000fce00078e0203 */
.L_x_23258:
        /* <DEDUP_REMOVED lines=18> */
.L_x_23272:
        /* <DEDUP_REMOVED lines=24> */
.L_x_23271:
[----:B------:R-:W-:Y:S05]  /*9a70*/  BSYNC B8 ;  /* 0x0000000000087941 */ /* 0x000fea0003800000 */
.L_x_23270:
[----:B------:R-:W-:-:S05]  /*9a80*/  IADD3 R16, P0, R16, 0x4, RZ ;  /* 0x0000000410107810 */ /* 0x000fca0007f1e0ff */
[----:B------:R-:W-:Y:S01]  /*9a90*/  IMAD.X R17, RZ, RZ, R17, P0 ;  /* 0x000000ffff117224 */ /* 0x000fe200000e0611 */
[----:B------:R-:W-:-:S04]  /*9aa0*/  ISETP.GE.U32.AND P0, PT, R16, R29, PT ;  /* 0x0000001d1000720c */ /* 0x000fc80003f06070 */
[----:B------:R-:W-:-:S13]  /*9ab0*/  ISETP.GE.U32.AND.EX P0, PT, R17, R18, PT, P0 ;  /* 0x000000121100720c */ /* 0x000fda0003f06100 */
[----:B------:R-:W-:Y:S05]  /*9ac0*/  @!P0 BRA `(.L_x_23272) ;  /* 0xfffffffc00888947 */ /* 0x000fea000383ffff */
.L_x_23269:
[----:B------:R-:W-:Y:S05]  /*9ad0*/  BSYNC B7 ;  /* 0x0000000000077941 */ /* 0x000fea0003800000 */
.L_x_23268:
        /* <DEDUP_REMOVED lines=21> */
.L_x_23274:
[----:B------:R-:W-:Y:S05]  /*9c30*/  BSYNC B7 ;  /* 0x0000000000077941 */ /* 0x000fea0003800000 */
.L_x_23273:
        /* <DEDUP_REMOVED lines=21> */
.L_x_23276:
[----:B------:R-:W-:Y:S05]  /*9d90*/  BSYNC B7 ;  /* 0x0000000000077941 */ /* 0x000fea0003800000 */
.L_x_23275:
        /* <DEDUP_REMOVED lines=26> */
.L_x_23278:
[----:B------:R-:W-:Y:S05]  /*9f40*/  BSYNC B7 ;  /* 0x0000000000077941 */ /* 0x000fea0003800000 */
.L_x_23277:
        /* <DEDUP_REMOVED lines=18> */
.L_x_23292:
        /* <DEDUP_REMOVED lines=13> */
[----:B------:R-:W-:Y:S01]  /*a140*/  IMAD.MOV.U32 R12, RZ, RZ, R4 ;  /* 0x000000ffff0c7224 */ /* 0x000fe200078e0004 */
[----:B------:R-:W-:Y:S01]  /*a150*/  MOV R13, R3 ;  /* 0x00000003000d7202 */ /* 0x000fe20000000f00 */
[----:B------:R-:W-:Y:S06]  /*a160*/  BRA `(.L_x_23282) ;  /* 0x00000000004c7947 */ /* 0x000fec0003800000 */
.L_x_23281:
        /* <DEDUP_REMOVED lines=19> */
.L_x_23282:
[----:B------:R-:W-:Y:S05]  /*a2a0*/  BSYNC B1 ;  /* 0x0000000000017941 */ /* 0x000fea0003800000 */
.L_x_23280:
        /* <DEDUP_REMOVED lines=31> */
.L_x_23284:
        /* <DEDUP_REMOVED lines=19> */
.L_x_23285:
[----:B------:R-:W-:Y:S05]  /*a5d0*/  BSYNC B1 ;  /* 0x0000000000017941 */ /* 0x000fea0003800000 */
.L_x_23283:
        /* <DEDUP_REMOVED lines=29> */
.L_x_23287:
        /* <DEDUP_REMOVED lines=19> */
.L_x_23288:
[----:B------:R-:W-:Y:S05]  /*a8e0*/  BSYNC B1 ;  /* 0x0000000000017941 */ /* 0x000fea0003800000 */
.L_x_23286:
        /* <DEDUP_REMOVED lines=28> */
.L_x_23290:
        /* <DEDUP_REMOVED lines=19> */
.L_x_23291:
[----:B------:R-:W-:Y:S05]  /*abe0*/  BSYNC B1 ;  /* 0x0000000000017941 */ /* 0x000fea0003800000 */
.L_x_23289:
        /* <DEDUP_REMOVED lines=21> */
.L_x_23279:
        /* <DEDUP_REMOVED lines=18> */
.L_x_23295:
        /* <DEDUP_REMOVED lines=19> */
.L_x_23296:
[----:B------:R-:W-:Y:S05]  /*af90*/  BSYNC B0 ;  /* 0x0000000000007941 */ /* 0x000fea0003800000 */
.L_x_23294:
        /* <DEDUP_REMOVED lines=33> */
.L_x_23298:
        /* <DEDUP_REMOVED lines=19> */
.L_x_23299:
[----:B------:R-:W-:Y:S05]  /*b2e0*/  BSYNC B0 ;  /* 0x0000000000007941 */ /* 0x000fea0003800000 */
.L_x_23297:
        /* <DEDUP_REMOVED lines=32> */
.L_x_23301:
        /* <DEDUP_REMOVED lines=18> */
.L_x_23302:
[----:B------:R-:W-:Y:S05]  /*b610*/  BSYNC B0 ;  /* 0x0000000000007941 */ /* 0x000fea0003800000 */
.L_x_23300:
        /* <DEDUP_REMOVED lines=8> */
.L_x_23293:
        /* <DEDUP_REMOVED lines=18> */
.L_x_23307:
        /* <DEDUP_REMOVED lines=24> */
.L_x_23306:
[----:B------:R-:W-:Y:S05]  /*b940*/  BSYNC B8 ;  /* 0x0000000000087941 */ /* 0x000fea0003800000 */
.L_x_23305:
[----:B------:R-:W-:-:S05]  /*b950*/  IADD3 R16, P0, R16, 0x4, RZ ;  /* 0x0000000410107810 */ /* 0x000fca0007f1e0ff */
[----:B------:R-:W-:Y:S01]  /*b960*/  IMAD.X R17, RZ, RZ, R17, P0 ;  /* 0x000000ffff117224 */ /* 0x000fe200000e0611 */
[----:B------:R-:W-:-:S04]  /*b970*/  ISETP.GE.U32.AND P0, PT, R16, R19, PT ;  /* 0x000000131000720c */ /* 0x000fc80003f06070 */
[----:B------:R-:W-:-:S13]  /*b980*/  ISETP.GE.U32.AND.EX P0, PT, R17, R28, PT, P0 ;  /* 0x0000001c1100720c */ /* 0x000fda0003f06100 */
[----:B------:R-:W-:Y:S05]  /*b990*/  @!P0 BRA `(.L_x_23307) ;  /* 0xfffffffc00888947 */ /* 0x000fea000383ffff */
.L_x_23304:
[----:B------:R-:W-:Y:S05]  /*b9a0*/  BSYNC B7 ;  /* 0x0000000000077941 */ /* 0x000fea0003800000 */
.L_x_23303:
        /* <DEDUP_REMOVED lines=21> */
.L_x_23309:
[----:B------:R-:W-:Y:S05]  /*bb00*/  BSYNC B7 ;  /* 0x0000000000077941 */ /* 0x000fea0003800000 */
.L_x_23308:
        /* <DEDUP_REMOVED lines=21> */
.L_x_23311:
[----:B------:R-:W-:Y:S05]  /*bc60*/  BSYNC B7 ;  /* 0x0000000000077941 */ /* 0x000fea0003800000 */
.L_x_23310:
        /* <DEDUP_REMOVED lines=26> */
.L_x_23313:
[----:B------:R-:W-:Y:S05]  /*be10*/  BSYNC B7 ;  /* 0x0000000000077941 */ /* 0x000fea0003800000 */
.L_x_23312:
        /* <DEDUP_REMOVED lines=15> */
.L_x_23327:
        /* <DEDUP_REMOVED lines=16> */
.L_x_23316:
        /* <DEDUP_REMOVED lines=19> */
.L_x_23317:
[----:B------:R-:W-:Y:S05]  /*c140*/  BSYNC B1 ;  /* 0x0000000000017941 */ /* 0x000fea0003800000 */
.L_x_23315:
        /* <DEDUP_REMOVED lines=29> */
.L_x_23319:
        /* <DEDUP_REMOVED lines=19> */
.L_x_23320:
[----:B------:R-:W-:Y:S05]  /*c450*/  BSYNC B1 ;  /* 0x0000000000017941 */ /* 0x000fea0003800000 */
.L_x_23318:
        /* <DEDUP_REMOVED lines=29> */
.L_x_23322:
        /* <DEDUP_REMOVED lines=19> */
.L_x_23323:
[----:B------:R-:W-:Y:S05]  /*c760*/  BSYNC B1 ;  /* 0x0000000000017941 */ /* 0x000fea0003800000 */
.L_x_23321:
        /* <DEDUP_REMOVED lines=28> */
.L_x_23325:
        /* <DEDUP_REMOVED lines=19> */
.L_x_23326:
[----:B------:R-:W-:Y:S05]  /*ca60*/  BSYNC B1 ;  /* 0x0000000000017941 */ /* 0x000fea0003800000 */
.L_x_23324:
        /* <DEDUP_REMOVED lines=20> */
.L_x_23314:
        /* <DEDUP_REMOVED lines=18> */
.L_x_23330:
        /* <DEDUP_REMOVED lines=19> */
.L_x_23331:
[----:B------:R-:W-:Y:S05]  /*ce00*/  BSYNC B0 ;  /* 0x0000000000007941 */ /* 0x000fea0003800000 */
.L_x_23329:
        /* <DEDUP_REMOVED lines=30> */
.L_x_23333:
        /* <DEDUP_REMOVED lines=19> */
.L_x_23334:
[----:B------:R-:W-:Y:S05]  /*d120*/  BSYNC B0 ;  /* 0x0000000000007941 */ /* 0x000fea0003800000 */
.L_x_23332:
        /* <DEDUP_REMOVED lines=29> */
.L_x_23336:
        /* <DEDUP_REMOVED lines=18> */
.L_x_23337:
[----:B------:R-:W-:Y:S05]  /*d420*/  BSYNC B0 ;  /* 0x0000000000007941 */ /* 0x000fea0003800000 */
.L_x_23335:
[----:B------:R-:W2:Y:S02]  /*d430*/  LDG.E.64 R16, desc[UR36][R16.64+-0x10] ;  /* 0xfffff02410107981 */ /* 0x000ea4000c1e1b00 */
[----:B--2---:R-:W-:Y:S02]  /*d440*/  IMAD R3, R5, R16, RZ ;  /* 0x0000001005037224 */ /* 0x004fe400078e02ff */
[----:B------:R-:W-:-:S04]  /*d450*/  IMAD.WIDE.U32 R20, R16, R4, R20 ;  /* 0x0000000410147225 */ /* 0x000fc800078e0014 */
[----:B------:R-:W-:-:S04]  /*d460*/  IMAD R3, R17, R4, R3 ;  /* 0x0000000411037224 */ /* 0x000fc800078e0203 */
[----:B------:R-:W-:-:S07]  /*d470*/  IMAD.IADD R21, R21, 0x1, R3 ;  /* 0x0000000115157824 */ /* 0x000fce00078e0203 */
.L_x_23328:
        /* <DEDUP_REMOVED lines=18> */
.L_x_23342:
        /* <DEDUP_REMOVED lines=24> */
.L_x_23341:
[----:B------:R-:W-:Y:S05]  /*d720*/  BSYNC B8 ;  /* 0x0000000000087941 */ /* 0x000fea0003800000 */
.L_x_23340:
[----:B------:R-:W-:-:S05]  /*d730*/  IADD3 R16, P0, R16, 0x4, RZ ;  /* 0x0000000410107810 */ /* 0x000fca0007f1e0ff */
[----:B------:R-:W-:Y:S01]  /*d740*/  IMAD.X R17, RZ, RZ, R17, P0 ;  /* 0x000000ffff117224 */ /* 0x000fe200000e0611 */
[----:B------:R-:W-:-:S04]  /*d750*/  ISETP.GE.U32.AND P0, PT, R16, R19, PT ;  /* 0x000000131000720c */ /* 0x000fc80003f06070 */
[----:B------:R-:W-:-:S13]  /*d760*/  ISETP.GE.U32.AND.EX P0, PT, R17, R18, PT, P0 ;  /* 0x000000121100720c */ /* 0x000fda0003f06100 */
[----:B------:R-:W-:Y:S05]  /*d770*/  @!P0 BRA `(.L_x_23342) ;  /* 0xfffffffc00888947 */ /* 0x000fea000383ffff */
.L_x_23339:
[----:B------:R-:W-:Y:S05]  /*d780*/  BSYNC B7 ;  /* 0x0000000000077941 */ /* 0x000fea0003800000 */
.L_x_23338:
        /* <DEDUP_REMOVED lines=21> */
.L_x_23344:
[----:B------:R-:W-:Y:S05]  /*d8e0*/  BSYNC B7 ;  /* 0x0000000000077941 */ /* 0x000fea0003800000 */
.L_x_23343:
        /* <DEDUP_REMOVED lines=21> */
.L_x_23346:
[----:B------:R-:W-:Y:S05]  /*da40*/  BSYNC B7 ;  /* 0x0000000000077941 */ /* 0x000fea0003800000 */
.L_x_23345:
        /* <DEDUP_REMOVED lines=26> */
.L_x_23348:
[----:B------:R-:W-:Y:S05]  /*dbf0*/  BSYNC B7 ;  /* 0x0000000000077941 */ /* 0x000fea0003800000 */
.L_x_23347:
        /* <DEDUP_REMOVED lines=15> */
.L_x_23362:
        /* <DEDUP_REMOVED lines=16> */
.L_x_23351:
        /* <DEDUP_REMOVED lines=19> */
.L_x_23352:
[----:B------:R-:W-:Y:S05]  /*df20*/  BSYNC B1 ;  /* 0x0000000000017941 */ /* 0x000fea0003800000 */
.L_x_23350:
        /* <DEDUP_REMOVED lines=29> */
.L_x_23354:
        /* <DEDUP_REMOVED lines=19> */
.L_x_23355:
[----:B------:R-:W-:Y:S05]  /*e230*/  BSYNC B1 ;  /* 0x0000000000017941 */ /* 0x000fea0003800000 */
.L_x_23353:
        /* <DEDUP_REMOVED lines=29> */
.L_x_23357:
        /* <DEDUP_REMOVED lines=19> */
.L_x_23358:
[----:B------:R-:W-:Y:S05]  /*e540*/  BSYNC B1 ;  /* 0x0000000000017941 */ /* 0x000fea0003800000 */
.L_x_23356:
        /* <DEDUP_REMOVED lines=28> */
.L_x_23360:
        /* <DEDUP_REMOVED lines=19> */
.L_x_23361:
[----:B------:R-:W-:Y:S05]  /*e840*/  BSYNC B1 ;  /* 0x0000000000017941 */ /* 0x000fea0003800000 */
.L_x_23359:
        /* <DEDUP_REMOVED lines=20> */
.L_x_23349:
        /* <DEDUP_REMOVED lines=18> */
.L_x_23365:
        /* <DEDUP_REMOVED lines=19> */
.L_x_23366:
[----:B------:R-:W-:Y:S05]  /*ebe0*/  BSYNC B0 ;  /* 0x0000000000007941 */ /* 0x000fea0003800000 */
.L_x_23364:
        /* <DEDUP_REMOVED lines=29> */
[----:B------:R-:W-:Y:S06]  /*edc0*/  BRA `(.L_x_23369) ;  /* 0x00000000004c7947 */ /* 0x000fec0003800000 */
.L_x_23368:
        /* <DEDUP_REMOVED lines=19> */
.L_x_23369:
[----:B------:R-:W-:Y:S05]  /*ef00*/  BSYNC B0 ;  /* 0x0000000000007941 */ /* 0x000fea0003800000 */
.L_x_23367:
        /* <DEDUP_REMOVED lines=29> */
.L_x_23371:
        /* <DEDUP_REMOVED lines=18> */
.L_x_23372:
[----:B------:R-:W-:Y:S05]  /*f200*/  BSYNC B0 ;  /* 0x0000000000007941 */ /* 0x000fea0003800000 */
.L_x_23370:
[----:B------:R-:W2:Y:S02]  /*f210*/  LDG.E.64 R16, desc[UR36][R16.64+-0x10] ;  /* 0xfffff02410107981 */ /* 0x000ea4000c1e1b00 */
[----:B--2---:R-:W-:Y:S02]  /*f220*/  IMAD R3, R5, R16, RZ ;  /* 0x0000001005037224 */ /* 0x004fe400078e02ff */
[----:B------:R-:W-:-:S04]  /*f230*/  IMAD.WIDE.U32 R20, R16, R4, R20 ;  /* 0x0000000410147225 */ /* 0x000fc800078e0014 */
[----:B------:R-:W-:-:S05]  /*f240*/  IMAD R3, R17, R4, R3 ;  /* 0x0000000411037224 */ /* 0x000fca00078e0203 */
[----:B------:R-:W-:-:S07]  /*f250*/  IADD3 R21, R21, R3, RZ ;  /* 0x0000000315157210 */ /* 0x000fce0007ffe0ff */
.L_x_23363:
        /* <DEDUP_REMOVED lines=18> */
.L_x_23377:
        /* <DEDUP_REMOVED lines=24> */
.L_x_23376:
[----:B------:R-:W-:Y:S05]  /*f500*/  BSYNC B8 ;  /* 0x0000000000087941 */ /* 0x000fea0003800000 */
.L_x_23375:
[----:B------:R-:W-:-:S04]  /*f510*/  IADD3 R16, P0, R16, 0x4, RZ ;  /* 0x0000000410107810 */ /* 0x000fc80007f1e0ff */
[----:B------:R-:W-:Y:S02]  /*f520*/  IADD3.X R17, RZ, R17, RZ, P0, !PT ;  /* 0x00000011ff117210 */ /* 0x000fe400007fe4ff */
[----:B------:R-:W-:-:S04]  /*f530*/  ISETP.GE.U32.AND P0, PT, R16, R19, PT ;  /* 0x000000131000720c */ /* 0x000fc80003f06070 */
[----:B------:R-:W-:-:S13]  /*f540*/  ISETP.GE.U32.AND.EX P0, PT, R17, R18, PT, P0 ;  /* 0x000000121100720c */ /* 0x000fda0003f06100 */
[----:B------:R-:W-:Y:S05]  /*f550*/  @!P0 BRA `(.L_x_23377) ;  /* 0xfffffffc00888947 */ /* 0x000fea000383ffff */
.L_x_23374:
[----:B------:R-:W-:Y:S05]  /*f560*/  BSYNC B7 ;  /* 0x0000000000077941 */ /* 0x000fea0003800000 */
.L_x_23373:
        /* <DEDUP_REMOVED lines=21> */
.L_x_23379:
[----:B------:R-:W-:Y:S05]  /*f6c0*/  BSYNC B7 ;  /* 0x0000000000077941 */ /* 0x000fea0003800000 */
.L_x_23378:
        /* <DEDUP_REMOVED lines=21> */
.L_x_23381:
[----:B------:R-:W-:Y:S05]  /*f820*/  BSYNC B7 ;  /* 0x0000000000077941 */ /* 0x000fea0003800000 */
.L_x_23380:
        /* <DEDUP_REMOVED lines=26> */
.L_x_23383:
[----:B------:R-:W-:Y:S05]  /*f9d0*/  BSYNC B7 ;  /* 0x0000000000077941 */ /* 0x000fea0003800000 */
.L_x_23382:
        /* <DEDUP_REMOVED lines=15> */
.L_x_23397:
        /* <DEDUP_REMOVED lines=16> */
.L_x_23386:
        /* <DEDUP_REMOVED lines=19> */
.L_x_23387:
[----:B------:R-:W-:Y:S05]  /*fd00*/  BSYNC B1 ;  /* 0x0000000000017941 */ /* 0x000fea0003800000 */
.L_x_23385:
        /* <DEDUP_REMOVED lines=32> */
.L_x_23389:
        /* <DEDUP_REMOVED lines=19> */
.L_x_23390:
[----:B------:R-:W-:Y:S05]  /*10040*/  BSYNC B1 ;  /* 0x0000000000017941 */ /* 0x000fea0003800000 */
.L_x_23388:
        /* <DEDUP_REMOVED lines=29> */
.L_x_23392:
        /* <DEDUP_REMOVED lines=19> */
.L_x_23393:
[----:B------:R-:W-:Y:S05]  /*10350*/  BSYNC B1 ;  /* 0x0000000000017941 */ /* 0x000fea0003800000 */
.L_x_23391:
        /* <DEDUP_REMOVED lines=28> */
.L_x_23395:
        /* <DEDUP_REMOVED lines=19> */
.L_x_23396:
[----:B------:R-:W-:Y:S05]  /*10650*/  BSYNC B1 ;  /* 0x0000000000017941 */ /* 0x000fea0003800000 */
.L_x_23394:
        /* <DEDUP_REMOVED lines=21> */
.L_x_23384:
        /* <DEDUP_REMOVED lines=18> */
.L_x_23400:
        /* <DEDUP_REMOVED lines=19> */
.L_x_23401:
[----:B------:R-:W-:Y:S05]  /*10a00*/  BSYNC B0 ;  /* 0x0000000000007941 */ /* 0x000fea0003800000 */
.L_x_23399:
        /* <DEDUP_REMOVED lines=33> */
.L_x_23403:
        /* <DEDUP_REMOVED lines=19> */
.L_x_23404:
[----:B------:R-:W-:Y:S05]  /*10d50*/  BSYNC B0 ;  /* 0x0000000000007941 */ /* 0x000fea0003800000 */
.L_x_23402:
        /* <DEDUP_REMOVED lines=32> */
.L_x_23406:
        /* <DEDUP_REMOVED lines=18> */
.L_x_23407:
[----:B------:R-:W-:Y:S05]  /*11080*/  BSYNC B0 ;  /* 0x0000000000007941 */ /* 0x000fea0003800000 */
.L_x_23405:
        /* <DEDUP_REMOVED lines=8> */
.L_x_23398:
        /* <DEDUP_REMOVED lines=18> */
.L_x_23412:
        /* <DEDUP_REMOVED lines=24> */
.L_x_23411:
[----:B------:R-:W-:Y:S05]  /*113b0*/  BSYNC B8 ;  /* 0x0000000000087941 */ /* 0x000fea0003800000 */
.L_x_23410:
[----:B------:R-:W-:-:S04]  /*113c0*/  IADD3 R16, P0, R16, 0x4, RZ ;  /* 0x0000000410107810 */ /* 0x000fc80007f1e0ff */
[----:B------:R-:W-:Y:S02]  /*113d0*/  IADD3.X R17, RZ, R17, RZ, P0, !PT ;  /* 0x00000011ff117210 */ /* 0x000fe400007fe4ff */
[----:B------:R-:W-:-:S04]  /*113e0*/  ISETP.GE.U32.AND P0, PT, R16, R19, PT ;  /* 0x000000131000720c */ /* 0x000fc80003f06070 */
[----:B------:R-:W-:-:S13]  /*113f0*/  ISETP.GE.U32.AND.EX P0, PT, R17, R18, PT, P0 ;  /* 0x000000121100720c */ /* 0x000fda0003f06100 */
[----:B------:R-:W-:Y:S05]  /*11400*/  @!P0 BRA `(.L_x_23412) ;  /* 0xfffffffc00888947 */ /* 0x000fea000383ffff */
.L_x_23409:
[----:B------:R-:W-:Y:S05]  /*11410*/  BSYNC B7 ;  /* 0x0000000000077941 */ /* 0x000fea0003800000 */
.L_x_23408:
        /* <DEDUP_REMOVED lines=21> */
.L_x_23414:
[----:B------:R-:W-:Y:S05]  /*11570*/  BSYNC B7 ;  /* 0x0000000000077941 */ /* 0x000fea0003800000 */
.L_x_23413:
        /* <DEDUP_REMOVED lines=21> */
.L_x_23416:
[----:B------:R-:W-:Y:S05]  /*116d0*/  BSYNC B7 ;  /* 0x0000000000077941 */ /* 0x000fea0003800000 */
.L_x_23415:
        /* <DEDUP_REMOVED lines=26> */
.L_x_23418:
[----:B------:R-:W-:Y:S05]  /*11880*/  BSYNC B7 ;  /* 0x0000000000077941 */ /* 0x000fea0003800000 */
.L_x_23417:
        /* <DEDUP_REMOVED lines=14> */
.L_x_23432:
        /* <DEDUP_REMOVED lines=15> */
.L_x_23421:
        /* <DEDUP_REMOVED lines=19> */
.L_x_23422:
[----:B------:R-:W-:Y:S05]  /*11b90*/  BSYNC B1 ;  /* 0x0000000000017941 */ /* 0x000fea0003800000 */
.L_x_23420:
        /* <DEDUP_REMOVED lines=29> */
.L_x_23424:
        /* <DEDUP_REMOVED lines=19> */
.L_x_23425:
[----:B------:R-:W-:Y:S05]  /*11ea0*/  BSYNC B1 ;  /* 0x0000000000017941 */ /* 0x000fea0003800000 */
.L_x_23423:
        /* <DEDUP_REMOVED lines=29> */
.L_x_23427:
        /* <DEDUP_REMOVED lines=19> */
.L_x_23428:
[----:B------:R-:W-:Y:S05]  /*121b0*/  BSYNC B1 ;  /* 0x0000000000017941 */ /* 0x000fea0003800000 */
.L_x_23426:
        /* <DEDUP_REMOVED lines=28> */
.L_x_23430:
        /* <DEDUP_REMOVED lines=19> */
.L_x_23431:
[----:B------:R-:W-:Y:S05]  /*124b0*/  BSYNC B1 ;  /* 0x0000000000017941 */ /* 0x000fea0003800000 */
.L_x_23429:
        /* <DEDUP_REMOVED lines=20> */
.L_x_23419:
        /* <DEDUP_REMOVED lines=18> */
.L_x_23435:
        /* <DEDUP_REMOVED lines=19> */
.L_x_23436:
[----:B------:R-:W-:Y:S05]  /*12850*/  BSYNC B0 ;  /* 0x0000000000007941 */ /* 0x000fea0003800000 */
.L_x_23434:
        /* <DEDUP_REMOVED lines=30> */
.L_x_23438:
        /* <DEDUP_REMOVED lines=19> */
.L_x_23439:
[----:B------:R-:W-:Y:S05]  /*12b70*/  BSYNC B0 ;  /* 0x0000000000007941 */ /* 0x000fea0003800000 */
.L_x_23437:
        /* <DEDUP_REMOVED lines=25> */
[----:B------:R-:W-:Y:S05]  /*12d10*/  CALL.REL.NOINC `($__internal_59_$__cuda_sm20_rem_s64) ;  /* 0x0000014c00f87944 */ /* 0x000fea0003c00000 */
[----:B------:R-:W-:Y:S01]  /*12d20*/  MOV R2, R0 ;  /* 0x0000000000027202 */ /* 0x000fe20000000f00 */
[----:B------:R-:W-:Y:S06]  /*12d30*/  BRA `(.L_x_23442) ;  /* 0x0000000000487947 */ /* 0x000fec0003800000 */
.L_x_23441:
        /* <DEDUP_REMOVED lines=18> */
.L_x_23442:
[----:B------:R-:W-:Y:S05]  /*12e60*/  BSYNC B0 ;  /* 0x0000000000007941 */ /* 0x000fea0003800000 */
.L_x_23440:
[----:B------:R-:W2:Y:S02]  /*12e70*/  LDG.E.64 R10, desc[UR36][R10.64+-0x10] ;  /* 0xfffff0240a0a7981 */ /* 0x000ea4000c1e1b00 */
[----:B--2---:R-:W-:Y:S02]  /*12e80*/  IMAD R3, R3, R10, RZ ;  /* 0x0000000a03037224 */ /* 0x004fe400078e02ff */
[----:B------:R-:W-:-:S04]  /*12e90*/  IMAD.WIDE.U32 R18, R10, R2, R18 ;  /* 0x000000020a127225 */ /* 0x000fc800078e0012 */
[----:B------:R-:W-:-:S04]  /*12ea0*/  IMAD R3, R11, R2, R3 ;  /* 0x000000020b037224 */ /* 0x000fc800078e0203 */
[----:B------:R-:W-:-:S07]  /*12eb0*/  IMAD.IADD R19, R19, 0x1, R3 ;  /* 0x0000000113137824 */ /* 0x000fce00078e0203 */
.L_x_23433:
        /* <DEDUP_REMOVED lines=17> */
.L_x_23445:
        /* <DEDUP_REMOVED lines=24> */
.L_x_23444:
[----:B------:R-:W-:Y:S05]  /*13150*/  BSYNC B7 ;  /* 0x0000000000077941 */ /* 0x000fea0003800000 */
.L_x_23443:
[----:B------:R-:W-:-:S05]  /*13160*/  IADD3 R16, P0, R16, 0x4, RZ ;  /* 0x0000000410107810 */ /* 0x000fca0007f1e0ff */
[----:B------:R-:W-:Y:S01]  /*13170*/  IMAD.X R17, RZ, RZ, R17, P0 ;  /* 0x000000ffff117224 */ /* 0x000fe200000e0611 */
[----:B------:R-:W-:-:S04]  /*13180*/  ISETP.GE.U32.AND P0, PT, R16, R23, PT ;  /* 0x000000171000720c */ /* 0x000fc80003f06070 */
[----:B------:R-:W-:-:S13]  /*13190*/  ISETP.GE.U32.AND.EX P0, PT, R17, R18, PT, P0 ;  /* 0x000000121100720c */ /* 0x000fda0003f06100 */
[----:B------:R-:W-:Y:S05]  /*131a0*/  @!P0 BRA `(.L_x_23445) ;  /* 0xfffffffc00888947 */ /* 0x000fea000383ffff */
.L_x_23167:
[----:B------:R-:W-:Y:S05]  /*131b0*/  BSYNC B6 ;  /* 0x0000000000067941 */ /* 0x000fea0003800000 */
.L_x_23077:
        /* <DEDUP_REMOVED lines=9> */
.L_x_23076:
        /* <DEDUP_REMOVED lines=205> */
.L_x_23451:
[----:B------:R-:W-:Y:S05]  /*13f20*/  BSYNC B8 ;  /* 0x0000000000087941 */ /* 0x000fea0003800000 */
.L_x_23450:
        /* <DEDUP_REMOVED lines=23> */
.L_x_23453:
[----:B------:R-:W-:Y:S05]  /*140a0*/  BSYNC B8 ;  /* 0x0000000000087941 */ /* 0x000fea0003800000 */
.L_x_23452:
        /* <DEDUP_REMOVED lines=26> */
.L_x_23455:
[----:B------:R-:W-:Y:S05]  /*14250*/  BSYNC B8 ;  /* 0x0000000000087941 */ /* 0x000fea0003800000 */
.L_x_23454:
        /* <DEDUP_REMOVED lines=15> */
.L_x_23458:
        /* <DEDUP_REMOVED lines=24> */
.L_x_23457:
[----:B------:R-:W-:Y:S05]  /*144d0*/  BSYNC B8 ;  /* 0x0000000000087941 */ /* 0x000fea0003800000 */
.L_x_23456:
[----:B------:R-:W-:-:S05]  /*144e0*/  IADD3 R22, P0, R22, 0x4, RZ ;  /* 0x0000000416167810 */ /* 0x000fca0007f1e0ff */
[----:B------:R-:W-:Y:S01]  /*144f0*/  IMAD.X R23, RZ, RZ, R23, P0 ;  /* 0x000000ffff177224 */ /* 0x000fe200000e0617 */
[----:B------:R-:W-:-:S04]  /*14500*/  ISETP.GE.U32.AND P0, PT, R22, R25, PT ;  /* 0x000000191600720c */ /* 0x000fc80003f06070 */
[----:B------:R-:W-:-:S13]  /*14510*/  ISETP.GE.U32.AND.EX P0, PT, R23, R24, PT, P0 ;  /* 0x000000181700720c */ /* 0x000fda0003f06100 */
[----:B------:R-:W-:Y:S05]  /*14520*/  @!P0 BRA `(.L_x_23458) ;  /* 0xfffffffc00888947 */ /* 0x000fea000383ffff */
.L_x_23449:
[----:B------:R-:W-:Y:S05]  /*14530*/  BSYNC B7 ;  /* 0x0000000000077941 */ /* 0x000fea0003800000 */
.L_x_23448:
        /* <DEDUP_REMOVED lines=28> */
.L_x_23462:
[----:B------:R-:W-:Y:S05]  /*14700*/  BSYNC B8 ;  /* 0x0000000000087941 */ /* 0x000fea0003800000 */
.L_x_23461:
        /* <DEDUP_REMOVED lines=23> */
.L_x_23464:
[----:B------:R-:W-:Y:S05]  /*14880*/  BSYNC B8 ;  /* 0x0000000000087941 */ /* 0x000fea0003800000 */
.L_x_23463:
        /* <DEDUP_REMOVED lines=26> */
.L_x_23466:
[----:B------:R-:W-:Y:S05]  /*14a30*/  BSYNC B8 ;  /* 0x0000000000087941 */ /* 0x000fea0003800000 */
.L_x_23465:
        /* <DEDUP_REMOVED lines=15> */
.L_x_23469:
        /* <DEDUP_REMOVED lines=25> */
.L_x_23468:
[----:B------:R-:W-:Y:S05]  /*14cc0*/  BSYNC B8 ;  /* 0x0000000000087941 */ /* 0x000fea0003800000 */
.L_x_23467:
[----:B------:R-:W-:-:S05]  /*14cd0*/  IADD3 R0, P0, R18, 0x4, RZ ;  /* 0x0000000412007810 */ /* 0x000fca0007f1e0ff */
[----:B------:R-:W-:Y:S01]  /*14ce0*/  IMAD.X R19, RZ, RZ, R19, P0 ;  /* 0x000000ffff137224 */ /* 0x000fe200000e0613 */
[----:B------:R-:W-:-:S04]  /*14cf0*/  ISETP.GE.U32.AND P0, PT, R0, R23, PT ;  /* 0x000000170000720c */ /* 0x000fc80003f06070 */
[----:B------:R-:W-:-:S13]  /*14d00*/  ISETP.GE.U32.AND.EX P0, PT, R19, R22, PT, P0 ;  /* 0x000000161300720c */ /* 0x000fda0003f06100 */
[----:B------:R-:W-:Y:S05]  /*14d10*/  @!P0 BRA `(.L_x_23469) ;  /* 0xfffffffc00848947 */ /* 0x000fea000383ffff */
.L_x_23460:
[----:B------:R-:W-:Y:S05]  /*14d20*/  BSYNC B7 ;  /* 0x0000000000077941 */ /* 0x000fea0003800000 */
.L_x_23459:
        /* <DEDUP_REMOVED lines=28> */
.L_x_23473:
[----:B------:R-:W-:Y:S05]  /*14ef0*/  BSYNC B8 ;  /* 0x0000000000087941 */ /* 0x000fea0003800000 */
.L_x_23472:
        /* <DEDUP_REMOVED lines=23> */
.L_x_23475:
[----:B------:R-:W-:Y:S05]  /*15070*/  BSYNC B8 ;  /* 0x0000000000087941 */ /* 0x000fea0003800000 */
.L_x_23474:
        /* <DEDUP_REMOVED lines=26> */
.L_x_23477:
[----:B------:R-:W-:Y:S05]  /*15220*/  BSYNC B8 ;  /* 0x0000000000087941 */ /* 0x000fea0003800000 */
.L_x_23476:
        /* <DEDUP_REMOVED lines=15> */
.L_x_23480:
        /* <DEDUP_REMOVED lines=25> */
.L_x_23479:
[----:B------:R-:W-:Y:S05]  /*154b0*/  BSYNC B8 ;  /* 0x0000000000087941 */ /* 0x000fea0003800000 */
.L_x_23478:
[----:B------:R-:W-:-:S05]  /*154c0*/  IADD3 R0, P0, R16, 0x4, RZ ;  /* 0x0000000410007810 */ /* 0x000fca0007f1e0ff */
[----:B------:R-:W-:Y:S01]  /*154d0*/  IMAD.X R17, RZ, RZ, R17, P0 ;  /* 0x000000ffff117224 */ /* 0x000fe200000e0611 */
[----:B------:R-:W-:-:S04]  /*154e0*/  ISETP.GE.U32.AND P0, PT, R0, R19, PT ;  /* 0x000000130000720c */ /* 0x000fc80003f06070 */
[----:B------:R-:W-:-:S13]  /*154f0*/  ISETP.GE.U32.AND.EX P0, PT, R17, R18, PT, P0 ;  /* 0x000000121100720c */ /* 0x000fda0003f06100 */
[----:B------:R-:W-:Y:S05]  /*15500*/  @!P0 BRA `(.L_x_23480) ;  /* 0xfffffffc00848947 */ /* 0x000fea000383ffff */
.L_x_23471:
[----:B------:R-:W-:Y:S05]  /*15510*/  BSYNC B7 ;  /* 0x0000000000077941 */ /* 0x000fea0003800000 */
.L_x_23470:
        /* <DEDUP_REMOVED lines=28> */
.L_x_23484:
[----:B------:R-:W-:Y:S05]  /*156e0*/  BSYNC B8 ;  /* 0x0000000000087941 */ /* 0x000fea0003800000 */
.L_x_23483:
        /* <DEDUP_REMOVED lines=23> */
.L_x_23486:
[----:B------:R-:W-:Y:S05]  /*15860*/  BSYNC B8 ;  /* 0x0000000000087941 */ /* 0x000fea0003800000 */
.L_x_23485:
        /* <DEDUP_REMOVED lines=26> */
.L_x_23488:
[----:B------:R-:W-:Y:S05]  /*15a10*/  BSYNC B8 ;  /* 0x0000000000087941 */ /* 0x000fea0003800000 */
.L_x_23487:
        /* <DEDUP_REMOVED lines=15> */
.L_x_23491:
        /* <DEDUP_REMOVED lines=24> */
.L_x_23490:
[----:B------:R-:W-:Y:S05]  /*15c90*/  BSYNC B8 ;  /* 0x0000000000087941 */ /* 0x000fea0003800000 */
.L_x_23489:
[----:B------:R-:W-:-:S04]  /*15ca0*/  IADD3 R16, P0, R16, 0x4, RZ ;  /* 0x0000000410107810 */ /* 0x000fc80007f1e0ff */
[----:B------:R-:W-:Y:S02]  /*15cb0*/  IADD3.X R17, RZ, R17, RZ, P0, !PT ;  /* 0x00000011ff117210 */ /* 0x000fe400007fe4ff */
[----:B------:R-:W-:-:S04]  /*15cc0*/  ISETP.GE.U32.AND P0, PT, R16, R19, PT ;  /* 0x000000131000720c */ /* 0x000fc80003f06070 */
[----:B------:R-:W-:-:S13]  /*15cd0*/  ISETP.GE.U32.AND.EX P0, PT, R17, R18, PT, P0 ;  /* 0x000000121100720c */ /* 0x000fda0003f06100 */
[----:B------:R-:W-:Y:S05]  /*15ce0*/  @!P0 BRA `(.L_x_23491) ;  /* 0xfffffffc00888947 */ /* 0x000fea000383ffff */
.L_x_23482:
[----:B------:R-:W-:Y:S05]  /*15cf0*/  BSYNC B7 ;  /* 0x0000000000077941 */ /* 0x000fea0003800000 */
.L_x_23481:
        /* <DEDUP_REMOVED lines=28> */
.L_x_23495:
[----:B------:R-:W-:Y:S05]  /*15ec0*/  BSYNC B8 ;  /* 0x0000000000087941 */ /* 0x000fea0003800000 */
.L_x_23494:
        /* <DEDUP_REMOVED lines=23> */
.L_x_23497:
[----:B------:R-:W-:Y:S05]  /*16040*/  BSYNC B8 ;  /* 0x0000000000087941 */ /* 0x000fea0003800000 */
.L_x_23496:
        /* <DEDUP_REMOVED lines=26> */
.L_x_23499:
[----:B------:R-:W-:Y:S05]  /*161f0*/  BSYNC B8 ;  /* 0x0000000000087941 */ /* 0x000fea0003800000 */
.L_x_23498:
        /* <DEDUP_REMOVED lines=15> */
.L_x_23502:
        /* <DEDUP_REMOVED lines=24> */
.L_x_23501:
[----:B------:R-:W-:Y:S05]  /*16470*/  BSYNC B8 ;  /* 0x0000000000087941 */ /* 0x000fea0003800000 */
.L_x_23500:
[----:B------:R-:W-:-:S05]  /*16480*/  IADD3 R16, P0, R16, 0x4, RZ ;  /* 0x0000000410107810 */ /* 0x000fca0007f1e0ff */
[----:B------:R-:W-:Y:S01]  /*16490*/  IMAD.X R17, RZ, RZ, R17, P0 ;  /* 0x000000ffff117224 */ /* 0x000fe200000e0611 */
[----:B------:R-:W-:-:S04]  /*164a0*/  ISETP.GE.U32.AND P0, PT, R16, R19, PT ;  /* 0x000000131000720c */ /* 0x000fc80003f06070 */
[----:B------:R-:W-:-:S13]  /*164b0*/  ISETP.GE.U32.AND.EX P0, PT, R17, R18, PT, P0 ;  /* 0x000000121100720c */ /* 0x000fda0003f06100 */
[----:B------:R-:W-:Y:S05]  /*164c0*/  @!P0 BRA `(.L_x_23502) ;  /* 0xfffffffc00888947 */ /* 0x000fea000383ffff */
.L_x_23493:
[----:B------:R-:W-:Y:S05]  /*164d0*/  BSYNC B7 ;  /* 0x0000000000077941 */ /* 0x000fea0003800000 */
.L_x_23492:
        /* <DEDUP_REMOVED lines=28> */
.L_x_23506:
[----:B------:R-:W-:Y:S05]  /*166a0*/  BSYNC B8 ;  /* 0x0000000000087941 */ /* 0x000fea0003800000 */
.L_x_23505:
        /* <DEDUP_REMOVED lines=23> */
.L_x_23508:
[----:B------:R-:W-:Y:S05]  /*16820*/  BSYNC B8 ;  /* 0x0000000000087941 */ /* 0x000fea0003800000 */
.L_x_23507:
        /* <DEDUP_REMOVED lines=26> */
.L_x_23510:
[----:B------:R-:W-:Y:S05]  /*169d0*/  BSYNC B8 ;  /* 0x0000000000087941 */ /* 0x000fea0003800000 */
.L_x_23509:
        /* <DEDUP_REMOVED lines=15> */
.L_x_23513:
        /* <DEDUP_REMOVED lines=24> */
.L_x_23512:
[----:B------:R-:W-:Y:S05]  /*16c50*/  BSYNC B8 ;  /* 0x0000000000087941 */ /* 0x000fea0003800000 */
.L_x_23511:
[----:B------:R-:W-:-:S05]  /*16c60*/  IADD3 R16, P0, R16, 0x4, RZ ;  /* 0x0000000410107810 */ /* 0x000fca0007f1e0ff */
[----:B------:R-:W-:Y:S01]  /*16c70*/  IMAD.X R17, RZ, RZ, R17, P0 ;  /* 0x000000ffff117224 */ /* 0x000fe200000e0611 */
[----:B------:R-:W-:-:S04]  /*16c80*/  ISETP.GE.U32.AND P0, PT, R16, R19, PT ;  /* 0x000000131000720c */ /* 0x000fc80003f06070 */
[----:B------:R-:W-:-:S13]  /*16c90*/  ISETP.GE.U32.AND.EX P0, PT, R17, R18, PT, P0 ;  /* 0x000000121100720c */ /* 0x000fda0003f06100 */
[----:B------:R-:W-:Y:S05]  /*16ca0*/  @!P0 BRA `(.L_x_23513) ;  /* 0xfffffffc00888947 */ /* 0x000fea000383ffff */
.L_x_23504:
[----:B------:R-:W-:Y:S05]  /*16cb0*/  BSYNC B7 ;  /* 0x0000000000077941 */ /* 0x000fea0003800000 */
.L_x_23503:
        /* <DEDUP_REMOVED lines=28> */
.L_x_23517:
[----:B------:R-:W-:Y:S05]  /*16e80*/  BSYNC B8 ;  /* 0x0000000000087941 */ /* 0x000fea0003800000 */
.L_x_23516:
        /* <DEDUP_REMOVED lines=23> */
.L_x_23519:
[----:B------:R-:W-:Y:S05]  /*17000*/  BSYNC B8 ;  /* 0x0000000000087941 */ /* 0x000fea0003800000 */
.L_x_23518:
        /* <DEDUP_REMOVED lines=26> */
.L_x_23521:
[----:B------:R-:W-:Y:S05]  /*171b0*/  BSYNC B8 ;  /* 0x0000000000087941 */ /* 0x000fea0003800000 */
.L_x_23520:
        /* <DEDUP_REMOVED lines=15> */
.L_x_23524:
        /* <DEDUP_REMOVED lines=24> */
.L_x_23523:
[----:B------:R-:W-:Y:S05]  /*17430*/  BSYNC B8 ;  /* 0x0000000000087941 */ /* 0x000fea0003800000 */
.L_x_23522:
[----:B------:R-:W-:-:S04]  /*17440*/  IADD3 R16, P0, R16, 0x4, RZ ;  /* 0x0000000410107810 */ /* 0x000fc80007f1e0ff */
[----:B------:R-:W-:Y:S02]  /*17450*/  IADD3.X R17, RZ, R17, RZ, P0, !PT ;  /* 0x00000011ff117210 */ /* 0x000fe400007fe4ff */
[----:B------:R-:W-:-:S04]  /*17460*/  ISETP.GE.U32.AND P0, PT, R16, R19, PT ;  /* 0x000000131000720c */ /* 0x000fc80003f06070 */
[----:B------:R-:W-:-:S13]  /*17470*/  ISETP.GE.U32.AND.EX P0, PT, R17, R18, PT, P0 ;  /* 0x000000121100720c */ /* 0x000fda0003f06100 */
[----:B------:R-:W-:Y:S05]  /*17480*/  @!P0 BRA `(.L_x_23524) ;  /* 0xfffffffc00888947 */ /* 0x000fea000383ffff */
.L_x_23515:
[----:B------:R-:W-:Y:S05]  /*17490*/  BSYNC B7 ;  /* 0x0000000000077941 */ /* 0x000fea0003800000 */
.L_x_23514:
        /* <DEDUP_REMOVED lines=28> */
.L_x_23528:
[----:B------:R-:W-:Y:S05]  /*17660*/  BSYNC B8 ;  /* 0x0000000000087941 */ /* 0x000fea0003800000 */
.L_x_23527:
        /* <DEDUP_REMOVED lines=23> */
.L_x_23530:
[----:B------:R-:W-:Y:S05]  /*177e0*/  BSYNC B8 ;  /* 0x0000000000087941 */ /* 0x000fea0003800000 */
.L_x_23529:
        /* <DEDUP_REMOVED lines=26> */
.L_x_23532:
[----:B------:R-:W-:Y:S05]  /*17990*/  BSYNC B8 ;  /* 0x0000000000087941 */ /* 0x000fea0003800000 */
.L_x_23531:
        /* <DEDUP_REMOVED lines=12> */
.L_x_23535:
        /* <DEDUP_REMOVED lines=24> */
.L_x_23534:
[----:B------:R-:W-:Y:S05]  /*17be0*/  BSYNC B8 ;  /* 0x0000000000087941 */ /* 0x000fea0003800000 */
.L_x_23533:
[----:B------:R-:W-:-:S05]  /*17bf0*/  IADD3 R16, P0, R16, 0x4, RZ ;  /* 0x0000000410107810 */ /* 0x000fca0007f1e0ff */
[----:B------:R-:W-:Y:S01]  /*17c00*/  IMAD.X R17, RZ, RZ, R17, P0 ;  /* 0x000000ffff117224 */ /* 0x000fe200000e0611 */
[----:B------:R-:W-:-:S04]  /*17c10*/  ISETP.GE.U32.AND P0, PT, R16, R18, PT ;  /* 0x000000121000720c */ /* 0x000fc80003f06070 */
[----:B------:R-:W-:-:S13]  /*17c20*/  ISETP.GE.U32.AND.EX P0, PT, R17, R19, PT, P0 ;  /* 0x000000131100720c */ /* 0x000fda0003f06100 */
[----:B------:R-:W-:Y:S05]  /*17c30*/  @!P0 BRA `(.L_x_23535) ;  /* 0xfffffffc00888947 */ /* 0x000fea000383ffff */
.L_x_23526:
[----:B------:R-:W-:Y:S05]  /*17c40*/  BSYNC B7 ;  /* 0x0000000000077941 */ /* 0x000fea0003800000 */
.L_x_23525:
[----:B------:R-:W-:Y:S05]  /*17c50*/  BRA `(.L_x_23536) ;  /* 0x000000f400e47947 */ /* 0x000fea0003800000 */
.L_x_23447:
        /* <DEDUP_REMOVED lines=25> */
.L_x_23540:
[----:B------:R-:W-:Y:S05]  /*17df0*/  BSYNC B8 ;  /* 0x0000000000087941 */ /* 0x000fea0003800000 */
.L_x_23539:
        /* <DEDUP_REMOVED lines=23> */
.L_x_23542:
[----:B------:R-:W-:Y:S05]  /*17f70*/  BSYNC B8 ;  /* 0x0000000000087941 */ /* 0x000fea0003800000 */
.L_x_23541:
        /* <DEDUP_REMOVED lines=26> */
.L_x_23544:
[----:B------:R-:W-:Y:S05]  /*18120*/  BSYNC B8 ;  /* 0x0000000000087941 */ /* 0x000fea0003800000 */
.L_x_23543:
        /* <DEDUP_REMOVED lines=16> */
.L_x_23558:
        /* <DEDUP_REMOVED lines=15> */
.L_x_23547:
        /* <DEDUP_REMOVED lines=19> */
.L_x_23548:
[----:B------:R-:W-:Y:S05]  /*18450*/  BSYNC B1 ;  /* 0x0000000000017941 */ /* 0x000fea0003800000 */
.L_x_23546:
        /* <DEDUP_REMOVED lines=32> */
.L_x_23550:
        /* <DEDUP_REMOVED lines=19> */
.L_x_23551:
[----:B------:R-:W-:Y:S05]  /*18790*/  BSYNC B1 ;  /* 0x0000000000017941 */ /* 0x000fea0003800000 */
.L_x_23549:
        /* <DEDUP_REMOVED lines=29> */
.L_x_23553:
        /* <DEDUP_REMOVED lines=19> */
.L_x_23554:
[----:B------:R-:W-:Y:S05]  /*18aa0*/  BSYNC B1 ;  /* 0x0000000000017941 */ /* 0x000fea0003800000 */
.L_x_23552:
        /* <DEDUP_REMOVED lines=28> */
.L_x_23556:
        /* <DEDUP_REMOVED lines=19> */
.L_x_23557:
[----:B------:R-:W-:Y:S05]  /*18da0*/  BSYNC B1 ;  /* 0x0000000000017941 */ /* 0x000fea0003800000 */
.L_x_23555:
        /* <DEDUP_REMOVED lines=19> */
.L_x_23545:
        /* <DEDUP_REMOVED lines=18> */
.L_x_23561:
        /* <DEDUP_REMOVED lines=19> */
.L_x_23562:
[----:B------:R-:W-:Y:S05]  /*19130*/  BSYNC B0 ;  /* 0x0000000000007941 */ /* 0x000fea0003800000 */
.L_x_23560:
        /* <DEDUP_REMOVED lines=38> */
.L_x_23564:
        /* <DEDUP_REMOVED lines=19> */
.L_x_23565:
[----:B------:R-:W-:Y:S05]  /*194d0*/  BSYNC B0 ;  /* 0x0000000000007941 */ /* 0x000fea0003800000 */
.L_x_23563:
        /* <DEDUP_REMOVED lines=38> */
.L_x_23567:
        /* <DEDUP_REMOVED lines=18> */
.L_x_23568:
[----:B------:R-:W-:Y:S05]  /*19860*/  BSYNC B0 ;  /* 0x0000000000007941 */ /* 0x000fea0003800000 */
.L_x_23566:
        /* <DEDUP_REMOVED lines=12> */
.L_x_23559:
        /* <DEDUP_REMOVED lines=17> */
.L_x_23571:
        /* <DEDUP_REMOVED lines=24> */
.L_x_23570:
[----:B------:R-:W-:Y:S05]  /*19bc0*/  BSYNC B8 ;  /* 0x0000000000087941 */ /* 0x000fea0003800000 */
.L_x_23569:
[----:B------:R-:W-:-:S04]  /*19bd0*/  IADD3 R22, P0, R22, 0x4, RZ ;  /* 0x0000000416167810 */ /* 0x000fc80007f1e0ff */
[----:B------:R-:W-:Y:S02]  /*19be0*/  IADD3.X R23, RZ, R23, RZ, P0, !PT ;  /* 0x00000017ff177210 */ /* 0x000fe400007fe4ff */
[----:B------:R-:W-:-:S04]  /*19bf0*/  ISETP.GE.U32.AND P0, PT, R22, R19, PT ;  /* 0x000000131600720c */ /* 0x000fc80003f06070 */
[----:B------:R-:W-:-:S13]  /*19c00*/  ISETP.GE.U32.AND.EX P0, PT, R23, R24, PT, P0 ;  /* 0x000000181700720c */ /* 0x000fda0003f06100 */
[----:B------:R-:W-:Y:S05]  /*19c10*/  @!P0 BRA `(.L_x_23571) ;  /* 0xfffffffc00888947 */ /* 0x000fea000383ffff */
.L_x_23538:
[----:B------:R-:W-:Y:S05]  /*19c20*/  BSYNC B7 ;  /* 0x0000000000077941 */ /* 0x000fea0003800000 */
.L_x_23537:
        /* <DEDUP_REMOVED lines=28> */
.L_x_23575:
[----:B------:R-:W-:Y:S05]  /*19df0*/  BSYNC B8 ;  /* 0x0000000000087941 */ /* 0x000fea0003800000 */
.L_x_23574:
        /* <DEDUP_REMOVED lines=23> */
.L_x_23577:
[----:B------:R-:W-:Y:S05]  /*19f70*/  BSYNC B8 ;  /* 0x0000000000087941 */ /* 0x000fea0003800000 */
.L_x_23576:
        /* <DEDUP_REMOVED lines=26> */
.L_x_23579:
[----:B------:R-:W-:Y:S05]  /*1a120*/  BSYNC B8 ;  /* 0x0000000000087941 */ /* 0x000fea0003800000 */
.L_x_23578:
        /* <DEDUP_REMOVED lines=18> */
.L_x_23593:
        /* <DEDUP_REMOVED lines=15> */
.L_x_23582:
        /* <DEDUP_REMOVED lines=19> */
.L_x_23583:
[----:B------:R-:W-:Y:S05]  /*1a470*/  BSYNC B1 ;  /* 0x0000000000017941 */ /* 0x000fea0003800000 */
.L_x_23581:
        /* <DEDUP_REMOVED lines=32> */
.L_x_23585:
        /* <DEDUP_REMOVED lines=19> */
.L_x_23586:
[----:B------:R-:W-:Y:S05]  /*1a7b0*/  BSYNC B1 ;  /* 0x0000000000017941 */ /* 0x000fea0003800000 */
.L_x_23584:
        /* <DEDUP_REMOVED lines=29> */
.L_x_23588:
        /* <DEDUP_REMOVED lines=19> */
.L_x_23589:
[----:B------:R-:W-:Y:S05]  /*1aac0*/  BSYNC B1 ;  /* 0x0000000000017941 */ /* 0x000fea0003800000 */
.L_x_23587:
        /* <DEDUP_REMOVED lines=28> */
.L_x_23591:
        /* <DEDUP_REMOVED lines=19> */
.L_x_23592:
[----:B------:R-:W-:Y:S05]  /*1adc0*/  BSYNC B1 ;  /* 0x0000000000017941 */ /* 0x000fea0003800000 */
.L_x_23590:
        /* <DEDUP_REMOVED lines=19> */
.L_x_23580:
        /* <DEDUP_REMOVED lines=18> */
.L_x_23596:
        /* <DEDUP_REMOVED lines=19> */
.L_x_23597:
[----:B------:R-:W-:Y:S05]  /*1b150*/  BSYNC B0 ;  /* 0x0000000000007941 */ /* 0x000fea0003800000 */
.L_x_23595:
        /* <DEDUP_REMOVED lines=38> */
.L_x_23599:
        /* <DEDUP_REMOVED lines=19> */
.L_x_23600:
[----:B------:R-:W-:Y:S05]  /*1b4f0*/  BSYNC B0 ;  /* 0x0000000000007941 */ /* 0x000fea0003800000 */
.L_x_23598:
        /* <DEDUP_REMOVED lines=34> */
.L_x_23602:
        /* <DEDUP_REMOVED lines=18> */
.L_x_23603:
[----:B------:R-:W-:Y:S05]  /*1b840*/  BSYNC B0 ;  /* 0x0000000000007941 */ /* 0x000fea0003800000 */
.L_x_23601:
[----:B------:R-:W2:Y:S01]  /*1b850*/  LDG.E.64 R10, desc[UR36][R10.64+-0x10] ;  /* 0xfffff0240a0a7981 */ /* 0x000ea2000c1e1b00 */
[----:B------:R-:W-:Y:S02]  /*1b860*/  IMAD.MOV.U32 R25, RZ, RZ, R19 ;  /* 0x000000ffff197224 */ /* 0x000fe400078e0013 */
[----:B--2---:R-:W-:Y:S02]  /*1b870*/  IMAD R3, R5, R10, RZ ;  /* 0x0000000a05037224 */ /* 0x004fe400078e02ff */
[----:B------:R-:W-:-:S04]  /*1b880*/  IMAD.WIDE.U32 R24, R10, R4, R24 ;  /* 0x000000040a187225 */ /* 0x000fc800078e0018 */
[----:B------:R-:W-:-:S04]  /*1b890*/  IMAD R3, R11, R4, R3 ;  /* 0x000000040b037224 */ /* 0x000fc800078e0203 */
[----:B------:R-:W-:-:S07]  /*1b8a0*/  IMAD.IADD R19, R25, 0x1, R3 ;  /* 0x0000000119137824 */ /* 0x000fce00078e0203 */
.L_x_23594:
        /* <DEDUP_REMOVED lines=17> */
.L_x_23606:
        /* <DEDUP_REMOVED lines=24> */
.L_x_23605:
[----:B------:R-:W-:Y:S05]  /*1bb40*/  BSYNC B8 ;  /* 0x0000000000087941 */ /* 0x000fea0003800000 */
.L_x_23604:
[----:B------:R-:W-:-:S05]  /*1bb50*/  IADD3 R18, P0, R18, 0x4, RZ ;  /* 0x0000000412127810 */ /* 0x000fca0007f1e0ff */
[----:B------:R-:W-:Y:S01]  /*1bb60*/  IMAD.X R19, RZ, RZ, R19, P0 ;  /* 0x000000ffff137224 */ /* 0x000fe200000e0613 */
[----:B------:R-:W-:-:S04]  /*1bb70*/  ISETP.GE.U32.AND P0, PT, R18, R23, PT ;  /* 0x000000171200720c */ /* 0x000fc80003f06070 */
[----:B------:R-:W-:-:S13]  /*1bb80*/  ISETP.GE.U32.AND.EX P0, PT, R19, R22, PT, P0 ;  /* 0x000000161300720c */ /* 0x000fda0003f06100 */
[----:B------:R-:W-:Y:S05]  /*1bb90*/  @!P0 BRA `(.L_x_23606) ;  /* 0xfffffffc00888947 */ /* 0x000fea000383ffff */
.L_x_23573:
[----:B------:R-:W-:Y:S05]  /*1bba0*/  BSYNC B7 ;  /* 0x0000000000077941 */ /* 0x000fea0003800000 */
.L_x_23572:
        /* <DEDUP_REMOVED lines=28> */
.L_x_23610:
[----:B------:R-:W-:Y:S05]  /*1bd70*/  BSYNC B8 ;  /* 0x0000000000087941 */ /* 0x000fea0003800000 */
.L_x_23609:
        /* <DEDUP_REMOVED lines=23> */
.L_x_23612:
[----:B------:R-:W-:Y:S05]  /*1bef0*/  BSYNC B8 ;  /* 0x0000000000087941 */ /* 0x000fea0003800000 */
.L_x_23611:
        /* <DEDUP_REMOVED lines=26> */
.L_x_23614:
[----:B------:R-:W-:Y:S05]  /*1c0a0*/  BSYNC B8 ;  /* 0x0000000000087941 */ /* 0x000fea0003800000 */
.L_x_23613:
        /* <DEDUP_REMOVED lines=15> */
.L_x_23628:
        /* <DEDUP_REMOVED lines=16> */
.L_x_23617:
        /* <DEDUP_REMOVED lines=19> */
.L_x_23618:
[----:B------:R-:W-:Y:S05]  /*1c3d0*/  BSYNC B1 ;  /* 0x0000000000017941 */ /* 0x000fea0003800000 */
.L_x_23616:
        /* <DEDUP_REMOVED lines=29> */
.L_x_23620:
        /* <DEDUP_REMOVED lines=19> */
.L_x_23621:
[----:B------:R-:W-:Y:S05]  /*1c6e0*/  BSYNC B1 ;  /* 0x0000000000017941 */ /* 0x000fea0003800000 */
.L_x_23619:
        /* <DEDUP_REMOVED lines=29> */
.L_x_23623:
        /* <DEDUP_REMOVED lines=19> */
.L_x_23624:
[----:B------:R-:W-:Y:S05]  /*1c9f0*/  BSYNC B1 ;  /* 0x0000000000017941 */ /* 0x000fea0003800000 */
.L_x_23622:
        /* <DEDUP_REMOVED lines=28> */
.L_x_23626:
        /* <DEDUP_REMOVED lines=19> */
.L_x_23627:
[----:B------:R-:W-:Y:S05]  /*1ccf0*/  BSYNC B1 ;  /* 0x0000000000017941 */ /* 0x000fea0003800000 */
.L_x_23625:
        /* <DEDUP_REMOVED lines=18> */
.L_x_23615:
        /* <DEDUP_REMOVED lines=18> */
.L_x_23631:
        /* <DEDUP_REMOVED lines=19> */
.L_x_23632:
[----:B------:R-:W-:Y:S05]  /*1d070*/  BSYNC B0 ;  /* 0x0000000000007941 */ /* 0x000fea0003800000 */
.L_x_23630:
        /* <DEDUP_REMOVED lines=30> */
.L_x_23634:
        /* <DEDUP_REMOVED lines=19> */
.L_x_23635:
[----:B------:R-:W-:Y:S05]  /*1d390*/  BSYNC B0 ;  /* 0x0000000000007941 */ /* 0x000fea0003800000 */
.L_x_23633:
        /* <DEDUP_REMOVED lines=29> */
.L_x_23637:
        /* <DEDUP_REMOVED lines=18> */
.L_x_23638:
[----:B------:R-:W-:Y:S05]  /*1d690*/  BSYNC B0 ;  /* 0x0000000000007941 */ /* 0x000fea0003800000 */
.L_x_23636:
[----:B------:R-:W2:Y:S02]  /*1d6a0*/  LDG.E.64 R10, desc[UR36][R10.64+-0x10] ;  /* 0xfffff0240a0a7981 */ /* 0x000ea4000c1e1b00 */
[----:B--2---:R-:W-:Y:S02]  /*1d6b0*/  IMAD R3, R5, R10, RZ ;  /* 0x0000000a05037224 */ /* 0x004fe400078e02ff */
[----:B------:R-:W-:-:S04]  /*1d6c0*/  IMAD.WIDE.U32 R20, R10, R4, R20 ;  /* 0x000000040a147225 */ /* 0x000fc800078e0014 */
[----:B------:R-:W-:-:S05]  /*1d6d0*/  IMAD R3, R11, R4, R3 ;  /* 0x000000040b037224 */ /* 0x000fca00078e0203 */
[----:B------:R-:W-:-:S07]  /*1d6e0*/  IADD3 R21, R21, R3, RZ ;  /* 0x0000000315157210 */ /* 0x000fce0007ffe0ff */
.L_x_23629:
        /* <DEDUP_REMOVED lines=17> */
.L_x_23641:
        /* <DEDUP_REMOVED lines=24> */
.L_x_23640:
[----:B------:R-:W-:Y:S05]  /*1d980*/  BSYNC B8 ;  /* 0x0000000000087941 */ /* 0x000fea0003800000 */
.L_x_23639:
[----:B------:R-:W-:-:S04]  /*1d990*/  IADD3 R16, P0, R16, 0x4, RZ ;  /* 0x0000000410107810 */ /* 0x000fc80007f1e0ff */
[----:B------:R-:W-:Y:S02]  /*1d9a0*/  IADD3.X R17, RZ, R17, RZ, P0, !PT ;  /* 0x00000011ff117210 */ /* 0x000fe400007fe4ff */
[----:B------:R-:W-:-:S04]  /*1d9b0*/  ISETP.GE.U32.AND P0, PT, R16, R19, PT ;  /* 0x000000131000720c */ /* 0x000fc80003f06070 */
[----:B------:R-:W-:-:S13]  /*1d9c0*/  ISETP.GE.U32.AND.EX P0, PT, R17, R18, PT, P0 ;  /* 0x000000121100720c */ /* 0x000fda0003f06100 */
[----:B------:R-:W-:Y:S05]  /*1d9d0*/  @!P0 BRA `(.L_x_23641) ;  /* 0xfffffffc00888947 */ /* 0x000fea000383ffff */
.L_x_23608:
[----:B------:R-:W-:Y:S05]  /*1d9e0*/  BSYNC B7 ;  /* 0x0000000000077941 */ /* 0x000fea0003800000 */
.L_x_23607:
        /* <DEDUP_REMOVED lines=28> */
.L_x_23645:
[----:B------:R-:W-:Y:S05]  /*1dbb0*/  BSYNC B8 ;  /* 0x0000000000087941 */ /* 0x000fea0003800000 */
.L_x_23644:
        /* <DEDUP_REMOVED lines=23> */
.L_x_23647:
[----:B------:R-:W-:Y:S05]  /*1dd30*/  BSYNC B8 ;  /* 0x0000000000087941 */ /* 0x000fea0003800000 */
.L_x_23646:
        /* <DEDUP_REMOVED lines=26> */
.L_x_23649:
[----:B------:R-:W-:Y:S05]  /*1dee0*/  BSYNC B8 ;  /* 0x0000000000087941 */ /* 0x000fea0003800000 */
.L_x_23648:
        /* <DEDUP_REMOVED lines=15> */
.L_x_23663:
        /* <DEDUP_REMOVED lines=16> */
.L_x_23652:
        /* <DEDUP_REMOVED lines=19> */
.L_x_23653:
[----:B------:R-:W-:Y:S05]  /*1e210*/  BSYNC B1 ;  /* 0x0000000000017941 */ /* 0x000fea0003800000 */
.L_x_23651:
        /* <DEDUP_REMOVED lines=32> */
.L_x_23655:
        /* <DEDUP_REMOVED lines=19> */
.L_x_23656:
[----:B------:R-:W-:Y:S05]  /*1e550*/  BSYNC B1 ;  /* 0x0000000000017941 */ /* 0x000fea0003800000 */
.L_x_23654:
        /* <DEDUP_REMOVED lines=29> */
.L_x_23658:
        /* <DEDUP_REMOVED lines=19> */
.L_x_23659:
[----:B------:R-:W-:Y:S05]  /*1e860*/  BSYNC B1 ;  /* 0x0000000000017941 */ /* 0x000fea0003800000 */
.L_x_23657:
        /* <DEDUP_REMOVED lines=28> */
.L_x_23661:
        /* <DEDUP_REMOVED lines=19> */
.L_x_23662:
[----:B------:R-:W-:Y:S05]  /*1eb60*/  BSYNC B1 ;  /* 0x0000000000017941 */ /* 0x000fea0003800000 */
.L_x_23660:
        /* <DEDUP_REMOVED lines=21> */
.L_x_23650:
        /* <DEDUP_REMOVED lines=18> */
.L_x_23666:
        /* <DEDUP_REMOVED lines=19> */
.L_x_23667:
[----:B------:R-:W-:Y:S05]  /*1ef10*/  BSYNC B0 ;  /* 0x0000000000007941 */ /* 0x000fea0003800000 */
.L_x_23665:
        /* <DEDUP_REMOVED lines=33> */
.L_x_23669:
        /* <DEDUP_REMOVED lines=19> */
.L_x_23670:
[----:B------:R-:W-:Y:S05]  /*1f260*/  BSYNC B0 ;  /* 0x0000000000007941 */ /* 0x000fea0003800000 */
.L_x_23668:
        /* <DEDUP_REMOVED lines=32> */
.L_x_23672:
        /* <DEDUP_REMOVED lines=18> */
.L_x_23673:
[----:B------:R-:W-:Y:S05]  /*1f590*/  BSYNC B0 ;  /* 0x0000000000007941 */ /* 0x000fea0003800000 */
.L_x_23671:
        /* <DEDUP_REMOVED lines=8> */
.L_x_23664:
        /* <DEDUP_REMOVED lines=17> */
.L_x_23676:
        /* <DEDUP_REMOVED lines=24> */
.L_x_23675:
[----:B------:R-:W-:Y:S05]  /*1f8b0*/  BSYNC B8 ;  /* 0x0000000000087941 */ /* 0x000fea0003800000 */
.L_x_23674:
[----:B------:R-:W-:-:S05]  /*1f8c0*/  IADD3 R16, P0, R16, 0x4, RZ ;  /* 0x0000000410107810 */ /* 0x000fca0007f1e0ff */
[----:B------:R-:W-:Y:S01]  /*1f8d0*/  IMAD.X R17, RZ, RZ, R17, P0 ;  /* 0x000000ffff117224 */ /* 0x000fe200000e0611 */
[----:B------:R-:W-:-:S04]  /*1f8e0*/  ISETP.GE.U32.AND P0, PT, R16, R19, PT ;  /* 0x000000131000720c */ /* 0x000fc80003f06070 */
[----:B------:R-:W-:-:S13]  /*1f8f0*/  ISETP.GE.U32.AND.EX P0, PT, R17, R18, PT, P0 ;  /* 0x000000121100720c */ /* 0x000fda0003f06100 */
[----:B------:R-:W-:Y:S05]  /*1f900*/  @!P0 BRA `(.L_x_23676) ;  /* 0xfffffffc00888947 */ /* 0x000fea000383ffff */
.L_x_23643:
[----:B------:R-:W-:Y:S05]  /*1f910*/  BSYNC B7 ;  /* 0x0000000000077941 */ /* 0x000fea0003800000 */
.L_x_23642:
        /* <DEDUP_REMOVED lines=28> */
.L_x_23680:
[----:B------:R-:W-:Y:S05]  /*1fae0*/  BSYNC B8 ;  /* 0x0000000000087941 */ /* 0x000fea0003800000 */
.L_x_23679:
        /* <DEDUP_REMOVED lines=23> */
.L_x_23682:
[----:B------:R-:W-:Y:S05]  /*1fc60*/  BSYNC B8 ;  /* 0x0000000000087941 */ /* 0x000fea0003800000 */
.L_x_23681:
        /* <DEDUP_REMOVED lines=26> */
.L_x_23684:
[----:B------:R-:W-:Y:S05]  /*1fe10*/  BSYNC B8 ;  /* 0x0000000000087941 */ /* 0x000fea0003800000 */
.L_x_23683:
        /* <DEDUP_REMOVED lines=17> */
.L_x_23698:
        /* <DEDUP_REMOVED lines=16> */
.L_x_23687:
        /* <DEDUP_REMOVED lines=19> */
.L_x_23688:
[----:B------:R-:W-:Y:S05]  /*20160*/  BSYNC B1 ;  /* 0x0000000000017941 */ /* 0x000fea0003800000 */
.L_x_23686:
        /* <DEDUP_REMOVED lines=30> */
.L_x_23690:
        /* <DEDUP_REMOVED lines=19> */
.L_x_23691:
[----:B------:R-:W-:Y:S05]  /*20480*/  BSYNC B1 ;  /* 0x0000000000017941 */ /* 0x000fea0003800000 */
.L_x_23689:
        /* <DEDUP_REMOVED lines=29> */
.L_x_23693:
        /* <DEDUP_REMOVED lines=19> */
.L_x_23694:
[----:B------:R-:W-:Y:S05]  /*20790*/  BSYNC B1 ;  /* 0x0000000000017941 */ /* 0x000fea0003800000 */
.L_x_23692:
        /* <DEDUP_REMOVED lines=28> */
.L_x_23696:
        /* <DEDUP_REMOVED lines=19> */
.L_x_23697:
[----:B------:R-:W-:Y:S05]  /*20a90*/  BSYNC B1 ;  /* 0x0000000000017941 */ /* 0x000fea0003800000 */
.L_x_23695:
        /* <DEDUP_REMOVED lines=20> */
.L_x_23685:
        /* <DEDUP_REMOVED lines=18> */
.L_x_23701:
        /* <DEDUP_REMOVED lines=19> */
.L_x_23702:
[----:B------:R-:W-:Y:S05]  /*20e30*/  BSYNC B0 ;  /* 0x0000000000007941 */ /* 0x000fea0003800000 */
.L_x_23700:
        /* <DEDUP_REMOVED lines=31> */
.L_x_23704:
        /* <DEDUP_REMOVED lines=19> */
.L_x_23705:
[----:B------:R-:W-:Y:S05]  /*21160*/  BSYNC B0 ;  /* 0x0000000000007941 */ /* 0x000fea0003800000 */
.L_x_23703:
        /* <DEDUP_REMOVED lines=30> */
.L_x_23707:
        /* <DEDUP_REMOVED lines=18> */
.L_x_23708:
[----:B------:R-:W-:Y:S05]  /*21470*/  BSYNC B0 ;  /* 0x0000000000007941 */ /* 0x000fea0003800000 */
.L_x_23706:
[----:B------:R-:W2:Y:S01]  /*21480*/  LDG.E.64 R10, desc[UR36][R10.64+-0x10] ;  /* 0xfffff0240a0a7981 */ /* 0x000ea2000c1e1b00 */
[----:B------:R-:W-:Y:S02]  /*21490*/  IMAD.MOV.U32 R15, RZ, RZ, R2 ;  /* 0x000000ffff0f7224 */ /* 0x000fe400078e0002 */
[----:B--2---:R-:W-:Y:S02]  /*214a0*/  IMAD R3, R5, R10, RZ ;  /* 0x0000000a05037224 */ /* 0x004fe400078e02ff */
[----:B------:R-:W-:-:S04]  /*214b0*/  IMAD.WIDE.U32 R14, R10, R4, R14 ;  /* 0x000000040a0e7225 */ /* 0x000fc800078e000e */
[----:B------:R-:W-:-:S05]  /*214c0*/  IMAD R3, R11, R4, R3 ;  /* 0x000000040b037224 */ /* 0x000fca00078e0203 */
[----:B------:R-:W-:-:S07]  /*214d0*/  IADD3 R2, R15, R3, RZ ;  /* 0x000000030f027210 */ /* 0x000fce0007ffe0ff */
.L_x_23699:
        /* <DEDUP_REMOVED lines=17> */
.L_x_23711:
        /* <DEDUP_REMOVED lines=24> */
.L_x_23710:
[----:B------:R-:W-:Y:S05]  /*21770*/  BSYNC B8 ;  /* 0x0000000000087941 */ /* 0x000fea0003800000 */
.L_x_23709:
[----:B------:R-:W-:-:S04]  /*21780*/  IADD3 R16, P0, R16, 0x4, RZ ;  /* 0x0000000410107810 */ /* 0x000fc80007f1e0ff */
[----:B------:R-:W-:Y:S02]  /*21790*/  IADD3.X R17, RZ, R17, RZ, P0, !PT ;  /* 0x00000011ff117210 */ /* 0x000fe400007fe4ff */
[----:B------:R-:W-:-:S04]  /*217a0*/  ISETP.GE.U32.AND P0, PT, R16, R19, PT ;  /* 0x000000131000720c */ /* 0x000fc80003f06070 */
[----:B------:R-:W-:-:S13]  /*217b0*/  ISETP.GE.U32.AND.EX P0, PT, R17, R18, PT, P0 ;  /* 0x000000121100720c */ /* 0x000fda0003f06100 */
[----:B------:R-:W-:Y:S05]  /*217c0*/  @!P0 BRA `(.L_x_23711) ;  /* 0xfffffffc00888947 */ /* 0x000fea000383ffff */
.L_x_23678:
[----:B------:R-:W-:Y:S05]  /*217d0*/  BSYNC B7 ;  /* 0x0000000000077941 */ /* 0x000fea0003800000 */
.L_x_23677:
        /* <DEDUP_REMOVED lines=28> */
.L_x_23715:
[----:B------:R-:W-:Y:S05]  /*219a0*/  BSYNC B8 ;  /* 0x0000000000087941 */ /* 0x000fea0003800000 */
.L_x_23714:
        /* <DEDUP_REMOVED lines=23> */
.L_x_23717:
[----:B------:R-:W-:Y:S05]  /*21b20*/  BSYNC B8 ;  /* 0x0000000000087941 */ /* 0x000fea0003800000 */
.L_x_23716:
        /* <DEDUP_REMOVED lines=26> */
.L_x_23719:
[----:B------:R-:W-:Y:S05]  /*21cd0*/  BSYNC B8 ;  /* 0x0000000000087941 */ /* 0x000fea0003800000 */
.L_x_23718:
        /* <DEDUP_REMOVED lines=17> */
.L_x_23733:
        /* <DEDUP_REMOVED lines=16> */
.L_x_23722:
        /* <DEDUP_REMOVED lines=19> */
.L_x_23723:
[----:B------:R-:W-:Y:S05]  /*22020*/  BSYNC B1 ;  /* 0x0000000000017941 */ /* 0x000fea0003800000 */
.L_x_23721:
        /* <DEDUP_REMOVED lines=30> */
.L_x_23725:
        /* <DEDUP_REMOVED lines=19> */
.L_x_23726:
[----:B------:R-:W-:Y:S05]  /*22340*/  BSYNC B1 ;  /* 0x0000000000017941 */ /* 0x000fea0003800000 */
.L_x_23724:
        /* <DEDUP_REMOVED lines=29> */
.L_x_23728:
        /* <DEDUP_REMOVED lines=19> */
.L_x_23729:
[----:B------:R-:W-:Y:S05]  /*22650*/  BSYNC B1 ;  /* 0x0000000000017941 */ /* 0x000fea0003800000 */
.L_x_23727:
        /* <DEDUP_REMOVED lines=28> */
.L_x_23731:
        /* <DEDUP_REMOVED lines=19> */
.L_x_23732:
[----:B------:R-:W-:Y:S05]  /*22950*/  BSYNC B1 ;  /* 0x0000000000017941 */ /* 0x000fea0003800000 */
.L_x_23730:
        /* <DEDUP_REMOVED lines=20> */
.L_x_23720:
        /* <DEDUP_REMOVED lines=18> */
.L_x_23736:
        /* <DEDUP_REMOVED lines=19> */
.L_x_23737:
[----:B------:R-:W-:Y:S05]  /*22cf0*/  BSYNC B0 ;  /* 0x0000000000007941 */ /* 0x000fea0003800000 */
.L_x_23735:
        /* <DEDUP_REMOVED lines=31> */
.L_x_23739:
        /* <DEDUP_REMOVED lines=19> */
.L_x_23740:
[----:B------:R-:W-:Y:S05]  /*23020*/  BSYNC B0 ;  /* 0x0000000000007941 */ /* 0x000fea0003800000 */
.L_x_23738:
        /* <DEDUP_REMOVED lines=30> */
.L_x_23742:
        /* <DEDUP_REMOVED lines=18> */
.L_x_23743:
[----:B------:R-:W-:Y:S05]  /*23330*/  BSYNC B0 ;  /* 0x0000000000007941 */ /* 0x000fea0003800000 */
.L_x_23741:
[----:B------:R-:W2:Y:S01]  /*23340*/  LDG.E.64 R10, desc[UR36][R10.64+-0x10] ;  /* 0xfffff0240a0a7981 */ /* 0x000ea2000c1e1b00 */
[----:B------:R-:W-:Y:S02]  /*23350*/  IMAD.MOV.U32 R15, RZ, RZ, R2 ;  /* 0x000000ffff0f7224 */ /* 0x000fe400078e0002 */
[----:B--2---:R-:W-:Y:S02]  /*23360*/  IMAD R3, R5, R10, RZ ;  /* 0x0000000a05037224 */ /* 0x004fe400078e02ff */
[----:B------:R-:W-:-:S04]  /*23370*/  IMAD.WIDE.U32 R14, R10, R4, R14 ;  /* 0x000000040a0e7225 */ /* 0x000fc800078e000e */
[----:B------:R-:W-:-:S04]  /*23380*/  IMAD R3, R11, R4, R3 ;  /* 0x000000040b037224 */ /* 0x000fc800078e0203 */
[----:B------:R-:W-:-:S07]  /*23390*/  IMAD.IADD R2, R15, 0x1, R3 ;  /* 0x000000010f027824 */ /* 0x000fce00078e0203 */
.L_x_23734:
        /* <DEDUP_REMOVED lines=17> */
.L_x_23746:
        /* <DEDUP_REMOVED lines=24> */
.L_x_23745:
[----:B------:R-:W-:Y:S05]  /*23630*/  BSYNC B8 ;  /* 0x0000000000087941 */ /* 0x000fea0003800000 */
.L_x_23744:
[----:B------:R-:W-:-:S05]  /*23640*/  IADD3 R16, P0, R16, 0x4, RZ ;  /* 0x0000000410107810 */ /* 0x000fca0007f1e0ff */
[----:B------:R-:W-:Y:S01]  /*23650*/  IMAD.X R17, RZ, RZ, R17, P0 ;  /* 0x000000ffff117224 */ /* 0x000fe200000e0611 */
[----:B------:R-:W-:-:S04]  /*23660*/  ISETP.GE.U32.AND P0, PT, R16, R19, PT ;  /* 0x000000131000720c */ /* 0x000fc80003f06070 */
[----:B------:R-:W-:-:S13]  /*23670*/  ISETP.GE.U32.AND.EX P0, PT, R17, R18, PT, P0 ;  /* 0x000000121100720c */ /* 0x000fda0003f06100 */
[----:B------:R-:W-:Y:S05]  /*23680*/  @!P0 BRA `(.L_x_23746) ;  /* 0xfffffffc00888947 */ /* 0x000fea000383ffff */
.L_x_23713:
[----:B------:R-:W-:Y:S05]  /*23690*/  BSYNC B7 ;  /* 0x0000000000077941 */ /* 0x000fea0003800000 */
.L_x_23712:
        /* <DEDUP_REMOVED lines=28> */
.L_x_23750:
[----:B------:R-:W-:Y:S05]  /*23860*/  BSYNC B8 ;  /* 0x0000000000087941 */ /* 0x000fea0003800000 */
.L_x_23749:
        /* <DEDUP_REMOVED lines=23> */
.L_x_23752:
[----:B------:R-:W-:Y:S05]  /*239e0*/  BSYNC B8 ;  /* 0x0000000000087941 */ /* 0x000fea0003800000 */
.L_x_23751:
        /* <DEDUP_REMOVED lines=26> */
.L_x_23754:
[----:B------:R-:W-:Y:S05]  /*23b90*/  BSYNC B8 ;  /* 0x0000000000087941 */ /* 0x000fea0003800000 */
.L_x_23753:
        /* <DEDUP_REMOVED lines=17> */
.L_x_23768:
        /* <DEDUP_REMOVED lines=16> */
.L_x_23757:
        /* <DEDUP_REMOVED lines=19> */
.L_x_23758:
[----:B------:R-:W-:Y:S05]  /*23ee0*/  BSYNC B1 ;  /* 0x0000000000017941 */ /* 0x000fea0003800000 */
.L_x_23756:
        /* <DEDUP_REMOVED lines=30> */
.L_x_23760:
        /* <DEDUP_REMOVED lines=19> */
.L_x_23761:
[----:B------:R-:W-:Y:S05]  /*24200*/  BSYNC B1 ;  /* 0x0000000000017941 */ /* 0x000fea0003800000 */
.L_x_23759:
        /* <DEDUP_REMOVED lines=25> */
[----:B------:R-:W-:Y:S05]  /*243a0*/  CALL.REL.NOINC `($__internal_58_$__cuda_sm20_div_s64) ;  /* 0x0000003400047944 */ /* 0x000fea0003c00000 */
[----:B------:R-:W-:Y:S01]  /*243b0*/  MOV R14, R4 ;  /* 0x00000004000e7202 */ /* 0x000fe20000000f00 */
[----:B------:R-:W-:Y:S01]  /*243c0*/  IMAD.MOV.U32 R15, RZ, RZ, R3 ;  /* 0x000000ffff0f7224 */ /* 0x000fe200078e0003 */
[----:B------:R-:W-:Y:S06]  /*243d0*/  BRA `(.L_x_23764) ;  /* 0x00000000004c7947 */ /* 0x000fec0003800000 */
.L_x_23763:
        /* <DEDUP_REMOVED lines=19> */
.L_x_23764:
[----:B------:R-:W-:Y:S05]  /*24510*/  BSYNC B1 ;  /* 0x0000000000017941 */ /* 0x000fea0003800000 */
.L_x_23762:
        /* <DEDUP_REMOVED lines=28> */
.L_x_23766:
        /* <DEDUP_REMOVED lines=19> */
.L_x_23767:
[----:B------:R-:W-:Y:S05]  /*24810*/  BSYNC B1 ;  /* 0x0000000000017941 */ /* 0x000fea0003800000 */
.L_x_23765:
        /* <DEDUP_REMOVED lines=20> */
.L_x_23755:
        /* <DEDUP_REMOVED lines=18> */
.L_x_23771:
        /* <DEDUP_REMOVED lines=19> */
.L_x_23772:
[----:B------:R-:W-:Y:S05]  /*24bb0*/  BSYNC B0 ;  /* 0x0000000000007941 */ /* 0x000fea0003800000 */
.L_x_23770:
        /* <DEDUP_REMOVED lines=28> */
[----:B------:R-:W-:Y:S05]  /*24d80*/  CALL.REL.NOINC `($__internal_58_$__cuda_sm20_div_s64) ;  /* 0x00000028008c7944 */ /* 0x000fea0003c00000 */
[----:B------:R-:W-:Y:S01]  /*24d90*/  IMAD.MOV.U32 R5, RZ, RZ, R3 ;  /* 0x000000ffff057224 */ /* 0x000fe200078e0003 */
[----:B------:R-:W-:Y:S06]  /*24da0*/  BRA `(.L_x_23775) ;  /* 0x00000000004c7947 */ /* 0x000fec0003800000 */
.L_x_23774:
        /* <DEDUP_REMOVED lines=19> */
.L_x_23775:
[----:B------:R-:W-:Y:S05]  /*24ee0*/  BSYNC B0 ;  /* 0x0000000000007941 */ /* 0x000fea0003800000 */
.L_x_23773:
        /* <DEDUP_REMOVED lines=27> */
[----:B------:R-:W-:Y:S01]  /*250a0*/  MOV R4, R0 ;  /* 0x0000000000047202 */ /* 0x000fe20000000f00 */
[----:B------:R-:W-:Y:S01]  /*250b0*/  IMAD.MOV.U32 R5, RZ, RZ, R3 ;  /* 0x000000ffff057224 */ /* 0x000fe200078e0003 */
[----:B------:R-:W-:Y:S06]  /*250c0*/  BRA `(.L_x_23778) ;  /* 0x0000000000487947 */ /* 0x000fec0003800000 */
.L_x_23777:
        /* <DEDUP_REMOVED lines=18> */
.L_x_23778:
[----:B------:R-:W-:Y:S05]  /*251f0*/  BSYNC B0 ;  /* 0x0000000000007941 */ /* 0x000fea0003800000 */
.L_x_23776:
[----:B------:R-:W2:Y:S01]  /*25200*/  LDG.E.64 R10, desc[UR36][R10.64+-0x10] ;  /* 0xfffff0240a0a7981 */ /* 0x000ea2000c1e1b00 */
[----:B------:R-:W-:Y:S02]  /*25210*/  IMAD.MOV.U32 R15, RZ, RZ, R2 ;  /* 0x000000ffff0f7224 */ /* 0x000fe400078e0002 */
[----:B--2---:R-:W-:Y:S02]  /*25220*/  IMAD R3, R5, R10, RZ ;  /* 0x0000000a05037224 */ /* 0x004fe400078e02ff */
[----:B------:R-:W-:-:S04]  /*25230*/  IMAD.WIDE.U32 R14, R10, R4, R14 ;  /* 0x000000040a0e7225 */ /* 0x000fc800078e000e */
[----:B------:R-:W-:-:S05]  /*25240*/  IMAD R3, R11, R4, R3 ;  /* 0x000000040b037224 */ /* 0x000fca00078e0203 */
[----:B------:R-:W-:-:S07]  /*25250*/  IADD3 R2, R15, R3, RZ ;  /* 0x000000030f027210 */ /* 0x000fce0007ffe0ff */
.L_x_23769:
        /* <DEDUP_REMOVED lines=17> */
.L_x_23781:
        /* <DEDUP_REMOVED lines=24> */
.L_x_23780:
[----:B------:R-:W-:Y:S05]  /*254f0*/  BSYNC B8 ;  /* 0x0000000000087941 */ /* 0x000fea0003800000 */
.L_x_23779:
[----:B------:R-:W-:-:S04]  /*25500*/  IADD3 R16, P0, R16, 0x4, RZ ;  /* 0x0000000410107810 */ /* 0x000fc80007f1e0ff */
[----:B------:R-:W-:Y:S02]  /*25510*/  IADD3.X R17, RZ, R17, RZ, P0, !PT ;  /* 0x00000011ff117210 */ /* 0x000fe400007fe4ff */
[----:B------:R-:W-:-:S04]  /*25520*/  ISETP.GE.U32.AND P0, PT, R16, R19, PT ;  /* 0x000000131000720c */ /* 0x000fc80003f06070 */
[----:B------:R-:W-:-:S13]  /*25530*/  ISETP.GE.U32.AND.EX P0, PT, R17, R18, PT, P0 ;  /* 0x000000121100720c */ /* 0x000fda0003f06100 */
[----:B------:R-:W-:Y:S05]  /*25540*/  @!P0 BRA `(.L_x_23781) ;  /* 0xfffffffc00888947 */ /* 0x000fea000383ffff */
.L_x_23748:
[----:B------:R-:W-:Y:S05]  /*25550*/  BSYNC B7 ;  /* 0x0000000000077941 */ /* 0x000fea0003800000 */
.L_x_23747:
        /* <DEDUP_REMOVED lines=27> */
.L_x_23783:
[----:B------:R-:W-:Y:S05]  /*25710*/  BSYNC B7 ;  /* 0x0000000000077941 */ /* 0x000fea0003800000 */
.L_x_23782:
        /* <DEDUP_REMOVED lines=23> */
.L_x_23785:
[----:B------:R-:W-:Y:S05]  /*25890*/  BSYNC B7 ;  /* 0x0000000000077941 */ /* 0x000fea0003800000 */
.L_x_23784:
        /* <DEDUP_REMOVED lines=26> */
.L_x_23787:
[----:B------:R-:W-:Y:S05]  /*25a40*/  BSYNC B7 ;  /* 0x0000000000077941 */ /* 0x000fea0003800000 */
.L_x_23786:
        /* <DEDUP_REMOVED lines=17> */
.L_x_23801:
        /* <DEDUP_REMOVED lines=15> */
.L_x_23790:
        /* <DEDUP_REMOVED lines=19> */
.L_x_23791:
[----:B------:R-:W-:Y:S05]  /*25d80*/  BSYNC B1 ;  /* 0x0000000000017941 */ /* 0x000fea0003800000 */
.L_x_23789:
        /* <DEDUP_REMOVED lines=26> */
[----:B------:R-:W-:Y:S05]  /*25f30*/  CALL.REL.NOINC `($__internal_58_$__cuda_sm20_div_s64) ;  /* 0x0000001800207944 */ /* 0x000fea0003c00000 */
[----:B------:R-:W-:Y:S01]  /*25f40*/  IMAD.MOV.U32 R20, RZ, RZ, R4 ;  /* 0x000000ffff147224 */ /* 0x000fe200078e0004 */
[----:B------:R-:W-:Y:S01]  /*25f50*/  MOV R21, R3 ;  /* 0x0000000300157202 */ /* 0x000fe20000000f00 */
[----:B------:R-:W-:Y:S06]  /*25f60*/  BRA `(.L_x_23794) ;  /* 0x00000000004c7947 */ /* 0x000fec0003800000 */
.L_x_23793:
        /* <DEDUP_REMOVED lines=19> */
.L_x_23794:
[----:B------:R-:W-:Y:S05]  /*260a0*/  BSYNC B1 ;  /* 0x0000000000017941 */ /* 0x000fea0003800000 */
.L_x_23792:
        /* <DEDUP_REMOVED lines=29> */
.L_x_23796:
        /* <DEDUP_REMOVED lines=19> */
.L_x_23797:
[----:B------:R-:W-:Y:S05]  /*263b0*/  BSYNC B1 ;  /* 0x0000000000017941 */ /* 0x000fea0003800000 */
.L_x_23795:
        /* <DEDUP_REMOVED lines=28> */
.L_x_23799:
        /* <DEDUP_REMOVED lines=19> */
.L_x_23800:
[----:B------:R-:W-:Y:S05]  /*266b0*/  BSYNC B1 ;  /* 0x0000000000017941 */ /* 0x000fea0003800000 */
.L_x_23798:
        /* <DEDUP_REMOVED lines=20> */
.L_x_23788:
        /* <DEDUP_REMOVED lines=18> */
.L_x_23804:
        /* <DEDUP_REMOVED lines=19> */
.L_x_23805:
[----:B------:R-:W-:Y:S05]  /*26a50*/  BSYNC B0 ;  /* 0x0000000000007941 */ /* 0x000fea0003800000 */
.L_x_23803:
        /* <DEDUP_REMOVED lines=31> */
.L_x_23807:
        /* <DEDUP_REMOVED lines=19> */
.L_x_23808:
[----:B------:R-:W-:Y:S05]  /*26d80*/  BSYNC B0 ;  /* 0x0000000000007941 */ /* 0x000fea0003800000 */
.L_x_23806:
        /* <DEDUP_REMOVED lines=30> */
.L_x_23810:
        /* <DEDUP_REMOVED lines=18> */
.L_x_23811:
[----:B------:R-:W-:Y:S05]  /*27090*/  BSYNC B0 ;  /* 0x0000000000007941 */ /* 0x000fea0003800000 */
.L_x_23809:
[----:B------:R-:W2:Y:S01]  /*270a0*/  LDG.E.64 R10, desc[UR36][R10.64+-0x10] ;  /* 0xfffff0240a0a7981 */ /* 0x000ea2000c1e1b00 */
[----:B------:R-:W-:Y:S02]  /*270b0*/  IMAD.MOV.U32 R15, RZ, RZ, R2 ;  /* 0x000000ffff0f7224 */ /* 0x000fe400078e0002 */
[----:B--2---:R-:W-:Y:S02]  /*270c0*/  IMAD R3, R5, R10, RZ ;  /* 0x0000000a05037224 */ /* 0x004fe400078e02ff */
[----:B------:R-:W-:-:S04]  /*270d0*/  IMAD.WIDE.U32 R14, R10, R4, R14 ;  /* 0x000000040a0e7225 */ /* 0x000fc800078e000e */
[----:B------:R-:W-:-:S05]  /*270e0*/  IMAD R3, R11, R4, R3 ;  /* 0x000000040b037224 */ /* 0x000fca00078e0203 */
[----:B------:R-:W-:-:S07]  /*270f0*/  IADD3 R2, R15, R3, RZ ;  /* 0x000000030f027210 */ /* 0x000fce0007ffe0ff */
.L_x_23802:
        /* <DEDUP_REMOVED lines=17> */
.L_x_23814:
        /* <DEDUP_REMOVED lines=24> */
.L_x_23813:
[----:B------:R-:W-:Y:S05]  /*27390*/  BSYNC B7 ;  /* 0x0000000000077941 */ /* 0x000fea0003800000 */
.L_x_23812:
[----:B------:R-:W-:-:S04]  /*273a0*/  IADD3 R16, P0, R16, 0x4, RZ ;  /* 0x0000000410107810 */ /* 0x000fc80007f1e0ff */
[----:B------:R-:W-:Y:S02]  /*273b0*/  IADD3.X R17, RZ, R17, RZ, P0, !PT ;  /* 0x00000011ff117210 */ /* 0x000fe400007fe4ff */
[----:B------:R-:W-:-:S04]  /*273c0*/  ISETP.GE.U32.AND P0, PT, R16, R19, PT ;  /* 0x000000131000720c */ /* 0x000fc80003f06070 */
[----:B------:R-:W-:-:S13]  /*273d0*/  ISETP.GE.U32.AND.EX P0, PT, R17, R18, PT, P0 ;  /* 0x000000121100720c */ /* 0x000fda0003f06100 */
[----:B------:R-:W-:Y:S05]  /*273e0*/  @!P0 BRA `(.L_x_23814) ;  /* 0xfffffffc00888947 */ /* 0x000fea000383ffff */
.L_x_23536:
[----:B------:R-:W-:Y:S05]  /*273f0*/  BSYNC B6 ;  /* 0x0000000000067941 */ /* 0x000fea0003800000 */
.L_x_23446:
        /* <DEDUP_REMOVED lines=23> */
.L_x_23817:
[----:B------:R-:W-:-:S13]  /*27570*/  ISETP.GE.AND P0, PT, R0, R56, PT ;  /* 0x000000380000720c */ /* 0x000fda0003f06270 */
[----:B------:R-:W-:Y:S05]  /*27580*/  @P0 BRA `(.L_x_23819) ;  /* 0x0000000000300947 */ /* 0x000fea0003800000 */
[----:B0-----:R-:W0:Y:S01]  /*27590*/  LDC.64 R2, c[0x0][0x258] ;  /* 0x00009600ff027b82 */ /* 0x001e220000000a00 */
[----:B------:R-:W-:Y:S01]  /*275a0*/  IMAD.IADD R5, R61, 0x1, R0 ;  /* 0x000000013d057824 */ /* 0x000fe200078e0200 */
[----:B------:R-:W-:-:S03]  /*275b0*/  IADD3 R0, R0, 0x80, RZ ;  /* 0x0000008000007810 */ /* 0x000fc60007ffe0ff */
[----:B0-----:R-:W-:-:S05]  /*275c0*/  IMAD.WIDE.U32 R2, R5, 0x4, R2 ;  /* 0x0000000405027825 */ /* 0x001fca00078e0002 */
[----:B------:R1:W-:Y:S02]  /*275d0*/  STG.E desc[UR36][R2.64], RZ ;  /* 0x000000ff02007986 */ /* 0x0003e4000c101924 */
.L_x_23818:
[----:B------:R-:W-:-:S13]  /*275e0*/  ISETP.GE.AND P0, PT, R0, R56, PT ;  /* 0x000000380000720c */ /* 0x000fda0003f06270 */
[----:B------:R-:W-:Y:S05]  /*275f0*/  @P0 BRA `(.L_x_23820) ;  /* 0x0000000000340947 */ /* 0x000fea0003800000 */
[----:B01----:R-:W0:Y:S01]  /*27600*/  LDC.64 R2, c[0x0][0x258] ;  /* 0x00009600ff027b82 */ /* 0x003e220000000a00 */
[----:B------:R-:W-:Y:S01]  /*27610*/  IMAD.IADD R5, R61, 0x1, R0 ;  /* 0x000000013d057824 */ /* 0x000fe200078e0200 */
[----:B------:R-:W-:-:S03]  /*27620*/  IADD3 R0, R0, 0x80, RZ ;  /* 0x0000008000007810 */ /* 0x000fc60007ffe0ff */
[----:B0-----:R-:W-:-:S05]  /*27630*/  IMAD.WIDE.U32 R2, R5, 0x4, R2 ;  /* 0x0000000405027825 */ /* 0x001fca00078e0002 */
[----:B------:R1:W-:Y:S02]  /*27640*/  STG.E desc[UR36][R2.64], RZ ;  /* 0x000000ff02007986 */ /* 0x0003e4000c101924 */
.L_x_23819:
        /* <DEDUP_REMOVED lines=8> */
.L_x_23820:
[----:B------:R-:W-:Y:S05]  /*276d0*/  BSYNC B1 ;  /* 0x0000000000017941 */ /* 0x000fea0003800000 */
.L_x_23816:
[----:B------:R-:W-:-:S13]  /*276e0*/  ISETP.GE.AND P0, PT, R0, R56, PT ;  /* 0x000000380000720c */ /* 0x000fda0003f06270 */
[----:B012---:R-:W0:Y:S01]  /*276f0*/  @!P0 LDC.64 R2, c[0x0][0x258] ;  /* 0x00009600ff028b82 */ /* 0x007e220000000a00 */
[----:B------:R-:W-:Y:S01]  /*27700*/  @!P0 IMAD.IADD R5, R61, 0x1, R0 ;  /* 0x000000013d058824 */ /* 0x000fe200078e0200 */
[----:B------:R-:W-:-:S03]  /*27710*/  @!P0 IADD3 R0, R0, 0x80, RZ ;  /* 0x0000008000008810 */ /* 0x000fc60007ffe0ff */
[----:B0-----:R-:W-:-:S05]  /*27720*/  @!P0 IMAD.WIDE.U32 R2, R5, 0x4, R2 ;  /* 0x0000000405028825 */ /* 0x001fca00078e0002 */
[----:B------:R2:W-:Y:S02]  /*27730*/  @!P0 STG.E desc[UR36][R2.64], RZ ;  /* 0x000000ff02008986 */ /* 0x0005e4000c101924 */
.L_x_23821:
[----:B------:R-:W-:Y:S05]  /*27740*/  BSYNC B0 ;  /* 0x0000000000007941 */ /* 0x000fea0003800000 */
.L_x_23815:
[----:B------:R-:W-:-:S13]  /*27750*/  ISETP.GE.AND P0, PT, R0, R56, PT ;  /* 0x000000380000720c */ /* 0x000fda0003f06270 */
[----:B------:R-:W-:Y:S05]  /*27760*/  @P0 EXIT ;  /* 0x000000000000094d */ /* 0x000fea0003800000 */
[----:B012---:R-:W0:Y:S01]  /*27770*/  LDC.64 R2, c[0x0][0x258] ;  /* 0x00009600ff027b82 */ /* 0x007e220000000a00 */
[----:B------:R-:W-:-:S04]  /*27780*/  IMAD.IADD R61, R61, 0x1, R0 ;  /* 0x000000013d3d7824 */ /* 0x000fc800078e0200 */
[----:B0-----:R-:W-:-:S05]  /*27790*/  IMAD.WIDE.U32 R2, R61, 0x4, R2 ;  /* 0x000000043d027825 */ /* 0x001fca00078e0002 */
[----:B------:R-:W-:Y:S01]  /*277a0*/  STG.E desc[UR36][R2.64], RZ ;  /* 0x000000ff02007986 */ /* 0x000fe2000c101924 */
[----:B------:R-:W-:Y:S05]  /*277b0*/  EXIT ;  /* 0x000000000000794d */ /* 0x000fea0003800000 */
        .weak           $__internal_58_$__cuda_sm20_div_s64
        .type           $__internal_58_$__cuda_sm20_div_s64,@function
        .size           $__internal_58_$__cuda_sm20_div_s64,($__internal_59_$__cuda_sm20_rem_s64 - $__internal_58_$__cuda_sm20_div_s64)
$__internal_58_$__cuda_sm20_div_s64:
        /* <DEDUP_REMOVED lines=83> */
[----:B------:R-:W-:Y:S06]  /*27cf0*/  RET.REL.NODEC R6 `(_ZN2at6native29vectorized_elementwise_kernelILi4EZZZNS0_67_GLOBAL__N__bb565c37_34_ValidateCompressedIndicesKernel_cu_33a4b88b42_validate_compressed_sparse_indices_kernelILNS2_8CDimNameE0ENS2_18CUDAKernelLauncherENS2_14EmptyVecKernelENS2_8DummyVecELm0EEEvRKNS_6TensorESA_lllENKUlvE1_clEvENKUlvE_clEvEUliiiiiE_St5arrayIPcLm6EEEEviT0_T1_) ;  /* 0xfffffd8006c07950 */ /* 0x000fec0003c3ffff */
        .weak           $__internal_59_$__cuda_sm20_rem_s64
        .type           $__internal_59_$__cuda_sm20_rem_s64,@function
        .size           $__internal_59_$__cuda_sm20_rem_s64,(.L_x_32239 - $__internal_59_$__cuda_sm20_rem_s64)
$__internal_59_$__cuda_sm20_rem_s64:
        /* <DEDUP_REMOVED lines=77> */
[----:B------:R-:W-:Y:S06]  /*281d0*/  RET.REL.NODEC R4 `(_ZN2at6native29vectorized_elementwise_kernelILi4EZZZNS0_67_GLOBAL__N__bb565c37_34_ValidateCompressedIndicesKernel_cu_33a4b88b42_validate_compressed_sparse_indices_kernelILNS2_8CDimNameE0ENS2_18CUDAKernelLauncherENS2_14EmptyVecKernelENS2_8DummyVecELm0EEEvRKNS_6TensorESA_lllENKUlvE1_clEvENKUlvE_clEvEUliiiiiE_St5arrayIPcLm6EEEEviT0_T1_) ;  /* 0xfffffd7c04887950 */ /* 0x000fec0003c3ffff */
.L_x_23822:
        /* <DEDUP_REMOVED lines=10> */
.L_x_32239:


//--------------------- .text._ZN2at6native29vectorized_elementwise_kernelILi8EZZZNS0_67_GLOBAL__N__bb565c37_34_ValidateCompressedIndicesKernel_cu_33a4b88b42_validate_compressed_sparse_indices_kernelILNS2_8CDimNameE0ENS2_18CUDAKernelLauncherENS2_14EmptyVecKernelENS2_8DummyVecELm0EEEvRKNS_6TensorESA_lllENKUlvE1_clEvENKUlvE_clEvEUliiiiiE_St5arrayIPcLm6EEEEviT0_T1_ --------------------------
	.section	.text._ZN2at6native29vectorized_elementwise_kernelILi8EZZZNS0_67_GLOBAL__N__bb565c37_34_ValidateCompressedIndicesKernel_cu_33a4b88b42_validate_compressed_sparse_indices_kernelILNS2_8CDimNameE0ENS2_18CUDAKernelLauncherENS2_14EmptyVecKernelENS2_8DummyVecELm0EEEvRKNS_6TensorESA_lllENKUlvE1_clEvENKUlvE_clEvEUliiiiiE_St5arrayIPcLm6EEEEviT0_T1_,"ax",@progbits
	.align	128
        .global         _ZN2at6native29vectorized_elementwise_kernelILi8EZZZNS0_67_GLOBAL__N__bb565c37_34_ValidateCompressedIndicesKernel_cu_33a4b88b42_validate_compressed_sparse_indices_kernelILNS2_8CDimNameE0ENS2_18CUDAKernelLauncherENS2_14EmptyVecKernelENS2_8DummyVecELm0EEEvRKNS_6TensorESA_lllENKUlvE1_clEvENKUlvE_clEvEUliiiiiE_St5arrayIPcLm6EEEEviT0_T1_
        .type           _ZN2at6native29vectorized_elementwise_kernelILi8EZZZNS0_67_GLOBAL__N__bb565c37_34_ValidateCompressedIndicesKernel_cu_33a4b88b42_validate_compressed_sparse_indices_kernelILNS2_8CDimNameE0ENS2_18CUDAKernelLauncherENS2_14EmptyVecKernelENS2_8DummyVecELm0EEEvRKNS_6TensorESA_lllENKUlvE1_clEvENKUlvE_clEvEUliiiiiE_St5arrayIPcLm6EEEEviT0_T1_,@function
        .size           _ZN2at6native29vectorized_elementwise_kernelILi8EZZZNS0_67_GLOBAL__N__bb565c37_34_ValidateCompressedIndicesKernel_cu_33a4b88b42_validate_compressed_sparse_indices_kernelILNS2_8CDimNameE0ENS2_18CUDAKernelLauncherENS2_14EmptyVecKernelENS2_8DummyVecELm0EEEvRKNS_6TensorESA_lllENKUlvE1_clEvENKUlvE_clEvEUliiiiiE_St5arrayIPcLm6EEEEviT0_T1_,(.L_x_32241 - _ZN2at6native29vectorized_elementwise_kernelILi8EZZZNS0_67_GLOBAL__N__bb565c37_34_ValidateCompressedIndicesKernel_cu_33a4b88b42_validate_compressed_sparse_indices_kernelILNS2_8CDimNameE0ENS2_18CUDAKernelLauncherENS2_14EmptyVecKernelENS2_8DummyVecELm0EEEvRKNS_6TensorESA_lllENKUlvE1_clEvENKUlvE_clEvEUliiiiiE_St5arrayIPcLm6EEEEviT0_T1_)
        .other          _ZN2at6native29vectorized_elementwise_kernelILi8EZZZNS0_67_GLOBAL__N__bb565c37_34_ValidateCompressedIndicesKernel_cu_33a4b88b42_validate_compressed_sparse_indices_kernelILNS2_8CDimNameE0ENS2_18CUDAKernelLauncherENS2_14EmptyVecKernelENS2_8DummyVecELm0EEEvRKNS_6TensorESA_lllENKUlvE1_clEvENKUlvE_clEvEUliiiiiE_St5arrayIPcLm6EEEEviT0_T1_,@"STO_CUDA_ENTRY STV_DEFAULT"
_ZN2at6native29vectorized_elementwise_kernelILi8EZZZNS0_67_GLOBAL__N__bb565c37_34_ValidateCompressedIndicesKernel_cu_33a4b88b42_validate_compressed_sparse_indices_kernelILNS2_8CDimNameE0ENS2_18CUDAKernelLauncherENS2_14EmptyVecKernelENS2_8DummyVecELm0EEEvRKNS_6TensorESA_lllENKUlvE1_clEvENKUlvE_clEvEUliiiiiE_St5arrayIPcLm6EEEEviT0_T1_:
.text._ZN2at6native29vectorized_elementwise_kernelILi8EZZZNS0_67_GLOBAL__N__bb565c37_34_ValidateCompressedIndicesKernel_cu_33a4b88b42_validate_compressed_sparse_indices_kernelILNS2_8CDimNameE0ENS2_18CUDAKernelLauncherENS2_14EmptyVecKernelENS2_8DummyVecELm0EEEvRKNS_6TensorESA_lllENKUlvE1_clEvENKUlvE_clEvEUliiiiiE_St5arrayIPcLm6EEEEviT0_T1_:
        /* <DEDUP_REMOVED lines=66> */
.L_x_23827:
[----:B------:R-:W-:Y:S05]  /*0420*/  BSYNC B7 ;  /* 0x0000000000077941 */ /* 0x000fea0003800000 */
.L_x_23826:
        /* <DEDUP_REMOVED lines=24> */
.L_x_23829:
[----:B------:R-:W-:Y:S05]  /*05b0*/  BSYNC B7 ;  /* 0x0000000000077941 */ /* 0x000fea0003800000 */
.L_x_23828:
        /* <DEDUP_REMOVED lines=26> */
.L_x_23831:
[----:B------:R-:W-:Y:S05]  /*0760*/  BSYNC B7 ;  /* 0x0000000000077941 */ /* 0x000fea0003800000 */
.L_x_23830:
        /* <DEDUP_REMOVED lines=16> */
.L_x_23836:
        /* <DEDUP_REMOVED lines=23> */
.L_x_23835:
[----:B------:R-:W-:Y:S05]  /*09e0*/  BSYNC B8 ;  /* 0x0000000000087941 */ /* 0x000fea0003800000 */
.L_x_23834:
[----:B------:R-:W-:-:S05]  /*09f0*/  IADD3 R32, P0, R32, 0x4, RZ ;  /* 0x0000000420207810 */ /* 0x000fca0007f1e0ff */
[----:B------:R-:W-:Y:S01]  /*0a00*/  IMAD.X R33, RZ, RZ, R33, P0 ;  /* 0x000000ffff217224 */ /* 0x000fe200000e0621 */
[----:B------:R-:W-:-:S04]  /*0a10*/  ISETP.GE.U32.AND P0, PT, R32, R23, PT ;  /* 0x000000172000720c */ /* 0x000fc80003f06070 */
[----:B------:R-:W-:-:S13]  /*0a20*/  ISETP.GE.U32.AND.EX P0, PT, R33, R16, PT, P0 ;  /* 0x000000102100720c */ /* 0x000fda0003f06100 */
[----:B------:R-:W-:Y:S05]  /*0a30*/  @!P0 BRA `(.L_x_23836) ;  /* 0xfffffffc008c8947 */ /* 0x000fea000383ffff */
.L_x_23833:
[----:B------:R-:W-:Y:S05]  /*0a40*/  BSYNC B7 ;  /* 0x0000000000077941 */ /* 0x000fea0003800000 */
.L_x_23832:
        /* <DEDUP_REMOVED lines=24> */
.L_x_23838:
[----:B------:R-:W-:Y:S05]  /*0bd0*/  BSYNC B7 ;  /* 0x0000000000077941 */ /* 0x000fea0003800000 */
.L_x_23837:
        /* <DEDUP_REMOVED lines=21> */
.L_x_23840:
[----:B------:R-:W-:Y:S05]  /*0d30*/  BSYNC B7 ;  /* 0x0000000000077941 */ /* 0x000fea0003800000 */
.L_x_23839:
        /* <DEDUP_REMOVED lines=26> */
.L_x_23842:
[----:B------:R-:W-:Y:S05]  /*0ee0*/  BSYNC B7 ;  /* 0x0000000000077941 */ /* 0x000fea0003800000 */
.L_x_23841:
        /* <DEDUP_REMOVED lines=16> */
.L_x_23847:
        /* <DEDUP_REMOVED lines=24> */
.L_x_23846:
[----:B------:R-:W-:Y:S05]  /*1170*/  BSYNC B8 ;  /* 0x0000000000087941 */ /* 0x000fea0003800000 */
.L_x_23845:
[----:B------:R-:W-:-:S04]  /*1180*/  IADD3 R28, P0, R28, 0x4, RZ ;  /* 0x000000041c1c7810 */ /* 0x000fc80007f1e0ff */
[----:B------:R-:W-:Y:S02]  /*1190*/  IADD3.X R29, RZ, R29, RZ, P0, !PT ;  /* 0x0000001dff1d7210 */ /* 0x000fe400007fe4ff */
[----:B------:R-:W-:-:S04]  /*11a0*/  ISETP.GE.U32.AND P0, PT, R28, R23, PT ;  /* 0x000000171c00720c */ /* 0x000fc80003f06070 */
[----:B------:R-:W-:-:S13]  /*11b0*/  ISETP.GE.U32.AND.EX P0, PT, R29, R32, PT, P0 ;  /* 0x000000201d00720c */ /* 0x000fda0003f06100 */
[----:B------:R-:W-:Y:S05]  /*11c0*/  @!P0 BRA `(.L_x_23847) ;  /* 0xfffffffc00888947 */ /* 0x000fea000383ffff */
.L_x_23844:
[----:B------:R-:W-:Y:S05]  /*11d0*/  BSYNC B7 ;  /* 0x0000000000077941 */ /* 0x000fea0003800000 */
.L_x_23843:
        /* <DEDUP_REMOVED lines=21> */
.L_x_23849:
[----:B------:R-:W-:Y:S05]  /*1330*/  BSYNC B7 ;  /* 0x0000000000077941 */ /* 0x000fea0003800000 */
.L_x_23848:
        /* <DEDUP_REMOVED lines=21> */
.L_x_23851:
[----:B------:R-:W-:Y:S05]  /*1490*/  BSYNC B7 ;  /* 0x0000000000077941 */ /* 0x000fea0003800000 */
.L_x_23850:
        /* <DEDUP_REMOVED lines=26> */
.L_x_23853:
[----:B------:R-:W-:Y:S05]  /*1640*/  BSYNC B7 ;  /* 0x0000000000077941 */ /* 0x000fea0003800000 */
.L_x_23852:
        /* <DEDUP_REMOVED lines=16> */
.L_x_23858:
        /* <DEDUP_REMOVED lines=24> */
.L_x_23857:
[----:B------:R-:W-:Y:S05]  /*18d0*/  BSYNC B8 ;  /* 0x0000000000087941 */ /* 0x000fea0003800000 */
.L_x_23856:
[----:B------:R-:W-:-:S05]  /*18e0*/  IADD3 R28, P0, R28, 0x4, RZ ;  /* 0x000000041c1c7810 */ /* 0x000fca0007f1e0ff */
[----:B------:R-:W-:Y:S01]  /*18f0*/  IMAD.X R29, RZ, RZ, R29, P0 ;  /* 0x000000ffff1d7224 */ /* 0x000fe200000e061d */
[----:B------:R-:W-:-:S04]  /*1900*/  ISETP.GE.U32.AND P0, PT, R28, R17, PT ;  /* 0x000000111c00720c */ /* 0x000fc80003f06070 */
[----:B------:R-:W-:-:S13]  /*1910*/  ISETP.GE.U32.AND.EX P0, PT, R29, R18, PT, P0 ;  /* 0x000000121d00720c */ /* 0x000fda0003f06100 */
[----:B------:R-:W-:Y:S05]  /*1920*/  @!P0 BRA `(.L_x_23858) ;  /* 0xfffffffc00888947 */ /* 0x000fea000383ffff */
.L_x_23855:
[----:B------:R-:W-:Y:S05]  /*1930*/  BSYNC B7 ;  /* 0x0000000000077941 */ /* 0x000fea0003800000 */
.L_x_23854:
        /* <DEDUP_REMOVED lines=21> */
.L_x_23860:
[----:B------:R-:W-:Y:S05]  /*1a90*/  BSYNC B7 ;  /* 0x0000000000077941 */ /* 0x000fea0003800000 */
.L_x_23859:
        /* <DEDUP_REMOVED lines=21> */
.L_x_23862:
[----:B------:R-:W-:Y:S05]  /*1bf0*/  BSYNC B7 ;  /* 0x0000000000077941 */ /* 0x000fea0003800000 */
.L_x_23861:
        /* <DEDUP_REMOVED lines=26> */
.L_x_23864:
[----:B------:R-:W-:Y:S05]  /*1da0*/  BSYNC B7 ;  /* 0x0000000000077941 */ /* 0x000fea0003800000 */
.L_x_23863:
        /* <DEDUP_REMOVED lines=16> */
.L_x_23869:
        /* <DEDUP_REMOVED lines=24> */
.L_x_23868:
[----:B------:R-:W-:Y:S05]  /*2030*/  BSYNC B8 ;  /* 0x0000000000087941 */ /* 0x000fea0003800000 */
.L_x_23867:
[----:B------:R-:W-:-:S05]  /*2040*/  IADD3 R18, P0, R18, 0x4, RZ ;  /* 0x0000000412127810 */ /* 0x000fca0007f1e0ff */
[----:B------:R-:W-:Y:S01]  /*2050*/  IMAD.X R19, RZ, RZ, R19, P0 ;  /* 0x000000ffff137224 */ /* 0x000fe200000e0613 */
[----:B------:R-:W-:-:S04]  /*2060*/  ISETP.GE.U32.AND P0, PT, R18, R17, PT ;  /* 0x000000111200720c */ /* 0x000fc80003f06070 */
[----:B------:R-:W-:-:S13]  /*2070*/  ISETP.GE.U32.AND.EX P0, PT, R19, R28, PT, P0 ;  /* 0x0000001c1300720c */ /* 0x000fda0003f06100 */
[----:B------:R-:W-:Y:S05]  /*2080*/  @!P0 BRA `(.L_x_23869) ;  /* 0xfffffffc00888947 */ /* 0x000fea000383ffff */
.L_x_23866:
[----:B------:R-:W-:Y:S05]  /*2090*/  BSYNC B7 ;  /* 0x0000000000077941 */ /* 0x000fea0003800000 */
.L_x_23865:
        /* <DEDUP_REMOVED lines=21> */
.L_x_23871:
[----:B------:R-:W-:Y:S05]  /*21f0*/  BSYNC B7 ;  /* 0x0000000000077941 */ /* 0x000fea0003800000 */
.L_x_23870:
        /* <DEDUP_REMOVED lines=21> */
.L_x_23873:
[----:B------:R-:W-:Y:S05]  /*2350*/  BSYNC B7 ;  /* 0x0000000000077941 */ /* 0x000fea0003800000 */
.L_x_23872:
        /* <DEDUP_REMOVED lines=26> */
.L_x_23875:
[----:B------:R-:W-:Y:S05]  /*2500*/  BSYNC B7 ;  /* 0x0000000000077941 */ /* 0x000fea0003800000 */
.L_x_23874:
        /* <DEDUP_REMOVED lines=16> */
.L_x_23880:
        /* <DEDUP_REMOVED lines=24> */
.L_x_23879:
[----:B------:R-:W-:Y:S05]  /*2790*/  BSYNC B8 ;  /* 0x0000000000087941 */ /* 0x000fea0003800000 */
.L_x_23878:
[----:B------:R-:W-:-:S04]  /*27a0*/  IADD3 R18, P0, R18, 0x4, RZ ;  /* 0x0000000412127810 */ /* 0x000fc80007f1e0ff */
[----:B------:R-:W-:Y:S02]  /*27b0*/  IADD3.X R19, RZ, R19, RZ, P0, !PT ;  /* 0x00000013ff137210 */ /* 0x000fe400007fe4ff */
[----:B------:R-:W-:-:S04]  /*27c0*/  ISETP.GE.U32.AND P0, PT, R18, R17, PT ;  /* 0x000000111200720c */ /* 0x000fc80003f06070 */
[----:B------:R-:W-:-:S13]  /*27d0*/  ISETP.GE.U32.AND.EX P0, PT, R19, R44, PT, P0 ;  /* 0x0000002c1300720c */ /* 0x000fda0003f06100 */
[----:B------:R-:W-:Y:S05]  /*27e0*/  @!P0 BRA `(.L_x_23880) ;  /* 0xfffffffc00888947 */ /* 0x000fea000383ffff */
.L_x_23877:
[----:B------:R-:W-:Y:S05]  /*27f0*/  BSYNC B7 ;  /* 0x0000000000077941 */ /* 0x000fea0003800000 */
.L_x_23876:
        /* <DEDUP_REMOVED lines=21> */
.L_x_23882:
[----:B------:R-:W-:Y:S05]  /*2950*/  BSYNC B7 ;  /* 0x0000000000077941 */ /* 0x000fea0003800000 */
.L_x_23881:
        /* <DEDUP_REMOVED lines=21> */
.L_x_23884:
[----:B------:R-:W-:Y:S05]  /*2ab0*/  BSYNC B7 ;  /* 0x0000000000077941 */ /* 0x000fea0003800000 */
.L_x_23883:
        /* <DEDUP_REMOVED lines=26> */
.L_x_23886:
[----:B------:R-:W-:Y:S05]  /*2c60*/  BSYNC B7 ;  /* 0x0000000000077941 */ /* 0x000fea0003800000 */
.L_x_23885:
        /* <DEDUP_REMOVED lines=16> */
.L_x_23891:
        /* <DEDUP_REMOVED lines=24> */
.L_x_23890:
[----:B------:R-:W-:Y:S05]  /*2ef0*/  BSYNC B8 ;  /* 0x0000000000087941 */ /* 0x000fea0003800000 */
.L_x_23889:
[----:B------:R-:W-:-:S05]  /*2f00*/  IADD3 R18, P0, R18, 0x4, RZ ;  /* 0x0000000412127810 */ /* 0x000fca0007f1e0ff */
[----:B------:R-:W-:Y:S01]  /*2f10*/  IMAD.X R19, RZ, RZ, R19, P0 ;  /* 0x000000ffff137224 */ /* 0x000fe200000e0613 */
[----:B------:R-:W-:-:S04]  /*2f20*/  ISETP.GE.U32.AND P0, PT, R18, R17, PT ;  /* 0x000000111200720c */ /* 0x000fc80003f06070 */
[----:B------:R-:W-:-:S13]  /*2f30*/  ISETP.GE.U32.AND.EX P0, PT, R19, R24, PT, P0 ;  /* 0x000000181300720c */ /* 0x000fda0003f06100 */
[----:B------:R-:W-:Y:S05]  /*2f40*/  @!P0 BRA `(.L_x_23891) ;  /* 0xfffffffc00888947 */ /* 0x000fea000383ffff */
.L_x_23888:
[----:B------:R-:W-:Y:S05]  /*2f50*/  BSYNC B7 ;  /* 0x0000000000077941 */ /* 0x000fea0003800000 */
.L_x_23887:
        /* <DEDUP_REMOVED lines=21> */
.L_x_23893:
[----:B------:R-:W-:Y:S05]  /*30b0*/  BSYNC B7 ;  /* 0x0000000000077941 */ /* 0x000fea0003800000 */
.L_x_23892:
        /* <DEDUP_REMOVED lines=21> */
.L_x_23895:
[----:B------:R-:W-:Y:S05]  /*3210*/  BSYNC B7 ;  /* 0x0000000000077941 */ /* 0x000fea0003800000 */
.L_x_23894:
        /* <DEDUP_REMOVED lines=26> */
.L_x_23897:
[----:B------:R-:W-:Y:S05]  /*33c0*/  BSYNC B7 ;  /* 0x0000000000077941 */ /* 0x000fea0003800000 */
.L_x_23896:
        /* <DEDUP_REMOVED lines=16> */
.L_x_23902:
        /* <DEDUP_REMOVED lines=24> */
.L_x_23901:
[----:B------:R-:W-:Y:S05]  /*3650*/  BSYNC B8 ;  /* 0x0000000000087941 */ /* 0x000fea0003800000 */
.L_x_23900:
[----:B------:R-:W-:-:S05]  /*3660*/  IADD3 R18, P0, R18, 0x4, RZ ;  /* 0x0000000412127810 */ /* 0x000fca0007f1e0ff */
[----:B------:R-:W-:Y:S01]  /*3670*/  IMAD.X R19, RZ, RZ, R19, P0 ;  /* 0x000000ffff137224 */ /* 0x000fe200000e0613 */
[----:B------:R-:W-:-:S04]  /*3680*/  ISETP.GE.U32.AND P0, PT, R18, R17, PT ;  /* 0x000000111200720c */ /* 0x000fc80003f06070 */
[----:B------:R-:W-:-:S13]  /*3690*/  ISETP.GE.U32.AND.EX P0, PT, R19, R46, PT, P0 ;  /* 0x0000002e1300720c */ /* 0x000fda0003f06100 */
[----:B------:R-:W-:Y:S05]  /*36a0*/  @!P0 BRA `(.L_x_23902) ;  /* 0xfffffffc00888947 */ /* 0x000fea000383ffff */
.L_x_23899:
[----:B------:R-:W-:Y:S05]  /*36b0*/  BSYNC B7 ;  /* 0x0000000000077941 */ /* 0x000fea0003800000 */
.L_x_23898:
        /* <DEDUP_REMOVED lines=21> */
.L_x_23904:
[----:B------:R-:W-:Y:S05]  /*3810*/  BSYNC B7 ;  /* 0x0000000000077941 */ /* 0x000fea0003800000 */
.L_x_23903:
        /* <DEDUP_REMOVED lines=21> */
.L_x_23906:
[----:B------:R-:W-:Y:S05]  /*3970*/  BSYNC B7 ;  /* 0x0000000000077941 */ /* 0x000fea0003800000 */
.L_x_23905:
        /* <DEDUP_REMOVED lines=26> */
.L_x_23908:
[----:B------:R-:W-:Y:S05]  /*3b20*/  BSYNC B7 ;  /* 0x0000000000077941 */ /* 0x000fea0003800000 */
.L_x_23907:
        /* <DEDUP_REMOVED lines=13> */
.L_x_23913:
        /* <DEDUP_REMOVED lines=24> */
.L_x_23912:
[----:B------:R-:W-:Y:S05]  /*3d80*/  BSYNC B8 ;  /* 0x0000000000087941 */ /* 0x000fea0003800000 */
.L_x_23911:
[----:B------:R-:W-:-:S05]  /*3d90*/  IADD3 R18, P0, R18, 0x4, RZ ;  /* 0x0000000412127810 */ /* 0x000fca0007f1e0ff */
[----:B------:R-:W-:Y:S01]  /*3da0*/  IMAD.X R19, RZ, RZ, R19, P0 ;  /* 0x000000ffff137224 */ /* 0x000fe200000e0613 */
[----:B------:R-:W-:-:S04]  /*3db0*/  ISETP.GE.U32.AND P0, PT, R18, R16, PT ;  /* 0x000000101200720c */ /* 0x000fc80003f06070 */
[----:B------:R-:W-:-:S13]  /*3dc0*/  ISETP.GE.U32.AND.EX P0, PT, R19, R17, PT, P0 ;  /* 0x000000111300720c */ /* 0x000fda0003f06100 */
[----:B------:R-:W-:Y:S05]  /*3dd0*/  @!P0 BRA `(.L_x_23913) ;  /* 0xfffffffc00888947 */ /* 0x000fea000383ffff */
.L_x_23910:
[----:B------:R-:W-:Y:S05]  /*3de0*/  BSYNC B7 ;  /* 0x0000000000077941 */ /* 0x000fea0003800000 */
.L_x_23909:
[----:B------:R-:W-:Y:S05]  /*3df0*/  BRA `(.L_x_23914) ;  /* 0x000000f000ec7947 */ /* 0x000fea0003800000 */
.L_x_23825:
        /* <DEDUP_REMOVED lines=21> */
.L_x_23916:
[----:B------:R-:W-:Y:S05]  /*3f50*/  BSYNC B7 ;  /* 0x0000000000077941 */ /* 0x000fea0003800000 */
.L_x_23915:
        /* <DEDUP_REMOVED lines=24> */
.L_x_23918:
[----:B------:R-:W-:Y:S05]  /*40e0*/  BSYNC B7 ;  /* 0x0000000000077941 */ /* 0x000fea0003800000 */
.L_x_23917:
        /* <DEDUP_REMOVED lines=26> */
.L_x_23920:
[----:B------:R-:W-:Y:S05]  /*4290*/  BSYNC B7 ;  /* 0x0000000000077941 */ /* 0x000fea0003800000 */
.L_x_23919:
        /* <DEDUP_REMOVED lines=19> */
.L_x_23934:
        /* <DEDUP_REMOVED lines=11> */
[----:B------:R-:W-:Y:S05]  /*4480*/  CALL.REL.NOINC `($__internal_60_$__cuda_sm20_div_s64) ;  /* 0x0000023000cc7944 */ /* 0x000fea0003c00000 */
[----:B------:R-:W-:Y:S01]  /*4490*/  MOV R32, R4 ;  /* 0x0000000400207202 */ /* 0x000fe20000000f00 */
[----:B------:R-:W-:Y:S01]  /*44a0*/  IMAD.MOV.U32 R33, RZ, RZ, R3 ;  /* 0x000000ffff217224 */ /* 0x000fe200078e0003 */
[----:B------:R-:W-:Y:S06]  /*44b0*/  BRA `(.L_x_23924) ;  /* 0x00000000004c7947 */ /* 0x000fec0003800000 */
.L_x_23923:
        /* <DEDUP_REMOVED lines=19> */
.L_x_23924:
[----:B------:R-:W-:Y:S05]  /*45f0*/  BSYNC B1 ;  /* 0x0000000000017941 */ /* 0x000fea0003800000 */
.L_x_23922:
        /* <DEDUP_REMOVED lines=27> */
[----:B------:R-:W-:Y:S05]  /*47b0*/  CALL.REL.NOINC `($__internal_60_$__cuda_sm20_div_s64) ;  /* 0x0000023000007944 */ /* 0x000fea0003c00000 */
[----:B------:R-:W-:Y:S01]  /*47c0*/  IMAD.MOV.U32 R20, RZ, RZ, R4 ;  /* 0x000000ffff147224 */ /* 0x000fe200078e0004 */
[----:B------:R-:W-:Y:S01]  /*47d0*/  MOV R21, R3 ;  /* 0x0000000300157202 */ /* 0x000fe20000000f00 */
[----:B------:R-:W-:Y:S06]  /*47e0*/  BRA `(.L_x_23927) ;  /* 0x00000000004c7947 */ /* 0x000fec0003800000 */
.L_x_23926:
        /* <DEDUP_REMOVED lines=19> */
.L_x_23927:
[----:B------:R-:W-:Y:S05]  /*4920*/  BSYNC B1 ;  /* 0x0000000000017941 */ /* 0x000fea0003800000 */
.L_x_23925:
        /* <DEDUP_REMOVED lines=29> */
.L_x_23929:
        /* <DEDUP_REMOVED lines=19> */
.L_x_23930:
[----:B------:R-:W-:Y:S05]  /*4c30*/  BSYNC B1 ;  /* 0x0000000000017941 */ /* 0x000fea0003800000 */
.L_x_23928:
        /* <DEDUP_REMOVED lines=29> */
.L_x_23932:
        /* <DEDUP_REMOVED lines=19> */
.L_x_23933:
[----:B------:R-:W-:Y:S05]  /*4f40*/  BSYNC B1 ;  /* 0x0000000000017941 */ /* 0x000fea0003800000 */
.L_x_23931:
        /* <DEDUP_REMOVED lines=21> */
.L_x_23921:
        /* <DEDUP_REMOVED lines=14> */
[----:B------:R-:W-:Y:S05]  /*5180*/  CALL.REL.NOINC `($__internal_60_$__cuda_sm20_div_s64) ;  /* 0x00000224008c7944 */ /* 0x000fea0003c00000 */
[----:B------:R-:W-:Y:S02]  /*5190*/  IMAD.MOV.U32 R12, RZ, RZ, R4 ;  /* 0x000000ffff0c7224 */ /* 0x000fe400078e0004 */
[----:B------:R-:W-:Y:S01]  /*51a0*/  IMAD.MOV.U32 R13, RZ, RZ, R3 ;  /* 0x000000ffff0d7224 */ /* 0x000fe200078e0003 */
[----:B------:R-:W-:Y:S06]  /*51b0*/  BRA `(.L_x_23938) ;  /* 0x00000000004c7947 */ /* 0x000fec0003800000 */
.L_x_23937:
        /* <DEDUP_REMOVED lines=19> */
.L_x_23938:
[----:B------:R-:W-:Y:S05]  /*52f0*/  BSYNC B0 ;  /* 0x0000000000007941 */ /* 0x000fea0003800000 */
.L_x_23936:
        /* <DEDUP_REMOVED lines=33> */
[----:B------:R-:W-:Y:S05]  /*5510*/  CALL.REL.NOINC `($__internal_60_$__cuda_sm20_div_s64) ;  /* 0x0000022000a87944 */ /* 0x000fea0003c00000 */
[----:B------:R-:W-:Y:S01]  /*5520*/  IMAD.MOV.U32 R5, RZ, RZ, R3 ;  /* 0x000000ffff057224 */ /* 0x000fe200078e0003 */
[----:B------:R-:W-:Y:S06]  /*5530*/  BRA `(.L_x_23941) ;  /* 0x00000000004c7947 */ /* 0x000fec0003800000 */
.L_x_23940:
        /* <DEDUP_REMOVED lines=19> */
.L_x_23941:
[----:B------:R-:W-:Y:S05]  /*5670*/  BSYNC B0 ;  /* 0x0000000000007941 */ /* 0x000fea0003800000 */
.L_x_23939:
        /* <DEDUP_REMOVED lines=34> */
[----:B------:R-:W-:Y:S05]  /*58a0*/  CALL.REL.NOINC `($__internal_61_$__cuda_sm20_rem_s64) ;  /* 0x0000022400147944 */ /* 0x000fea0003c00000 */
[----:B------:R-:W-:Y:S02]  /*58b0*/  IMAD.MOV.U32 R4, RZ, RZ, R0 ;  /* 0x000000ffff047224 */ /* 0x000fe400078e0000 */
[----:B------:R-:W-:Y:S01]  /*58c0*/  IMAD.MOV.U32 R5, RZ, RZ, R3 ;  /* 0x000000ffff057224 */ /* 0x000fe200078e0003 */
[----:B------:R-:W-:Y:S06]  /*58d0*/  BRA `(.L_x_23944) ;  /* 0x0000000000487947 */ /* 0x000fec0003800000 */
.L_x_23943:
        /* <DEDUP_REMOVED lines=18> */
.L_x_23944:
[----:B------:R-:W-:Y:S05]  /*5a00*/  BSYNC B0 ;  /* 0x0000000000007941 */ /* 0x000fea0003800000 */
.L_x_23942:
        /* <DEDUP_REMOVED lines=12> */
.L_x_23935:
        /* <DEDUP_REMOVED lines=18> */
.L_x_23949:
        /* <DEDUP_REMOVED lines=24> */
.L_x_23948:
[----:B------:R-:W-:Y:S05]  /*5d70*/  BSYNC B8 ;  /* 0x0000000000087941 */ /* 0x000fea0003800000 */
.L_x_23947:
[----:B------:R-:W-:-:S05]  /*5d80*/  IADD3 R22, P0, R22, 0x4, RZ ;  /* 0x0000000416167810 */ /* 0x000fca0007f1e0ff */
[----:B------:R-:W-:Y:S01]  /*5d90*/  IMAD.X R23, RZ, RZ, R23, P0 ;  /* 0x000000ffff177224 */ /* 0x000fe200000e0617 */
[----:B------:R-:W-:-:S04]  /*5da0*/  ISETP.GE.U32.AND P0, PT, R22, R33, PT ;  /* 0x000000211600720c */ /* 0x000fc80003f06070 */
[----:B------:R-:W-:-:S13]  /*5db0*/  ISETP.GE.U32.AND.EX P0, PT, R23, R36, PT, P0 ;  /* 0x000000241700720c */ /* 0x000fda0003f06100 */
[----:B------:R-:W-:Y:S05]  /*5dc0*/  @!P0 BRA `(.L_x_23949) ;  /* 0xfffffffc00888947 */ /* 0x000fea000383ffff */
.L_x_23946:
[----:B------:R-:W-:Y:S05]  /*5dd0*/  BSYNC B7 ;  /* 0x0000000000077941 */ /* 0x000fea0003800000 */
.L_x_23945:
        /* <DEDUP_REMOVED lines=24> */
.L_x_23951:
[----:B------:R-:W-:Y:S05]  /*5f60*/  BSYNC B7 ;  /* 0x0000000000077941 */ /* 0x000fea0003800000 */
.L_x_23950:
        /* <DEDUP_REMOVED lines=21> */
.L_x_23953:
[----:B------:R-:W-:Y:S05]  /*60c0*/  BSYNC B7 ;  /* 0x0000000000077941 */ /* 0x000fea0003800000 */
.L_x_23952:
        /* <DEDUP_REMOVED lines=26> */
.L_x_23955:
[----:B------:R-:W-:Y:S05]  /*6270*/  BSYNC B7 ;  /* 0x0000000000077941 */ /* 0x000fea0003800000 */
.L_x_23954:
        /* <DEDUP_REMOVED lines=17> */
.L_x_23969:
        /* <DEDUP_REMOVED lines=15> */
.L_x_23958:
        /* <DEDUP_REMOVED lines=19> */
.L_x_23959:
[----:B------:R-:W-:Y:S05]  /*65b0*/  BSYNC B1 ;  /* 0x0000000000017941 */ /* 0x000fea0003800000 */
.L_x_23957:
        /* <DEDUP_REMOVED lines=31> */
.L_x_23961:
        /* <DEDUP_REMOVED lines=19> */
.L_x_23962:
[----:B------:R-:W-:Y:S05]  /*68e0*/  BSYNC B1 ;  /* 0x0000000000017941 */ /* 0x000fea0003800000 */
.L_x_23960:
        /* <DEDUP_REMOVED lines=29> */
.L_x_23964:
        /* <DEDUP_REMOVED lines=19> */
.L_x_23965:
[----:B------:R-:W-:Y:S05]  /*6bf0*/  BSYNC B1 ;  /* 0x0000000000017941 */ /* 0x000fea0003800000 */
.L_x_23963:
        /* <DEDUP_REMOVED lines=29> */
.L_x_23967:
        /* <DEDUP_REMOVED lines=19> */
.L_x_23968:
[----:B------:R-:W-:Y:S05]  /*6f00*/  BSYNC B1 ;  /* 0x0000000000017941 */ /* 0x000fea0003800000 */
.L_x_23966:
        /* <DEDUP_REMOVED lines=20> */
.L_x_23956:
        /* <DEDUP_REMOVED lines=17> */
.L_x_23972:
        /* <DEDUP_REMOVED lines=19> */
.L_x_23973:
[----:B------:R-:W-:Y:S05]  /*7290*/  BSYNC B0 ;  /* 0x0000000000007941 */ /* 0x000fea0003800000 */
.L_x_23971:
        /* <DEDUP_REMOVED lines=34> */
.L_x_23975:
        /* <DEDUP_REMOVED lines=19> */
.L_x_23976:
[----:B------:R-:W-:Y:S05]  /*75f0*/  BSYNC B0 ;  /* 0x0000000000007941 */ /* 0x000fea0003800000 */
.L_x_23974:
        /* <DEDUP_REMOVED lines=28> */
[----:B------:R-:W-:Y:S05]  /*77c0*/  CALL.REL.NOINC `($__internal_61_$__cuda_sm20_rem_s64) ;  /* 0x00000204004c7944 */ /* 0x000fea0003c00000 */
[----:B------:R-:W-:Y:S01]  /*77d0*/  IMAD.MOV.U32 R4, RZ, RZ, R0 ;  /* 0x000000ffff047224 */ /* 0x000fe200078e0000 */
[----:B------:R-:W-:Y:S01]  /*77e0*/  MOV R5, R3 ;  /* 0x0000000300057202 */ /* 0x000fe20000000f00 */
[----:B------:R-:W-:Y:S06]  /*77f0*/  BRA `(.L_x_23979) ;  /* 0x0000000000487947 */ /* 0x000fec0003800000 */
.L_x_23978:
        /* <DEDUP_REMOVED lines=18> */
.L_x_23979:
[----:B------:R-:W-:Y:S05]  /*7920*/  BSYNC B0 ;  /* 0x0000000000007941 */ /* 0x000fea0003800000 */
.L_x_23977:
[----:B------:R-:W2:Y:S01]  /*7930*/  LDG.E.64 R14, desc[UR36][R14.64+-0x10] ;  /* 0xfffff0240e0e7981 */ /* 0x000ea2000c1e1b00 */
[----:B------:R-:W-:Y:S02]  /*7940*/  IMAD.MOV.U32 R37, RZ, RZ, R35 ;  /* 0x000000ffff257224 */ /* 0x000fe400078e0023 */
[----:B--2---:R-:W-:Y:S02]  /*7950*/  IMAD R3, R5, R14, RZ ;  /* 0x0000000e05037224 */ /* 0x004fe400078e02ff */
[----:B------:R-:W-:-:S04]  /*7960*/  IMAD.WIDE.U32 R36, R14, R4, R36 ;  /* 0x000000040e247225 */ /* 0x000fc800078e0024 */
[----:B------:R-:W-:-:S05]  /*7970*/  IMAD R3, R15, R4, R3 ;  /* 0x000000040f037224 */ /* 0x000fca00078e0203 */
[----:B------:R-:W-:-:S07]  /*7980*/  IADD3 R35, R37, R3, RZ ;  /* 0x0000000325237210 */ /* 0x000fce0007ffe0ff */
.L_x_23970:
        /* <DEDUP_REMOVED lines=18> */
.L_x_23984:
        /* <DEDUP_REMOVED lines=24> */
.L_x_23983:
[----:B------:R-:W-:Y:S05]  /*7c30*/  BSYNC B8 ;  /* 0x0000000000087941 */ /* 0x000fea0003800000 */
.L_x_23982:
[----:B------:R-:W-:-:S04]  /*7c40*/  IADD3 R16, P0, R16, 0x4, RZ ;  /* 0x0000000410107810 */ /* 0x000fc80007f1e0ff */
[----:B------:R-:W-:Y:S02]  /*7c50*/  IADD3.X R17, RZ, R17, RZ, P0, !PT ;  /* 0x00000011ff117210 */ /* 0x000fe400007fe4ff */
[----:B------:R-:W-:-:S04]  /*7c60*/  ISETP.GE.U32.AND P0, PT, R16, R23, PT ;  /* 0x000000171000720c */ /* 0x000fc80003f06070 */
[----:B------:R-:W-:-:S13]  /*7c70*/  ISETP.GE.U32.AND.EX P0, PT, R17, R22, PT, P0 ;  /* 0x000000161100720c */ /* 0x000fda0003f06100 */
[----:B------:R-:W-:Y:S05]  /*7c80*/  @!P0 BRA `(.L_x_23984) ;  /* 0xfffffffc00888947 */ /* 0x000fea000383ffff */
.L_x_23981:
[----:B------:R-:W-:Y:S05]  /*7c90*/  BSYNC B7 ;  /* 0x0000000000077941 */ /* 0x000fea0003800000 */
.L_x_23980:
        /* <DEDUP_REMOVED lines=21> */
.L_x_23986:
[----:B------:R-:W-:Y:S05]  /*7df0*/  BSYNC B7 ;  /* 0x0000000000077941 */ /* 0x000fea0003800000 */
.L_x_23985:
        /* <DEDUP_REMOVED lines=21> */
.L_x_23988:
[----:B------:R-:W-:Y:S05]  /*7f50*/  BSYNC B7 ;  /* 0x0000000000077941 */ /* 0x000fea0003800000 */
.L_x_23987:
        /* <DEDUP_REMOVED lines=26> */
.L_x_23990:
[----:B------:R-:W-:Y:S05]  /*8100*/  BSYNC B7 ;  /* 0x0000000000077941 */ /* 0x000fea0003800000 */
.L_x_23989:
        /* <DEDUP_REMOVED lines=17> */
.L_x_24004:
        /* <DEDUP_REMOVED lines=16> */
.L_x_23993:
        /* <DEDUP_REMOVED lines=19> */
.L_x_23994:
[----:B------:R-:W-:Y:S05]  /*8450*/  BSYNC B1 ;  /* 0x0000000000017941 */ /* 0x000fea0003800000 */
.L_x_23992:
        /* <DEDUP_REMOVED lines=30> */
.L_x_23996:
        /* <DEDUP_REMOVED lines=19> */
.L_x_23997:
[----:B------:R-:W-:Y:S05]  /*8770*/  BSYNC B1 ;  /* 0x0000000000017941 */ /* 0x000fea0003800000 */
.L_x_23995:
        /* <DEDUP_REMOVED lines=29> */
.L_x_23999:
        /* <DEDUP_REMOVED lines=19> */
.L_x_24000:
[----:B------:R-:W-:Y:S05]  /*8a80*/  BSYNC B1 ;  /* 0x0000000000017941 */ /* 0x000fea0003800000 */
.L_x_23998:
        /* <DEDUP_REMOVED lines=28> */
.L_x_24002:
        /* <DEDUP_REMOVED lines=19> */
.L_x_24003:
[----:B------:R-:W-:Y:S05]  /*8d80*/  BSYNC B1 ;  /* 0x0000000000017941 */ /* 0x000fea0003800000 */
.L_x_24001:
        /* <DEDUP_REMOVED lines=20> */
.L_x_23991:
        /* <DEDUP_REMOVED lines=18> */
.L_x_24007:
        /* <DEDUP_REMOVED lines=19> */
.L_x_24008:
[----:B------:R-:W-:Y:S05]  /*9120*/  BSYNC B0 ;  /* 0x0000000000007941 */ /* 0x000fea0003800000 */
.L_x_24006:
        /* <DEDUP_REMOVED lines=28> */
[----:B------:R-:W-:Y:S05]  /*92f0*/  CALL.REL.NOINC `($__internal_60_$__cuda_sm20_div_s64) ;  /* 0x000001e400307944 */ /* 0x000fea0003c00000 */
[----:B------:R-:W-:Y:S01]  /*9300*/  IMAD.MOV.U32 R5, RZ, RZ, R3 ;  /* 0x000000ffff057224 */ /* 0x000fe200078e0003 */
[----:B------:R-:W-:Y:S06]  /*9310*/  BRA `(.L_x_24011) ;  /* 0x00000000004c7947 */ /* 0x000fec0003800000 */
.L_x_24010:
        /* <DEDUP_REMOVED lines=19> */
.L_x_24011:
[----:B------:R-:W-:Y:S05]  /*9450*/  BSYNC B0 ;  /* 0x0000000000007941 */ /* 0x000fea0003800000 */
.L_x_24009:
        /* <DEDUP_REMOVED lines=27> */
[----:B------:R-:W-:Y:S01]  /*9610*/  MOV R4, R0 ;  /* 0x0000000000047202 */ /* 0x000fe20000000f00 */
[----:B------:R-:W-:Y:S01]  /*9620*/  IMAD.MOV.U32 R5, RZ, RZ, R3 ;  /* 0x000000ffff057224 */ /* 0x000fe200078e0003 */
[----:B------:R-:W-:Y:S06]  /*9630*/  BRA `(.L_x_24014) ;  /* 0x0000000000487947 */ /* 0x000fec0003800000 */
.L_x_24013:
        /* <DEDUP_REMOVED lines=18> */
.L_x_24014:
[----:B------:R-:W-:Y:S05]  /*9760*/  BSYNC B0 ;  /* 0x0000000000007941 */ /* 0x000fea0003800000 */
.L_x_24012:
[----:B------:R-:W2:Y:S01]  /*9770*/  LDG.E.64 R14, desc[UR36][R14.64+-0x10] ;  /* 0xfffff0240e0e7981 */ /* 0x000ea2000c1e1b00 */
[----:B------:R-:W-:Y:S01]  /*9780*/  MOV R29, R23 ;  /* 0x00000017001d7202 */ /* 0x000fe20000000f00 */
[----:B--2---:R-:W-:Y:S02]  /*9790*/  IMAD R3, R5, R14, RZ ;  /* 0x0000000e05037224 */ /* 0x004fe400078e02ff */
[----:B------:R-:W-:-:S04]  /*97a0*/  IMAD.WIDE.U32 R28, R14, R4, R28 ;  /* 0x000000040e1c7225 */ /* 0x000fc800078e001c */
[----:B------:R-:W-:-:S04]  /*97b0*/  IMAD R3, R15, R4, R3 ;  /* 0x000000040f037224 */ /* 0x000fc800078e0203 */
[----:B------:R-:W-:-:S07]  /*97c0*/  IMAD.IADD R23, R29, 0x1, R3 ;  /* 0x000000011d177824 */ /* 0x000fce00078e0203 */
.L_x_24005:
        /* <DEDUP_REMOVED lines=18> */
.L_x_24019:
        /* <DEDUP_REMOVED lines=24> */
.L_x_24018:
[----:B------:R-:W-:Y:S05]  /*9a70*/  BSYNC B8 ;  /* 0x0000000000087941 */ /* 0x000fea0003800000 */
.L_x_24017:
[----:B------:R-:W-:-:S05]  /*9a80*/  IADD3 R16, P0, R16, 0x4, RZ ;  /* 0x0000000410107810 */ /* 0x000fca0007f1e0ff */
[----:B------:R-:W-:Y:S01]  /*9a90*/  IMAD.X R17, RZ, RZ, R17, P0 ;  /* 0x000000ffff117224 */ /* 0x000fe200000e0611 */
[----:B------:R-:W-:-:S04]  /*9aa0*/  ISETP.GE.U32.AND P0, PT, R16, R29, PT ;  /* 0x0000001d1000720c */ /* 0x000fc80003f06070 */
[----:B------:R-:W-:-:S13]  /*9ab0*/  ISETP.GE.U32.AND.EX P0, PT, R17, R18, PT, P0 ;  /* 0x000000121100720c */ /* 0x000fda0003f06100 */
[----:B------:R-:W-:Y:S05]  /*9ac0*/  @!P0 BRA `(.L_x_24019) ;  /* 0xfffffffc00888947 */ /* 0x000fea000383ffff */
.L_x_24016:
[----:B------:R-:W-:Y:S05]  /*9ad0*/  BSYNC B7 ;  /* 0x0000000000077941 */ /* 0x000fea0003800000 */
.L_x_24015:
        /* <DEDUP_REMOVED lines=21> */
.L_x_24021:
[----:B------:R-:W-:Y:S05]  /*9c30*/  BSYNC B7 ;  /* 0x0000000000077941 */ /* 0x000fea0003800000 */
.L_x_24020:
        /* <DEDUP_REMOVED lines=21> */
.L_x_24023:
[----:B------:R-:W-:Y:S05]  /*9d90*/  BSYNC B7 ;  /* 0x0000000000077941 */ /* 0x000fea0003800000 */
.L_x_24022:
        /* <DEDUP_REMOVED lines=26> */
.L_x_24025:
[----:B------:R-:W-:Y:S05]  /*9f40*/  BSYNC B7 ;  /* 0x0000000000077941 */ /* 0x000fea0003800000 */
.L_x_24024:
        /* <DEDUP_REMOVED lines=18> */
.L_x_24039:
        /* <DEDUP_REMOVED lines=13> */
[----:B------:R-:W-:Y:S01]  /*a140*/  IMAD.MOV.U32 R12, RZ, RZ, R4 ;  /* 0x000000ffff0c7224 */ /* 0x000fe200078e0004 */
[----:B------:R-:W-:Y:S01]  /*a150*/  MOV R13, R3 ;  /* 0x00000003000d7202 */ /* 0x000fe20000000f00 */
[----:B------:R-:W-:Y:S06]  /*a160*/  BRA `(.L_x_24029) ;  /* 0x00000000004c7947 */ /* 0x000fec0003800000 */
.L_x_24028:
        /* <DEDUP_REMOVED lines=19> */
.L_x_24029:
[----:B------:R-:W-:Y:S05]  /*a2a0*/  BSYNC B1 ;  /* 0x0000000000017941 */ /* 0x000fea0003800000 */
.L_x_24027:
        /* <DEDUP_REMOVED lines=31> */
.L_x_24031:
        /* <DEDUP_REMOVED lines=19> */
.L_x_24032:
[----:B------:R-:W-:Y:S05]  /*a5d0*/  BSYNC B1 ;  /* 0x0000000000017941 */ /* 0x000fea0003800000 */
.L_x_24030:
        /* <DEDUP_REMOVED lines=29> */
.L_x_24034:
        /* <DEDUP_REMOVED lines=19> */
.L_x_24035:
[----:B------:R-:W-:Y:S05]  /*a8e0*/  BSYNC B1 ;  /* 0x0000000000017941 */ /* 0x000fea0003800000 */
.L_x_24033:
        /* <DEDUP_REMOVED lines=28> */
.L_x_24037:
        /* <DEDUP_REMOVED lines=19> */
.L_x_24038:
[----:B------:R-:W-:Y:S05]  /*abe0*/  BSYNC B1 ;  /* 0x0000000000017941 */ /* 0x000fea0003800000 */
.L_x_24036:
        /* <DEDUP_REMOVED lines=21> */
.L_x_24026:
        /* <DEDUP_REMOVED lines=18> */
.L_x_24042:
        /* <DEDUP_REMOVED lines=19> */
.L_x_24043:
[----:B------:R-:W-:Y:S05]  /*af90*/  BSYNC B0 ;  /* 0x0000000000007941 */ /* 0x000fea0003800000 */
.L_x_24041:
        /* <DEDUP_REMOVED lines=33> */
.L_x_24045:
        /* <DEDUP_REMOVED lines=19> */
.L_x_24046:
[----:B------:R-:W-:Y:S05]  /*b2e0*/  BSYNC B0 ;  /* 0x0000000000007941 */ /* 0x000fea0003800000 */
.L_x_24044:
        /* <DEDUP_REMOVED lines=32> */
.L_x_24048:
        /* <DEDUP_REMOVED lines=18> */
.L_x_24049:
[----:B------:R-:W-:Y:S05]  /*b610*/  BSYNC B0 ;  /* 0x0000000000007941 */ /* 0x000fea0003800000 */
.L_x_24047:
        /* <DEDUP_REMOVED lines=8> */
.L_x_24040:
        /* <DEDUP_REMOVED lines=18> */
.L_x_24054:
        /* <DEDUP_REMOVED lines=24> */
.L_x_24053:
[----:B------:R-:W-:Y:S05]  /*b940*/  BSYNC B8 ;  /* 0x0000000000087941 */ /* 0x000fea0003800000 */
.L_x_24052:
[----:B------:R-:W-:-:S05]  /*b950*/  IADD3 R16, P0, R16, 0x4, RZ ;  /* 0x0000000410107810 */ /* 0x000fca0007f1e0ff */
[----:B------:R-:W-:Y:S01]  /*b960*/  IMAD.X R17, RZ, RZ, R17, P0 ;  /* 0x000000ffff117224 */ /* 0x000fe200000e0611 */
[----:B------:R-:W-:-:S04]  /*b970*/  ISETP.GE.U32.AND P0, PT, R16, R19, PT ;  /* 0x000000131000720c */ /* 0x000fc80003f06070 */
[----:B------:R-:W-:-:S13]  /*b980*/  ISETP.GE.U32.AND.EX P0, PT, R17, R28, PT, P0 ;  /* 0x0000001c1100720c */ /* 0x000fda0003f06100 */
[----:B------:R-:W-:Y:S05]  /*b990*/  @!P0 BRA `(.L_x_24054) ;  /* 0xfffffffc00888947 */ /* 0x000fea000383ffff */
.L_x_24051:
[----:B------:R-:W-:Y:S05]  /*b9a0*/  BSYNC B7 ;  /* 0x0000000000077941 */ /* 0x000fea0003800000 */
.L_x_24050:
        /* <DEDUP_REMOVED lines=21> */
.L_x_24056:
[----:B------:R-:W-:Y:S05]  /*bb00*/  BSYNC B7 ;  /* 0x0000000000077941 */ /* 0x000fea0003800000 */
.L_x_24055:
        /* <DEDUP_REMOVED lines=21> */
.L_x_24058:
[----:B------:R-:W-:Y:S05]  /*bc60*/  BSYNC B7 ;  /* 0x0000000000077941 */ /* 0x000fea0003800000 */
.L_x_24057:
        /* <DEDUP_REMOVED lines=26> */
.L_x_24060:
[----:B------:R-:W-:Y:S05]  /*be10*/  BSYNC B7 ;  /* 0x0000000000077941 */ /* 0x000fea0003800000 */
.L_x_24059:
        /* <DEDUP_REMOVED lines=15> */
.L_x_24074:
        /* <DEDUP_REMOVED lines=16> */
.L_x_24063:
        /* <DEDUP_REMOVED lines=19> */
.L_x_24064:
[----:B------:R-:W-:Y:S05]  /*c140*/  BSYNC B1 ;  /* 0x0000000000017941 */ /* 0x000fea0003800000 */
.L_x_24062:
        /* <DEDUP_REMOVED lines=29> */
.L_x_24066:
        /* <DEDUP_REMOVED lines=19> */
.L_x_24067:
[----:B------:R-:W-:Y:S05]  /*c450*/  BSYNC B1 ;  /* 0x0000000000017941 */ /* 0x000fea0003800000 */
.L_x_24065:
        /* <DEDUP_REMOVED lines=29> */
.L_x_24069:
        /* <DEDUP_REMOVED lines=19> */
.L_x_24070:
[----:B------:R-:W-:Y:S05]  /*c760*/  BSYNC B1 ;  /* 0x0000000000017941 */ /* 0x000fea0003800000 */
.L_x_24068:
        /* <DEDUP_REMOVED lines=28> */
.L_x_24072:
        /* <DEDUP_REMOVED lines=19> */
.L_x_24073:
[----:B------:R-:W-:Y:S05]  /*ca60*/  BSYNC B1 ;  /* 0x0000000000017941 */ /* 0x000fea0003800000 */
.L_x_24071:
        /* <DEDUP_REMOVED lines=20> */
.L_x_24061:
        /* <DEDUP_REMOVED lines=18> */
.L_x_24077:
        /* <DEDUP_REMOVED lines=19> */
.L_x_24078:
[----:B------:R-:W-:Y:S05]  /*ce00*/  BSYNC B0 ;  /* 0x0000000000007941 */ /* 0x000fea0003800000 */
.L_x_24076:
        /* <DEDUP_REMOVED lines=30> */
.L_x_24080:
        /* <DEDUP_REMOVED lines=19> */
.L_x_24081:
[----:B------:R-:W-:Y:S05]  /*d120*/  BSYNC B0 ;  /* 0x0000000000007941 */ /* 0x000fea0003800000 */
.L_x_24079:
        /* <DEDUP_REMOVED lines=29> */
.L_x_24083:
        /* <DEDUP_REMOVED lines=18> */
.L_x_24084:
[----:B------:R-:W-:Y:S05]  /*d420*/  BSYNC B0 ;  /* 0x0000000000007941 */ /* 0x000fea0003800000 */
.L_x_24082:
[----:B------:R-:W2:Y:S02]  /*d430*/  LDG.E.64 R16, desc[UR36][R16.64+-0x10] ;  /* 0xfffff02410107981 */ /* 0x000ea4000c1e1b00 */
[----:B--2---:R-:W-:Y:S02]  /*d440*/  IMAD R3, R5, R16, RZ ;  /* 0x0000001005037224 */ /* 0x004fe400078e02ff */
[----:B------:R-:W-:-:S04]  /*d450*/  IMAD.WIDE.U32 R20, R16, R4, R20 ;  /* 0x0000000410147225 */ /* 0x000fc800078e0014 */
[----:B------:R-:W-:-:S04]  /*d460*/  IMAD R3, R17, R4, R3 ;  /* 0x0000000411037224 */ /* 0x000fc800078e0203 */
[----:B------:R-:W-:-:S07]  /*d470*/  IMAD.IADD R21, R21, 0x1, R3 ;  /* 0x0000000115157824 */ /* 0x000fce00078e0203 */
.L_x_24075:
        /* <DEDUP_REMOVED lines=18> */
.L_x_24089:
        /* <DEDUP_REMOVED lines=24> */
.L_x_24088:
[----:B------:R-:W-:Y:S05]  /*d720*/  BSYNC B8 ;  /* 0x0000000000087941 */ /* 0x000fea0003800000 */
.L_x_24087:
[----:B------:R-:W-:-:S05]  /*d730*/  IADD3 R16, P0, R16, 0x4, RZ ;  /* 0x0000000410107810 */ /* 0x000fca0007f1e0ff */
[----:B------:R-:W-:Y:S01]  /*d740*/  IMAD.X R17, RZ, RZ, R17, P0 ;  /* 0x000000ffff117224 */ /* 0x000fe200000e0611 */
[----:B------:R-:W-:-:S04]  /*d750*/  ISETP.GE.U32.AND P0, PT, R16, R19, PT ;  /* 0x000000131000720c */ /* 0x000fc80003f06070 */
[----:B------:R-:W-:-:S13]  /*d760*/  ISETP.GE.U32.AND.EX P0, PT, R17, R18, PT, P0 ;  /* 0x000000121100720c */ /* 0x000fda0003f06100 */
[----:B------:R-:W-:Y:S05]  /*d770*/  @!P0 BRA `(.L_x_24089) ;  /* 0xfffffffc00888947 */ /* 0x000fea000383ffff */
.L_x_24086:
[----:B------:R-:W-:Y:S05]  /*d780*/  BSYNC B7 ;  /* 0x0000000000077941 */ /* 0x000fea0003800000 */
.L_x_24085:
        /* <DEDUP_REMOVED lines=21> */
.L_x_24091:
[----:B------:R-:W-:Y:S05]  /*d8e0*/  BSYNC B7 ;  /* 0x0000000000077941 */ /* 0x000fea0003800000 */
.L_x_24090:
        /* <DEDUP_REMOVED lines=21> */
.L_x_24093:
[----:B------:R-:W-:Y:S05]  /*da40*/  BSYNC B7 ;  /* 0x0000000000077941 */ /* 0x000fea0003800000 */
.L_x_24092:
        /* <DEDUP_REMOVED lines=26> */
.L_x_24095:
[----:B------:R-:W-:Y:S05]  /*dbf0*/  BSYNC B7 ;  /* 0x0000000000077941 */ /* 0x000fea0003800000 */
.L_x_24094:
        /* <DEDUP_REMOVED lines=15> */
.L_x_24109:
        /* <DEDUP_REMOVED lines=16> */
.L_x_24098:
        /* <DEDUP_REMOVED lines=19> */
.L_x_24099:
[----:B------:R-:W-:Y:S05]  /*df20*/  BSYNC B1 ;  /* 0x0000000000017941 */ /* 0x000fea0003800000 */
.L_x_24097:
        /* <DEDUP_REMOVED lines=29> */
.L_x_24101:
        /* <DEDUP_REMOVED lines=19> */
.L_x_24102:
[----:B------:R-:W-:Y:S05]  /*e230*/  BSYNC B1 ;  /* 0x0000000000017941 */ /* 0x000fea0003800000 */
.L_x_24100:
        /* <DEDUP_REMOVED lines=29> */
.L_x_24104:
        /* <DEDUP_REMOVED lines=19> */
.L_x_24105:
[----:B------:R-:W-:Y:S05]  /*e540*/  BSYNC B1 ;  /* 0x0000000000017941 */ /* 0x000fea0003800000 */
.L_x_24103:
        /* <DEDUP_REMOVED lines=28> */
.L_x_24107:
        /* <DEDUP_REMOVED lines=19> */
.L_x_24108:
[----:B------:R-:W-:Y:S05]  /*e840*/  BSYNC B1 ;  /* 0x0000000000017941 */ /* 0x000fea0003800000 */
.L_x_24106:
        /* <DEDUP_REMOVED lines=20> */
.L_x_24096:
        /* <DEDUP_REMOVED lines=18> */
.L_x_24112:
        /* <DEDUP_REMOVED lines=19> */
.L_x_24113:
[----:B------:R-:W-:Y:S05]  /*ebe0*/  BSYNC B0 ;  /* 0x0000000000007941 */ /* 0x000fea0003800000 */
.L_x_24111:
        /* <DEDUP_REMOVED lines=29> */
[----:B------:R-:W-:Y:S06]  /*edc0*/  BRA `(.L_x_24116) ;  /* 0x00000000004c7947 */ /* 0x000fec0003800000 */
.L_x_24115:
        /* <DEDUP_REMOVED lines=19> */
.L_x_24116:
[----:B------:R-:W-:Y:S05]  /*ef00*/  BSYNC B0 ;  /* 0x0000000000007941 */ /* 0x000fea0003800000 */
.L_x_24114:
        /* <DEDUP_REMOVED lines=29> */
.L_x_24118:
        /* <DEDUP_REMOVED lines=18> */
.L_x_24119:
[----:B------:R-:W-:Y:S05]  /*f200*/  BSYNC B0 ;  /* 0x0000000000007941 */ /* 0x000fea0003800000 */
.L_x_24117:
[----:B------:R-:W2:Y:S02]  /*f210*/  LDG.E.64 R16, desc[UR36][R16.64+-0x10] ;  /* 0xfffff02410107981 */ /* 0x000ea4000c1e1b00 */
[----:B--2---:R-:W-:Y:S02]  /*f220*/  IMAD R3, R5, R16, RZ ;  /* 0x0000001005037224 */ /* 0x004fe400078e02ff */
[----:B------:R-:W-:-:S04]  /*f230*/  IMAD.WIDE.U32 R20, R16, R4, R20 ;  /* 0x0000000410147225 */ /* 0x000fc800078e0014 */
[----:B------:R-:W-:-:S05]  /*f240*/  IMAD R3, R17, R4, R3 ;  /* 0x0000000411037224 */ /* 0x000fca00078e0203 */
[----:B------:R-:W-:-:S07]  /*f250*/  IADD3 R21, R21, R3, RZ ;  /* 0x0000000315157210 */ /* 0x000fce0007ffe0ff */
.L_x_24110:
        /* <DEDUP_REMOVED lines=18> */
.L_x_24124:
        /* <DEDUP_REMOVED lines=24> */
.L_x_24123:
[----:B------:R-:W-:Y:S05]  /*f500*/  BSYNC B8 ;  /* 0x0000000000087941 */ /* 0x000fea0003800000 */
.L_x_24122:
[----:B------:R-:W-:-:S04]  /*f510*/  IADD3 R16, P0, R16, 0x4, RZ ;  /* 0x0000000410107810 */ /* 0x000fc80007f1e0ff */
[----:B------:R-:W-:Y:S02]  /*f520*/  IADD3.X R17, RZ, R17, RZ, P0, !PT ;  /* 0x00000011ff117210 */ /* 0x000fe400007fe4ff */
[----:B------:R-:W-:-:S04]  /*f530*/  ISETP.GE.U32.AND P0, PT, R16, R19, PT ;  /* 0x000000131000720c */ /* 0x000fc80003f06070 */
[----:B------:R-:W-:-:S13]  /*f540*/  ISETP.GE.U32.AND.EX P0, PT, R17, R18, PT, P0 ;  /* 0x000000121100720c */ /* 0x000fda0003f06100 */
[----:B------:R-:W-:Y:S05]  /*f550*/  @!P0 BRA `(.L_x_24124) ;  /* 0xfffffffc00888947 */ /* 0x000fea000383ffff */
.L_x_24121:
[----:B------:R-:W-:Y:S05]  /*f560*/  BSYNC B7 ;  /* 0x0000000000077941 */ /* 0x000fea0003800000 */
.L_x_24120:
        /* <DEDUP_REMOVED lines=21> */
.L_x_24126:
[----:B------:R-:W-:Y:S05]  /*f6c0*/  BSYNC B7 ;  /* 0x0000000000077941 */ /* 0x000fea0003800000 */
.L_x_24125:
        /* <DEDUP_REMOVED lines=21> */
.L_x_24128:
[----:B------:R-:W-:Y:S05]  /*f820*/  BSYNC B7 ;  /* 0x0000000000077941 */ /* 0x000fea0003800000 */
.L_x_24127:
        /* <DEDUP_REMOVED lines=26> */
.L_x_24130:
[----:B------:R-:W-:Y:S05]  /*f9d0*/  BSYNC B7 ;  /* 0x0000000000077941 */ /* 0x000fea0003800000 */
.L_x_24129:
        /* <DEDUP_REMOVED lines=15> */
.L_x_24144:
        /* <DEDUP_REMOVED lines=16> */
.L_x_24133:
        /* <DEDUP_REMOVED lines=19> */
.L_x_24134:
[----:B------:R-:W-:Y:S05]  /*fd00*/  BSYNC B1 ;  /* 0x0000000000017941 */ /* 0x000fea0003800000 */
.L_x_24132:
        /* <DEDUP_REMOVED lines=32> */
.L_x_24136:
        /* <DEDUP_REMOVED lines=19> */
.L_x_24137:
[----:B------:R-:W-:Y:S05]  /*10040*/  BSYNC B1 ;  /* 0x0000000000017941 */ /* 0x000fea0003800000 */
.L_x_24135:
        /* <DEDUP_REMOVED lines=29> */
.L_x_24139:
        /* <DEDUP_REMOVED lines=19> */
.L_x_24140:
[----:B------:R-:W-:Y:S05]  /*10350*/  BSYNC B1 ;  /* 0x0000000000017941 */ /* 0x000fea0003800000 */
.L_x_24138:
        /* <DEDUP_REMOVED lines=28> */
.L_x_24142:
        /* <DEDUP_REMOVED lines=19> */
.L_x_24143:
[----:B------:R-:W-:Y:S05]  /*10650*/  BSYNC B1 ;  /* 0x0000000000017941 */ /* 0x000fea0003800000 */
.L_x_24141:
        /* <DEDUP_REMOVED lines=21> */
.L_x_24131:
        /* <DEDUP_REMOVED lines=18> */
.L_x_24147:
        /* <DEDUP_REMOVED lines=19> */
.L_x_24148:
[----:B------:R-:W-:Y:S05]  /*10a00*/  BSYNC B0 ;  /* 0x0000000000007941 */ /* 0x000fea0003800000 */
.L_x_24146:
        /* <DEDUP_REMOVED lines=33> */
.L_x_24150:
        /* <DEDUP_REMOVED lines=19> */
.L_x_24151:
[----:B------:R-:W-:Y:S05]  /*10d50*/  BSYNC B0 ;  /* 0x0000000000007941 */ /* 0x000fea0003800000 */
.L_x_24149:
        /* <DEDUP_REMOVED lines=32> */
.L_x_24153:
        /* <DEDUP_REMOVED lines=18> */
.L_x_24154:
[----:B------:R-:W-:Y:S05]  /*11080*/  BSYNC B0 ;  /* 0x0000000000007941 */ /* 0x000fea0003800000 */
.L_x_24152:
        /* <DEDUP_REMOVED lines=8> */
.L_x_24145:
        /* <DEDUP_REMOVED lines=18> */
.L_x_24159:
        /* <DEDUP_REMOVED lines=24> */
.L_x_24158:
[----:B------:R-:W-:Y:S05]  /*113b0*/  BSYNC B8 ;  /* 0x0000000000087941 */ /* 0x000fea0003800000 */
.L_x_24157:
[----:B------:R-:W-:-:S04]  /*113c0*/  IADD3 R16, P0, R16, 0x4, RZ ;  /* 0x0000000410107810 */ /* 0x000fc80007f1e0ff */
[----:B------:R-:W-:Y:S02]  /*113d0*/  IADD3.X R17, RZ, R17, RZ, P0, !PT ;  /* 0x00000011ff117210 */ /* 0x000fe400007fe4ff */
[----:B------:R-:W-:-:S04]  /*113e0*/  ISETP.GE.U32.AND P0, PT, R16, R19, PT ;  /* 0x000000131000720c */ /* 0x000fc80003f06070 */
[----:B------:R-:W-:-:S13]  /*113f0*/  ISETP.GE.U32.AND.EX P0, PT, R17, R18, PT, P0 ;  /* 0x000000121100720c */ /* 0x000fda0003f06100 */
[----:B------:R-:W-:Y:S05]  /*11400*/  @!P0 BRA `(.L_x_24159) ;  /* 0xfffffffc00888947 */ /* 0x000fea000383ffff */
.L_x_24156:
[----:B------:R-:W-:Y:S05]  /*11410*/  BSYNC B7 ;  /* 0x0000000000077941 */ /* 0x000fea0003800000 */
.L_x_24155:
        /* <DEDUP_REMOVED lines=21> */
.L_x_24161:
[----:B------:R-:W-:Y:S05]  /*11570*/  BSYNC B7 ;  /* 0x0000000000077941 */ /* 0x000fea0003800000 */
.L_x_24160:
        /* <DEDUP_REMOVED lines=21> */
.L_x_24163:
[----:B------:R-:W-:Y:S05]  /*116d0*/  BSYNC B7 ;  /* 0x0000000000077941 */ /* 0x000fea0003800000 */
.L_x_24162:
        /* <DEDUP_REMOVED lines=26> */
.L_x_24165:
[----:B------:R-:W-:Y:S05]  /*11880*/  BSYNC B7 ;  /* 0x0000000000077941 */ /* 0x000fea0003800000 */
.L_x_24164:
        /* <DEDUP_REMOVED lines=14> */
.L_x_24179:
        /* <DEDUP_REMOVED lines=15> */
.L_x_24168:
        /* <DEDUP_REMOVED lines=19> */
.L_x_24169:
[----:B------:R-:W-:Y:S05]  /*11b90*/  BSYNC B1 ;  /* 0x0000000000017941 */ /* 0x000fea0003800000 */
.L_x_24167:
        /* <DEDUP_REMOVED lines=29> */
.L_x_24171:
        /* <DEDUP_REMOVED lines=19> */
.L_x_24172:
[----:B------:R-:W-:Y:S05]  /*11ea0*/  BSYNC B1 ;  /* 0x0000000000017941 */ /* 0x000fea0003800000 */
.L_x_24170:
        /* <DEDUP_REMOVED lines=29> */
.L_x_24174:
        /* <DEDUP_REMOVED lines=19> */
.L_x_24175:
[----:B------:R-:W-:Y:S05]  /*121b0*/  BSYNC B1 ;  /* 0x0000000000017941 */ /* 0x000fea0003800000 */
.L_x_24173:
        /* <DEDUP_REMOVED lines=28> */
.L_x_24177:
        /* <DEDUP_REMOVED lines=19> */
.L_x_24178:
[----:B------:R-:W-:Y:S05]  /*124b0*/  BSYNC B1 ;  /* 0x0000000000017941 */ /* 0x000fea0003800000 */
.L_x_24176:
        /* <DEDUP_REMOVED lines=20> */
.L_x_24166:
        /* <DEDUP_REMOVED lines=18> */
.L_x_24182:
        /* <DEDUP_REMOVED lines=19> */
.L_x_24183:
[----:B------:R-:W-:Y:S05]  /*12850*/  BSYNC B0 ;  /* 0x0000000000007941 */ /* 0x000fea0003800000 */
.L_x_24181:
        /* <DEDUP_REMOVED lines=30> */
.L_x_24185:
        /* <DEDUP_REMOVED lines=19> */
.L_x_24186:
[----:B------:R-:W-:Y:S05]  /*12b70*/  BSYNC B0 ;  /* 0x0000000000007941 */ /* 0x000fea0003800000 */
.L_x_24184:
        /* <DEDUP_REMOVED lines=25> */
[----:B------:R-:W-:Y:S05]  /*12d10*/  CALL.REL.NOINC `($__internal_61_$__cuda_sm20_rem_s64) ;  /* 0x0000014c00f87944 */ /* 0x000fea0003c00000 */
[----:B------:R-:W-:Y:S01]  /*12d20*/  MOV R2, R0 ;  /* 0x0000000000027202 */ /* 0x000fe20000000f00 */
[----:B------:R-:W-:Y:S06]  /*12d30*/  BRA `(.L_x_24189) ;  /* 0x0000000000487947 */ /* 0x000fec0003800000 */
.L_x_24188:
        /* <DEDUP_REMOVED lines=18> */
.L_x_24189:
[----:B------:R-:W-:Y:S05]  /*12e60*/  BSYNC B0 ;  /* 0x0000000000007941 */ /* 0x000fea0003800000 */
.L_x_24187:
[----:B------:R-:W2:Y:S02]  /*12e70*/  LDG.E.64 R10, desc[UR36][R10.64+-0x10] ;  /* 0xfffff0240a0a7981 */ /* 0x000ea4000c1e1b00 */
[----:B--2---:R-:W-:Y:S02]  /*12e80*/  IMAD R3, R3, R10, RZ ;  /* 0x0000000a03037224 */ /* 0x004fe400078e02ff */
[----:B------:R-:W-:-:S04]  /*12e90*/  IMAD.WIDE.U32 R18, R10, R2, R18 ;  /* 0x000000020a127225 */ /* 0x000fc800078e0012 */
[----:B------:R-:W-:-:S04]  /*12ea0*/  IMAD R3, R11, R2, R3 ;  /* 0x000000020b037224 */ /* 0x000fc800078e0203 */
[----:B------:R-:W-:-:S07]  /*12eb0*/  IMAD.IADD R19, R19, 0x1, R3 ;  /* 0x0000000113137824 */ /* 0x000fce00078e0203 */
.L_x_24180:
        /* <DEDUP_REMOVED lines=17> */
.L_x_24192:
        /* <DEDUP_REMOVED lines=24> */
.L_x_24191:
[----:B------:R-:W-:Y:S05]  /*13150*/  BSYNC B7 ;  /* 0x0000000000077941 */ /* 0x000fea0003800000 */
.L_x_24190:
[----:B------:R-:W-:-:S05]  /*13160*/  IADD3 R16, P0, R16, 0x4, RZ ;  /* 0x0000000410107810 */ /* 0x000fca0007f1e0ff */
[----:B------:R-:W-:Y:S01]  /*13170*/  IMAD.X R17, RZ, RZ, R17, P0 ;  /* 0x000000ffff117224 */ /* 0x000fe200000e0611 */
[----:B------:R-:W-:-:S04]  /*13180*/  ISETP.GE.U32.AND P0, PT, R16, R23, PT ;  /* 0x000000171000720c */ /* 0x000fc80003f06070 */
[----:B------:R-:W-:-:S13]  /*13190*/  ISETP.GE.U32.AND.EX P0, PT, R17, R18, PT, P0 ;  /* 0x000000121100720c */ /* 0x000fda0003f06100 */
[----:B------:R-:W-:Y:S05]  /*131a0*/  @!P0 BRA `(.L_x_24192) ;  /* 0xfffffffc00888947 */ /* 0x000fea000383ffff */
.L_x_23914:
[----:B------:R-:W-:Y:S05]  /*131b0*/  BSYNC B6 ;  /* 0x0000000000067941 */ /* 0x000fea0003800000 */
.L_x_23824:
        /* <DEDUP_REMOVED lines=9> */
.L_x_23823:
        /* <DEDUP_REMOVED lines=205> */
.L_x_24198:
[----:B------:R-:W-:Y:S05]  /*13f20*/  BSYNC B8 ;  /* 0x0000000000087941 */ /* 0x000fea0003800000 */
.L_x_24197:
        /* <DEDUP_REMOVED lines=23> */
.L_x_24200:
[----:B------:R-:W-:Y:S05]  /*140a0*/  BSYNC B8 ;  /* 0x0000000000087941 */ /* 0x000fea0003800000 */
.L_x_24199:
        /* <DEDUP_REMOVED lines=26> */
.L_x_24202:
[----:B------:R-:W-:Y:S05]  /*14250*/  BSYNC B8 ;  /* 0x0000000000087941 */ /* 0x000fea0003800000 */
.L_x_24201:
        /* <DEDUP_REMOVED lines=15> */
.L_x_24205:
        /* <DEDUP_REMOVED lines=24> */
.L_x_24204:
[----:B------:R-:W-:Y:S05]  /*144d0*/  BSYNC B8 ;  /* 0x0000000000087941 */ /* 0x000fea0003800000 */
.L_x_24203:
[----:B------:R-:W-:-:S05]  /*144e0*/  IADD3 R22, P0, R22, 0x4, RZ ;  /* 0x0000000416167810 */ /* 0x000fca0007f1e0ff */
[----:B------:R-:W-:Y:S01]  /*144f0*/  IMAD.X R23, RZ, RZ, R23, P0 ;  /* 0x000000ffff177224 */ /* 0x000fe200000e0617 */
[----:B------:R-:W-:-:S04]  /*14500*/  ISETP.GE.U32.AND P0, PT, R22, R25, PT ;  /* 0x000000191600720c */ /* 0x000fc80003f06070 */
[----:B------:R-:W-:-:S13]  /*14510*/  ISETP.GE.U32.AND.EX P0, PT, R23, R24, PT, P0 ;  /* 0x000000181700720c */ /* 0x000fda0003f06100 */
[----:B------:R-:W-:Y:S05]  /*14520*/  @!P0 BRA `(.L_x_24205) ;  /* 0xfffffffc00888947 */ /* 0x000fea000383ffff */
.L_x_24196:
[----:B------:R-:W-:Y:S05]  /*14530*/  BSYNC B7 ;  /* 0x0000000000077941 */ /* 0x000fea0003800000 */
.L_x_24195:
        /* <DEDUP_REMOVED lines=28> */
.L_x_24209:
[----:B------:R-:W-:Y:S05]  /*14700*/  BSYNC B8 ;  /* 0x0000000000087941 */ /* 0x000fea0003800000 */
.L_x_24208:
        /* <DEDUP_REMOVED lines=23> */
.L_x_24211:
[----:B------:R-:W-:Y:S05]  /*14880*/  BSYNC B8 ;  /* 0x0000000000087941 */ /* 0x000fea0003800000 */
.L_x_24210:
        /* <DEDUP_REMOVED lines=26> */
.L_x_24213:
[----:B------:R-:W-:Y:S05]  /*14a30*/  BSYNC B8 ;  /* 0x0000000000087941 */ /* 0x000fea0003800000 */
.L_x_24212:
        /* <DEDUP_REMOVED lines=15> */
.L_x_24216:
        /* <DEDUP_REMOVED lines=25> */
.L_x_24215:
[----:B------:R-:W-:Y:S05]  /*14cc0*/  BSYNC B8 ;  /* 0x0000000000087941 */ /* 0x000fea0003800000 */
.L_x_24214:
[----:B------:R-:W-:-:S05]  /*14cd0*/  IADD3 R0, P0, R18, 0x4, RZ ;  /* 0x0000000412007810 */ /* 0x000fca0007f1e0ff */
[----:B------:R-:W-:Y:S01]  /*14ce0*/  IMAD.X R19, RZ, RZ, R19, P0 ;  /* 0x000000ffff137224 */ /* 0x000fe200000e0613 */
[----:B------:R-:W-:-:S04]  /*14cf0*/  ISETP.GE.U32.AND P0, PT, R0, R23, PT ;  /* 0x000000170000720c */ /* 0x000fc80003f06070 */
[----:B------:R-:W-:-:S13]  /*14d00*/  ISETP.GE.U32.AND.EX P0, PT, R19, R22, PT, P0 ;  /* 0x000000161300720c */ /* 0x000fda0003f06100 */
[----:B------:R-:W-:Y:S05]  /*14d10*/  @!P0 BRA `(.L_x_24216) ;  /* 0xfffffffc00848947 */ /* 0x000fea000383ffff */
.L_x_24207:
[----:B------:R-:W-:Y:S05]  /*14d20*/  BSYNC B7 ;  /* 0x0000000000077941 */ /* 0x000fea0003800000 */
.L_x_24206:
        /* <DEDUP_REMOVED lines=28> */
.L_x_24220:
[----:B------:R-:W-:Y:S05]  /*14ef0*/  BSYNC B8 ;  /* 0x0000000000087941 */ /* 0x000fea0003800000 */
.L_x_24219:
        /* <DEDUP_REMOVED lines=23> */
.L_x_24222:
[----:B------:R-:W-:Y:S05]  /*15070*/  BSYNC B8 ;  /* 0x0000000000087941 */ /* 0x000fea0003800000 */
.L_x_24221:
        /* <DEDUP_REMOVED lines=26> */
.L_x_24224:
[----:B------:R-:W-:Y:S05]  /*15220*/  BSYNC B8 ;  /* 0x0000000000087941 */ /* 0x000fea0003800000 */
.L_x_24223:
        /* <DEDUP_REMOVED lines=15> */
.L_x_24227:
        /* <DEDUP_REMOVED lines=25> */
.L_x_24226:
[----:B------:R-:W-:Y:S05]  /*154b0*/  BSYNC B8 ;  /* 0x0000000000087941 */ /* 0x000fea0003800000 */
.L_x_24225:
[----:B------:R-:W-:-:S05]  /*154c0*/  IADD3 R0, P0, R16, 0x4, RZ ;  /* 0x0000000410007810 */ /* 0x000fca0007f1e0ff */
[----:B------:R-:W-:Y:S01]  /*154d0*/  IMAD.X R17, RZ, RZ, R17, P0 ;  /* 0x000000ffff117224 */ /* 0x000fe200000e0611 */
[----:B------:R-:W-:-:S04]  /*154e0*/  ISETP.GE.U32.AND P0, PT, R0, R19, PT ;  /* 0x000000130000720c */ /* 0x000fc80003f06070 */
[----:B------:R-:W-:-:S13]  /*154f0*/  ISETP.GE.U32.AND.EX P0, PT, R17, R18, PT, P0 ;  /* 0x000000121100720c */ /* 0x000fda0003f06100 */
[----:B------:R-:W-:Y:S05]  /*15500*/  @!P0 BRA `(.L_x_24227) ;  /* 0xfffffffc00848947 */ /* 0x000fea000383ffff */
.L_x_24218:
[----:B------:R-:W-:Y:S05]  /*15510*/  BSYNC B7 ;  /* 0x0000000000077941 */ /* 0x000fea0003800000 */
.L_x_24217:
        /* <DEDUP_REMOVED lines=28> */
.L_x_24231:
[----:B------:R-:W-:Y:S05]  /*156e0*/  BSYNC B8 ;  /* 0x0000000000087941 */ /* 0x000fea0003800000 */
.L_x_24230:
        /* <DEDUP_REMOVED lines=23> */
.L_x_24233:
[----:B------:R-:W-:Y:S05]  /*15860*/  BSYNC B8 ;  /* 0x0000000000087941 */ /* 0x000fea0003800000 */
.L_x_24232:
        /* <DEDUP_REMOVED lines=26> */
.L_x_24235:
[----:B------:R-:W-:Y:S05]  /*15a10*/  BSYNC B8 ;  /* 0x0000000000087941 */ /* 0x000fea0003800000 */
.L_x_24234:
        /* <DEDUP_REMOVED lines=15> */
.L_x_24238:
        /* <DEDUP_REMOVED lines=24> */
.L_x_24237:
[----:B------:R-:W-:Y:S05]  /*15c90*/  BSYNC B8 ;  /* 0x0000000000087941 */ /* 0x000fea0003800000 */
.L_x_24236:
[----:B------:R-:W-:-:S04]  /*15ca0*/  IADD3 R16, P0, R16, 0x4, RZ ;  /* 0x0000000410107810 */ /* 0x000fc80007f1e0ff */
[----:B------:R-:W-:Y:S02]  /*15cb0*/  IADD3.X R17, RZ, R17, RZ, P0, !PT ;  /* 0x00000011ff117210 */ /* 0x000fe400007fe4ff */
[----:B------:R-:W-:-:S04]  /*15cc0*/  ISETP.GE.U32.AND P0, PT, R16, R19, PT ;  /* 0x000000131000720c */ /* 0x000fc80003f06070 */
[----:B------:R-:W-:-:S13]  /*15cd0*/  ISETP.GE.U32.AND.EX P0, PT, R17, R18, PT, P0 ;  /* 0x000000121100720c */ /* 0x000fda0003f06100 */
[----:B------:R-:W-:Y:S05]  /*15ce0*/  @!P0 BRA `(.L_x_24238) ;  /* 0xfffffffc00888947 */ /* 0x000fea000383ffff */
.L_x_24229:
[----:B------:R-:W-:Y:S05]  /*15cf0*/  BSYNC B7 ;  /* 0x0000000000077941 */ /* 0x000fea0003800000 */
.L_x_24228:
        /* <DEDUP_REMOVED lines=28> */
.L_x_24242:
[----:B------:R-:W-:Y:S05]  /*15ec0*/  BSYNC B8 ;  /* 0x0000000000087941 */ /* 0x000fea0003800000 */
.L_x_24241:
        /* <DEDUP_REMOVED lines=23> */
.L_x_24244:
[----:B------:R-:W-:Y:S05]  /*16040*/  BSYNC B8 ;  /* 0x0000000000087941 */ /* 0x000fea0003800000 */
.L_x_24243:
        /* <DEDUP_REMOVED lines=26> */
.L_x_24246:
[----:B------:R-:W-:Y:S05]  /*161f0*/  BSYNC B8 ;  /* 0x0000000000087941 */ /* 0x000fea0003800000 */
.L_x_24245:
        /* <DEDUP_REMOVED lines=15> */
.L_x_24249:
        /* <DEDUP_REMOVED lines=24> */
.L_x_24248:
[----:B------:R-:W-:Y:S05]  /*16470*/  BSYNC B8 ;  /* 0x0000000000087941 */ /* 0x000fea0003800000 */
.L_x_24247:
[----:B------:R-:W-:-:S05]  /*16480*/  IADD3 R16, P0, R16, 0x4, RZ ;  /* 0x0000000410107810 */ /* 0x000fca0007f1e0ff */
[----:B------:R-:W-:Y:S01]  /*16490*/  IMAD.X R17, RZ, RZ, R17, P0 ;  /* 0x000000ffff117224 */ /* 0x000fe200000e0611 */
[----:B------:R-:W-:-:S04]  /*164a0*/  ISETP.GE.U32.AND P0, PT, R16, R19, PT ;  /* 0x000000131000720c */ /* 0x000fc80003f06070 */
[----:B------:R-:W-:-:S13]  /*164b0*/  ISETP.GE.U32.AND.EX P0, PT, R17, R18, PT, P0 ;  /* 0x000000121100720c */ /* 0x000fda0003f06100 */
[----:B------:R-:W-:Y:S05]  /*164c0*/  @!P0 BRA `(.L_x_24249) ;  /* 0xfffffffc00888947 */ /* 0x000fea000383ffff */
.L_x_24240:
[----:B------:R-:W-:Y:S05]  /*164d0*/  BSYNC B7 ;  /* 0x0000000000077941 */ /* 0x000fea0003800000 */
.L_x_24239:
        /* <DEDUP_REMOVED lines=28> */
.L_x_24253:
[----:B------:R-:W-:Y:S05]  /*166a0*/  BSYNC B8 ;  /* 0x0000000000087941 */ /* 0x000fea0003800000 */
.L_x_24252:
        /* <DEDUP_REMOVED lines=23> */
.L_x_24255:
[----:B------:R-:W-:Y:S05]  /*16820*/  BSYNC B8 ;  /* 0x0000000000087941 */ /* 0x000fea0003800000 */
.L_x_24254:
        /* <DEDUP_REMOVED lines=26> */
.L_x_24257:
[----:B------:R-:W-:Y:S05]  /*169d0*/  BSYNC B8 ;  /* 0x0000000000087941 */ /* 0x000fea0003800000 */
.L_x_24256:
        /* <DEDUP_REMOVED lines=15> */
.L_x_24260:
        /* <DEDUP_REMOVED lines=24> */
.L_x_24259:
[----:B------:R-:W-:Y:S05]  /*16c50*/  BSYNC B8 ;  /* 0x0000000000087941 */ /* 0x000fea0003800000 */
.L_x_24258:
[----:B------:R-:W-:-:S05]  /*16c60*/  IADD3 R16, P0, R16, 0x4, RZ ;  /* 0x0000000410107810 */ /* 0x000fca0007f1e0ff */
[----:B------:R-:W-:Y:S01]  /*16c70*/  IMAD.X R17, RZ, RZ, R17, P0 ;  /* 0x000000ffff117224 */ /* 0x000fe200000e0611 */
[----:B------:R-:W-:-:S04]  /*16c80*/  ISETP.GE.U32.AND P0, PT, R16, R19, PT ;  /* 0x000000131000720c */ /* 0x000fc80003f06070 */
[----:B------:R-:W-:-:S13]  /*16c90*/  ISETP.GE.U32.AND.EX P0, PT, R17, R18, PT, P0 ;  /* 0x000000121100720c */ /* 0x000fda0003f06100 */
[----:B------:R-:W-:Y:S05]  /*16ca0*/  @!P0 BRA `(.L_x_24260) ;  /* 0xfffffffc00888947 */ /* 0x000fea000383ffff */
.L_x_24251:
[----:B------:R-:W-:Y:S05]  /*16cb0*/  BSYNC B7 ;  /* 0x0000000000077941 */ /* 0x000fea0003800000 */
.L_x_24250:
        /* <DEDUP_REMOVED lines=28> */
.L_x_24264:
[----:B------:R-:W-:Y:S05]  /*16e80*/  BSYNC B8 ;  /* 0x0000000000087941 */ /* 0x000fea0003800000 */
.L_x_24263:
        /* <DEDUP_REMOVED lines=23> */
.L_x_24266:
[----:B------:R-:W-:Y:S05]  /*17000*/  BSYNC B8 ;  /* 0x0000000000087941 */ /* 0x000fea0003800000 */
.L_x_24265:
        /* <DEDUP_REMOVED lines=26> */
.L_x_24268:
[----:B------:R-:W-:Y:S05]  /*171b0*/  BSYNC B8 ;  /* 0x0000000000087941 */ /* 0x000fea0003800000 */
.L_x_24267:
        /* <DEDUP_REMOVED lines=15> */
.L_x_24271:
        /* <DEDUP_REMOVED lines=24> */
.L_x_24270:
[----:B------:R-:W-:Y:S05]  /*17430*/  BSYNC B8 ;  /* 0x0000000000087941 */ /* 0x000fea0003800000 */
.L_x_24269:
[----:B------:R-:W-:-:S04]  /*17440*/  IADD3 R16, P0, R16, 0x4, RZ ;  /* 0x0000000410107810 */ /* 0x000fc80007f1e0ff */
[----:B------:R-:W-:Y:S02]  /*17450*/  IADD3.X R17, RZ, R17, RZ, P0, !PT ;  /* 0x00000011ff117210 */ /* 0x000fe400007fe4ff */
[----:B------:R-:W-:-:S04]  /*17460*/  ISETP.GE.U32.AND P0, PT, R16, R19, PT ;  /* 0x000000131000720c */ /* 0x000fc80003f06070 */
[----:B------:R-:W-:-:S13]  /*17470*/  ISETP.GE.U32.AND.EX P0, PT, R17, R18, PT, P0 ;  /* 0x000000121100720c */ /* 0x000fda0003f06100 */
[----:B------:R-:W-:Y:S05]  /*17480*/  @!P0 BRA `(.L_x_24271) ;  /* 0xfffffffc00888947 */ /* 0x000fea000383ffff */
.L_x_24262:
[----:B------:R-:W-:Y:S05]  /*17490*/  BSYNC B7 ;  /* 0x0000000000077941 */ /* 0x000fea0003800000 */
.L_x_24261:
        /* <DEDUP_REMOVED lines=28> */
.L_x_24275:
[----:B------:R-:W-:Y:S05]  /*17660*/  BSYNC B8 ;  /* 0x0000000000087941 */ /* 0x000fea0003800000 */
.L_x_24274:
        /* <DEDUP_REMOVED lines=23> */
.L_x_24277:
[----:B------:R-:W-:Y:S05]  /*177e0*/  BSYNC B8 ;  /* 0x0000000000087941 */ /* 0x000fea0003800000 */
.L_x_24276:
        /* <DEDUP_REMOVED lines=26> */
.L_x_24279:
[----:B------:R-:W-:Y:S05]  /*17990*/  BSYNC B8 ;  /* 0x0000000000087941 */ /* 0x000fea0003800000 */
.L_x_24278:
        /* <DEDUP_REMOVED lines=12> */
.L_x_24282:
        /* <DEDUP_REMOVED lines=24> */
.L_x_24281:
[----:B------:R-:W-:Y:S05]  /*17be0*/  BSYNC B8 ;  /* 0x0000000000087941 */ /* 0x000fea0003800000 */
.L_x_24280:
[----:B------:R-:W-:-:S05]  /*17bf0*/  IADD3 R16, P0, R16, 0x4, RZ ;  /* 0x0000000410107810 */ /* 0x000fca0007f1e0ff */
[----:B------:R-:W-:Y:S01]  /*17c00*/  IMAD.X R17, RZ, RZ, R17, P0 ;  /* 0x000000ffff117224 */ /* 0x000fe200000e0611 */
[----:B------:R-:W-:-:S04]  /*17c10*/  ISETP.GE.U32.AND P0, PT, R16, R18, PT ;  /* 0x000000121000720c */ /* 0x000fc80003f06070 */
[----:B------:R-:W-:-:S13]  /*17c20*/  ISETP.GE.U32.AND.EX P0, PT, R17, R19, PT, P0 ;  /* 0x000000131100720c */ /* 0x000fda0003f06100 */
[----:B------:R-:W-:Y:S05]  /*17c30*/  @!P0 BRA `(.L_x_24282) ;  /* 0xfffffffc00888947 */ /* 0x000fea000383ffff */
.L_x_24273:
[----:B------:R-:W-:Y:S05]  /*17c40*/  BSYNC B7 ;  /* 0x0000000000077941 */ /* 0x000fea0003800000 */
.L_x_24272:
[----:B------:R-:W-:Y:S05]  /*17c50*/  BRA `(.L_x_24283) ;  /* 0x000000f400e47947 */ /* 0x000fea0003800000 */
.L_x_24194:
        /* <DEDUP_REMOVED lines=25> */
.L_x_24287:
[----:B------:R-:W-:Y:S05]  /*17df0*/  BSYNC B8 ;  /* 0x0000000000087941 */ /* 0x000fea0003800000 */
.L_x_24286:
        /* <DEDUP_REMOVED lines=23> */
.L_x_24289:
[----:B------:R-:W-:Y:S05]  /*17f70*/  BSYNC B8 ;  /* 0x0000000000087941 */ /* 0x000fea0003800000 */
.L_x_24288:
        /* <DEDUP_REMOVED lines=26> */
.L_x_24291:
[----:B------:R-:W-:Y:S05]  /*18120*/  BSYNC B8 ;  /* 0x0000000000087941 */ /* 0x000fea0003800000 */
.L_x_24290:
        /* <DEDUP_REMOVED lines=16> */
.L_x_24305:
        /* <DEDUP_REMOVED lines=15> */
.L_x_24294:
        /* <DEDUP_REMOVED lines=19> */
.L_x_24295:
[----:B------:R-:W-:Y:S05]  /*18450*/  BSYNC B1 ;  /* 0x0000000000017941 */ /* 0x000fea0003800000 */
.L_x_24293:
        /* <DEDUP_REMOVED lines=32> */
.L_x_24297:
        /* <DEDUP_REMOVED lines=19> */
.L_x_24298:
[----:B------:R-:W-:Y:S05]  /*18790*/  BSYNC B1 ;  /* 0x0000000000017941 */ /* 0x000fea0003800000 */
.L_x_24296:
        /* <DEDUP_REMOVED lines=29> */
.L_x_24300:
        /* <DEDUP_REMOVED lines=19> */
.L_x_24301:
[----:B------:R-:W-:Y:S05]  /*18aa0*/  BSYNC B1 ;  /* 0x0000000000017941 */ /* 0x000fea0003800000 */
.L_x_24299:
        /* <DEDUP_REMOVED lines=28> */
.L_x_24303:
        /* <DEDUP_REMOVED lines=19> */
.L_x_24304:
[----:B------:R-:W-:Y:S05]  /*18da0*/  BSYNC B1 ;  /* 0x0000000000017941 */ /* 0x000fea0003800000 */
.L_x_24302:
        /* <DEDUP_REMOVED lines=19> */
.L_x_24292:
        /* <DEDUP_REMOVED lines=18> */
.L_x_24308:
        /* <DEDUP_REMOVED lines=19> */
.L_x_24309:
[----:B------:R-:W-:Y:S05]  /*19130*/  BSYNC B0 ;  /* 0x0000000000007941 */ /* 0x000fea0003800000 */
.L_x_24307:
        /* <DEDUP_REMOVED lines=38> */
.L_x_24311:
        /* <DEDUP_REMOVED lines=19> */
.L_x_24312:
[----:B------:R-:W-:Y:S05]  /*194d0*/  BSYNC B0 ;  /* 0x0000000000007941 */ /* 0x000fea0003800000 */
.L_x_24310:
        /* <DEDUP_REMOVED lines=38> */
.L_x_24314:
        /* <DEDUP_REMOVED lines=18> */
.L_x_24315:
[----:B------:R-:W-:Y:S05]  /*19860*/  BSYNC B0 ;  /* 0x0000000000007941 */ /* 0x000fea0003800000 */
.L_x_24313:
        /* <DEDUP_REMOVED lines=12> */
.L_x_24306:
        /* <DEDUP_REMOVED lines=17> */
.L_x_24318:
        /* <DEDUP_REMOVED lines=24> */
.L_x_24317:
[----:B------:R-:W-:Y:S05]  /*19bc0*/  BSYNC B8 ;  /* 0x0000000000087941 */ /* 0x000fea0003800000 */
.L_x_24316:
[----:B------:R-:W-:-:S04]  /*19bd0*/  IADD3 R22, P0, R22, 0x4, RZ ;  /* 0x0000000416167810 */ /* 0x000fc80007f1e0ff */
[----:B------:R-:W-:Y:S02]  /*19be0*/  IADD3.X R23, RZ, R23, RZ, P0, !PT ;  /* 0x00000017ff177210 */ /* 0x000fe400007fe4ff */
[----:B------:R-:W-:-:S04]  /*19bf0*/  ISETP.GE.U32.AND P0, PT, R22, R19, PT ;  /* 0x000000131600720c */ /* 0x000fc80003f06070 */
[----:B------:R-:W-:-:S13]  /*19c00*/  ISETP.GE.U32.AND.EX P0, PT, R23, R24, PT, P0 ;  /* 0x000000181700720c */ /* 0x000fda0003f06100 */
[----:B------:R-:W-:Y:S05]  /*19c10*/  @!P0 BRA `(.L_x_24318) ;  /* 0xfffffffc00888947 */ /* 0x000fea000383ffff */
.L_x_24285:
[----:B------:R-:W-:Y:S05]  /*19c20*/  BSYNC B7 ;  /* 0x0000000000077941 */ /* 0x000fea0003800000 */
.L_x_24284:
        /* <DEDUP_REMOVED lines=28> */
.L_x_24322:
[----:B------:R-:W-:Y:S05]  /*19df0*/  BSYNC B8 ;  /* 0x0000000000087941 */ /* 0x000fea0003800000 */
.L_x_24321:
        /* <DEDUP_REMOVED lines=23> */
.L_x_24324:
[----:B------:R-:W-:Y:S05]  /*19f70*/  BSYNC B8 ;  /* 0x0000000000087941 */ /* 0x000fea0003800000 */
.L_x_24323:
        /* <DEDUP_REMOVED lines=26> */
.L_x_24326:
[----:B------:R-:W-:Y:S05]  /*1a120*/  BSYNC B8 ;  /* 0x0000000000087941 */ /* 0x000fea0003800000 */
.L_x_24325:
        /* <DEDUP_REMOVED lines=18> */
.L_x_24340:
        /* <DEDUP_REMOVED lines=15> */
.L_x_24329:
        /* <DEDUP_REMOVED lines=19> */
.L_x_24330:
[----:B------:R-:W-:Y:S05]  /*1a470*/  BSYNC B1 ;  /* 0x0000000000017941 */ /* 0x000fea0003800000 */
.L_x_24328:
        /* <DEDUP_REMOVED lines=32> */
.L_x_24332:
        /* <DEDUP_REMOVED lines=19> */
.L_x_24333:
[----:B------:R-:W-:Y:S05]  /*1a7b0*/  BSYNC B1 ;  /* 0x0000000000017941 */ /* 0x000fea0003800000 */
.L_x_24331:
        /* <DEDUP_REMOVED lines=29> */
.L_x_24335:
        /* <DEDUP_REMOVED lines=19> */
.L_x_24336:
[----:B------:R-:W-:Y:S05]  /*1aac0*/  BSYNC B1 ;  /* 0x0000000000017941 */ /* 0x000fea0003800000 */
.L_x_24334:
        /* <DEDUP_REMOVED lines=28> */
.L_x_24338:
        /* <DEDUP_REMOVED lines=19> */
.L_x_24339:
[----:B------:R-:W-:Y:S05]  /*1adc0*/  BSYNC B1 ;  /* 0x0000000000017941 */ /* 0x000fea0003800000 */
.L_x_24337:
        /* <DEDUP_REMOVED lines=19> */
.L_x_24327:
        /* <DEDUP_REMOVED lines=18> */
.L_x_24343:
        /* <DEDUP_REMOVED lines=19> */
.L_x_24344:
[----:B------:R-:W-:Y:S05]  /*1b150*/  BSYNC B0 ;  /* 0x0000000000007941 */ /* 0x000fea0003800000 */
.L_x_24342:
        /* <DEDUP_REMOVED lines=38> */
.L_x_24346:
        /* <DEDUP_REMOVED lines=19> */
.L_x_24347:
[----:B------:R-:W-:Y:S05]  /*1b4f0*/  BSYNC B0 ;  /* 0x0000000000007941 */ /* 0x000fea0003800000 */
.L_x_24345:
        /* <DEDUP_REMOVED lines=34> */
.L_x_24349:
        /* <DEDUP_REMOVED lines=18> */
.L_x_24350:
[----:B------:R-:W-:Y:S05]  /*1b840*/  BSYNC B0 ;  /* 0x0000000000007941 */ /* 0x000fea0003800000 */
.L_x_24348:
[----:B------:R-:W2:Y:S01]  /*1b850*/  LDG.E.64 R10, desc[UR36][R10.64+-0x10] ;  /* 0xfffff0240a0a7981 */ /* 0x000ea2000c1e1b00 */
[----:B------:R-:W-:Y:S02]  /*1b860*/  IMAD.MOV.U32 R25, RZ, RZ, R19 ;  /* 0x000000ffff197224 */ /* 0x000fe400078e0013 */
[----:B--2---:R-:W-:Y:S02]  /*1b870*/  IMAD R3, R5, R10, RZ ;  /* 0x0000000a05037224 */ /* 0x004fe400078e02ff */
[----:B------:R-:W-:-:S04]  /*1b880*/  IMAD.WIDE.U32 R24, R10, R4, R24 ;  /* 0x000000040a187225 */ /* 0x000fc800078e0018 */
[----:B------:R-:W-:-:S04]  /*1b890*/  IMAD R3, R11, R4, R3 ;  /* 0x000000040b037224 */ /* 0x000fc800078e0203 */
[----:B------:R-:W-:-:S07]  /*1b8a0*/  IMAD.IADD R19, R25, 0x1, R3 ;  /* 0x0000000119137824 */ /* 0x000fce00078e0203 */
.L_x_24341:
        /* <DEDUP_REMOVED lines=17> */
.L_x_24353:
        /* <DEDUP_REMOVED lines=24> */
.L_x_24352:
[----:B------:R-:W-:Y:S05]  /*1bb40*/  BSYNC B8 ;  /* 0x0000000000087941 */ /* 0x000fea0003800000 */
.L_x_24351:
[----:B------:R-:W-:-:S05]  /*1bb50*/  IADD3 R18, P0, R18, 0x4, RZ ;  /* 0x0000000412127810 */ /* 0x000fca0007f1e0ff */
[----:B------:R-:W-:Y:S01]  /*1bb60*/  IMAD.X R19, RZ, RZ, R19, P0 ;  /* 0x000000ffff137224 */ /* 0x000fe200000e0613 */
[----:B------:R-:W-:-:S04]  /*1bb70*/  ISETP.GE.U32.AND P0, PT, R18, R23, PT ;  /* 0x000000171200720c */ /* 0x000fc80003f06070 */
[----:B------:R-:W-:-:S13]  /*1bb80*/  ISETP.GE.U32.AND.EX P0, PT, R19, R22, PT, P0 ;  /* 0x000000161300720c */ /* 0x000fda0003f06100 */
[----:B------:R-:W-:Y:S05]  /*1bb90*/  @!P0 BRA `(.L_x_24353) ;  /* 0xfffffffc00888947 */ /* 0x000fea000383ffff */
.L_x_24320:
[----:B------:R-:W-:Y:S05]  /*1bba0*/  BSYNC B7 ;  /* 0x0000000000077941 */ /* 0x000fea0003800000 */
.L_x_24319:
        /* <DEDUP_REMOVED lines=28> */
.L_x_24357:
[----:B------:R-:W-:Y:S05]  /*1bd70*/  BSYNC B8 ;  /* 0x0000000000087941 */ /* 0x000fea0003800000 */
.L_x_24356:
        /* <DEDUP_REMOVED lines=23> */
.L_x_24359:
[----:B------:R-:W-:Y:S05]  /*1bef0*/  BSYNC B8 ;  /* 0x0000000000087941 */ /* 0x000fea0003800000 */
.L_x_24358:
        /* <DEDUP_REMOVED lines=26> */
.L_x_24361:
[----:B------:R-:W-:Y:S05]  /*1c0a0*/  BSYNC B8 ;  /* 0x0000000000087941 */ /* 0x000fea0003800000 */
.L_x_24360:
        /* <DEDUP_REMOVED lines=15> */
.L_x_24375:
        /* <DEDUP_REMOVED lines=16> */
.L_x_24364:
        /* <DEDUP_REMOVED lines=19> */
.L_x_24365:
[----:B------:R-:W-:Y:S05]  /*1c3d0*/  BSYNC B1 ;  /* 0x0000000000017941 */ /* 0x000fea0003800000 */
.L_x_24363:
        /* <DEDUP_REMOVED lines=29> */
.L_x_24367:
        /* <DEDUP_REMOVED lines=19> */
.L_x_24368:
[----:B------:R-:W-:Y:S05]  /*1c6e0*/  BSYNC B1 ;  /* 0x0000000000017941 */ /* 0x000fea0003800000 */
.L_x_24366:
        /* <DEDUP_REMOVED lines=29> */
.L_x_24370:
        /* <DEDUP_REMOVED lines=19> */
.L_x_24371:
[----:B------:R-:W-:Y:S05]  /*1c9f0*/  BSYNC B1 ;  /* 0x0000000000017941 */ /* 0x000fea0003800000 */
.L_x_24369:
        /* <DEDUP_REMOVED lines=28> */
.L_x_24373:
        /* <DEDUP_REMOVED lines=19> */
.L_x_24374:
[----:B------:R-:W-:Y:S05]  /*1ccf0*/  BSYNC B1 ;  /* 0x0000000000017941 */ /* 0x000fea0003800000 */
.L_x_24372:
        /* <DEDUP_REMOVED lines=18> */
.L_x_24362:
        /* <DEDUP_REMOVED lines=18> */
.L_x_24378:
        /* <DEDUP_REMOVED lines=19> */
.L_x_24379:
[----:B------:R-:W-:Y:S05]  /*1d070*/  BSYNC B0 ;  /* 0x0000000000007941 */ /* 0x000fea0003800000 */
.L_x_24377:
        /* <DEDUP_REMOVED lines=30> */
.L_x_24381:
        /* <DEDUP_REMOVED lines=19> */
.L_x_24382:
[----:B------:R-:W-:Y:S05]  /*1d390*/  BSYNC B0 ;  /* 0x0000000000007941 */ /* 0x000fea0003800000 */
.L_x_24380:
        /* <DEDUP_REMOVED lines=29> */
.L_x_24384:
        /* <DEDUP_REMOVED lines=18> */
.L_x_24385:
[----:B------:R-:W-:Y:S05]  /*1d690*/  BSYNC B0 ;  /* 0x0000000000007941 */ /* 0x000fea0003800000 */
.L_x_24383:
[----:B------:R-:W2:Y:S02]  /*1d6a0*/  LDG.E.64 R10, desc[UR36][R10.64+-0x10] ;  /* 0xfffff0240a0a7981 */ /* 0x000ea4000c1e1b00 */
[----:B--2---:R-:W-:Y:S02]  /*1d6b0*/  IMAD R3, R5, R10, RZ ;  /* 0x0000000a05037224 */ /* 0x004fe400078e02ff */
[----:B------:R-:W-:-:S04]  /*1d6c0*/  IMAD.WIDE.U32 R20, R10, R4, R20 ;  /* 0x000000040a147225 */ /* 0x000fc800078e0014 */
[----:B------:R-:W-:-:S05]  /*1d6d0*/  IMAD R3, R11, R4, R3 ;  /* 0x000000040b037224 */ /* 0x000fca00078e0203 */
[----:B------:R-:W-:-:S07]  /*1d6e0*/  IADD3 R21, R21, R3, RZ ;  /* 0x0000000315157210 */ /* 0x000fce0007ffe0ff */
.L_x_24376:
        /* <DEDUP_REMOVED lines=17> */
.L_x_24388:
        /* <DEDUP_REMOVED lines=24> */
.L_x_24387:
[----:B------:R-:W-:Y:S05]  /*1d980*/  BSYNC B8 ;  /* 0x0000000000087941 */ /* 0x000fea0003800000 */
.L_x_24386:
[----:B------:R-:W-:-:S04]  /*1d990*/  IADD3 R16, P0, R16, 0x4, RZ ;  /* 0x0000000410107810 */ /* 0x000fc80007f1e0ff */
[----:B------:R-:W-:Y:S02]  /*1d9a0*/  IADD3.X R17, RZ, R17, RZ, P0, !PT ;  /* 0x00000011ff117210 */ /* 0x000fe400007fe4ff */
[----:B------:R-:W-:-:S04]  /*1d9b0*/  ISETP.GE.U32.AND P0, PT, R16, R19, PT ;  /* 0x000000131000720c */ /* 0x000fc80003f06070 */
[----:B------:R-:W-:-:S13]  /*1d9c0*/  ISETP.GE.U32.AND.EX P0, PT, R17, R18, PT, P0 ;  /* 0x000000121100720c */ /* 0x000fda0003f06100 */
[----:B------:R-:W-:Y:S05]  /*1d9d0*/  @!P0 BRA `(.L_x_24388) ;  /* 0xfffffffc00888947 */ /* 0x000fea000383ffff */
.L_x_24355:
[----:B------:R-:W-:Y:S05]  /*1d9e0*/  BSYNC B7 ;  /* 0x0000000000077941 */ /* 0x000fea0003800000 */
.L_x_24354:
        /* <DEDUP_REMOVED lines=28> */
.L_x_24392:
[----:B------:R-:W-:Y:S05]  /*1dbb0*/  BSYNC B8 ;  /* 0x0000000000087941 */ /* 0x000fea0003800000 */
.L_x_24391:
        /* <DEDUP_REMOVED lines=23> */
.L_x_24394:
[----:B------:R-:W-:Y:S05]  /*1dd30*/  BSYNC B8 ;  /* 0x0000000000087941 */ /* 0x000fea0003800000 */
.L_x_24393:
        /* <DEDUP_REMOVED lines=26> */
.L_x_24396:
[----:B------:R-:W-:Y:S05]  /*1dee0*/  BSYNC B8 ;  /* 0x0000000000087941 */ /* 0x000fea0003800000 */
.L_x_24395:
        /* <DEDUP_REMOVED lines=15> */
.L_x_24410:
        /* <DEDUP_REMOVED lines=16> */
.L_x_24399:
        /* <DEDUP_REMOVED lines=19> */
.L_x_24400:
[----:B------:R-:W-:Y:S05]  /*1e210*/  BSYNC B1 ;  /* 0x0000000000017941 */ /* 0x000fea0003800000 */
.L_x_24398:
        /* <DEDUP_REMOVED lines=32> */
.L_x_24402:
        /* <DEDUP_REMOVED lines=19> */
.L_x_24403:
[----:B------:R-:W-:Y:S05]  /*1e550*/  BSYNC B1 ;  /* 0x0000000000017941 */ /* 0x000fea0003800000 */
.L_x_24401:
        /* <DEDUP_REMOVED lines=29> */
.L_x_24405:
        /* <DEDUP_REMOVED lines=19> */
.L_x_24406:
[----:B------:R-:W-:Y:S05]  /*1e860*/  BSYNC B1 ;  /* 0x0000000000017941 */ /* 0x000fea0003800000 */
.L_x_24404:
        /* <DEDUP_REMOVED lines=28> */
.L_x_24408:
        /* <DEDUP_REMOVED lines=19> */
.L_x_24409:
[----:B------:R-:W-:Y:S05]  /*1eb60*/  BSYNC B1 ;  /* 0x0000000000017941 */ /* 0x000fea0003800000 */
.L_x_24407:
        /* <DEDUP_REMOVED lines=21> */
.L_x_24397:
        /* <DEDUP_REMOVED lines=18> */
.L_x_24413:
        /* <DEDUP_REMOVED lines=19> */
.L_x_24414:
[----:B------:R-:W-:Y:S05]  /*1ef10*/  BSYNC B0 ;  /* 0x0000000000007941 */ /* 0x000fea0003800000 */
.L_x_24412:
        /* <DEDUP_REMOVED lines=33> */
.L_x_24416:
        /* <DEDUP_REMOVED lines=19> */
.L_x_24417:
[----:B------:R-:W-:Y:S05]  /*1f260*/  BSYNC B0 ;  /* 0x0000000000007941 */ /* 0x000fea0003800000 */
.L_x_24415:
        /* <DEDUP_REMOVED lines=32> */
.L_x_24419:
        /* <DEDUP_REMOVED lines=18> */
.L_x_24420:
[----:B------:R-:W-:Y:S05]  /*1f590*/  BSYNC B0 ;  /* 0x0000000000007941 */ /* 0x000fea0003800000 */
.L_x_24418:
        /* <DEDUP_REMOVED lines=8> */
.L_x_24411:
        /* <DEDUP_REMOVED lines=17> */
.L_x_24423:
        /* <DEDUP_REMOVED lines=24> */
.L_x_24422:
[----:B------:R-:W-:Y:S05]  /*1f8b0*/  BSYNC B8 ;  /* 0x0000000000087941 */ /* 0x000fea0003800000 */
.L_x_24421:
[----:B------:R-:W-:-:S05]  /*1f8c0*/  IADD3 R16, P0, R16, 0x4, RZ ;  /* 0x0000000410107810 */ /* 0x000fca0007f1e0ff */
[----:B------:R-:W-:Y:S01]  /*1f8d0*/  IMAD.X R17, RZ, RZ, R17, P0 ;  /* 0x000000ffff117224 */ /* 0x000fe200000e0611 */
[----:B------:R-:W-:-:S04]  /*1f8e0*/  ISETP.GE.U32.AND P0, PT, R16, R19, PT ;  /* 0x000000131000720c */ /* 0x000fc80003f06070 */
[----:B------:R-:W-:-:S13]  /*1f8f0*/  ISETP.GE.U32.AND.EX P0, PT, R17, R18, PT, P0 ;  /* 0x000000121100720c */ /* 0x000fda0003f06100 */
[----:B------:R-:W-:Y:S05]  /*1f900*/  @!P0 BRA `(.L_x_24423) ;  /* 0xfffffffc00888947 */ /* 0x000fea000383ffff */
.L_x_24390:
[----:B------:R-:W-:Y:S05]  /*1f910*/  BSYNC B7 ;  /* 0x0000000000077941 */ /* 0x000fea0003800000 */
.L_x_24389:
        /* <DEDUP_REMOVED lines=28> */
.L_x_24427:
[----:B------:R-:W-:Y:S05]  /*1fae0*/  BSYNC B8 ;  /* 0x0000000000087941 */ /* 0x000fea0003800000 */
.L_x_24426:
        /* <DEDUP_REMOVED lines=23> */
.L_x_24429:
[----:B------:R-:W-:Y:S05]  /*1fc60*/  BSYNC B8 ;  /* 0x0000000000087941 */ /* 0x000fea0003800000 */
.L_x_24428:
        /* <DEDUP_REMOVED lines=26> */
.L_x_24431:
[----:B------:R-:W-:Y:S05]  /*1fe10*/  BSYNC B8 ;  /* 0x0000000000087941 */ /* 0x000fea0003800000 */
.L_x_24430:
        /* <DEDUP_REMOVED lines=17> */
.L_x_24445:
        /* <DEDUP_REMOVED lines=16> */
.L_x_24434:
        /* <DEDUP_REMOVED lines=19> */
.L_x_24435:
[----:B------:R-:W-:Y:S05]  /*20160*/  BSYNC B1 ;  /* 0x0000000000017941 */ /* 0x000fea0003800000 */
.L_x_24433:
        /* <DEDUP_REMOVED lines=30> */
.L_x_24437:
        /* <DEDUP_REMOVED lines=19> */
.L_x_24438:
[----:B------:R-:W-:Y:S05]  /*20480*/  BSYNC B1 ;  /* 0x0000000000017941 */ /* 0x000fea0003800000 */
.L_x_24436:
        /* <DEDUP_REMOVED lines=29> */
.L_x_24440:
        /* <DEDUP_REMOVED lines=19> */
.L_x_24441:
[----:B------:R-:W-:Y:S05]  /*20790*/  BSYNC B1 ;  /* 0x0000000000017941 */ /* 0x000fea0003800000 */
.L_x_24439:
        /* <DEDUP_REMOVED lines=28> */
.L_x_24443:
        /* <DEDUP_REMOVED lines=19> */
.L_x_24444:
[----:B------:R-:W-:Y:S05]  /*20a90*/  BSYNC B1 ;  /* 0x0000000000017941 */ /* 0x000fea0003800000 */
.L_x_24442:
        /* <DEDUP_REMOVED lines=20> */
.L_x_24432:
        /* <DEDUP_REMOVED lines=18> */
.L_x_24448:
        /* <DEDUP_REMOVED lines=19> */
.L_x_24449:
[----:B------:R-:W-:Y:S05]  /*20e30*/  BSYNC B0 ;  /* 0x0000000000007941 */ /* 0x000fea0003800000 */
.L_x_24447:
        /* <DEDUP_REMOVED lines=31> */
.L_x_24451:
        /* <DEDUP_REMOVED lines=19> */
.L_x_24452:
[----:B------:R-:W-:Y:S05]  /*21160*/  BSYNC B0 ;  /* 0x0000000000007941 */ /* 0x000fea0003800000 */
.L_x_24450:
        /* <DEDUP_REMOVED lines=30> */
.L_x_24454:
        /* <DEDUP_REMOVED lines=18> */
.L_x_24455:
[----:B------:R-:W-:Y:S05]  /*21470*/  BSYNC B0 ;  /* 0x0000000000007941 */ /* 0x000fea0003800000 */
.L_x_24453:
[----:B------:R-:W2:Y:S01]  /*21480*/  LDG.E.64 R10, desc[UR36][R10.64+-0x10] ;  /* 0xfffff0240a0a7981 */ /* 0x000ea2000c1e1b00 */
[----:B------:R-:W-:Y:S02]  /*21490*/  IMAD.MOV.U32 R15, RZ, RZ, R2 ;  /* 0x000000ffff0f7224 */ /* 0x000fe400078e0002 */
[----:B--2---:R-:W-:Y:S02]  /*214a0*/  IMAD R3, R5, R10, RZ ;  /* 0x0000000a05037224 */ /* 0x004fe400078e02ff */
[----:B------:R-:W-:-:S04]  /*214b0*/  IMAD.WIDE.U32 R14, R10, R4, R14 ;  /* 0x000000040a0e7225 */ /* 0x000fc800078e000e */
[----:B------:R-:W-:-:S05]  /*214c0*/  IMAD R3, R11, R4, R3 ;  /* 0x000000040b037224 */ /* 0x000fca00078e0203 */
[----:B------:R-:W-:-:S07]  /*214d0*/  IADD3 R2, R15, R3, RZ ;  /* 0x000000030f027210 */ /* 0x000fce0007ffe0ff */
.L_x_24446:
        /* <DEDUP_REMOVED lines=17> */
.L_x_24458:
        /* <DEDUP_REMOVED lines=24> */
.L_x_24457:
[----:B------:R-:W-:Y:S05]  /*21770*/  BSYNC B8 ;  /* 0x0000000000087941 */ /* 0x000fea0003800000 */
.L_x_24456:
[----:B------:R-:W-:-:S04]  /*21780*/  IADD3 R16, P0, R16, 0x4, RZ ;  /* 0x0000000410107810 */ /* 0x000fc80007f1e0ff */
[----:B------:R-:W-:Y:S02]  /*21790*/  IADD3.X R17, RZ, R17, RZ, P0, !PT ;  /* 0x00000011ff117210 */ /* 0x000fe400007fe4ff */
[----:B------:R-:W-:-:S04]  /*217a0*/  ISETP.GE.U32.AND P0, PT, R16, R19, PT ;  /* 0x000000131000720c */ /* 0x000fc80003f06070 */
[----:B------:R-:W-:-:S13]  /*217b0*/  ISETP.GE.U32.AND.EX P0, PT, R17, R18, PT, P0 ;  /* 0x000000121100720c */ /* 0x000fda0003f06100 */
[----:B------:R-:W-:Y:S05]  /*217c0*/  @!P0 BRA `(.L_x_24458) ;  /* 0xfffffffc00888947 */ /* 0x000fea000383ffff */
.L_x_24425:
[----:B------:R-:W-:Y:S05]  /*217d0*/  BSYNC B7 ;  /* 0x0000000000077941 */ /* 0x000fea0003800000 */
.L_x_24424:
        /* <DEDUP_REMOVED lines=28> */
.L_x_24462:
[----:B------:R-:W-:Y:S05]  /*219a0*/  BSYNC B8 ;  /* 0x0000000000087941 */ /* 0x000fea0003800000 */
.L_x_24461:
        /* <DEDUP_REMOVED lines=23> */
.L_x_24464:
[----:B------:R-:W-:Y:S05]  /*21b20*/  BSYNC B8 ;  /* 0x0000000000087941 */ /* 0x000fea0003800000 */
.L_x_24463:
        /* <DEDUP_REMOVED lines=26> */
.L_x_24466:
[----:B------:R-:W-:Y:S05]  /*21cd0*/  BSYNC B8 ;  /* 0x0000000000087941 */ /* 0x000fea0003800000 */
.L_x_24465:
        /* <DEDUP_REMOVED lines=17> */
.L_x_24480:
        /* <DEDUP_REMOVED lines=16> */
.L_x_24469:
        /* <DEDUP_REMOVED lines=19> */
.L_x_24470:
[----:B------:R-:W-:Y:S05]  /*22020*/  BSYNC B1 ;  /* 0x0000000000017941 */ /* 0x000fea0003800000 */
.L_x_24468:
        /* <DEDUP_REMOVED lines=30> */
.L_x_24472:
        /* <DEDUP_REMOVED lines=19> */
.L_x_24473:
[----:B------:R-:W-:Y:S05]  /*22340*/  BSYNC B1 ;  /* 0x0000000000017941 */ /* 0x000fea0003800000 */
.L_x_24471:
        /* <DEDUP_REMOVED lines=29> */
.L_x_24475:
        /* <DEDUP_REMOVED lines=19> */
.L_x_24476:
[----:B------:R-:W-:Y:S05]  /*22650*/  BSYNC B1 ;  /* 0x0000000000017941 */ /* 0x000fea0003800000 */
.L_x_24474:
        /* <DEDUP_REMOVED lines=28> */
.L_x_24478:
        /* <DEDUP_REMOVED lines=19> */
.L_x_24479:
[----:B------:R-:W-:Y:S05]  /*22950*/  BSYNC B1 ;  /* 0x0000000000017941 */ /* 0x000fea0003800000 */
.L_x_24477:
        /* <DEDUP_REMOVED lines=20> */
.L_x_24467:
        /* <DEDUP_REMOVED lines=18> */
.L_x_24483:
        /* <DEDUP_REMOVED lines=19> */
.L_x_24484:
[----:B------:R-:W-:Y:S05]  /*22cf0*/  BSYNC B0 ;  /* 0x0000000000007941 */ /* 0x000fea0003800000 */
.L_x_24482:
        /* <DEDUP_REMOVED lines=31> */
.L_x_24486:
        /* <DEDUP_REMOVED lines=19> */
.L_x_24487:
[----:B------:R-:W-:Y:S05]  /*23020*/  BSYNC B0 ;  /* 0x0000000000007941 */ /* 0x000fea0003800000 */
.L_x_24485:
        /* <DEDUP_REMOVED lines=30> */
.L_x_24489:
        /* <DEDUP_REMOVED lines=18> */
.L_x_24490:
[----:B------:R-:W-:Y:S05]  /*23330*/  BSYNC B0 ;  /* 0x0000000000007941 */ /* 0x000fea0003800000 */
.L_x_24488:
[----:B------:R-:W2:Y:S01]  /*23340*/  LDG.E.64 R10, desc[UR36][R10.64+-0x10] ;  /* 0xfffff0240a0a7981 */ /* 0x000ea2000c1e1b00 */
[----:B------:R-:W-:Y:S02]  /*23350*/  IMAD.MOV.U32 R15, RZ, RZ, R2 ;  /* 0x000000ffff0f7224 */ /* 0x000fe400078e0002 */
[----:B--2---:R-:W-:Y:S02]  /*23360*/  IMAD R3, R5, R10, RZ ;  /* 0x0000000a05037224 */ /* 0x004fe400078e02ff */
[----:B------:R-:W-:-:S04]  /*23370*/  IMAD.WIDE.U32 R14, R10, R4, R14 ;  /* 0x000000040a0e7225 */ /* 0x000fc800078e000e */
[----:B------:R-:W-:-:S04]  /*23380*/  IMAD R3, R11, R4, R3 ;  /* 0x000000040b037224 */ /* 0x000fc800078e0203 */
[----:B------:R-:W-:-:S07]  /*23390*/  IMAD.IADD R2, R15, 0x1, R3 ;  /* 0x000000010f027824 */ /* 0x000fce00078e0203 */
.L_x_24481:
        /* <DEDUP_REMOVED lines=17> */
.L_x_24493:
        /* <DEDUP_REMOVED lines=24> */
.L_x_24492:
[----:B------:R-:W-:Y:S05]  /*23630*/  BSYNC B8 ;  /* 0x0000000000087941 */ /* 0x000fea0003800000 */
.L_x_24491:
[----:B------:R-:W-:-:S05]  /*23640*/  IADD3 R16, P0, R16, 0x4, RZ ;  /* 0x0000000410107810 */ /* 0x000fca0007f1e0ff */
[----:B------:R-:W-:Y:S01]  /*23650*/  IMAD.X R17, RZ, RZ, R17, P0 ;  /* 0x000000ffff117224 */ /* 0x000fe200000e0611 */
[----:B------:R-:W-:-:S04]  /*23660*/  ISETP.GE.U32.AND P0, PT, R16, R19, PT ;  /* 0x000000131000720c */ /* 0x000fc80003f06070 */
[----:B------:R-:W-:-:S13]  /*23670*/  ISETP.GE.U32.AND.EX P0, PT, R17, R18, PT, P0 ;  /* 0x000000121100720c */ /* 0x000fda0003f06100 */
[----:B------:R-:W-:Y:S05]  /*23680*/  @!P0 BRA `(.L_x_24493) ;  /* 0xfffffffc00888947 */ /* 0x000fea000383ffff */
.L_x_24460:
[----:B------:R-:W-:Y:S05]  /*23690*/  BSYNC B7 ;  /* 0x0000000000077941 */ /* 0x000fea0003800000 */
.L_x_24459:
        /* <DEDUP_REMOVED lines=28> */
.L_x_24497:
[----:B------:R-:W-:Y:S05]  /*23860*/  BSYNC B8 ;  /* 0x0000000000087941 */ /* 0x000fea0003800000 */
.L_x_24496:
        /* <DEDUP_REMOVED lines=23> */
.L_x_24499:
[----:B------:R-:W-:Y:S05]  /*239e0*/  BSYNC B8 ;  /* 0x0000000000087941 */ /* 0x000fea0003800000 */
.L_x_24498:
        /* <DEDUP_REMOVED lines=26> */
.L_x_24501:
[----:B------:R-:W-:Y:S05]  /*23b90*/  BSYNC B8 ;  /* 0x0000000000087941 */ /* 0x000fea0003800000 */
.L_x_24500:
        /* <DEDUP_REMOVED lines=17> */
.L_x_24515:
        /* <DEDUP_REMOVED lines=16> */
.L_x_24504:
        /* <DEDUP_REMOVED lines=19> */
.L_x_24505:
[----:B------:R-:W-:Y:S05]  /*23ee0*/  BSYNC B1 ;  /* 0x0000000000017941 */ /* 0x000fea0003800000 */
.L_x_24503:
        /* <DEDUP_REMOVED lines=30> */
.L_x_24507:
        /* <DEDUP_REMOVED lines=19> */
.L_x_24508:
[----:B------:R-:W-:Y:S05]  /*24200*/  BSYNC B1 ;  /* 0x0000000000017941 */ /* 0x000fea0003800000 */
.L_x_24506:
        /* <DEDUP_REMOVED lines=25> */
[----:B------:R-:W-:Y:S05]  /*243a0*/  CALL.REL.NOINC `($__internal_60_$__cuda_sm20_div_s64) ;  /* 0x0000003400047944 */ /* 0x000fea0003c00000 */
[----:B------:R-:W-:Y:S01]  /*243b0*/  MOV R14, R4 ;  /* 0x00000004000e7202 */ /* 0x000fe20000000f00 */
[----:B------:R-:W-:Y:S01]  /*243c0*/  IMAD.MOV.U32 R15, RZ, RZ, R3 ;  /* 0x000000ffff0f7224 */ /* 0x000fe200078e0003 */
[----:B------:R-:W-:Y:S06]  /*243d0*/  BRA `(.L_x_24511) ;  /* 0x00000000004c7947 */ /* 0x000fec0003800000 */
.L_x_24510:
        /* <DEDUP_REMOVED lines=19> */
.L_x_24511:
[----:B------:R-:W-:Y:S05]  /*24510*/  BSYNC B1 ;  /* 0x0000000000017941 */ /* 0x000fea0003800000 */
.L_x_24509:
        /* <DEDUP_REMOVED lines=28> */
.L_x_24513:
        /* <DEDUP_REMOVED lines=19> */
.L_x_24514:
[----:B------:R-:W-:Y:S05]  /*24810*/  BSYNC B1 ;  /* 0x0000000000017941 */ /* 0x000fea0003800000 */
.L_x_24512:
        /* <DEDUP_REMOVED lines=20> */
.L_x_24502:
        /* <DEDUP_REMOVED lines=18> */
.L_x_24518:
        /* <DEDUP_REMOVED lines=19> */
.L_x_24519:
[----:B------:R-:W-:Y:S05]  /*24bb0*/  BSYNC B0 ;  /* 0x0000000000007941 */ /* 0x000fea0003800000 */
.L_x_24517:
        /* <DEDUP_REMOVED lines=28> */
[----:B------:R-:W-:Y:S05]  /*24d80*/  CALL.REL.NOINC `($__internal_60_$__cuda_sm20_div_s64) ;  /* 0x00000028008c7944 */ /* 0x000fea0003c00000 */
[----:B------:R-:W-:Y:S01]  /*24d90*/  IMAD.MOV.U32 R5, RZ, RZ, R3 ;  /* 0x000000ffff057224 */ /* 0x000fe200078e0003 */
[----:B------:R-:W-:Y:S06]  /*24da0*/  BRA `(.L_x_24522) ;  /* 0x00000000004c7947 */ /* 0x000fec0003800000 */
.L_x_24521:
        /* <DEDUP_REMOVED lines=19> */
.L_x_24522:
[----:B------:R-:W-:Y:S05]  /*24ee0*/  BSYNC B0 ;  /* 0x0000000000007941 */ /* 0x000fea0003800000 */
.L_x_24520:
        /* <DEDUP_REMOVED lines=27> */
[----:B------:R-:W-:Y:S01]  /*250a0*/  MOV R4, R0 ;  /* 0x0000000000047202 */ /* 0x000fe20000000f00 */
[----:B------:R-:W-:Y:S01]  /*250b0*/  IMAD.MOV.U32 R5, RZ, RZ, R3 ;  /* 0x000000ffff057224 */ /* 0x000fe200078e0003 */
[----:B------:R-:W-:Y:S06]  /*250c0*/  BRA `(.L_x_24525) ;  /* 0x0000000000487947 */ /* 0x000fec0003800000 */
.L_x_24524:
        /* <DEDUP_REMOVED lines=18> */
.L_x_24525:
[----:B------:R-:W-:Y:S05]  /*251f0*/  BSYNC B0 ;  /* 0x0000000000007941 */ /* 0x000fea0003800000 */
.L_x_24523:
[----:B------:R-:W2:Y:S01]  /*25200*/  LDG.E.64 R10, desc[UR36][R10.64+-0x10] ;  /* 0xfffff0240a0a7981 */ /* 0x000ea2000c1e1b00 */
[----:B------:R-:W-:Y:S02]  /*25210*/  IMAD.MOV.U32 R15, RZ, RZ, R2 ;  /* 0x000000ffff0f7224 */ /* 0x000fe400078e0002 */
[----:B--2---:R-:W-:Y:S02]  /*25220*/  IMAD R3, R5, R10, RZ ;  /* 0x0000000a05037224 */ /* 0x004fe400078e02ff */
[----:B------:R-:W-:-:S04]  /*25230*/  IMAD.WIDE.U32 R14, R10, R4, R14 ;  /* 0x000000040a0e7225 */ /* 0x000fc800078e000e */
[----:B------:R-:W-:-:S05]  /*25240*/  IMAD R3, R11, R4, R3 ;  /* 0x000000040b037224 */ /* 0x000fca00078e0203 */
[----:B------:R-:W-:-:S07]  /*25250*/  IADD3 R2, R15, R3, RZ ;  /* 0x000000030f027210 */ /* 0x000fce0007ffe0ff */
.L_x_24516:
        /* <DEDUP_REMOVED lines=17> */
.L_x_24528:
        /* <DEDUP_REMOVED lines=24> */
.L_x_24527:
[----:B------:R-:W-:Y:S05]  /*254f0*/  BSYNC B8 ;  /* 0x0000000000087941 */ /* 0x000fea0003800000 */
.L_x_24526:
[----:B------:R-:W-:-:S04]  /*25500*/  IADD3 R16, P0, R16, 0x4, RZ ;  /* 0x0000000410107810 */ /* 0x000fc80007f1e0ff */
[----:B------:R-:W-:Y:S02]  /*25510*/  IADD3.X R17, RZ, R17, RZ, P0, !PT ;  /* 0x00000011ff117210 */ /* 0x000fe400007fe4ff */
[----:B------:R-:W-:-:S04]  /*25520*/  ISETP.GE.U32.AND P0, PT, R16, R19, PT ;  /* 0x000000131000720c */ /* 0x000fc80003f06070 */
[----:B------:R-:W-:-:S13]  /*25530*/  ISETP.GE.U32.AND.EX P0, PT, R17, R18, PT, P0 ;  /* 0x000000121100720c */ /* 0x000fda0003f06100 */
[----:B------:R-:W-:Y:S05]  /*25540*/  @!P0 BRA `(.L_x_24528) ;  /* 0xfffffffc00888947 */ /* 0x000fea000383ffff */
.L_x_24495:
[----:B------:R-:W-:Y:S05]  /*25550*/  BSYNC B7 ;  /* 0x0000000000077941 */ /* 0x000fea0003800000 */
.L_x_24494:
        /* <DEDUP_REMOVED lines=27> */
.L_x_24530:
[----:B------:R-:W-:Y:S05]  /*25710*/  BSYNC B7 ;  /* 0x0000000000077941 */ /* 0x000fea0003800000 */
.L_x_24529:
        /* <DEDUP_REMOVED lines=23> */
.L_x_24532:
[----:B------:R-:W-:Y:S05]  /*25890*/  BSYNC B7 ;  /* 0x0000000000077941 */ /* 0x000fea0003800000 */
.L_x_24531:
        /* <DEDUP_REMOVED lines=26> */
.L_x_24534:
[----:B------:R-:W-:Y:S05]  /*25a40*/  BSYNC B7 ;  /* 0x0000000000077941 */ /* 0x000fea0003800000 */
.L_x_24533:
        /* <DEDUP_REMOVED lines=17> */
.L_x_24548:
        /* <DEDUP_REMOVED lines=15> */
.L_x_24537:
        /* <DEDUP_REMOVED lines=19> */
.L_x_24538:
[----:B------:R-:W-:Y:S05]  /*25d80*/  BSYNC B1 ;  /* 0x0000000000017941 */ /* 0x000fea0003800000 */
.L_x_24536:
        /* <DEDUP_REMOVED lines=26> */
[----:B------:R-:W-:Y:S05]  /*25f30*/  CALL.REL.NOINC `($__internal_60_$__cuda_sm20_div_s64) ;  /* 0x0000001800207944 */ /* 0x000fea0003c00000 */
[----:B------:R-:W-:Y:S01]  /*25f40*/  IMAD.MOV.U32 R20, RZ, RZ, R4 ;  /* 0x000000ffff147224 */ /* 0x000fe200078e0004 */
[----:B------:R-:W-:Y:S01]  /*25f50*/  MOV R21, R3 ;  /* 0x0000000300157202 */ /* 0x000fe20000000f00 */
[----:B------:R-:W-:Y:S06]  /*25f60*/  BRA `(.L_x_24541) ;  /* 0x00000000004c7947 */ /* 0x000fec0003800000 */
.L_x_24540:
        /* <DEDUP_REMOVED lines=19> */
.L_x_24541:
[----:B------:R-:W-:Y:S05]  /*260a0*/  BSYNC B1 ;  /* 0x0000000000017941 */ /* 0x000fea0003800000 */
.L_x_24539:
        /* <DEDUP_REMOVED lines=29> */
.L_x_24543:
        /* <DEDUP_REMOVED lines=19> */
.L_x_24544:
[----:B------:R-:W-:Y:S05]  /*263b0*/  BSYNC B1 ;  /* 0x0000000000017941 */ /* 0x000fea0003800000 */
.L_x_24542:
        /* <DEDUP_REMOVED lines=28> */
.L_x_24546:
        /* <DEDUP_REMOVED lines=19> */
.L_x_24547:
[----:B------:R-:W-:Y:S05]  /*266b0*/  BSYNC B1 ;  /* 0x0000000000017941 */ /* 0x000fea0003800000 */
.L_x_24545:
        /* <DEDUP_REMOVED lines=20> */
.L_x_24535:
        /* <DEDUP_REMOVED lines=18> */
.L_x_24551:
        /* <DEDUP_REMOVED lines=19> */
.L_x_24552:
[----:B------:R-:W-:Y:S05]  /*26a50*/  BSYNC B0 ;  /* 0x0000000000007941 */ /* 0x000fea0003800000 */
.L_x_24550:
        /* <DEDUP_REMOVED lines=31> */
.L_x_24554:
        /* <DEDUP_REMOVED lines=19> */
.L_x_24555:
[----:B------:R-:W-:Y:S05]  /*26d80*/  BSYNC B0 ;  /* 0x0000000000007941 */ /* 0x000fea0003800000 */
.L_x_24553:
        /* <DEDUP_REMOVED lines=30> */
.L_x_24557:
        /* <DEDUP_REMOVED lines=18> */
.L_x_24558:
[----:B------:R-:W-:Y:S05]  /*27090*/  BSYNC B0 ;  /* 0x0000000000007941 */ /* 0x000fea0003800000 */
.L_x_24556:
[----:B------:R-:W2:Y:S01]  /*270a0*/  LDG.E.64 R10, desc[UR36][R10.64+-0x10] ;  /* 0xfffff0240a0a7981 */ /* 0x000ea2000c1e1b00 */
[----:B------:R-:W-:Y:S02]  /*270b0*/  IMAD.MOV.U32 R15, RZ, RZ, R2 ;  /* 0x000000ffff0f7224 */ /* 0x000fe400078e0002 */
[----:B--2---:R-:W-:Y:S02]  /*270c0*/  IMAD R3, R5, R10, RZ ;  /* 0x0000000a05037224 */ /* 0x004fe400078e02ff */
[----:B------:R-:W-:-:S04]  /*270d0*/  IMAD.WIDE.U32 R14, R10, R4, R14 ;  /* 0x000000040a0e7225 */ /* 0x000fc800078e000e */
[----:B------:R-:W-:-:S05]  /*270e0*/  IMAD R3, R11, R4, R3 ;  /* 0x000000040b037224 */ /* 0x000fca00078e0203 */
[----:B------:R-:W-:-:S07]  /*270f0*/  IADD3 R2, R15, R3, RZ ;  /* 0x000000030f027210 */ /* 0x000fce0007ffe0ff */
.L_x_24549:
        /* <DEDUP_REMOVED lines=17> */
.L_x_24561:
        /* <DEDUP_REMOVED lines=24> */
.L_x_24560:
[----:B------:R-:W-:Y:S05]  /*27390*/  BSYNC B7 ;  /* 0x0000000000077941 */ /* 0x000fea0003800000 */
.L_x_24559:
[----:B------:R-:W-:-:S04]  /*273a0*/  IADD3 R16, P0, R16, 0x4, RZ ;  /* 0x0000000410107810 */ /* 0x000fc80007f1e0ff */
[----:B------:R-:W-:Y:S02]  /*273b0*/  IADD3.X R17, RZ, R17, RZ, P0, !PT ;  /* 0x00000011ff117210 */ /* 0x000fe400007fe4ff */
[----:B------:R-:W-:-:S04]  /*273c0*/  ISETP.GE.U32.AND P0, PT, R16, R19, PT ;  /* 0x000000131000720c */ /* 0x000fc80003f06070 */
[----:B------:R-:W-:-:S13]  /*273d0*/  ISETP.GE.U32.AND.EX P0, PT, R17, R18, PT, P0 ;  /* 0x000000121100720c */ /* 0x000fda0003f06100 */
[----:B------:R-:W-:Y:S05]  /*273e0*/  @!P0 BRA `(.L_x_24561) ;  /* 0xfffffffc00888947 */ /* 0x000fea000383ffff */
.L_x_24283:
[----:B------:R-:W-:Y:S05]  /*273f0*/  BSYNC B6 ;  /* 0x0000000000067941 */ /* 0x000fea0003800000 */
.L_x_24193:
        /* <DEDUP_REMOVED lines=23> */
.L_x_24564:
[----:B------:R-:W-:-:S13]  /*27570*/  ISETP.GE.AND P0, PT, R0, R56, PT ;  /* 0x000000380000720c */ /* 0x000fda0003f06270 */
[----:B------:R-:W-:Y:S05]  /*27580*/  @P0 BRA `(.L_x_24566) ;  /* 0x0000000000300947 */ /* 0x000fea0003800000 */
[----:B0-----:R-:W0:Y:S01]  /*27590*/  LDC.64 R2, c[0x0][0x258] ;  /* 0x00009600ff027b82 */ /* 0x001e220000000a00 */
[----:B------:R-:W-:Y:S01]  /*275a0*/  IMAD.IADD R5, R61, 0x1, R0 ;  /* 0x000000013d057824 */ /* 0x000fe200078e0200 */
[----:B------:R-:W-:-:S03]  /*275b0*/  IADD3 R0, R0, 0x80, RZ ;  /* 0x0000008000007810 */ /* 0x000fc60007ffe0ff */
[----:B0-----:R-:W-:-:S05]  /*275c0*/  IMAD.WIDE.U32 R2, R5, 0x4, R2 ;  /* 0x0000000405027825 */ /* 0x001fca00078e0002 */
[----:B------:R1:W-:Y:S02]  /*275d0*/  STG.E desc[UR36][R2.64], RZ ;  /* 0x000000ff02007986 */ /* 0x0003e4000c101924 */
.L_x_24565:
[----:B------:R-:W-:-:S13]  /*275e0*/  ISETP.GE.AND P0, PT, R0, R56, PT ;  /* 0x000000380000720c */ /* 0x000fda0003f06270 */
[----:B------:R-:W-:Y:S05]  /*275f0*/  @P0 BRA `(.L_x_24567) ;  /* 0x0000000000340947 */ /* 0x000fea0003800000 */
[----:B01----:R-:W0:Y:S01]  /*27600*/  LDC.64 R2, c[0x0][0x258] ;  /* 0x00009600ff027b82 */ /* 0x003e220000000a00 */
[----:B------:R-:W-:Y:S01]  /*27610*/  IMAD.IADD R5, R61, 0x1, R0 ;  /* 0x000000013d057824 */ /* 0x000fe200078e0200 */
[----:B------:R-:W-:-:S03]  /*27620*/  IADD3 R0, R0, 0x80, RZ ;  /* 0x0000008000007810 */ /* 0x000fc60007ffe0ff */
[----:B0-----:R-:W-:-:S05]  /*27630*/  IMAD.WIDE.U32 R2, R5, 0x4, R2 ;  /* 0x0000000405027825 */ /* 0x001fca00078e0002 */
[----:B------:R1:W-:Y:S02]  /*27640*/  STG.E desc[UR36][R2.64], RZ ;  /* 0x000000ff02007986 */ /* 0x0003e4000c101924 */
.L_x_24566:
        /* <DEDUP_REMOVED lines=8> */
.L_x_24567:
[----:B------:R-:W-:Y:S05]  /*276d0*/  BSYNC B1 ;  /* 0x0000000000017941 */ /* 0x000fea0003800000 */
.L_x_24563:
[----:B------:R-:W-:-:S13]  /*276e0*/  ISETP.GE.AND P0, PT, R0, R56, PT ;  /* 0x000000380000720c */ /* 0x000fda0003f06270 */
[----:B012---:R-:W0:Y:S01]  /*276f0*/  @!P0 LDC.64 R2, c[0x0][0x258] ;  /* 0x00009600ff028b82 */ /* 0x007e220000000a00 */
[----:B------:R-:W-:Y:S01]  /*27700*/  @!P0 IMAD.IADD R5, R61, 0x1, R0 ;  /* 0x000000013d058824 */ /* 0x000fe200078e0200 */
[----:B------:R-:W-:-:S03]  /*27710*/  @!P0 IADD3 R0, R0, 0x80, RZ ;  /* 0x0000008000008810 */ /* 0x000fc60007ffe0ff */
[----:B0-----:R-:W-:-:S05]  /*27720*/  @!P0 IMAD.WIDE.U32 R2, R5, 0x4, R2 ;  /* 0x0000000405028825 */ /* 0x001fca00078e0002 */
[----:B------:R2:W-:Y:S02]  /*27730*/  @!P0 STG.E desc[UR36][R2.64], RZ ;  /* 0x000000ff02008986 */ /* 0x0005e4000c101924 */
.L_x_24568:
[----:B------:R-:W-:Y:S05]  /*27740*/  BSYNC B0 ;  /* 0x0000000000007941 */ /* 0x000fea0003800000 */
.L_x_24562:
[----:B------:R-:W-:-:S13]  /*27750*/  ISETP.GE.AND P0, PT, R0, R56, PT ;  /* 0x000000380000720c */ /* 0x000fda0003f06270 */
[----:B------:R-:W-:Y:S05]  /*27760*/  @P0 EXIT ;  /* 0x000000000000094d */ /* 0x000fea0003800000 */
[----:B012---:R-:W0:Y:S01]  /*27770*/  LDC.64 R2, c[0x0][0x258] ;  /* 0x00009600ff027b82 */ /* 0x007e220000000a00 */
[----:B------:R-:W-:-:S04]  /*27780*/  IMAD.IADD R61, R61, 0x1, R0 ;  /* 0x000000013d3d7824 */ /* 0x000fc800078e0200 */
[----:B0-----:R-:W-:-:S05]  /*27790*/  IMAD.WIDE.U32 R2, R61, 0x4, R2 ;  /* 0x000000043d027825 */ /* 0x001fca00078e0002 */
[----:B------:R-:W-:Y:S01]  /*277a0*/  STG.E desc[UR36][R2.64], RZ ;  /* 0x000000ff02007986 */ /* 0x000fe2000c101924 */
[----:B------:R-:W-:Y:S05]  /*277b0*/  EXIT ;  /* 0x000000000000794d */ /* 0x000fea0003800000 */
        .weak           $__internal_60_$__cuda_sm20_div_s64
        .type           $__internal_60_$__cuda_sm20_div_s64,@function
        .size           $__internal_60_$__cuda_sm20_div_s64,($__internal_61_$__cuda_sm20_rem_s64 - $__internal_60_$__cuda_sm20_div_s64)
$__internal_60_$__cuda_sm20_div_s64:
        /* <DEDUP_REMOVED lines=83> */
[----:B------:R-:W-:Y:S06]  /*27cf0*/  RET.REL.NODEC R6 `(_ZN2at6native29vectorized_elementwise_kernelILi8EZZZNS0_67_GLOBAL__N__bb565c37_34_ValidateCompressedIndicesKernel_cu_33a4b88b42_validate_compressed_sparse_indices_kernelILNS2_8CDimNameE0ENS2_18CUDAKernelLauncherENS2_14EmptyVecKernelENS2_8DummyVecELm0EEEvRKNS_6TensorESA_lllENKUlvE1_clEvENKUlvE_clEvEUliiiiiE_St5arrayIPcLm6EEEEviT0_T1_) ;  /* 0xfffffd8006c07950 */ /* 0x000fec0003c3ffff */
        .weak           $__internal_61_$__cuda_sm20_rem_s64
        .type           $__internal_61_$__cuda_sm20_rem_s64,@function
        .size           $__internal_61_$__cuda_sm20_rem_s64,(.L_x_32241 - $__internal_61_$__cuda_sm20_rem_s64)
$__internal_61_$__cuda_sm20_rem_s64:
        /* <DEDUP_REMOVED lines=77> */
[----:B------:R-:W-:Y:S06]  /*281d0*/  RET.REL.NODEC R4 `(_ZN2at6native29vectorized_elementwise_kernelILi8EZZZNS0_67_GLOBAL__N__bb565c37_34_ValidateCompressedIndicesKernel_cu_33a4b88b42_validate_compressed_sparse_indices_kernelILNS2_8CDimNameE0ENS2_18CUDAKernelLauncherENS2_14EmptyVecKernelENS2_8DummyVecELm0EEEvRKNS_6TensorESA_lllENKUlvE1_clEvENKUlvE_clEvEUliiiiiE_St5arrayIPcLm6EEEEviT0_T1_) ;  /* 0xfffffd7c04887950 */ /* 0x000fec0003c3ffff */
.L_x_24569:
        /* <DEDUP_REMOVED lines=10> */
.L_x_32241:


//--------------------- .text._ZN2at6native18elementwise_kernelILi128ELi4EZNS0_15gpu_kernel_implIZZZNS0_67_GLOBAL__N__bb565c37_34_ValidateCompressedIndicesKernel_cu_33a4b88b42_validate_compressed_sparse_indices_kernelILNS3_8CDimNameE0ENS3_18CUDAKernelLauncherENS3_14EmptyVecKernelENS3_8DummyVecELm0EEEvRKNS_6TensorESB_lllENKUlvE0_clEvENKUlvE0_clEvEUllE_EEvRNS_18TensorIteratorBaseERKT_EUliE_EEviT1_ --------------------------
	.section	.text._ZN2at6native18elementwise_kernelILi128ELi4EZNS0_15gpu_kernel_implIZZZNS0_67_GLOBAL__N__bb565c37_34_ValidateCompressedIndicesKernel_cu_33a4b88b42_validate_compressed_sparse_indices_kernelILNS3_8CDimNameE0ENS3_18CUDAKernelLauncherENS3_14EmptyVecKernelENS3_8DummyVecELm0EEEvRKNS_6TensorESB_lllENKUlvE0_clEvENKUlvE0_clEvEUllE_EEvRNS_18TensorIteratorBaseERKT_EUliE_EEviT1_,"ax",@progbits
	.align	128
        .global         _ZN2at6native18elementwise_kernelILi128ELi4EZNS0_15gpu_kernel_implIZZZNS0_67_GLOBAL__N__bb565c37_34_ValidateCompressedIndicesKernel_cu_33a4b88b42_validate_compressed_sparse_indices_kernelILNS3_8CDimNameE0ENS3_18CUDAKernelLauncherENS3_14EmptyVecKernelENS3_8DummyVecELm0EEEvRKNS_6TensorESB_lllENKUlvE0_clEvENKUlvE0_clEvEUllE_EEvRNS_18TensorIteratorBaseERKT_EUliE_EEviT1_
        .type           _ZN2at6native18elementwise_kernelILi128ELi4EZNS0_15gpu_kernel_implIZZZNS0_67_GLOBAL__N__bb565c37_34_ValidateCompressedIndicesKernel_cu_33a4b88b42_validate_compressed_sparse_indices_kernelILNS3_8CDimNameE0ENS3_18CUDAKernelLauncherENS3_14EmptyVecKernelENS3_8DummyVecELm0EEEvRKNS_6TensorESB_lllENKUlvE0_clEvENKUlvE0_clEvEUllE_EEvRNS_18TensorIteratorBaseERKT_EUliE_EEviT1_,@function
        .size           _ZN2at6native18elementwise_kernelILi128ELi4EZNS0_15gpu_kernel_implIZZZNS0_67_GLOBAL__N__bb565c37_34_ValidateCompressedIndicesKernel_cu_33a4b88b42_validate_compressed_sparse_indices_kernelILNS3_8CDimNameE0ENS3_18CUDAKernelLauncherENS3_14EmptyVecKernelENS3_8DummyVecELm0EEEvRKNS_6TensorESB_lllENKUlvE0_clEvENKUlvE0_clEvEUllE_EEvRNS_18TensorIteratorBaseERKT_EUliE_EEviT1_,(.L_x_32326 - _ZN2at6native18elementwise_kernelILi128ELi4EZNS0_15gpu_kernel_implIZZZNS0_67_GLOBAL__N__bb565c37_34_ValidateCompressedIndicesKernel_cu_33a4b88b42_validate_compressed_sparse_indices_kernelILNS3_8CDimNameE0ENS3_18CUDAKernelLauncherENS3_14EmptyVecKernelENS3_8DummyVecELm0EEEvRKNS_6TensorESB_lllENKUlvE0_clEvENKUlvE0_clEvEUllE_EEvRNS_18TensorIteratorBaseERKT_EUliE_EEviT1_)
        .other          _ZN2at6native18elementwise_kernelILi128ELi4EZNS0_15gpu_kernel_implIZZZNS0_67_GLOBAL__N__bb565c37_34_ValidateCompressedIndicesKernel_cu_33a4b88b42_validate_compressed_sparse_indices_kernelILNS3_8CDimNameE0ENS3_18CUDAKernelLauncherENS3_14EmptyVecKernelENS3_8DummyVecELm0EEEvRKNS_6TensorESB_lllENKUlvE0_clEvENKUlvE0_clEvEUllE_EEvRNS_18TensorIteratorBaseERKT_EUliE_EEviT1_,@"STO_CUDA_ENTRY STV_DEFAULT"
_ZN2at6native18elementwise_kernelILi128ELi4EZNS0_15gpu_kernel_implIZZZNS0_67_GLOBAL__N__bb565c37_34_ValidateCompressedIndicesKernel_cu_33a4b88b42_validate_compressed_sparse_indices_kernelILNS3_8CDimNameE0ENS3_18CUDAKernelLauncherENS3_14EmptyVecKernelENS3_8DummyVecELm0EEEvRKNS_6TensorESB_lllENKUlvE0_clEvENKUlvE0_clEvEUllE_EEvRNS_18TensorIteratorBaseERKT_EUliE_EEviT1_:
.text._ZN2at6native18elementwise_kernelILi128ELi4EZNS0_15gpu_kernel_implIZZZNS0_67_GLOBAL__N__bb565c37_34_ValidateCompressedIndicesKernel_cu_33a4b88b42_validate_compressed_sparse_indices_kernelILNS3_8CDimNameE0ENS3_18CUDAKernelLauncherENS3_14EmptyVecKernelENS3_8DummyVecELm0EEEvRKNS_6TensorESB_lllENKUlvE0_clEvENKUlvE0_clEvEUllE_EEvRNS_18TensorIteratorBaseERKT_EUliE_EEviT1_:
        /* <DEDUP_REMOVED lines=314> */
.L_x_24572:
        /* <DEDUP_REMOVED lines=21> */
.L_x_24576:
[----:B------:R0:W5:Y:S01]  /*14f0*/  LDG.E.U8 R2, desc[UR36][R4.64] ;  /* 0x0000002404027981 */ /* 0x000162000c1e1100 */
[----:B------:R-:W-:Y:S01]  /*1500*/  IMAD.MOV.U32 R3, RZ, RZ, RZ ;  /* 0x000000ffff037224 */ /* 0x000fe200078e00ff */
[----:B------:R-:W-:Y:S06]  /*1510*/  BRA `(.L_x_24578) ;  /* 0x0000000c00487947 */ /* 0x000fec0003800000 */
.L_x_24575:
        /* <DEDUP_REMOVED lines=8> */
.L_x_24580:
[----:B------:R-:W2:Y:S02]  /*15a0*/  LDG.E R2, desc[UR36][R4.64] ;  /* 0x0000002404027981 */ /* 0x000ea4000c1e1900 */
[----:B--2---:R-:W-:Y:S01]  /*15b0*/  SHF.R.S32.HI R3, RZ, 0x1f, R2 ;  /* 0x0000001fff037819 */ /* 0x004fe20000011402 */
[----:B------:R-:W-:Y:S06]  /*15c0*/  BRA `(.L_x_24578) ;  /* 0x0000000c001c7947 */ /* 0x000fec0003800000 */
.L_x_24579:
[----:B------:R-:W2:Y:S02]  /*15d0*/  LDG.E.S16 R2, desc[UR36][R4.64] ;  /* 0x0000002404027981 */ /* 0x000ea4000c1e1700 */
[----:B--2---:R-:W-:Y:S01]  /*15e0*/  SHF.R.S32.HI R3, RZ, 0x1f, R2 ;  /* 0x0000001fff037819 */ /* 0x004fe20000011402 */
[----:B------:R-:W-:Y:S06]  /*15f0*/  BRA `(.L_x_24578) ;  /* 0x0000000c00107947 */ /* 0x000fec0003800000 */
.L_x_24574:
        /* <DEDUP_REMOVED lines=9> */
.L_x_24582:
[----:B------:R-:W2:Y:S02]  /*1690*/  LDG.E.U16 R4, desc[UR36][R4.64] ;  /* 0x0000002404047981 */ /* 0x000ea4000c1e1500 */
[----:B--2---:R-:W-:-:S06]  /*16a0*/  HADD2.F32 R2, -RZ, R4.H0_H0 ;  /* 0x20000004ff027230 */ /* 0x004fcc0000004100 */
[----:B------:R-:W0:Y:S01]  /*16b0*/  F2I.S64.TRUNC R2, R2 ;  /* 0x0000000200027311 */ /* 0x000e22000020d900 */
[----:B------:R-:W-:Y:S05]  /*16c0*/  BRA `(.L_x_24578) ;  /* 0x0000000800dc7947 */ /* 0x000fea0003800000 */
.L_x_24581:
        /* <DEDUP_REMOVED lines=9> */
.L_x_24584:
[----:B------:R-:W2:Y:S02]  /*1760*/  LDG.E.U16 R4, desc[UR36][R4.64] ;  /* 0x0000002404047981 */ /* 0x000ea4000c1e1500 */
[----:B--2---:R-:W-:-:S06]  /*1770*/  HADD2.F32 R2, -RZ, R4.H0_H0 ;  /* 0x20000004ff027230 */ /* 0x004fcc0000004100 */
[----:B------:R-:W0:Y:S01]  /*1780*/  F2I.S64.TRUNC R2, R2 ;  /* 0x0000000200027311 */ /* 0x000e22000020d900 */
[----:B------:R-:W-:Y:S05]  /*1790*/  BRA `(.L_x_24578) ;  /* 0x0000000800a87947 */ /* 0x000fea0003800000 */
.L_x_24583:
[----:B------:R-:W2:Y:S02]  /*17a0*/  LDG.E.64 R2, desc[UR36][R4.64] ;  /* 0x0000002404027981 */ /* 0x000ea4000c1e1b00 */
[----:B--2---:R-:W0:Y:S01]  /*17b0*/  F2I.S64.F64.TRUNC R2, R2 ;  /* 0x0000000200027311 */ /* 0x004e22000030d900 */
[----:B------:R-:W-:Y:S05]  /*17c0*/  BRA `(.L_x_24578) ;  /* 0x00000008009c7947 */ /* 0x000fea0003800000 */
.L_x_24573:
        /* <DEDUP_REMOVED lines=13> */
.L_x_24587:
[----:B------:R-:W2:Y:S02]  /*18a0*/  LDG.E.64 R2, desc[UR36][R4.64] ;  /* 0x0000002404027981 */ /* 0x000ea4000c1e1b00 */
[----:B--2---:R-:W0:Y:S01]  /*18b0*/  F2I.S64.F64.TRUNC R2, R2 ;  /* 0x0000000200027311 */ /* 0x004e22000030d900 */
[----:B------:R-:W-:Y:S05]  /*18c0*/  BRA `(.L_x_24578) ;  /* 0x00000008005c7947 */ /* 0x000fea0003800000 */
.L_x_24586:
        /* <DEDUP_REMOVED lines=27> */
.L_x_24589:
        /* <DEDUP_REMOVED lines=14> */
.L_x_24588:
[----:B------:R-:W2:Y:S02]  /*1b60*/  LDG.E.U16 R2, desc[UR36][R4.64] ;  /* 0x0000002404027981 */ /* 0x000ea4000c1e1500 */
[----:B--2---:R-:W-:-:S06]  /*1b70*/  IMAD.U32 R2, R2, 0x10000, RZ ;  /* 0x0001000002027824 */ /* 0x004fcc00078e00ff */
[----:B------:R-:W0:Y:S01]  /*1b80*/  F2I.S64.TRUNC R2, R2 ;  /* 0x0000000200027311 */ /* 0x000e22000020d900 */
[----:B------:R-:W-:Y:S05]  /*1b90*/  BRA `(.L_x_24578) ;  /* 0x0000000400a87947 */ /* 0x000fea0003800000 */
.L_x_24585:
        /* <DEDUP_REMOVED lines=11> */
.L_x_24592:
        /* <DEDUP_REMOVED lines=21> */
.L_x_24596:
[----:B------:R-:W-:Y:S05]  /*1da0*/  BSYNC B1 ;  /* 0x0000000000017941 */ /* 0x000fea0003800000 */
.L_x_24595:
[----:B------:R-:W-:Y:S01]  /*1db0*/  IMAD.SHL.U32 R2, R2, 0x100000, RZ ;  /* 0x0010000002027824 */ /* 0x000fe200078e00ff */
[----:B------:R-:W-:-:S04]  /*1dc0*/  LEA R3, R0, 0x3b800000, 0x17 ;  /* 0x3b80000000037811 */ /* 0x000fc800078eb8ff */
[----:B------:R-:W-:-:S07]  /*1dd0*/  LOP3.LUT R2, R3, R2, R4, 0xfe, !PT ;  /* 0x0000000203027212 */ /* 0x000fce00078efe04 */
.L_x_24594:
[----:B------:R-:W-:Y:S05]  /*1de0*/  BSYNC B0 ;  /* 0x0000000000007941 */ /* 0x000fea0003800000 */
.L_x_24593:
[----:B------:R-:W1:Y:S01]  /*1df0*/  F2I.S64.TRUNC R2, R2 ;  /* 0x0000000200027311 */ /* 0x000e62000020d900 */
[----:B------:R-:W-:Y:S05]  /*1e00*/  BRA `(.L_x_24578) ;  /* 0x00000004000c7947 */ /* 0x000fea0003800000 */
.L_x_24591:
        /* <DEDUP_REMOVED lines=21> */
.L_x_24600:
[----:B------:R-:W-:Y:S05]  /*1f60*/  BSYNC B1 ;  /* 0x0000000000017941 */ /* 0x000fea0003800000 */
.L_x_24599:
[----:B------:R-:W-:Y:S01]  /*1f70*/  IMAD.SHL.U32 R2, R2, 0x200000, RZ ;  /* 0x0020000002027824 */ /* 0x000fe200078e00ff */
[----:B------:R-:W-:-:S04]  /*1f80*/  LEA R3, R0, 0x37800000, 0x17 ;  /* 0x3780000000037811 */ /* 0x000fc800078eb8ff */
[----:B------:R-:W-:-:S07]  /*1f90*/  LOP3.LUT R2, R3, R2, R4, 0xfe, !PT ;  /* 0x0000000203027212 */ /* 0x000fce00078efe04 */
.L_x_24598:
[----:B------:R-:W-:Y:S05]  /*1fa0*/  BSYNC B0 ;  /* 0x0000000000007941 */ /* 0x000fea0003800000 */
.L_x_24597:
[----:B------:R-:W2:Y:S01]  /*1fb0*/  F2I.S64.TRUNC R2, R2 ;  /* 0x0000000200027311 */ /* 0x000ea2000020d900 */
[----:B------:R-:W-:Y:S05]  /*1fc0*/  BRA `(.L_x_24578) ;  /* 0x00000000009c7947 */ /* 0x000fea0003800000 */
.L_x_24590:
        /* <DEDUP_REMOVED lines=14> */
.L_x_24604:
[----:B------:R-:W-:Y:S05]  /*20b0*/  BSYNC B0 ;  /* 0x0000000000007941 */ /* 0x000fea0003800000 */
.L_x_24603:
[----:B------:R-:W4:Y:S01]  /*20c0*/  F2I.S64.TRUNC R2, R2 ;  /* 0x0000000200027311 */ /* 0x000f22000020d900 */
[----:B------:R-:W-:Y:S05]  /*20d0*/  BRA `(.L_x_24578) ;  /* 0x0000000000587947 */ /* 0x000fea0003800000 */
.L_x_24577:
        /* <DEDUP_REMOVED lines=16> */
.L_x_24605:
[----:B------:R-:W-:Y:S01]  /*21e0*/  CS2R R2, SRZ ;  /* 0x0000000000027805 */ /* 0x000fe2000001ff00 */
[----:B------:R-:W-:Y:S06]  /*21f0*/  BRA `(.L_x_24578) ;  /* 0x0000000000107947 */ /* 0x000fec0003800000 */
.L_x_24602:
[----:B------:R0:W5:Y:S01]  /*2200*/  LDG.E.64 R2, desc[UR36][R4.64] ;  /* 0x0000002404027981 */ /* 0x000162000c1e1b00 */
[----:B------:R-:W-:Y:S05]  /*2210*/  BRA `(.L_x_24578) ;  /* 0x0000000000087947 */ /* 0x000fea0003800000 */
.L_x_24601:
[----:B------:R3:W5:Y:S01]  /*2220*/  LDG.E R2, desc[UR36][R4.64] ;  /* 0x0000002404027981 */ /* 0x000762000c1e1900 */
[----:B------:R-:W-:-:S07]  /*2230*/  IMAD.MOV.U32 R3, RZ, RZ, RZ ;  /* 0x000000ffff037224 */ /* 0x000fce00078e00ff */
.L_x_24578:
        /* <DEDUP_REMOVED lines=27> */
.L_x_24607:
[----:B------:R-:W-:Y:S05]  /*23f0*/  BSYNC B6 ;  /* 0x0000000000067941 */ /* 0x000fea0003800000 */
.L_x_24606:
        /* <DEDUP_REMOVED lines=14> */
.L_x_24611:
[----:B------:R0:W-:Y:S01]  /*24e0*/  STG.E.U8 desc[UR36][R16.64], RZ ;  /* 0x000000ff10007986 */ /* 0x0001e2000c101124 */
[----:B------:R-:W-:Y:S05]  /*24f0*/  BRA `(.L_x_24613) ;  /* 0x00000004008c7947 */ /* 0x000fea0003800000 */
.L_x_24610:
        /* <DEDUP_REMOVED lines=8> */
.L_x_24615:
[----:B------:R0:W-:Y:S01]  /*2580*/  STG.E desc[UR36][R16.64], RZ ;  /* 0x000000ff10007986 */ /* 0x0001e2000c101924 */
[----:B------:R-:W-:Y:S05]  /*2590*/  BRA `(.L_x_24613) ;  /* 0x0000000400647947 */ /* 0x000fea0003800000 */
.L_x_24614:
[----:B------:R0:W-:Y:S01]  /*25a0*/  STG.E.U16 desc[UR36][R16.64], RZ ;  /* 0x000000ff10007986 */ /* 0x0001e2000c101524 */
[----:B------:R-:W-:Y:S05]  /*25b0*/  BRA `(.L_x_24613) ;  /* 0x00000004005c7947 */ /* 0x000fea0003800000 */
.L_x_24609:
        /* <DEDUP_REMOVED lines=8> */
.L_x_24617:
[----:B------:R0:W-:Y:S01]  /*2640*/  STG.E.U16 desc[UR36][R16.64], RZ ;  /* 0x000000ff10007986 */ /* 0x0001e2000c101524 */
[----:B------:R-:W-:Y:S05]  /*2650*/  BRA `(.L_x_24613) ;  /* 0x0000000400347947 */ /* 0x000fea0003800000 */
.L_x_24616:
        /* <DEDUP_REMOVED lines=8> */
.L_x_24619:
[----:B------:R0:W-:Y:S01]  /*26e0*/  STG.E desc[UR36][R16.64], RZ ;  /* 0x000000ff10007986 */ /* 0x0001e2000c101924 */
[----:B------:R-:W-:Y:S05]  /*26f0*/  BRA `(.L_x_24613) ;  /* 0x00000004000c7947 */ /* 0x000fea0003800000 */
.L_x_24618:
[----:B------:R0:W-:Y:S01]  /*2700*/  STG.E.64 desc[UR36][R16.64], RZ ;  /* 0x000000ff10007986 */ /* 0x0001e2000c101b24 */
[----:B------:R-:W-:Y:S05]  /*2710*/  BRA `(.L_x_24613) ;  /* 0x0000000400047947 */ /* 0x000fea0003800000 */
.L_x_24608:
        /* <DEDUP_REMOVED lines=10> */
.L_x_24622:
[----:B------:R0:W-:Y:S01]  /*27c0*/  STG.E.128 desc[UR36][R16.64], RZ ;  /* 0x000000ff10007986 */ /* 0x0001e2000c101d24 */
[----:B------:R-:W-:Y:S05]  /*27d0*/  BRA `(.L_x_24613) ;  /* 0x0000000000d47947 */ /* 0x000fea0003800000 */
.L_x_24621:
        /* <DEDUP_REMOVED lines=8> */
.L_x_24624:
[----:B------:R0:W-:Y:S01]  /*2860*/  STG.E.U8 desc[UR36][R16.64], RZ ;  /* 0x000000ff10007986 */ /* 0x0001e2000c101124 */
[----:B------:R-:W-:Y:S05]  /*2870*/  BRA `(.L_x_24613) ;  /* 0x0000000000ac7947 */ /* 0x000fea0003800000 */
.L_x_24623:
[----:B------:R0:W-:Y:S01]  /*2880*/  STG.E.U16 desc[UR36][R16.64], RZ ;  /* 0x000000ff10007986 */ /* 0x0001e2000c101524 */
[----:B------:R-:W-:Y:S05]  /*2890*/  BRA `(.L_x_24613) ;  /* 0x0000000000a47947 */ /* 0x000fea0003800000 */
.L_x_24620:
        /* <DEDUP_REMOVED lines=10> */
.L_x_24627:
[----:B------:R1:W-:Y:S01]  /*2940*/  STG.E.U8 desc[UR36][R16.64], RZ ;  /* 0x000000ff10007986 */ /* 0x0003e2000c101124 */
[----:B------:R-:W-:Y:S05]  /*2950*/  BRA `(.L_x_24613) ;  /* 0x0000000000747947 */ /* 0x000fea0003800000 */
.L_x_24626:
[----:B------:R0:W-:Y:S01]  /*2960*/  STG.E.U8 desc[UR36][R16.64], RZ ;  /* 0x000000ff10007986 */ /* 0x0001e2000c101124 */
[----:B------:R-:W-:Y:S05]  /*2970*/  BRA `(.L_x_24613) ;  /* 0x00000000006c7947 */ /* 0x000fea0003800000 */
.L_x_24625:
[----:B------:R-:W-:-:S13]  /*2980*/  ISETP.NE.AND P0, PT, R0, 0x1c, PT ;  /* 0x0000001c0000780c */ /* 0x000fda0003f05270 */
[----:B------:R-:W-:Y:S05]  /*2990*/  @!P0 BRA `(.L_x_24628) ;  /* 0x0000000000608947 */ /* 0x000fea0003800000 */
[----:B------:R-:W-:-:S13]  /*29a0*/  ISETP.NE.AND P0, PT, R0, 0x1d, PT ;  /* 0x0000001d0000780c */ /* 0x000fda0003f05270 */
[----:B------:R-:W-:Y:S05]  /*29b0*/  @!P0 BRA `(.L_x_24629) ;  /* 0x0000000000508947 */ /* 0x000fea0003800000 */
[----:B------:R-:W-:-:S13]  /*29c0*/  ISETP.NE.AND P0, PT, R0, 0x2c, PT ;  /* 0x0000002c0000780c */ /* 0x000fda0003f05270 */
[----:B------:R4:W-:Y:S01]  /*29d0*/  @!P0 STG.E.U8 desc[UR36][R16.64], RZ ;  /* 0x000000ff10008986 */ /* 0x0009e2000c101124 */
[----:B------:R-:W-:Y:S05]  /*29e0*/  @!P0 BRA `(.L_x_24613) ;  /* 0x0000000000508947 */ /* 0x000fea0003800000 */
.L_x_24612:
        /* <DEDUP_REMOVED lines=16> */
.L_x_24630:
[----:B------:R-:W-:Y:S05]  /*2af0*/  BRA `(.L_x_24613) ;  /* 0x00000000000c7947 */ /* 0x000fea0003800000 */
.L_x_24629:
[----:B------:R0:W-:Y:S01]  /*2b00*/  STG.E.64 desc[UR36][R16.64], RZ ;  /* 0x000000ff10007986 */ /* 0x0001e2000c101b24 */
[----:B------:R-:W-:Y:S05]  /*2b10*/  BRA `(.L_x_24613) ;  /* 0x0000000000047947 */ /* 0x000fea0003800000 */
.L_x_24628:
[----:B------:R0:W-:Y:S02]  /*2b20*/  STG.E desc[UR36][R16.64], RZ ;  /* 0x000000ff10007986 */ /* 0x0001e4000c101924 */
.L_x_24613:
[----:B------:R-:W-:-:S04]  /*2b30*/  IMAD R18, R18, 0x200, R23 ;  /* 0x0000020012127824 */ /* 0x000fc800078e0217 */
[----:B------:R-:W-:-:S07]  /*2b40*/  VIADD R19, R18, 0x80 ;  /* 0x0000008012137836 */ /* 0x000fce0000000000 */
.L_x_24571:
[----:B------:R-:W-:Y:S05]  /*2b50*/  BSYNC B7 ;  /* 0x0000000000077941 */ /* 0x000fea0003800000 */
.L_x_24570:
        /* <DEDUP_REMOVED lines=307> */
.L_x_24633:
        /* <DEDUP_REMOVED lines=21> */
.L_x_24637:
[----:B------:R0:W5:Y:S01]  /*3fe0*/  LDG.E.U8 R2, desc[UR36][R4.64] ;  /* 0x0000002404027981 */ /* 0x000162000c1e1100 */
[----:B------:R-:W-:Y:S01]  /*3ff0*/  IMAD.MOV.U32 R3, RZ, RZ, RZ ;  /* 0x000000ffff037224 */ /* 0x000fe200078e00ff */
[----:B------:R-:W-:Y:S06]  /*4000*/  BRA `(.L_x_24639) ;  /* 0x0000000c00487947 */ /* 0x000fec0003800000 */
.L_x_24636:
        /* <DEDUP_REMOVED lines=8> */
.L_x_24641:
[----:B------:R-:W2:Y:S02]  /*4090*/  LDG.E R2, desc[UR36][R4.64] ;  /* 0x0000002404027981 */ /* 0x000ea4000c1e1900 */
[----:B--2---:R-:W-:Y:S01]  /*40a0*/  SHF.R.S32.HI R3, RZ, 0x1f, R2 ;  /* 0x0000001fff037819 */ /* 0x004fe20000011402 */
[----:B------:R-:W-:Y:S06]  /*40b0*/  BRA `(.L_x_24639) ;  /* 0x0000000c001c7947 */ /* 0x000fec0003800000 */
.L_x_24640:
[----:B------:R-:W2:Y:S02]  /*40c0*/  LDG.E.S16 R2, desc[UR36][R4.64] ;  /* 0x0000002404027981 */ /* 0x000ea4000c1e1700 */
[----:B--2---:R-:W-:Y:S01]  /*40d0*/  SHF.R.S32.HI R3, RZ, 0x1f, R2 ;  /* 0x0000001fff037819 */ /* 0x004fe20000011402 */
[----:B------:R-:W-:Y:S06]  /*40e0*/  BRA `(.L_x_24639) ;  /* 0x0000000c00107947 */ /* 0x000fec0003800000 */
.L_x_24635:
        /* <DEDUP_REMOVED lines=9> */
.L_x_24643:
[----:B------:R-:W2:Y:S02]  /*4180*/  LDG.E.U16 R4, desc[UR36][R4.64] ;  /* 0x0000002404047981 */ /* 0x000ea4000c1e1500 */
[----:B--2---:R-:W-:-:S06]  /*4190*/  HADD2.F32 R2, -RZ, R4.H0_H0 ;  /* 0x20000004ff027230 */ /* 0x004fcc0000004100 */
[----:B------:R-:W0:Y:S01]  /*41a0*/  F2I.S64.TRUNC R2, R2 ;  /* 0x0000000200027311 */ /* 0x000e22000020d900 */
[----:B------:R-:W-:Y:S05]  /*41b0*/  BRA `(.L_x_24639) ;  /* 0x0000000800dc7947 */ /* 0x000fea0003800000 */
.L_x_24642:
        /* <DEDUP_REMOVED lines=9> */
.L_x_24645:
[----:B------:R-:W2:Y:S02]  /*4250*/  LDG.E.U16 R4, desc[UR36][R4.64] ;  /* 0x0000002404047981 */ /* 0x000ea4000c1e1500 */
[----:B--2---:R-:W-:-:S06]  /*4260*/  HADD2.F32 R2, -RZ, R4.H0_H0 ;  /* 0x20000004ff027230 */ /* 0x004fcc0000004100 */
[----:B------:R-:W3:Y:S01]  /*4270*/  F2I.S64.TRUNC R2, R2 ;  /* 0x0000000200027311 */ /* 0x000ee2000020d900 */
[----:B------:R-:W-:Y:S05]  /*4280*/  BRA `(.L_x_24639) ;  /* 0x0000000800a87947 */ /* 0x000fea0003800000 */
.L_x_24644:
[----:B------:R-:W2:Y:S02]  /*4290*/  LDG.E.64 R2, desc[UR36][R4.64] ;  /* 0x0000002404027981 */ /* 0x000ea4000c1e1b00 */
[----:B--2---:R-:W4:Y:S01]  /*42a0*/  F2I.S64.F64.TRUNC R2, R2 ;  /* 0x0000000200027311 */ /* 0x004f22000030d900 */
[----:B------:R-:W-:Y:S05]  /*42b0*/  BRA `(.L_x_24639) ;  /* 0x00000008009c7947 */ /* 0x000fea0003800000 */
.L_x_24634:
        /* <DEDUP_REMOVED lines=13> */
.L_x_24648:
[----:B------:R-:W2:Y:S02]  /*4390*/  LDG.E.64 R2, desc[UR36][R4.64] ;  /* 0x0000002404027981 */ /* 0x000ea4000c1e1b00 */
[----:B--2---:R-:W0:Y:S01]  /*43a0*/  F2I.S64.F64.TRUNC R2, R2 ;  /* 0x0000000200027311 */ /* 0x004e22000030d900 */
[----:B------:R-:W-:Y:S05]  /*43b0*/  BRA `(.L_x_24639) ;  /* 0x00000008005c7947 */ /* 0x000fea0003800000 */
.L_x_24647:
        /* <DEDUP_REMOVED lines=27> */
.L_x_24650:
        /* <DEDUP_REMOVED lines=14> */
.L_x_24649:
[----:B------:R-:W2:Y:S02]  /*4650*/  LDG.E.U16 R2, desc[UR36][R4.64] ;  /* 0x0000002404027981 */ /* 0x000ea4000c1e1500 */
[----:B--2---:R-:W-:-:S06]  /*4660*/  IMAD.U32 R2, R2, 0x10000, RZ ;  /* 0x0001000002027824 */ /* 0x004fcc00078e00ff */
[----:B------:R-:W0:Y:S01]  /*4670*/  F2I.S64.TRUNC R2, R2 ;  /* 0x0000000200027311 */ /* 0x000e22000020d900 */
[----:B------:R-:W-:Y:S05]  /*4680*/  BRA `(.L_x_24639) ;  /* 0x0000000400a87947 */ /* 0x000fea0003800000 */
.L_x_24646:
        /* <DEDUP_REMOVED lines=11> */
.L_x_24653:
        /* <DEDUP_REMOVED lines=21> */
.L_x_24657:
[----:B------:R-:W-:Y:S05]  /*4890*/  BSYNC B1 ;  /* 0x0000000000017941 */ /* 0x000fea0003800000 */
.L_x_24656:
[----:B------:R-:W-:Y:S01]  /*48a0*/  IMAD.SHL.U32 R2, R2, 0x100000, RZ ;  /* 0x0010000002027824 */ /* 0x000fe200078e00ff */
[----:B------:R-:W-:-:S04]  /*48b0*/  LEA R3, R0, 0x3b800000, 0x17 ;  /* 0x3b80000000037811 */ /* 0x000fc800078eb8ff */
[----:B------:R-:W-:-:S07]  /*48c0*/  LOP3.LUT R2, R3, R2, R4, 0xfe, !PT ;  /* 0x0000000203027212 */ /* 0x000fce00078efe04 */
.L_x_24655:
[----:B------:R-:W-:Y:S05]  /*48d0*/  BSYNC B0 ;  /* 0x0000000000007941 */ /* 0x000fea0003800000 */
.L_x_24654:
[----:B------:R-:W0:Y:S01]  /*48e0*/  F2I.S64.TRUNC R2, R2 ;  /* 0x0000000200027311 */ /* 0x000e22000020d900 */
[----:B------:R-:W-:Y:S05]  /*48f0*/  BRA `(.L_x_24639) ;  /* 0x00000004000c7947 */ /* 0x000fea0003800000 */
.L_x_24652:
        /* <DEDUP_REMOVED lines=21> */
.L_x_24661:
[----:B------:R-:W-:Y:S05]  /*4a50*/  BSYNC B1 ;  /* 0x0000000000017941 */ /* 0x000fea0003800000 */
.L_x_24660:
[----:B------:R-:W-:Y:S01]  /*4a60*/  IMAD.SHL.U32 R2, R2, 0x200000, RZ ;  /* 0x0020000002027824 */ /* 0x000fe200078e00ff */
[----:B------:R-:W-:-:S04]  /*4a70*/  LEA R3, R0, 0x37800000, 0x17 ;  /* 0x3780000000037811 */ /* 0x000fc800078eb8ff */
[----:B------:R-:W-:-:S07]  /*4a80*/  LOP3.LUT R2, R3, R2, R4, 0xfe, !PT ;  /* 0x0000000203027212 */ /* 0x000fce00078efe04 */
.L_x_24659:
[----:B------:R-:W-:Y:S05]  /*4a90*/  BSYNC B0 ;  /* 0x0000000000007941 */ /* 0x000fea0003800000 */
.L_x_24658:
[----:B------:R-:W0:Y:S01]  /*4aa0*/  F2I.S64.TRUNC R2, R2 ;  /* 0x0000000200027311 */ /* 0x000e22000020d900 */
[----:B------:R-:W-:Y:S05]  /*4ab0*/  BRA `(.L_x_24639) ;  /* 0x00000000009c7947 */ /* 0x000fea0003800000 */
.L_x_24651:
        /* <DEDUP_REMOVED lines=14> */
.L_x_24665:
[----:B------:R-:W-:Y:S05]  /*4ba0*/  BSYNC B0 ;  /* 0x0000000000007941 */ /* 0x000fea0003800000 */
.L_x_24664:
[----:B------:R-:W0:Y:S01]  /*4bb0*/  F2I.S64.TRUNC R2, R2 ;  /* 0x0000000200027311 */ /* 0x000e22000020d900 */
[----:B------:R-:W-:Y:S05]  /*4bc0*/  BRA `(.L_x_24639) ;  /* 0x0000000000587947 */ /* 0x000fea0003800000 */
.L_x_24638:
        /* <DEDUP_REMOVED lines=16> */
.L_x_24666:
[----:B------:R-:W-:Y:S01]  /*4cd0*/  CS2R R2, SRZ ;  /* 0x0000000000027805 */ /* 0x000fe2000001ff00 */
[----:B------:R-:W-:Y:S06]  /*4ce0*/  BRA `(.L_x_24639) ;  /* 0x0000000000107947 */ /* 0x000fec0003800000 */
.L_x_24663:
[----:B------:R0:W5:Y:S01]  /*4cf0*/  LDG.E.64 R2, desc[UR36][R4.64] ;  /* 0x0000002404027981 */ /* 0x000162000c1e1b00 */
[----:B------:R-:W-:Y:S05]  /*4d00*/  BRA `(.L_x_24639) ;  /* 0x0000000000087947 */ /* 0x000fea0003800000 */
.L_x_24662:
[----:B------:R0:W5:Y:S01]  /*4d10*/  LDG.E R2, desc[UR36][R4.64] ;  /* 0x0000002404027981 */ /* 0x000162000c1e1900 */
[----:B------:R-:W-:-:S07]  /*4d20*/  IMAD.MOV.U32 R3, RZ, RZ, RZ ;  /* 0x000000ffff037224 */ /* 0x000fce00078e00ff */
.L_x_24639:
        /* <DEDUP_REMOVED lines=27> */
.L_x_24668:
[----:B------:R-:W-:Y:S05]  /*4ee0*/  BSYNC B6 ;  /* 0x0000000000067941 */ /* 0x000fea0003800000 */
.L_x_24667:
        /* <DEDUP_REMOVED lines=14> */
.L_x_24672:
[----:B------:R0:W-:Y:S01]  /*4fd0*/  STG.E.U8 desc[UR36][R16.64], RZ ;  /* 0x000000ff10007986 */ /* 0x0001e2000c101124 */
[----:B------:R-:W-:Y:S05]  /*4fe0*/  BRA `(.L_x_24674) ;  /* 0x00000004008c7947 */ /* 0x000fea0003800000 */
.L_x_24671:
        /* <DEDUP_REMOVED lines=8> */
.L_x_24676:
[----:B------:R0:W-:Y:S01]  /*5070*/  STG.E desc[UR36][R16.64], RZ ;  /* 0x000000ff10007986 */ /* 0x0001e2000c101924 */
[----:B------:R-:W-:Y:S05]  /*5080*/  BRA `(.L_x_24674) ;  /* 0x0000000400647947 */ /* 0x000fea0003800000 */
.L_x_24675:
[----:B------:R0:W-:Y:S01]  /*5090*/  STG.E.U16 desc[UR36][R16.64], RZ ;  /* 0x000000ff10007986 */ /* 0x0001e2000c101524 */
[----:B------:R-:W-:Y:S05]  /*50a0*/  BRA `(.L_x_24674) ;  /* 0x00000004005c7947 */ /* 0x000fea0003800000 */
.L_x_24670:
        /* <DEDUP_REMOVED lines=8> */
.L_x_24678:
[----:B------:R0:W-:Y:S01]  /*5130*/  STG.E.U16 desc[UR36][R16.64], RZ ;  /* 0x000000ff10007986 */ /* 0x0001e2000c101524 */
[----:B------:R-:W-:Y:S05]  /*5140*/  BRA `(.L_x_24674) ;  /* 0x0000000400347947 */ /* 0x000fea0003800000 */
.L_x_24677:
        /* <DEDUP_REMOVED lines=8> */
.L_x_24680:
[----:B------:R0:W-:Y:S01]  /*51d0*/  STG.E desc[UR36][R16.64], RZ ;  /* 0x000000ff10007986 */ /* 0x0001e2000c101924 */
[----:B------:R-:W-:Y:S05]  /*51e0*/  BRA `(.L_x_24674) ;  /* 0x00000004000c7947 */ /* 0x000fea0003800000 */
.L_x_24679:
[----:B------:R0:W-:Y:S01]  /*51f0*/  STG.E.64 desc[UR36][R16.64], RZ ;  /* 0x000000ff10007986 */ /* 0x0001e2000c101b24 */
[----:B------:R-:W-:Y:S05]  /*5200*/  BRA `(.L_x_24674) ;  /* 0x0000000400047947 */ /* 0x000fea0003800000 */
.L_x_24669:
        /* <DEDUP_REMOVED lines=10> */
.L_x_24683:
[----:B------:R0:W-:Y:S01]  /*52b0*/  STG.E.128 desc[UR36][R16.64], RZ ;  /* 0x000000ff10007986 */ /* 0x0001e2000c101d24 */
[----:B------:R-:W-:Y:S05]  /*52c0*/  BRA `(.L_x_24674) ;  /* 0x0000000000d47947 */ /* 0x000fea0003800000 */
.L_x_24682:
        /* <DEDUP_REMOVED lines=8> */
.L_x_24685:
[----:B------:R3:W-:Y:S01]  /*5350*/  STG.E.U8 desc[UR36][R16.64], RZ ;  /* 0x000000ff10007986 */ /* 0x0007e2000c101124 */
[----:B------:R-:W-:Y:S05]  /*5360*/  BRA `(.L_x_24674) ;  /* 0x0000000000ac7947 */ /* 0x000fea0003800000 */
.L_x_24684:
[----:B------:R0:W-:Y:S01]  /*5370*/  STG.E.U16 desc[UR36][R16.64], RZ ;  /* 0x000000ff10007986 */ /* 0x0001e2000c101524 */
[----:B------:R-:W-:Y:S05]  /*5380*/  BRA `(.L_x_24674) ;  /* 0x0000000000a47947 */ /* 0x000fea0003800000 */
.L_x_24681:
        /* <DEDUP_REMOVED lines=10> */
.L_x_24688:
[----:B------:R0:W-:Y:S01]  /*5430*/  STG.E.U8 desc[UR36][R16.64], RZ ;  /* 0x000000ff10007986 */ /* 0x0001e2000c101124 */
[----:B------:R-:W-:Y:S05]  /*5440*/  BRA `(.L_x_24674) ;  /* 0x0000000000747947 */ /* 0x000fea0003800000 */
.L_x_24687:
[----:B------:R0:W-:Y:S01]  /*5450*/  STG.E.U8 desc[UR36][R16.64], RZ ;  /* 0x000000ff10007986 */ /* 0x0001e2000c101124 */
[----:B------:R-:W-:Y:S05]  /*5460*/  BRA `(.L_x_24674) ;  /* 0x00000000006c7947 */ /* 0x000fea0003800000 */
.L_x_24686:
[----:B------:R-:W-:-:S13]  /*5470*/  ISETP.NE.AND P0, PT, R0, 0x1c, PT ;  /* 0x0000001c0000780c */ /* 0x000fda0003f05270 */
[----:B------:R-:W-:Y:S05]  /*5480*/  @!P0 BRA `(.L_x_24689) ;  /* 0x0000000000608947 */ /* 0x000fea0003800000 */
[----:B------:R-:W-:-:S13]  /*5490*/  ISETP.NE.AND P0, PT, R0, 0x1d, PT ;  /* 0x0000001d0000780c */ /* 0x000fda0003f05270 */
[----:B------:R-:W-:Y:S05]  /*54a0*/  @!P0 BRA `(.L_x_24690) ;  /* 0x0000000000508947 */ /* 0x000fea0003800000 */
[----:B------:R-:W-:-:S13]  /*54b0*/  ISETP.NE.AND P0, PT, R0, 0x2c, PT ;  /* 0x0000002c0000780c */ /* 0x000fda0003f05270 */
[----:B------:R0:W-:Y:S01]  /*54c0*/  @!P0 STG.E.U8 desc[UR36][R16.64], RZ ;  /* 0x000000ff10008986 */ /* 0x0001e2000c101124 */
[----:B------:R-:W-:Y:S05]  /*54d0*/  @!P0 BRA `(.L_x_24674) ;  /* 0x0000000000508947 */ /* 0x000fea0003800000 */
.L_x_24673:
        /* <DEDUP_REMOVED lines=16> */
.L_x_24691:
[----:B------:R-:W-:Y:S05]  /*55e0*/  BRA `(.L_x_24674) ;  /* 0x00000000000c7947 */ /* 0x000fea0003800000 */
.L_x_24690:
[----:B------:R0:W-:Y:S01]  /*55f0*/  STG.E.64 desc[UR36][R16.64], RZ ;  /* 0x000000ff10007986 */ /* 0x0001e2000c101b24 */
[----:B------:R-:W-:Y:S05]  /*5600*/  BRA `(.L_x_24674) ;  /* 0x0000000000047947 */ /* 0x000fea0003800000 */
.L_x_24689:
[----:B------:R0:W-:Y:S02]  /*5610*/  STG.E desc[UR36][R16.64], RZ ;  /* 0x000000ff10007986 */ /* 0x0001e4000c101924 */
.L_x_24674:
[----:B------:R-:W-:-:S07]  /*5620*/  VIADD R19, R19, 0x80 ;  /* 0x0000008013137836 */ /* 0x000fce0000000000 */
.L_x_24632:
[----:B------:R-:W-:Y:S05]  /*5630*/  BSYNC B7 ;  /* 0x0000000000077941 */ /* 0x000fea0003800000 */
.L_x_24631:
        /* <DEDUP_REMOVED lines=307> */
.L_x_24694:
        /* <DEDUP_REMOVED lines=21> */
.L_x_24698:
[----:B------:R1:W5:Y:S01]  /*6ac0*/  LDG.E.U8 R2, desc[UR36][R4.64] ;  /* 0x0000002404027981 */ /* 0x000362000c1e1100 */
[----:B------:R-:W-:Y:S01]  /*6ad0*/  IMAD.MOV.U32 R3, RZ, RZ, RZ ;  /* 0x000000ffff037224 */ /* 0x000fe200078e00ff */
[----:B------:R-:W-:Y:S06]  /*6ae0*/  BRA `(.L_x_24700) ;  /* 0x0000000c00487947 */ /* 0x000fec0003800000 */
.L_x_24697:
        /* <DEDUP_REMOVED lines=8> */
.L_x_24702:
[----:B------:R-:W2:Y:S02]  /*6b70*/  LDG.E R2, desc[UR36][R4.64] ;  /* 0x0000002404027981 */ /* 0x000ea4000c1e1900 */
[----:B--2---:R-:W-:Y:S01]  /*6b80*/  SHF.R.S32.HI R3, RZ, 0x1f, R2 ;  /* 0x0000001fff037819 */ /* 0x004fe20000011402 */
[----:B------:R-:W-:Y:S06]  /*6b90*/  BRA `(.L_x_24700) ;  /* 0x0000000c001c7947 */ /* 0x000fec0003800000 */
.L_x_24701:
[----:B------:R-:W2:Y:S02]  /*6ba0*/  LDG.E.S16 R2, desc[UR36][R4.64] ;  /* 0x0000002404027981 */ /* 0x000ea4000c1e1700 */
[----:B--2---:R-:W-:Y:S01]  /*6bb0*/  SHF.R.S32.HI R3, RZ, 0x1f, R2 ;  /* 0x0000001fff037819 */ /* 0x004fe20000011402 */
[----:B------:R-:W-:Y:S06]  /*6bc0*/  BRA `(.L_x_24700) ;  /* 0x0000000c00107947 */ /* 0x000fec0003800000 */
.L_x_24696:
        /* <DEDUP_REMOVED lines=9> */
.L_x_24704:
[----:B------:R-:W2:Y:S02]  /*6c60*/  LDG.E.U16 R4, desc[UR36][R4.64] ;  /* 0x0000002404047981 */ /* 0x000ea4000c1e1500 */
[----:B--2---:R-:W-:-:S06]  /*6c70*/  HADD2.F32 R2, -RZ, R4.H0_H0 ;  /* 0x20000004ff027230 */ /* 0x004fcc0000004100 */
[----:B------:R-:W2:Y:S01]  /*6c80*/  F2I.S64.TRUNC R2, R2 ;  /* 0x0000000200027311 */ /* 0x000ea2000020d900 */
[----:B------:R-:W-:Y:S05]  /*6c90*/  BRA `(.L_x_24700) ;  /* 0x0000000800dc7947 */ /* 0x000fea0003800000 */
.L_x_24703:
        /* <DEDUP_REMOVED lines=9> */
.L_x_24706:
[----:B------:R-:W2:Y:S02]  /*6d30*/  LDG.E.U16 R4, desc[UR36][R4.64] ;  /* 0x0000002404047981 */ /* 0x000ea4000c1e1500 */
[----:B--2---:R-:W-:-:S06]  /*6d40*/  HADD2.F32 R2, -RZ, R4.H0_H0 ;  /* 0x20000004ff027230 */ /* 0x004fcc0000004100 */
[----:B------:R-:W0:Y:S01]  /*6d50*/  F2I.S64.TRUNC R2, R2 ;  /* 0x0000000200027311 */ /* 0x000e22000020d900 */
[----:B------:R-:W-:Y:S05]  /*6d60*/  BRA `(.L_x_24700) ;  /* 0x0000000800a87947 */ /* 0x000fea0003800000 */
.L_x_24705:
[----:B------:R-:W2:Y:S02]  /*6d70*/  LDG.E.64 R2, desc[UR36][R4.64] ;  /* 0x0000002404027981 */ /* 0x000ea4000c1e1b00 */
[----:B--2---:R-:W4:Y:S01]  /*6d80*/  F2I.S64.F64.TRUNC R2, R2 ;  /* 0x0000000200027311 */ /* 0x004f22000030d900 */
[----:B------:R-:W-:Y:S05]  /*6d90*/  BRA `(.L_x_24700) ;  /* 0x00000008009c7947 */ /* 0x000fea0003800000 */
.L_x_24695:
        /* <DEDUP_REMOVED lines=13> */
.L_x_24709:
[----:B------:R-:W2:Y:S02]  /*6e70*/  LDG.E.64 R2, desc[UR36][R4.64] ;  /* 0x0000002404027981 */ /* 0x000ea4000c1e1b00 */
[----:B--2---:R-:W0:Y:S01]  /*6e80*/  F2I.S64.F64.TRUNC R2, R2 ;  /* 0x0000000200027311 */ /* 0x004e22000030d900 */
[----:B------:R-:W-:Y:S05]  /*6e90*/  BRA `(.L_x_24700) ;  /* 0x00000008005c7947 */ /* 0x000fea0003800000 */
.L_x_24708:
        /* <DEDUP_REMOVED lines=27> */
.L_x_24711:
        /* <DEDUP_REMOVED lines=14> */
.L_x_24710:
[----:B------:R-:W2:Y:S02]  /*7130*/  LDG.E.U16 R2, desc[UR36][R4.64] ;  /* 0x0000002404027981 */ /* 0x000ea4000c1e1500 */
[----:B--2---:R-:W-:-:S06]  /*7140*/  IMAD.U32 R2, R2, 0x10000, RZ ;  /* 0x0001000002027824 */ /* 0x004fcc00078e00ff */
[----:B------:R-:W0:Y:S01]  /*7150*/  F2I.S64.TRUNC R2, R2 ;  /* 0x0000000200027311 */ /* 0x000e22000020d900 */
[----:B------:R-:W-:Y:S05]  /*7160*/  BRA `(.L_x_24700) ;  /* 0x0000000400a87947 */ /* 0x000fea0003800000 */
.L_x_24707:
        /* <DEDUP_REMOVED lines=11> */
.L_x_24714:
        /* <DEDUP_REMOVED lines=21> */
.L_x_24718:
[----:B------:R-:W-:Y:S05]  /*7370*/  BSYNC B1 ;  /* 0x0000000000017941 */ /* 0x000fea0003800000 */
.L_x_24717:
[----:B------:R-:W-:Y:S01]  /*7380*/  IMAD.SHL.U32 R2, R2, 0x100000, RZ ;  /* 0x0010000002027824 */ /* 0x000fe200078e00ff */
[----:B------:R-:W-:-:S04]  /*7390*/  LEA R3, R0, 0x3b800000, 0x17 ;  /* 0x3b80000000037811 */ /* 0x000fc800078eb8ff */
[----:B------:R-:W-:-:S07]  /*73a0*/  LOP3.LUT R2, R3, R2, R4, 0xfe, !PT ;  /* 0x0000000203027212 */ /* 0x000fce00078efe04 */
.L_x_24716:
[----:B------:R-:W-:Y:S05]  /*73b0*/  BSYNC B0 ;  /* 0x0000000000007941 */ /* 0x000fea0003800000 */
.L_x_24715:
[----:B------:R-:W0:Y:S01]  /*73c0*/  F2I.S64.TRUNC R2, R2 ;  /* 0x0000000200027311 */ /* 0x000e22000020d900 */
[----:B------:R-:W-:Y:S05]  /*73d0*/  BRA `(.L_x_24700) ;  /* 0x00000004000c7947 */ /* 0x000fea0003800000 */
.L_x_24713:
        /* <DEDUP_REMOVED lines=21> */
.L_x_24722:
[----:B------:R-:W-:Y:S05]  /*7530*/  BSYNC B1 ;  /* 0x0000000000017941 */ /* 0x000fea0003800000 */
.L_x_24721:
[----:B------:R-:W-:Y:S01]  /*7540*/  IMAD.SHL.U32 R2, R2, 0x200000, RZ ;  /* 0x0020000002027824 */ /* 0x000fe200078e00ff */
[----:B------:R-:W-:-:S04]  /*7550*/  LEA R3, R0, 0x37800000, 0x17 ;  /* 0x3780000000037811 */ /* 0x000fc800078eb8ff */
[----:B------:R-:W-:-:S07]  /*7560*/  LOP3.LUT R2, R3, R2, R4, 0xfe, !PT ;  /* 0x0000000203027212 */ /* 0x000fce00078efe04 */
.L_x_24720:
[----:B------:R-:W-:Y:S05]  /*7570*/  BSYNC B0 ;  /* 0x0000000000007941 */ /* 0x000fea0003800000 */
.L_x_24719:
[----:B------:R-:W0:Y:S01]  /*7580*/  F2I.S64.TRUNC R2, R2 ;  /* 0x0000000200027311 */ /* 0x000e22000020d900 */
[----:B------:R-:W-:Y:S05]  /*7590*/  BRA `(.L_x_24700) ;  /* 0x00000000009c7947 */ /* 0x000fea0003800000 */
.L_x_24712:
        /* <DEDUP_REMOVED lines=14> */
.L_x_24726:
[----:B------:R-:W-:Y:S05]  /*7680*/  BSYNC B0 ;  /* 0x0000000000007941 */ /* 0x000fea0003800000 */
.L_x_24725:
[----:B------:R-:W0:Y:S01]  /*7690*/  F2I.S64.TRUNC R2, R2 ;  /* 0x0000000200027311 */ /* 0x000e22000020d900 */
[----:B------:R-:W-:Y:S05]  /*76a0*/  BRA `(.L_x_24700) ;  /* 0x0000000000587947 */ /* 0x000fea0003800000 */
.L_x_24699:
        /* <DEDUP_REMOVED lines=16> */
.L_x_24727:
[----:B------:R-:W-:Y:S01]  /*77b0*/  CS2R R2, SRZ ;  /* 0x0000000000027805 */ /* 0x000fe2000001ff00 */
[----:B------:R-:W-:Y:S06]  /*77c0*/  BRA `(.L_x_24700) ;  /* 0x0000000000107947 */ /* 0x000fec0003800000 */
.L_x_24724:
[----:B------:R0:W5:Y:S01]  /*77d0*/  LDG.E.64 R2, desc[UR36][R4.64] ;  /* 0x0000002404027981 */ /* 0x000162000c1e1b00 */
[----:B------:R-:W-:Y:S05]  /*77e0*/  BRA `(.L_x_24700) ;  /* 0x0000000000087947 */ /* 0x000fea0003800000 */
.L_x_24723:
[----:B------:R0:W5:Y:S01]  /*77f0*/  LDG.E R2, desc[UR36][R4.64] ;  /* 0x0000002404027981 */ /* 0x000162000c1e1900 */
[----:B------:R-:W-:-:S07]  /*7800*/  IMAD.MOV.U32 R3, RZ, RZ, RZ ;  /* 0x000000ffff037224 */ /* 0x000fce00078e00ff */
.L_x_24700:
        /* <DEDUP_REMOVED lines=27> */
.L_x_24729:
[----:B------:R-:W-:Y:S05]  /*79c0*/  BSYNC B6 ;  /* 0x0000000000067941 */ /* 0x000fea0003800000 */
.L_x_24728:
        /* <DEDUP_REMOVED lines=14> */
.L_x_24733:
[----:B------:R0:W-:Y:S01]  /*7ab0*/  STG.E.U8 desc[UR36][R16.64], RZ ;  /* 0x000000ff10007986 */ /* 0x0001e2000c101124 */
[----:B------:R-:W-:Y:S05]  /*7ac0*/  BRA `(.L_x_24735) ;  /* 0x00000004008c7947 */ /* 0x000fea0003800000 */
.L_x_24732:
        /* <DEDUP_REMOVED lines=8> */
.L_x_24737:
[----:B------:R4:W-:Y:S01]  /*7b50*/  STG.E desc[UR36][R16.64], RZ ;  /* 0x000000ff10007986 */ /* 0x0009e2000c101924 */
[----:B------:R-:W-:Y:S05]  /*7b60*/  BRA `(.L_x_24735) ;  /* 0x0000000400647947 */ /* 0x000fea0003800000 */
.L_x_24736:
[----:B------:R3:W-:Y:S01]  /*7b70*/  STG.E.U16 desc[UR36][R16.64], RZ ;  /* 0x000000ff10007986 */ /* 0x0007e2000c101524 */
[----:B------:R-:W-:Y:S05]  /*7b80*/  BRA `(.L_x_24735) ;  /* 0x00000004005c7947 */ /* 0x000fea0003800000 */
.L_x_24731:
        /* <DEDUP_REMOVED lines=8> */
.L_x_24739:
[----:B------:R0:W-:Y:S01]  /*7c10*/  STG.E.U16 desc[UR36][R16.64], RZ ;  /* 0x000000ff10007986 */ /* 0x0001e2000c101524 */
[----:B------:R-:W-:Y:S05]  /*7c20*/  BRA `(.L_x_24735) ;  /* 0x0000000400347947 */ /* 0x000fea0003800000 */
.L_x_24738:
        /* <DEDUP_REMOVED lines=8> */
.L_x_24741:
[----:B------:R0:W-:Y:S01]  /*7cb0*/  STG.E desc[UR36][R16.64], RZ ;  /* 0x000000ff10007986 */ /* 0x0001e2000c101924 */
[----:B------:R-:W-:Y:S05]  /*7cc0*/  BRA `(.L_x_24735) ;  /* 0x00000004000c7947 */ /* 0x000fea0003800000 */
.L_x_24740:
[----:B------:R0:W-:Y:S01]  /*7cd0*/  STG.E.64 desc[UR36][R16.64], RZ ;  /* 0x000000ff10007986 */ /* 0x0001e2000c101b24 */
[----:B------:R-:W-:Y:S05]  /*7ce0*/  BRA `(.L_x_24735) ;  /* 0x0000000400047947 */ /* 0x000fea0003800000 */
.L_x_24730:
        /* <DEDUP_REMOVED lines=10> */
.L_x_24744:
[----:B------:R0:W-:Y:S01]  /*7d90*/  STG.E.128 desc[UR36][R16.64], RZ ;  /* 0x000000ff10007986 */ /* 0x0001e2000c101d24 */
[----:B------:R-:W-:Y:S05]  /*7da0*/  BRA `(.L_x_24735) ;  /* 0x0000000000d47947 */ /* 0x000fea0003800000 */
.L_x_24743:
        /* <DEDUP_REMOVED lines=8> */
.L_x_24746:
[----:B------:R0:W-:Y:S01]  /*7e30*/  STG.E.U8 desc[UR36][R16.64], RZ ;  /* 0x000000ff10007986 */ /* 0x0001e2000c101124 */
[----:B------:R-:W-:Y:S05]  /*7e40*/  BRA `(.L_x_24735) ;  /* 0x0000000000ac7947 */ /* 0x000fea0003800000 */
.L_x_24745:
[----:B------:R0:W-:Y:S01]  /*7e50*/  STG.E.U16 desc[UR36][R16.64], RZ ;  /* 0x000000ff10007986 */ /* 0x0001e2000c101524 */
[----:B------:R-:W-:Y:S05]  /*7e60*/  BRA `(.L_x_24735) ;  /* 0x0000000000a47947 */ /* 0x000fea0003800000 */
.L_x_24742:
        /* <DEDUP_REMOVED lines=10> */
.L_x_24749:
[----:B------:R0:W-:Y:S01]  /*7f10*/  STG.E.U8 desc[UR36][R16.64], RZ ;  /* 0x000000ff10007986 */ /* 0x0001e2000c101124 */
[----:B------:R-:W-:Y:S05]  /*7f20*/  BRA `(.L_x_24735) ;  /* 0x0000000000747947 */ /* 0x000fea0003800000 */
.L_x_24748:
[----:B------:R0:W-:Y:S01]  /*7f30*/  STG.E.U8 desc[UR36][R16.64], RZ ;  /* 0x000000ff10007986 */ /* 0x0001e2000c101124 */
[----:B------:R-:W-:Y:S05]  /*7f40*/  BRA `(.L_x_24735) ;  /* 0x00000000006c7947 */ /* 0x000fea0003800000 */
.L_x_24747:
[----:B------:R-:W-:-:S13]  /*7f50*/  ISETP.NE.AND P0, PT, R0, 0x1c, PT ;  /* 0x0000001c0000780c */ /* 0x000fda0003f05270 */
[----:B------:R-:W-:Y:S05]  /*7f60*/  @!P0 BRA `(.L_x_24750) ;  /* 0x0000000000608947 */ /* 0x000fea0003800000 */
[----:B------:R-:W-:-:S13]  /*7f70*/  ISETP.NE.AND P0, PT, R0, 0x1d, PT ;  /* 0x0000001d0000780c */ /* 0x000fda0003f05270 */
[----:B------:R-:W-:Y:S05]  /*7f80*/  @!P0 BRA `(.L_x_24751) ;  /* 0x0000000000508947 */ /* 0x000fea0003800000 */
[----:B------:R-:W-:-:S13]  /*7f90*/  ISETP.NE.AND P0, PT, R0, 0x2c, PT ;  /* 0x0000002c0000780c */ /* 0x000fda0003f05270 */
[----:B------:R0:W-:Y:S01]  /*7fa0*/  @!P0 STG.E.U8 desc[UR36][R16.64], RZ ;  /* 0x000000ff10008986 */ /* 0x0001e2000c101124 */
[----:B------:R-:W-:Y:S05]  /*7fb0*/  @!P0 BRA `(.L_x_24735) ;  /* 0x0000000000508947 */ /* 0x000fea0003800000 */
.L_x_24734:
        /* <DEDUP_REMOVED lines=16> */
.L_x_24752:
[----:B------:R-:W-:Y:S05]  /*80c0*/  BRA `(.L_x_24735) ;  /* 0x00000000000c7947 */ /* 0x000fea0003800000 */
.L_x_24751:
[----:B------:R0:W-:Y:S01]  /*80d0*/  STG.E.64 desc[UR36][R16.64], RZ ;  /* 0x000000ff10007986 */ /* 0x0001e2000c101b24 */
[----:B------:R-:W-:Y:S05]  /*80e0*/  BRA `(.L_x_24735) ;  /* 0x0000000000047947 */ /* 0x000fea0003800000 */
.L_x_24750:
[----:B------:R0:W-:Y:S02]  /*80f0*/  STG.E desc[UR36][R16.64], RZ ;  /* 0x000000ff10007986 */ /* 0x0001e4000c101924 */
.L_x_24735:
[----:B------:R-:W-:-:S07]  /*8100*/  IADD3 R19, R19, 0x80, RZ ;  /* 0x0000008013137810 */ /* 0x000fce0007ffe0ff */
.L_x_24693:
[----:B------:R-:W-:Y:S05]  /*8110*/  BSYNC B7 ;  /* 0x0000000000077941 */ /* 0x000fea0003800000 */
.L_x_24692:
        /* <DEDUP_REMOVED lines=306> */
.L_x_24753:
        /* <DEDUP_REMOVED lines=21> */
.L_x_24757:
[----:B------:R0:W5:Y:S01]  /*9590*/  LDG.E.U8 R2, desc[UR36][R4.64] ;  /* 0x0000002404027981 */ /* 0x000162000c1e1100 */
[----:B------:R-:W-:Y:S01]  /*95a0*/  MOV R3, RZ ;  /* 0x000000ff00037202 */ /* 0x000fe20000000f00 */
[----:B------:R-:W-:Y:S06]  /*95b0*/  BRA `(.L_x_24759) ;  /* 0x0000000c00487947 */ /* 0x000fec0003800000 */
.L_x_24756:
        /* <DEDUP_REMOVED lines=8> */
.L_x_24761:
[----:B------:R-:W2:Y:S02]  /*9640*/  LDG.E R2, desc[UR36][R4.64] ;  /* 0x0000002404027981 */ /* 0x000ea4000c1e1900 */
[----:B--2---:R-:W-:Y:S01]  /*9650*/  SHF.R.S32.HI R3, RZ, 0x1f, R2 ;  /* 0x0000001fff037819 */ /* 0x004fe20000011402 */
[----:B------:R-:W-:Y:S06]  /*9660*/  BRA `(.L_x_24759) ;  /* 0x0000000c001c7947 */ /* 0x000fec0003800000 */
.L_x_24760:
[----:B------:R-:W2:Y:S02]  /*9670*/  LDG.E.S16 R2, desc[UR36][R4.64] ;  /* 0x0000002404027981 */ /* 0x000ea4000c1e1700 */
[----:B--2---:R-:W-:Y:S01]  /*9680*/  SHF.R.S32.HI R3, RZ, 0x1f, R2 ;  /* 0x0000001fff037819 */ /* 0x004fe20000011402 */
[----:B------:R-:W-:Y:S06]  /*9690*/  BRA `(.L_x_24759) ;  /* 0x0000000c00107947 */ /* 0x000fec0003800000 */
.L_x_24755:
        /* <DEDUP_REMOVED lines=9> */
.L_x_24763:
[----:B------:R-:W2:Y:S02]  /*9730*/  LDG.E.U16 R4, desc[UR36][R4.64] ;  /* 0x0000002404047981 */ /* 0x000ea4000c1e1500 */
[----:B--2---:R-:W-:-:S06]  /*9740*/  HADD2.F32 R2, -RZ, R4.H0_H0 ;  /* 0x20000004ff027230 */ /* 0x004fcc0000004100 */
[----:B------:R-:W0:Y:S01]  /*9750*/  F2I.S64.TRUNC R2, R2 ;  /* 0x0000000200027311 */ /* 0x000e22000020d900 */
[----:B------:R-:W-:Y:S05]  /*9760*/  BRA `(.L_x_24759) ;  /* 0x0000000800dc7947 */ /* 0x000fea0003800000 */
.L_x_24762:
        /* <DEDUP_REMOVED lines=9> */
.L_x_24765:
[----:B------:R-:W2:Y:S02]  /*9800*/  LDG.E.U16 R4, desc[UR36][R4.64] ;  /* 0x0000002404047981 */ /* 0x000ea4000c1e1500 */
[----:B--2---:R-:W-:-:S06]  /*9810*/  HADD2.F32 R2, -RZ, R4.H0_H0 ;  /* 0x20000004ff027230 */ /* 0x004fcc0000004100 */
[----:B------:R-:W0:Y:S01]  /*9820*/  F2I.S64.TRUNC R2, R2 ;  /* 0x0000000200027311 */ /* 0x000e22000020d900 */
[----:B------:R-:W-:Y:S05]  /*9830*/  BRA `(.L_x_24759) ;  /* 0x0000000800a87947 */ /* 0x000fea0003800000 */
.L_x_24764:
[----:B------:R-:W2:Y:S02]  /*9840*/  LDG.E.64 R2, desc[UR36][R4.64] ;  /* 0x0000002404027981 */ /* 0x000ea4000c1e1b00 */
[----:B--2---:R-:W0:Y:S01]  /*9850*/  F2I.S64.F64.TRUNC R2, R2 ;  /* 0x0000000200027311 */ /* 0x004e22000030d900 */
[----:B------:R-:W-:Y:S05]  /*9860*/  BRA `(.L_x_24759) ;  /* 0x00000008009c7947 */ /* 0x000fea0003800000 */
.L_x_24754:
        /* <DEDUP_REMOVED lines=13> */
.L_x_24768:
[----:B------:R-:W2:Y:S02]  /*9940*/  LDG.E.64 R2, desc[UR36][R4.64] ;  /* 0x0000002404027981 */ /* 0x000ea4000c1e1b00 */
[----:B--2---:R-:W3:Y:S01]  /*9950*/  F2I.S64.F64.TRUNC R2, R2 ;  /* 0x0000000200027311 */ /* 0x004ee2000030d900 */
[----:B------:R-:W-:Y:S05]  /*9960*/  BRA `(.L_x_24759) ;  /* 0x00000008005c7947 */ /* 0x000fea0003800000 */
.L_x_24767:
        /* <DEDUP_REMOVED lines=27> */
.L_x_24770:
        /* <DEDUP_REMOVED lines=14> */
.L_x_24769:
[----:B------:R-:W2:Y:S02]  /*9c00*/  LDG.E.U16 R2, desc[UR36][R4.64] ;  /* 0x0000002404027981 */ /* 0x000ea4000c1e1500 */
[----:B--2---:R-:W-:-:S06]  /*9c10*/  IMAD.U32 R2, R2, 0x10000, RZ ;  /* 0x0001000002027824 */ /* 0x004fcc00078e00ff */
[----:B------:R-:W0:Y:S01]  /*9c20*/  F2I.S64.TRUNC R2, R2 ;  /* 0x0000000200027311 */ /* 0x000e22000020d900 */
[----:B------:R-:W-:Y:S05]  /*9c30*/  BRA `(.L_x_24759) ;  /* 0x0000000400a87947 */ /* 0x000fea0003800000 */
.L_x_24766:
        /* <DEDUP_REMOVED lines=11> */
.L_x_24773:
        /* <DEDUP_REMOVED lines=21> */
.L_x_24777:
[----:B------:R-:W-:Y:S05]  /*9e40*/  BSYNC B1 ;  /* 0x0000000000017941 */ /* 0x000fea0003800000 */
.L_x_24776:
[----:B------:R-:W-:Y:S01]  /*9e50*/  IMAD.SHL.U32 R2, R2, 0x100000, RZ ;  /* 0x0010000002027824 */ /* 0x000fe200078e00ff */
[----:B------:R-:W-:-:S04]  /*9e60*/  LEA R3, R0, 0x3b800000, 0x17 ;  /* 0x3b80000000037811 */ /* 0x000fc800078eb8ff */
[----:B------:R-:W-:-:S07]  /*9e70*/  LOP3.LUT R2, R3, R2, R4, 0xfe, !PT ;  /* 0x0000000203027212 */ /* 0x000fce00078efe04 */
.L_x_24775:
[----:B------:R-:W-:Y:S05]  /*9e80*/  BSYNC B0 ;  /* 0x0000000000007941 */ /* 0x000fea0003800000 */
.L_x_24774:
[----:B------:R-:W0:Y:S01]  /*9e90*/  F2I.S64.TRUNC R2, R2 ;  /* 0x0000000200027311 */ /* 0x000e22000020d900 */
[----:B------:R-:W-:Y:S05]  /*9ea0*/  BRA `(.L_x_24759) ;  /* 0x00000004000c7947 */ /* 0x000fea0003800000 */
.L_x_24772:
        /* <DEDUP_REMOVED lines=21> */
.L_x_24781:
[----:B------:R-:W-:Y:S05]  /*a000*/  BSYNC B1 ;  /* 0x0000000000017941 */ /* 0x000fea0003800000 */
.L_x_24780:
[----:B------:R-:W-:Y:S01]  /*a010*/  IMAD.SHL.U32 R2, R2, 0x200000, RZ ;  /* 0x0020000002027824 */ /* 0x000fe200078e00ff */
[----:B------:R-:W-:-:S04]  /*a020*/  LEA R3, R0, 0x37800000, 0x17 ;  /* 0x3780000000037811 */ /* 0x000fc800078eb8ff */
[----:B------:R-:W-:-:S07]  /*a030*/  LOP3.LUT R2, R3, R2, R4, 0xfe, !PT ;  /* 0x0000000203027212 */ /* 0x000fce00078efe04 */
.L_x_24779:
[----:B------:R-:W-:Y:S05]  /*a040*/  BSYNC B0 ;  /* 0x0000000000007941 */ /* 0x000fea0003800000 */
.L_x_24778:
[----:B------:R-:W0:Y:S01]  /*a050*/  F2I.S64.TRUNC R2, R2 ;  /* 0x0000000200027311 */ /* 0x000e22000020d900 */
[----:B------:R-:W-:Y:S05]  /*a060*/  BRA `(.L_x_24759) ;  /* 0x00000000009c7947 */ /* 0x000fea0003800000 */
.L_x_24771:
        /* <DEDUP_REMOVED lines=14> */
.L_x_24785:
[----:B------:R-:W-:Y:S05]  /*a150*/  BSYNC B0 ;  /* 0x0000000000007941 */ /* 0x000fea0003800000 */
.L_x_24784:
[----:B------:R-:W0:Y:S01]  /*a160*/  F2I.S64.TRUNC R2, R2 ;  /* 0x0000000200027311 */ /* 0x000e22000020d900 */
[----:B------:R-:W-:Y:S05]  /*a170*/  BRA `(.L_x_24759) ;  /* 0x0000000000587947 */ /* 0x000fea0003800000 */
.L_x_24758:
        /* <DEDUP_REMOVED lines=16> */
.L_x_24786:
[----:B------:R-:W-:Y:S01]  /*a280*/  CS2R R2, SRZ ;  /* 0x0000000000027805 */ /* 0x000fe2000001ff00 */
[----:B------:R-:W-:Y:S06]  /*a290*/  BRA `(.L_x_24759) ;  /* 0x0000000000107947 */ /* 0x000fec0003800000 */
.L_x_24783:
[----:B------:R0:W5:Y:S01]  /*a2a0*/  LDG.E.64 R2, desc[UR36][R4.64] ;  /* 0x0000002404027981 */ /* 0x000162000c1e1b00 */
[----:B------:R-:W-:Y:S05]  /*a2b0*/  BRA `(.L_x_24759) ;  /* 0x0000000000087947 */ /* 0x000fea0003800000 */
.L_x_24782:
[----:B------:R4:W5:Y:S01]  /*a2c0*/  LDG.E R2, desc[UR36][R4.64] ;  /* 0x0000002404027981 */ /* 0x000962000c1e1900 */
[----:B------:R-:W-:-:S11]  /*a2d0*/  HFMA2.MMA R3, -RZ, RZ, 0, 0 ;  /* 0x00000000ff037435 */ /* 0x000fd600000001ff */
.L_x_24759:
        /* <DEDUP_REMOVED lines=27> */
.L_x_24788:
[----:B------:R-:W-:Y:S05]  /*a490*/  BSYNC B6 ;  /* 0x0000000000067941 */ /* 0x000fea0003800000 */
.L_x_24787:
        /* <DEDUP_REMOVED lines=14> */
.L_x_24792:
[----:B------:R-:W-:Y:S01]  /*a580*/  STG.E.U8 desc[UR36][R16.64], RZ ;  /* 0x000000ff10007986 */ /* 0x000fe2000c101124 */
[----:B------:R-:W-:Y:S05]  /*a590*/  EXIT ;  /* 0x000000000000794d */ /* 0x000fea0003800000 */
.L_x_24791:
        /* <DEDUP_REMOVED lines=8> */
.L_x_24795:
[----:B------:R-:W-:Y:S01]  /*a620*/  STG.E desc[UR36][R16.64], RZ ;  /* 0x000000ff10007986 */ /* 0x000fe2000c101924 */
[----:B------:R-:W-:Y:S05]  /*a630*/  EXIT ;  /* 0x000000000000794d */ /* 0x000fea0003800000 */
.L_x_24794:
[----:B------:R-:W-:Y:S01]  /*a640*/  STG.E.U16 desc[UR36][R16.64], RZ ;  /* 0x000000ff10007986 */ /* 0x000fe2000c101524 */
[----:B------:R-:W-:Y:S05]  /*a650*/  EXIT ;  /* 0x000000000000794d */ /* 0x000fea0003800000 */
.L_x_24790:
        /* <DEDUP_REMOVED lines=8> */
.L_x_24797:
[----:B------:R-:W-:Y:S01]  /*a6e0*/  STG.E.U16 desc[UR36][R16.64], RZ ;  /* 0x000000ff10007986 */ /* 0x000fe2000c101524 */
[----:B------:R-:W-:Y:S05]  /*a6f0*/  EXIT ;  /* 0x000000000000794d */ /* 0x000fea0003800000 */
.L_x_24796:
        /* <DEDUP_REMOVED lines=8> */
.L_x_24799:
[----:B------:R-:W-:Y:S01]  /*a780*/  STG.E desc[UR36][R16.64], RZ ;  /* 0x000000ff10007986 */ /* 0x000fe2000c101924 */
[----:B------:R-:W-:Y:S05]  /*a790*/  EXIT ;  /* 0x000000000000794d */ /* 0x000fea0003800000 */
.L_x_24798:
[----:B------:R-:W-:Y:S01]  /*a7a0*/  STG.E.64 desc[UR36][R16.64], RZ ;  /* 0x000000ff10007986 */ /* 0x000fe2000c101b24 */
[----:B------:R-:W-:Y:S05]  /*a7b0*/  EXIT ;  /* 0x000000000000794d */ /* 0x000fea0003800000 */
.L_x_24789:
        /* <DEDUP_REMOVED lines=10> */
.L_x_24802:
[----:B------:R-:W-:Y:S01]  /*a860*/  STG.E.128 desc[UR36][R16.64], RZ ;  /* 0x000000ff10007986 */ /* 0x000fe2000c101d24 */
[----:B------:R-:W-:Y:S05]  /*a870*/  EXIT ;  /* 0x000000000000794d */ /* 0x000fea0003800000 */
.L_x_24801:
        /* <DEDUP_REMOVED lines=8> */
.L_x_24804:
[----:B------:R-:W-:Y:S01]  /*a900*/  STG.E.U8 desc[UR36][R16.64], RZ ;  /* 0x000000ff10007986 */ /* 0x000fe2000c101124 */
[----:B------:R-:W-:Y:S05]  /*a910*/  EXIT ;  /* 0x000000000000794d */ /* 0x000fea0003800000 */
.L_x_24803:
[----:B------:R-:W-:Y:S01]  /*a920*/  STG.E.U16 desc[UR36][R16.64], RZ ;  /* 0x000000ff10007986 */ /* 0x000fe2000c101524 */
[----:B------:R-:W-:Y:S05]  /*a930*/  EXIT ;  /* 0x000000000000794d */ /* 0x000fea0003800000 */
.L_x_24800:
        /* <DEDUP_REMOVED lines=10> */
.L_x_24807:
[----:B------:R-:W-:Y:S01]  /*a9e0*/  STG.E.U8 desc[UR36][R16.64], RZ ;  /* 0x000000ff10007986 */ /* 0x000fe2000c101124 */
[----:B------:R-:W-:Y:S05]  /*a9f0*/  EXIT ;  /* 0x000000000000794d */ /* 0x000fea0003800000 */
.L_x_24806:
[----:B------:R-:W-:Y:S01]  /*aa00*/  STG.E.U8 desc[UR36][R16.64], RZ ;  /* 0x000000ff10007986 */ /* 0x000fe2000c101124 */
[----:B------:R-:W-:Y:S05]  /*aa10*/  EXIT ;  /* 0x000000000000794d */ /* 0x000fea0003800000 */
.L_x_24805:
[----:B------:R-:W-:-:S13]  /*aa20*/  ISETP.NE.AND P0, PT, R0, 0x1c, PT ;  /* 0x0000001c0000780c */ /* 0x000fda0003f05270 */
[----:B------:R-:W-:Y:S05]  /*aa30*/  @!P0 BRA `(.L_x_24808) ;  /* 0x0000000000608947 */ /* 0x000fea0003800000 */
[----:B------:R-:W-:-:S13]  /*aa40*/  ISETP.NE.AND P0, PT, R0, 0x1d, PT ;  /* 0x0000001d0000780c */ /* 0x000fda0003f05270 */
[----:B------:R-:W-:Y:S05]  /*aa50*/  @!P0 BRA `(.L_x_24809) ;  /* 0x0000000000508947 */ /* 0x000fea0003800000 */
[----:B------:R-:W-:-:S13]  /*aa60*/  ISETP.NE.AND P0, PT, R0, 0x2c, PT ;  /* 0x0000002c0000780c */ /* 0x000fda0003f05270 */
[----:B------:R0:W-:Y:S01]  /*aa70*/  @!P0 STG.E.U8 desc[UR36][R16.64], RZ ;  /* 0x000000ff10008986 */ /* 0x0001e2000c101124 */
[----:B------:R-:W-:Y:S05]  /*aa80*/  @!P0 EXIT ;  /* 0x000000000000894d */ /* 0x000fea0003800000 */
.L_x_24793:
        /* <DEDUP_REMOVED lines=16> */
.L_x_24810:
[----:B------:R-:W-:Y:S05]  /*ab90*/  EXIT ;  /* 0x000000000000794d */ /* 0x000fea0003800000 */
.L_x_24809:
[----:B------:R-:W-:Y:S01]  /*aba0*/  STG.E.64 desc[UR36][R16.64], RZ ;  /* 0x000000ff10007986 */ /* 0x000fe2000c101b24 */
[----:B------:R-:W-:Y:S05]  /*abb0*/  EXIT ;  /* 0x000000000000794d */ /* 0x000fea0003800000 */
.L_x_24808:
[----:B------:R-:W-:Y:S01]  /*abc0*/  STG.E desc[UR36][R16.64], RZ ;  /* 0x000000ff10007986 */ /* 0x000fe2000c101924 */
[----:B------:R-:W-:Y:S05]  /*abd0*/  EXIT ;  /* 0x000000000000794d */ /* 0x000fea0003800000 */
.L_x_24811:
        /* <DEDUP_REMOVED lines=10> */
.L_x_32326:


//--------------------- .text._ZN2at6native27unrolled_elementwise_kernelIZZZNS0_67_GLOBAL__N__bb565c37_34_ValidateCompressedIndicesKernel_cu_33a4b88b42_validate_compressed_sparse_indices_kernelILNS2_8CDimNameE0ENS2_18CUDAKernelLauncherENS2_14EmptyVecKernelENS2_8DummyVecELm0EEEvRKNS_6TensorESA_lllENKUlvE0_clEvENKUlvE0_clEvEUllE_St5arrayIPcLm2EELi4E23TrivialOffsetCalculatorILi1EjESI_NS0_6memory12LoadWithCastILi1EEENSJ_13StoreWithCastILi1EEEEEviT_T0_T2_T3_T4_T5_ --------------------------
	.section	.text._ZN2at6native27unrolled_elementwise_kernelIZZZNS0_67_GLOBAL__N__bb565c37_34_ValidateCompressedIndicesKernel_cu_33a4b88b42_validate_compressed_sparse_indices_kernelILNS2_8CDimNameE0ENS2_18CUDAKernelLauncherENS2_14EmptyVecKernelENS2_8DummyVecELm0EEEvRKNS_6TensorESA_lllENKUlvE0_clEvENKUlvE0_clEvEUllE_St5arrayIPcLm2EELi4E23TrivialOffsetCalculatorILi1EjESI_NS0_6memory12LoadWithCastILi1EEENSJ_13StoreWithCastILi1EEEEEviT_T0_T2_T3_T4_T5_,"ax",@progbits
	.align	128
        .global         _ZN2at6native27unrolled_elementwise_kernelIZZZNS0_67_GLOBAL__N__bb565c37_34_ValidateCompressedIndicesKernel_cu_33a4b88b42_validate_compressed_sparse_indices_kernelILNS2_8CDimNameE0ENS2_18CUDAKernelLauncherENS2_14EmptyVecKernelENS2_8DummyVecELm0EEEvRKNS_6TensorESA_lllENKUlvE0_clEvENKUlvE0_clEvEUllE_St5arrayIPcLm2EELi4E23TrivialOffsetCalculatorILi1EjESI_NS0_6memory12LoadWithCastILi1EEENSJ_13StoreWithCastILi1EEEEEviT_T0_T2_T3_T4_T5_
        .type           _ZN2at6native27unrolled_elementwise_kernelIZZZNS0_67_GLOBAL__N__bb565c37_34_ValidateCompressedIndicesKernel_cu_33a4b88b42_validate_compressed_sparse_indices_kernelILNS2_8CDimNameE0ENS2_18CUDAKernelLauncherENS2_14EmptyVecKernelENS2_8DummyVecELm0EEEvRKNS_6TensorESA_lllENKUlvE0_clEvENKUlvE0_clEvEUllE_St5arrayIPcLm2EELi4E23TrivialOffsetCalculatorILi1EjESI_NS0_6memory12LoadWithCastILi1EEENSJ_13StoreWithCastILi1EEEEEviT_T0_T2_T3_T4_T5_,@function
        .size           _ZN2at6native27unrolled_elementwise_kernelIZZZNS0_67_GLOBAL__N__bb565c37_34_ValidateCompressedIndicesKernel_cu_33a4b88b42_validate_compressed_sparse_indices_kernelILNS2_8CDimNameE0ENS2_18CUDAKernelLauncherENS2_14EmptyVecKernelENS2_8DummyVecELm0EEEvRKNS_6TensorESA_lllENKUlvE0_clEvENKUlvE0_clEvEUllE_St5arrayIPcLm2EELi4E23TrivialOffsetCalculatorILi1EjESI_NS0_6memory12LoadWithCastILi1EEENSJ_13StoreWithCastILi1EEEEEviT_T0_T2_T3_T4_T5_,(.L_x_32327 - _ZN2at6native27unrolled_elementwise_kernelIZZZNS0_67_GLOBAL__N__bb565c37_34_ValidateCompressedIndicesKernel_cu_33a4b88b42_validate_compressed_sparse_indices_kernelILNS2_8CDimNameE0ENS2_18CUDAKernelLauncherENS2_14EmptyVecKernelENS2_8DummyVecELm0EEEvRKNS_6TensorESA_lllENKUlvE0_clEvENKUlvE0_clEvEUllE_St5arrayIPcLm2EELi4E23TrivialOffsetCalculatorILi1EjESI_NS0_6memory12LoadWithCastILi1EEENSJ_13StoreWithCastILi1EEEEEviT_T0_T2_T3_T4_T5_)
        .other          _ZN2at6native27unrolled_elementwise_kernelIZZZNS0_67_GLOBAL__N__bb565c37_34_ValidateCompressedIndicesKernel_cu_33a4b88b42_validate_compressed_sparse_indices_kernelILNS2_8CDimNameE0ENS2_18CUDAKernelLauncherENS2_14EmptyVecKernelENS2_8DummyVecELm0EEEvRKNS_6TensorESA_lllENKUlvE0_clEvENKUlvE0_clEvEUllE_St5arrayIPcLm2EELi4E23TrivialOffsetCalculatorILi1EjESI_NS0_6memory12LoadWithCastILi1EEENSJ_13StoreWithCastILi1EEEEEviT_T0_T2_T3_T4_T5_,@"STO_CUDA_ENTRY STV_DEFAULT"
_ZN2at6native27unrolled_elementwise_kernelIZZZNS0_67_GLOBAL__N__bb565c37_34_ValidateCompressedIndicesKernel_cu_33a4b88b42_validate_compressed_sparse_indices_kernelILNS2_8CDimNameE0ENS2_18CUDAKernelLauncherENS2_14EmptyVecKernelENS2_8DummyVecELm0EEEvRKNS_6TensorESA_lllENKUlvE0_clEvENKUlvE0_clEvEUllE_St5arrayIPcLm2EELi4E23TrivialOffsetCalculatorILi1EjESI_NS0_6memory12LoadWithCastILi1EEENSJ_13StoreWithCastILi1EEEEEviT_T0_T2_T3_T4_T5_:
.text._ZN2at6native27unrolled_elementwise_kernelIZZZNS0_67_GLOBAL__N__bb565c37_34_ValidateCompressedIndicesKernel_cu_33a4b88b42_validate_compressed_sparse_indices_kernelILNS2_8CDimNameE0ENS2_18CUDAKernelLauncherENS2_14EmptyVecKernelENS2_8DummyVecELm0EEEvRKNS_6TensorESA_lllENKUlvE0_clEvENKUlvE0_clEvEUllE_St5arrayIPcLm2EELi4E23TrivialOffsetCalculatorILi1EjESI_NS0_6memory12LoadWithCastILi1EEENSJ_13StoreWithCastILi1EEEEEviT_T0_T2_T3_T4_T5_:
        /* <DEDUP_REMOVED lines=32> */
.L_x_24817:
[----:B------:R1:W5:Y:S01]  /*0200*/  LDG.E.U8 R22, desc[UR36][R4.64] ;  /* 0x0000002404167981 */ /* 0x000362000c1e1100 */
[----:B------:R-:W-:Y:S01]  /*0210*/  IMAD.MOV.U32 R23, RZ, RZ, RZ ;  /* 0x000000ffff177224 */ /* 0x000fe200078e00ff */
[----:B------:R-:W-:Y:S06]  /*0220*/  BRA `(.L_x_24819) ;  /* 0x0000000c004c7947 */ /* 0x000fec0003800000 */
.L_x_24816:
        /* <DEDUP_REMOVED lines=8> */
.L_x_24821:
[----:B------:R-:W2:Y:S02]  /*02b0*/  LDG.E R22, desc[UR36][R4.64] ;  /* 0x0000002404167981 */ /* 0x000ea4000c1e1900 */
[----:B--2---:R-:W-:Y:S01]  /*02c0*/  SHF.R.S32.HI R23, RZ, 0x1f, R22 ;  /* 0x0000001fff177819 */ /* 0x004fe20000011416 */
[----:B------:R-:W-:Y:S06]  /*02d0*/  BRA `(.L_x_24819) ;  /* 0x0000000c00207947 */ /* 0x000fec0003800000 */
.L_x_24820:
[----:B------:R-:W2:Y:S02]  /*02e0*/  LDG.E.S16 R22, desc[UR36][R4.64] ;  /* 0x0000002404167981 */ /* 0x000ea4000c1e1700 */
[----:B--2---:R-:W-:Y:S01]  /*02f0*/  SHF.R.S32.HI R23, RZ, 0x1f, R22 ;  /* 0x0000001fff177819 */ /* 0x004fe20000011416 */
[----:B------:R-:W-:Y:S06]  /*0300*/  BRA `(.L_x_24819) ;  /* 0x0000000c00147947 */ /* 0x000fec0003800000 */
.L_x_24815:
        /* <DEDUP_REMOVED lines=9> */
.L_x_24823:
[----:B------:R-:W2:Y:S02]  /*03a0*/  LDG.E.U16 R4, desc[UR36][R4.64] ;  /* 0x0000002404047981 */ /* 0x000ea4000c1e1500 */
[----:B--2---:R-:W-:-:S06]  /*03b0*/  HADD2.F32 R22, -RZ, R4.H0_H0 ;  /* 0x20000004ff167230 */ /* 0x004fcc0000004100 */
[----:B------:R-:W0:Y:S01]  /*03c0*/  F2I.S64.TRUNC R22, R22 ;  /* 0x0000001600167311 */ /* 0x000e22000020d900 */
[----:B------:R-:W-:Y:S05]  /*03d0*/  BRA `(.L_x_24819) ;  /* 0x0000000800e07947 */ /* 0x000fea0003800000 */
.L_x_24822:
        /* <DEDUP_REMOVED lines=9> */
.L_x_24825:
[----:B------:R-:W2:Y:S02]  /*0470*/  LDG.E.U16 R4, desc[UR36][R4.64] ;  /* 0x0000002404047981 */ /* 0x000ea4000c1e1500 */
[----:B--2---:R-:W-:-:S06]  /*0480*/  HADD2.F32 R22, -RZ, R4.H0_H0 ;  /* 0x20000004ff167230 */ /* 0x004fcc0000004100 */
[----:B------:R-:W4:Y:S01]  /*0490*/  F2I.S64.TRUNC R22, R22 ;  /* 0x0000001600167311 */ /* 0x000f22000020d900 */
[----:B------:R-:W-:Y:S05]  /*04a0*/  BRA `(.L_x_24819) ;  /* 0x0000000800ac7947 */ /* 0x000fea0003800000 */
.L_x_24824:
[----:B------:R-:W2:Y:S02]  /*04b0*/  LDG.E.64 R4, desc[UR36][R4.64] ;  /* 0x0000002404047981 */ /* 0x000ea4000c1e1b00 */
[----:B--2---:R2:W3:Y:S01]  /*04c0*/  F2I.S64.F64.TRUNC R22, R4 ;  /* 0x0000000400167311 */ /* 0x0044e2000030d900 */
[----:B------:R-:W-:Y:S05]  /*04d0*/  BRA `(.L_x_24819) ;  /* 0x0000000800a07947 */ /* 0x000fea0003800000 */
.L_x_24814:
        /* <DEDUP_REMOVED lines=13> */
.L_x_24828:
[----:B------:R-:W2:Y:S02]  /*05b0*/  LDG.E.64 R4, desc[UR36][R4.64] ;  /* 0x0000002404047981 */ /* 0x000ea4000c1e1b00 */
[----:B--2---:R0:W1:Y:S01]  /*05c0*/  F2I.S64.F64.TRUNC R22, R4 ;  /* 0x0000000400167311 */ /* 0x004062000030d900 */
[----:B------:R-:W-:Y:S05]  /*05d0*/  BRA `(.L_x_24819) ;  /* 0x0000000800607947 */ /* 0x000fea0003800000 */
.L_x_24827:
        /* <DEDUP_REMOVED lines=27> */
.L_x_24830:
        /* <DEDUP_REMOVED lines=15> */
.L_x_24829:
[----:B------:R-:W2:Y:S02]  /*0880*/  LDG.E.U16 R22, desc[UR36][R4.64] ;  /* 0x0000002404167981 */ /* 0x000ea4000c1e1500 */
[----:B--2---:R-:W-:-:S06]  /*0890*/  IMAD.U32 R22, R22, 0x10000, RZ ;  /* 0x0001000016167824 */ /* 0x004fcc00078e00ff */
[----:B------:R-:W0:Y:S01]  /*08a0*/  F2I.S64.TRUNC R22, R22 ;  /* 0x0000001600167311 */ /* 0x000e22000020d900 */
[----:B------:R-:W-:Y:S05]  /*08b0*/  BRA `(.L_x_24819) ;  /* 0x0000000400a87947 */ /* 0x000fea0003800000 */
.L_x_24826:
        /* <DEDUP_REMOVED lines=11> */
.L_x_24833:
        /* <DEDUP_REMOVED lines=21> */
.L_x_24837:
[----:B------:R-:W-:Y:S05]  /*0ac0*/  BSYNC B1 ;  /* 0x0000000000017941 */ /* 0x000fea0003800000 */
.L_x_24836:
[----:B------:R-:W-:Y:S01]  /*0ad0*/  IMAD.SHL.U32 R3, R3, 0x100000, RZ ;  /* 0x0010000003037824 */ /* 0x000fe200078e00ff */
[----:B------:R-:W-:-:S04]  /*0ae0*/  LEA R5, R0, 0x3b800000, 0x17 ;  /* 0x3b80000000057811 */ /* 0x000fc800078eb8ff */
[----:B------:R-:W-:-:S07]  /*0af0*/  LOP3.LUT R22, R5, R3, R22, 0xfe, !PT ;  /* 0x0000000305167212 */ /* 0x000fce00078efe16 */
.L_x_24835:
[----:B------:R-:W-:Y:S05]  /*0b00*/  BSYNC B0 ;  /* 0x0000000000007941 */ /* 0x000fea0003800000 */
.L_x_24834:
[----:B------:R-:W0:Y:S01]  /*0b10*/  F2I.S64.TRUNC R22, R22 ;  /* 0x0000001600167311 */ /* 0x000e22000020d900 */
[----:B------:R-:W-:Y:S05]  /*0b20*/  BRA `(.L_x_24819) ;  /* 0x00000004000c7947 */ /* 0x000fea0003800000 */
.L_x_24832:
        /* <DEDUP_REMOVED lines=21> */
.L_x_24841:
[----:B------:R-:W-:Y:S05]  /*0c80*/  BSYNC B1 ;  /* 0x0000000000017941 */ /* 0x000fea0003800000 */
.L_x_24840:
[----:B------:R-:W-:Y:S01]  /*0c90*/  IMAD.SHL.U32 R3, R3, 0x200000, RZ ;  /* 0x0020000003037824 */ /* 0x000fe200078e00ff */
[----:B------:R-:W-:-:S04]  /*0ca0*/  LEA R5, R0, 0x37800000, 0x17 ;  /* 0x3780000000057811 */ /* 0x000fc800078eb8ff */
[----:B------:R-:W-:-:S07]  /*0cb0*/  LOP3.LUT R22, R5, R3, R22, 0xfe, !PT ;  /* 0x0000000305167212 */ /* 0x000fce00078efe16 */
.L_x_24839:
[----:B------:R-:W-:Y:S05]  /*0cc0*/  BSYNC B0 ;  /* 0x0000000000007941 */ /* 0x000fea0003800000 */
.L_x_24838:
[----:B------:R-:W0:Y:S01]  /*0cd0*/  F2I.S64.TRUNC R22, R22 ;  /* 0x0000001600167311 */ /* 0x000e22000020d900 */
[----:B------:R-:W-:Y:S05]  /*0ce0*/  BRA `(.L_x_24819) ;  /* 0x00000000009c7947 */ /* 0x000fea0003800000 */
.L_x_24831:
        /* <DEDUP_REMOVED lines=14> */
.L_x_24845:
[----:B------:R-:W-:Y:S05]  /*0dd0*/  BSYNC B0 ;  /* 0x0000000000007941 */ /* 0x000fea0003800000 */
.L_x_24844:
[----:B------:R-:W0:Y:S01]  /*0de0*/  F2I.S64.TRUNC R22, R22 ;  /* 0x0000001600167311 */ /* 0x000e22000020d900 */
[----:B------:R-:W-:Y:S05]  /*0df0*/  BRA `(.L_x_24819) ;  /* 0x0000000000587947 */ /* 0x000fea0003800000 */
.L_x_24818:
        /* <DEDUP_REMOVED lines=16> */
.L_x_24846:
[----:B------:R-:W-:Y:S01]  /*0f00*/  CS2R R22, SRZ ;  /* 0x0000000000167805 */ /* 0x000fe2000001ff00 */
[----:B------:R-:W-:Y:S06]  /*0f10*/  BRA `(.L_x_24819) ;  /* 0x0000000000107947 */ /* 0x000fec0003800000 */
.L_x_24843:
[----:B------:R0:W5:Y:S01]  /*0f20*/  LDG.E.64 R22, desc[UR36][R4.64] ;  /* 0x0000002404167981 */ /* 0x000162000c1e1b00 */
[----:B------:R-:W-:Y:S05]  /*0f30*/  BRA `(.L_x_24819) ;  /* 0x0000000000087947 */ /* 0x000fea0003800000 */
.L_x_24842:
[----:B------:R0:W5:Y:S01]  /*0f40*/  LDG.E R22, desc[UR36][R4.64] ;  /* 0x0000002404167981 */ /* 0x000162000c1e1900 */
[----:B------:R-:W-:-:S07]  /*0f50*/  IMAD.MOV.U32 R23, RZ, RZ, RZ ;  /* 0x000000ffff177224 */ /* 0x000fce00078e00ff */
.L_x_24819:
[----:B------:R-:W2:Y:S02]  /*0f60*/  S2R R25, SR_TID.X ;  /* 0x0000000000197919 */ /* 0x000ea40000002100 */
[----:B--2---:R-:W-:-:S07]  /*0f70*/  VIADD R25, R25, 0x80 ;  /* 0x0000008019197836 */ /* 0x004fce0000000000 */
.L_x_24813:
[----:B------:R-:W-:Y:S05]  /*0f80*/  BSYNC B6 ;  /* 0x0000000000067941 */ /* 0x000fea0003800000 */
.L_x_24812:
        /* <DEDUP_REMOVED lines=24> */
.L_x_24852:
[----:B------:R0:W5:Y:S01]  /*1110*/  LDG.E.U8 R28, desc[UR36][R4.64] ;  /* 0x00000024041c7981 */ /* 0x000162000c1e1100 */
[----:B------:R-:W-:Y:S01]  /*1120*/  IMAD.MOV.U32 R29, RZ, RZ, RZ ;  /* 0x000000ffff1d7224 */ /* 0x000fe200078e00ff */
[----:B------:R-:W-:Y:S06]  /*1130*/  BRA `(.L_x_24854) ;  /* 0x0000000c00487947 */ /* 0x000fec0003800000 */
.L_x_24851:
        /* <DEDUP_REMOVED lines=8> */
.L_x_24856:
[----:B------:R-:W2:Y:S02]  /*11c0*/  LDG.E R28, desc[UR36][R4.64] ;  /* 0x00000024041c7981 */ /* 0x000ea4000c1e1900 */
[----:B--2---:R-:W-:Y:S01]  /*11d0*/  SHF.R.S32.HI R29, RZ, 0x1f, R28 ;  /* 0x0000001fff1d7819 */ /* 0x004fe2000001141c */
[----:B------:R-:W-:Y:S06]  /*11e0*/  BRA `(.L_x_24854) ;  /* 0x0000000c001c7947 */ /* 0x000fec0003800000 */
.L_x_24855:
[----:B------:R-:W2:Y:S02]  /*11f0*/  LDG.E.S16 R28, desc[UR36][R4.64] ;  /* 0x00000024041c7981 */ /* 0x000ea4000c1e1700 */
[----:B--2---:R-:W-:Y:S01]  /*1200*/  SHF.R.S32.HI R29, RZ, 0x1f, R28 ;  /* 0x0000001fff1d7819 */ /* 0x004fe2000001141c */
[----:B------:R-:W-:Y:S06]  /*1210*/  BRA `(.L_x_24854) ;  /* 0x0000000c00107947 */ /* 0x000fec0003800000 */
.L_x_24850:
        /* <DEDUP_REMOVED lines=9> */
.L_x_24858:
[----:B------:R-:W2:Y:S02]  /*12b0*/  LDG.E.U16 R4, desc[UR36][R4.64] ;  /* 0x0000002404047981 */ /* 0x000ea4000c1e1500 */
[----:B--2---:R-:W-:-:S06]  /*12c0*/  HADD2.F32 R28, -RZ, R4.H0_H0 ;  /* 0x20000004ff1c7230 */ /* 0x004fcc0000004100 */
[----:B------:R-:W0:Y:S01]  /*12d0*/  F2I.S64.TRUNC R28, R28 ;  /* 0x0000001c001c7311 */ /* 0x000e22000020d900 */
[----:B------:R-:W-:Y:S05]  /*12e0*/  BRA `(.L_x_24854) ;  /* 0x0000000800dc7947 */ /* 0x000fea0003800000 */
.L_x_24857:
        /* <DEDUP_REMOVED lines=9> */
.L_x_24860:
[----:B------:R-:W2:Y:S02]  /*1380*/  LDG.E.U16 R4, desc[UR36][R4.64] ;  /* 0x0000002404047981 */ /* 0x000ea4000c1e1500 */
[----:B--2---:R-:W-:-:S06]  /*1390*/  HADD2.F32 R28, -RZ, R4.H0_H0 ;  /* 0x20000004ff1c7230 */ /* 0x004fcc0000004100 */
[----:B------:R-:W0:Y:S01]  /*13a0*/  F2I.S64.TRUNC R28, R28 ;  /* 0x0000001c001c7311 */ /* 0x000e22000020d900 */
[----:B------:R-:W-:Y:S05]  /*13b0*/  BRA `(.L_x_24854) ;  /* 0x0000000800a87947 */ /* 0x000fea0003800000 */
.L_x_24859:
[----:B------:R-:W2:Y:S02]  /*13c0*/  LDG.E.64 R4, desc[UR36][R4.64] ;  /* 0x0000002404047981 */ /* 0x000ea4000c1e1b00 */
[----:B--2---:R0:W1:Y:S01]  /*13d0*/  F2I.S64.F64.TRUNC R28, R4 ;  /* 0x00000004001c7311 */ /* 0x004062000030d900 */
[----:B------:R-:W-:Y:S05]  /*13e0*/  BRA `(.L_x_24854) ;  /* 0x00000008009c7947 */ /* 0x000fea0003800000 */
.L_x_24849:
        /* <DEDUP_REMOVED lines=13> */
.L_x_24863:
[----:B------:R-:W2:Y:S02]  /*14c0*/  LDG.E.64 R4, desc[UR36][R4.64] ;  /* 0x0000002404047981 */ /* 0x000ea4000c1e1b00 */
[----:B--2---:R0:W1:Y:S01]  /*14d0*/  F2I.S64.F64.TRUNC R28, R4 ;  /* 0x00000004001c7311 */ /* 0x004062000030d900 */
[----:B------:R-:W-:Y:S05]  /*14e0*/  BRA `(.L_x_24854) ;  /* 0x00000008005c7947 */ /* 0x000fea0003800000 */
.L_x_24862:
        /* <DEDUP_REMOVED lines=27> */
.L_x_24865:
        /* <DEDUP_REMOVED lines=14> */
.L_x_24864:
[----:B------:R-:W2:Y:S02]  /*1780*/  LDG.E.U16 R28, desc[UR36][R4.64] ;  /* 0x00000024041c7981 */ /* 0x000ea4000c1e1500 */
[----:B--2---:R-:W-:-:S06]  /*1790*/  IMAD.U32 R28, R28, 0x10000, RZ ;  /* 0x000100001c1c7824 */ /* 0x004fcc00078e00ff */
[----:B------:R-:W0:Y:S01]  /*17a0*/  F2I.S64.TRUNC R28, R28 ;  /* 0x0000001c001c7311 */ /* 0x000e22000020d900 */
[----:B------:R-:W-:Y:S05]  /*17b0*/  BRA `(.L_x_24854) ;  /* 0x0000000400a87947 */ /* 0x000fea0003800000 */
.L_x_24861:
        /* <DEDUP_REMOVED lines=11> */
.L_x_24868:
        /* <DEDUP_REMOVED lines=21> */
.L_x_24872:
[----:B------:R-:W-:Y:S05]  /*19c0*/  BSYNC B1 ;  /* 0x0000000000017941 */ /* 0x000fea0003800000 */
.L_x_24871:
[----:B------:R-:W-:Y:S01]  /*19d0*/  IMAD.SHL.U32 R3, R3, 0x100000, RZ ;  /* 0x0010000003037824 */ /* 0x000fe200078e00ff */
[----:B------:R-:W-:-:S04]  /*19e0*/  LEA R5, R0, 0x3b800000, 0x17 ;  /* 0x3b80000000057811 */ /* 0x000fc800078eb8ff */
[----:B------:R-:W-:-:S07]  /*19f0*/  LOP3.LUT R28, R5, R3, R28, 0xfe, !PT ;  /* 0x00000003051c7212 */ /* 0x000fce00078efe1c */
.L_x_24870:
[----:B------:R-:W-:Y:S05]  /*1a00*/  BSYNC B0 ;  /* 0x0000000000007941 */ /* 0x000fea0003800000 */
.L_x_24869:
[----:B------:R-:W0:Y:S01]  /*1a10*/  F2I.S64.TRUNC R28, R28 ;  /* 0x0000001c001c7311 */ /* 0x000e22000020d900 */
[----:B------:R-:W-:Y:S05]  /*1a20*/  BRA `(.L_x_24854) ;  /* 0x00000004000c7947 */ /* 0x000fea0003800000 */
.L_x_24867:
        /* <DEDUP_REMOVED lines=21> */
.L_x_24876:
[----:B------:R-:W-:Y:S05]  /*1b80*/  BSYNC B1 ;  /* 0x0000000000017941 */ /* 0x000fea0003800000 */
.L_x_24875:
[----:B------:R-:W-:Y:S01]  /*1b90*/  IMAD.SHL.U32 R3, R3, 0x200000, RZ ;  /* 0x0020000003037824 */ /* 0x000fe200078e00ff */
[----:B------:R-:W-:-:S04]  /*1ba0*/  LEA R5, R0, 0x37800000, 0x17 ;  /* 0x3780000000057811 */ /* 0x000fc800078eb8ff */
[----:B------:R-:W-:-:S07]  /*1bb0*/  LOP3.LUT R28, R5, R3, R28, 0xfe, !PT ;  /* 0x00000003051c7212 */ /* 0x000fce00078efe1c */
.L_x_24874:
[----:B------:R-:W-:Y:S05]  /*1bc0*/  BSYNC B0 ;  /* 0x0000000000007941 */ /* 0x000fea0003800000 */
.L_x_24873:
[----:B------:R-:W0:Y:S01]  /*1bd0*/  F2I.S64.TRUNC R28, R28 ;  /* 0x0000001c001c7311 */ /* 0x000e22000020d900 */
[----:B------:R-:W-:Y:S05]  /*1be0*/  BRA `(.L_x_24854) ;  /* 0x00000000009c7947 */ /* 0x000fea0003800000 */
.L_x_24866:
        /* <DEDUP_REMOVED lines=14> */
.L_x_24880:
[----:B------:R-:W-:Y:S05]  /*1cd0*/  BSYNC B0 ;  /* 0x0000000000007941 */ /* 0x000fea0003800000 */
.L_x_24879:
[----:B------:R-:W0:Y:S01]  /*1ce0*/  F2I.S64.TRUNC R28, R28 ;  /* 0x0000001c001c7311 */ /* 0x000e22000020d900 */
[----:B------:R-:W-:Y:S05]  /*1cf0*/  BRA `(.L_x_24854) ;  /* 0x0000000000587947 */ /* 0x000fea0003800000 */
.L_x_24853:
        /* <DEDUP_REMOVED lines=16> */
.L_x_24881:
[----:B------:R-:W-:Y:S01]  /*1e00*/  CS2R R28, SRZ ;  /* 0x00000000001c7805 */ /* 0x000fe2000001ff00 */
[----:B------:R-:W-:Y:S06]  /*1e10*/  BRA `(.L_x_24854) ;  /* 0x0000000000107947 */ /* 0x000fec0003800000 */
.L_x_24878:
[----:B------:R0:W5:Y:S01]  /*1e20*/  LDG.E.64 R28, desc[UR36][R4.64] ;  /* 0x00000024041c7981 */ /* 0x000162000c1e1b00 */
[----:B------:R-:W-:Y:S05]  /*1e30*/  BRA `(.L_x_24854) ;  /* 0x0000000000087947 */ /* 0x000fea0003800000 */
.L_x_24877:
[----:B------:R0:W5:Y:S01]  /*1e40*/  LDG.E R28, desc[UR36][R4.64] ;  /* 0x00000024041c7981 */ /* 0x000162000c1e1900 */
[----:B------:R-:W-:-:S07]  /*1e50*/  IMAD.MOV.U32 R29, RZ, RZ, RZ ;  /* 0x000000ffff1d7224 */ /* 0x000fce00078e00ff */
.L_x_24854:
[----:B------:R-:W-:-:S07]  /*1e60*/  VIADD R25, R25, 0x80 ;  /* 0x0000008019197836 */ /* 0x000fce0000000000 */
.L_x_24848:
[----:B------:R-:W-:Y:S05]  /*1e70*/  BSYNC B6 ;  /* 0x0000000000067941 */ /* 0x000fea0003800000 */
.L_x_24847:
        /* <DEDUP_REMOVED lines=26> */
.L_x_24887:
[----:B------:R0:W5:Y:S01]  /*2020*/  LDG.E.U8 R16, desc[UR36][R4.64] ;  /* 0x0000002404107981 */ /* 0x000162000c1e1100 */
[----:B------:R-:W-:Y:S01]  /*2030*/  IMAD.MOV.U32 R17, RZ, RZ, RZ ;  /* 0x000000ffff117224 */ /* 0x000fe200078e00ff */
[----:B------:R-:W-:Y:S06]  /*2040*/  BRA `(.L_x_24889) ;  /* 0x0000000c00487947 */ /* 0x000fec0003800000 */
.L_x_24886:
        /* <DEDUP_REMOVED lines=8> */
.L_x_24891:
[----:B------:R-:W2:Y:S02]  /*20d0*/  LDG.E R16, desc[UR36][R4.64] ;  /* 0x0000002404107981 */ /* 0x000ea4000c1e1900 */
[----:B--2---:R-:W-:Y:S01]  /*20e0*/  SHF.R.S32.HI R17, RZ, 0x1f, R16 ;  /* 0x0000001fff117819 */ /* 0x004fe20000011410 */
[----:B------:R-:W-:Y:S06]  /*20f0*/  BRA `(.L_x_24889) ;  /* 0x0000000c001c7947 */ /* 0x000fec0003800000 */
.L_x_24890:
[----:B------:R-:W2:Y:S02]  /*2100*/  LDG.E.S16 R16, desc[UR36][R4.64] ;  /* 0x0000002404107981 */ /* 0x000ea4000c1e1700 */
[----:B--2---:R-:W-:Y:S01]  /*2110*/  SHF.R.S32.HI R17, RZ, 0x1f, R16 ;  /* 0x0000001fff117819 */ /* 0x004fe20000011410 */
[----:B------:R-:W-:Y:S06]  /*2120*/  BRA `(.L_x_24889) ;  /* 0x0000000c00107947 */ /* 0x000fec0003800000 */
.L_x_24885:
        /* <DEDUP_REMOVED lines=9> */
.L_x_24893:
[----:B------:R-:W2:Y:S02]  /*21c0*/  LDG.E.U16 R4, desc[UR36][R4.64] ;  /* 0x0000002404047981 */ /* 0x000ea4000c1e1500 */
[----:B--2---:R-:W-:-:S06]  /*21d0*/  HADD2.F32 R16, -RZ, R4.H0_H0 ;  /* 0x20000004ff107230 */ /* 0x004fcc0000004100 */
[----:B------:R-:W0:Y:S01]  /*21e0*/  F2I.S64.TRUNC R16, R16 ;  /* 0x0000001000107311 */ /* 0x000e22000020d900 */
[----:B------:R-:W-:Y:S05]  /*21f0*/  BRA `(.L_x_24889) ;  /* 0x0000000800dc7947 */ /* 0x000fea0003800000 */
.L_x_24892:
        /* <DEDUP_REMOVED lines=9> */
.L_x_24895:
[----:B------:R-:W2:Y:S02]  /*2290*/  LDG.E.U16 R4, desc[UR36][R4.64] ;  /* 0x0000002404047981 */ /* 0x000ea4000c1e1500 */
[----:B--2---:R-:W-:-:S06]  /*22a0*/  HADD2.F32 R16, -RZ, R4.H0_H0 ;  /* 0x20000004ff107230 */ /* 0x004fcc0000004100 */
[----:B------:R-:W0:Y:S01]  /*22b0*/  F2I.S64.TRUNC R16, R16 ;  /* 0x0000001000107311 */ /* 0x000e22000020d900 */
[----:B------:R-:W-:Y:S05]  /*22c0*/  BRA `(.L_x_24889) ;  /* 0x0000000800a87947 */ /* 0x000fea0003800000 */
.L_x_24894:
[----:B------:R-:W2:Y:S02]  /*22d0*/  LDG.E.64 R4, desc[UR36][R4.64] ;  /* 0x0000002404047981 */ /* 0x000ea4000c1e1b00 */
[----:B--2---:R0:W1:Y:S01]  /*22e0*/  F2I.S64.F64.TRUNC R16, R4 ;  /* 0x0000000400107311 */ /* 0x004062000030d900 */
[----:B------:R-:W-:Y:S05]  /*22f0*/  BRA `(.L_x_24889) ;  /* 0x00000008009c7947 */ /* 0x000fea0003800000 */
.L_x_24884:
        /* <DEDUP_REMOVED lines=13> */
.L_x_24898:
[----:B------:R-:W2:Y:S02]  /*23d0*/  LDG.E.64 R4, desc[UR36][R4.64] ;  /* 0x0000002404047981 */ /* 0x000ea4000c1e1b00 */
[----:B--2---:R0:W1:Y:S01]  /*23e0*/  F2I.S64.F64.TRUNC R16, R4 ;  /* 0x0000000400107311 */ /* 0x004062000030d900 */
[----:B------:R-:W-:Y:S05]  /*23f0*/  BRA `(.L_x_24889) ;  /* 0x00000008005c7947 */ /* 0x000fea0003800000 */
.L_x_24897:
        /* <DEDUP_REMOVED lines=27> */
.L_x_24900:
        /* <DEDUP_REMOVED lines=14> */
.L_x_24899:
[----:B------:R-:W2:Y:S02]  /*2690*/  LDG.E.U16 R16, desc[UR36][R4.64] ;  /* 0x0000002404107981 */ /* 0x000ea4000c1e1500 */
[----:B--2---:R-:W-:-:S06]  /*26a0*/  IMAD.U32 R16, R16, 0x10000, RZ ;  /* 0x0001000010107824 */ /* 0x004fcc00078e00ff */
[----:B------:R-:W0:Y:S01]  /*26b0*/  F2I.S64.TRUNC R16, R16 ;  /* 0x0000001000107311 */ /* 0x000e22000020d900 */
[----:B------:R-:W-:Y:S05]  /*26c0*/  BRA `(.L_x_24889) ;  /* 0x0000000400a87947 */ /* 0x000fea0003800000 */
.L_x_24896:
        /* <DEDUP_REMOVED lines=11> */
.L_x_24903:
        /* <DEDUP_REMOVED lines=21> */
.L_x_24907:
[----:B------:R-:W-:Y:S05]  /*28d0*/  BSYNC B1 ;  /* 0x0000000000017941 */ /* 0x000fea0003800000 */
.L_x_24906:
[----:B------:R-:W-:Y:S01]  /*28e0*/  IMAD.SHL.U32 R3, R3, 0x100000, RZ ;  /* 0x0010000003037824 */ /* 0x000fe200078e00ff */
[----:B------:R-:W-:-:S04]  /*28f0*/  LEA R5, R0, 0x3b800000, 0x17 ;  /* 0x3b80000000057811 */ /* 0x000fc800078eb8ff */
[----:B------:R-:W-:-:S07]  /*2900*/  LOP3.LUT R16, R5, R3, R16, 0xfe, !PT ;  /* 0x0000000305107212 */ /* 0x000fce00078efe10 */
.L_x_24905:
[----:B------:R-:W-:Y:S05]  /*2910*/  BSYNC B0 ;  /* 0x0000000000007941 */ /* 0x000fea0003800000 */
.L_x_24904:
[----:B------:R-:W1:Y:S01]  /*2920*/  F2I.S64.TRUNC R16, R16 ;  /* 0x0000001000107311 */ /* 0x000e62000020d900 */
[----:B------:R-:W-:Y:S05]  /*2930*/  BRA `(.L_x_24889) ;  /* 0x00000004000c7947 */ /* 0x000fea0003800000 */
.L_x_24902:
        /* <DEDUP_REMOVED lines=21> */
.L_x_24911:
[----:B------:R-:W-:Y:S05]  /*2a90*/  BSYNC B1 ;  /* 0x0000000000017941 */ /* 0x000fea0003800000 */
.L_x_24910:
[----:B------:R-:W-:Y:S01]  /*2aa0*/  IMAD.SHL.U32 R3, R3, 0x200000, RZ ;  /* 0x0020000003037824 */ /* 0x000fe200078e00ff */
[----:B------:R-:W-:-:S04]  /*2ab0*/  LEA R5, R0, 0x37800000, 0x17 ;  /* 0x3780000000057811 */ /* 0x000fc800078eb8ff */
[----:B------:R-:W-:-:S07]  /*2ac0*/  LOP3.LUT R16, R5, R3, R16, 0xfe, !PT ;  /* 0x0000000305107212 */ /* 0x000fce00078efe10 */
.L_x_24909:
[----:B------:R-:W-:Y:S05]  /*2ad0*/  BSYNC B0 ;  /* 0x0000000000007941 */ /* 0x000fea0003800000 */
.L_x_24908:
[----:B------:R-:W2:Y:S01]  /*2ae0*/  F2I.S64.TRUNC R16, R16 ;  /* 0x0000001000107311 */ /* 0x000ea2000020d900 */
[----:B------:R-:W-:Y:S05]  /*2af0*/  BRA `(.L_x_24889) ;  /* 0x00000000009c7947 */ /* 0x000fea0003800000 */
.L_x_24901:
        /* <DEDUP_REMOVED lines=14> */
.L_x_24915:
[----:B------:R-:W-:Y:S05]  /*2be0*/  BSYNC B0 ;  /* 0x0000000000007941 */ /* 0x000fea0003800000 */
.L_x_24914:
[----:B------:R-:W0:Y:S01]  /*2bf0*/  F2I.S64.TRUNC R16, R16 ;  /* 0x0000001000107311 */ /* 0x000e22000020d900 */
[----:B------:R-:W-:Y:S05]  /*2c00*/  BRA `(.L_x_24889) ;  /* 0x0000000000587947 */ /* 0x000fea0003800000 */
.L_x_24888:
        /* <DEDUP_REMOVED lines=16> */
.L_x_24916:
[----:B------:R-:W-:Y:S01]  /*2d10*/  CS2R R16, SRZ ;  /* 0x0000000000107805 */ /* 0x000fe2000001ff00 */
[----:B------:R-:W-:Y:S06]  /*2d20*/  BRA `(.L_x_24889) ;  /* 0x0000000000107947 */ /* 0x000fec0003800000 */
.L_x_24913:
[----:B------:R0:W5:Y:S01]  /*2d30*/  LDG.E.64 R16, desc[UR36][R4.64] ;  /* 0x0000002404107981 */ /* 0x000162000c1e1b00 */
[----:B------:R-:W-:Y:S05]  /*2d40*/  BRA `(.L_x_24889) ;  /* 0x0000000000087947 */ /* 0x000fea0003800000 */
.L_x_24912:
[----:B------:R0:W5:Y:S01]  /*2d50*/  LDG.E R16, desc[UR36][R4.64] ;  /* 0x0000002404107981 */ /* 0x000162000c1e1900 */
[----:B------:R-:W-:-:S07]  /*2d60*/  IMAD.MOV.U32 R17, RZ, RZ, RZ ;  /* 0x000000ffff117224 */ /* 0x000fce00078e00ff */
.L_x_24889:
[----:B------:R-:W-:-:S07]  /*2d70*/  VIADD R25, R25, 0x80 ;  /* 0x0000008019197836 */ /* 0x000fce0000000000 */
.L_x_24883:
[----:B------:R-:W-:Y:S05]  /*2d80*/  BSYNC B6 ;  /* 0x0000000000067941 */ /* 0x000fea0003800000 */
.L_x_24882:
        /* <DEDUP_REMOVED lines=23> */
.L_x_24922:
[----:B------:R0:W5:Y:S01]  /*2f00*/  LDG.E.U8 R18, desc[UR36][R4.64] ;  /* 0x0000002404127981 */ /* 0x000162000c1e1100 */
[----:B------:R-:W-:Y:S01]  /*2f10*/  IMAD.MOV.U32 R19, RZ, RZ, RZ ;  /* 0x000000ffff137224 */ /* 0x000fe200078e00ff */
[----:B------:R-:W-:Y:S06]  /*2f20*/  BRA `(.L_x_24918) ;  /* 0x0000000c00447947 */ /* 0x000fec0003800000 */
.L_x_24921:
        /* <DEDUP_REMOVED lines=8> */
.L_x_24925:
[----:B------:R-:W2:Y:S02]  /*2fb0*/  LDG.E R18, desc[UR36][R4.64] ;  /* 0x0000002404127981 */ /* 0x000ea4000c1e1900 */
[----:B--2---:R-:W-:Y:S01]  /*2fc0*/  SHF.R.S32.HI R19, RZ, 0x1f, R18 ;  /* 0x0000001fff137819 */ /* 0x004fe20000011412 */
[----:B------:R-:W-:Y:S06]  /*2fd0*/  BRA `(.L_x_24918) ;  /* 0x0000000c00187947 */ /* 0x000fec0003800000 */
.L_x_24924:
[----:B------:R-:W2:Y:S02]  /*2fe0*/  LDG.E.S16 R18, desc[UR36][R4.64] ;  /* 0x0000002404127981 */ /* 0x000ea4000c1e1700 */
[----:B--2---:R-:W-:Y:S01]  /*2ff0*/  SHF.R.S32.HI R19, RZ, 0x1f, R18 ;  /* 0x0000001fff137819 */ /* 0x004fe20000011412 */
[----:B------:R-:W-:Y:S06]  /*3000*/  BRA `(.L_x_24918) ;  /* 0x0000000c000c7947 */ /* 0x000fec0003800000 */
.L_x_24920:
        /* <DEDUP_REMOVED lines=9> */
.L_x_24927:
[----:B------:R-:W2:Y:S02]  /*30a0*/  LDG.E.U16 R4, desc[UR36][R4.64] ;  /* 0x0000002404047981 */ /* 0x000ea4000c1e1500 */
[----:B--2---:R-:W-:-:S06]  /*30b0*/  HADD2.F32 R18, -RZ, R4.H0_H0 ;  /* 0x20000004ff127230 */ /* 0x004fcc0000004100 */
[----:B------:R-:W0:Y:S01]  /*30c0*/  F2I.S64.TRUNC R18, R18 ;  /* 0x0000001200127311 */ /* 0x000e22000020d900 */
[----:B------:R-:W-:Y:S05]  /*30d0*/  BRA `(.L_x_24918) ;  /* 0x0000000800d87947 */ /* 0x000fea0003800000 */
.L_x_24926:
        /* <DEDUP_REMOVED lines=9> */
.L_x_24929:
[----:B------:R-:W2:Y:S02]  /*3170*/  LDG.E.U16 R4, desc[UR36][R4.64] ;  /* 0x0000002404047981 */ /* 0x000ea4000c1e1500 */
[----:B--2---:R-:W-:-:S06]  /*3180*/  HADD2.F32 R18, -RZ, R4.H0_H0 ;  /* 0x20000004ff127230 */ /* 0x004fcc0000004100 */
[----:B------:R-:W0:Y:S01]  /*3190*/  F2I.S64.TRUNC R18, R18 ;  /* 0x0000001200127311 */ /* 0x000e22000020d900 */
[----:B------:R-:W-:Y:S05]  /*31a0*/  BRA `(.L_x_24918) ;  /* 0x0000000800a47947 */ /* 0x000fea0003800000 */
.L_x_24928:
[----:B------:R-:W2:Y:S02]  /*31b0*/  LDG.E.64 R4, desc[UR36][R4.64] ;  /* 0x0000002404047981 */ /* 0x000ea4000c1e1b00 */
[----:B--2---:R0:W1:Y:S01]  /*31c0*/  F2I.S64.F64.TRUNC R18, R4 ;  /* 0x0000000400127311 */ /* 0x004062000030d900 */
[----:B------:R-:W-:Y:S05]  /*31d0*/  BRA `(.L_x_24918) ;  /* 0x0000000800987947 */ /* 0x000fea0003800000 */
.L_x_24919:
        /* <DEDUP_REMOVED lines=13> */
.L_x_24932:
[----:B------:R-:W2:Y:S02]  /*32b0*/  LDG.E.64 R4, desc[UR36][R4.64] ;  /* 0x0000002404047981 */ /* 0x000ea4000c1e1b00 */
[----:B--2---:R0:W1:Y:S01]  /*32c0*/  F2I.S64.F64.TRUNC R18, R4 ;  /* 0x0000000400127311 */ /* 0x004062000030d900 */
[----:B------:R-:W-:Y:S05]  /*32d0*/  BRA `(.L_x_24918) ;  /* 0x0000000800587947 */ /* 0x000fea0003800000 */
.L_x_24931:
        /* <DEDUP_REMOVED lines=27> */
.L_x_24934:
        /* <DEDUP_REMOVED lines=14> */
.L_x_24933:
[----:B------:R-:W2:Y:S02]  /*3570*/  LDG.E.U16 R18, desc[UR36][R4.64] ;  /* 0x0000002404127981 */ /* 0x000ea4000c1e1500 */
[----:B--2---:R-:W-:-:S06]  /*3580*/  IMAD.U32 R18, R18, 0x10000, RZ ;  /* 0x0001000012127824 */ /* 0x004fcc00078e00ff */
[----:B------:R-:W0:Y:S01]  /*3590*/  F2I.S64.TRUNC R18, R18 ;  /* 0x0000001200127311 */ /* 0x000e22000020d900 */
[----:B------:R-:W-:Y:S05]  /*35a0*/  BRA `(.L_x_24918) ;  /* 0x0000000400a47947 */ /* 0x000fea0003800000 */
.L_x_24930:
        /* <DEDUP_REMOVED lines=11> */
.L_x_24937:
        /* <DEDUP_REMOVED lines=21> */
.L_x_24941:
[----:B------:R-:W-:Y:S05]  /*37b0*/  BSYNC B1 ;  /* 0x0000000000017941 */ /* 0x000fea0003800000 */
.L_x_24940:
[----:B------:R-:W-:Y:S01]  /*37c0*/  IMAD.SHL.U32 R3, R3, 0x100000, RZ ;  /* 0x0010000003037824 */ /* 0x000fe200078e00ff */
[----:B------:R-:W-:-:S04]  /*37d0*/  LEA R5, R0, 0x3b800000, 0x17 ;  /* 0x3b80000000057811 */ /* 0x000fc800078eb8ff */
[----:B------:R-:W-:-:S07]  /*37e0*/  LOP3.LUT R18, R5, R3, R18, 0xfe, !PT ;  /* 0x0000000305127212 */ /* 0x000fce00078efe12 */
.L_x_24939:
[----:B------:R-:W-:Y:S05]  /*37f0*/  BSYNC B0 ;  /* 0x0000000000007941 */ /* 0x000fea0003800000 */
.L_x_24938:
[----:B------:R-:W0:Y:S01]  /*3800*/  F2I.S64.TRUNC R18, R18 ;  /* 0x0000001200127311 */ /* 0x000e22000020d900 */
[----:B------:R-:W-:Y:S05]  /*3810*/  BRA `(.L_x_24918) ;  /* 0x0000000400087947 */ /* 0x000fea0003800000 */
.L_x_24936:
        /* <DEDUP_REMOVED lines=21> */
.L_x_24945:
[----:B------:R-:W-:Y:S05]  /*3970*/  BSYNC B1 ;  /* 0x0000000000017941 */ /* 0x000fea0003800000 */
.L_x_24944:
[----:B------:R-:W-:Y:S01]  /*3980*/  IMAD.SHL.U32 R3, R3, 0x200000, RZ ;  /* 0x0020000003037824 */ /* 0x000fe200078e00ff */
[----:B------:R-:W-:-:S04]  /*3990*/  LEA R5, R0, 0x37800000, 0x17 ;  /* 0x3780000000057811 */ /* 0x000fc800078eb8ff */
[----:B------:R-:W-:-:S07]  /*39a0*/  LOP3.LUT R18, R5, R3, R18, 0xfe, !PT ;  /* 0x0000000305127212 */ /* 0x000fce00078efe12 */
.L_x_24943:
[----:B------:R-:W-:Y:S05]  /*39b0*/  BSYNC B0 ;  /* 0x0000000000007941 */ /* 0x000fea0003800000 */
.L_x_24942:
[----:B------:R-:W0:Y:S01]  /*39c0*/  F2I.S64.TRUNC R18, R18 ;  /* 0x0000001200127311 */ /* 0x000e22000020d900 */
[----:B------:R-:W-:Y:S05]  /*39d0*/  BRA `(.L_x_24918) ;  /* 0x0000000000987947 */ /* 0x000fea0003800000 */
.L_x_24935:
        /* <DEDUP_REMOVED lines=14> */
.L_x_24949:
[----:B------:R-:W-:Y:S05]  /*3ac0*/  BSYNC B0 ;  /* 0x0000000000007941 */ /* 0x000fea0003800000 */
.L_x_24948:
[----:B------:R-:W0:Y:S01]  /*3ad0*/  F2I.S64.TRUNC R18, R18 ;  /* 0x0000001200127311 */ /* 0x000e22000020d900 */
[----:B------:R-:W-:Y:S05]  /*3ae0*/  BRA `(.L_x_24918) ;  /* 0x0000000000547947 */ /* 0x000fea0003800000 */
.L_x_24923:
        /* <DEDUP_REMOVED lines=16> */
.L_x_24950:
[----:B------:R-:W-:Y:S05]  /*3bf0*/  BRA `(.L_x_24918) ;  /* 0x0000000000107947 */ /* 0x000fea0003800000 */
.L_x_24947:
[----:B------:R0:W5:Y:S01]  /*3c00*/  LDG.E.64 R18, desc[UR36][R4.64] ;  /* 0x0000002404127981 */ /* 0x000162000c1e1b00 */
[----:B------:R-:W-:Y:S05]  /*3c10*/  BRA `(.L_x_24918) ;  /* 0x0000000000087947 */ /* 0x000fea0003800000 */
.L_x_24946:
[----:B------:R0:W5:Y:S01]  /*3c20*/  LDG.E R18, desc[UR36][R4.64] ;  /* 0x0000002404127981 */ /* 0x000162000c1e1900 */
[----:B------:R-:W-:-:S07]  /*3c30*/  IMAD.MOV.U32 R19, RZ, RZ, RZ ;  /* 0x000000ffff137224 */ /* 0x000fce00078e00ff */
.L_x_24918:
[----:B------:R-:W-:Y:S05]  /*3c40*/  BSYNC B6 ;  /* 0x0000000000067941 */ /* 0x000fea0003800000 */
.L_x_24917:
        /* <DEDUP_REMOVED lines=31> */
.L_x_24952:
[----:B------:R-:W-:Y:S05]  /*3e40*/  BSYNC B6 ;  /* 0x0000000000067941 */ /* 0x000fea0003800000 */
.L_x_24951:
        /* <DEDUP_REMOVED lines=29> */
.L_x_24954:
[----:B------:R-:W-:Y:S05]  /*4020*/  BSYNC B6 ;  /* 0x0000000000067941 */ /* 0x000fea0003800000 */
.L_x_24953:
        /* <DEDUP_REMOVED lines=29> */
.L_x_24956:
[----:B------:R-:W-:Y:S05]  /*4200*/  BSYNC B6 ;  /* 0x0000000000067941 */ /* 0x000fea0003800000 */
.L_x_24955:
        /* <DEDUP_REMOVED lines=29> */
.L_x_24958:
[----:B------:R-:W-:Y:S05]  /*43e0*/  BSYNC B6 ;  /* 0x0000000000067941 */ /* 0x000fea0003800000 */
.L_x_24957:
        /* <DEDUP_REMOVED lines=26> */
.L_x_24964:
[----:B------:R0:W-:Y:S01]  /*4590*/  STG.E.U8 desc[UR36][R4.64], RZ ;  /* 0x000000ff04007986 */ /* 0x0001e2000c101124 */
[----:B------:R-:W-:Y:S01]  /*45a0*/  IMAD.MOV.U32 R25, RZ, RZ, R23 ;  /* 0x000000ffff197224 */ /* 0x000fe200078e0017 */
[----:B------:R-:W-:Y:S06]  /*45b0*/  BRA `(.L_x_24960) ;  /* 0x0000000400dc7947 */ /* 0x000fec0003800000 */
.L_x_24963:
        /* <DEDUP_REMOVED lines=9> */
.L_x_24967:
[----:B------:R3:W-:Y:S01]  /*4650*/  STG.E desc[UR36][R4.64], RZ ;  /* 0x000000ff04007986 */ /* 0x0007e2000c101924 */
[----:B------:R-:W-:Y:S01]  /*4660*/  IMAD.MOV.U32 R25, RZ, RZ, R23 ;  /* 0x000000ffff197224 */ /* 0x000fe200078e0017 */
[----:B------:R-:W-:Y:S06]  /*4670*/  BRA `(.L_x_24960) ;  /* 0x0000000400ac7947 */ /* 0x000fec0003800000 */
.L_x_24966:
[----:B------:R1:W-:Y:S01]  /*4680*/  STG.E.U16 desc[UR36][R4.64], RZ ;  /* 0x000000ff04007986 */ /* 0x0003e2000c101524 */
[----:B------:R-:W-:Y:S01]  /*4690*/  IMAD.MOV.U32 R25, RZ, RZ, R23 ;  /* 0x000000ffff197224 */ /* 0x000fe200078e0017 */
[----:B------:R-:W-:Y:S06]  /*46a0*/  BRA `(.L_x_24960) ;  /* 0x0000000400a07947 */ /* 0x000fec0003800000 */
.L_x_24962:
        /* <DEDUP_REMOVED lines=9> */
.L_x_24969:
[----:B------:R0:W-:Y:S01]  /*4740*/  STG.E.U16 desc[UR36][R4.64], RZ ;  /* 0x000000ff04007986 */ /* 0x0001e2000c101524 */
[----:B------:R-:W-:Y:S01]  /*4750*/  IMAD.MOV.U32 R25, RZ, RZ, R23 ;  /* 0x000000ffff197224 */ /* 0x000fe200078e0017 */
[----:B------:R-:W-:Y:S06]  /*4760*/  BRA `(.L_x_24960) ;  /* 0x0000000400707947 */ /* 0x000fec0003800000 */
.L_x_24968:
        /* <DEDUP_REMOVED lines=9> */
.L_x_24971:
[----:B------:R0:W-:Y:S01]  /*4800*/  STG.E desc[UR36][R4.64], RZ ;  /* 0x000000ff04007986 */ /* 0x0001e2000c101924 */
[----:B------:R-:W-:Y:S01]  /*4810*/  IMAD.MOV.U32 R25, RZ, RZ, R23 ;  /* 0x000000ffff197224 */ /* 0x000fe200078e0017 */
[----:B------:R-:W-:Y:S06]  /*4820*/  BRA `(.L_x_24960) ;  /* 0x0000000400407947 */ /* 0x000fec0003800000 */
.L_x_24970:
[----:B------:R0:W-:Y:S01]  /*4830*/  STG.E.64 desc[UR36][R4.64], RZ ;  /* 0x000000ff04007986 */ /* 0x0001e2000c101b24 */
[----:B------:R-:W-:Y:S01]  /*4840*/  IMAD.MOV.U32 R25, RZ, RZ, R23 ;  /* 0x000000ffff197224 */ /* 0x000fe200078e0017 */
[----:B------:R-:W-:Y:S06]  /*4850*/  BRA `(.L_x_24960) ;  /* 0x0000000400347947 */ /* 0x000fec0003800000 */
.L_x_24961:
        /* <DEDUP_REMOVED lines=11> */
.L_x_24974:
[----:B------:R0:W-:Y:S01]  /*4910*/  STG.E.128 desc[UR36][R4.64], RZ ;  /* 0x000000ff04007986 */ /* 0x0001e2000c101d24 */
[----:B------:R-:W-:Y:S01]  /*4920*/  IMAD.MOV.U32 R25, RZ, RZ, R23 ;  /* 0x000000ffff197224 */ /* 0x000fe200078e0017 */
[----:B------:R-:W-:Y:S06]  /*4930*/  BRA `(.L_x_24960) ;  /* 0x0000000000fc7947 */ /* 0x000fec0003800000 */
.L_x_24973:
        /* <DEDUP_REMOVED lines=9> */
.L_x_24976:
[----:B------:R0:W-:Y:S01]  /*49d0*/  STG.E.U8 desc[UR36][R4.64], RZ ;  /* 0x000000ff04007986 */ /* 0x0001e2000c101124 */
[----:B------:R-:W-:Y:S01]  /*49e0*/  IMAD.MOV.U32 R25, RZ, RZ, R23 ;  /* 0x000000ffff197224 */ /* 0x000fe200078e0017 */
[----:B------:R-:W-:Y:S06]  /*49f0*/  BRA `(.L_x_24960) ;  /* 0x0000000000cc7947 */ /* 0x000fec0003800000 */
.L_x_24975:
[----:B------:R0:W-:Y:S01]  /*4a00*/  STG.E.U16 desc[UR36][R4.64], RZ ;  /* 0x000000ff04007986 */ /* 0x0001e2000c101524 */
[----:B------:R-:W-:Y:S01]  /*4a10*/  IMAD.MOV.U32 R25, RZ, RZ, R23 ;  /* 0x000000ffff197224 */ /* 0x000fe200078e0017 */
[----:B------:R-:W-:Y:S06]  /*4a20*/  BRA `(.L_x_24960) ;  /* 0x0000000000c07947 */ /* 0x000fec0003800000 */
.L_x_24972:
        /* <DEDUP_REMOVED lines=11> */
.L_x_24979:
[----:B------:R0:W-:Y:S01]  /*4ae0*/  STG.E.U8 desc[UR36][R4.64], RZ ;  /* 0x000000ff04007986 */ /* 0x0001e2000c101124 */
[----:B------:R-:W-:Y:S01]  /*4af0*/  IMAD.MOV.U32 R25, RZ, RZ, R23 ;  /* 0x000000ffff197224 */ /* 0x000fe200078e0017 */
[----:B------:R-:W-:Y:S06]  /*4b00*/  BRA `(.L_x_24960) ;  /* 0x0000000000887947 */ /* 0x000fec0003800000 */
.L_x_24978:
[----:B------:R0:W-:Y:S01]  /*4b10*/  STG.E.U8 desc[UR36][R4.64], RZ ;  /* 0x000000ff04007986 */ /* 0x0001e2000c101124 */
[----:B------:R-:W-:Y:S01]  /*4b20*/  IMAD.MOV.U32 R25, RZ, RZ, R23 ;  /* 0x000000ffff197224 */ /* 0x000fe200078e0017 */
[----:B------:R-:W-:Y:S06]  /*4b30*/  BRA `(.L_x_24960) ;  /* 0x00000000007c7947 */ /* 0x000fec0003800000 */
.L_x_24977:
        /* <DEDUP_REMOVED lines=8> */
.L_x_24965:
        /* <DEDUP_REMOVED lines=16> */
.L_x_24982:
[----:B------:R-:W-:Y:S01]  /*4cc0*/  IMAD.MOV.U32 R25, RZ, RZ, R23 ;  /* 0x000000ffff197224 */ /* 0x000fe200078e0017 */
[----:B------:R-:W-:Y:S06]  /*4cd0*/  BRA `(.L_x_24960) ;  /* 0x0000000000147947 */ /* 0x000fec0003800000 */
.L_x_24981:
[----:B------:R0:W-:Y:S01]  /*4ce0*/  STG.E.64 desc[UR36][R4.64], RZ ;  /* 0x000000ff04007986 */ /* 0x0001e2000c101b24 */
[----:B------:R-:W-:Y:S01]  /*4cf0*/  IMAD.MOV.U32 R25, RZ, RZ, R23 ;  /* 0x000000ffff197224 */ /* 0x000fe200078e0017 */
[----:B------:R-:W-:Y:S06]  /*4d00*/  BRA `(.L_x_24960) ;  /* 0x0000000000087947 */ /* 0x000fec0003800000 */
.L_x_24980:
[----:B------:R0:W-:Y:S01]  /*4d10*/  STG.E desc[UR36][R4.64], RZ ;  /* 0x000000ff04007986 */ /* 0x0001e2000c101924 */
[----:B------:R-:W-:-:S07]  /*4d20*/  IMAD.MOV.U32 R25, RZ, RZ, R23 ;  /* 0x000000ffff197224 */ /* 0x000fce00078e0017 */
.L_x_24960:
[----:B------:R-:W-:Y:S05]  /*4d30*/  BSYNC B6 ;  /* 0x0000000000067941 */ /* 0x000fea0003800000 */
.L_x_24959:
        /* <DEDUP_REMOVED lines=23> */
.L_x_24988:
[----:B------:R0:W-:Y:S01]  /*4eb0*/  STG.E.U8 desc[UR36][R4.64], RZ ;  /* 0x000000ff04007986 */ /* 0x0001e2000c101124 */
[----:B------:R-:W-:Y:S05]  /*4ec0*/  BRA `(.L_x_24990) ;  /* 0x00000004008c7947 */ /* 0x000fea0003800000 */
.L_x_24987:
        /* <DEDUP_REMOVED lines=8> */
.L_x_24992:
[----:B------:R3:W-:Y:S01]  /*4f50*/  STG.E desc[UR36][R4.64], RZ ;  /* 0x000000ff04007986 */ /* 0x0007e2000c101924 */
[----:B------:R-:W-:Y:S05]  /*4f60*/  BRA `(.L_x_24990) ;  /* 0x0000000400647947 */ /* 0x000fea0003800000 */
.L_x_24991:
[----:B------:R2:W-:Y:S01]  /*4f70*/  STG.E.U16 desc[UR36][R4.64], RZ ;  /* 0x000000ff04007986 */ /* 0x0005e2000c101524 */
[----:B------:R-:W-:Y:S05]  /*4f80*/  BRA `(.L_x_24990) ;  /* 0x00000004005c7947 */ /* 0x000fea0003800000 */
.L_x_24986:
        /* <DEDUP_REMOVED lines=8> */
.L_x_24994:
[----:B------:R0:W-:Y:S01]  /*5010*/  STG.E.U16 desc[UR36][R4.64], RZ ;  /* 0x000000ff04007986 */ /* 0x0001e2000c101524 */
[----:B------:R-:W-:Y:S05]  /*5020*/  BRA `(.L_x_24990) ;  /* 0x0000000400347947 */ /* 0x000fea0003800000 */
.L_x_24993:
        /* <DEDUP_REMOVED lines=8> */
.L_x_24996:
[----:B------:R0:W-:Y:S01]  /*50b0*/  STG.E desc[UR36][R4.64], RZ ;  /* 0x000000ff04007986 */ /* 0x0001e2000c101924 */
[----:B------:R-:W-:Y:S05]  /*50c0*/  BRA `(.L_x_24990) ;  /* 0x00000004000c7947 */ /* 0x000fea0003800000 */
.L_x_24995:
[----:B------:R0:W-:Y:S01]  /*50d0*/  STG.E.64 desc[UR36][R4.64], RZ ;  /* 0x000000ff04007986 */ /* 0x0001e2000c101b24 */
[----:B------:R-:W-:Y:S05]  /*50e0*/  BRA `(.L_x_24990) ;  /* 0x0000000400047947 */ /* 0x000fea0003800000 */
.L_x_24985:
        /* <DEDUP_REMOVED lines=10> */
.L_x_24999:
[----:B------:R0:W-:Y:S01]  /*5190*/  STG.E.128 desc[UR36][R4.64], RZ ;  /* 0x000000ff04007986 */ /* 0x0001e2000c101d24 */
[----:B------:R-:W-:Y:S05]  /*51a0*/  BRA `(.L_x_24990) ;  /* 0x0000000000d47947 */ /* 0x000fea0003800000 */
.L_x_24998:
        /* <DEDUP_REMOVED lines=8> */
.L_x_25001:
[----:B------:R0:W-:Y:S01]  /*5230*/  STG.E.U8 desc[UR36][R4.64], RZ ;  /* 0x000000ff04007986 */ /* 0x0001e2000c101124 */
[----:B------:R-:W-:Y:S05]  /*5240*/  BRA `(.L_x_24990) ;  /* 0x0000000000ac7947 */ /* 0x000fea0003800000 */
.L_x_25000:
[----:B------:R0:W-:Y:S01]  /*5250*/  STG.E.U16 desc[UR36][R4.64], RZ ;  /* 0x000000ff04007986 */ /* 0x0001e2000c101524 */
[----:B------:R-:W-:Y:S05]  /*5260*/  BRA `(.L_x_24990) ;  /* 0x0000000000a47947 */ /* 0x000fea0003800000 */
.L_x_24997:
        /* <DEDUP_REMOVED lines=10> */
.L_x_25004:
[----:B------:R0:W-:Y:S01]  /*5310*/  STG.E.U8 desc[UR36][R4.64], RZ ;  /* 0x000000ff04007986 */ /* 0x0001e2000c101124 */
[----:B------:R-:W-:Y:S05]  /*5320*/  BRA `(.L_x_24990) ;  /* 0x0000000000747947 */ /* 0x000fea0003800000 */
.L_x_25003:
[----:B------:R0:W-:Y:S01]  /*5330*/  STG.E.U8 desc[UR36][R4.64], RZ ;  /* 0x000000ff04007986 */ /* 0x0001e2000c101124 */
[----:B------:R-:W-:Y:S05]  /*5340*/  BRA `(.L_x_24990) ;  /* 0x00000000006c7947 */ /* 0x000fea0003800000 */
.L_x_25002:
[----:B------:R-:W-:-:S13]  /*5350*/  ISETP.NE.AND P0, PT, R0, 0x1c, PT ;  /* 0x0000001c0000780c */ /* 0x000fda0003f05270 */
[----:B------:R-:W-:Y:S05]  /*5360*/  @!P0 BRA `(.L_x_25005) ;  /* 0x0000000000608947 */ /* 0x000fea0003800000 */
[----:B------:R-:W-:-:S13]  /*5370*/  ISETP.NE.AND P0, PT, R0, 0x1d, PT ;  /* 0x0000001d0000780c */ /* 0x000fda0003f05270 */
[----:B------:R-:W-:Y:S05]  /*5380*/  @!P0 BRA `(.L_x_25006) ;  /* 0x0000000000508947 */ /* 0x000fea0003800000 */
[----:B------:R-:W-:-:S13]  /*5390*/  ISETP.NE.AND P0, PT, R0, 0x2c, PT ;  /* 0x0000002c0000780c */ /* 0x000fda0003f05270 */
[----:B------:R0:W-:Y:S01]  /*53a0*/  @!P0 STG.E.U8 desc[UR36][R4.64], RZ ;  /* 0x000000ff04008986 */ /* 0x0001e2000c101124 */
[----:B------:R-:W-:Y:S05]  /*53b0*/  @!P0 BRA `(.L_x_24990) ;  /* 0x0000000000508947 */ /* 0x000fea0003800000 */
.L_x_24989:
        /* <DEDUP_REMOVED lines=16> */
.L_x_25007:
[----:B------:R-:W-:Y:S05]  /*54c0*/  BRA `(.L_x_24990) ;  /* 0x00000000000c7947 */ /* 0x000fea0003800000 */
.L_x_25006:
[----:B------:R0:W-:Y:S01]  /*54d0*/  STG.E.64 desc[UR36][R4.64], RZ ;  /* 0x000000ff04007986 */ /* 0x0001e2000c101b24 */
[----:B------:R-:W-:Y:S05]  /*54e0*/  BRA `(.L_x_24990) ;  /* 0x0000000000047947 */ /* 0x000fea0003800000 */
.L_x_25005:
[----:B------:R0:W-:Y:S02]  /*54f0*/  STG.E desc[UR36][R4.64], RZ ;  /* 0x000000ff04007986 */ /* 0x0001e4000c101924 */
.L_x_24990:
        /* <DEDUP_REMOVED lines=23> */
.L_x_25011:
[----:B------:R3:W-:Y:S01]  /*5670*/  STG.E.U8 desc[UR36][R4.64], RZ ;  /* 0x000000ff04007986 */ /* 0x0007e2000c101124 */
[----:B------:R-:W-:Y:S05]  /*5680*/  BRA `(.L_x_25013) ;  /* 0x00000004008c7947 */ /* 0x000fea0003800000 */
.L_x_25010:
        /* <DEDUP_REMOVED lines=8> */
.L_x_25015:
[----:B------:R2:W-:Y:S01]  /*5710*/  STG.E desc[UR36][R4.64], RZ ;  /* 0x000000ff04007986 */ /* 0x0005e2000c101924 */
[----:B------:R-:W-:Y:S05]  /*5720*/  BRA `(.L_x_25013) ;  /* 0x0000000400647947 */ /* 0x000fea0003800000 */
.L_x_25014:
[----:B------:R0:W-:Y:S01]  /*5730*/  STG.E.U16 desc[UR36][R4.64], RZ ;  /* 0x000000ff04007986 */ /* 0x0001e2000c101524 */
[----:B------:R-:W-:Y:S05]  /*5740*/  BRA `(.L_x_25013) ;  /* 0x00000004005c7947 */ /* 0x000fea0003800000 */
.L_x_25009:
        /* <DEDUP_REMOVED lines=8> */
.L_x_25017:
[----:B------:R0:W-:Y:S01]  /*57d0*/  STG.E.U16 desc[UR36][R4.64], RZ ;  /* 0x000000ff04007986 */ /* 0x0001e2000c101524 */
[----:B------:R-:W-:Y:S05]  /*57e0*/  BRA `(.L_x_25013) ;  /* 0x0000000400347947 */ /* 0x000fea0003800000 */
.L_x_25016:
        /* <DEDUP_REMOVED lines=8> */
.L_x_25019:
[----:B------:R0:W-:Y:S01]  /*5870*/  STG.E desc[UR36][R4.64], RZ ;  /* 0x000000ff04007986 */ /* 0x0001e2000c101924 */
[----:B------:R-:W-:Y:S05]  /*5880*/  BRA `(.L_x_25013) ;  /* 0x00000004000c7947 */ /* 0x000fea0003800000 */
.L_x_25018:
[----:B------:R0:W-:Y:S01]  /*5890*/  STG.E.64 desc[UR36][R4.64], RZ ;  /* 0x000000ff04007986 */ /* 0x0001e2000c101b24 */
[----:B------:R-:W-:Y:S05]  /*58a0*/  BRA `(.L_x_25013) ;  /* 0x0000000400047947 */ /* 0x000fea0003800000 */
.L_x_25008:
        /* <DEDUP_REMOVED lines=10> */
.L_x_25022:
[----:B------:R0:W-:Y:S01]  /*5950*/  STG.E.128 desc[UR36][R4.64], RZ ;  /* 0x000000ff04007986 */ /* 0x0001e2000c101d24 */
[----:B------:R-:W-:Y:S05]  /*5960*/  BRA `(.L_x_25013) ;  /* 0x0000000000d47947 */ /* 0x000fea0003800000 */
.L_x_25021:
        /* <DEDUP_REMOVED lines=8> */
.L_x_25024:
[----:B------:R0:W-:Y:S01]  /*59f0*/  STG.E.U8 desc[UR36][R4.64], RZ ;  /* 0x000000ff04007986 */ /* 0x0001e2000c101124 */
[----:B------:R-:W-:Y:S05]  /*5a00*/  BRA `(.L_x_25013) ;  /* 0x0000000000ac7947 */ /* 0x000fea0003800000 */
.L_x_25023:
[----:B------:R0:W-:Y:S01]  /*5a10*/  STG.E.U16 desc[UR36][R4.64], RZ ;  /* 0x000000ff04007986 */ /* 0x0001e2000c101524 */
[----:B------:R-:W-:Y:S05]  /*5a20*/  BRA `(.L_x_25013) ;  /* 0x0000000000a47947 */ /* 0x000fea0003800000 */
.L_x_25020:
        /* <DEDUP_REMOVED lines=10> */
.L_x_25027:
[----:B------:R0:W-:Y:S01]  /*5ad0*/  STG.E.U8 desc[UR36][R4.64], RZ ;  /* 0x000000ff04007986 */ /* 0x0001e2000c101124 */
[----:B------:R-:W-:Y:S05]  /*5ae0*/  BRA `(.L_x_25013) ;  /* 0x0000000000747947 */ /* 0x000fea0003800000 */
.L_x_25026:
[----:B------:R0:W-:Y:S01]  /*5af0*/  STG.E.U8 desc[UR36][R4.64], RZ ;  /* 0x000000ff04007986 */ /* 0x0001e2000c101124 */
[----:B------:R-:W-:Y:S05]  /*5b00*/  BRA `(.L_x_25013) ;  /* 0x00000000006c7947 */ /* 0x000fea0003800000 */
.L_x_25025:
[----:B------:R-:W-:-:S13]  /*5b10*/  ISETP.NE.AND P0, PT, R0, 0x1c, PT ;  /* 0x0000001c0000780c */ /* 0x000fda0003f05270 */
[----:B------:R-:W-:Y:S05]  /*5b20*/  @!P0 BRA `(.L_x_25028) ;  /* 0x0000000000608947 */ /* 0x000fea0003800000 */
[----:B------:R-:W-:-:S13]  /*5b30*/  ISETP.NE.AND P0, PT, R0, 0x1d, PT ;  /* 0x0000001d0000780c */ /* 0x000fda0003f05270 */
[----:B------:R-:W-:Y:S05]  /*5b40*/  @!P0 BRA `(.L_x_25029) ;  /* 0x0000000000508947 */ /* 0x000fea0003800000 */
[----:B------:R-:W-:-:S13]  /*5b50*/  ISETP.NE.AND P0, PT, R0, 0x2c, PT ;  /* 0x0000002c0000780c */ /* 0x000fda0003f05270 */
[----:B------:R0:W-:Y:S01]  /*5b60*/  @!P0 STG.E.U8 desc[UR36][R4.64], RZ ;  /* 0x000000ff04008986 */ /* 0x0001e2000c101124 */
[----:B------:R-:W-:Y:S05]  /*5b70*/  @!P0 BRA `(.L_x_25013) ;  /* 0x0000000000508947 */ /* 0x000fea0003800000 */
.L_x_25012:
        /* <DEDUP_REMOVED lines=16> */
.L_x_25030:
[----:B------:R-:W-:Y:S05]  /*5c80*/  BRA `(.L_x_25013) ;  /* 0x00000000000c7947 */ /* 0x000fea0003800000 */
.L_x_25029:
[----:B------:R0:W-:Y:S01]  /*5c90*/  STG.E.64 desc[UR36][R4.64], RZ ;  /* 0x000000ff04007986 */ /* 0x0001e2000c101b24 */
[----:B------:R-:W-:Y:S05]  /*5ca0*/  BRA `(.L_x_25013) ;  /* 0x0000000000047947 */ /* 0x000fea0003800000 */
.L_x_25028:
[----:B------:R0:W-:Y:S02]  /*5cb0*/  STG.E desc[UR36][R4.64], RZ ;  /* 0x000000ff04007986 */ /* 0x0001e4000c101924 */
.L_x_25013:
[----:B------:R-:W-:-:S07]  /*5cc0*/  VIADD R25, R25, 0x80 ;  /* 0x0000008019197836 */ /* 0x000fce0000000000 */
.L_x_24984:
[----:B------:R-:W-:Y:S05]  /*5cd0*/  BSYNC B6 ;  /* 0x0000000000067941 */ /* 0x000fea0003800000 */
.L_x_24983:
        /* <DEDUP_REMOVED lines=21> */
.L_x_25034:
[----:B------:R-:W-:Y:S01]  /*5e30*/  STG.E.U8 desc[UR36][R2.64], RZ ;  /* 0x000000ff02007986 */ /* 0x000fe2000c101124 */
[----:B------:R-:W-:Y:S05]  /*5e40*/  EXIT ;  /* 0x000000000000794d */ /* 0x000fea0003800000 */
.L_x_25033:
        /* <DEDUP_REMOVED lines=8> */
.L_x_25037:
[----:B------:R-:W-:Y:S01]  /*5ed0*/  STG.E desc[UR36][R2.64], RZ ;  /* 0x000000ff02007986 */ /* 0x000fe2000c101924 */
[----:B------:R-:W-:Y:S05]  /*5ee0*/  EXIT ;  /* 0x000000000000794d */ /* 0x000fea0003800000 */
.L_x_25036:
[----:B------:R-:W-:Y:S01]  /*5ef0*/  STG.E.U16 desc[UR36][R2.64], RZ ;  /* 0x000000ff02007986 */ /* 0x000fe2000c101524 */
[----:B------:R-:W-:Y:S05]  /*5f00*/  EXIT ;  /* 0x000000000000794d */ /* 0x000fea0003800000 */
.L_x_25032:
        /* <DEDUP_REMOVED lines=8> */
.L_x_25039:
[----:B------:R-:W-:Y:S01]  /*5f90*/  STG.E.U16 desc[UR36][R2.64], RZ ;  /* 0x000000ff02007986 */ /* 0x000fe2000c101524 */
[----:B------:R-:W-:Y:S05]  /*5fa0*/  EXIT ;  /* 0x000000000000794d */ /* 0x000fea0003800000 */
.L_x_25038:
        /* <DEDUP_REMOVED lines=8> */
.L_x_25041:
[----:B------:R-:W-:Y:S01]  /*6030*/  STG.E desc[UR36][R2.64], RZ ;  /* 0x000000ff02007986 */ /* 0x000fe2000c101924 */
[----:B------:R-:W-:Y:S05]  /*6040*/  EXIT ;  /* 0x000000000000794d */ /* 0x000fea0003800000 */
.L_x_25040:
[----:B------:R-:W-:Y:S01]  /*6050*/  STG.E.64 desc[UR36][R2.64], RZ ;  /* 0x000000ff02007986 */ /* 0x000fe2000c101b24 */
[----:B------:R-:W-:Y:S05]  /*6060*/  EXIT ;  /* 0x000000000000794d */ /* 0x000fea0003800000 */
.L_x_25031:
        /* <DEDUP_REMOVED lines=10> */
.L_x_25044:
[----:B------:R-:W-:Y:S01]  /*6110*/  STG.E.128 desc[UR36][R2.64], RZ ;  /* 0x000000ff02007986 */ /* 0x000fe2000c101d24 */
[----:B------:R-:W-:Y:S05]  /*6120*/  EXIT ;  /* 0x000000000000794d */ /* 0x000fea0003800000 */
.L_x_25043:
        /* <DEDUP_REMOVED lines=8> */
.L_x_25046:
[----:B------:R-:W-:Y:S01]  /*61b0*/  STG.E.U8 desc[UR36][R2.64], RZ ;  /* 0x000000ff02007986 */ /* 0x000fe2000c101124 */
[----:B------:R-:W-:Y:S05]  /*61c0*/  EXIT ;  /* 0x000000000000794d */ /* 0x000fea0003800000 */
.L_x_25045:
[----:B------:R-:W-:Y:S01]  /*61d0*/  STG.E.U16 desc[UR36][R2.64], RZ ;  /* 0x000000ff02007986 */ /* 0x000fe2000c101524 */
[----:B------:R-:W-:Y:S05]  /*61e0*/  EXIT ;  /* 0x000000000000794d */ /* 0x000fea0003800000 */
.L_x_25042:
        /* <DEDUP_REMOVED lines=10> */
.L_x_25049:
[----:B------:R-:W-:Y:S01]  /*6290*/  STG.E.U8 desc[UR36][R2.64], RZ ;  /* 0x000000ff02007986 */ /* 0x000fe2000c101124 */
[----:B------:R-:W-:Y:S05]  /*62a0*/  EXIT ;  /* 0x000000000000794d */ /* 0x000fea0003800000 */
.L_x_25048:
[----:B------:R-:W-:Y:S01]  /*62b0*/  STG.E.U8 desc[UR36][R2.64], RZ ;  /* 0x000000ff02007986 */ /* 0x000fe2000c101124 */
[----:B------:R-:W-:Y:S05]  /*62c0*/  EXIT ;  /* 0x000000000000794d */ /* 0x000fea0003800000 */
.L_x_25047:
[----:B------:R-:W-:-:S13]  /*62d0*/  ISETP.NE.AND P0, PT, R0, 0x1c, PT ;  /* 0x0000001c0000780c */ /* 0x000fda0003f05270 */
[----:B------:R-:W-:Y:S05]  /*62e0*/  @!P0 BRA `(.L_x_25050) ;  /* 0x0000000000608947 */ /* 0x000fea0003800000 */
[----:B------:R-:W-:-:S13]  /*62f0*/  ISETP.NE.AND P0, PT, R0, 0x1d, PT ;  /* 0x0000001d0000780c */ /* 0x000fda0003f05270 */
[----:B------:R-:W-:Y:S05]  /*6300*/  @!P0 BRA `(.L_x_25051) ;  /* 0x0000000000508947 */ /* 0x000fea0003800000 */
[----:B------:R-:W-:-:S13]  /*6310*/  ISETP.NE.AND P0, PT, R0, 0x2c, PT ;  /* 0x0000002c0000780c */ /* 0x000fda0003f05270 */
[----:B------:R0:W-:Y:S01]  /*6320*/  @!P0 STG.E.U8 desc[UR36][R2.64], RZ ;  /* 0x000000ff02008986 */ /* 0x0001e2000c101124 */
[----:B------:R-:W-:Y:S05]  /*6330*/  @!P0 EXIT ;  /* 0x000000000000894d */ /* 0x000fea0003800000 */
.L_x_25035:
        /* <DEDUP_REMOVED lines=16> */
.L_x_25052:
[----:B------:R-:W-:Y:S05]  /*6440*/  EXIT ;  /* 0x000000000000794d */ /* 0x000fea0003800000 */
.L_x_25051:
[----:B------:R-:W-:Y:S01]  /*6450*/  STG.E.64 desc[UR36][R2.64], RZ ;  /* 0x000000ff02007986 */ /* 0x000fe2000c101b24 */
[----:B------:R-:W-:Y:S05]  /*6460*/  EXIT ;  /* 0x000000000000794d */ /* 0x000fea0003800000 */
.L_x_25050:
[----:B------:R-:W-:Y:S01]  /*6470*/  STG.E desc[UR36][R2.64], RZ ;  /* 0x000000ff02007986 */ /* 0x000fe2000c101924 */
[----:B------:R-:W-:Y:S05]  /*6480*/  EXIT ;  /* 0x000000000000794d */ /* 0x000fea0003800000 */
.L_x_25053:
        /* <DEDUP_REMOVED lines=15> */
.L_x_32327:


//--------------------- .text._ZN2at6native18elementwise_kernelILi128ELi2EZNS0_22gpu_kernel_impl_nocastIZZZNS0_67_GLOBAL__N__bb565c37_34_ValidateCompressedIndicesKernel_cu_33a4b88b42_validate_compressed_sparse_indices_kernelILNS3_8CDimNameE0ENS3_18CUDAKernelLauncherENS3_14EmptyVecKernelENS3_8DummyVecELm0EEEvRKNS_6TensorESB_lllENKUlvE0_clEvENKUlvE0_clEvEUllE_EEvRNS_18TensorIteratorBaseERKT_EUliE_EEviT1_ --------------------------
	.section	.text._ZN2at6native18elementwise_kernelILi128ELi2EZNS0_22gpu_kernel_impl_nocastIZZZNS0_67_GLOBAL__N__bb565c37_34_ValidateCompressedIndicesKernel_cu_33a4b88b42_validate_compressed_sparse_indices_kernelILNS3_8CDimNameE0ENS3_18CUDAKernelLauncherENS3_14EmptyVecKernelENS3_8DummyVecELm0EEEvRKNS_6TensorESB_lllENKUlvE0_clEvENKUlvE0_clEvEUllE_EEvRNS_18TensorIteratorBaseERKT_EUliE_EEviT1_,"ax",@progbits
	.align	128
        .global         _ZN2at6native18elementwise_kernelILi128ELi2EZNS0_22gpu_kernel_impl_nocastIZZZNS0_67_GLOBAL__N__bb565c37_34_ValidateCompressedIndicesKernel_cu_33a4b88b42_validate_compressed_sparse_indices_kernelILNS3_8CDimNameE0ENS3_18CUDAKernelLauncherENS3_14EmptyVecKernelENS3_8DummyVecELm0EEEvRKNS_6TensorESB_lllENKUlvE0_clEvENKUlvE0_clEvEUllE_EEvRNS_18TensorIteratorBaseERKT_EUliE_EEviT1_
        .type           _ZN2at6native18elementwise_kernelILi128ELi2EZNS0_22gpu_kernel_impl_nocastIZZZNS0_67_GLOBAL__N__bb565c37_34_ValidateCompressedIndicesKernel_cu_33a4b88b42_validate_compressed_sparse_indices_kernelILNS3_8CDimNameE0ENS3_18CUDAKernelLauncherENS3_14EmptyVecKernelENS3_8DummyVecELm0EEEvRKNS_6TensorESB_lllENKUlvE0_clEvENKUlvE0_clEvEUllE_EEvRNS_18TensorIteratorBaseERKT_EUliE_EEviT1_,@function
        .size           _ZN2at6native18elementwise_kernelILi128ELi2EZNS0_22gpu_kernel_impl_nocastIZZZNS0_67_GLOBAL__N__bb565c37_34_ValidateCompressedIndicesKernel_cu_33a4b88b42_validate_compressed_sparse_indices_kernelILNS3_8CDimNameE0ENS3_18CUDAKernelLauncherENS3_14EmptyVecKernelENS3_8DummyVecELm0EEEvRKNS_6TensorESB_lllENKUlvE0_clEvENKUlvE0_clEvEUllE_EEvRNS_18TensorIteratorBaseERKT_EUliE_EEviT1_,(.L_x_32328 - _ZN2at6native18elementwise_kernelILi128ELi2EZNS0_22gpu_kernel_impl_nocastIZZZNS0_67_GLOBAL__N__bb565c37_34_ValidateCompressedIndicesKernel_cu_33a4b88b42_validate_compressed_sparse_indices_kernelILNS3_8CDimNameE0ENS3_18CUDAKernelLauncherENS3_14EmptyVecKernelENS3_8DummyVecELm0EEEvRKNS_6TensorESB_lllENKUlvE0_clEvENKUlvE0_clEvEUllE_EEvRNS_18TensorIteratorBaseERKT_EUliE_EEviT1_)
        .other          _ZN2at6native18elementwise_kernelILi128ELi2EZNS0_22gpu_kernel_impl_nocastIZZZNS0_67_GLOBAL__N__bb565c37_34_ValidateCompressedIndicesKernel_cu_33a4b88b42_validate_compressed_sparse_indices_kernelILNS3_8CDimNameE0ENS3_18CUDAKernelLauncherENS3_14EmptyVecKernelENS3_8DummyVecELm0EEEvRKNS_6TensorESB_lllENKUlvE0_clEvENKUlvE0_clEvEUllE_EEvRNS_18TensorIteratorBaseERKT_EUliE_EEviT1_,@"STO_CUDA_ENTRY STV_DEFAULT"
_ZN2at6native18elementwise_kernelILi128ELi2EZNS0_22gpu_kernel_impl_nocastIZZZNS0_67_GLOBAL__N__bb565c37_34_ValidateCompressedIndicesKernel_cu_33a4b88b42_validate_compressed_sparse_indices_kernelILNS3_8CDimNameE0ENS3_18CUDAKernelLauncherENS3_14EmptyVecKernelENS3_8DummyVecELm0EEEvRKNS_6TensorESB_lllENKUlvE0_clEvENKUlvE0_clEvEUllE_EEvRNS_18TensorIteratorBaseERKT_EUliE_EEviT1_:
.text._ZN2at6native18elementwise_kernelILi128ELi2EZNS0_22gpu_kernel_impl_nocastIZZZNS0_67_GLOBAL__N__bb565c37_34_ValidateCompressedIndicesKernel_cu_33a4b88b42_validate_compressed_sparse_indices_kernelILNS3_8CDimNameE0ENS3_18CUDAKernelLauncherENS3_14EmptyVecKernelENS3_8DummyVecELm0EEEvRKNS_6TensorESB_lllENKUlvE0_clEvENKUlvE0_clEvEUllE_EEvRNS_18TensorIteratorBaseERKT_EUliE_EEviT1_:
        /* <DEDUP_REMOVED lines=312> */
.L_x_25056:
        /* <DEDUP_REMOVED lines=34> */
.L_x_25058:
[----:B------:R-:W-:Y:S05]  /*15a0*/  BSYNC B6 ;  /* 0x0000000000067941 */ /* 0x000fea0003800000 */
.L_x_25057:
[----:B------:R0:W-:Y:S01]  /*15b0*/  STG.E.64 desc[UR36][R16.64], RZ ;  /* 0x000000ff10007986 */ /* 0x0001e2000c101b24 */
[----:B------:R-:W-:-:S05]  /*15c0*/  LEA R5, R18, R19, 0x8 ;  /* 0x0000001312057211 */ /* 0x000fca00078e40ff */
[----:B------:R-:W-:-:S07]  /*15d0*/  VIADD R5, R5, 0x80 ;  /* 0x0000008005057836 */ /* 0x000fce0000000000 */
.L_x_25055:
[----:B------:R-:W-:Y:S05]  /*15e0*/  BSYNC B7 ;  /* 0x0000000000077941 */ /* 0x000fea0003800000 */
.L_x_25054:
        /* <DEDUP_REMOVED lines=306> */
.L_x_25059:
        /* <DEDUP_REMOVED lines=34> */
.L_x_25061:
[----:B------:R-:W-:Y:S05]  /*2b30*/  BSYNC B6 ;  /* 0x0000000000067941 */ /* 0x000fea0003800000 */
.L_x_25060:
[----:B------:R-:W-:Y:S01]  /*2b40*/  STG.E.64 desc[UR36][R16.64], RZ ;  /* 0x000000ff10007986 */ /* 0x000fe2000c101b24 */
[----:B------:R-:W-:Y:S05]  /*2b50*/  EXIT ;  /* 0x000000000000794d */ /* 0x000fea0003800000 */
.L_x_25062:
        /* <DEDUP_REMOVED lines=10> */
.L_x_32328:


//--------------------- .text._ZN2at6native27unrolled_elementwise_kernelIZZZNS0_67_GLOBAL__N__bb565c37_34_ValidateCompressedIndicesKernel_cu_33a4b88b42_validate_compressed_sparse_indices_kernelILNS2_8CDimNameE0ENS2_18CUDAKernelLauncherENS2_14EmptyVecKernelENS2_8DummyVecELm0EEEvRKNS_6TensorESA_lllENKUlvE0_clEvENKUlvE0_clEvEUllE_St5arrayIPcLm2EELi4E23TrivialOffsetCalculatorILi1EjESI_NS0_6memory15LoadWithoutCastENSJ_16StoreWithoutCastEEEviT_T0_T2_T3_T4_T5_ --------------------------
	.section	.text._ZN2at6native27unrolled_elementwise_kernelIZZZNS0_67_GLOBAL__N__bb565c37_34_ValidateCompressedIndicesKernel_cu_33a4b88b42_validate_compressed_sparse_indices_kernelILNS2_8CDimNameE0ENS2_18CUDAKernelLauncherENS2_14EmptyVecKernelENS2_8DummyVecELm0EEEvRKNS_6TensorESA_lllENKUlvE0_clEvENKUlvE0_clEvEUllE_St5arrayIPcLm2EELi4E23TrivialOffsetCalculatorILi1EjESI_NS0_6memory15LoadWithoutCastENSJ_16StoreWithoutCastEEEviT_T0_T2_T3_T4_T5_,"ax",@progbits
	.align	128
        .global         _ZN2at6native27unrolled_elementwise_kernelIZZZNS0_67_GLOBAL__N__bb565c37_34_ValidateCompressedIndicesKernel_cu_33a4b88b42_validate_compressed_sparse_indices_kernelILNS2_8CDimNameE0ENS2_18CUDAKernelLauncherENS2_14EmptyVecKernelENS2_8DummyVecELm0EEEvRKNS_6TensorESA_lllENKUlvE0_clEvENKUlvE0_clEvEUllE_St5arrayIPcLm2EELi4E23TrivialOffsetCalculatorILi1EjESI_NS0_6memory15LoadWithoutCastENSJ_16StoreWithoutCastEEEviT_T0_T2_T3_T4_T5_
        .type           _ZN2at6native27unrolled_elementwise_kernelIZZZNS0_67_GLOBAL__N__bb565c37_34_ValidateCompressedIndicesKernel_cu_33a4b88b42_validate_compressed_sparse_indices_kernelILNS2_8CDimNameE0ENS2_18CUDAKernelLauncherENS2_14EmptyVecKernelENS2_8DummyVecELm0EEEvRKNS_6TensorESA_lllENKUlvE0_clEvENKUlvE0_clEvEUllE_St5arrayIPcLm2EELi4E23TrivialOffsetCalculatorILi1EjESI_NS0_6memory15LoadWithoutCastENSJ_16StoreWithoutCastEEEviT_T0_T2_T3_T4_T5_,@function
        .size           _ZN2at6native27unrolled_elementwise_kernelIZZZNS0_67_GLOBAL__N__bb565c37_34_ValidateCompressedIndicesKernel_cu_33a4b88b42_validate_compressed_sparse_indices_kernelILNS2_8CDimNameE0ENS2_18CUDAKernelLauncherENS2_14EmptyVecKernelENS2_8DummyVecELm0EEEvRKNS_6TensorESA_lllENKUlvE0_clEvENKUlvE0_clEvEUllE_St5arrayIPcLm2EELi4E23TrivialOffsetCalculatorILi1EjESI_NS0_6memory15LoadWithoutCastENSJ_16StoreWithoutCastEEEviT_T0_T2_T3_T4_T5_,(.L_x_32329 - _ZN2at6native27unrolled_elementwise_kernelIZZZNS0_67_GLOBAL__N__bb565c37_34_ValidateCompressedIndicesKernel_cu_33a4b88b42_validate_compressed_sparse_indices_kernelILNS2_8CDimNameE0ENS2_18CUDAKernelLauncherENS2_14EmptyVecKernelENS2_8DummyVecELm0EEEvRKNS_6TensorESA_lllENKUlvE0_clEvENKUlvE0_clEvEUllE_St5arrayIPcLm2EELi4E23TrivialOffsetCalculatorILi1EjESI_NS0_6memory15LoadWithoutCastENSJ_16StoreWithoutCastEEEviT_T0_T2_T3_T4_T5_)
        .other          _ZN2at6native27unrolled_elementwise_kernelIZZZNS0_67_GLOBAL__N__bb565c37_34_ValidateCompressedIndicesKernel_cu_33a4b88b42_validate_compressed_sparse_indices_kernelILNS2_8CDimNameE0ENS2_18CUDAKernelLauncherENS2_14EmptyVecKernelENS2_8DummyVecELm0EEEvRKNS_6TensorESA_lllENKUlvE0_clEvENKUlvE0_clEvEUllE_St5arrayIPcLm2EELi4E23TrivialOffsetCalculatorILi1EjESI_NS0_6memory15LoadWithoutCastENSJ_16StoreWithoutCastEEEviT_T0_T2_T3_T4_T5_,@"STO_CUDA_ENTRY STV_DEFAULT"
_ZN2at6native27unrolled_elementwise_kernelIZZZNS0_67_GLOBAL__N__bb565c37_34_ValidateCompressedIndicesKernel_cu_33a4b88b42_validate_compressed_sparse_indices_kernelILNS2_8CDimNameE0ENS2_18CUDAKernelLauncherENS2_14EmptyVecKernelENS2_8DummyVecELm0EEEvRKNS_6TensorESA_lllENKUlvE0_clEvENKUlvE0_clEvEUllE_St5arrayIPcLm2EELi4E23TrivialOffsetCalculatorILi1EjESI_NS0_6memory15LoadWithoutCastENSJ_16StoreWithoutCastEEEviT_T0_T2_T3_T4_T5_:
.text._ZN2at6native27unrolled_elementwise_kernelIZZZNS0_67_GLOBAL__N__bb565c37_34_ValidateCompressedIndicesKernel_cu_33a4b88b42_validate_compressed_sparse_indices_kernelILNS2_8CDimNameE0ENS2_18CUDAKernelLauncherENS2_14EmptyVecKernelENS2_8DummyVecELm0EEEvRKNS_6TensorESA_lllENKUlvE0_clEvENKUlvE0_clEvEUllE_St5arrayIPcLm2EELi4E23TrivialOffsetCalculatorILi1EjESI_NS0_6memory15LoadWithoutCastENSJ_16StoreWithoutCastEEEviT_T0_T2_T3_T4_T5_:
        /* <DEDUP_REMOVED lines=63> */
.L_x_25064:
[----:B------:R-:W-:Y:S05]  /*03f0*/  BSYNC B6 ;  /* 0x0000000000067941 */ /* 0x000fea0003800000 */
.L_x_25063:
        /* <DEDUP_REMOVED lines=29> */
.L_x_25066:
[----:B------:R-:W-:Y:S05]  /*05d0*/  BSYNC B6 ;  /* 0x0000000000067941 */ /* 0x000fea0003800000 */
.L_x_25065:
        /* <DEDUP_REMOVED lines=29> */
.L_x_25068:
[----:B------:R-:W-:Y:S05]  /*07b0*/  BSYNC B6 ;  /* 0x0000000000067941 */ /* 0x000fea0003800000 */
.L_x_25067:
        /* <DEDUP_REMOVED lines=29> */
.L_x_25070:
[----:B------:R-:W-:Y:S05]  /*0990*/  BSYNC B6 ;  /* 0x0000000000067941 */ /* 0x000fea0003800000 */
.L_x_25069:
        /* <DEDUP_REMOVED lines=20> */
.L_x_25072:
[----:B------:R-:W-:Y:S05]  /*0ae0*/  BSYNC B0 ;  /* 0x0000000000007941 */ /* 0x000fea0003800000 */
.L_x_25071:
[----:B------:R-:W-:-:S13]  /*0af0*/  ISETP.GE.AND P0, PT, R26, R24, PT ;  /* 0x000000181a00720c */ /* 0x000fda0003f06270 */
[----:B------:R-:W-:Y:S05]  /*0b00*/  @P0 EXIT ;  /* 0x000000000000094d */ /* 0x000fea0003800000 */
[----:B01----:R-:W0:Y:S01]  /*0b10*/  LDC.64 R2, c[0x0][0x230] ;  /* 0x00008c00ff027b82 */ /* 0x003e220000000a00 */
[----:B------:R-:W-:-:S04]  /*0b20*/  IMAD R25, R25, 0x200, R26 ;  /* 0x0000020019197824 */ /* 0x000fc800078e021a */
[----:B0-----:R-:W-:-:S05]  /*0b30*/  IMAD.WIDE.U32 R2, R25, 0x8, R2 ;  /* 0x0000000819027825 */ /* 0x001fca00078e0002 */
[----:B------:R-:W-:Y:S01]  /*0b40*/  STG.E.64 desc[UR36][R2.64], RZ ;  /* 0x000000ff02007986 */ /* 0x000fe2000c101b24 */
[----:B------:R-:W-:Y:S05]  /*0b50*/  EXIT ;  /* 0x000000000000794d */ /* 0x000fea0003800000 */
.L_x_25073:
        /* <DEDUP_REMOVED lines=10> */
.L_x_32329:


//--------------------- .text._ZN2at6native29vectorized_elementwise_kernelILi2EZZZNS0_67_GLOBAL__N__bb565c37_34_ValidateCompressedIndicesKernel_cu_33a4b88b42_validate_compressed_sparse_indices_kernelILNS2_8CDimNameE0ENS2_18CUDAKernelLauncherENS2_14EmptyVecKernelENS2_8DummyVecELm0EEEvRKNS_6TensorESA_lllENKUlvE0_clEvENKUlvE0_clEvEUllE_St5arrayIPcLm2EEEEviT0_T1_ --------------------------
	.section	.text._ZN2at6native29vectorized_elementwise_kernelILi2EZZZNS0_67_GLOBAL__N__bb565c37_34_ValidateCompressedIndicesKernel_cu_33a4b88b42_validate_compressed_sparse_indices_kernelILNS2_8CDimNameE0ENS2_18CUDAKernelLauncherENS2_14EmptyVecKernelENS2_8DummyVecELm0EEEvRKNS_6TensorESA_lllENKUlvE0_clEvENKUlvE0_clEvEUllE_St5arrayIPcLm2EEEEviT0_T1_,"ax",@progbits
	.align	128
        .global         _ZN2at6native29vectorized_elementwise_kernelILi2EZZZNS0_67_GLOBAL__N__bb565c37_34_ValidateCompressedIndicesKernel_cu_33a4b88b42_validate_compressed_sparse_indices_kernelILNS2_8CDimNameE0ENS2_18CUDAKernelLauncherENS2_14EmptyVecKernelENS2_8DummyVecELm0EEEvRKNS_6TensorESA_lllENKUlvE0_clEvENKUlvE0_clEvEUllE_St5arrayIPcLm2EEEEviT0_T1_
        .type           _ZN2at6native29vectorized_elementwise_kernelILi2EZZZNS0_67_GLOBAL__N__bb565c37_34_ValidateCompressedIndicesKernel_cu_33a4b88b42_validate_compressed_sparse_indices_kernelILNS2_8CDimNameE0ENS2_18CUDAKernelLauncherENS2_14EmptyVecKernelENS2_8DummyVecELm0EEEvRKNS_6TensorESA_lllENKUlvE0_clEvENKUlvE0_clEvEUllE_St5arrayIPcLm2EEEEviT0_T1_,@function
        .size           _ZN2at6native29vectorized_elementwise_kernelILi2EZZZNS0_67_GLOBAL__N__bb565c37_34_ValidateCompressedIndicesKernel_cu_33a4b88b42_validate_compressed_sparse_indices_kernelILNS2_8CDimNameE0ENS2_18CUDAKernelLauncherENS2_14EmptyVecKernelENS2_8DummyVecELm0EEEvRKNS_6TensorESA_lllENKUlvE0_clEvENKUlvE0_clEvEUllE_St5arrayIPcLm2EEEEviT0_T1_,(.L_x_32330 - _ZN2at6native29vectorized_elementwise_kernelILi2EZZZNS0_67_GLOBAL__N__bb565c37_34_ValidateCompressedIndicesKernel_cu_33a4b88b42_validate_compressed_sparse_indices_kernelILNS2_8CDimNameE0ENS2_18CUDAKernelLauncherENS2_14EmptyVecKernelENS2_8DummyVecELm0EEEvRKNS_6TensorESA_lllENKUlvE0_clEvENKUlvE0_clEvEUllE_St5arrayIPcLm2EEEEviT0_T1_)
        .other          _ZN2at6native29vectorized_elementwise_kernelILi2EZZZNS0_67_GLOBAL__N__bb565c37_34_ValidateCompressedIndicesKernel_cu_33a4b88b42_validate_compressed_sparse_indices_kernelILNS2_8CDimNameE0ENS2_18CUDAKernelLauncherENS2_14EmptyVecKernelENS2_8DummyVecELm0EEEvRKNS_6TensorESA_lllENKUlvE0_clEvENKUlvE0_clEvEUllE_St5arrayIPcLm2EEEEviT0_T1_,@"STO_CUDA_ENTRY STV_DEFAULT"
_ZN2at6native29vectorized_elementwise_kernelILi2EZZZNS0_67_GLOBAL__N__bb565c37_34_ValidateCompressedIndicesKernel_cu_33a4b88b42_validate_compressed_sparse_indices_kernelILNS2_8CDimNameE0ENS2_18CUDAKernelLauncherENS2_14EmptyVecKernelENS2_8DummyVecELm0EEEvRKNS_6TensorESA_lllENKUlvE0_clEvENKUlvE0_clEvEUllE_St5arrayIPcLm2EEEEviT0_T1_:
.text._ZN2at6native29vectorized_elementwise_kernelILi2EZZZNS0_67_GLOBAL__N__bb565c37_34_ValidateCompressedIndicesKernel_cu_33a4b88b42_validate_compressed_sparse_indices_kernelILNS2_8CDimNameE0ENS2_18CUDAKernelLauncherENS2_14EmptyVecKernelENS2_8DummyVecELm0EEEvRKNS_6TensorESA_lllENKUlvE0_clEvENKUlvE0_clEvEUllE_St5arrayIPcLm2EEEEviT0_T1_:
        /* <DEDUP_REMOVED lines=43> */
.L_x_25076:
[----:B------:R-:W-:Y:S05]  /*02b0*/  BSYNC B6 ;  /* 0x0000000000067941 */ /* 0x000fea0003800000 */
.L_x_25075:
        /* <DEDUP_REMOVED lines=27> */
.L_x_25078:
[----:B------:R-:W-:Y:S05]  /*0470*/  BSYNC B6 ;  /* 0x0000000000067941 */ /* 0x000fea0003800000 */
.L_x_25077:
        /* <DEDUP_REMOVED lines=27> */
.L_x_25080:
[----:B------:R-:W-:Y:S05]  /*0630*/  BSYNC B6 ;  /* 0x0000000000067941 */ /* 0x000fea0003800000 */
.L_x_25079:
        /* <DEDUP_REMOVED lines=27> */
.L_x_25082:
[----:B------:R-:W-:Y:S05]  /*07f0*/  BSYNC B6 ;  /* 0x0000000000067941 */ /* 0x000fea0003800000 */
.L_x_25081:
        /* <DEDUP_REMOVED lines=27> */
.L_x_25084:
[----:B------:R-:W-:Y:S05]  /*09b0*/  BSYNC B6 ;  /* 0x0000000000067941 */ /* 0x000fea0003800000 */
.L_x_25083:
        /* <DEDUP_REMOVED lines=27> */
.L_x_25086:
[----:B------:R-:W-:Y:S05]  /*0b70*/  BSYNC B6 ;  /* 0x0000000000067941 */ /* 0x000fea0003800000 */
.L_x_25085:
        /* <DEDUP_REMOVED lines=27> */
.L_x_25088:
[----:B------:R-:W-:Y:S05]  /*0d30*/  BSYNC B6 ;  /* 0x0000000000067941 */ /* 0x000fea0003800000 */
.L_x_25087:
        /* <DEDUP_REMOVED lines=27> */
.L_x_25090:
[----:B------:R-:W-:Y:S05]  /*0ef0*/  BSYNC B6 ;  /* 0x0000000000067941 */ /* 0x000fea0003800000 */
.L_x_25089:
        /* <DEDUP_REMOVED lines=8> */
.L_x_25074:
        /* <DEDUP_REMOVED lines=86> */
.L_x_25092:
[----:B------:R-:W-:Y:S05]  /*14e0*/  BSYNC B6 ;  /* 0x0000000000067941 */ /* 0x000fea0003800000 */
.L_x_25091:
        /* <DEDUP_REMOVED lines=29> */
.L_x_25094:
[----:B------:R-:W-:Y:S05]  /*16c0*/  BSYNC B6 ;  /* 0x0000000000067941 */ /* 0x000fea0003800000 */
.L_x_25093:
        /* <DEDUP_REMOVED lines=29> */
.L_x_25096:
[----:B------:R-:W-:Y:S05]  /*18a0*/  BSYNC B6 ;  /* 0x0000000000067941 */ /* 0x000fea0003800000 */
.L_x_25095:
        /* <DEDUP_REMOVED lines=29> */
.L_x_25098:
[----:B------:R-:W-:Y:S05]  /*1a80*/  BSYNC B6 ;  /* 0x0000000000067941 */ /* 0x000fea0003800000 */
.L_x_25097:
        /* <DEDUP_REMOVED lines=29> */
.L_x_25100:
[----:B------:R-:W-:Y:S05]  /*1c60*/  BSYNC B6 ;  /* 0x0000000000067941 */ /* 0x000fea0003800000 */
.L_x_25099:
        /* <DEDUP_REMOVED lines=29> */
.L_x_25102:
[----:B------:R-:W-:Y:S05]  /*1e40*/  BSYNC B6 ;  /* 0x0000000000067941 */ /* 0x000fea0003800000 */
.L_x_25101:
        /* <DEDUP_REMOVED lines=29> */
.L_x_25104:
[----:B------:R-:W-:Y:S05]  /*2020*/  BSYNC B6 ;  /* 0x0000000000067941 */ /* 0x000fea0003800000 */
.L_x_25103:
        /* <DEDUP_REMOVED lines=29> */
.L_x_25106:
[----:B------:R-:W-:Y:S05]  /*2200*/  BSYNC B6 ;  /* 0x0000000000067941 */ /* 0x000fea0003800000 */
.L_x_25105:
        /* <DEDUP_REMOVED lines=23> */
.L_x_25109:
[----:B------:R-:W-:-:S13]  /*2380*/  ISETP.GE.AND P0, PT, R33, R32, PT ;  /* 0x000000202100720c */ /* 0x000fda0003f06270 */
[----:B------:R-:W-:Y:S05]  /*2390*/  @P0 BRA `(.L_x_25111) ;  /* 0x0000000000300947 */ /* 0x000fea0003800000 */
[----:B01----:R-:W0:Y:S01]  /*23a0*/  LDC.64 R4, c[0x0][0x230] ;  /* 0x00008c00ff047b82 */ /* 0x003e220000000a00 */
[----:B------:R-:W-:Y:S02]  /*23b0*/  IMAD.IADD R3, R2, 0x1, R33 ;  /* 0x0000000102037824 */ /* 0x000fe400078e0221 */
[----:B------:R-:W-:Y:S02]  /*23c0*/  VIADD R33, R33, 0x80 ;  /* 0x0000008021217836 */ /* 0x000fe40000000000 */
[----:B0-----:R-:W-:-:S05]  /*23d0*/  IMAD.WIDE.U32 R4, R3, 0x8, R4 ;  /* 0x0000000803047825 */ /* 0x001fca00078e0004 */
[----:B------:R1:W-:Y:S02]  /*23e0*/  STG.E.64 desc[UR36][R4.64], RZ ;  /* 0x000000ff04007986 */ /* 0x0003e4000c101b24 */
.L_x_25110:
[----:B------:R-:W-:-:S13]  /*23f0*/  ISETP.GE.AND P0, PT, R33, R32, PT ;  /* 0x000000202100720c */ /* 0x000fda0003f06270 */
[----:B------:R-:W-:Y:S05]  /*2400*/  @P0 BRA `(.L_x_25112) ;  /* 0x0000000000340947 */ /* 0x000fea0003800000 */
[----:B01----:R-:W0:Y:S01]  /*2410*/  LDC.64 R4, c[0x0][0x230] ;  /* 0x00008c00ff047b82 */ /* 0x003e220000000a00 */
[----:B------:R-:W-:Y:S01]  /*2420*/  IADD3 R3, R2, R33, RZ ;  /* 0x0000002102037210 */ /* 0x000fe20007ffe0ff */
[----:B------:R-:W-:-:S04]  /*2430*/  VIADD R33, R33, 0x80 ;  /* 0x0000008021217836 */ /* 0x000fc80000000000 */
[----:B0-----:R-:W-:-:S05]  /*2440*/  IMAD.WIDE.U32 R4, R3, 0x8, R4 ;  /* 0x0000000803047825 */ /* 0x001fca00078e0004 */
[----:B------:R2:W-:Y:S02]  /*2450*/  STG.E.64 desc[UR36][R4.64], RZ ;  /* 0x000000ff04007986 */ /* 0x0005e4000c101b24 */
.L_x_25111:
        /* <DEDUP_REMOVED lines=8> */
.L_x_25112:
[----:B------:R-:W-:Y:S05]  /*24e0*/  BSYNC B1 ;  /* 0x0000000000017941 */ /* 0x000fea0003800000 */
.L_x_25108:
[----:B------:R-:W-:-:S13]  /*24f0*/  ISETP.GE.AND P0, PT, R33, R32, PT ;  /* 0x000000202100720c */ /* 0x000fda0003f06270 */
[----:B012---:R-:W0:Y:S01]  /*2500*/  @!P0 LDC.64 R4, c[0x0][0x230] ;  /* 0x00008c00ff048b82 */ /* 0x007e220000000a00 */
[----:B------:R-:W-:Y:S02]  /*2510*/  @!P0 IMAD.IADD R3, R2, 0x1, R33 ;  /* 0x0000000102038824 */ /* 0x000fe400078e0221 */
[----:B------:R-:W-:Y:S02]  /*2520*/  @!P0 VIADD R33, R33, 0x80 ;  /* 0x0000008021218836 */ /* 0x000fe40000000000 */
[----:B0-----:R-:W-:-:S05]  /*2530*/  @!P0 IMAD.WIDE.U32 R4, R3, 0x8, R4 ;  /* 0x0000000803048825 */ /* 0x001fca00078e0004 */
[----:B------:R3:W-:Y:S02]  /*2540*/  @!P0 STG.E.64 desc[UR36][R4.64], RZ ;  /* 0x000000ff04008986 */ /* 0x0007e4000c101b24 */
.L_x_25113:
[----:B------:R-:W-:Y:S05]  /*2550*/  BSYNC B0 ;  /* 0x0000000000007941 */ /* 0x000fea0003800000 */
.L_x_25107:
[----:B------:R-:W-:-:S13]  /*2560*/  ISETP.GE.AND P0, PT, R33, R32, PT ;  /* 0x000000202100720c */ /* 0x000fda0003f06270 */
[----:B------:R-:W-:Y:S05]  /*2570*/  @P0 EXIT ;  /* 0x000000000000094d */ /* 0x000fea0003800000 */
[----:B0123--:R-:W0:Y:S01]  /*2580*/  LDC.64 R4, c[0x0][0x230] ;  /* 0x00008c00ff047b82 */ /* 0x00fe220000000a00 */
[----:B------:R-:W-:-:S04]  /*2590*/  IMAD.IADD R3, R2, 0x1, R33 ;  /* 0x0000000102037824 */ /* 0x000fc800078e0221 */
[----:B0-----:R-:W-:-:S05]  /*25a0*/  IMAD.WIDE.U32 R2, R3, 0x8, R4 ;  /* 0x0000000803027825 */ /* 0x001fca00078e0004 */
[----:B------:R-:W-:Y:S01]  /*25b0*/  STG.E.64 desc[UR36][R2.64], RZ ;  /* 0x000000ff02007986 */ /* 0x000fe2000c101b24 */
[----:B------:R-:W-:Y:S05]  /*25c0*/  EXIT ;  /* 0x000000000000794d */ /* 0x000fea0003800000 */
.L_x_25114:
        /* <DEDUP_REMOVED lines=11> */
.L_x_32330:


//--------------------- .text._ZN2at6native29vectorized_elementwise_kernelILi4EZZZNS0_67_GLOBAL__N__bb565c37_34_ValidateCompressedIndicesKernel_cu_33a4b88b42_validate_compressed_sparse_indices_kernelILNS2_8CDimNameE0ENS2_18CUDAKernelLauncherENS2_14EmptyVecKernelENS2_8DummyVecELm0EEEvRKNS_6TensorESA_lllENKUlvE0_clEvENKUlvE0_clEvEUllE_St5arrayIPcLm2EEEEviT0_T1_ --------------------------
	.section	.text._ZN2at6native29vectorized_elementwise_kernelILi4EZZZNS0_67_GLOBAL__N__bb565c37_34_ValidateCompressedIndicesKernel_cu_33a4b88b42_validate_compressed_sparse_indices_kernelILNS2_8CDimNameE0ENS2_18CUDAKernelLauncherENS2_14EmptyVecKernelENS2_8DummyVecELm0EEEvRKNS_6TensorESA_lllENKUlvE0_clEvENKUlvE0_clEvEUllE_St5arrayIPcLm2EEEEviT0_T1_,"ax",@progbits
	.align	128
        .global         _ZN2at6native29vectorized_elementwise_kernelILi4EZZZNS0_67_GLOBAL__N__bb565c37_34_ValidateCompressedIndicesKernel_cu_33a4b88b42_validate_compressed_sparse_indices_kernelILNS2_8CDimNameE0ENS2_18CUDAKernelLauncherENS2_14EmptyVecKernelENS2_8DummyVecELm0EEEvRKNS_6TensorESA_lllENKUlvE0_clEvENKUlvE0_clEvEUllE_St5arrayIPcLm2EEEEviT0_T1_
        .type           _ZN2at6native29vectorized_elementwise_kernelILi4EZZZNS0_67_GLOBAL__N__bb565c37_34_ValidateCompressedIndicesKernel_cu_33a4b88b42_validate_compressed_sparse_indices_kernelILNS2_8CDimNameE0ENS2_18CUDAKernelLauncherENS2_14EmptyVecKernelENS2_8DummyVecELm0EEEvRKNS_6TensorESA_lllENKUlvE0_clEvENKUlvE0_clEvEUllE_St5arrayIPcLm2EEEEviT0_T1_,@function
        .size           _ZN2at6native29vectorized_elementwise_kernelILi4EZZZNS0_67_GLOBAL__N__bb565c37_34_ValidateCompressedIndicesKernel_cu_33a4b88b42_validate_compressed_sparse_indices_kernelILNS2_8CDimNameE0ENS2_18CUDAKernelLauncherENS2_14EmptyVecKernelENS2_8DummyVecELm0EEEvRKNS_6TensorESA_lllENKUlvE0_clEvENKUlvE0_clEvEUllE_St5arrayIPcLm2EEEEviT0_T1_,(.L_x_32331 - _ZN2at6native29vectorized_elementwise_kernelILi4EZZZNS0_67_GLOBAL__N__bb565c37_34_ValidateCompressedIndicesKernel_cu_33a4b88b42_validate_compressed_sparse_indices_kernelILNS2_8CDimNameE0ENS2_18CUDAKernelLauncherENS2_14EmptyVecKernelENS2_8DummyVecELm0EEEvRKNS_6TensorESA_lllENKUlvE0_clEvENKUlvE0_clEvEUllE_St5arrayIPcLm2EEEEviT0_T1_)
        .other          _ZN2at6native29vectorized_elementwise_kernelILi4EZZZNS0_67_GLOBAL__N__bb565c37_34_ValidateCompressedIndicesKernel_cu_33a4b88b42_validate_compressed_sparse_indices_kernelILNS2_8CDimNameE0ENS2_18CUDAKernelLauncherENS2_14EmptyVecKernelENS2_8DummyVecELm0EEEvRKNS_6TensorESA_lllENKUlvE0_clEvENKUlvE0_clEvEUllE_St5arrayIPcLm2EEEEviT0_T1_,@"STO_CUDA_ENTRY STV_DEFAULT"
_ZN2at6native29vectorized_elementwise_kernelILi4EZZZNS0_67_GLOBAL__N__bb565c37_34_ValidateCompressedIndicesKernel_cu_33a4b88b42_validate_compressed_sparse_indices_kernelILNS2_8CDimNameE0ENS2_18CUDAKernelLauncherENS2_14EmptyVecKernelENS2_8DummyVecELm0EEEvRKNS_6TensorESA_lllENKUlvE0_clEvENKUlvE0_clEvEUllE_St5arrayIPcLm2EEEEviT0_T1_:
.text._ZN2at6native29vectorized_elementwise_kernelILi4EZZZNS0_67_GLOBAL__N__bb565c37_34_ValidateCompressedIndicesKernel_cu_33a4b88b42_validate_compressed_sparse_indices_kernelILNS2_8CDimNameE0ENS2_18CUDAKernelLauncherENS2_14EmptyVecKernelENS2_8DummyVecELm0EEEvRKNS_6TensorESA_lllENKUlvE0_clEvENKUlvE0_clEvEUllE_St5arrayIPcLm2EEEEviT0_T1_:
        /* <DEDUP_REMOVED lines=43> */
.L_x_25117:
[----:B------:R-:W-:Y:S05]  /*02b0*/  BSYNC B6 ;  /* 0x0000000000067941 */ /* 0x000fea0003800000 */
.L_x_25116:
        /* <DEDUP_REMOVED lines=27> */
.L_x_25119:
[----:B------:R-:W-:Y:S05]  /*0470*/  BSYNC B6 ;  /* 0x0000000000067941 */ /* 0x000fea0003800000 */
.L_x_25118:
        /* <DEDUP_REMOVED lines=27> */
.L_x_25121:
[----:B------:R-:W-:Y:S05]  /*0630*/  BSYNC B6 ;  /* 0x0000000000067941 */ /* 0x000fea0003800000 */
.L_x_25120:
        /* <DEDUP_REMOVED lines=27> */
.L_x_25123:
[----:B------:R-:W-:Y:S05]  /*07f0*/  BSYNC B6 ;  /* 0x0000000000067941 */ /* 0x000fea0003800000 */
.L_x_25122:
        /* <DEDUP_REMOVED lines=27> */
.L_x_25125:
[----:B------:R-:W-:Y:S05]  /*09b0*/  BSYNC B6 ;  /* 0x0000000000067941 */ /* 0x000fea0003800000 */
.L_x_25124:
        /* <DEDUP_REMOVED lines=27> */
.L_x_25127:
[----:B------:R-:W-:Y:S05]  /*0b70*/  BSYNC B6 ;  /* 0x0000000000067941 */ /* 0x000fea0003800000 */
.L_x_25126:
        /* <DEDUP_REMOVED lines=27> */
.L_x_25129:
[----:B------:R-:W-:Y:S05]  /*0d30*/  BSYNC B6 ;  /* 0x0000000000067941 */ /* 0x000fea0003800000 */
.L_x_25128:
        /* <DEDUP_REMOVED lines=27> */
.L_x_25131:
[----:B------:R-:W-:Y:S05]  /*0ef0*/  BSYNC B6 ;  /* 0x0000000000067941 */ /* 0x000fea0003800000 */
.L_x_25130:
        /* <DEDUP_REMOVED lines=8> */
.L_x_25115:
        /* <DEDUP_REMOVED lines=86> */
.L_x_25133:
[----:B------:R-:W-:Y:S05]  /*14e0*/  BSYNC B6 ;  /* 0x0000000000067941 */ /* 0x000fea0003800000 */
.L_x_25132:
        /* <DEDUP_REMOVED lines=29> */
.L_x_25135:
[----:B------:R-:W-:Y:S05]  /*16c0*/  BSYNC B6 ;  /* 0x0000000000067941 */ /* 0x000fea0003800000 */
.L_x_25134:
        /* <DEDUP_REMOVED lines=29> */
.L_x_25137:
[----:B------:R-:W-:Y:S05]  /*18a0*/  BSYNC B6 ;  /* 0x0000000000067941 */ /* 0x000fea0003800000 */
.L_x_25136:
        /* <DEDUP_REMOVED lines=29> */
.L_x_25139:
[----:B------:R-:W-:Y:S05]  /*1a80*/  BSYNC B6 ;  /* 0x0000000000067941 */ /* 0x000fea0003800000 */
.L_x_25138:
        /* <DEDUP_REMOVED lines=29> */
.L_x_25141:
[----:B------:R-:W-:Y:S05]  /*1c60*/  BSYNC B6 ;  /* 0x0000000000067941 */ /* 0x000fea0003800000 */
.L_x_25140:
        /* <DEDUP_REMOVED lines=29> */
.L_x_25143:
[----:B------:R-:W-:Y:S05]  /*1e40*/  BSYNC B6 ;  /* 0x0000000000067941 */ /* 0x000fea0003800000 */
.L_x_25142:
        /* <DEDUP_REMOVED lines=29> */
.L_x_25145:
[----:B------:R-:W-:Y:S05]  /*2020*/  BSYNC B6 ;  /* 0x0000000000067941 */ /* 0x000fea0003800000 */
.L_x_25144:
        /* <DEDUP_REMOVED lines=29> */
.L_x_25147:
[----:B------:R-:W-:Y:S05]  /*2200*/  BSYNC B6 ;  /* 0x0000000000067941 */ /* 0x000fea0003800000 */
.L_x_25146:
        /* <DEDUP_REMOVED lines=23> */
.L_x_25150:
[----:B------:R-:W-:-:S13]  /*2380*/  ISETP.GE.AND P0, PT, R33, R32, PT ;  /* 0x000000202100720c */ /* 0x000fda0003f06270 */
[----:B------:R-:W-:Y:S05]  /*2390*/  @P0 BRA `(.L_x_25152) ;  /* 0x0000000000300947 */ /* 0x000fea0003800000 */
[----:B01----:R-:W0:Y:S01]  /*23a0*/  LDC.64 R4, c[0x0][0x230] ;  /* 0x00008c00ff047b82 */ /* 0x003e220000000a00 */
[----:B------:R-:W-:Y:S02]  /*23b0*/  IMAD.IADD R3, R2, 0x1, R33 ;  /* 0x0000000102037824 */ /* 0x000fe400078e0221 */
[----:B------:R-:W-:Y:S02]  /*23c0*/  VIADD R33, R33, 0x80 ;  /* 0x0000008021217836 */ /* 0x000fe40000000000 */
[----:B0-----:R-:W-:-:S05]  /*23d0*/  IMAD.WIDE.U32 R4, R3, 0x8, R4 ;  /* 0x0000000803047825 */ /* 0x001fca00078e0004 */
[----:B------:R1:W-:Y:S02]  /*23e0*/  STG.E.64 desc[UR36][R4.64], RZ ;  /* 0x000000ff04007986 */ /* 0x0003e4000c101b24 */
.L_x_25151:
[----:B------:R-:W-:-:S13]  /*23f0*/  ISETP.GE.AND P0, PT, R33, R32, PT ;  /* 0x000000202100720c */ /* 0x000fda0003f06270 */
[----:B------:R-:W-:Y:S05]  /*2400*/  @P0 BRA `(.L_x_25153) ;  /* 0x0000000000340947 */ /* 0x000fea0003800000 */
[----:B01----:R-:W0:Y:S01]  /*2410*/  LDC.64 R4, c[0x0][0x230] ;  /* 0x00008c00ff047b82 */ /* 0x003e220000000a00 */
[----:B------:R-:W-:Y:S01]  /*2420*/  IADD3 R3, R2, R33, RZ ;  /* 0x0000002102037210 */ /* 0x000fe20007ffe0ff */
[----:B------:R-:W-:-:S04]  /*2430*/  VIADD R33, R33, 0x80 ;  /* 0x0000008021217836 */ /* 0x000fc80000000000 */
[----:B0-----:R-:W-:-:S05]  /*2440*/  IMAD.WIDE.U32 R4, R3, 0x8, R4 ;  /* 0x0000000803047825 */ /* 0x001fca00078e0004 */
[----:B------:R2:W-:Y:S02]  /*2450*/  STG.E.64 desc[UR36][R4.64], RZ ;  /* 0x000000ff04007986 */ /* 0x0005e4000c101b24 */
.L_x_25152:
        /* <DEDUP_REMOVED lines=8> */
.L_x_25153:
[----:B------:R-:W-:Y:S05]  /*24e0*/  BSYNC B1 ;  /* 0x0000000000017941 */ /* 0x000fea0003800000 */
.L_x_25149:
[----:B------:R-:W-:-:S13]  /*24f0*/  ISETP.GE.AND P0, PT, R33, R32, PT ;  /* 0x000000202100720c */ /* 0x000fda0003f06270 */
[----:B012---:R-:W0:Y:S01]  /*2500*/  @!P0 LDC.64 R4, c[0x0][0x230] ;  /* 0x00008c00ff048b82 */ /* 0x007e220000000a00 */
[----:B------:R-:W-:Y:S02]  /*2510*/  @!P0 IMAD.IADD R3, R2, 0x1, R33 ;  /* 0x0000000102038824 */ /* 0x000fe400078e0221 */
[----:B------:R-:W-:Y:S02]  /*2520*/  @!P0 VIADD R33, R33, 0x80 ;  /* 0x0000008021218836 */ /* 0x000fe40000000000 */
[----:B0-----:R-:W-:-:S05]  /*2530*/  @!P0 IMAD.WIDE.U32 R4, R3, 0x8, R4 ;  /* 0x0000000803048825 */ /* 0x001fca00078e0004 */
[----:B------:R3:W-:Y:S02]  /*2540*/  @!P0 STG.E.64 desc[UR36][R4.64], RZ ;  /* 0x000000ff04008986 */ /* 0x0007e4000c101b24 */
.L_x_25154:
[----:B------:R-:W-:Y:S05]  /*2550*/  BSYNC B0 ;  /* 0x0000000000007941 */ /* 0x000fea0003800000 */
.L_x_25148:
[----:B------:R-:W-:-:S13]  /*2560*/  ISETP.GE.AND P0, PT, R33, R32, PT ;  /* 0x000000202100720c */ /* 0x000fda0003f06270 */
[----:B------:R-:W-:Y:S05]  /*2570*/  @P0 EXIT ;  /* 0x000000000000094d */ /* 0x000fea0003800000 */
[----:B0123--:R-:W0:Y:S01]  /*2580*/  LDC.64 R4, c[0x0][0x230] ;  /* 0x00008c00ff047b82 */ /* 0x00fe220000000a00 */
[----:B------:R-:W-:-:S04]  /*2590*/  IMAD.IADD R3, R2, 0x1, R33 ;  /* 0x0000000102037824 */ /* 0x000fc800078e0221 */
[----:B0-----:R-:W-:-:S05]  /*25a0*/  IMAD.WIDE.U32 R2, R3, 0x8, R4 ;  /* 0x0000000803027825 */ /* 0x001fca00078e0004 */
[----:B------:R-:W-:Y:S01]  /*25b0*/  STG.E.64 desc[UR36][R2.64], RZ ;  /* 0x000000ff02007986 */ /* 0x000fe2000c101b24 */
[----:B------:R-:W-:Y:S05]  /*25c0*/  EXIT ;  /* 0x000000000000794d */ /* 0x000fea0003800000 */
.L_x_25155:
        /* <DEDUP_REMOVED lines=11> */
.L_x_32331:


//--------------------- .text._ZN2at6native29vectorized_elementwise_kernelILi8EZZZNS0_67_GLOBAL__N__bb565c37_34_ValidateCompressedIndicesKernel_cu_33a4b88b42_validate_compressed_sparse_indices_kernelILNS2_8CDimNameE0ENS2_18CUDAKernelLauncherENS2_14EmptyVecKernelENS2_8DummyVecELm0EEEvRKNS_6TensorESA_lllENKUlvE0_clEvENKUlvE0_clEvEUllE_St5arrayIPcLm2EEEEviT0_T1_ --------------------------
	.section	.text._ZN2at6native29vectorized_elementwise_kernelILi8EZZZNS0_67_GLOBAL__N__bb565c37_34_ValidateCompressedIndicesKernel_cu_33a4b88b42_validate_compressed_sparse_indices_kernelILNS2_8CDimNameE0ENS2_18CUDAKernelLauncherENS2_14EmptyVecKernelENS2_8DummyVecELm0EEEvRKNS_6TensorESA_lllENKUlvE0_clEvENKUlvE0_clEvEUllE_St5arrayIPcLm2EEEEviT0_T1_,"ax",@progbits
	.align	128
        .global         _ZN2at6native29vectorized_elementwise_kernelILi8EZZZNS0_67_GLOBAL__N__bb565c37_34_ValidateCompressedIndicesKernel_cu_33a4b88b42_validate_compressed_sparse_indices_kernelILNS2_8CDimNameE0ENS2_18CUDAKernelLauncherENS2_14EmptyVecKernelENS2_8DummyVecELm0EEEvRKNS_6TensorESA_lllENKUlvE0_clEvENKUlvE0_clEvEUllE_St5arrayIPcLm2EEEEviT0_T1_
        .type           _ZN2at6native29vectorized_elementwise_kernelILi8EZZZNS0_67_GLOBAL__N__bb565c37_34_ValidateCompressedIndicesKernel_cu_33a4b88b42_validate_compressed_sparse_indices_kernelILNS2_8CDimNameE0ENS2_18CUDAKernelLauncherENS2_14EmptyVecKernelENS2_8DummyVecELm0EEEvRKNS_6TensorESA_lllENKUlvE0_clEvENKUlvE0_clEvEUllE_St5arrayIPcLm2EEEEviT0_T1_,@function
        .size           _ZN2at6native29vectorized_elementwise_kernelILi8EZZZNS0_67_GLOBAL__N__bb565c37_34_ValidateCompressedIndicesKernel_cu_33a4b88b42_validate_compressed_sparse_indices_kernelILNS2_8CDimNameE0ENS2_18CUDAKernelLauncherENS2_14EmptyVecKernelENS2_8DummyVecELm0EEEvRKNS_6TensorESA_lllENKUlvE0_clEvENKUlvE0_clEvEUllE_St5arrayIPcLm2EEEEviT0_T1_,(.L_x_32332 - _ZN2at6native29vectorized_elementwise_kernelILi8EZZZNS0_67_GLOBAL__N__bb565c37_34_ValidateCompressedIndicesKernel_cu_33a4b88b42_validate_compressed_sparse_indices_kernelILNS2_8CDimNameE0ENS2_18CUDAKernelLauncherENS2_14EmptyVecKernelENS2_8DummyVecELm0EEEvRKNS_6TensorESA_lllENKUlvE0_clEvENKUlvE0_clEvEUllE_St5arrayIPcLm2EEEEviT0_T1_)
        .other          _ZN2at6native29vectorized_elementwise_kernelILi8EZZZNS0_67_GLOBAL__N__bb565c37_34_ValidateCompressedIndicesKernel_cu_33a4b88b42_validate_compressed_sparse_indices_kernelILNS2_8CDimNameE0ENS2_18CUDAKernelLauncherENS2_14EmptyVecKernelENS2_8DummyVecELm0EEEvRKNS_6TensorESA_lllENKUlvE0_clEvENKUlvE0_clEvEUllE_St5arrayIPcLm2EEEEviT0_T1_,@"STO_CUDA_ENTRY STV_DEFAULT"
_ZN2at6native29vectorized_elementwise_kernelILi8EZZZNS0_67_GLOBAL__N__bb565c37_34_ValidateCompressedIndicesKernel_cu_33a4b88b42_validate_compressed_sparse_indices_kernelILNS2_8CDimNameE0ENS2_18CUDAKernelLauncherENS2_14EmptyVecKernelENS2_8DummyVecELm0EEEvRKNS_6TensorESA_lllENKUlvE0_clEvENKUlvE0_clEvEUllE_St5arrayIPcLm2EEEEviT0_T1_:
.text._ZN2at6native29vectorized_elementwise_kernelILi8EZZZNS0_67_GLOBAL__N__bb565c37_34_ValidateCompressedIndicesKernel_cu_33a4b88b42_validate_compressed_sparse_indices_kernelILNS2_8CDimNameE0ENS2_18CUDAKernelLauncherENS2_14EmptyVecKernelENS2_8DummyVecELm0EEEvRKNS_6TensorESA_lllENKUlvE0_clEvENKUlvE0_clEvEUllE_St5arrayIPcLm2EEEEviT0_T1_:
        /* <DEDUP_REMOVED lines=43> */
.L_x_25158:
[----:B------:R-:W-:Y:S05]  /*02b0*/  BSYNC B6 ;  /* 0x0000000000067941 */ /* 0x000fea0003800000 */
.L_x_25157:
        /* <DEDUP_REMOVED lines=27> */
.L_x_25160:
[----:B------:R-:W-:Y:S05]  /*0470*/  BSYNC B6 ;  /* 0x0000000000067941 */ /* 0x000fea0003800000 */
.L_x_25159:
        /* <DEDUP_REMOVED lines=27> */
.L_x_25162:
[----:B------:R-:W-:Y:S05]  /*0630*/  BSYNC B6 ;  /* 0x0000000000067941 */ /* 0x000fea0003800000 */
.L_x_25161:
        /* <DEDUP_REMOVED lines=27> */
.L_x_25164:
[----:B------:R-:W-:Y:S05]  /*07f0*/  BSYNC B6 ;  /* 0x0000000000067941 */ /* 0x000fea0003800000 */
.L_x_25163:
        /* <DEDUP_REMOVED lines=27> */
.L_x_25166:
[----:B------:R-:W-:Y:S05]  /*09b0*/  BSYNC B6 ;  /* 0x0000000000067941 */ /* 0x000fea0003800000 */
.L_x_25165:
        /* <DEDUP_REMOVED lines=27> */
.L_x_25168:
[----:B------:R-:W-:Y:S05]  /*0b70*/  BSYNC B6 ;  /* 0x0000000000067941 */ /* 0x000fea0003800000 */
.L_x_25167:
        /* <DEDUP_REMOVED lines=27> */
.L_x_25170:
[----:B------:R-:W-:Y:S05]  /*0d30*/  BSYNC B6 ;  /* 0x0000000000067941 */ /* 0x000fea0003800000 */
.L_x_25169:
        /* <DEDUP_REMOVED lines=27> */
.L_x_25172:
[----:B------:R-:W-:Y:S05]  /*0ef0*/  BSYNC B6 ;  /* 0x0000000000067941 */ /* 0x000fea0003800000 */
.L_x_25171:
        /* <DEDUP_REMOVED lines=8> */
.L_x_25156:
        /* <DEDUP_REMOVED lines=86> */
.L_x_25174:
[----:B------:R-:W-:Y:S05]  /*14e0*/  BSYNC B6 ;  /* 0x0000000000067941 */ /* 0x000fea0003800000 */
.L_x_25173:
        /* <DEDUP_REMOVED lines=29> */
.L_x_25176:
[----:B------:R-:W-:Y:S05]  /*16c0*/  BSYNC B6 ;  /* 0x0000000000067941 */ /* 0x000fea0003800000 */
.L_x_25175:
        /* <DEDUP_REMOVED lines=29> */
.L_x_25178:
[----:B------:R-:W-:Y:S05]  /*18a0*/  BSYNC B6 ;  /* 0x0000000000067941 */ /* 0x000fea0003800000 */
.L_x_25177:
        /* <DEDUP_REMOVED lines=29> */
.L_x_25180:
[----:B------:R-:W-:Y:S05]  /*1a80*/  BSYNC B6 ;  /* 0x0000000000067941 */ /* 0x000fea0003800000 */
.L_x_25179:
        /* <DEDUP_REMOVED lines=29> */
.L_x_25182:
[----:B------:R-:W-:Y:S05]  /*1c60*/  BSYNC B6 ;  /* 0x0000000000067941 */ /* 0x000fea0003800000 */
.L_x_25181:
        /* <DEDUP_REMOVED lines=29> */
.L_x_25184:
[----:B------:R-:W-:Y:S05]  /*1e40*/  BSYNC B6 ;  /* 0x0000000000067941 */ /* 0x000fea0003800000 */
.L_x_25183:
        /* <DEDUP_REMOVED lines=29> */
.L_x_25186:
[----:B------:R-:W-:Y:S05]  /*2020*/  BSYNC B6 ;  /* 0x0000000000067941 */ /* 0x000fea0003800000 */
.L_x_25185:
        /* <DEDUP_REMOVED lines=29> */
.L_x_25188:
[----:B------:R-:W-:Y:S05]  /*2200*/  BSYNC B6 ;  /* 0x0000000000067941 */ /* 0x000fea0003800000 */
.L_x_25187:
        /* <DEDUP_REMOVED lines=23> */
.L_x_25191:
[----:B------:R-:W-:-:S13]  /*2380*/  ISETP.GE.AND P0, PT, R33, R32, PT ;  /* 0x000000202100720c */ /* 0x000fda0003f06270 */
[----:B------:R-:W-:Y:S05]  /*2390*/  @P0 BRA `(.L_x_25193) ;  /* 0x0000000000300947 */ /* 0x000fea0003800000 */
[----:B01----:R-:W0:Y:S01]  /*23a0*/  LDC.64 R4, c[0x0][0x230] ;  /* 0x00008c00ff047b82 */ /* 0x003e220000000a00 */
[----:B------:R-:W-:Y:S02]  /*23b0*/  IMAD.IADD R3, R2, 0x1, R33 ;  /* 0x0000000102037824 */ /* 0x000fe400078e0221 */
[----:B------:R-:W-:Y:S02]  /*23c0*/  VIADD R33, R33, 0x80 ;  /* 0x0000008021217836 */ /* 0x000fe40000000000 */
[----:B0-----:R-:W-:-:S05]  /*23d0*/  IMAD.WIDE.U32 R4, R3, 0x8, R4 ;  /* 0x0000000803047825 */ /* 0x001fca00078e0004 */
[----:B------:R1:W-:Y:S02]  /*23e0*/  STG.E.64 desc[UR36][R4.64], RZ ;  /* 0x000000ff04007986 */ /* 0x0003e4000c101b24 */
.L_x_25192:
[----:B------:R-:W-:-:S13]  /*23f0*/  ISETP.GE.AND P0, PT, R33, R32, PT ;  /* 0x000000202100720c */ /* 0x000fda0003f06270 */
[----:B------:R-:W-:Y:S05]  /*2400*/  @P0 BRA `(.L_x_25194) ;  /* 0x0000000000340947 */ /* 0x000fea0003800000 */
[----:B01----:R-:W0:Y:S01]  /*2410*/  LDC.64 R4, c[0x0][0x230] ;  /* 0x00008c00ff047b82 */ /* 0x003e220000000a00 */
[----:B------:R-:W-:Y:S01]  /*2420*/  IADD3 R3, R2, R33, RZ ;  /* 0x0000002102037210 */ /* 0x000fe20007ffe0ff */
[----:B------:R-:W-:-:S04]  /*2430*/  VIADD R33, R33, 0x80 ;  /* 0x0000008021217836 */ /* 0x000fc80000000000 */
[----:B0-----:R-:W-:-:S05]  /*2440*/  IMAD.WIDE.U32 R4, R3, 0x8, R4 ;  /* 0x0000000803047825 */ /* 0x001fca00078e0004 */
[----:B------:R2:W-:Y:S02]  /*2450*/  STG.E.64 desc[UR36][R4.64], RZ ;  /* 0x000000ff04007986 */ /* 0x0005e4000c101b24 */
.L_x_25193:
        /* <DEDUP_REMOVED lines=8> */
.L_x_25194:
[----:B------:R-:W-:Y:S05]  /*24e0*/  BSYNC B1 ;  /* 0x0000000000017941 */ /* 0x000fea0003800000 */
.L_x_25190:
[----:B------:R-:W-:-:S13]  /*24f0*/  ISETP.GE.AND P0, PT, R33, R32, PT ;  /* 0x000000202100720c */ /* 0x000fda0003f06270 */
[----:B012---:R-:W0:Y:S01]  /*2500*/  @!P0 LDC.64 R4, c[0x0][0x230] ;  /* 0x00008c00ff048b82 */ /* 0x007e220000000a00 */
[----:B------:R-:W-:Y:S02]  /*2510*/  @!P0 IMAD.IADD R3, R2, 0x1, R33 ;  /* 0x0000000102038824 */ /* 0x000fe400078e0221 */
[----:B------:R-:W-:Y:S02]  /*2520*/  @!P0 VIADD R33, R33, 0x80 ;  /* 0x0000008021218836 */ /* 0x000fe40000000000 */
[----:B0-----:R-:W-:-:S05]  /*2530*/  @!P0 IMAD.WIDE.U32 R4, R3, 0x8, R4 ;  /* 0x0000000803048825 */ /* 0x001fca00078e0004 */
[----:B------:R3:W-:Y:S02]  /*2540*/  @!P0 STG.E.64 desc[UR36][R4.64], RZ ;  /* 0x000000ff04008986 */ /* 0x0007e4000c101b24 */
.L_x_25195:
[----:B------:R-:W-:Y:S05]  /*2550*/  BSYNC B0 ;  /* 0x0000000000007941 */ /* 0x000fea0003800000 */
.L_x_25189:
[----:B------:R-:W-:-:S13]  /*2560*/  ISETP.GE.AND P0, PT, R33, R32, PT ;  /* 0x000000202100720c */ /* 0x000fda0003f06270 */
[----:B------:R-:W-:Y:S05]  /*2570*/  @P0 EXIT ;  /* 0x000000000000094d */ /* 0x000fea0003800000 */
[----:B0123--:R-:W0:Y:S01]  /*2580*/  LDC.64 R4, c[0x0][0x230] ;  /* 0x00008c00ff047b82 */ /* 0x00fe220000000a00 */
[----:B------:R-:W-:-:S04]  /*2590*/  IMAD.IADD R3, R2, 0x1, R33 ;  /* 0x0000000102037824 */ /* 0x000fc800078e0221 */
[----:B0-----:R-:W-:-:S05]  /*25a0*/  IMAD.WIDE.U32 R2, R3, 0x8, R4 ;  /* 0x0000000803027825 */ /* 0x001fca00078e0004 */
[----:B------:R-:W-:Y:S01]  /*25b0*/  STG.E.64 desc[UR36][R2.64], RZ ;  /* 0x000000ff02007986 */ /* 0x000fe2000c101b24 */
[----:B------:R-:W-:Y:S05]  /*25c0*/  EXIT ;  /* 0x000000000000794d */ /* 0x000fea0003800000 */
.L_x_25196:
        /* <DEDUP_REMOVED lines=11> */
.L_x_32332:


//--------------------- .text._ZN2at6native18elementwise_kernelILi128ELi4EZNS0_15gpu_kernel_implIZZZNS0_67_GLOBAL__N__bb565c37_34_ValidateCompressedIndicesKernel_cu_33a4b88b42_validate_compressed_sparse_indices_kernelILNS3_8CDimNameE0ENS3_18CUDAKernelLauncherENS3_14EmptyVecKernelENS3_8DummyVecELm0EEEvRKNS_6TensorESB_lllENKUlvE0_clEvENKUlvE_clEvEUliE_EEvRNS_18TensorIteratorBaseERKT_EUliE_EEviT1_ --------------------------
	.section	.text._ZN2at6native18elementwise_kernelILi128ELi4EZNS0_15gpu_kernel_implIZZZNS0_67_GLOBAL__N__bb565c37_34_ValidateCompressedIndicesKernel_cu_33a4b88b42_validate_compressed_sparse_indices_kernelILNS3_8CDimNameE0ENS3_18CUDAKernelLauncherENS3_14EmptyVecKernelENS3_8DummyVecELm0EEEvRKNS_6TensorESB_lllENKUlvE0_clEvENKUlvE_clEvEUliE_EEvRNS_18TensorIteratorBaseERKT_EUliE_EEviT1_,"ax",@progbits
	.align	128
        .global         _ZN2at6native18elementwise_kernelILi128ELi4EZNS0_15gpu_kernel_implIZZZNS0_67_GLOBAL__N__bb565c37_34_ValidateCompressedIndicesKernel_cu_33a4b88b42_validate_compressed_sparse_indices_kernelILNS3_8CDimNameE0ENS3_18CUDAKernelLauncherENS3_14EmptyVecKernelENS3_8DummyVecELm0EEEvRKNS_6TensorESB_lllENKUlvE0_clEvENKUlvE_clEvEUliE_EEvRNS_18TensorIteratorBaseERKT_EUliE_EEviT1_
        .type           _ZN2at6native18elementwise_kernelILi128ELi4EZNS0_15gpu_kernel_implIZZZNS0_67_GLOBAL__N__bb565c37_34_ValidateCompressedIndicesKernel_cu_33a4b88b42_validate_compressed_sparse_indices_kernelILNS3_8CDimNameE0ENS3_18CUDAKernelLauncherENS3_14EmptyVecKernelENS3_8DummyVecELm0EEEvRKNS_6TensorESB_lllENKUlvE0_clEvENKUlvE_clEvEUliE_EEvRNS_18TensorIteratorBaseERKT_EUliE_EEviT1_,@function
        .size           _ZN2at6native18elementwise_kernelILi128ELi4EZNS0_15gpu_kernel_implIZZZNS0_67_GLOBAL__N__bb565c37_34_ValidateCompressedIndicesKernel_cu_33a4b88b42_validate_compressed_sparse_indices_kernelILNS3_8CDimNameE0ENS3_18CUDAKernelLauncherENS3_14EmptyVecKernelENS3_8DummyVecELm0EEEvRKNS_6TensorESB_lllENKUlvE0_clEvENKUlvE_clEvEUliE_EEvRNS_18TensorIteratorBaseERKT_EUliE_EEviT1_,(.L_x_32333 - _ZN2at6native18elementwise_kernelILi128ELi4EZNS0_15gpu_kernel_implIZZZNS0_67_GLOBAL__N__bb565c37_34_ValidateCompressedIndicesKernel_cu_33a4b88b42_validate_compressed_sparse_indices_kernelILNS3_8CDimNameE0ENS3_18CUDAKernelLauncherENS3_14EmptyVecKernelENS3_8DummyVecELm0EEEvRKNS_6TensorESB_lllENKUlvE0_clEvENKUlvE_clEvEUliE_EEvRNS_18TensorIteratorBaseERKT_EUliE_EEviT1_)
        .other          _ZN2at6native18elementwise_kernelILi128ELi4EZNS0_15gpu_kernel_implIZZZNS0_67_GLOBAL__N__bb565c37_34_ValidateCompressedIndicesKernel_cu_33a4b88b42_validate_compressed_sparse_indices_kernelILNS3_8CDimNameE0ENS3_18CUDAKernelLauncherENS3_14EmptyVecKernelENS3_8DummyVecELm0EEEvRKNS_6TensorESB_lllENKUlvE0_clEvENKUlvE_clEvEUliE_EEvRNS_18TensorIteratorBaseERKT_EUliE_EEviT1_,@"STO_CUDA_ENTRY STV_DEFAULT"
_ZN2at6native18elementwise_kernelILi128ELi4EZNS0_15gpu_kernel_implIZZZNS0_67_GLOBAL__N__bb565c37_34_ValidateCompressedIndicesKernel_cu_33a4b88b42_validate_compressed_sparse_indices_kernelILNS3_8CDimNameE0ENS3_18CUDAKernelLauncherENS3_14EmptyVecKernelENS3_8DummyVecELm0EEEvRKNS_6TensorESB_lllENKUlvE0_clEvENKUlvE_clEvEUliE_EEvRNS_18TensorIteratorBaseERKT_EUliE_EEviT1_:
.text._ZN2at6native18elementwise_kernelILi128ELi4EZNS0_15gpu_kernel_implIZZZNS0_67_GLOBAL__N__bb565c37_34_ValidateCompressedIndicesKernel_cu_33a4b88b42_validate_compressed_sparse_indices_kernelILNS3_8CDimNameE0ENS3_18CUDAKernelLauncherENS3_14EmptyVecKernelENS3_8DummyVecELm0EEEvRKNS_6TensorESB_lllENKUlvE0_clEvENKUlvE_clEvEUliE_EEvRNS_18TensorIteratorBaseERKT_EUliE_EEviT1_:
        /* <DEDUP_REMOVED lines=314> */
.L_x_25199:
        /* <DEDUP_REMOVED lines=20> */
.L_x_25203:
[----:B------:R0:W5:Y:S01]  /*14e0*/  LDG.E.U8 R19, desc[UR36][R2.64] ;  /* 0x0000002402137981 */ /* 0x000162000c1e1100 */
[----:B------:R-:W-:Y:S05]  /*14f0*/  BRA `(.L_x_25205) ;  /* 0x0000000c00347947 */ /* 0x000fea0003800000 */
.L_x_25202:
        /* <DEDUP_REMOVED lines=8> */
.L_x_25207:
[----:B------:R0:W5:Y:S01]  /*1580*/  LDG.E R19, desc[UR36][R2.64] ;  /* 0x0000002402137981 */ /* 0x000162000c1e1900 */
[----:B------:R-:W-:Y:S05]  /*1590*/  BRA `(.L_x_25205) ;  /* 0x0000000c000c7947 */ /* 0x000fea0003800000 */
.L_x_25206:
[----:B------:R0:W5:Y:S01]  /*15a0*/  LDG.E.S16 R19, desc[UR36][R2.64] ;  /* 0x0000002402137981 */ /* 0x000162000c1e1700 */
[----:B------:R-:W-:Y:S05]  /*15b0*/  BRA `(.L_x_25205) ;  /* 0x0000000c00047947 */ /* 0x000fea0003800000 */
.L_x_25201:
        /* <DEDUP_REMOVED lines=9> */
.L_x_25209:
[----:B------:R-:W2:Y:S02]  /*1650*/  LDG.E.U16 R2, desc[UR36][R2.64] ;  /* 0x0000002402027981 */ /* 0x000ea4000c1e1500 */
[----:B--2---:R-:W-:-:S06]  /*1660*/  HADD2.F32 R19, -RZ, R2.H0_H0 ;  /* 0x20000002ff137230 */ /* 0x004fcc0000004100 */
[----:B------:R-:W0:Y:S01]  /*1670*/  F2I.FTZ.TRUNC.NTZ R19, R19 ;  /* 0x0000001300137305 */ /* 0x000e22000021f100 */
[----:B------:R-:W-:Y:S05]  /*1680*/  BRA `(.L_x_25205) ;  /* 0x0000000800d07947 */ /* 0x000fea0003800000 */
.L_x_25208:
        /* <DEDUP_REMOVED lines=9> */
.L_x_25211:
[----:B------:R-:W2:Y:S02]  /*1720*/  LDG.E.U16 R2, desc[UR36][R2.64] ;  /* 0x0000002402027981 */ /* 0x000ea4000c1e1500 */
[----:B--2---:R-:W-:-:S06]  /*1730*/  HADD2.F32 R19, -RZ, R2.H0_H0 ;  /* 0x20000002ff137230 */ /* 0x004fcc0000004100 */
[----:B------:R-:W0:Y:S01]  /*1740*/  F2I.FTZ.TRUNC.NTZ R19, R19 ;  /* 0x0000001300137305 */ /* 0x000e22000021f100 */
[----:B------:R-:W-:Y:S05]  /*1750*/  BRA `(.L_x_25205) ;  /* 0x00000008009c7947 */ /* 0x000fea0003800000 */
.L_x_25210:
[----:B------:R-:W2:Y:S02]  /*1760*/  LDG.E.64 R2, desc[UR36][R2.64] ;  /* 0x0000002402027981 */ /* 0x000ea4000c1e1b00 */
[----:B--2---:R0:W1:Y:S01]  /*1770*/  F2I.F64.TRUNC R19, R2 ;  /* 0x0000000200137311 */ /* 0x004062000030d100 */
[----:B------:R-:W-:Y:S05]  /*1780*/  BRA `(.L_x_25205) ;  /* 0x0000000800907947 */ /* 0x000fea0003800000 */
.L_x_25200:
        /* <DEDUP_REMOVED lines=12> */
.L_x_25214:
[----:B------:R-:W2:Y:S02]  /*1850*/  LDG.E.64 R2, desc[UR36][R2.64] ;  /* 0x0000002402027981 */ /* 0x000ea4000c1e1b00 */
[----:B--2---:R0:W1:Y:S01]  /*1860*/  F2I.F64.TRUNC R19, R2 ;  /* 0x0000000200137311 */ /* 0x004062000030d100 */
[----:B------:R-:W-:Y:S05]  /*1870*/  BRA `(.L_x_25205) ;  /* 0x0000000800547947 */ /* 0x000fea0003800000 */
.L_x_25213:
        /* <DEDUP_REMOVED lines=27> */
.L_x_25216:
        /* <DEDUP_REMOVED lines=14> */
.L_x_25215:
[----:B------:R-:W2:Y:S02]  /*1b10*/  LDG.E.U16 R19, desc[UR36][R2.64] ;  /* 0x0000002402137981 */ /* 0x000ea4000c1e1500 */
[----:B--2---:R-:W-:-:S06]  /*1b20*/  IMAD.U32 R19, R19, 0x10000, RZ ;  /* 0x0001000013137824 */ /* 0x004fcc00078e00ff */
[----:B------:R-:W0:Y:S01]  /*1b30*/  F2I.FTZ.TRUNC.NTZ R19, R19 ;  /* 0x0000001300137305 */ /* 0x000e22000021f100 */
[----:B------:R-:W-:Y:S05]  /*1b40*/  BRA `(.L_x_25205) ;  /* 0x0000000400a07947 */ /* 0x000fea0003800000 */
.L_x_25212:
        /* <DEDUP_REMOVED lines=10> */
.L_x_25219:
        /* <DEDUP_REMOVED lines=21> */
.L_x_25223:
[----:B------:R-:W-:Y:S05]  /*1d40*/  BSYNC B1 ;  /* 0x0000000000017941 */ /* 0x000fea0003800000 */
.L_x_25222:
[----:B------:R-:W-:Y:S01]  /*1d50*/  IMAD.SHL.U32 R2, R2, 0x100000, RZ ;  /* 0x0010000002027824 */ /* 0x000fe200078e00ff */
[----:B------:R-:W-:-:S04]  /*1d60*/  LEA R0, R0, 0x3b800000, 0x17 ;  /* 0x3b80000000007811 */ /* 0x000fc800078eb8ff */
[----:B------:R-:W-:-:S07]  /*1d70*/  LOP3.LUT R19, R0, R2, R19, 0xfe, !PT ;  /* 0x0000000200137212 */ /* 0x000fce00078efe13 */
.L_x_25221:
[----:B------:R-:W-:Y:S05]  /*1d80*/  BSYNC B0 ;  /* 0x0000000000007941 */ /* 0x000fea0003800000 */
.L_x_25220:
[----:B------:R-:W1:Y:S01]  /*1d90*/  F2I.FTZ.TRUNC.NTZ R19, R19 ;  /* 0x0000001300137305 */ /* 0x000e62000021f100 */
[----:B------:R-:W-:Y:S05]  /*1da0*/  BRA `(.L_x_25205) ;  /* 0x0000000400087947 */ /* 0x000fea0003800000 */
.L_x_25218:
        /* <DEDUP_REMOVED lines=21> */
.L_x_25227:
[----:B------:R-:W-:Y:S05]  /*1f00*/  BSYNC B1 ;  /* 0x0000000000017941 */ /* 0x000fea0003800000 */
.L_x_25226:
[----:B------:R-:W-:Y:S01]  /*1f10*/  IMAD.SHL.U32 R2, R2, 0x200000, RZ ;  /* 0x0020000002027824 */ /* 0x000fe200078e00ff */
[----:B------:R-:W-:-:S04]  /*1f20*/  LEA R0, R0, 0x37800000, 0x17 ;  /* 0x3780000000007811 */ /* 0x000fc800078eb8ff */
[----:B------:R-:W-:-:S07]  /*1f30*/  LOP3.LUT R19, R0, R2, R19, 0xfe, !PT ;  /* 0x0000000200137212 */ /* 0x000fce00078efe13 */
.L_x_25225:
[----:B------:R-:W-:Y:S05]  /*1f40*/  BSYNC B0 ;  /* 0x0000000000007941 */ /* 0x000fea0003800000 */
.L_x_25224:
[----:B------:R-:W2:Y:S01]  /*1f50*/  F2I.FTZ.TRUNC.NTZ R19, R19 ;  /* 0x0000001300137305 */ /* 0x000ea2000021f100 */
[----:B------:R-:W-:Y:S05]  /*1f60*/  BRA `(.L_x_25205) ;  /* 0x0000000000987947 */ /* 0x000fea0003800000 */
.L_x_25217:
        /* <DEDUP_REMOVED lines=14> */
.L_x_25231:
[----:B------:R-:W-:Y:S05]  /*2050*/  BSYNC B0 ;  /* 0x0000000000007941 */ /* 0x000fea0003800000 */
.L_x_25230:
[----:B------:R-:W4:Y:S01]  /*2060*/  F2I.FTZ.TRUNC.NTZ R19, R19 ;  /* 0x0000001300137305 */ /* 0x000f22000021f100 */
[----:B------:R-:W-:Y:S05]  /*2070*/  BRA `(.L_x_25205) ;  /* 0x0000000000547947 */ /* 0x000fea0003800000 */
.L_x_25204:
        /* <DEDUP_REMOVED lines=17> */
.L_x_25232:
[----:B------:R-:W-:Y:S05]  /*2190*/  BRA `(.L_x_25205) ;  /* 0x00000000000c7947 */ /* 0x000fea0003800000 */
.L_x_25229:
[----:B------:R0:W5:Y:S01]  /*21a0*/  LDG.E R19, desc[UR36][R2.64] ;  /* 0x0000002402137981 */ /* 0x000162000c1e1900 */
[----:B------:R-:W-:Y:S05]  /*21b0*/  BRA `(.L_x_25205) ;  /* 0x0000000000047947 */ /* 0x000fea0003800000 */
.L_x_25228:
[----:B------:R3:W5:Y:S02]  /*21c0*/  LDG.E R19, desc[UR36][R2.64] ;  /* 0x0000002402137981 */ /* 0x000764000c1e1900 */
.L_x_25205:
        /* <DEDUP_REMOVED lines=25> */
.L_x_25234:
[----:B------:R-:W-:Y:S05]  /*2360*/  BSYNC B6 ;  /* 0x0000000000067941 */ /* 0x000fea0003800000 */
.L_x_25233:
        /* <DEDUP_REMOVED lines=14> */
.L_x_25238:
[----:B------:R0:W-:Y:S01]  /*2450*/  STG.E.U8 desc[UR36][R16.64], RZ ;  /* 0x000000ff10007986 */ /* 0x0001e2000c101124 */
[----:B------:R-:W-:Y:S05]  /*2460*/  BRA `(.L_x_25240) ;  /* 0x00000004008c7947 */ /* 0x000fea0003800000 */
.L_x_25237:
        /* <DEDUP_REMOVED lines=8> */
.L_x_25242:
[----:B------:R0:W-:Y:S01]  /*24f0*/  STG.E desc[UR36][R16.64], RZ ;  /* 0x000000ff10007986 */ /* 0x0001e2000c101924 */
[----:B------:R-:W-:Y:S05]  /*2500*/  BRA `(.L_x_25240) ;  /* 0x0000000400647947 */ /* 0x000fea0003800000 */
.L_x_25241:
[----:B------:R0:W-:Y:S01]  /*2510*/  STG.E.U16 desc[UR36][R16.64], RZ ;  /* 0x000000ff10007986 */ /* 0x0001e2000c101524 */
[----:B------:R-:W-:Y:S05]  /*2520*/  BRA `(.L_x_25240) ;  /* 0x00000004005c7947 */ /* 0x000fea0003800000 */
.L_x_25236:
        /* <DEDUP_REMOVED lines=8> */
.L_x_25244:
[----:B------:R0:W-:Y:S01]  /*25b0*/  STG.E.U16 desc[UR36][R16.64], RZ ;  /* 0x000000ff10007986 */ /* 0x0001e2000c101524 */
[----:B------:R-:W-:Y:S05]  /*25c0*/  BRA `(.L_x_25240) ;  /* 0x0000000400347947 */ /* 0x000fea0003800000 */
.L_x_25243:
        /* <DEDUP_REMOVED lines=8> */
.L_x_25246:
[----:B------:R0:W-:Y:S01]  /*2650*/  STG.E desc[UR36][R16.64], RZ ;  /* 0x000000ff10007986 */ /* 0x0001e2000c101924 */
[----:B------:R-:W-:Y:S05]  /*2660*/  BRA `(.L_x_25240) ;  /* 0x00000004000c7947 */ /* 0x000fea0003800000 */
.L_x_25245:
[----:B------:R0:W-:Y:S01]  /*2670*/  STG.E.64 desc[UR36][R16.64], RZ ;  /* 0x000000ff10007986 */ /* 0x0001e2000c101b24 */
[----:B------:R-:W-:Y:S05]  /*2680*/  BRA `(.L_x_25240) ;  /* 0x0000000400047947 */ /* 0x000fea0003800000 */
.L_x_25235:
        /* <DEDUP_REMOVED lines=10> */
.L_x_25249:
[----:B------:R0:W-:Y:S01]  /*2730*/  STG.E.128 desc[UR36][R16.64], RZ ;  /* 0x000000ff10007986 */ /* 0x0001e2000c101d24 */
[----:B------:R-:W-:Y:S05]  /*2740*/  BRA `(.L_x_25240) ;  /* 0x0000000000d47947 */ /* 0x000fea0003800000 */
.L_x_25248:
        /* <DEDUP_REMOVED lines=8> */
.L_x_25251:
[----:B------:R0:W-:Y:S01]  /*27d0*/  STG.E.U8 desc[UR36][R16.64], RZ ;  /* 0x000000ff10007986 */ /* 0x0001e2000c101124 */
[----:B------:R-:W-:Y:S05]  /*27e0*/  BRA `(.L_x_25240) ;  /* 0x0000000000ac7947 */ /* 0x000fea0003800000 */
.L_x_25250:
[----:B------:R0:W-:Y:S01]  /*27f0*/  STG.E.U16 desc[UR36][R16.64], RZ ;  /* 0x000000ff10007986 */ /* 0x0001e2000c101524 */
[----:B------:R-:W-:Y:S05]  /*2800*/  BRA `(.L_x_25240) ;  /* 0x0000000000a47947 */ /* 0x000fea0003800000 */
.L_x_25247:
        /* <DEDUP_REMOVED lines=10> */
.L_x_25254:
[----:B------:R1:W-:Y:S01]  /*28b0*/  STG.E.U8 desc[UR36][R16.64], RZ ;  /* 0x000000ff10007986 */ /* 0x0003e2000c101124 */
[----:B------:R-:W-:Y:S05]  /*28c0*/  BRA `(.L_x_25240) ;  /* 0x0000000000747947 */ /* 0x000fea0003800000 */
.L_x_25253:
[----:B------:R0:W-:Y:S01]  /*28d0*/  STG.E.U8 desc[UR36][R16.64], RZ ;  /* 0x000000ff10007986 */ /* 0x0001e2000c101124 */
[----:B------:R-:W-:Y:S05]  /*28e0*/  BRA `(.L_x_25240) ;  /* 0x00000000006c7947 */ /* 0x000fea0003800000 */
.L_x_25252:
[----:B------:R-:W-:-:S13]  /*28f0*/  ISETP.NE.AND P0, PT, R0, 0x1c, PT ;  /* 0x0000001c0000780c */ /* 0x000fda0003f05270 */
[----:B------:R-:W-:Y:S05]  /*2900*/  @!P0 BRA `(.L_x_25255) ;  /* 0x0000000000608947 */ /* 0x000fea0003800000 */
[----:B------:R-:W-:-:S13]  /*2910*/  ISETP.NE.AND P0, PT, R0, 0x1d, PT ;  /* 0x0000001d0000780c */ /* 0x000fda0003f05270 */
[----:B------:R-:W-:Y:S05]  /*2920*/  @!P0 BRA `(.L_x_25256) ;  /* 0x0000000000508947 */ /* 0x000fea0003800000 */
[----:B------:R-:W-:-:S13]  /*2930*/  ISETP.NE.AND P0, PT, R0, 0x2c, PT ;  /* 0x0000002c0000780c */ /* 0x000fda0003f05270 */
[----:B------:R3:W-:Y:S01]  /*2940*/  @!P0 STG.E.U8 desc[UR36][R16.64], RZ ;  /* 0x000000ff10008986 */ /* 0x0007e2000c101124 */
[----:B------:R-:W-:Y:S05]  /*2950*/  @!P0 BRA `(.L_x_25240) ;  /* 0x0000000000508947 */ /* 0x000fea0003800000 */
.L_x_25239:
        /* <DEDUP_REMOVED lines=16> */
.L_x_25257:
[----:B------:R-:W-:Y:S05]  /*2a60*/  BRA `(.L_x_25240) ;  /* 0x00000000000c7947 */ /* 0x000fea0003800000 */
.L_x_25256:
[----:B------:R4:W-:Y:S01]  /*2a70*/  STG.E.64 desc[UR36][R16.64], RZ ;  /* 0x000000ff10007986 */ /* 0x0009e2000c101b24 */
[----:B------:R-:W-:Y:S05]  /*2a80*/  BRA `(.L_x_25240) ;  /* 0x0000000000047947 */ /* 0x000fea0003800000 */
.L_x_25255:
[----:B------:R0:W-:Y:S02]  /*2a90*/  STG.E desc[UR36][R16.64], RZ ;  /* 0x000000ff10007986 */ /* 0x0001e4000c101924 */
.L_x_25240:
[----:B------:R-:W-:-:S04]  /*2aa0*/  IMAD R18, R18, 0x200, R23 ;  /* 0x0000020012127824 */ /* 0x000fc800078e0217 */
[----:B------:R-:W-:-:S07]  /*2ab0*/  VIADD R19, R18, 0x80 ;  /* 0x0000008012137836 */ /* 0x000fce0000000000 */
.L_x_25198:
[----:B------:R-:W-:Y:S05]  /*2ac0*/  BSYNC B7 ;  /* 0x0000000000077941 */ /* 0x000fea0003800000 */
.L_x_25197:
        /* <DEDUP_REMOVED lines=307> */
.L_x_25260:
        /* <DEDUP_REMOVED lines=20> */
.L_x_25264:
[----:B------:R1:W5:Y:S01]  /*3f40*/  LDG.E.U8 R18, desc[UR36][R2.64] ;  /* 0x0000002402127981 */ /* 0x000362000c1e1100 */
[----:B------:R-:W-:Y:S05]  /*3f50*/  BRA `(.L_x_25266) ;  /* 0x0000000c00347947 */ /* 0x000fea0003800000 */
.L_x_25263:
        /* <DEDUP_REMOVED lines=8> */
.L_x_25268:
[----:B------:R3:W5:Y:S01]  /*3fe0*/  LDG.E R18, desc[UR36][R2.64] ;  /* 0x0000002402127981 */ /* 0x000762000c1e1900 */
[----:B------:R-:W-:Y:S05]  /*3ff0*/  BRA `(.L_x_25266) ;  /* 0x0000000c000c7947 */ /* 0x000fea0003800000 */
.L_x_25267:
[----:B------:R2:W5:Y:S01]  /*4000*/  LDG.E.S16 R18, desc[UR36][R2.64] ;  /* 0x0000002402127981 */ /* 0x000562000c1e1700 */
[----:B------:R-:W-:Y:S05]  /*4010*/  BRA `(.L_x_25266) ;  /* 0x0000000c00047947 */ /* 0x000fea0003800000 */
.L_x_25262:
        /* <DEDUP_REMOVED lines=9> */
.L_x_25270:
[----:B------:R-:W2:Y:S02]  /*40b0*/  LDG.E.U16 R2, desc[UR36][R2.64] ;  /* 0x0000002402027981 */ /* 0x000ea4000c1e1500 */
[----:B--2---:R-:W-:-:S06]  /*40c0*/  HADD2.F32 R18, -RZ, R2.H0_H0 ;  /* 0x20000002ff127230 */ /* 0x004fcc0000004100 */
[----:B------:R-:W0:Y:S01]  /*40d0*/  F2I.FTZ.TRUNC.NTZ R18, R18 ;  /* 0x0000001200127305 */ /* 0x000e22000021f100 */
[----:B------:R-:W-:Y:S05]  /*40e0*/  BRA `(.L_x_25266) ;  /* 0x0000000800d07947 */ /* 0x000fea0003800000 */
.L_x_25269:
        /* <DEDUP_REMOVED lines=9> */
.L_x_25272:
[----:B------:R-:W2:Y:S02]  /*4180*/  LDG.E.U16 R2, desc[UR36][R2.64] ;  /* 0x0000002402027981 */ /* 0x000ea4000c1e1500 */
[----:B--2---:R-:W-:-:S06]  /*4190*/  HADD2.F32 R18, -RZ, R2.H0_H0 ;  /* 0x20000002ff127230 */ /* 0x004fcc0000004100 */
[----:B------:R-:W0:Y:S01]  /*41a0*/  F2I.FTZ.TRUNC.NTZ R18, R18 ;  /* 0x0000001200127305 */ /* 0x000e22000021f100 */
[----:B------:R-:W-:Y:S05]  /*41b0*/  BRA `(.L_x_25266) ;  /* 0x00000008009c7947 */ /* 0x000fea0003800000 */
.L_x_25271:
[----:B------:R-:W2:Y:S02]  /*41c0*/  LDG.E.64 R2, desc[UR36][R2.64] ;  /* 0x0000002402027981 */ /* 0x000ea4000c1e1b00 */
[----:B--2---:R0:W1:Y:S01]  /*41d0*/  F2I.F64.TRUNC R18, R2 ;  /* 0x0000000200127311 */ /* 0x004062000030d100 */
[----:B------:R-:W-:Y:S05]  /*41e0*/  BRA `(.L_x_25266) ;  /* 0x0000000800907947 */ /* 0x000fea0003800000 */
.L_x_25261:
        /* <DEDUP_REMOVED lines=12> */
.L_x_25275:
[----:B------:R-:W2:Y:S02]  /*42b0*/  LDG.E.64 R2, desc[UR36][R2.64] ;  /* 0x0000002402027981 */ /* 0x000ea4000c1e1b00 */
[----:B--2---:R0:W1:Y:S01]  /*42c0*/  F2I.F64.TRUNC R18, R2 ;  /* 0x0000000200127311 */ /* 0x004062000030d100 */
[----:B------:R-:W-:Y:S05]  /*42d0*/  BRA `(.L_x_25266) ;  /* 0x0000000800547947 */ /* 0x000fea0003800000 */
.L_x_25274:
        /* <DEDUP_REMOVED lines=27> */
.L_x_25277:
        /* <DEDUP_REMOVED lines=14> */
.L_x_25276:
[----:B------:R-:W2:Y:S02]  /*4570*/  LDG.E.U16 R18, desc[UR36][R2.64] ;  /* 0x0000002402127981 */ /* 0x000ea4000c1e1500 */
[----:B--2---:R-:W-:-:S06]  /*4580*/  IMAD.U32 R18, R18, 0x10000, RZ ;  /* 0x0001000012127824 */ /* 0x004fcc00078e00ff */
[----:B------:R-:W0:Y:S01]  /*4590*/  F2I.FTZ.TRUNC.NTZ R18, R18 ;  /* 0x0000001200127305 */ /* 0x000e22000021f100 */
[----:B------:R-:W-:Y:S05]  /*45a0*/  BRA `(.L_x_25266) ;  /* 0x0000000400a07947 */ /* 0x000fea0003800000 */
.L_x_25273:
        /* <DEDUP_REMOVED lines=10> */
.L_x_25280:
        /* <DEDUP_REMOVED lines=21> */
.L_x_25284:
[----:B------:R-:W-:Y:S05]  /*47a0*/  BSYNC B1 ;  /* 0x0000000000017941 */ /* 0x000fea0003800000 */
.L_x_25283:
[----:B------:R-:W-:Y:S01]  /*47b0*/  IMAD.SHL.U32 R2, R2, 0x100000, RZ ;  /* 0x0010000002027824 */ /* 0x000fe200078e00ff */
[----:B------:R-:W-:-:S04]  /*47c0*/  LEA R3, R0, 0x3b800000, 0x17 ;  /* 0x3b80000000037811 */ /* 0x000fc800078eb8ff */
[----:B------:R-:W-:-:S07]  /*47d0*/  LOP3.LUT R18, R3, R2, R18, 0xfe, !PT ;  /* 0x0000000203127212 */ /* 0x000fce00078efe12 */
.L_x_25282:
[----:B------:R-:W-:Y:S05]  /*47e0*/  BSYNC B0 ;  /* 0x0000000000007941 */ /* 0x000fea0003800000 */
.L_x_25281:
[----:B------:R-:W0:Y:S01]  /*47f0*/  F2I.FTZ.TRUNC.NTZ R18, R18 ;  /* 0x0000001200127305 */ /* 0x000e22000021f100 */
[----:B------:R-:W-:Y:S05]  /*4800*/  BRA `(.L_x_25266) ;  /* 0x0000000400087947 */ /* 0x000fea0003800000 */
.L_x_25279:
        /* <DEDUP_REMOVED lines=21> */
.L_x_25288:
[----:B------:R-:W-:Y:S05]  /*4960*/  BSYNC B1 ;  /* 0x0000000000017941 */ /* 0x000fea0003800000 */
.L_x_25287:
[----:B------:R-:W-:Y:S01]  /*4970*/  IMAD.SHL.U32 R2, R2, 0x200000, RZ ;  /* 0x0020000002027824 */ /* 0x000fe200078e00ff */
[----:B------:R-:W-:-:S04]  /*4980*/  LEA R3, R0, 0x37800000, 0x17 ;  /* 0x3780000000037811 */ /* 0x000fc800078eb8ff */
[----:B------:R-:W-:-:S07]  /*4990*/  LOP3.LUT R18, R3, R2, R18, 0xfe, !PT ;  /* 0x0000000203127212 */ /* 0x000fce00078efe12 */
.L_x_25286:
[----:B------:R-:W-:Y:S05]  /*49a0*/  BSYNC B0 ;  /* 0x0000000000007941 */ /* 0x000fea0003800000 */
.L_x_25285:
[----:B------:R-:W0:Y:S01]  /*49b0*/  F2I.FTZ.TRUNC.NTZ R18, R18 ;  /* 0x0000001200127305 */ /* 0x000e22000021f100 */
[----:B------:R-:W-:Y:S05]  /*49c0*/  BRA `(.L_x_25266) ;  /* 0x0000000000987947 */ /* 0x000fea0003800000 */
.L_x_25278:
        /* <DEDUP_REMOVED lines=14> */
.L_x_25292:
[----:B------:R-:W-:Y:S05]  /*4ab0*/  BSYNC B0 ;  /* 0x0000000000007941 */ /* 0x000fea0003800000 */
.L_x_25291:
[----:B------:R-:W0:Y:S01]  /*4ac0*/  F2I.FTZ.TRUNC.NTZ R18, R18 ;  /* 0x0000001200127305 */ /* 0x000e22000021f100 */
[----:B------:R-:W-:Y:S05]  /*4ad0*/  BRA `(.L_x_25266) ;  /* 0x0000000000547947 */ /* 0x000fea0003800000 */
.L_x_25265:
        /* <DEDUP_REMOVED lines=17> */
.L_x_25293:
[----:B------:R-:W-:Y:S05]  /*4bf0*/  BRA `(.L_x_25266) ;  /* 0x00000000000c7947 */ /* 0x000fea0003800000 */
.L_x_25290:
[----:B------:R0:W5:Y:S01]  /*4c00*/  LDG.E R18, desc[UR36][R2.64] ;  /* 0x0000002402127981 */ /* 0x000162000c1e1900 */
[----:B------:R-:W-:Y:S05]  /*4c10*/  BRA `(.L_x_25266) ;  /* 0x0000000000047947 */ /* 0x000fea0003800000 */
.L_x_25289:
[----:B------:R0:W5:Y:S02]  /*4c20*/  LDG.E R18, desc[UR36][R2.64] ;  /* 0x0000002402127981 */ /* 0x000164000c1e1900 */
.L_x_25266:
        /* <DEDUP_REMOVED lines=25> */
.L_x_25295:
[----:B------:R-:W-:Y:S05]  /*4dc0*/  BSYNC B6 ;  /* 0x0000000000067941 */ /* 0x000fea0003800000 */
.L_x_25294:
        /* <DEDUP_REMOVED lines=14> */
.L_x_25299:
[----:B------:R0:W-:Y:S01]  /*4eb0*/  STG.E.U8 desc[UR36][R16.64], RZ ;  /* 0x000000ff10007986 */ /* 0x0001e2000c101124 */
[----:B------:R-:W-:Y:S05]  /*4ec0*/  BRA `(.L_x_25301) ;  /* 0x00000004008c7947 */ /* 0x000fea0003800000 */
.L_x_25298:
        /* <DEDUP_REMOVED lines=8> */
.L_x_25303:
[----:B------:R0:W-:Y:S01]  /*4f50*/  STG.E desc[UR36][R16.64], RZ ;  /* 0x000000ff10007986 */ /* 0x0001e2000c101924 */
[----:B------:R-:W-:Y:S05]  /*4f60*/  BRA `(.L_x_25301) ;  /* 0x0000000400647947 */ /* 0x000fea0003800000 */
.L_x_25302:
[----:B------:R0:W-:Y:S01]  /*4f70*/  STG.E.U16 desc[UR36][R16.64], RZ ;  /* 0x000000ff10007986 */ /* 0x0001e2000c101524 */
[----:B------:R-:W-:Y:S05]  /*4f80*/  BRA `(.L_x_25301) ;  /* 0x00000004005c7947 */ /* 0x000fea0003800000 */
.L_x_25297:
        /* <DEDUP_REMOVED lines=8> */
.L_x_25305:
[----:B------:R0:W-:Y:S01]  /*5010*/  STG.E.U16 desc[UR36][R16.64], RZ ;  /* 0x000000ff10007986 */ /* 0x0001e2000c101524 */
[----:B------:R-:W-:Y:S05]  /*5020*/  BRA `(.L_x_25301) ;  /* 0x0000000400347947 */ /* 0x000fea0003800000 */
.L_x_25304:
        /* <DEDUP_REMOVED lines=8> */
.L_x_25307:
[----:B------:R0:W-:Y:S01]  /*50b0*/  STG.E desc[UR36][R16.64], RZ ;  /* 0x000000ff10007986 */ /* 0x0001e2000c101924 */
[----:B------:R-:W-:Y:S05]  /*50c0*/  BRA `(.L_x_25301) ;  /* 0x00000004000c7947 */ /* 0x000fea0003800000 */
.L_x_25306:
[----:B------:R0:W-:Y:S01]  /*50d0*/  STG.E.64 desc[UR36][R16.64], RZ ;  /* 0x000000ff10007986 */ /* 0x0001e2000c101b24 */
[----:B------:R-:W-:Y:S05]  /*50e0*/  BRA `(.L_x_25301) ;  /* 0x0000000400047947 */ /* 0x000fea0003800000 */
.L_x_25296:
        /* <DEDUP_REMOVED lines=10> */
.L_x_25310:
[----:B------:R0:W-:Y:S01]  /*5190*/  STG.E.128 desc[UR36][R16.64], RZ ;  /* 0x000000ff10007986 */ /* 0x0001e2000c101d24 */
[----:B------:R-:W-:Y:S05]  /*51a0*/  BRA `(.L_x_25301) ;  /* 0x0000000000d47947 */ /* 0x000fea0003800000 */
.L_x_25309:
        /* <DEDUP_REMOVED lines=8> */
.L_x_25312:
[----:B------:R2:W-:Y:S01]  /*5230*/  STG.E.U8 desc[UR36][R16.64], RZ ;  /* 0x000000ff10007986 */ /* 0x0005e2000c101124 */
[----:B------:R-:W-:Y:S05]  /*5240*/  BRA `(.L_x_25301) ;  /* 0x0000000000ac7947 */ /* 0x000fea0003800000 */
.L_x_25311:
[----:B------:R4:W-:Y:S01]  /*5250*/  STG.E.U16 desc[UR36][R16.64], RZ ;  /* 0x000000ff10007986 */ /* 0x0009e2000c101524 */
[----:B------:R-:W-:Y:S05]  /*5260*/  BRA `(.L_x_25301) ;  /* 0x0000000000a47947 */ /* 0x000fea0003800000 */
.L_x_25308:
        /* <DEDUP_REMOVED lines=10> */
.L_x_25315:
[----:B------:R0:W-:Y:S01]  /*5310*/  STG.E.U8 desc[UR36][R16.64], RZ ;  /* 0x000000ff10007986 */ /* 0x0001e2000c101124 */
[----:B------:R-:W-:Y:S05]  /*5320*/  BRA `(.L_x_25301) ;  /* 0x0000000000747947 */ /* 0x000fea0003800000 */
.L_x_25314:
[----:B------:R0:W-:Y:S01]  /*5330*/  STG.E.U8 desc[UR36][R16.64], RZ ;  /* 0x000000ff10007986 */ /* 0x0001e2000c101124 */
[----:B------:R-:W-:Y:S05]  /*5340*/  BRA `(.L_x_25301) ;  /* 0x00000000006c7947 */ /* 0x000fea0003800000 */
.L_x_25313:
[----:B------:R-:W-:-:S13]  /*5350*/  ISETP.NE.AND P0, PT, R0, 0x1c, PT ;  /* 0x0000001c0000780c */ /* 0x000fda0003f05270 */
[----:B------:R-:W-:Y:S05]  /*5360*/  @!P0 BRA `(.L_x_25316) ;  /* 0x0000000000608947 */ /* 0x000fea0003800000 */
[----:B------:R-:W-:-:S13]  /*5370*/  ISETP.NE.AND P0, PT, R0, 0x1d, PT ;  /* 0x0000001d0000780c */ /* 0x000fda0003f05270 */
[----:B------:R-:W-:Y:S05]  /*5380*/  @!P0 BRA `(.L_x_25317) ;  /* 0x0000000000508947 */ /* 0x000fea0003800000 */
[----:B------:R-:W-:-:S13]  /*5390*/  ISETP.NE.AND P0, PT, R0, 0x2c, PT ;  /* 0x0000002c0000780c */ /* 0x000fda0003f05270 */
[----:B------:R0:W-:Y:S01]  /*53a0*/  @!P0 STG.E.U8 desc[UR36][R16.64], RZ ;  /* 0x000000ff10008986 */ /* 0x0001e2000c101124 */
[----:B------:R-:W-:Y:S05]  /*53b0*/  @!P0 BRA `(.L_x_25301) ;  /* 0x0000000000508947 */ /* 0x000fea0003800000 */
.L_x_25300:
        /* <DEDUP_REMOVED lines=16> */
.L_x_25318:
[----:B------:R-:W-:Y:S05]  /*54c0*/  BRA `(.L_x_25301) ;  /* 0x00000000000c7947 */ /* 0x000fea0003800000 */
.L_x_25317:
[----:B------:R0:W-:Y:S01]  /*54d0*/  STG.E.64 desc[UR36][R16.64], RZ ;  /* 0x000000ff10007986 */ /* 0x0001e2000c101b24 */
[----:B------:R-:W-:Y:S05]  /*54e0*/  BRA `(.L_x_25301) ;  /* 0x0000000000047947 */ /* 0x000fea0003800000 */
.L_x_25316:
[----:B------:R0:W-:Y:S02]  /*54f0*/  STG.E desc[UR36][R16.64], RZ ;  /* 0x000000ff10007986 */ /* 0x0001e4000c101924 */
.L_x_25301:
[----:B------:R-:W-:-:S07]  /*5500*/  IADD3 R19, R19, 0x80, RZ ;  /* 0x0000008013137810 */ /* 0x000fce0007ffe0ff */
.L_x_25259:
[----:B------:R-:W-:Y:S05]  /*5510*/  BSYNC B7 ;  /* 0x0000000000077941 */ /* 0x000fea0003800000 */
.L_x_25258:
        /* <DEDUP_REMOVED lines=307> */
.L_x_25321:
        /* <DEDUP_REMOVED lines=20> */
.L_x_25325:
[----:B------:R3:W5:Y:S01]  /*6990*/  LDG.E.U8 R18, desc[UR36][R2.64] ;  /* 0x0000002402127981 */ /* 0x000762000c1e1100 */
[----:B------:R-:W-:Y:S05]  /*69a0*/  BRA `(.L_x_25327) ;  /* 0x0000000c00347947 */ /* 0x000fea0003800000 */
.L_x_25324:
        /* <DEDUP_REMOVED lines=8> */
.L_x_25329:
[----:B------:R2:W5:Y:S01]  /*6a30*/  LDG.E R18, desc[UR36][R2.64] ;  /* 0x0000002402127981 */ /* 0x000562000c1e1900 */
[----:B------:R-:W-:Y:S05]  /*6a40*/  BRA `(.L_x_25327) ;  /* 0x0000000c000c7947 */ /* 0x000fea0003800000 */
.L_x_25328:
[----:B------:R0:W5:Y:S01]  /*6a50*/  LDG.E.S16 R18, desc[UR36][R2.64] ;  /* 0x0000002402127981 */ /* 0x000162000c1e1700 */
[----:B------:R-:W-:Y:S05]  /*6a60*/  BRA `(.L_x_25327) ;  /* 0x0000000c00047947 */ /* 0x000fea0003800000 */
.L_x_25323:
        /* <DEDUP_REMOVED lines=9> */
.L_x_25331:
[----:B------:R-:W2:Y:S02]  /*6b00*/  LDG.E.U16 R2, desc[UR36][R2.64] ;  /* 0x0000002402027981 */ /* 0x000ea4000c1e1500 */
[----:B--2---:R-:W-:-:S06]  /*6b10*/  HADD2.F32 R18, -RZ, R2.H0_H0 ;  /* 0x20000002ff127230 */ /* 0x004fcc0000004100 */
[----:B------:R-:W0:Y:S01]  /*6b20*/  F2I.FTZ.TRUNC.NTZ R18, R18 ;  /* 0x0000001200127305 */ /* 0x000e22000021f100 */
[----:B------:R-:W-:Y:S05]  /*6b30*/  BRA `(.L_x_25327) ;  /* 0x0000000800d07947 */ /* 0x000fea0003800000 */
.L_x_25330:
        /* <DEDUP_REMOVED lines=9> */
.L_x_25333:
[----:B------:R-:W2:Y:S02]  /*6bd0*/  LDG.E.U16 R2, desc[UR36][R2.64] ;  /* 0x0000002402027981 */ /* 0x000ea4000c1e1500 */
[----:B--2---:R-:W-:-:S06]  /*6be0*/  HADD2.F32 R18, -RZ, R2.H0_H0 ;  /* 0x20000002ff127230 */ /* 0x004fcc0000004100 */
[----:B------:R-:W0:Y:S01]  /*6bf0*/  F2I.FTZ.TRUNC.NTZ R18, R18 ;  /* 0x0000001200127305 */ /* 0x000e22000021f100 */
[----:B------:R-:W-:Y:S05]  /*6c00*/  BRA `(.L_x_25327) ;  /* 0x00000008009c7947 */ /* 0x000fea0003800000 */
.L_x_25332:
[----:B------:R-:W2:Y:S02]  /*6c10*/  LDG.E.64 R2, desc[UR36][R2.64] ;  /* 0x0000002402027981 */ /* 0x000ea4000c1e1b00 */
[----:B--2---:R0:W1:Y:S01]  /*6c20*/  F2I.F64.TRUNC R18, R2 ;  /* 0x0000000200127311 */ /* 0x004062000030d100 */
[----:B------:R-:W-:Y:S05]  /*6c30*/  BRA `(.L_x_25327) ;  /* 0x0000000800907947 */ /* 0x000fea0003800000 */
.L_x_25322:
        /* <DEDUP_REMOVED lines=12> */
.L_x_25336:
[----:B------:R-:W2:Y:S02]  /*6d00*/  LDG.E.64 R2, desc[UR36][R2.64] ;  /* 0x0000002402027981 */ /* 0x000ea4000c1e1b00 */
[----:B--2---:R0:W1:Y:S01]  /*6d10*/  F2I.F64.TRUNC R18, R2 ;  /* 0x0000000200127311 */ /* 0x004062000030d100 */
[----:B------:R-:W-:Y:S05]  /*6d20*/  BRA `(.L_x_25327) ;  /* 0x0000000800547947 */ /* 0x000fea0003800000 */
.L_x_25335:
        /* <DEDUP_REMOVED lines=27> */
.L_x_25338:
        /* <DEDUP_REMOVED lines=14> */
.L_x_25337:
[----:B------:R-:W2:Y:S02]  /*6fc0*/  LDG.E.U16 R18, desc[UR36][R2.64] ;  /* 0x0000002402127981 */ /* 0x000ea4000c1e1500 */
[----:B--2---:R-:W-:-:S06]  /*6fd0*/  IMAD.U32 R18, R18, 0x10000, RZ ;  /* 0x0001000012127824 */ /* 0x004fcc00078e00ff */
[----:B------:R-:W0:Y:S01]  /*6fe0*/  F2I.FTZ.TRUNC.NTZ R18, R18 ;  /* 0x0000001200127305 */ /* 0x000e22000021f100 */
[----:B------:R-:W-:Y:S05]  /*6ff0*/  BRA `(.L_x_25327) ;  /* 0x0000000400a07947 */ /* 0x000fea0003800000 */
.L_x_25334:
        /* <DEDUP_REMOVED lines=10> */
.L_x_25341:
        /* <DEDUP_REMOVED lines=21> */
.L_x_25345:
[----:B------:R-:W-:Y:S05]  /*71f0*/  BSYNC B1 ;  /* 0x0000000000017941 */ /* 0x000fea0003800000 */
.L_x_25344:
[----:B------:R-:W-:Y:S02]  /*7200*/  LEA R3, R0, 0x3b800000, 0x17 ;  /* 0x3b80000000037811 */ /* 0x000fe400078eb8ff */
[----:B------:R-:W-:-:S04]  /*7210*/  SHF.L.U32 R2, R2, 0x14, RZ ;  /* 0x0000001402027819 */ /* 0x000fc800000006ff */
[----:B------:R-:W-:-:S07]  /*7220*/  LOP3.LUT R18, R3, R2, R18, 0xfe, !PT ;  /* 0x0000000203127212 */ /* 0x000fce00078efe12 */
.L_x_25343:
[----:B------:R-:W-:Y:S05]  /*7230*/  BSYNC B0 ;  /* 0x0000000000007941 */ /* 0x000fea0003800000 */
.L_x_25342:
[----:B------:R-:W0:Y:S01]  /*7240*/  F2I.FTZ.TRUNC.NTZ R18, R18 ;  /* 0x0000001200127305 */ /* 0x000e22000021f100 */
[----:B------:R-:W-:Y:S05]  /*7250*/  BRA `(.L_x_25327) ;  /* 0x0000000400087947 */ /* 0x000fea0003800000 */
.L_x_25340:
        /* <DEDUP_REMOVED lines=21> */
.L_x_25349:
[----:B------:R-:W-:Y:S05]  /*73b0*/  BSYNC B1 ;  /* 0x0000000000017941 */ /* 0x000fea0003800000 */
.L_x_25348:
[----:B------:R-:W-:Y:S01]  /*73c0*/  IMAD.SHL.U32 R2, R2, 0x200000, RZ ;  /* 0x0020000002027824 */ /* 0x000fe200078e00ff */
[----:B------:R-:W-:-:S04]  /*73d0*/  LEA R3, R0, 0x37800000, 0x17 ;  /* 0x3780000000037811 */ /* 0x000fc800078eb8ff */
[----:B------:R-:W-:-:S07]  /*73e0*/  LOP3.LUT R18, R3, R2, R18, 0xfe, !PT ;  /* 0x0000000203127212 */ /* 0x000fce00078efe12 */
.L_x_25347:
[----:B------:R-:W-:Y:S05]  /*73f0*/  BSYNC B0 ;  /* 0x0000000000007941 */ /* 0x000fea0003800000 */
.L_x_25346:
[----:B------:R-:W0:Y:S01]  /*7400*/  F2I.FTZ.TRUNC.NTZ R18, R18 ;  /* 0x0000001200127305 */ /* 0x000e22000021f100 */
[----:B------:R-:W-:Y:S05]  /*7410*/  BRA `(.L_x_25327) ;  /* 0x0000000000987947 */ /* 0x000fea0003800000 */
.L_x_25339:
        /* <DEDUP_REMOVED lines=14> */
.L_x_25353:
[----:B------:R-:W-:Y:S05]  /*7500*/  BSYNC B0 ;  /* 0x0000000000007941 */ /* 0x000fea0003800000 */
.L_x_25352:
[----:B------:R-:W0:Y:S01]  /*7510*/  F2I.FTZ.TRUNC.NTZ R18, R18 ;  /* 0x0000001200127305 */ /* 0x000e22000021f100 */
[----:B------:R-:W-:Y:S05]  /*7520*/  BRA `(.L_x_25327) ;  /* 0x0000000000547947 */ /* 0x000fea0003800000 */
.L_x_25326:
        /* <DEDUP_REMOVED lines=17> */
.L_x_25354:
[----:B------:R-:W-:Y:S05]  /*7640*/  BRA `(.L_x_25327) ;  /* 0x00000000000c7947 */ /* 0x000fea0003800000 */
.L_x_25351:
[----:B------:R0:W5:Y:S01]  /*7650*/  LDG.E R18, desc[UR36][R2.64] ;  /* 0x0000002402127981 */ /* 0x000162000c1e1900 */
[----:B------:R-:W-:Y:S05]  /*7660*/  BRA `(.L_x_25327) ;  /* 0x0000000000047947 */ /* 0x000fea0003800000 */
.L_x_25350:
[----:B------:R0:W5:Y:S02]  /*7670*/  LDG.E R18, desc[UR36][R2.64] ;  /* 0x0000002402127981 */ /* 0x000164000c1e1900 */
.L_x_25327:
        /* <DEDUP_REMOVED lines=25> */
.L_x_25356:
[----:B------:R-:W-:Y:S05]  /*7810*/  BSYNC B6 ;  /* 0x0000000000067941 */ /* 0x000fea0003800000 */
.L_x_25355:
        /* <DEDUP_REMOVED lines=14> */
.L_x_25360:
[----:B------:R0:W-:Y:S01]  /*7900*/  STG.E.U8 desc[UR36][R16.64], RZ ;  /* 0x000000ff10007986 */ /* 0x0001e2000c101124 */
[----:B------:R-:W-:Y:S05]  /*7910*/  BRA `(.L_x_25362) ;  /* 0x00000004008c7947 */ /* 0x000fea0003800000 */
.L_x_25359:
        /* <DEDUP_REMOVED lines=8> */
.L_x_25364:
[----:B------:R3:W-:Y:S01]  /*79a0*/  STG.E desc[UR36][R16.64], RZ ;  /* 0x000000ff10007986 */ /* 0x0007e2000c101924 */
[----:B------:R-:W-:Y:S05]  /*79b0*/  BRA `(.L_x_25362) ;  /* 0x0000000400647947 */ /* 0x000fea0003800000 */
.L_x_25363:
[----:B------:R2:W-:Y:S01]  /*79c0*/  STG.E.U16 desc[UR36][R16.64], RZ ;  /* 0x000000ff10007986 */ /* 0x0005e2000c101524 */
[----:B------:R-:W-:Y:S05]  /*79d0*/  BRA `(.L_x_25362) ;  /* 0x00000004005c7947 */ /* 0x000fea0003800000 */
.L_x_25358:
        /* <DEDUP_REMOVED lines=8> */
.L_x_25366:
[----:B------:R0:W-:Y:S01]  /*7a60*/  STG.E.U16 desc[UR36][R16.64], RZ ;  /* 0x000000ff10007986 */ /* 0x0001e2000c101524 */
[----:B------:R-:W-:Y:S05]  /*7a70*/  BRA `(.L_x_25362) ;  /* 0x0000000400347947 */ /* 0x000fea0003800000 */
.L_x_25365:
        /* <DEDUP_REMOVED lines=8> */
.L_x_25368:
[----:B------:R0:W-:Y:S01]  /*7b00*/  STG.E desc[UR36][R16.64], RZ ;  /* 0x000000ff10007986 */ /* 0x0001e2000c101924 */
[----:B------:R-:W-:Y:S05]  /*7b10*/  BRA `(.L_x_25362) ;  /* 0x00000004000c7947 */ /* 0x000fea0003800000 */
.L_x_25367:
[----:B------:R0:W-:Y:S01]  /*7b20*/  STG.E.64 desc[UR36][R16.64], RZ ;  /* 0x000000ff10007986 */ /* 0x0001e2000c101b24 */
[----:B------:R-:W-:Y:S05]  /*7b30*/  BRA `(.L_x_25362) ;  /* 0x0000000400047947 */ /* 0x000fea0003800000 */
.L_x_25357:
        /* <DEDUP_REMOVED lines=10> */
.L_x_25371:
[----:B------:R0:W-:Y:S01]  /*7be0*/  STG.E.128 desc[UR36][R16.64], RZ ;  /* 0x000000ff10007986 */ /* 0x0001e2000c101d24 */
[----:B------:R-:W-:Y:S05]  /*7bf0*/  BRA `(.L_x_25362) ;  /* 0x0000000000d47947 */ /* 0x000fea0003800000 */
.L_x_25370:
        /* <DEDUP_REMOVED lines=8> */
.L_x_25373:
[----:B------:R0:W-:Y:S01]  /*7c80*/  STG.E.U8 desc[UR36][R16.64], RZ ;  /* 0x000000ff10007986 */ /* 0x0001e2000c101124 */
[----:B------:R-:W-:Y:S05]  /*7c90*/  BRA `(.L_x_25362) ;  /* 0x0000000000ac7947 */ /* 0x000fea0003800000 */
.L_x_25372:
[----:B------:R0:W-:Y:S01]  /*7ca0*/  STG.E.U16 desc[UR36][R16.64], RZ ;  /* 0x000000ff10007986 */ /* 0x0001e2000c101524 */
[----:B------:R-:W-:Y:S05]  /*7cb0*/  BRA `(.L_x_25362) ;  /* 0x0000000000a47947 */ /* 0x000fea0003800000 */
.L_x_25369:
        /* <DEDUP_REMOVED lines=10> */
.L_x_25376:
[----:B------:R0:W-:Y:S01]  /*7d60*/  STG.E.U8 desc[UR36][R16.64], RZ ;  /* 0x000000ff10007986 */ /* 0x0001e2000c101124 */
[----:B------:R-:W-:Y:S05]  /*7d70*/  BRA `(.L_x_25362) ;  /* 0x0000000000747947 */ /* 0x000fea0003800000 */
.L_x_25375:
[----:B------:R0:W-:Y:S01]  /*7d80*/  STG.E.U8 desc[UR36][R16.64], RZ ;  /* 0x000000ff10007986 */ /* 0x0001e2000c101124 */
[----:B------:R-:W-:Y:S05]  /*7d90*/  BRA `(.L_x_25362) ;  /* 0x00000000006c7947 */ /* 0x000fea0003800000 */
.L_x_25374:
[----:B------:R-:W-:-:S13]  /*7da0*/  ISETP.NE.AND P0, PT, R0, 0x1c, PT ;  /* 0x0000001c0000780c */ /* 0x000fda0003f05270 */
[----:B------:R-:W-:Y:S05]  /*7db0*/  @!P0 BRA `(.L_x_25377) ;  /* 0x0000000000608947 */ /* 0x000fea0003800000 */
[----:B------:R-:W-:-:S13]  /*7dc0*/  ISETP.NE.AND P0, PT, R0, 0x1d, PT ;  /* 0x0000001d0000780c */ /* 0x000fda0003f05270 */
[----:B------:R-:W-:Y:S05]  /*7dd0*/  @!P0 BRA `(.L_x_25378) ;  /* 0x0000000000508947 */ /* 0x000fea0003800000 */
[----:B------:R-:W-:-:S13]  /*7de0*/  ISETP.NE.AND P0, PT, R0, 0x2c, PT ;  /* 0x0000002c0000780c */ /* 0x000fda0003f05270 */
[----:B------:R0:W-:Y:S01]  /*7df0*/  @!P0 STG.E.U8 desc[UR36][R16.64], RZ ;  /* 0x000000ff10008986 */ /* 0x0001e2000c101124 */
[----:B------:R-:W-:Y:S05]  /*7e00*/  @!P0 BRA `(.L_x_25362) ;  /* 0x0000000000508947 */ /* 0x000fea0003800000 */
.L_x_25361:
        /* <DEDUP_REMOVED lines=16> */
.L_x_25379:
[----:B------:R-:W-:Y:S05]  /*7f10*/  BRA `(.L_x_25362) ;  /* 0x00000000000c7947 */ /* 0x000fea0003800000 */
.L_x_25378:
[----:B------:R0:W-:Y:S01]  /*7f20*/  STG.E.64 desc[UR36][R16.64], RZ ;  /* 0x000000ff10007986 */ /* 0x0001e2000c101b24 */
[----:B------:R-:W-:Y:S05]  /*7f30*/  BRA `(.L_x_25362) ;  /* 0x0000000000047947 */ /* 0x000fea0003800000 */
.L_x_25377:
[----:B------:R0:W-:Y:S02]  /*7f40*/  STG.E desc[UR36][R16.64], RZ ;  /* 0x000000ff10007986 */ /* 0x0001e4000c101924 */
.L_x_25362:
[----:B------:R-:W-:-:S07]  /*7f50*/  VIADD R19, R19, 0x80 ;  /* 0x0000008013137836 */ /* 0x000fce0000000000 */
.L_x_25320:
[----:B------:R-:W-:Y:S05]  /*7f60*/  BSYNC B7 ;  /* 0x0000000000077941 */ /* 0x000fea0003800000 */
.L_x_25319:
        /* <DEDUP_REMOVED lines=306> */
.L_x_25380:
        /* <DEDUP_REMOVED lines=20> */
.L_x_25384:
[----:B------:R0:W5:Y:S01]  /*93d0*/  LDG.E.U8 R18, desc[UR36][R2.64] ;  /* 0x0000002402127981 */ /* 0x000162000c1e1100 */
[----:B------:R-:W-:Y:S05]  /*93e0*/  BRA `(.L_x_25386) ;  /* 0x0000000c00347947 */ /* 0x000fea0003800000 */
.L_x_25383:
        /* <DEDUP_REMOVED lines=8> */
.L_x_25388:
[----:B------:R0:W5:Y:S01]  /*9470*/  LDG.E R18, desc[UR36][R2.64] ;  /* 0x0000002402127981 */ /* 0x000162000c1e1900 */
[----:B------:R-:W-:Y:S05]  /*9480*/  BRA `(.L_x_25386) ;  /* 0x0000000c000c7947 */ /* 0x000fea0003800000 */
.L_x_25387:
[----:B------:R0:W5:Y:S01]  /*9490*/  LDG.E.S16 R18, desc[UR36][R2.64] ;  /* 0x0000002402127981 */ /* 0x000162000c1e1700 */
[----:B------:R-:W-:Y:S05]  /*94a0*/  BRA `(.L_x_25386) ;  /* 0x0000000c00047947 */ /* 0x000fea0003800000 */
.L_x_25382:
        /* <DEDUP_REMOVED lines=9> */
.L_x_25390:
[----:B------:R-:W2:Y:S02]  /*9540*/  LDG.E.U16 R2, desc[UR36][R2.64] ;  /* 0x0000002402027981 */ /* 0x000ea4000c1e1500 */
[----:B--2---:R-:W-:-:S06]  /*9550*/  HADD2.F32 R18, -RZ, R2.H0_H0 ;  /* 0x20000002ff127230 */ /* 0x004fcc0000004100 */
[----:B------:R-:W0:Y:S01]  /*9560*/  F2I.FTZ.TRUNC.NTZ R18, R18 ;  /* 0x0000001200127305 */ /* 0x000e22000021f100 */
[----:B------:R-:W-:Y:S05]  /*9570*/  BRA `(.L_x_25386) ;  /* 0x0000000800d07947 */ /* 0x000fea0003800000 */
.L_x_25389:
        /* <DEDUP_REMOVED lines=9> */
.L_x_25392:
[----:B------:R-:W2:Y:S02]  /*9610*/  LDG.E.U16 R2, desc[UR36][R2.64] ;  /* 0x0000002402027981 */ /* 0x000ea4000c1e1500 */
[----:B--2---:R-:W-:-:S06]  /*9620*/  HADD2.F32 R18, -RZ, R2.H0_H0 ;  /* 0x20000002ff127230 */ /* 0x004fcc0000004100 */
[----:B------:R-:W0:Y:S01]  /*9630*/  F2I.FTZ.TRUNC.NTZ R18, R18 ;  /* 0x0000001200127305 */ /* 0x000e22000021f100 */
[----:B------:R-:W-:Y:S05]  /*9640*/  BRA `(.L_x_25386) ;  /* 0x00000008009c7947 */ /* 0x000fea0003800000 */
.L_x_25391:
[----:B------:R-:W2:Y:S02]  /*9650*/  LDG.E.64 R2, desc[UR36][R2.64] ;  /* 0x0000002402027981 */ /* 0x000ea4000c1e1b00 */
[----:B--2---:R0:W1:Y:S01]  /*9660*/  F2I.F64.TRUNC R18, R2 ;  /* 0x0000000200127311 */ /* 0x004062000030d100 */
[----:B------:R-:W-:Y:S05]  /*9670*/  BRA `(.L_x_25386) ;  /* 0x0000000800907947 */ /* 0x000fea0003800000 */
.L_x_25381:
        /* <DEDUP_REMOVED lines=12> */
.L_x_25395:
[----:B------:R-:W2:Y:S02]  /*9740*/  LDG.E.64 R2, desc[UR36][R2.64] ;  /* 0x0000002402027981 */ /* 0x000ea4000c1e1b00 */
[----:B--2---:R0:W1:Y:S01]  /*9750*/  F2I.F64.TRUNC R18, R2 ;  /* 0x0000000200127311 */ /* 0x004062000030d100 */
[----:B------:R-:W-:Y:S05]  /*9760*/  BRA `(.L_x_25386) ;  /* 0x0000000800547947 */ /* 0x000fea0003800000 */
.L_x_25394:
        /* <DEDUP_REMOVED lines=27> */
.L_x_25397:
        /* <DEDUP_REMOVED lines=14> */
.L_x_25396:
[----:B------:R-:W2:Y:S02]  /*9a00*/  LDG.E.U16 R18, desc[UR36][R2.64] ;  /* 0x0000002402127981 */ /* 0x000ea4000c1e1500 */
[----:B--2---:R-:W-:-:S06]  /*9a10*/  IMAD.U32 R18, R18, 0x10000, RZ ;  /* 0x0001000012127824 */ /* 0x004fcc00078e00ff */
[----:B------:R-:W0:Y:S01]  /*9a20*/  F2I.FTZ.TRUNC.NTZ R18, R18 ;  /* 0x0000001200127305 */ /* 0x000e22000021f100 */
[----:B------:R-:W-:Y:S05]  /*9a30*/  BRA `(.L_x_25386) ;  /* 0x0000000400a07947 */ /* 0x000fea0003800000 */
.L_x_25393:
        /* <DEDUP_REMOVED lines=10> */
.L_x_25400:
        /* <DEDUP_REMOVED lines=21> */
.L_x_25404:
[----:B------:R-:W-:Y:S05]  /*9c30*/  BSYNC B1 ;  /* 0x0000000000017941 */ /* 0x000fea0003800000 */
.L_x_25403:
[----:B------:R-:W-:Y:S01]  /*9c40*/  IMAD.SHL.U32 R2, R2, 0x100000, RZ ;  /* 0x0010000002027824 */ /* 0x000fe200078e00ff */
[----:B------:R-:W-:-:S04]  /*9c50*/  LEA R3, R0, 0x3b800000, 0x17 ;  /* 0x3b80000000037811 */ /* 0x000fc800078eb8ff */
[----:B------:R-:W-:-:S07]  /*9c60*/  LOP3.LUT R18, R3, R2, R18, 0xfe, !PT ;  /* 0x0000000203127212 */ /* 0x000fce00078efe12 */
.L_x_25402:
[----:B------:R-:W-:Y:S05]  /*9c70*/  BSYNC B0 ;  /* 0x0000000000007941 */ /* 0x000fea0003800000 */
.L_x_25401:
[----:B------:R-:W0:Y:S01]  /*9c80*/  F2I.FTZ.TRUNC.NTZ R18, R18 ;  /* 0x0000001200127305 */ /* 0x000e22000021f100 */
[----:B------:R-:W-:Y:S05]  /*9c90*/  BRA `(.L_x_25386) ;  /* 0x0000000400087947 */ /* 0x000fea0003800000 */
.L_x_25399:
        /* <DEDUP_REMOVED lines=21> */
.L_x_25408:
[----:B------:R-:W-:Y:S05]  /*9df0*/  BSYNC B1 ;  /* 0x0000000000017941 */ /* 0x000fea0003800000 */
.L_x_25407:
[----:B------:R-:W-:Y:S01]  /*9e00*/  IMAD.SHL.U32 R2, R2, 0x200000, RZ ;  /* 0x0020000002027824 */ /* 0x000fe200078e00ff */
[----:B------:R-:W-:-:S04]  /*9e10*/  LEA R3, R0, 0x37800000, 0x17 ;  /* 0x3780000000037811 */ /* 0x000fc800078eb8ff */
[----:B------:R-:W-:-:S07]  /*9e20*/  LOP3.LUT R18, R3, R2, R18, 0xfe, !PT ;  /* 0x0000000203127212 */ /* 0x000fce00078efe12 */
.L_x_25406:
[----:B------:R-:W-:Y:S05]  /*9e30*/  BSYNC B0 ;  /* 0x0000000000007941 */ /* 0x000fea0003800000 */
.L_x_25405:
[----:B------:R-:W0:Y:S01]  /*9e40*/  F2I.FTZ.TRUNC.NTZ R18, R18 ;  /* 0x0000001200127305 */ /* 0x000e22000021f100 */
[----:B------:R-:W-:Y:S05]  /*9e50*/  BRA `(.L_x_25386) ;  /* 0x0000000000987947 */ /* 0x000fea0003800000 */
.L_x_25398:
        /* <DEDUP_REMOVED lines=14> */
.L_x_25412:
[----:B------:R-:W-:Y:S05]  /*9f40*/  BSYNC B0 ;  /* 0x0000000000007941 */ /* 0x000fea0003800000 */
.L_x_25411:
[----:B------:R-:W0:Y:S01]  /*9f50*/  F2I.FTZ.TRUNC.NTZ R18, R18 ;  /* 0x0000001200127305 */ /* 0x000e22000021f100 */
[----:B------:R-:W-:Y:S05]  /*9f60*/  BRA `(.L_x_25386) ;  /* 0x0000000000547947 */ /* 0x000fea0003800000 */
.L_x_25385:
        /* <DEDUP_REMOVED lines=17> */
.L_x_25413:
[----:B------:R-:W-:Y:S05]  /*a080*/  BRA `(.L_x_25386) ;  /* 0x00000000000c7947 */ /* 0x000fea0003800000 */
.L_x_25410:
[----:B------:R0:W5:Y:S01]  /*a090*/  LDG.E R18, desc[UR36][R2.64] ;  /* 0x0000002402127981 */ /* 0x000162000c1e1900 */
[----:B------:R-:W-:Y:S05]  /*a0a0*/  BRA `(.L_x_25386) ;  /* 0x0000000000047947 */ /* 0x000fea0003800000 */
.L_x_25409:
[----:B------:R0:W5:Y:S02]  /*a0b0*/  LDG.E R18, desc[UR36][R2.64] ;  /* 0x0000002402127981 */ /* 0x000164000c1e1900 */
.L_x_25386:
        /* <DEDUP_REMOVED lines=25> */
.L_x_25415:
[----:B------:R-:W-:Y:S05]  /*a250*/  BSYNC B6 ;  /* 0x0000000000067941 */ /* 0x000fea0003800000 */
.L_x_25414:
        /* <DEDUP_REMOVED lines=14> */
.L_x_25419:
[----:B------:R-:W-:Y:S01]  /*a340*/  STG.E.U8 desc[UR36][R16.64], RZ ;  /* 0x000000ff10007986 */ /* 0x000fe2000c101124 */
[----:B------:R-:W-:Y:S05]  /*a350*/  EXIT ;  /* 0x000000000000794d */ /* 0x000fea0003800000 */
.L_x_25418:
        /* <DEDUP_REMOVED lines=8> */
.L_x_25422:
[----:B------:R-:W-:Y:S01]  /*a3e0*/  STG.E desc[UR36][R16.64], RZ ;  /* 0x000000ff10007986 */ /* 0x000fe2000c101924 */
[----:B------:R-:W-:Y:S05]  /*a3f0*/  EXIT ;  /* 0x000000000000794d */ /* 0x000fea0003800000 */
.L_x_25421:
[----:B------:R-:W-:Y:S01]  /*a400*/  STG.E.U16 desc[UR36][R16.64], RZ ;  /* 0x000000ff10007986 */ /* 0x000fe2000c101524 */
[----:B------:R-:W-:Y:S05]  /*a410*/  EXIT ;  /* 0x000000000000794d */ /* 0x000fea0003800000 */
.L_x_25417:
        /* <DEDUP_REMOVED lines=8> */
.L_x_25424:
[----:B------:R-:W-:Y:S01]  /*a4a0*/  STG.E.U16 desc[UR36][R16.64], RZ ;  /* 0x000000ff10007986 */ /* 0x000fe2000c101524 */
[----:B------:R-:W-:Y:S05]  /*a4b0*/  EXIT ;  /* 0x000000000000794d */ /* 0x000fea0003800000 */
.L_x_25423:
        /* <DEDUP_REMOVED lines=8> */
.L_x_25426:
[----:B------:R-:W-:Y:S01]  /*a540*/  STG.E desc[UR36][R16.64], RZ ;  /* 0x000000ff10007986 */ /* 0x000fe2000c101924 */
[----:B------:R-:W-:Y:S05]  /*a550*/  EXIT ;  /* 0x000000000000794d */ /* 0x000fea0003800000 */
.L_x_25425:
[----:B------:R-:W-:Y:S01]  /*a560*/  STG.E.64 desc[UR36][R16.64], RZ ;  /* 0x000000ff10007986 */ /* 0x000fe2000c101b24 */
[----:B------:R-:W-:Y:S05]  /*a570*/  EXIT ;  /* 0x000000000000794d */ /* 0x000fea0003800000 */
.L_x_25416:
        /* <DEDUP_REMOVED lines=10> */
.L_x_25429:
[----:B------:R-:W-:Y:S01]  /*a620*/  STG.E.128 desc[UR36][R16.64], RZ ;  /* 0x000000ff10007986 */ /* 0x000fe2000c101d24 */
[----:B------:R-:W-:Y:S05]  /*a630*/  EXIT ;  /* 0x000000000000794d */ /* 0x000fea0003800000 */
.L_x_25428:
        /* <DEDUP_REMOVED lines=8> */
.L_x_25431:
[----:B------:R-:W-:Y:S01]  /*a6c0*/  STG.E.U8 desc[UR36][R16.64], RZ ;  /* 0x000000ff10007986 */ /* 0x000fe2000c101124 */
[----:B------:R-:W-:Y:S05]  /*a6d0*/  EXIT ;  /* 0x000000000000794d */ /* 0x000fea0003800000 */
.L_x_25430:
[----:B------:R-:W-:Y:S01]  /*a6e0*/  STG.E.U16 desc[UR36][R16.64], RZ ;  /* 0x000000ff10007986 */ /* 0x000fe2000c101524 */
[----:B------:R-:W-:Y:S05]  /*a6f0*/  EXIT ;  /* 0x000000000000794d */ /* 0x000fea0003800000 */
.L_x_25427:
        /* <DEDUP_REMOVED lines=10> */
.L_x_25434:
[----:B------:R-:W-:Y:S01]  /*a7a0*/  STG.E.U8 desc[UR36][R16.64], RZ ;  /* 0x000000ff10007986 */ /* 0x000fe2000c101124 */
[----:B------:R-:W-:Y:S05]  /*a7b0*/  EXIT ;  /* 0x000000000000794d */ /* 0x000fea0003800000 */
.L_x_25433:
[----:B------:R-:W-:Y:S01]  /*a7c0*/  STG.E.U8 desc[UR36][R16.64], RZ ;  /* 0x000000ff10007986 */ /* 0x000fe2000c101124 */
[----:B------:R-:W-:Y:S05]  /*a7d0*/  EXIT ;  /* 0x000000000000794d */ /* 0x000fea0003800000 */
.L_x_25432:
[----:B------:R-:W-:-:S13]  /*a7e0*/  ISETP.NE.AND P0, PT, R0, 0x1c, PT ;  /* 0x0000001c0000780c */ /* 0x000fda0003f05270 */
[----:B------:R-:W-:Y:S05]  /*a7f0*/  @!P0 BRA `(.L_x_25435) ;  /* 0x0000000000608947 */ /* 0x000fea0003800000 */
[----:B------:R-:W-:-:S13]  /*a800*/  ISETP.NE.AND P0, PT, R0, 0x1d, PT ;  /* 0x0000001d0000780c */ /* 0x000fda0003f05270 */
[----:B------:R-:W-:Y:S05]  /*a810*/  @!P0 BRA `(.L_x_25436) ;  /* 0x0000000000508947 */ /* 0x000fea0003800000 */
[----:B------:R-:W-:-:S13]  /*a820*/  ISETP.NE.AND P0, PT, R0, 0x2c, PT ;  /* 0x0000002c0000780c */ /* 0x000fda0003f05270 */
[----:B------:R0:W-:Y:S01]  /*a830*/  @!P0 STG.E.U8 desc[UR36][R16.64], RZ ;  /* 0x000000ff10008986 */ /* 0x0001e2000c101124 */
[----:B------:R-:W-:Y:S05]  /*a840*/  @!P0 EXIT ;  /* 0x000000000000894d */ /* 0x000fea0003800000 */
.L_x_25420:
        /* <DEDUP_REMOVED lines=16> */
.L_x_25437:
[----:B------:R-:W-:Y:S05]  /*a950*/  EXIT ;  /* 0x000000000000794d */ /* 0x000fea0003800000 */
.L_x_25436:
[----:B------:R-:W-:Y:S01]  /*a960*/  STG.E.64 desc[UR36][R16.64], RZ ;  /* 0x000000ff10007986 */ /* 0x000fe2000c101b24 */
[----:B------:R-:W-:Y:S05]  /*a970*/  EXIT ;  /* 0x000000000000794d */ /* 0x000fea0003800000 */
.L_x_25435:
[----:B------:R-:W-:Y:S01]  /*a980*/  STG.E desc[UR36][R16.64], RZ ;  /* 0x000000ff10007986 */ /* 0x000fe2000c101924 */
[----:B------:R-:W-:Y:S05]  /*a990*/  EXIT ;  /* 0x000000000000794d */ /* 0x000fea0003800000 */
.L_x_25438:
        /* <DEDUP_REMOVED lines=14> */
.L_x_32333:


//--------------------- .text._ZN2at6native27unrolled_elementwise_kernelIZZZNS0_67_GLOBAL__N__bb565c37_34_ValidateCompressedIndicesKernel_cu_33a4b88b42_validate_compressed_sparse_indices_kernelILNS2_8CDimNameE0ENS2_18CUDAKernelLauncherENS2_14EmptyVecKernelENS2_8DummyVecELm0EEEvRKNS_6TensorESA_lllENKUlvE0_clEvENKUlvE_clEvEUliE_St5arrayIPcLm2EELi4E23TrivialOffsetCalculatorILi1EjESI_NS0_6memory12LoadWithCastILi1EEENSJ_13StoreWithCastILi1EEEEEviT_T0_T2_T3_T4_T5_ --------------------------
	.section	.text._ZN2at6native27unrolled_elementwise_kernelIZZZNS0_67_GLOBAL__N__bb565c37_34_ValidateCompressedIndicesKernel_cu_33a4b88b42_validate_compressed_sparse_indices_kernelILNS2_8CDimNameE0ENS2_18CUDAKernelLauncherENS2_14EmptyVecKernelENS2_8DummyVecELm0EEEvRKNS_6TensorESA_lllENKUlvE0_clEvENKUlvE_clEvEUliE_St5arrayIPcLm2EELi4E23TrivialOffsetCalculatorILi1EjESI_NS0_6memory12LoadWithCastILi1EEENSJ_13StoreWithCastILi1EEEEEviT_T0_T2_T3_T4_T5_,"ax",@progbits
	.align	128
        .global         _ZN2at6native27unrolled_elementwise_kernelIZZZNS0_67_GLOBAL__N__bb565c37_34_ValidateCompressedIndicesKernel_cu_33a4b88b42_validate_compressed_sparse_indices_kernelILNS2_8CDimNameE0ENS2_18CUDAKernelLauncherENS2_14EmptyVecKernelENS2_8DummyVecELm0EEEvRKNS_6TensorESA_lllENKUlvE0_clEvENKUlvE_clEvEUliE_St5arrayIPcLm2EELi4E23TrivialOffsetCalculatorILi1EjESI_NS0_6memory12LoadWithCastILi1EEENSJ_13StoreWithCastILi1EEEEEviT_T0_T2_T3_T4_T5_
        .type           _ZN2at6native27unrolled_elementwise_kernelIZZZNS0_67_GLOBAL__N__bb565c37_34_ValidateCompressedIndicesKernel_cu_33a4b88b42_validate_compressed_sparse_indices_kernelILNS2_8CDimNameE0ENS2_18CUDAKernelLauncherENS2_14EmptyVecKernelENS2_8DummyVecELm0EEEvRKNS_6TensorESA_lllENKUlvE0_clEvENKUlvE_clEvEUliE_St5arrayIPcLm2EELi4E23TrivialOffsetCalculatorILi1EjESI_NS0_6memory12LoadWithCastILi1EEENSJ_13StoreWithCastILi1EEEEEviT_T0_T2_T3_T4_T5_,@function
        .size           _ZN2at6native27unrolled_elementwise_kernelIZZZNS0_67_GLOBAL__N__bb565c37_34_ValidateCompressedIndicesKernel_cu_33a4b88b42_validate_compressed_sparse_indices_kernelILNS2_8CDimNameE0ENS2_18CUDAKernelLauncherENS2_14EmptyVecKernelENS2_8DummyVecELm0EEEvRKNS_6TensorESA_lllENKUlvE0_clEvENKUlvE_clEvEUliE_St5arrayIPcLm2EELi4E23TrivialOffsetCalculatorILi1EjESI_NS0_6memory12LoadWithCastILi1EEENSJ_13StoreWithCastILi1EEEEEviT_T0_T2_T3_T4_T5_,(.L_x_32334 - _ZN2at6native27unrolled_elementwise_kernelIZZZNS0_67_GLOBAL__N__bb565c37_34_ValidateCompressedIndicesKernel_cu_33a4b88b42_validate_compressed_sparse_indices_kernelILNS2_8CDimNameE0ENS2_18CUDAKernelLauncherENS2_14EmptyVecKernelENS2_8DummyVecELm0EEEvRKNS_6TensorESA_lllENKUlvE0_clEvENKUlvE_clEvEUliE_St5arrayIPcLm2EELi4E23TrivialOffsetCalculatorILi1EjESI_NS0_6memory12LoadWithCastILi1EEENSJ_13StoreWithCastILi1EEEEEviT_T0_T2_T3_T4_T5_)
        .other          _ZN2at6native27unrolled_elementwise_kernelIZZZNS0_67_GLOBAL__N__bb565c37_34_ValidateCompressedIndicesKernel_cu_33a4b88b42_validate_compressed_sparse_indices_kernelILNS2_8CDimNameE0ENS2_18CUDAKernelLauncherENS2_14EmptyVecKernelENS2_8DummyVecELm0EEEvRKNS_6TensorESA_lllENKUlvE0_clEvENKUlvE_clEvEUliE_St5arrayIPcLm2EELi4E23TrivialOffsetCalculatorILi1EjESI_NS0_6memory12LoadWithCastILi1EEENSJ_13StoreWithCastILi1EEEEEviT_T0_T2_T3_T4_T5_,@"STO_CUDA_ENTRY STV_DEFAULT"
_ZN2at6native27unrolled_elementwise_kernelIZZZNS0_67_GLOBAL__N__bb565c37_34_ValidateCompressedIndicesKernel_cu_33a4b88b42_validate_compressed_sparse_indices_kernelILNS2_8CDimNameE0ENS2_18CUDAKernelLauncherENS2_14EmptyVecKernelENS2_8DummyVecELm0EEEvRKNS_6TensorESA_lllENKUlvE0_clEvENKUlvE_clEvEUliE_St5arrayIPcLm2EELi4E23TrivialOffsetCalculatorILi1EjESI_NS0_6memory12LoadWithCastILi1EEENSJ_13StoreWithCastILi1EEEEEviT_T0_T2_T3_T4_T5_:
.text._ZN2at6native27unrolled_elementwise_kernelIZZZNS0_67_GLOBAL__N__bb565c37_34_ValidateCompressedIndicesKernel_cu_33a4b88b42_validate_compressed_sparse_indices_kernelILNS2_8CDimNameE0ENS2_18CUDAKernelLauncherENS2_14EmptyVecKernelENS2_8DummyVecELm0EEEvRKNS_6TensorESA_lllENKUlvE0_clEvENKUlvE_clEvEUliE_St5arrayIPcLm2EELi4E23TrivialOffsetCalculatorILi1EjESI_NS0_6memory12LoadWithCastILi1EEENSJ_13StoreWithCastILi1EEEEEviT_T0_T2_T3_T4_T5_:
        /* <DEDUP_REMOVED lines=31> */
.L_x_25444:
[----:B------:R3:W5:Y:S01]  /*01f0*/  LDG.E.U8 R23, desc[UR36][R2.64] ;  /* 0x0000002402177981 */ /* 0x000762000c1e1100 */
[----:B------:R-:W-:Y:S05]  /*0200*/  BRA `(.L_x_25446) ;  /* 0x0000000c00387947 */ /* 0x000fea0003800000 */
.L_x_25443:
        /* <DEDUP_REMOVED lines=8> */
.L_x_25448:
[----:B------:R1:W5:Y:S01]  /*0290*/  LDG.E R23, desc[UR36][R2.64] ;  /* 0x0000002402177981 */ /* 0x000362000c1e1900 */
[----:B------:R-:W-:Y:S05]  /*02a0*/  BRA `(.L_x_25446) ;  /* 0x0000000c00107947 */ /* 0x000fea0003800000 */
.L_x_25447:
[----:B------:R2:W5:Y:S01]  /*02b0*/  LDG.E.S16 R23, desc[UR36][R2.64] ;  /* 0x0000002402177981 */ /* 0x000562000c1e1700 */
[----:B------:R-:W-:Y:S05]  /*02c0*/  BRA `(.L_x_25446) ;  /* 0x0000000c00087947 */ /* 0x000fea0003800000 */
.L_x_25442:
        /* <DEDUP_REMOVED lines=9> */
.L_x_25450:
[----:B------:R-:W2:Y:S02]  /*0360*/  LDG.E.U16 R2, desc[UR36][R2.64] ;  /* 0x0000002402027981 */ /* 0x000ea4000c1e1500 */
[----:B--2---:R-:W-:-:S06]  /*0370*/  HADD2.F32 R23, -RZ, R2.H0_H0 ;  /* 0x20000002ff177230 */ /* 0x004fcc0000004100 */
[----:B------:R-:W0:Y:S01]  /*0380*/  F2I.FTZ.TRUNC.NTZ R23, R23 ;  /* 0x0000001700177305 */ /* 0x000e22000021f100 */
[----:B------:R-:W-:Y:S05]  /*0390*/  BRA `(.L_x_25446) ;  /* 0x0000000800d47947 */ /* 0x000fea0003800000 */
.L_x_25449:
        /* <DEDUP_REMOVED lines=9> */
.L_x_25452:
[----:B------:R-:W2:Y:S02]  /*0430*/  LDG.E.U16 R2, desc[UR36][R2.64] ;  /* 0x0000002402027981 */ /* 0x000ea4000c1e1500 */
[----:B--2---:R-:W-:-:S06]  /*0440*/  HADD2.F32 R23, -RZ, R2.H0_H0 ;  /* 0x20000002ff177230 */ /* 0x004fcc0000004100 */
[----:B------:R-:W0:Y:S01]  /*0450*/  F2I.FTZ.TRUNC.NTZ R23, R23 ;  /* 0x0000001700177305 */ /* 0x000e22000021f100 */
[----:B------:R-:W-:Y:S05]  /*0460*/  BRA `(.L_x_25446) ;  /* 0x0000000800a07947 */ /* 0x000fea0003800000 */
.L_x_25451:
[----:B------:R-:W2:Y:S02]  /*0470*/  LDG.E.64 R2, desc[UR36][R2.64] ;  /* 0x0000002402027981 */ /* 0x000ea4000c1e1b00 */
[----:B--2---:R0:W1:Y:S01]  /*0480*/  F2I.F64.TRUNC R23, R2 ;  /* 0x0000000200177311 */ /* 0x004062000030d100 */
[----:B------:R-:W-:Y:S05]  /*0490*/  BRA `(.L_x_25446) ;  /* 0x0000000800947947 */ /* 0x000fea0003800000 */
.L_x_25441:
        /* <DEDUP_REMOVED lines=12> */
.L_x_25455:
[----:B------:R-:W2:Y:S02]  /*0560*/  LDG.E.64 R2, desc[UR36][R2.64] ;  /* 0x0000002402027981 */ /* 0x000ea4000c1e1b00 */
[----:B--2---:R0:W1:Y:S01]  /*0570*/  F2I.F64.TRUNC R23, R2 ;  /* 0x0000000200177311 */ /* 0x004062000030d100 */
[----:B------:R-:W-:Y:S05]  /*0580*/  BRA `(.L_x_25446) ;  /* 0x0000000800587947 */ /* 0x000fea0003800000 */
.L_x_25454:
        /* <DEDUP_REMOVED lines=27> */
.L_x_25457:
        /* <DEDUP_REMOVED lines=15> */
.L_x_25456:
[----:B------:R-:W2:Y:S02]  /*0830*/  LDG.E.U16 R23, desc[UR36][R2.64] ;  /* 0x0000002402177981 */ /* 0x000ea4000c1e1500 */
[----:B--2---:R-:W-:-:S06]  /*0840*/  IMAD.U32 R23, R23, 0x10000, RZ ;  /* 0x0001000017177824 */ /* 0x004fcc00078e00ff */
[----:B------:R-:W0:Y:S01]  /*0850*/  F2I.FTZ.TRUNC.NTZ R23, R23 ;  /* 0x0000001700177305 */ /* 0x000e22000021f100 */
[----:B------:R-:W-:Y:S05]  /*0860*/  BRA `(.L_x_25446) ;  /* 0x0000000400a07947 */ /* 0x000fea0003800000 */
.L_x_25453:
        /* <DEDUP_REMOVED lines=10> */
.L_x_25460:
        /* <DEDUP_REMOVED lines=21> */
.L_x_25464:
[----:B------:R-:W-:Y:S05]  /*0a60*/  BSYNC B1 ;  /* 0x0000000000017941 */ /* 0x000fea0003800000 */
.L_x_25463:
[----:B------:R-:W-:Y:S01]  /*0a70*/  IMAD.SHL.U32 R2, R2, 0x100000, RZ ;  /* 0x0010000002027824 */ /* 0x000fe200078e00ff */
[----:B------:R-:W-:-:S04]  /*0a80*/  LEA R0, R0, 0x3b800000, 0x17 ;  /* 0x3b80000000007811 */ /* 0x000fc800078eb8ff */
[----:B------:R-:W-:-:S07]  /*0a90*/  LOP3.LUT R23, R0, R2, R23, 0xfe, !PT ;  /* 0x0000000200177212 */ /* 0x000fce00078efe17 */
.L_x_25462:
[----:B------:R-:W-:Y:S05]  /*0aa0*/  BSYNC B0 ;  /* 0x0000000000007941 */ /* 0x000fea0003800000 */
.L_x_25461:
[----:B------:R-:W0:Y:S01]  /*0ab0*/  F2I.FTZ.TRUNC.NTZ R23, R23 ;  /* 0x0000001700177305 */ /* 0x000e22000021f100 */
[----:B------:R-:W-:Y:S05]  /*0ac0*/  BRA `(.L_x_25446) ;  /* 0x0000000400087947 */ /* 0x000fea0003800000 */
.L_x_25459:
        /* <DEDUP_REMOVED lines=21> */
.L_x_25468:
[----:B------:R-:W-:Y:S05]  /*0c20*/  BSYNC B1 ;  /* 0x0000000000017941 */ /* 0x000fea0003800000 */
.L_x_25467:
[----:B------:R-:W-:Y:S01]  /*0c30*/  IMAD.SHL.U32 R2, R2, 0x200000, RZ ;  /* 0x0020000002027824 */ /* 0x000fe200078e00ff */
[----:B------:R-:W-:-:S04]  /*0c40*/  LEA R0, R0, 0x37800000, 0x17 ;  /* 0x3780000000007811 */ /* 0x000fc800078eb8ff */
[----:B------:R-:W-:-:S07]  /*0c50*/  LOP3.LUT R23, R0, R2, R23, 0xfe, !PT ;  /* 0x0000000200177212 */ /* 0x000fce00078efe17 */
.L_x_25466:
[----:B------:R-:W-:Y:S05]  /*0c60*/  BSYNC B0 ;  /* 0x0000000000007941 */ /* 0x000fea0003800000 */
.L_x_25465:
[----:B------:R-:W0:Y:S01]  /*0c70*/  F2I.FTZ.TRUNC.NTZ R23, R23 ;  /* 0x0000001700177305 */ /* 0x000e22000021f100 */
[----:B------:R-:W-:Y:S05]  /*0c80*/  BRA `(.L_x_25446) ;  /* 0x0000000000987947 */ /* 0x000fea0003800000 */
.L_x_25458:
        /* <DEDUP_REMOVED lines=14> */
.L_x_25472:
[----:B------:R-:W-:Y:S05]  /*0d70*/  BSYNC B0 ;  /* 0x0000000000007941 */ /* 0x000fea0003800000 */
.L_x_25471:
[----:B------:R-:W0:Y:S01]  /*0d80*/  F2I.FTZ.TRUNC.NTZ R23, R23 ;  /* 0x0000001700177305 */ /* 0x000e22000021f100 */
[----:B------:R-:W-:Y:S05]  /*0d90*/  BRA `(.L_x_25446) ;  /* 0x0000000000547947 */ /* 0x000fea0003800000 */
.L_x_25445:
        /* <DEDUP_REMOVED lines=17> */
.L_x_25473:
[----:B------:R-:W-:Y:S05]  /*0eb0*/  BRA `(.L_x_25446) ;  /* 0x00000000000c7947 */ /* 0x000fea0003800000 */
.L_x_25470:
[----:B------:R0:W5:Y:S01]  /*0ec0*/  LDG.E R23, desc[UR36][R2.64] ;  /* 0x0000002402177981 */ /* 0x000162000c1e1900 */
[----:B------:R-:W-:Y:S05]  /*0ed0*/  BRA `(.L_x_25446) ;  /* 0x0000000000047947 */ /* 0x000fea0003800000 */
.L_x_25469:
[----:B------:R0:W5:Y:S02]  /*0ee0*/  LDG.E R23, desc[UR36][R2.64] ;  /* 0x0000002402177981 */ /* 0x000164000c1e1900 */
.L_x_25446:
[----:B------:R-:W2:Y:S02]  /*0ef0*/  S2R R17, SR_TID.X ;  /* 0x0000000000117919 */ /* 0x000ea40000002100 */
[----:B--2---:R-:W-:-:S07]  /*0f00*/  VIADD R17, R17, 0x80 ;  /* 0x0000008011117836 */ /* 0x004fce0000000000 */
.L_x_25440:
[----:B------:R-:W-:Y:S05]  /*0f10*/  BSYNC B6 ;  /* 0x0000000000067941 */ /* 0x000fea0003800000 */
.L_x_25439:
        /* <DEDUP_REMOVED lines=23> */
.L_x_25479:
[----:B------:R0:W5:Y:S01]  /*1090*/  LDG.E.U8 R19, desc[UR36][R2.64] ;  /* 0x0000002402137981 */ /* 0x000162000c1e1100 */
[----:B------:R-:W-:Y:S05]  /*10a0*/  BRA `(.L_x_25481) ;  /* 0x0000000c00347947 */ /* 0x000fea0003800000 */
.L_x_25478:
        /* <DEDUP_REMOVED lines=8> */
.L_x_25483:
[----:B------:R0:W5:Y:S01]  /*1130*/  LDG.E R19, desc[UR36][R2.64] ;  /* 0x0000002402137981 */ /* 0x000162000c1e1900 */
[----:B------:R-:W-:Y:S05]  /*1140*/  BRA `(.L_x_25481) ;  /* 0x0000000c000c7947 */ /* 0x000fea0003800000 */
.L_x_25482:
[----:B------:R0:W5:Y:S01]  /*1150*/  LDG.E.S16 R19, desc[UR36][R2.64] ;  /* 0x0000002402137981 */ /* 0x000162000c1e1700 */
[----:B------:R-:W-:Y:S05]  /*1160*/  BRA `(.L_x_25481) ;  /* 0x0000000c00047947 */ /* 0x000fea0003800000 */
.L_x_25477:
        /* <DEDUP_REMOVED lines=9> */
.L_x_25485:
[----:B------:R-:W2:Y:S02]  /*1200*/  LDG.E.U16 R2, desc[UR36][R2.64] ;  /* 0x0000002402027981 */ /* 0x000ea4000c1e1500 */
[----:B--2---:R-:W-:-:S06]  /*1210*/  HADD2.F32 R19, -RZ, R2.H0_H0 ;  /* 0x20000002ff137230 */ /* 0x004fcc0000004100 */
[----:B------:R-:W0:Y:S01]  /*1220*/  F2I.FTZ.TRUNC.NTZ R19, R19 ;  /* 0x0000001300137305 */ /* 0x000e22000021f100 */
[----:B------:R-:W-:Y:S05]  /*1230*/  BRA `(.L_x_25481) ;  /* 0x0000000800d07947 */ /* 0x000fea0003800000 */
.L_x_25484:
        /* <DEDUP_REMOVED lines=9> */
.L_x_25487:
[----:B------:R-:W2:Y:S02]  /*12d0*/  LDG.E.U16 R2, desc[UR36][R2.64] ;  /* 0x0000002402027981 */ /* 0x000ea4000c1e1500 */
[----:B--2---:R-:W-:-:S06]  /*12e0*/  HADD2.F32 R19, -RZ, R2.H0_H0 ;  /* 0x20000002ff137230 */ /* 0x004fcc0000004100 */
[----:B------:R-:W0:Y:S01]  /*12f0*/  F2I.FTZ.TRUNC.NTZ R19, R19 ;  /* 0x0000001300137305 */ /* 0x000e22000021f100 */
[----:B------:R-:W-:Y:S05]  /*1300*/  BRA `(.L_x_25481) ;  /* 0x00000008009c7947 */ /* 0x000fea0003800000 */
.L_x_25486:
[----:B------:R-:W2:Y:S02]  /*1310*/  LDG.E.64 R2, desc[UR36][R2.64] ;  /* 0x0000002402027981 */ /* 0x000ea4000c1e1b00 */
[----:B--2---:R0:W1:Y:S01]  /*1320*/  F2I.F64.TRUNC R19, R2 ;  /* 0x0000000200137311 */ /* 0x004062000030d100 */
[----:B------:R-:W-:Y:S05]  /*1330*/  BRA `(.L_x_25481) ;  /* 0x0000000800907947 */ /* 0x000fea0003800000 */
.L_x_25476:
        /* <DEDUP_REMOVED lines=12> */
.L_x_25490:
[----:B------:R-:W2:Y:S02]  /*1400*/  LDG.E.64 R2, desc[UR36][R2.64] ;  /* 0x0000002402027981 */ /* 0x000ea4000c1e1b00 */
[----:B--2---:R0:W1:Y:S01]  /*1410*/  F2I.F64.TRUNC R19, R2 ;  /* 0x0000000200137311 */ /* 0x004062000030d100 */
[----:B------:R-:W-:Y:S05]  /*1420*/  BRA `(.L_x_25481) ;  /* 0x0000000800547947 */ /* 0x000fea0003800000 */
.L_x_25489:
        /* <DEDUP_REMOVED lines=27> */
.L_x_25492:
        /* <DEDUP_REMOVED lines=14> */
.L_x_25491:
[----:B------:R-:W2:Y:S02]  /*16c0*/  LDG.E.U16 R19, desc[UR36][R2.64] ;  /* 0x0000002402137981 */ /* 0x000ea4000c1e1500 */
[----:B--2---:R-:W-:-:S06]  /*16d0*/  IMAD.U32 R19, R19, 0x10000, RZ ;  /* 0x0001000013137824 */ /* 0x004fcc00078e00ff */
[----:B------:R-:W4:Y:S01]  /*16e0*/  F2I.FTZ.TRUNC.NTZ R19, R19 ;  /* 0x0000001300137305 */ /* 0x000f22000021f100 */
[----:B------:R-:W-:Y:S05]  /*16f0*/  BRA `(.L_x_25481) ;  /* 0x0000000400a07947 */ /* 0x000fea0003800000 */
.L_x_25488:
        /* <DEDUP_REMOVED lines=10> */
.L_x_25495:
        /* <DEDUP_REMOVED lines=21> */
.L_x_25499:
[----:B------:R-:W-:Y:S05]  /*18f0*/  BSYNC B1 ;  /* 0x0000000000017941 */ /* 0x000fea0003800000 */
.L_x_25498:
[----:B------:R-:W-:Y:S01]  /*1900*/  IMAD.SHL.U32 R2, R2, 0x100000, RZ ;  /* 0x0010000002027824 */ /* 0x000fe200078e00ff */
[----:B------:R-:W-:-:S04]  /*1910*/  LEA R0, R0, 0x3b800000, 0x17 ;  /* 0x3b80000000007811 */ /* 0x000fc800078eb8ff */
[----:B------:R-:W-:-:S07]  /*1920*/  LOP3.LUT R19, R0, R2, R19, 0xfe, !PT ;  /* 0x0000000200137212 */ /* 0x000fce00078efe13 */
.L_x_25497:
[----:B------:R-:W-:Y:S05]  /*1930*/  BSYNC B0 ;  /* 0x0000000000007941 */ /* 0x000fea0003800000 */
.L_x_25496:
[----:B------:R-:W0:Y:S01]  /*1940*/  F2I.FTZ.TRUNC.NTZ R19, R19 ;  /* 0x0000001300137305 */ /* 0x000e22000021f100 */
[----:B------:R-:W-:Y:S05]  /*1950*/  BRA `(.L_x_25481) ;  /* 0x0000000400087947 */ /* 0x000fea0003800000 */
.L_x_25494:
        /* <DEDUP_REMOVED lines=21> */
.L_x_25503:
[----:B------:R-:W-:Y:S05]  /*1ab0*/  BSYNC B1 ;  /* 0x0000000000017941 */ /* 0x000fea0003800000 */
.L_x_25502:
[----:B------:R-:W-:Y:S01]  /*1ac0*/  IMAD.SHL.U32 R2, R2, 0x200000, RZ ;  /* 0x0020000002027824 */ /* 0x000fe200078e00ff */
[----:B------:R-:W-:-:S04]  /*1ad0*/  LEA R0, R0, 0x37800000, 0x17 ;  /* 0x3780000000007811 */ /* 0x000fc800078eb8ff */
[----:B------:R-:W-:-:S07]  /*1ae0*/  LOP3.LUT R19, R0, R2, R19, 0xfe, !PT ;  /* 0x0000000200137212 */ /* 0x000fce00078efe13 */
.L_x_25501:
[----:B------:R-:W-:Y:S05]  /*1af0*/  BSYNC B0 ;  /* 0x0000000000007941 */ /* 0x000fea0003800000 */
.L_x_25500:
[----:B------:R-:W0:Y:S01]  /*1b00*/  F2I.FTZ.TRUNC.NTZ R19, R19 ;  /* 0x0000001300137305 */ /* 0x000e22000021f100 */
[----:B------:R-:W-:Y:S05]  /*1b10*/  BRA `(.L_x_25481) ;  /* 0x0000000000987947 */ /* 0x000fea0003800000 */
.L_x_25493:
        /* <DEDUP_REMOVED lines=14> */
.L_x_25507:
[----:B------:R-:W-:Y:S05]  /*1c00*/  BSYNC B0 ;  /* 0x0000000000007941 */ /* 0x000fea0003800000 */
.L_x_25506:
[----:B------:R-:W0:Y:S01]  /*1c10*/  F2I.FTZ.TRUNC.NTZ R19, R19 ;  /* 0x0000001300137305 */ /* 0x000e22000021f100 */
[----:B------:R-:W-:Y:S05]  /*1c20*/  BRA `(.L_x_25481) ;  /* 0x0000000000547947 */ /* 0x000fea0003800000 */
.L_x_25480:
        /* <DEDUP_REMOVED lines=17> */
.L_x_25508:
[----:B------:R-:W-:Y:S05]  /*1d40*/  BRA `(.L_x_25481) ;  /* 0x00000000000c7947 */ /* 0x000fea0003800000 */
.L_x_25505:
[----:B------:R0:W5:Y:S01]  /*1d50*/  LDG.E R19, desc[UR36][R2.64] ;  /* 0x0000002402137981 */ /* 0x000162000c1e1900 */
[----:B------:R-:W-:Y:S05]  /*1d60*/  BRA `(.L_x_25481) ;  /* 0x0000000000047947 */ /* 0x000fea0003800000 */
.L_x_25504:
[----:B------:R0:W5:Y:S02]  /*1d70*/  LDG.E R19, desc[UR36][R2.64] ;  /* 0x0000002402137981 */ /* 0x000164000c1e1900 */
.L_x_25481:
[----:B------:R-:W-:-:S07]  /*1d80*/  VIADD R17, R17, 0x80 ;  /* 0x0000008011117836 */ /* 0x000fce0000000000 */
.L_x_25475:
[----:B------:R-:W-:Y:S05]  /*1d90*/  BSYNC B6 ;  /* 0x0000000000067941 */ /* 0x000fea0003800000 */
.L_x_25474:
        /* <DEDUP_REMOVED lines=24> */
.L_x_25514:
[----:B------:R0:W5:Y:S01]  /*1f20*/  LDG.E.U8 R25, desc[UR36][R2.64] ;  /* 0x0000002402197981 */ /* 0x000162000c1e1100 */
[----:B------:R-:W-:Y:S05]  /*1f30*/  BRA `(.L_x_25516) ;  /* 0x0000000c00347947 */ /* 0x000fea0003800000 */
.L_x_25513:
        /* <DEDUP_REMOVED lines=8> */
.L_x_25518:
[----:B------:R0:W5:Y:S01]  /*1fc0*/  LDG.E R25, desc[UR36][R2.64] ;  /* 0x0000002402197981 */ /* 0x000162000c1e1900 */
[----:B------:R-:W-:Y:S05]  /*1fd0*/  BRA `(.L_x_25516) ;  /* 0x0000000c000c7947 */ /* 0x000fea0003800000 */
.L_x_25517:
[----:B------:R0:W5:Y:S01]  /*1fe0*/  LDG.E.S16 R25, desc[UR36][R2.64] ;  /* 0x0000002402197981 */ /* 0x000162000c1e1700 */
[----:B------:R-:W-:Y:S05]  /*1ff0*/  BRA `(.L_x_25516) ;  /* 0x0000000c00047947 */ /* 0x000fea0003800000 */
.L_x_25512:
        /* <DEDUP_REMOVED lines=9> */
.L_x_25520:
[----:B------:R-:W2:Y:S02]  /*2090*/  LDG.E.U16 R2, desc[UR36][R2.64] ;  /* 0x0000002402027981 */ /* 0x000ea4000c1e1500 */
[----:B--2---:R-:W-:-:S06]  /*20a0*/  HADD2.F32 R25, -RZ, R2.H0_H0 ;  /* 0x20000002ff197230 */ /* 0x004fcc0000004100 */
[----:B------:R-:W0:Y:S01]  /*20b0*/  F2I.FTZ.TRUNC.NTZ R25, R25 ;  /* 0x0000001900197305 */ /* 0x000e22000021f100 */
[----:B------:R-:W-:Y:S05]  /*20c0*/  BRA `(.L_x_25516) ;  /* 0x0000000800d07947 */ /* 0x000fea0003800000 */
.L_x_25519:
        /* <DEDUP_REMOVED lines=9> */
.L_x_25522:
[----:B------:R-:W2:Y:S02]  /*2160*/  LDG.E.U16 R2, desc[UR36][R2.64] ;  /* 0x0000002402027981 */ /* 0x000ea4000c1e1500 */
[----:B--2---:R-:W-:-:S06]  /*2170*/  HADD2.F32 R25, -RZ, R2.H0_H0 ;  /* 0x20000002ff197230 */ /* 0x004fcc0000004100 */
[----:B------:R-:W0:Y:S01]  /*2180*/  F2I.FTZ.TRUNC.NTZ R25, R25 ;  /* 0x0000001900197305 */ /* 0x000e22000021f100 */
[----:B------:R-:W-:Y:S05]  /*2190*/  BRA `(.L_x_25516) ;  /* 0x00000008009c7947 */ /* 0x000fea0003800000 */
.L_x_25521:
[----:B------:R-:W2:Y:S02]  /*21a0*/  LDG.E.64 R2, desc[UR36][R2.64] ;  /* 0x0000002402027981 */ /* 0x000ea4000c1e1b00 */
[----:B--2---:R0:W1:Y:S01]  /*21b0*/  F2I.F64.TRUNC R25, R2 ;  /* 0x0000000200197311 */ /* 0x004062000030d100 */
[----:B------:R-:W-:Y:S05]  /*21c0*/  BRA `(.L_x_25516) ;  /* 0x0000000800907947 */ /* 0x000fea0003800000 */
.L_x_25511:
        /* <DEDUP_REMOVED lines=12> */
.L_x_25525:
[----:B------:R-:W2:Y:S02]  /*2290*/  LDG.E.64 R2, desc[UR36][R2.64] ;  /* 0x0000002402027981 */ /* 0x000ea4000c1e1b00 */
[----:B--2---:R0:W1:Y:S01]  /*22a0*/  F2I.F64.TRUNC R25, R2 ;  /* 0x0000000200197311 */ /* 0x004062000030d100 */
[----:B------:R-:W-:Y:S05]  /*22b0*/  BRA `(.L_x_25516) ;  /* 0x0000000800547947 */ /* 0x000fea0003800000 */
.L_x_25524:
        /* <DEDUP_REMOVED lines=27> */
.L_x_25527:
        /* <DEDUP_REMOVED lines=14> */
.L_x_25526:
[----:B------:R-:W2:Y:S02]  /*2550*/  LDG.E.U16 R25, desc[UR36][R2.64] ;  /* 0x0000002402197981 */ /* 0x000ea4000c1e1500 */
[----:B--2---:R-:W-:-:S06]  /*2560*/  IMAD.U32 R25, R25, 0x10000, RZ ;  /* 0x0001000019197824 */ /* 0x004fcc00078e00ff */
[----:B------:R-:W0:Y:S01]  /*2570*/  F2I.FTZ.TRUNC.NTZ R25, R25 ;  /* 0x0000001900197305 */ /* 0x000e22000021f100 */
[----:B------:R-:W-:Y:S05]  /*2580*/  BRA `(.L_x_25516) ;  /* 0x0000000400a07947 */ /* 0x000fea0003800000 */
.L_x_25523:
        /* <DEDUP_REMOVED lines=10> */
.L_x_25530:
        /* <DEDUP_REMOVED lines=21> */
.L_x_25534:
[----:B------:R-:W-:Y:S05]  /*2780*/  BSYNC B1 ;  /* 0x0000000000017941 */ /* 0x000fea0003800000 */
.L_x_25533:
[----:B------:R-:W-:Y:S01]  /*2790*/  IMAD.SHL.U32 R2, R2, 0x100000, RZ ;  /* 0x0010000002027824 */ /* 0x000fe200078e00ff */
[----:B------:R-:W-:-:S04]  /*27a0*/  LEA R0, R0, 0x3b800000, 0x17 ;  /* 0x3b80000000007811 */ /* 0x000fc800078eb8ff */
[----:B------:R-:W-:-:S07]  /*27b0*/  LOP3.LUT R25, R0, R2, R25, 0xfe, !PT ;  /* 0x0000000200197212 */ /* 0x000fce00078efe19 */
.L_x_25532:
[----:B------:R-:W-:Y:S05]  /*27c0*/  BSYNC B0 ;  /* 0x0000000000007941 */ /* 0x000fea0003800000 */
.L_x_25531:
[----:B------:R-:W1:Y:S01]  /*27d0*/  F2I.FTZ.TRUNC.NTZ R25, R25 ;  /* 0x0000001900197305 */ /* 0x000e62000021f100 */
[----:B------:R-:W-:Y:S05]  /*27e0*/  BRA `(.L_x_25516) ;  /* 0x0000000400087947 */ /* 0x000fea0003800000 */
.L_x_25529:
        /* <DEDUP_REMOVED lines=21> */
.L_x_25538:
[----:B------:R-:W-:Y:S05]  /*2940*/  BSYNC B1 ;  /* 0x0000000000017941 */ /* 0x000fea0003800000 */
.L_x_25537:
[----:B------:R-:W-:Y:S01]  /*2950*/  IMAD.SHL.U32 R2, R2, 0x200000, RZ ;  /* 0x0020000002027824 */ /* 0x000fe200078e00ff */
[----:B------:R-:W-:-:S04]  /*2960*/  LEA R0, R0, 0x37800000, 0x17 ;  /* 0x3780000000007811 */ /* 0x000fc800078eb8ff */
[----:B------:R-:W-:-:S07]  /*2970*/  LOP3.LUT R25, R0, R2, R25, 0xfe, !PT ;  /* 0x0000000200197212 */ /* 0x000fce00078efe19 */
.L_x_25536:
[----:B------:R-:W-:Y:S05]  /*2980*/  BSYNC B0 ;  /* 0x0000000000007941 */ /* 0x000fea0003800000 */
.L_x_25535:
[----:B------:R-:W2:Y:S01]  /*2990*/  F2I.FTZ.TRUNC.NTZ R25, R25 ;  /* 0x0000001900197305 */ /* 0x000ea2000021f100 */
[----:B------:R-:W-:Y:S05]  /*29a0*/  BRA `(.L_x_25516) ;  /* 0x0000000000987947 */ /* 0x000fea0003800000 */
.L_x_25528:
        /* <DEDUP_REMOVED lines=14> */
.L_x_25542:
[----:B------:R-:W-:Y:S05]  /*2a90*/  BSYNC B0 ;  /* 0x0000000000007941 */ /* 0x000fea0003800000 */
.L_x_25541:
[----:B------:R-:W4:Y:S01]  /*2aa0*/  F2I.FTZ.TRUNC.NTZ R25, R25 ;  /* 0x0000001900197305 */ /* 0x000f22000021f100 */
[----:B------:R-:W-:Y:S05]  /*2ab0*/  BRA `(.L_x_25516) ;  /* 0x0000000000547947 */ /* 0x000fea0003800000 */
.L_x_25515:
        /* <DEDUP_REMOVED lines=17> */
.L_x_25543:
[----:B------:R-:W-:Y:S05]  /*2bd0*/  BRA `(.L_x_25516) ;  /* 0x00000000000c7947 */ /* 0x000fea0003800000 */
.L_x_25540:
[----:B------:R0:W5:Y:S01]  /*2be0*/  LDG.E R25, desc[UR36][R2.64] ;  /* 0x0000002402197981 */ /* 0x000162000c1e1900 */
[----:B------:R-:W-:Y:S05]  /*2bf0*/  BRA `(.L_x_25516) ;  /* 0x0000000000047947 */ /* 0x000fea0003800000 */
.L_x_25539:
[----:B------:R3:W5:Y:S02]  /*2c00*/  LDG.E R25, desc[UR36][R2.64] ;  /* 0x0000002402197981 */ /* 0x000764000c1e1900 */
.L_x_25516:
[----:B------:R-:W-:-:S07]  /*2c10*/  VIADD R17, R17, 0x80 ;  /* 0x0000008011117836 */ /* 0x000fce0000000000 */
.L_x_25510:
[----:B------:R-:W-:Y:S05]  /*2c20*/  BSYNC B6 ;  /* 0x0000000000067941 */ /* 0x000fea0003800000 */
.L_x_25509:
        /* <DEDUP_REMOVED lines=22> */
.L_x_25549:
[----:B------:R0:W5:Y:S01]  /*2d90*/  LDG.E.U8 R24, desc[UR36][R2.64] ;  /* 0x0000002402187981 */ /* 0x000162000c1e1100 */
[----:B------:R-:W-:Y:S05]  /*2da0*/  BRA `(.L_x_25545) ;  /* 0x0000000c00307947 */ /* 0x000fea0003800000 */
.L_x_25548:
        /* <DEDUP_REMOVED lines=8> */
.L_x_25552:
[----:B------:R0:W5:Y:S01]  /*2e30*/  LDG.E R24, desc[UR36][R2.64] ;  /* 0x0000002402187981 */ /* 0x000162000c1e1900 */
[----:B------:R-:W-:Y:S05]  /*2e40*/  BRA `(.L_x_25545) ;  /* 0x0000000c00087947 */ /* 0x000fea0003800000 */
.L_x_25551:
[----:B------:R0:W5:Y:S01]  /*2e50*/  LDG.E.S16 R24, desc[UR36][R2.64] ;  /* 0x0000002402187981 */ /* 0x000162000c1e1700 */
[----:B------:R-:W-:Y:S05]  /*2e60*/  BRA `(.L_x_25545) ;  /* 0x0000000c00007947 */ /* 0x000fea0003800000 */
.L_x_25547:
        /* <DEDUP_REMOVED lines=9> */
.L_x_25554:
[----:B------:R-:W3:Y:S02]  /*2f00*/  LDG.E.U16 R2, desc[UR36][R2.64] ;  /* 0x0000002402027981 */ /* 0x000ee4000c1e1500 */
[----:B---3--:R-:W-:-:S06]  /*2f10*/  HADD2.F32 R24, -RZ, R2.H0_H0 ;  /* 0x20000002ff187230 */ /* 0x008fcc0000004100 */
[----:B------:R-:W0:Y:S01]  /*2f20*/  F2I.FTZ.TRUNC.NTZ R24, R24 ;  /* 0x0000001800187305 */ /* 0x000e22000021f100 */
[----:B------:R-:W-:Y:S05]  /*2f30*/  BRA `(.L_x_25545) ;  /* 0x0000000800cc7947 */ /* 0x000fea0003800000 */
.L_x_25553:
        /* <DEDUP_REMOVED lines=9> */
.L_x_25556:
[----:B------:R-:W3:Y:S02]  /*2fd0*/  LDG.E.U16 R2, desc[UR36][R2.64] ;  /* 0x0000002402027981 */ /* 0x000ee4000c1e1500 */
[----:B---3--:R-:W-:-:S06]  /*2fe0*/  HADD2.F32 R24, -RZ, R2.H0_H0 ;  /* 0x20000002ff187230 */ /* 0x008fcc0000004100 */
[----:B------:R-:W0:Y:S01]  /*2ff0*/  F2I.FTZ.TRUNC.NTZ R24, R24 ;  /* 0x0000001800187305 */ /* 0x000e22000021f100 */
[----:B------:R-:W-:Y:S05]  /*3000*/  BRA `(.L_x_25545) ;  /* 0x0000000800987947 */ /* 0x000fea0003800000 */
.L_x_25555:
[----:B------:R-:W3:Y:S02]  /*3010*/  LDG.E.64 R2, desc[UR36][R2.64] ;  /* 0x0000002402027981 */ /* 0x000ee4000c1e1b00 */
[----:B---3--:R0:W1:Y:S01]  /*3020*/  F2I.F64.TRUNC R24, R2 ;  /* 0x0000000200187311 */ /* 0x008062000030d100 */
[----:B------:R-:W-:Y:S05]  /*3030*/  BRA `(.L_x_25545) ;  /* 0x00000008008c7947 */ /* 0x000fea0003800000 */
.L_x_25546:
        /* <DEDUP_REMOVED lines=12> */
.L_x_25559:
[----:B------:R-:W3:Y:S02]  /*3100*/  LDG.E.64 R2, desc[UR36][R2.64] ;  /* 0x0000002402027981 */ /* 0x000ee4000c1e1b00 */
[----:B---3--:R0:W1:Y:S01]  /*3110*/  F2I.F64.TRUNC R24, R2 ;  /* 0x0000000200187311 */ /* 0x008062000030d100 */
[----:B------:R-:W-:Y:S05]  /*3120*/  BRA `(.L_x_25545) ;  /* 0x0000000800507947 */ /* 0x000fea0003800000 */
.L_x_25558:
        /* <DEDUP_REMOVED lines=27> */
.L_x_25561:
        /* <DEDUP_REMOVED lines=14> */
.L_x_25560:
[----:B------:R-:W3:Y:S02]  /*33c0*/  LDG.E.U16 R24, desc[UR36][R2.64] ;  /* 0x0000002402187981 */ /* 0x000ee4000c1e1500 */
[----:B---3--:R-:W-:-:S06]  /*33d0*/  IMAD.U32 R24, R24, 0x10000, RZ ;  /* 0x0001000018187824 */ /* 0x008fcc00078e00ff */
[----:B------:R-:W0:Y:S01]  /*33e0*/  F2I.FTZ.TRUNC.NTZ R24, R24 ;  /* 0x0000001800187305 */ /* 0x000e22000021f100 */
[----:B------:R-:W-:Y:S05]  /*33f0*/  BRA `(.L_x_25545) ;  /* 0x00000004009c7947 */ /* 0x000fea0003800000 */
.L_x_25557:
        /* <DEDUP_REMOVED lines=10> */
.L_x_25564:
        /* <DEDUP_REMOVED lines=21> */
.L_x_25568:
[----:B------:R-:W-:Y:S05]  /*35f0*/  BSYNC B1 ;  /* 0x0000000000017941 */ /* 0x000fea0003800000 */
.L_x_25567:
[----:B------:R-:W-:Y:S01]  /*3600*/  IMAD.SHL.U32 R2, R2, 0x100000, RZ ;  /* 0x0010000002027824 */ /* 0x000fe200078e00ff */
[----:B------:R-:W-:-:S04]  /*3610*/  LEA R3, R0, 0x3b800000, 0x17 ;  /* 0x3b80000000037811 */ /* 0x000fc800078eb8ff */
[----:B------:R-:W-:-:S07]  /*3620*/  LOP3.LUT R24, R3, R2, R24, 0xfe, !PT ;  /* 0x0000000203187212 */ /* 0x000fce00078efe18 */
.L_x_25566:
[----:B------:R-:W-:Y:S05]  /*3630*/  BSYNC B0 ;  /* 0x0000000000007941 */ /* 0x000fea0003800000 */
.L_x_25565:
[----:B------:R-:W0:Y:S01]  /*3640*/  F2I.FTZ.TRUNC.NTZ R24, R24 ;  /* 0x0000001800187305 */ /* 0x000e22000021f100 */
[----:B------:R-:W-:Y:S05]  /*3650*/  BRA `(.L_x_25545) ;  /* 0x0000000400047947 */ /* 0x000fea0003800000 */
.L_x_25563:
        /* <DEDUP_REMOVED lines=21> */
.L_x_25572:
[----:B------:R-:W-:Y:S05]  /*37b0*/  BSYNC B1 ;  /* 0x0000000000017941 */ /* 0x000fea0003800000 */
.L_x_25571:
[----:B------:R-:W-:Y:S01]  /*37c0*/  IMAD.SHL.U32 R2, R2, 0x200000, RZ ;  /* 0x0020000002027824 */ /* 0x000fe200078e00ff */
[----:B------:R-:W-:-:S04]  /*37d0*/  LEA R3, R0, 0x37800000, 0x17 ;  /* 0x3780000000037811 */ /* 0x000fc800078eb8ff */
[----:B------:R-:W-:-:S07]  /*37e0*/  LOP3.LUT R24, R3, R2, R24, 0xfe, !PT ;  /* 0x0000000203187212 */ /* 0x000fce00078efe18 */
.L_x_25570:
[----:B------:R-:W-:Y:S05]  /*37f0*/  BSYNC B0 ;  /* 0x0000000000007941 */ /* 0x000fea0003800000 */
.L_x_25569:
[----:B------:R-:W0:Y:S01]  /*3800*/  F2I.FTZ.TRUNC.NTZ R24, R24 ;  /* 0x0000001800187305 */ /* 0x000e22000021f100 */
[----:B------:R-:W-:Y:S05]  /*3810*/  BRA `(.L_x_25545) ;  /* 0x0000000000947947 */ /* 0x000fea0003800000 */
.L_x_25562:
        /* <DEDUP_REMOVED lines=14> */
.L_x_25576:
[----:B------:R-:W-:Y:S05]  /*3900*/  BSYNC B0 ;  /* 0x0000000000007941 */ /* 0x000fea0003800000 */
.L_x_25575:
[----:B------:R-:W0:Y:S01]  /*3910*/  F2I.FTZ.TRUNC.NTZ R24, R24 ;  /* 0x0000001800187305 */ /* 0x000e22000021f100 */
[----:B------:R-:W-:Y:S05]  /*3920*/  BRA `(.L_x_25545) ;  /* 0x0000000000507947 */ /* 0x000fea0003800000 */
.L_x_25550:
        /* <DEDUP_REMOVED lines=16> */
.L_x_25577:
[----:B------:R-:W-:Y:S05]  /*3a30*/  BRA `(.L_x_25545) ;  /* 0x00000000000c7947 */ /* 0x000fea0003800000 */
.L_x_25574:
[----:B------:R0:W5:Y:S01]  /*3a40*/  LDG.E R24, desc[UR36][R2.64] ;  /* 0x0000002402187981 */ /* 0x000162000c1e1900 */
[----:B------:R-:W-:Y:S05]  /*3a50*/  BRA `(.L_x_25545) ;  /* 0x0000000000047947 */ /* 0x000fea0003800000 */
.L_x_25573:
[----:B------:R0:W5:Y:S02]  /*3a60*/  LDG.E R24, desc[UR36][R2.64] ;  /* 0x0000002402187981 */ /* 0x000164000c1e1900 */
.L_x_25545:
[----:B------:R-:W-:Y:S05]  /*3a70*/  BSYNC B6 ;  /* 0x0000000000067941 */ /* 0x000fea0003800000 */
.L_x_25544:
        /* <DEDUP_REMOVED lines=29> */
.L_x_25579:
[----:B------:R-:W-:Y:S05]  /*3c50*/  BSYNC B6 ;  /* 0x0000000000067941 */ /* 0x000fea0003800000 */
.L_x_25578:
        /* <DEDUP_REMOVED lines=27> */
.L_x_25581:
[----:B------:R-:W-:Y:S05]  /*3e10*/  BSYNC B6 ;  /* 0x0000000000067941 */ /* 0x000fea0003800000 */
.L_x_25580:
        /* <DEDUP_REMOVED lines=27> */
.L_x_25583:
[----:B------:R-:W-:Y:S05]  /*3fd0*/  BSYNC B6 ;  /* 0x0000000000067941 */ /* 0x000fea0003800000 */
.L_x_25582:
        /* <DEDUP_REMOVED lines=27> */
.L_x_25585:
[----:B------:R-:W-:Y:S05]  /*4190*/  BSYNC B6 ;  /* 0x0000000000067941 */ /* 0x000fea0003800000 */
.L_x_25584:
        /* <DEDUP_REMOVED lines=26> */
.L_x_25591:
[----:B------:R0:W-:Y:S01]  /*4340*/  STG.E.U8 desc[UR36][R2.64], RZ ;  /* 0x000000ff02007986 */ /* 0x0001e2000c101124 */
[----:B------:R-:W-:Y:S01]  /*4350*/  IMAD.MOV.U32 R17, RZ, RZ, R19 ;  /* 0x000000ffff117224 */ /* 0x000fe200078e0013 */
[----:B------:R-:W-:Y:S06]  /*4360*/  BRA `(.L_x_25587) ;  /* 0x0000000400dc7947 */ /* 0x000fec0003800000 */
.L_x_25590:
        /* <DEDUP_REMOVED lines=9> */
.L_x_25594:
[----:B------:R3:W-:Y:S01]  /*4400*/  STG.E desc[UR36][R2.64], RZ ;  /* 0x000000ff02007986 */ /* 0x0007e2000c101924 */
[----:B------:R-:W-:Y:S01]  /*4410*/  IMAD.MOV.U32 R17, RZ, RZ, R19 ;  /* 0x000000ffff117224 */ /* 0x000fe200078e0013 */
[----:B------:R-:W-:Y:S06]  /*4420*/  BRA `(.L_x_25587) ;  /* 0x0000000400ac7947 */ /* 0x000fec0003800000 */
.L_x_25593:
[----:B------:R1:W-:Y:S01]  /*4430*/  STG.E.U16 desc[UR36][R2.64], RZ ;  /* 0x000000ff02007986 */ /* 0x0003e2000c101524 */
[----:B------:R-:W-:Y:S01]  /*4440*/  IMAD.MOV.U32 R17, RZ, RZ, R19 ;  /* 0x000000ffff117224 */ /* 0x000fe200078e0013 */
[----:B------:R-:W-:Y:S06]  /*4450*/  BRA `(.L_x_25587) ;  /* 0x0000000400a07947 */ /* 0x000fec0003800000 */
.L_x_25589:
        /* <DEDUP_REMOVED lines=9> */
.L_x_25596:
[----:B------:R0:W-:Y:S01]  /*44f0*/  STG.E.U16 desc[UR36][R2.64], RZ ;  /* 0x000000ff02007986 */ /* 0x0001e2000c101524 */
[----:B------:R-:W-:Y:S01]  /*4500*/  IMAD.MOV.U32 R17, RZ, RZ, R19 ;  /* 0x000000ffff117224 */ /* 0x000fe200078e0013 */
[----:B------:R-:W-:Y:S06]  /*4510*/  BRA `(.L_x_25587) ;  /* 0x0000000400707947 */ /* 0x000fec0003800000 */
.L_x_25595:
        /* <DEDUP_REMOVED lines=9> */
.L_x_25598:
[----:B------:R0:W-:Y:S01]  /*45b0*/  STG.E desc[UR36][R2.64], RZ ;  /* 0x000000ff02007986 */ /* 0x0001e2000c101924 */
[----:B------:R-:W-:Y:S01]  /*45c0*/  IMAD.MOV.U32 R17, RZ, RZ, R19 ;  /* 0x000000ffff117224 */ /* 0x000fe200078e0013 */
[----:B------:R-:W-:Y:S06]  /*45d0*/  BRA `(.L_x_25587) ;  /* 0x0000000400407947 */ /* 0x000fec0003800000 */
.L_x_25597:
[----:B------:R0:W-:Y:S01]  /*45e0*/  STG.E.64 desc[UR36][R2.64], RZ ;  /* 0x000000ff02007986 */ /* 0x0001e2000c101b24 */
[----:B------:R-:W-:Y:S01]  /*45f0*/  IMAD.MOV.U32 R17, RZ, RZ, R19 ;  /* 0x000000ffff117224 */ /* 0x000fe200078e0013 */
[----:B------:R-:W-:Y:S06]  /*4600*/  BRA `(.L_x_25587) ;  /* 0x0000000400347947 */ /* 0x000fec0003800000 */
.L_x_25588:
        /* <DEDUP_REMOVED lines=11> */
.L_x_25601:
[----:B------:R0:W-:Y:S01]  /*46c0*/  STG.E.128 desc[UR36][R2.64], RZ ;  /* 0x000000ff02007986 */ /* 0x0001e2000c101d24 */
[----:B------:R-:W-:Y:S01]  /*46d0*/  IMAD.MOV.U32 R17, RZ, RZ, R19 ;  /* 0x000000ffff117224 */ /* 0x000fe200078e0013 */
[----:B------:R-:W-:Y:S06]  /*46e0*/  BRA `(.L_x_25587) ;  /* 0x0000000000fc7947 */ /* 0x000fec0003800000 */
.L_x_25600:
        /* <DEDUP_REMOVED lines=9> */
.L_x_25603:
[----:B------:R0:W-:Y:S01]  /*4780*/  STG.E.U8 desc[UR36][R2.64], RZ ;  /* 0x000000ff02007986 */ /* 0x0001e2000c101124 */
[----:B------:R-:W-:Y:S01]  /*4790*/  IMAD.MOV.U32 R17, RZ, RZ, R19 ;  /* 0x000000ffff117224 */ /* 0x000fe200078e0013 */
[----:B------:R-:W-:Y:S06]  /*47a0*/  BRA `(.L_x_25587) ;  /* 0x0000000000cc7947 */ /* 0x000fec0003800000 */
.L_x_25602:
[----:B------:R0:W-:Y:S01]  /*47b0*/  STG.E.U16 desc[UR36][R2.64], RZ ;  /* 0x000000ff02007986 */ /* 0x0001e2000c101524 */
[----:B------:R-:W-:Y:S01]  /*47c0*/  IMAD.MOV.U32 R17, RZ, RZ, R19 ;  /* 0x000000ffff117224 */ /* 0x000fe200078e0013 */
[----:B------:R-:W-:Y:S06]  /*47d0*/  BRA `(.L_x_25587) ;  /* 0x0000000000c07947 */ /* 0x000fec0003800000 */
.L_x_25599:
        /* <DEDUP_REMOVED lines=11> */
.L_x_25606:
[----:B------:R0:W-:Y:S01]  /*4890*/  STG.E.U8 desc[UR36][R2.64], RZ ;  /* 0x000000ff02007986 */ /* 0x0001e2000c101124 */
[----:B------:R-:W-:Y:S01]  /*48a0*/  IMAD.MOV.U32 R17, RZ, RZ, R19 ;  /* 0x000000ffff117224 */ /* 0x000fe200078e0013 */
[----:B------:R-:W-:Y:S06]  /*48b0*/  BRA `(.L_x_25587) ;  /* 0x0000000000887947 */ /* 0x000fec0003800000 */
.L_x_25605:
[----:B------:R0:W-:Y:S01]  /*48c0*/  STG.E.U8 desc[UR36][R2.64], RZ ;  /* 0x000000ff02007986 */ /* 0x0001e2000c101124 */
[----:B------:R-:W-:Y:S01]  /*48d0*/  IMAD.MOV.U32 R17, RZ, RZ, R19 ;  /* 0x000000ffff117224 */ /* 0x000fe200078e0013 */
[----:B------:R-:W-:Y:S06]  /*48e0*/  BRA `(.L_x_25587) ;  /* 0x00000000007c7947 */ /* 0x000fec0003800000 */
.L_x_25604:
        /* <DEDUP_REMOVED lines=8> */
.L_x_25592:
        /* <DEDUP_REMOVED lines=16> */
.L_x_25609:
[----:B------:R-:W-:Y:S01]  /*4a70*/  IMAD.MOV.U32 R17, RZ, RZ, R19 ;  /* 0x000000ffff117224 */ /* 0x000fe200078e0013 */
[----:B------:R-:W-:Y:S06]  /*4a80*/  BRA `(.L_x_25587) ;  /* 0x0000000000147947 */ /* 0x000fec0003800000 */
.L_x_25608:
[----:B------:R0:W-:Y:S01]  /*4a90*/  STG.E.64 desc[UR36][R2.64], RZ ;  /* 0x000000ff02007986 */ /* 0x0001e2000c101b24 */
[----:B------:R-:W-:Y:S01]  /*4aa0*/  IMAD.MOV.U32 R17, RZ, RZ, R19 ;  /* 0x000000ffff117224 */ /* 0x000fe200078e0013 */
[----:B------:R-:W-:Y:S06]  /*4ab0*/  BRA `(.L_x_25587) ;  /* 0x0000000000087947 */ /* 0x000fec0003800000 */
.L_x_25607:
[----:B------:R0:W-:Y:S01]  /*4ac0*/  STG.E desc[UR36][R2.64], RZ ;  /* 0x000000ff02007986 */ /* 0x0001e2000c101924 */
[----:B------:R-:W-:-:S07]  /*4ad0*/  IMAD.MOV.U32 R17, RZ, RZ, R19 ;  /* 0x000000ffff117224 */ /* 0x000fce00078e0013 */
.L_x_25587:
[----:B------:R-:W-:Y:S05]  /*4ae0*/  BSYNC B6 ;  /* 0x0000000000067941 */ /* 0x000fea0003800000 */
.L_x_25586:
        /* <DEDUP_REMOVED lines=23> */
.L_x_25615:
[----:B------:R0:W-:Y:S01]  /*4c60*/  STG.E.U8 desc[UR36][R2.64], RZ ;  /* 0x000000ff02007986 */ /* 0x0001e2000c101124 */
[----:B------:R-:W-:Y:S05]  /*4c70*/  BRA `(.L_x_25617) ;  /* 0x00000004008c7947 */ /* 0x000fea0003800000 */
.L_x_25614:
        /* <DEDUP_REMOVED lines=8> */
.L_x_25619:
[----:B------:R3:W-:Y:S01]  /*4d00*/  STG.E desc[UR36][R2.64], RZ ;  /* 0x000000ff02007986 */ /* 0x0007e2000c101924 */
[----:B------:R-:W-:Y:S05]  /*4d10*/  BRA `(.L_x_25617) ;  /* 0x0000000400647947 */ /* 0x000fea0003800000 */
.L_x_25618:
[----:B------:R2:W-:Y:S01]  /*4d20*/  STG.E.U16 desc[UR36][R2.64], RZ ;  /* 0x000000ff02007986 */ /* 0x0005e2000c101524 */
[----:B------:R-:W-:Y:S05]  /*4d30*/  BRA `(.L_x_25617) ;  /* 0x00000004005c7947 */ /* 0x000fea0003800000 */
.L_x_25613:
        /* <DEDUP_REMOVED lines=8> */
.L_x_25621:
[----:B------:R0:W-:Y:S01]  /*4dc0*/  STG.E.U16 desc[UR36][R2.64], RZ ;  /* 0x000000ff02007986 */ /* 0x0001e2000c101524 */
[----:B------:R-:W-:Y:S05]  /*4dd0*/  BRA `(.L_x_25617) ;  /* 0x0000000400347947 */ /* 0x000fea0003800000 */
.L_x_25620:
        /* <DEDUP_REMOVED lines=8> */
.L_x_25623:
[----:B------:R0:W-:Y:S01]  /*4e60*/  STG.E desc[UR36][R2.64], RZ ;  /* 0x000000ff02007986 */ /* 0x0001e2000c101924 */
[----:B------:R-:W-:Y:S05]  /*4e70*/  BRA `(.L_x_25617) ;  /* 0x00000004000c7947 */ /* 0x000fea0003800000 */
.L_x_25622:
[----:B------:R0:W-:Y:S01]  /*4e80*/  STG.E.64 desc[UR36][R2.64], RZ ;  /* 0x000000ff02007986 */ /* 0x0001e2000c101b24 */
[----:B------:R-:W-:Y:S05]  /*4e90*/  BRA `(.L_x_25617) ;  /* 0x0000000400047947 */ /* 0x000fea0003800000 */
.L_x_25612:
        /* <DEDUP_REMOVED lines=10> */
.L_x_25626:
[----:B------:R0:W-:Y:S01]  /*4f40*/  STG.E.128 desc[UR36][R2.64], RZ ;  /* 0x000000ff02007986 */ /* 0x0001e2000c101d24 */
[----:B------:R-:W-:Y:S05]  /*4f50*/  BRA `(.L_x_25617) ;  /* 0x0000000000d47947 */ /* 0x000fea0003800000 */
.L_x_25625:
        /* <DEDUP_REMOVED lines=8> */
.L_x_25628:
[----:B------:R0:W-:Y:S01]  /*4fe0*/  STG.E.U8 desc[UR36][R2.64], RZ ;  /* 0x000000ff02007986 */ /* 0x0001e2000c101124 */
[----:B------:R-:W-:Y:S05]  /*4ff0*/  BRA `(.L_x_25617) ;  /* 0x0000000000ac7947 */ /* 0x000fea0003800000 */
.L_x_25627:
[----:B------:R0:W-:Y:S01]  /*5000*/  STG.E.U16 desc[UR36][R2.64], RZ ;  /* 0x000000ff02007986 */ /* 0x0001e2000c101524 */
[----:B------:R-:W-:Y:S05]  /*5010*/  BRA `(.L_x_25617) ;  /* 0x0000000000a47947 */ /* 0x000fea0003800000 */
.L_x_25624:
        /* <DEDUP_REMOVED lines=10> */
.L_x_25631:
[----:B------:R0:W-:Y:S01]  /*50c0*/  STG.E.U8 desc[UR36][R2.64], RZ ;  /* 0x000000ff02007986 */ /* 0x0001e2000c101124 */
[----:B------:R-:W-:Y:S05]  /*50d0*/  BRA `(.L_x_25617) ;  /* 0x0000000000747947 */ /* 0x000fea0003800000 */
.L_x_25630:
[----:B------:R0:W-:Y:S01]  /*50e0*/  STG.E.U8 desc[UR36][R2.64], RZ ;  /* 0x000000ff02007986 */ /* 0x0001e2000c101124 */
[----:B------:R-:W-:Y:S05]  /*50f0*/  BRA `(.L_x_25617) ;  /* 0x00000000006c7947 */ /* 0x000fea0003800000 */
.L_x_25629:
[----:B------:R-:W-:-:S13]  /*5100*/  ISETP.NE.AND P0, PT, R0, 0x1c, PT ;  /* 0x0000001c0000780c */ /* 0x000fda0003f05270 */
[----:B------:R-:W-:Y:S05]  /*5110*/  @!P0 BRA `(.L_x_25632) ;  /* 0x0000000000608947 */ /* 0x000fea0003800000 */
[----:B------:R-:W-:-:S13]  /*5120*/  ISETP.NE.AND P0, PT, R0, 0x1d, PT ;  /* 0x0000001d0000780c */ /* 0x000fda0003f05270 */
[----:B------:R-:W-:Y:S05]  /*5130*/  @!P0 BRA `(.L_x_25633) ;  /* 0x0000000000508947 */ /* 0x000fea0003800000 */
[----:B------:R-:W-:-:S13]  /*5140*/  ISETP.NE.AND P0, PT, R0, 0x2c, PT ;  /* 0x0000002c0000780c */ /* 0x000fda0003f05270 */
[----:B------:R0:W-:Y:S01]  /*5150*/  @!P0 STG.E.U8 desc[UR36][R2.64], RZ ;  /* 0x000000ff02008986 */ /* 0x0001e2000c101124 */
[----:B------:R-:W-:Y:S05]  /*5160*/  @!P0 BRA `(.L_x_25617) ;  /* 0x0000000000508947 */ /* 0x000fea0003800000 */
.L_x_25616:
        /* <DEDUP_REMOVED lines=16> */
.L_x_25634:
[----:B------:R-:W-:Y:S05]  /*5270*/  BRA `(.L_x_25617) ;  /* 0x00000000000c7947 */ /* 0x000fea0003800000 */
.L_x_25633:
[----:B------:R0:W-:Y:S01]  /*5280*/  STG.E.64 desc[UR36][R2.64], RZ ;  /* 0x000000ff02007986 */ /* 0x0001e2000c101b24 */
[----:B------:R-:W-:Y:S05]  /*5290*/  BRA `(.L_x_25617) ;  /* 0x0000000000047947 */ /* 0x000fea0003800000 */
.L_x_25632:
[----:B------:R0:W-:Y:S02]  /*52a0*/  STG.E desc[UR36][R2.64], RZ ;  /* 0x000000ff02007986 */ /* 0x0001e4000c101924 */
.L_x_25617:
        /* <DEDUP_REMOVED lines=23> */
.L_x_25638:
[----:B------:R3:W-:Y:S01]  /*5420*/  STG.E.U8 desc[UR36][R2.64], RZ ;  /* 0x000000ff02007986 */ /* 0x0007e2000c101124 */
[----:B------:R-:W-:Y:S05]  /*5430*/  BRA `(.L_x_25640) ;  /* 0x00000004008c7947 */ /* 0x000fea0003800000 */
.L_x_25637:
        /* <DEDUP_REMOVED lines=8> */
.L_x_25642:
[----:B------:R2:W-:Y:S01]  /*54c0*/  STG.E desc[UR36][R2.64], RZ ;  /* 0x000000ff02007986 */ /* 0x0005e2000c101924 */
[----:B------:R-:W-:Y:S05]  /*54d0*/  BRA `(.L_x_25640) ;  /* 0x0000000400647947 */ /* 0x000fea0003800000 */
.L_x_25641:
[----:B------:R0:W-:Y:S01]  /*54e0*/  STG.E.U16 desc[UR36][R2.64], RZ ;  /* 0x000000ff02007986 */ /* 0x0001e2000c101524 */
[----:B------:R-:W-:Y:S05]  /*54f0*/  BRA `(.L_x_25640) ;  /* 0x00000004005c7947 */ /* 0x000fea0003800000 */
.L_x_25636:
        /* <DEDUP_REMOVED lines=8> */
.L_x_25644:
[----:B------:R0:W-:Y:S01]  /*5580*/  STG.E.U16 desc[UR36][R2.64], RZ ;  /* 0x000000ff02007986 */ /* 0x0001e2000c101524 */
[----:B------:R-:W-:Y:S05]  /*5590*/  BRA `(.L_x_25640) ;  /* 0x0000000400347947 */ /* 0x000fea0003800000 */
.L_x_25643:
        /* <DEDUP_REMOVED lines=8> */
.L_x_25646:
[----:B------:R0:W-:Y:S01]  /*5620*/  STG.E desc[UR36][R2.64], RZ ;  /* 0x000000ff02007986 */ /* 0x0001e2000c101924 */
[----:B------:R-:W-:Y:S05]  /*5630*/  BRA `(.L_x_25640) ;  /* 0x00000004000c7947 */ /* 0x000fea0003800000 */
.L_x_25645:
[----:B------:R0:W-:Y:S01]  /*5640*/  STG.E.64 desc[UR36][R2.64], RZ ;  /* 0x000000ff02007986 */ /* 0x0001e2000c101b24 */
[----:B------:R-:W-:Y:S05]  /*5650*/  BRA `(.L_x_25640) ;  /* 0x0000000400047947 */ /* 0x000fea0003800000 */
.L_x_25635:
        /* <DEDUP_REMOVED lines=10> */
.L_x_25649:
[----:B------:R0:W-:Y:S01]  /*5700*/  STG.E.128 desc[UR36][R2.64], RZ ;  /* 0x000000ff02007986 */ /* 0x0001e2000c101d24 */
[----:B------:R-:W-:Y:S05]  /*5710*/  BRA `(.L_x_25640) ;  /* 0x0000000000d47947 */ /* 0x000fea0003800000 */
.L_x_25648:
        /* <DEDUP_REMOVED lines=8> */
.L_x_25651:
[----:B------:R0:W-:Y:S01]  /*57a0*/  STG.E.U8 desc[UR36][R2.64], RZ ;  /* 0x000000ff02007986 */ /* 0x0001e2000c101124 */
[----:B------:R-:W-:Y:S05]  /*57b0*/  BRA `(.L_x_25640) ;  /* 0x0000000000ac7947 */ /* 0x000fea0003800000 */
.L_x_25650:
[----:B------:R0:W-:Y:S01]  /*57c0*/  STG.E.U16 desc[UR36][R2.64], RZ ;  /* 0x000000ff02007986 */ /* 0x0001e2000c101524 */
[----:B------:R-:W-:Y:S05]  /*57d0*/  BRA `(.L_x_25640) ;  /* 0x0000000000a47947 */ /* 0x000fea0003800000 */
.L_x_25647:
        /* <DEDUP_REMOVED lines=10> */
.L_x_25654:
[----:B------:R0:W-:Y:S01]  /*5880*/  STG.E.U8 desc[UR36][R2.64], RZ ;  /* 0x000000ff02007986 */ /* 0x0001e2000c101124 */
[----:B------:R-:W-:Y:S05]  /*5890*/  BRA `(.L_x_25640) ;  /* 0x0000000000747947 */ /* 0x000fea0003800000 */
.L_x_25653:
[----:B------:R0:W-:Y:S01]  /*58a0*/  STG.E.U8 desc[UR36][R2.64], RZ ;  /* 0x000000ff02007986 */ /* 0x0001e2000c101124 */
[----:B------:R-:W-:Y:S05]  /*58b0*/  BRA `(.L_x_25640) ;  /* 0x00000000006c7947 */ /* 0x000fea0003800000 */
.L_x_25652:
[----:B------:R-:W-:-:S13]  /*58c0*/  ISETP.NE.AND P0, PT, R0, 0x1c, PT ;  /* 0x0000001c0000780c */ /* 0x000fda0003f05270 */
[----:B------:R-:W-:Y:S05]  /*58d0*/  @!P0 BRA `(.L_x_25655) ;  /* 0x0000000000608947 */ /* 0x000fea0003800000 */
[----:B------:R-:W-:-:S13]  /*58e0*/  ISETP.NE.AND P0, PT, R0, 0x1d, PT ;  /* 0x0000001d0000780c */ /* 0x000fda0003f05270 */
[----:B------:R-:W-:Y:S05]  /*58f0*/  @!P0 BRA `(.L_x_25656) ;  /* 0x0000000000508947 */ /* 0x000fea0003800000 */
[----:B------:R-:W-:-:S13]  /*5900*/  ISETP.NE.AND P0, PT, R0, 0x2c, PT ;  /* 0x0000002c0000780c */ /* 0x000fda0003f05270 */
[----:B------:R0:W-:Y:S01]  /*5910*/  @!P0 STG.E.U8 desc[UR36][R2.64], RZ ;  /* 0x000000ff02008986 */ /* 0x0001e2000c101124 */
[----:B------:R-:W-:Y:S05]  /*5920*/  @!P0 BRA `(.L_x_25640) ;  /* 0x0000000000508947 */ /* 0x000fea0003800000 */
.L_x_25639:
        /* <DEDUP_REMOVED lines=16> */
.L_x_25657:
[----:B------:R-:W-:Y:S05]  /*5a30*/  BRA `(.L_x_25640) ;  /* 0x00000000000c7947 */ /* 0x000fea0003800000 */
.L_x_25656:
[----:B------:R0:W-:Y:S01]  /*5a40*/  STG.E.64 desc[UR36][R2.64], RZ ;  /* 0x000000ff02007986 */ /* 0x0001e2000c101b24 */
[----:B------:R-:W-:Y:S05]  /*5a50*/  BRA `(.L_x_25640) ;  /* 0x0000000000047947 */ /* 0x000fea0003800000 */
.L_x_25655:
[----:B------:R0:W-:Y:S02]  /*5a60*/  STG.E desc[UR36][R2.64], RZ ;  /* 0x000000ff02007986 */ /* 0x0001e4000c101924 */
.L_x_25640:
[----:B------:R-:W-:-:S07]  /*5a70*/  VIADD R17, R17, 0x80 ;  /* 0x0000008011117836 */ /* 0x000fce0000000000 */
.L_x_25611:
[----:B------:R-:W-:Y:S05]  /*5a80*/  BSYNC B6 ;  /* 0x0000000000067941 */ /* 0x000fea0003800000 */
.L_x_25610:
        /* <DEDUP_REMOVED lines=21> */
.L_x_25661:
[----:B------:R-:W-:Y:S01]  /*5be0*/  STG.E.U8 desc[UR36][R2.64], RZ ;  /* 0x000000ff02007986 */ /* 0x000fe2000c101124 */
[----:B------:R-:W-:Y:S05]  /*5bf0*/  EXIT ;  /* 0x000000000000794d */ /* 0x000fea0003800000 */
.L_x_25660:
        /* <DEDUP_REMOVED lines=8> */
.L_x_25664:
[----:B------:R-:W-:Y:S01]  /*5c80*/  STG.E desc[UR36][R2.64], RZ ;  /* 0x000000ff02007986 */ /* 0x000fe2000c101924 */
[----:B------:R-:W-:Y:S05]  /*5c90*/  EXIT ;  /* 0x000000000000794d */ /* 0x000fea0003800000 */
.L_x_25663:
[----:B------:R-:W-:Y:S01]  /*5ca0*/  STG.E.U16 desc[UR36][R2.64], RZ ;  /* 0x000000ff02007986 */ /* 0x000fe2000c101524 */
[----:B------:R-:W-:Y:S05]  /*5cb0*/  EXIT ;  /* 0x000000000000794d */ /* 0x000fea0003800000 */
.L_x_25659:
        /* <DEDUP_REMOVED lines=8> */
.L_x_25666:
[----:B------:R-:W-:Y:S01]  /*5d40*/  STG.E.U16 desc[UR36][R2.64], RZ ;  /* 0x000000ff02007986 */ /* 0x000fe2000c101524 */
[----:B------:R-:W-:Y:S05]  /*5d50*/  EXIT ;  /* 0x000000000000794d */ /* 0x000fea0003800000 */
.L_x_25665:
        /* <DEDUP_REMOVED lines=8> */
.L_x_25668:
[----:B------:R-:W-:Y:S01]  /*5de0*/  STG.E desc[UR36][R2.64], RZ ;  /* 0x000000ff02007986 */ /* 0x000fe2000c101924 */
[----:B------:R-:W-:Y:S05]  /*5df0*/  EXIT ;  /* 0x000000000000794d */ /* 0x000fea0003800000 */
.L_x_25667:
[----:B------:R-:W-:Y:S01]  /*5e00*/  STG.E.64 desc[UR36][R2.64], RZ ;  /* 0x000000ff02007986 */ /* 0x000fe2000c101b24 */
[----:B------:R-:W-:Y:S05]  /*5e10*/  EXIT ;  /* 0x000000000000794d */ /* 0x000fea0003800000 */
.L_x_25658:
        /* <DEDUP_REMOVED lines=10> */
.L_x_25671:
[----:B------:R-:W-:Y:S01]  /*5ec0*/  STG.E.128 desc[UR36][R2.64], RZ ;  /* 0x000000ff02007986 */ /* 0x000fe2000c101d24 */
[----:B------:R-:W-:Y:S05]  /*5ed0*/  EXIT ;  /* 0x000000000000794d */ /* 0x000fea0003800000 */
.L_x_25670:
        /* <DEDUP_REMOVED lines=8> */
.L_x_25673:
[----:B------:R-:W-:Y:S01]  /*5f60*/  STG.E.U8 desc[UR36][R2.64], RZ ;  /* 0x000000ff02007986 */ /* 0x000fe2000c101124 */
[----:B------:R-:W-:Y:S05]  /*5f70*/  EXIT ;  /* 0x000000000000794d */ /* 0x000fea0003800000 */
.L_x_25672:
[----:B------:R-:W-:Y:S01]  /*5f80*/  STG.E.U16 desc[UR36][R2.64], RZ ;  /* 0x000000ff02007986 */ /* 0x000fe2000c101524 */
[----:B------:R-:W-:Y:S05]  /*5f90*/  EXIT ;  /* 0x000000000000794d */ /* 0x000fea0003800000 */
.L_x_25669:
        /* <DEDUP_REMOVED lines=10> */
.L_x_25676:
[----:B------:R-:W-:Y:S01]  /*6040*/  STG.E.U8 desc[UR36][R2.64], RZ ;  /* 0x000000ff02007986 */ /* 0x000fe2000c101124 */
[----:B------:R-:W-:Y:S05]  /*6050*/  EXIT ;  /* 0x000000000000794d */ /* 0x000fea0003800000 */
.L_x_25675:
[----:B------:R-:W-:Y:S01]  /*6060*/  STG.E.U8 desc[UR36][R2.64], RZ ;  /* 0x000000ff02007986 */ /* 0x000fe2000c101124 */
[----:B------:R-:W-:Y:S05]  /*6070*/  EXIT ;  /* 0x000000000000794d */ /* 0x000fea0003800000 */
.L_x_25674:
[----:B------:R-:W-:-:S13]  /*6080*/  ISETP.NE.AND P0, PT, R0, 0x1c, PT ;  /* 0x0000001c0000780c */ /* 0x000fda0003f05270 */
[----:B------:R-:W-:Y:S05]  /*6090*/  @!P0 BRA `(.L_x_25677) ;  /* 0x0000000000608947 */ /* 0x000fea0003800000 */
[----:B------:R-:W-:-:S13]  /*60a0*/  ISETP.NE.AND P0, PT, R0, 0x1d, PT ;  /* 0x0000001d0000780c */ /* 0x000fda0003f05270 */
[----:B------:R-:W-:Y:S05]  /*60b0*/  @!P0 BRA `(.L_x_25678) ;  /* 0x0000000000508947 */ /* 0x000fea0003800000 */
[----:B------:R-:W-:-:S13]  /*60c0*/  ISETP.NE.AND P0, PT, R0, 0x2c, PT ;  /* 0x0000002c0000780c */ /* 0x000fda0003f05270 */
[----:B------:R0:W-:Y:S01]  /*60d0*/  @!P0 STG.E.U8 desc[UR36][R2.64], RZ ;  /* 0x000000ff02008986 */ /* 0x0001e2000c101124 */
[----:B------:R-:W-:Y:S05]  /*60e0*/  @!P0 EXIT ;  /* 0x000000000000894d */ /* 0x000fea0003800000 */
.L_x_25662:
        /* <DEDUP_REMOVED lines=16> */
.L_x_25679:
[----:B------:R-:W-:Y:S05]  /*61f0*/  EXIT ;  /* 0x000000000000794d */ /* 0x000fea0003800000 */
.L_x_25678:
[----:B------:R-:W-:Y:S01]  /*6200*/  STG.E.64 desc[UR36][R2.64], RZ ;  /* 0x000000ff02007986 */ /* 0x000fe2000c101b24 */
[----:B------:R-:W-:Y:S05]  /*6210*/  EXIT ;  /* 0x000000000000794d */ /* 0x000fea0003800000 */
.L_x_25677:
[----:B------:R-:W-:Y:S01]  /*6220*/  STG.E desc[UR36][R2.64], RZ ;  /* 0x000000ff02007986 */ /* 0x000fe2000c101924 */
[----:B------:R-:W-:Y:S05]  /*6230*/  EXIT ;  /* 0x000000000000794d */ /* 0x000fea0003800000 */
.L_x_25680:
        /* <DEDUP_REMOVED lines=12> */
.L_x_32334:


//--------------------- .text._ZN2at6native18elementwise_kernelILi128ELi2EZNS0_22gpu_kernel_impl_nocastIZZZNS0_67_GLOBAL__N__bb565c37_34_ValidateCompressedIndicesKernel_cu_33a4b88b42_validate_compressed_sparse_indices_kernelILNS3_8CDimNameE0ENS3_18CUDAKernelLauncherENS3_14EmptyVecKernelENS3_8DummyVecELm0EEEvRKNS_6TensorESB_lllENKUlvE0_clEvENKUlvE_clEvEUliE_EEvRNS_18TensorIteratorBaseERKT_EUliE_EEviT1_ --------------------------
	.section	.text._ZN2at6native18elementwise_kernelILi128ELi2EZNS0_22gpu_kernel_impl_nocastIZZZNS0_67_GLOBAL__N__bb565c37_34_ValidateCompressedIndicesKernel_cu_33a4b88b42_validate_compressed_sparse_indices_kernelILNS3_8CDimNameE0ENS3_18CUDAKernelLauncherENS3_14EmptyVecKernelENS3_8DummyVecELm0EEEvRKNS_6TensorESB_lllENKUlvE0_clEvENKUlvE_clEvEUliE_EEvRNS_18TensorIteratorBaseERKT_EUliE_EEviT1_,"ax",@progbits
	.align	128
        .global         _ZN2at6native18elementwise_kernelILi128ELi2EZNS0_22gpu_kernel_impl_nocastIZZZNS0_67_GLOBAL__N__bb565c37_34_ValidateCompressedIndicesKernel_cu_33a4b88b42_validate_compressed_sparse_indices_kernelILNS3_8CDimNameE0ENS3_18CUDAKernelLauncherENS3_14EmptyVecKernelENS3_8DummyVecELm0EEEvRKNS_6TensorESB_lllENKUlvE0_clEvENKUlvE_clEvEUliE_EEvRNS_18TensorIteratorBaseERKT_EUliE_EEviT1_
        .type           _ZN2at6native18elementwise_kernelILi128ELi2EZNS0_22gpu_kernel_impl_nocastIZZZNS0_67_GLOBAL__N__bb565c37_34_ValidateCompressedIndicesKernel_cu_33a4b88b42_validate_compressed_sparse_indices_kernelILNS3_8CDimNameE0ENS3_18CUDAKernelLauncherENS3_14EmptyVecKernelENS3_8DummyVecELm0EEEvRKNS_6TensorESB_lllENKUlvE0_clEvENKUlvE_clEvEUliE_EEvRNS_18TensorIteratorBaseERKT_EUliE_EEviT1_,@function
        .size           _ZN2at6native18elementwise_kernelILi128ELi2EZNS0_22gpu_kernel_impl_nocastIZZZNS0_67_GLOBAL__N__bb565c37_34_ValidateCompressedIndicesKernel_cu_33a4b88b42_validate_compressed_sparse_indices_kernelILNS3_8CDimNameE0ENS3_18CUDAKernelLauncherENS3_14EmptyVecKernelENS3_8DummyVecELm0EEEvRKNS_6TensorESB_lllENKUlvE0_clEvENKUlvE_clEvEUliE_EEvRNS_18TensorIteratorBaseERKT_EUliE_EEviT1_,(.L_x_32335 - _ZN2at6native18elementwise_kernelILi128ELi2EZNS0_22gpu_kernel_impl_nocastIZZZNS0_67_GLOBAL__N__bb565c37_34_ValidateCompressedIndicesKernel_cu_33a4b88b42_validate_compressed_sparse_indices_kernelILNS3_8CDimNameE0ENS3_18CUDAKernelLauncherENS3_14EmptyVecKernelENS3_8DummyVecELm0EEEvRKNS_6TensorESB_lllENKUlvE0_clEvENKUlvE_clEvEUliE_EEvRNS_18TensorIteratorBaseERKT_EUliE_EEviT1_)
        .other          _ZN2at6native18elementwise_kernelILi128ELi2EZNS0_22gpu_kernel_impl_nocastIZZZNS0_67_GLOBAL__N__bb565c37_34_ValidateCompressedIndicesKernel_cu_33a4b88b42_validate_compressed_sparse_indices_kernelILNS3_8CDimNameE0ENS3_18CUDAKernelLauncherENS3_14EmptyVecKernelENS3_8DummyVecELm0EEEvRKNS_6TensorESB_lllENKUlvE0_clEvENKUlvE_clEvEUliE_EEvRNS_18TensorIteratorBaseERKT_EUliE_EEviT1_,@"STO_CUDA_ENTRY STV_DEFAULT"
_ZN2at6native18elementwise_kernelILi128ELi2EZNS0_22gpu_kernel_impl_nocastIZZZNS0_67_GLOBAL__N__bb565c37_34_ValidateCompressedIndicesKernel_cu_33a4b88b42_validate_compressed_sparse_indices_kernelILNS3_8CDimNameE0ENS3_18CUDAKernelLauncherENS3_14EmptyVecKernelENS3_8DummyVecELm0EEEvRKNS_6TensorESB_lllENKUlvE0_clEvENKUlvE_clEvEUliE_EEvRNS_18TensorIteratorBaseERKT_EUliE_EEviT1_:
.text._ZN2at6native18elementwise_kernelILi128ELi2EZNS0_22gpu_kernel_impl_nocastIZZZNS0_67_GLOBAL__N__bb565c37_34_ValidateCompressedIndicesKernel_cu_33a4b88b42_validate_compressed_sparse_indices_kernelILNS3_8CDimNameE0ENS3_18CUDAKernelLauncherENS3_14EmptyVecKernelENS3_8DummyVecELm0EEEvRKNS_6TensorESB_lllENKUlvE0_clEvENKUlvE_clEvEUliE_EEvRNS_18TensorIteratorBaseERKT_EUliE_EEviT1_:
        /* <DEDUP_REMOVED lines=312> */
.L_x_25683:
        /* <DEDUP_REMOVED lines=32> */
.L_x_25685:
[----:B------:R-:W-:Y:S05]  /*1580*/  BSYNC B6 ;  /* 0x0000000000067941 */ /* 0x000fea0003800000 */
.L_x_25684:
[----:B------:R0:W-:Y:S01]  /*1590*/  STG.E desc[UR36][R16.64], RZ ;  /* 0x000000ff10007986 */ /* 0x0001e2000c101924 */
[----:B------:R-:W-:-:S04]  /*15a0*/  LEA R5, R18, R19, 0x8 ;  /* 0x0000001312057211 */ /* 0x000fc800078e40ff */
[----:B------:R-:W-:-:S07]  /*15b0*/  IADD3 R5, R5, 0x80, RZ ;  /* 0x0000008005057810 */ /* 0x000fce0007ffe0ff */
.L_x_25682:
[----:B------:R-:W-:Y:S05]  /*15c0*/  BSYNC B7 ;  /* 0x0000000000077941 */ /* 0x000fea0003800000 */
.L_x_25681:
        /* <DEDUP_REMOVED lines=306> */
.L_x_25686:
        /* <DEDUP_REMOVED lines=32> */
.L_x_25688:
[----:B------:R-:W-:Y:S05]  /*2af0*/  BSYNC B6 ;  /* 0x0000000000067941 */ /* 0x000fea0003800000 */
.L_x_25687:
[----:B------:R-:W-:Y:S01]  /*2b00*/  STG.E desc[UR36][R16.64], RZ ;  /* 0x000000ff10007986 */ /* 0x000fe2000c101924 */
[----:B------:R-:W-:Y:S05]  /*2b10*/  EXIT ;  /* 0x000000000000794d */ /* 0x000fea0003800000 */
.L_x_25689:
        /* <DEDUP_REMOVED lines=14> */
.L_x_32335:


//--------------------- .text._ZN2at6native27unrolled_elementwise_kernelIZZZNS0_67_GLOBAL__N__bb565c37_34_ValidateCompressedIndicesKernel_cu_33a4b88b42_validate_compressed_sparse_indices_kernelILNS2_8CDimNameE0ENS2_18CUDAKernelLauncherENS2_14EmptyVecKernelENS2_8DummyVecELm0EEEvRKNS_6TensorESA_lllENKUlvE0_clEvENKUlvE_clEvEUliE_St5arrayIPcLm2EELi4E23TrivialOffsetCalculatorILi1EjESI_NS0_6memory15LoadWithoutCastENSJ_16StoreWithoutCastEEEviT_T0_T2_T3_T4_T5_ --------------------------
	.section	.text._ZN2at6native27unrolled_elementwise_kernelIZZZNS0_67_GLOBAL__N__bb565c37_34_ValidateCompressedIndicesKernel_cu_33a4b88b42_validate_compressed_sparse_indices_kernelILNS2_8CDimNameE0ENS2_18CUDAKernelLauncherENS2_14EmptyVecKernelENS2_8DummyVecELm0EEEvRKNS_6TensorESA_lllENKUlvE0_clEvENKUlvE_clEvEUliE_St5arrayIPcLm2EELi4E23TrivialOffsetCalculatorILi1EjESI_NS0_6memory15LoadWithoutCastENSJ_16StoreWithoutCastEEEviT_T0_T2_T3_T4_T5_,"ax",@progbits
	.align	128
        .global         _ZN2at6native27unrolled_elementwise_kernelIZZZNS0_67_GLOBAL__N__bb565c37_34_ValidateCompressedIndicesKernel_cu_33a4b88b42_validate_compressed_sparse_indices_kernelILNS2_8CDimNameE0ENS2_18CUDAKernelLauncherENS2_14EmptyVecKernelENS2_8DummyVecELm0EEEvRKNS_6TensorESA_lllENKUlvE0_clEvENKUlvE_clEvEUliE_St5arrayIPcLm2EELi4E23TrivialOffsetCalculatorILi1EjESI_NS0_6memory15LoadWithoutCastENSJ_16StoreWithoutCastEEEviT_T0_T2_T3_T4_T5_
        .type           _ZN2at6native27unrolled_elementwise_kernelIZZZNS0_67_GLOBAL__N__bb565c37_34_ValidateCompressedIndicesKernel_cu_33a4b88b42_validate_compressed_sparse_indices_kernelILNS2_8CDimNameE0ENS2_18CUDAKernelLauncherENS2_14EmptyVecKernelENS2_8DummyVecELm0EEEvRKNS_6TensorESA_lllENKUlvE0_clEvENKUlvE_clEvEUliE_St5arrayIPcLm2EELi4E23TrivialOffsetCalculatorILi1EjESI_NS0_6memory15LoadWithoutCastENSJ_16StoreWithoutCastEEEviT_T0_T2_T3_T4_T5_,@function
        .size           _ZN2at6native27unrolled_elementwise_kernelIZZZNS0_67_GLOBAL__N__bb565c37_34_ValidateCompressedIndicesKernel_cu_33a4b88b42_validate_compressed_sparse_indices_kernelILNS2_8CDimNameE0ENS2_18CUDAKernelLauncherENS2_14EmptyVecKernelENS2_8DummyVecELm0EEEvRKNS_6TensorESA_lllENKUlvE0_clEvENKUlvE_clEvEUliE_St5arrayIPcLm2EELi4E23TrivialOffsetCalculatorILi1EjESI_NS0_6memory15LoadWithoutCastENSJ_16StoreWithoutCastEEEviT_T0_T2_T3_T4_T5_,(.L_x_32336 - _ZN2at6native27unrolled_elementwise_kernelIZZZNS0_67_GLOBAL__N__bb565c37_34_ValidateCompressedIndicesKernel_cu_33a4b88b42_validate_compressed_sparse_indices_kernelILNS2_8CDimNameE0ENS2_18CUDAKernelLauncherENS2_14EmptyVecKernelENS2_8DummyVecELm0EEEvRKNS_6TensorESA_lllENKUlvE0_clEvENKUlvE_clEvEUliE_St5arrayIPcLm2EELi4E23TrivialOffsetCalculatorILi1EjESI_NS0_6memory15LoadWithoutCastENSJ_16StoreWithoutCastEEEviT_T0_T2_T3_T4_T5_)
        .other          _ZN2at6native27unrolled_elementwise_kernelIZZZNS0_67_GLOBAL__N__bb565c37_34_ValidateCompressedIndicesKernel_cu_33a4b88b42_validate_compressed_sparse_indices_kernelILNS2_8CDimNameE0ENS2_18CUDAKernelLauncherENS2_14EmptyVecKernelENS2_8DummyVecELm0EEEvRKNS_6TensorESA_lllENKUlvE0_clEvENKUlvE_clEvEUliE_St5arrayIPcLm2EELi4E23TrivialOffsetCalculatorILi1EjESI_NS0_6memory15LoadWithoutCastENSJ_16StoreWithoutCastEEEviT_T0_T2_T3_T4_T5_,@"STO_CUDA_ENTRY STV_DEFAULT"
_ZN2at6native27unrolled_elementwise_kernelIZZZNS0_67_GLOBAL__N__bb565c37_34_ValidateCompressedIndicesKernel_cu_33a4b88b42_validate_compressed_sparse_indices_kernelILNS2_8CDimNameE0ENS2_18CUDAKernelLauncherENS2_14EmptyVecKernelENS2_8DummyVecELm0EEEvRKNS_6TensorESA_lllENKUlvE0_clEvENKUlvE_clEvEUliE_St5arrayIPcLm2EELi4E23TrivialOffsetCalculatorILi1EjESI_NS0_6memory15LoadWithoutCastENSJ_16StoreWithoutCastEEEviT_T0_T2_T3_T4_T5_:
.text._ZN2at6native27unrolled_elementwise_kernelIZZZNS0_67_GLOBAL__N__bb565c37_34_ValidateCompressedIndicesKernel_cu_33a4b88b42_validate_compressed_sparse_indices_kernelILNS2_8CDimNameE0ENS2_18CUDAKernelLauncherENS2_14EmptyVecKernelENS2_8DummyVecELm0EEEvRKNS_6TensorESA_lllENKUlvE0_clEvENKUlvE_clEvEUliE_St5arrayIPcLm2EELi4E23TrivialOffsetCalculatorILi1EjESI_NS0_6memory15LoadWithoutCastENSJ_16StoreWithoutCastEEEviT_T0_T2_T3_T4_T5_:
        /* <DEDUP_REMOVED lines=60> */
.L_x_25691:
[----:B------:R-:W-:Y:S05]  /*03c0*/  BSYNC B6 ;  /* 0x0000000000067941 */ /* 0x000fea0003800000 */
.L_x_25690:
        /* <DEDUP_REMOVED lines=27> */
.L_x_25693:
[----:B------:R-:W-:Y:S05]  /*0580*/  BSYNC B6 ;  /* 0x0000000000067941 */ /* 0x000fea0003800000 */
.L_x_25692:
        /* <DEDUP_REMOVED lines=27> */
.L_x_25695:
[----:B------:R-:W-:Y:S05]  /*0740*/  BSYNC B6 ;  /* 0x0000000000067941 */ /* 0x000fea0003800000 */
.L_x_25694:
        /* <DEDUP_REMOVED lines=27> */
.L_x_25697:
[----:B------:R-:W-:Y:S05]  /*0900*/  BSYNC B6 ;  /* 0x0000000000067941 */ /* 0x000fea0003800000 */
.L_x_25696:
        /* <DEDUP_REMOVED lines=20> */
.L_x_25699:
[----:B------:R-:W-:Y:S05]  /*0a50*/  BSYNC B0 ;  /* 0x0000000000007941 */ /* 0x000fea0003800000 */
.L_x_25698:
[----:B------:R-:W-:-:S13]  /*0a60*/  ISETP.GE.AND P0, PT, R19, R16, PT ;  /* 0x000000101300720c */ /* 0x000fda0003f06270 */
[----:B------:R-:W-:Y:S05]  /*0a70*/  @P0 EXIT ;  /* 0x000000000000094d */ /* 0x000fea0003800000 */
[----:B01----:R-:W0:Y:S01]  /*0a80*/  LDC.64 R2, c[0x0][0x230] ;  /* 0x00008c00ff027b82 */ /* 0x003e220000000a00 */
[----:B------:R-:W-:-:S04]  /*0a90*/  IMAD R17, R17, 0x200, R19 ;  /* 0x0000020011117824 */ /* 0x000fc800078e0213 */
[----:B0-----:R-:W-:-:S05]  /*0aa0*/  IMAD.WIDE.U32 R2, R17, 0x4, R2 ;  /* 0x0000000411027825 */ /* 0x001fca00078e0002 */
[----:B------:R-:W-:Y:S01]  /*0ab0*/  STG.E desc[UR36][R2.64], RZ ;  /* 0x000000ff02007986 */ /* 0x000fe2000c101924 */
[----:B------:R-:W-:Y:S05]  /*0ac0*/  EXIT ;  /* 0x000000000000794d */ /* 0x000fea0003800000 */
.L_x_25700:
        /* <DEDUP_REMOVED lines=11> */
.L_x_32336:


//--------------------- .text._ZN2at6native29vectorized_elementwise_kernelILi2EZZZNS0_67_GLOBAL__N__bb565c37_34_ValidateCompressedIndicesKernel_cu_33a4b88b42_validate_compressed_sparse_indices_kernelILNS2_8CDimNameE0ENS2_18CUDAKernelLauncherENS2_14EmptyVecKernelENS2_8DummyVecELm0EEEvRKNS_6TensorESA_lllENKUlvE0_clEvENKUlvE_clEvEUliE_St5arrayIPcLm2EEEEviT0_T1_ --------------------------
	.section	.text._ZN2at6native29vectorized_elementwise_kernelILi2EZZZNS0_67_GLOBAL__N__bb565c37_34_ValidateCompressedIndicesKernel_cu_33a4b88b42_validate_compressed_sparse_indices_kernelILNS2_8CDimNameE0ENS2_18CUDAKernelLauncherENS2_14EmptyVecKernelENS2_8DummyVecELm0EEEvRKNS_6TensorESA_lllENKUlvE0_clEvENKUlvE_clEvEUliE_St5arrayIPcLm2EEEEviT0_T1_,"ax",@progbits
	.align	128
        .global         _ZN2at6native29vectorized_elementwise_kernelILi2EZZZNS0_67_GLOBAL__N__bb565c37_34_ValidateCompressedIndicesKernel_cu_33a4b88b42_validate_compressed_sparse_indices_kernelILNS2_8CDimNameE0ENS2_18CUDAKernelLauncherENS2_14EmptyVecKernelENS2_8DummyVecELm0EEEvRKNS_6TensorESA_lllENKUlvE0_clEvENKUlvE_clEvEUliE_St5arrayIPcLm2EEEEviT0_T1_
        .type           _ZN2at6native29vectorized_elementwise_kernelILi2EZZZNS0_67_GLOBAL__N__bb565c37_34_ValidateCompressedIndicesKernel_cu_33a4b88b42_validate_compressed_sparse_indices_kernelILNS2_8CDimNameE0ENS2_18CUDAKernelLauncherENS2_14EmptyVecKernelENS2_8DummyVecELm0EEEvRKNS_6TensorESA_lllENKUlvE0_clEvENKUlvE_clEvEUliE_St5arrayIPcLm2EEEEviT0_T1_,@function
        .size           _ZN2at6native29vectorized_elementwise_kernelILi2EZZZNS0_67_GLOBAL__N__bb565c37_34_ValidateCompressedIndicesKernel_cu_33a4b88b42_validate_compressed_sparse_indices_kernelILNS2_8CDimNameE0ENS2_18CUDAKernelLauncherENS2_14EmptyVecKernelENS2_8DummyVecELm0EEEvRKNS_6TensorESA_lllENKUlvE0_clEvENKUlvE_clEvEUliE_St5arrayIPcLm2EEEEviT0_T1_,(.L_x_32337 - _ZN2at6native29vectorized_elementwise_kernelILi2EZZZNS0_67_GLOBAL__N__bb565c37_34_ValidateCompressedIndicesKernel_cu_33a4b88b42_validate_compressed_sparse_indices_kernelILNS2_8CDimNameE0ENS2_18CUDAKernelLauncherENS2_14EmptyVecKernelENS2_8DummyVecELm0EEEvRKNS_6TensorESA_lllENKUlvE0_clEvENKUlvE_clEvEUliE_St5arrayIPcLm2EEEEviT0_T1_)
        .other          _ZN2at6native29vectorized_elementwise_kernelILi2EZZZNS0_67_GLOBAL__N__bb565c37_34_ValidateCompressedIndicesKernel_cu_33a4b88b42_validate_compressed_sparse_indices_kernelILNS2_8CDimNameE0ENS2_18CUDAKernelLauncherENS2_14EmptyVecKernelENS2_8DummyVecELm0EEEvRKNS_6TensorESA_lllENKUlvE0_clEvENKUlvE_clEvEUliE_St5arrayIPcLm2EEEEviT0_T1_,@"STO_CUDA_ENTRY STV_DEFAULT"
_ZN2at6native29vectorized_elementwise_kernelILi2EZZZNS0_67_GLOBAL__N__bb565c37_34_ValidateCompressedIndicesKernel_cu_33a4b88b42_validate_compressed_sparse_indices_kernelILNS2_8CDimNameE0ENS2_18CUDAKernelLauncherENS2_14EmptyVecKernelENS2_8DummyVecELm0EEEvRKNS_6TensorESA_lllENKUlvE0_clEvENKUlvE_clEvEUliE_St5arrayIPcLm2EEEEviT0_T1_:
.text._ZN2at6native29vectorized_elementwise_kernelILi2EZZZNS0_67_GLOBAL__N__bb565c37_34_ValidateCompressedIndicesKernel_cu_33a4b88b42_validate_compressed_sparse_indices_kernelILNS2_8CDimNameE0ENS2_18CUDAKernelLauncherENS2_14EmptyVecKernelENS2_8DummyVecELm0EEEvRKNS_6TensorESA_lllENKUlvE0_clEvENKUlvE_clEvEUliE_St5arrayIPcLm2EEEEviT0_T1_:
        /* <DEDUP_REMOVED lines=41> */
.L_x_25703:
[----:B------:R-:W-:Y:S05]  /*0290*/  BSYNC B6 ;  /* 0x0000000000067941 */ /* 0x000fea0003800000 */
.L_x_25702:
        /* <DEDUP_REMOVED lines=25> */
.L_x_25705:
[----:B------:R-:W-:Y:S05]  /*0430*/  BSYNC B6 ;  /* 0x0000000000067941 */ /* 0x000fea0003800000 */
.L_x_25704:
        /* <DEDUP_REMOVED lines=25> */
.L_x_25707:
[----:B------:R-:W-:Y:S05]  /*05d0*/  BSYNC B6 ;  /* 0x0000000000067941 */ /* 0x000fea0003800000 */
.L_x_25706:
        /* <DEDUP_REMOVED lines=25> */
.L_x_25709:
[----:B------:R-:W-:Y:S05]  /*0770*/  BSYNC B6 ;  /* 0x0000000000067941 */ /* 0x000fea0003800000 */
.L_x_25708:
        /* <DEDUP_REMOVED lines=25> */
.L_x_25711:
[----:B------:R-:W-:Y:S05]  /*0910*/  BSYNC B6 ;  /* 0x0000000000067941 */ /* 0x000fea0003800000 */
.L_x_25710:
        /* <DEDUP_REMOVED lines=25> */
.L_x_25713:
[----:B------:R-:W-:Y:S05]  /*0ab0*/  BSYNC B6 ;  /* 0x0000000000067941 */ /* 0x000fea0003800000 */
.L_x_25712:
        /* <DEDUP_REMOVED lines=25> */
.L_x_25715:
[----:B------:R-:W-:Y:S05]  /*0c50*/  BSYNC B6 ;  /* 0x0000000000067941 */ /* 0x000fea0003800000 */
.L_x_25714:
        /* <DEDUP_REMOVED lines=25> */
.L_x_25717:
[----:B------:R-:W-:Y:S05]  /*0df0*/  BSYNC B6 ;  /* 0x0000000000067941 */ /* 0x000fea0003800000 */
.L_x_25716:
        /* <DEDUP_REMOVED lines=8> */
.L_x_25701:
        /* <DEDUP_REMOVED lines=82> */
.L_x_25719:
[----:B------:R-:W-:Y:S05]  /*13a0*/  BSYNC B6 ;  /* 0x0000000000067941 */ /* 0x000fea0003800000 */
.L_x_25718:
        /* <DEDUP_REMOVED lines=27> */
.L_x_25721:
[----:B------:R-:W-:Y:S05]  /*1560*/  BSYNC B6 ;  /* 0x0000000000067941 */ /* 0x000fea0003800000 */
.L_x_25720:
        /* <DEDUP_REMOVED lines=27> */
.L_x_25723:
[----:B------:R-:W-:Y:S05]  /*1720*/  BSYNC B6 ;  /* 0x0000000000067941 */ /* 0x000fea0003800000 */
.L_x_25722:
        /* <DEDUP_REMOVED lines=27> */
.L_x_25725:
[----:B------:R-:W-:Y:S05]  /*18e0*/  BSYNC B6 ;  /* 0x0000000000067941 */ /* 0x000fea0003800000 */
.L_x_25724:
        /* <DEDUP_REMOVED lines=27> */
.L_x_25727:
[----:B------:R-:W-:Y:S05]  /*1aa0*/  BSYNC B6 ;  /* 0x0000000000067941 */ /* 0x000fea0003800000 */
.L_x_25726:
        /* <DEDUP_REMOVED lines=27> */
.L_x_25729:
[----:B------:R-:W-:Y:S05]  /*1c60*/  BSYNC B6 ;  /* 0x0000000000067941 */ /* 0x000fea0003800000 */
.L_x_25728:
        /* <DEDUP_REMOVED lines=27> */
.L_x_25731:
[----:B------:R-:W-:Y:S05]  /*1e20*/  BSYNC B6 ;  /* 0x0000000000067941 */ /* 0x000fea0003800000 */
.L_x_25730:
        /* <DEDUP_REMOVED lines=27> */
.L_x_25733:
[----:B------:R-:W-:Y:S05]  /*1fe0*/  BSYNC B6 ;  /* 0x0000000000067941 */ /* 0x000fea0003800000 */
.L_x_25732:
        /* <DEDUP_REMOVED lines=23> */
.L_x_25736:
[----:B------:R-:W-:-:S13]  /*2160*/  ISETP.GE.AND P0, PT, R16, R25, PT ;  /* 0x000000191000720c */ /* 0x000fda0003f06270 */
[----:B------:R-:W-:Y:S05]  /*2170*/  @P0 BRA `(.L_x_25738) ;  /* 0x0000000000300947 */ /* 0x000fea0003800000 */
[----:B-1----:R-:W1:Y:S01]  /*2180*/  LDC.64 R2, c[0x0][0x230] ;  /* 0x00008c00ff027b82 */ /* 0x002e620000000a00 */
[----:B0-----:R-:W-:Y:S02]  /*2190*/  IMAD.IADD R5, R27, 0x1, R16 ;  /* 0x000000011b057824 */ /* 0x001fe400078e0210 */
[----:B------:R-:W-:Y:S02]  /*21a0*/  VIADD R16, R16, 0x80 ;  /* 0x0000008010107836 */ /* 0x000fe40000000000 */
[----:B-1----:R-:W-:-:S05]  /*21b0*/  IMAD.WIDE.U32 R2, R5, 0x4, R2 ;  /* 0x0000000405027825 */ /* 0x002fca00078e0002 */
[----:B------:R1:W-:Y:S02]  /*21c0*/  STG.E desc[UR36][R2.64], RZ ;  /* 0x000000ff02007986 */ /* 0x0003e4000c101924 */
.L_x_25737:
[----:B------:R-:W-:-:S13]  /*21d0*/  ISETP.GE.AND P0, PT, R16, R25, PT ;  /* 0x000000191000720c */ /* 0x000fda0003f06270 */
[----:B------:R-:W-:Y:S05]  /*21e0*/  @P0 BRA `(.L_x_25739) ;  /* 0x0000000000340947 */ /* 0x000fea0003800000 */
[----:B01----:R-:W0:Y:S01]  /*21f0*/  LDC.64 R2, c[0x0][0x230] ;  /* 0x00008c00ff027b82 */ /* 0x003e220000000a00 */
[----:B------:R-:W-:Y:S01]  /*2200*/  IADD3 R5, R27, R16, RZ ;  /* 0x000000101b057210 */ /* 0x000fe20007ffe0ff */
[----:B------:R-:W-:-:S04]  /*2210*/  VIADD R16, R16, 0x80 ;  /* 0x0000008010107836 */ /* 0x000fc80000000000 */
[----:B0-----:R-:W-:-:S05]  /*2220*/  IMAD.WIDE.U32 R2, R5, 0x4, R2 ;  /* 0x0000000405027825 */ /* 0x001fca00078e0002 */
[----:B------:R2:W-:Y:S02]  /*2230*/  STG.E desc[UR36][R2.64], RZ ;  /* 0x000000ff02007986 */ /* 0x0005e4000c101924 */
.L_x_25738:
        /* <DEDUP_REMOVED lines=8> */
.L_x_25739:
[----:B------:R-:W-:Y:S05]  /*22c0*/  BSYNC B1 ;  /* 0x0000000000017941 */ /* 0x000fea0003800000 */
.L_x_25735:
[----:B------:R-:W-:-:S13]  /*22d0*/  ISETP.GE.AND P0, PT, R16, R25, PT ;  /* 0x000000191000720c */ /* 0x000fda0003f06270 */
[----:B012---:R-:W0:Y:S01]  /*22e0*/  @!P0 LDC.64 R2, c[0x0][0x230] ;  /* 0x00008c00ff028b82 */ /* 0x007e220000000a00 */
[----:B------:R-:W-:Y:S01]  /*22f0*/  @!P0 IADD3 R5, R27, R16, RZ ;  /* 0x000000101b058210 */ /* 0x000fe20007ffe0ff */
[----:B------:R-:W-:-:S04]  /*2300*/  @!P0 VIADD R16, R16, 0x80 ;  /* 0x0000008010108836 */ /* 0x000fc80000000000 */
[----:B0-----:R-:W-:-:S05]  /*2310*/  @!P0 IMAD.WIDE.U32 R2, R5, 0x4, R2 ;  /* 0x0000000405028825 */ /* 0x001fca00078e0002 */
[----:B------:R3:W-:Y:S02]  /*2320*/  @!P0 STG.E desc[UR36][R2.64], RZ ;  /* 0x000000ff02008986 */ /* 0x0007e4000c101924 */
.L_x_25740:
[----:B------:R-:W-:Y:S05]  /*2330*/  BSYNC B0 ;  /* 0x0000000000007941 */ /* 0x000fea0003800000 */
.L_x_25734:
[----:B------:R-:W-:-:S13]  /*2340*/  ISETP.GE.AND P0, PT, R16, R25, PT ;  /* 0x000000191000720c */ /* 0x000fda0003f06270 */
[----:B------:R-:W-:Y:S05]  /*2350*/  @P0 EXIT ;  /* 0x000000000000094d */ /* 0x000fea0003800000 */
[----:B-123--:R-:W1:Y:S01]  /*2360*/  LDC.64 R2, c[0x0][0x230] ;  /* 0x00008c00ff027b82 */ /* 0x00ee620000000a00 */
[----:B------:R-:W-:-:S04]  /*2370*/  IMAD.IADD R27, R27, 0x1, R16 ;  /* 0x000000011b1b7824 */ /* 0x000fc800078e0210 */
[----:B-1----:R-:W-:-:S05]  /*2380*/  IMAD.WIDE.U32 R2, R27, 0x4, R2 ;  /* 0x000000041b027825 */ /* 0x002fca00078e0002 */
[----:B------:R-:W-:Y:S01]  /*2390*/  STG.E desc[UR36][R2.64], RZ ;  /* 0x000000ff02007986 */ /* 0x000fe2000c101924 */
[----:B------:R-:W-:Y:S05]  /*23a0*/  EXIT ;  /* 0x000000000000794d */ /* 0x000fea0003800000 */
.L_x_25741:
        /* <DEDUP_REMOVED lines=13> */
.L_x_32337:


//--------------------- .text._ZN2at6native29vectorized_elementwise_kernelILi4EZZZNS0_67_GLOBAL__N__bb565c37_34_ValidateCompressedIndicesKernel_cu_33a4b88b42_validate_compressed_sparse_indices_kernelILNS2_8CDimNameE0ENS2_18CUDAKernelLauncherENS2_14EmptyVecKernelENS2_8DummyVecELm0EEEvRKNS_6TensorESA_lllENKUlvE0_clEvENKUlvE_clEvEUliE_St5arrayIPcLm2EEEEviT0_T1_ --------------------------
	.section	.text._ZN2at6native29vectorized_elementwise_kernelILi4EZZZNS0_67_GLOBAL__N__bb565c37_34_ValidateCompressedIndicesKernel_cu_33a4b88b42_validate_compressed_sparse_indices_kernelILNS2_8CDimNameE0ENS2_18CUDAKernelLauncherENS2_14EmptyVecKernelENS2_8DummyVecELm0EEEvRKNS_6TensorESA_lllENKUlvE0_clEvENKUlvE_clEvEUliE_St5arrayIPcLm2EEEEviT0_T1_,"ax",@progbits
	.align	128
        .global         _ZN2at6native29vectorized_elementwise_kernelILi4EZZZNS0_67_GLOBAL__N__bb565c37_34_ValidateCompressedIndicesKernel_cu_33a4b88b42_validate_compressed_sparse_indices_kernelILNS2_8CDimNameE0ENS2_18CUDAKernelLauncherENS2_14EmptyVecKernelENS2_8DummyVecELm0EEEvRKNS_6TensorESA_lllENKUlvE0_clEvENKUlvE_clEvEUliE_St5arrayIPcLm2EEEEviT0_T1_
        .type           _ZN2at6native29vectorized_elementwise_kernelILi4EZZZNS0_67_GLOBAL__N__bb565c37_34_ValidateCompressedIndicesKernel_cu_33a4b88b42_validate_compressed_sparse_indices_kernelILNS2_8CDimNameE0ENS2_18CUDAKernelLauncherENS2_14EmptyVecKernelENS2_8DummyVecELm0EEEvRKNS_6TensorESA_lllENKUlvE0_clEvENKUlvE_clEvEUliE_St5arrayIPcLm2EEEEviT0_T1_,@function
        .size           _ZN2at6native29vectorized_elementwise_kernelILi4EZZZNS0_67_GLOBAL__N__bb565c37_34_ValidateCompressedIndicesKernel_cu_33a4b88b42_validate_compressed_sparse_indices_kernelILNS2_8CDimNameE0ENS2_18CUDAKernelLauncherENS2_14EmptyVecKernelENS2_8DummyVecELm0EEEvRKNS_6TensorESA_lllENKUlvE0_clEvENKUlvE_clEvEUliE_St5arrayIPcLm2EEEEviT0_T1_,(.L_x_32338 - _ZN2at6native29vectorized_elementwise_kernelILi4EZZZNS0_67_GLOBAL__N__bb565c37_34_ValidateCompressedIndicesKernel_cu_33a4b88b42_validate_compressed_sparse_indices_kernelILNS2_8CDimNameE0ENS2_18CUDAKernelLauncherENS2_14EmptyVecKernelENS2_8DummyVecELm0EEEvRKNS_6TensorESA_lllENKUlvE0_clEvENKUlvE_clEvEUliE_St5arrayIPcLm2EEEEviT0_T1_)
        .other          _ZN2at6native29vectorized_elementwise_kernelILi4EZZZNS0_67_GLOBAL__N__bb565c37_34_ValidateCompressedIndicesKernel_cu_33a4b88b42_validate_compressed_sparse_indices_kernelILNS2_8CDimNameE0ENS2_18CUDAKernelLauncherENS2_14EmptyVecKernelENS2_8DummyVecELm0EEEvRKNS_6TensorESA_lllENKUlvE0_clEvENKUlvE_clEvEUliE_St5arrayIPcLm2EEEEviT0_T1_,@"STO_CUDA_ENTRY STV_DEFAULT"
_ZN2at6native29vectorized_elementwise_kernelILi4EZZZNS0_67_GLOBAL__N__bb565c37_34_ValidateCompressedIndicesKernel_cu_33a4b88b42_validate_compressed_sparse_indices_kernelILNS2_8CDimNameE0ENS2_18CUDAKernelLauncherENS2_14EmptyVecKernelENS2_8DummyVecELm0EEEvRKNS_6TensorESA_lllENKUlvE0_clEvENKUlvE_clEvEUliE_St5arrayIPcLm2EEEEviT0_T1_:
.text._ZN2at6native29vectorized_elementwise_kernelILi4EZZZNS0_67_GLOBAL__N__bb565c37_34_ValidateCompressedIndicesKernel_cu_33a4b88b42_validate_compressed_sparse_indices_kernelILNS2_8CDimNameE0ENS2_18CUDAKernelLauncherENS2_14EmptyVecKernelENS2_8DummyVecELm0EEEvRKNS_6TensorESA_lllENKUlvE0_clEvENKUlvE_clEvEUliE_St5arrayIPcLm2EEEEviT0_T1_:
        /* <DEDUP_REMOVED lines=39> */
.L_x_25744:
[----:B------:R-:W-:Y:S05]  /*0270*/  BSYNC B6 ;  /* 0x0000000000067941 */ /* 0x000fea0003800000 */
.L_x_25743:
        /* <DEDUP_REMOVED lines=25> */
.L_x_25746:
[----:B------:R-:W-:Y:S05]  /*0410*/  BSYNC B6 ;  /* 0x0000000000067941 */ /* 0x000fea0003800000 */
.L_x_25745:
        /* <DEDUP_REMOVED lines=25> */
.L_x_25748:
[----:B------:R-:W-:Y:S05]  /*05b0*/  BSYNC B6 ;  /* 0x0000000000067941 */ /* 0x000fea0003800000 */
.L_x_25747:
        /* <DEDUP_REMOVED lines=25> */
.L_x_25750:
[----:B------:R-:W-:Y:S05]  /*0750*/  BSYNC B6 ;  /* 0x0000000000067941 */ /* 0x000fea0003800000 */
.L_x_25749:
        /* <DEDUP_REMOVED lines=25> */
.L_x_25752:
[----:B------:R-:W-:Y:S05]  /*08f0*/  BSYNC B6 ;  /* 0x0000000000067941 */ /* 0x000fea0003800000 */
.L_x_25751:
        /* <DEDUP_REMOVED lines=25> */
.L_x_25754:
[----:B------:R-:W-:Y:S05]  /*0a90*/  BSYNC B6 ;  /* 0x0000000000067941 */ /* 0x000fea0003800000 */
.L_x_25753:
        /* <DEDUP_REMOVED lines=25> */
.L_x_25756:
[----:B------:R-:W-:Y:S05]  /*0c30*/  BSYNC B6 ;  /* 0x0000000000067941 */ /* 0x000fea0003800000 */
.L_x_25755:
        /* <DEDUP_REMOVED lines=25> */
.L_x_25758:
[----:B------:R-:W-:Y:S05]  /*0dd0*/  BSYNC B6 ;  /* 0x0000000000067941 */ /* 0x000fea0003800000 */
.L_x_25757:
[----:B------:R-:W0:Y:S02]  /*0de0*/  LDC.64 R4, c[0x0][0x230] ;  /* 0x00008c00ff047b82 */ /* 0x000e240000000a00 */
[----:B0-----:R-:W-:-:S04]  /*0df0*/  IMAD.WIDE.U32 R2, R2, 0x4, R4 ;  /* 0x0000000402027825 */ /* 0x001fc800078e0004 */
[----:B------:R-:W-:-:S05]  /*0e00*/  IMAD.WIDE R2, R22, 0x10, R2 ;  /* 0x0000001016027825 */ /* 0x000fca00078e0202 */
[----:B------:R-:W-:Y:S04]  /*0e10*/  STG.E.128 desc[UR36][R2.64], RZ ;  /* 0x000000ff02007986 */ /* 0x000fe8000c101d24 */
[----:B------:R-:W-:Y:S01]  /*0e20*/  STG.E.128 desc[UR36][R2.64+0x800], RZ ;  /* 0x000800ff02007986 */ /* 0x000fe2000c101d24 */
[----:B------:R-:W-:Y:S05]  /*0e30*/  EXIT ;  /* 0x000000000000794d */ /* 0x000fea0003800000 */
.L_x_25742:
        /* <DEDUP_REMOVED lines=81> */
.L_x_25760:
[----:B------:R-:W-:Y:S05]  /*1350*/  BSYNC B6 ;  /* 0x0000000000067941 */ /* 0x000fea0003800000 */
.L_x_25759:
        /* <DEDUP_REMOVED lines=27> */
.L_x_25762:
[----:B------:R-:W-:Y:S05]  /*1510*/  BSYNC B6 ;  /* 0x0000000000067941 */ /* 0x000fea0003800000 */
.L_x_25761:
        /* <DEDUP_REMOVED lines=27> */
.L_x_25764:
[----:B------:R-:W-:Y:S05]  /*16d0*/  BSYNC B6 ;  /* 0x0000000000067941 */ /* 0x000fea0003800000 */
.L_x_25763:
        /* <DEDUP_REMOVED lines=27> */
.L_x_25766:
[----:B------:R-:W-:Y:S05]  /*1890*/  BSYNC B6 ;  /* 0x0000000000067941 */ /* 0x000fea0003800000 */
.L_x_25765:
        /* <DEDUP_REMOVED lines=27> */
.L_x_25768:
[----:B------:R-:W-:Y:S05]  /*1a50*/  BSYNC B6 ;  /* 0x0000000000067941 */ /* 0x000fea0003800000 */
.L_x_25767:
        /* <DEDUP_REMOVED lines=27> */
.L_x_25770:
[----:B------:R-:W-:Y:S05]  /*1c10*/  BSYNC B6 ;  /* 0x0000000000067941 */ /* 0x000fea0003800000 */
.L_x_25769:
        /* <DEDUP_REMOVED lines=27> */
.L_x_25772:
[----:B------:R-:W-:Y:S05]  /*1dd0*/  BSYNC B6 ;  /* 0x0000000000067941 */ /* 0x000fea0003800000 */
.L_x_25771:
        /* <DEDUP_REMOVED lines=27> */
.L_x_25774:
[----:B------:R-:W-:Y:S05]  /*1f90*/  BSYNC B6 ;  /* 0x0000000000067941 */ /* 0x000fea0003800000 */
.L_x_25773:
        /* <DEDUP_REMOVED lines=23> */
.L_x_25777:
[----:B------:R-:W-:-:S13]  /*2110*/  ISETP.GE.AND P0, PT, R17, R26, PT ;  /* 0x0000001a1100720c */ /* 0x000fda0003f06270 */
[----:B------:R-:W-:Y:S05]  /*2120*/  @P0 BRA `(.L_x_25779) ;  /* 0x0000000000300947 */ /* 0x000fea0003800000 */
[----:B01----:R-:W0:Y:S01]  /*2130*/  LDC.64 R4, c[0x0][0x230] ;  /* 0x00008c00ff047b82 */ /* 0x003e220000000a00 */
[----:B------:R-:W-:Y:S02]  /*2140*/  IMAD.IADD R3, R2, 0x1, R17 ;  /* 0x0000000102037824 */ /* 0x000fe400078e0211 */
[----:B------:R-:W-:Y:S02]  /*2150*/  VIADD R17, R17, 0x80 ;  /* 0x0000008011117836 */ /* 0x000fe40000000000 */
[----:B0-----:R-:W-:-:S05]  /*2160*/  IMAD.WIDE.U32 R4, R3, 0x4, R4 ;  /* 0x0000000403047825 */ /* 0x001fca00078e0004 */
[----:B------:R1:W-:Y:S02]  /*2170*/  STG.E desc[UR36][R4.64], RZ ;  /* 0x000000ff04007986 */ /* 0x0003e4000c101924 */
.L_x_25778:
[----:B------:R-:W-:-:S13]  /*2180*/  ISETP.GE.AND P0, PT, R17, R26, PT ;  /* 0x0000001a1100720c */ /* 0x000fda0003f06270 */
[----:B------:R-:W-:Y:S05]  /*2190*/  @P0 BRA `(.L_x_25780) ;  /* 0x0000000000340947 */ /* 0x000fea0003800000 */
[----:B01----:R-:W0:Y:S01]  /*21a0*/  LDC.64 R4, c[0x0][0x230] ;  /* 0x00008c00ff047b82 */ /* 0x003e220000000a00 */
[----:B------:R-:W-:Y:S01]  /*21b0*/  IADD3 R3, R2, R17, RZ ;  /* 0x0000001102037210 */ /* 0x000fe20007ffe0ff */
[----:B------:R-:W-:-:S04]  /*21c0*/  VIADD R17, R17, 0x80 ;  /* 0x0000008011117836 */ /* 0x000fc80000000000 */
[----:B0-----:R-:W-:-:S05]  /*21d0*/  IMAD.WIDE.U32 R4, R3, 0x4, R4 ;  /* 0x0000000403047825 */ /* 0x001fca00078e0004 */
[----:B------:R2:W-:Y:S02]  /*21e0*/  STG.E desc[UR36][R4.64], RZ ;  /* 0x000000ff04007986 */ /* 0x0005e4000c101924 */
.L_x_25779:
        /* <DEDUP_REMOVED lines=8> */
.L_x_25780:
[----:B------:R-:W-:Y:S05]  /*2270*/  BSYNC B1 ;  /* 0x0000000000017941 */ /* 0x000fea0003800000 */
.L_x_25776:
[----:B------:R-:W-:-:S13]  /*2280*/  ISETP.GE.AND P0, PT, R17, R26, PT ;  /* 0x0000001a1100720c */ /* 0x000fda0003f06270 */
[----:B012---:R-:W0:Y:S01]  /*2290*/  @!P0 LDC.64 R4, c[0x0][0x230] ;  /* 0x00008c00ff048b82 */ /* 0x007e220000000a00 */
[----:B------:R-:W-:Y:S01]  /*22a0*/  @!P0 IADD3 R3, R2, R17, RZ ;  /* 0x0000001102038210 */ /* 0x000fe20007ffe0ff */
[----:B------:R-:W-:-:S04]  /*22b0*/  @!P0 VIADD R17, R17, 0x80 ;  /* 0x0000008011118836 */ /* 0x000fc80000000000 */
[----:B0-----:R-:W-:-:S05]  /*22c0*/  @!P0 IMAD.WIDE.U32 R4, R3, 0x4, R4 ;  /* 0x0000000403048825 */ /* 0x001fca00078e0004 */
[----:B------:R3:W-:Y:S02]  /*22d0*/  @!P0 STG.E desc[UR36][R4.64], RZ ;  /* 0x000000ff04008986 */ /* 0x0007e4000c101924 */
.L_x_25781:
[----:B------:R-:W-:Y:S05]  /*22e0*/  BSYNC B0 ;  /* 0x0000000000007941 */ /* 0x000fea0003800000 */
.L_x_25775:
[----:B------:R-:W-:-:S13]  /*22f0*/  ISETP.GE.AND P0, PT, R17, R26, PT ;  /* 0x0000001a1100720c */ /* 0x000fda0003f06270 */
[----:B------:R-:W-:Y:S05]  /*2300*/  @P0 EXIT ;  /* 0x000000000000094d */ /* 0x000fea0003800000 */
[----:B0123--:R-:W0:Y:S01]  /*2310*/  LDC.64 R4, c[0x0][0x230] ;  /* 0x00008c00ff047b82 */ /* 0x00fe220000000a00 */
[----:B------:R-:W-:-:S04]  /*2320*/  IMAD.IADD R3, R2, 0x1, R17 ;  /* 0x0000000102037824 */ /* 0x000fc800078e0211 */
[----:B0-----:R-:W-:-:S05]  /*2330*/  IMAD.WIDE.U32 R2, R3, 0x4, R4 ;  /* 0x0000000403027825 */ /* 0x001fca00078e0004 */
[----:B------:R-:W-:Y:S01]  /*2340*/  STG.E desc[UR36][R2.64], RZ ;  /* 0x000000ff02007986 */ /* 0x000fe2000c101924 */
[----:B------:R-:W-:Y:S05]  /*2350*/  EXIT ;  /* 0x000000000000794d */ /* 0x000fea0003800000 */
.L_x_25782:
        /* <DEDUP_REMOVED lines=10> */
.L_x_32338:


//--------------------- .text._ZN2at6native29vectorized_elementwise_kernelILi8EZZZNS0_67_GLOBAL__N__bb565c37_34_ValidateCompressedIndicesKernel_cu_33a4b88b42_validate_compressed_sparse_indices_kernelILNS2_8CDimNameE0ENS2_18CUDAKernelLauncherENS2_14EmptyVecKernelENS2_8DummyVecELm0EEEvRKNS_6TensorESA_lllENKUlvE0_clEvENKUlvE_clEvEUliE_St5arrayIPcLm2EEEEviT0_T1_ --------------------------
	.section	.text._ZN2at6native29vectorized_elementwise_kernelILi8EZZZNS0_67_GLOBAL__N__bb565c37_34_ValidateCompressedIndicesKernel_cu_33a4b88b42_validate_compressed_sparse_indices_kernelILNS2_8CDimNameE0ENS2_18CUDAKernelLauncherENS2_14EmptyVecKernelENS2_8DummyVecELm0EEEvRKNS_6TensorESA_lllENKUlvE0_clEvENKUlvE_clEvEUliE_St5arrayIPcLm2EEEEviT0_T1_,"ax",@progbits
	.align	128
        .global         _ZN2at6native29vectorized_elementwise_kernelILi8EZZZNS0_67_GLOBAL__N__bb565c37_34_ValidateCompressedIndicesKernel_cu_33a4b88b42_validate_compressed_sparse_indices_kernelILNS2_8CDimNameE0ENS2_18CUDAKernelLauncherENS2_14EmptyVecKernelENS2_8DummyVecELm0EEEvRKNS_6TensorESA_lllENKUlvE0_clEvENKUlvE_clEvEUliE_St5arrayIPcLm2EEEEviT0_T1_
        .type           _ZN2at6native29vectorized_elementwise_kernelILi8EZZZNS0_67_GLOBAL__N__bb565c37_34_ValidateCompressedIndicesKernel_cu_33a4b88b42_validate_compressed_sparse_indices_kernelILNS2_8CDimNameE0ENS2_18CUDAKernelLauncherENS2_14EmptyVecKernelENS2_8DummyVecELm0EEEvRKNS_6TensorESA_lllENKUlvE0_clEvENKUlvE_clEvEUliE_St5arrayIPcLm2EEEEviT0_T1_,@function
        .size           _ZN2at6native29vectorized_elementwise_kernelILi8EZZZNS0_67_GLOBAL__N__bb565c37_34_ValidateCompressedIndicesKernel_cu_33a4b88b42_validate_compressed_sparse_indices_kernelILNS2_8CDimNameE0ENS2_18CUDAKernelLauncherENS2_14EmptyVecKernelENS2_8DummyVecELm0EEEvRKNS_6TensorESA_lllENKUlvE0_clEvENKUlvE_clEvEUliE_St5arrayIPcLm2EEEEviT0_T1_,(.L_x_32339 - _ZN2at6native29vectorized_elementwise_kernelILi8EZZZNS0_67_GLOBAL__N__bb565c37_34_ValidateCompressedIndicesKernel_cu_33a4b88b42_validate_compressed_sparse_indices_kernelILNS2_8CDimNameE0ENS2_18CUDAKernelLauncherENS2_14EmptyVecKernelENS2_8DummyVecELm0EEEvRKNS_6TensorESA_lllENKUlvE0_clEvENKUlvE_clEvEUliE_St5arrayIPcLm2EEEEviT0_T1_)
        .other          _ZN2at6native29vectorized_elementwise_kernelILi8EZZZNS0_67_GLOBAL__N__bb565c37_34_ValidateCompressedIndicesKernel_cu_33a4b88b42_validate_compressed_sparse_indices_kernelILNS2_8CDimNameE0ENS2_18CUDAKernelLauncherENS2_14EmptyVecKernelENS2_8DummyVecELm0EEEvRKNS_6TensorESA_lllENKUlvE0_clEvENKUlvE_clEvEUliE_St5arrayIPcLm2EEEEviT0_T1_,@"STO_CUDA_ENTRY STV_DEFAULT"
_ZN2at6native29vectorized_elementwise_kernelILi8EZZZNS0_67_GLOBAL__N__bb565c37_34_ValidateCompressedIndicesKernel_cu_33a4b88b42_validate_compressed_sparse_indices_kernelILNS2_8CDimNameE0ENS2_18CUDAKernelLauncherENS2_14EmptyVecKernelENS2_8DummyVecELm0EEEvRKNS_6TensorESA_lllENKUlvE0_clEvENKUlvE_clEvEUliE_St5arrayIPcLm2EEEEviT0_T1_:
.text._ZN2at6native29vectorized_elementwise_kernelILi8EZZZNS0_67_GLOBAL__N__bb565c37_34_ValidateCompressedIndicesKernel_cu_33a4b88b42_validate_compressed_sparse_indices_kernelILNS2_8CDimNameE0ENS2_18CUDAKernelLauncherENS2_14EmptyVecKernelENS2_8DummyVecELm0EEEvRKNS_6TensorESA_lllENKUlvE0_clEvENKUlvE_clEvEUliE_St5arrayIPcLm2EEEEviT0_T1_:
        /* <DEDUP_REMOVED lines=39> */
.L_x_25785:
[----:B------:R-:W-:Y:S05]  /*0270*/  BSYNC B6 ;  /* 0x0000000000067941 */ /* 0x000fea0003800000 */
.L_x_25784:
        /* <DEDUP_REMOVED lines=25> */
.L_x_25787:
[----:B------:R-:W-:Y:S05]  /*0410*/  BSYNC B6 ;  /* 0x0000000000067941 */ /* 0x000fea0003800000 */
.L_x_25786:
        /* <DEDUP_REMOVED lines=25> */
.L_x_25789:
[----:B------:R-:W-:Y:S05]  /*05b0*/  BSYNC B6 ;  /* 0x0000000000067941 */ /* 0x000fea0003800000 */
.L_x_25788:
        /* <DEDUP_REMOVED lines=25> */
.L_x_25791:
[----:B------:R-:W-:Y:S05]  /*0750*/  BSYNC B6 ;  /* 0x0000000000067941 */ /* 0x000fea0003800000 */
.L_x_25790:
        /* <DEDUP_REMOVED lines=25> */
.L_x_25793:
[----:B------:R-:W-:Y:S05]  /*08f0*/  BSYNC B6 ;  /* 0x0000000000067941 */ /* 0x000fea0003800000 */
.L_x_25792:
        /* <DEDUP_REMOVED lines=25> */
.L_x_25795:
[----:B------:R-:W-:Y:S05]  /*0a90*/  BSYNC B6 ;  /* 0x0000000000067941 */ /* 0x000fea0003800000 */
.L_x_25794:
        /* <DEDUP_REMOVED lines=25> */
.L_x_25797:
[----:B------:R-:W-:Y:S05]  /*0c30*/  BSYNC B6 ;  /* 0x0000000000067941 */ /* 0x000fea0003800000 */
.L_x_25796:
        /* <DEDUP_REMOVED lines=25> */
.L_x_25799:
[----:B------:R-:W-:Y:S05]  /*0dd0*/  BSYNC B6 ;  /* 0x0000000000067941 */ /* 0x000fea0003800000 */
.L_x_25798:
[----:B------:R-:W0:Y:S02]  /*0de0*/  LDC.64 R4, c[0x0][0x230] ;  /* 0x00008c00ff047b82 */ /* 0x000e240000000a00 */
[----:B0-----:R-:W-:-:S04]  /*0df0*/  IMAD.WIDE.U32 R2, R2, 0x4, R4 ;  /* 0x0000000402027825 */ /* 0x001fc800078e0004 */
[----:B------:R-:W-:-:S05]  /*0e00*/  IMAD.WIDE R2, R22, 0x20, R2 ;  /* 0x0000002016027825 */ /* 0x000fca00078e0202 */
[----:B------:R-:W-:Y:S04]  /*0e10*/  STG.E.128 desc[UR36][R2.64], RZ ;  /* 0x000000ff02007986 */ /* 0x000fe8000c101d24 */
[----:B------:R-:W-:Y:S01]  /*0e20*/  STG.E.128 desc[UR36][R2.64+0x10], RZ ;  /* 0x000010ff02007986 */ /* 0x000fe2000c101d24 */
[----:B------:R-:W-:Y:S05]  /*0e30*/  EXIT ;  /* 0x000000000000794d */ /* 0x000fea0003800000 */
.L_x_25783:
        /* <DEDUP_REMOVED lines=81> */
.L_x_25801:
[----:B------:R-:W-:Y:S05]  /*1350*/  BSYNC B6 ;  /* 0x0000000000067941 */ /* 0x000fea0003800000 */
.L_x_25800:
        /* <DEDUP_REMOVED lines=27> */
.L_x_25803:
[----:B------:R-:W-:Y:S05]  /*1510*/  BSYNC B6 ;  /* 0x0000000000067941 */ /* 0x000fea0003800000 */
.L_x_25802:
        /* <DEDUP_REMOVED lines=27> */
.L_x_25805:
[----:B------:R-:W-:Y:S05]  /*16d0*/  BSYNC B6 ;  /* 0x0000000000067941 */ /* 0x000fea0003800000 */
.L_x_25804:
        /* <DEDUP_REMOVED lines=27> */
.L_x_25807:
[----:B------:R-:W-:Y:S05]  /*1890*/  BSYNC B6 ;  /* 0x0000000000067941 */ /* 0x000fea0003800000 */
.L_x_25806:
        /* <DEDUP_REMOVED lines=27> */
.L_x_25809:
[----:B------:R-:W-:Y:S05]  /*1a50*/  BSYNC B6 ;  /* 0x0000000000067941 */ /* 0x000fea0003800000 */
.L_x_25808:
        /* <DEDUP_REMOVED lines=27> */
.L_x_25811:
[----:B------:R-:W-:Y:S05]  /*1c10*/  BSYNC B6 ;  /* 0x0000000000067941 */ /* 0x000fea0003800000 */
.L_x_25810:
        /* <DEDUP_REMOVED lines=27> */
.L_x_25813:
[----:B------:R-:W-:Y:S05]  /*1dd0*/  BSYNC B6 ;  /* 0x0000000000067941 */ /* 0x000fea0003800000 */
.L_x_25812:
        /* <DEDUP_REMOVED lines=27> */
.L_x_25815:
[----:B------:R-:W-:Y:S05]  /*1f90*/  BSYNC B6 ;  /* 0x0000000000067941 */ /* 0x000fea0003800000 */
.L_x_25814:
        /* <DEDUP_REMOVED lines=23> */
.L_x_25818:
[----:B------:R-:W-:-:S13]  /*2110*/  ISETP.GE.AND P0, PT, R17, R26, PT ;  /* 0x0000001a1100720c */ /* 0x000fda0003f06270 */
[----:B------:R-:W-:Y:S05]  /*2120*/  @P0 BRA `(.L_x_25820) ;  /* 0x0000000000300947 */ /* 0x000fea0003800000 */
[----:B01----:R-:W0:Y:S01]  /*2130*/  LDC.64 R4, c[0x0][0x230] ;  /* 0x00008c00ff047b82 */ /* 0x003e220000000a00 */
[----:B------:R-:W-:Y:S02]  /*2140*/  IMAD.IADD R3, R2, 0x1, R17 ;  /* 0x0000000102037824 */ /* 0x000fe400078e0211 */
[----:B------:R-:W-:Y:S02]  /*2150*/  VIADD R17, R17, 0x80 ;  /* 0x0000008011117836 */ /* 0x000fe40000000000 */
[----:B0-----:R-:W-:-:S05]  /*2160*/  IMAD.WIDE.U32 R4, R3, 0x4, R4 ;  /* 0x0000000403047825 */ /* 0x001fca00078e0004 */
[----:B------:R1:W-:Y:S02]  /*2170*/  STG.E desc[UR36][R4.64], RZ ;  /* 0x000000ff04007986 */ /* 0x0003e4000c101924 */
.L_x_25819:
[----:B------:R-:W-:-:S13]  /*2180*/  ISETP.GE.AND P0, PT, R17, R26, PT ;  /* 0x0000001a1100720c */ /* 0x000fda0003f06270 */
[----:B------:R-:W-:Y:S05]  /*2190*/  @P0 BRA `(.L_x_25821) ;  /* 0x0000000000340947 */ /* 0x000fea0003800000 */
[----:B01----:R-:W0:Y:S01]  /*21a0*/  LDC.64 R4, c[0x0][0x230] ;  /* 0x00008c00ff047b82 */ /* 0x003e220000000a00 */
[----:B------:R-:W-:Y:S01]  /*21b0*/  IADD3 R3, R2, R17, RZ ;  /* 0x0000001102037210 */ /* 0x000fe20007ffe0ff */
[----:B------:R-:W-:-:S04]  /*21c0*/  VIADD R17, R17, 0x80 ;  /* 0x0000008011117836 */ /* 0x000fc80000000000 */
[----:B0-----:R-:W-:-:S05]  /*21d0*/  IMAD.WIDE.U32 R4, R3, 0x4, R4 ;  /* 0x0000000403047825 */ /* 0x001fca00078e0004 */
[----:B------:R2:W-:Y:S02]  /*21e0*/  STG.E desc[UR36][R4.64], RZ ;  /* 0x000000ff04007986 */ /* 0x0005e4000c101924 */
.L_x_25820:
        /* <DEDUP_REMOVED lines=8> */
.L_x_25821:
[----:B------:R-:W-:Y:S05]  /*2270*/  BSYNC B1 ;  /* 0x0000000000017941 */ /* 0x000fea0003800000 */
.L_x_25817:
[----:B------:R-:W-:-:S13]  /*2280*/  ISETP.GE.AND P0, PT, R17, R26, PT ;  /* 0x0000001a1100720c */ /* 0x000fda0003f06270 */
[----:B012---:R-:W0:Y:S01]  /*2290*/  @!P0 LDC.64 R4, c[0x0][0x230] ;  /* 0x00008c00ff048b82 */ /* 0x007e220000000a00 */
[----:B------:R-:W-:Y:S01]  /*22a0*/  @!P0 IADD3 R3, R2, R17, RZ ;  /* 0x0000001102038210 */ /* 0x000fe20007ffe0ff */
[----:B------:R-:W-:-:S04]  /*22b0*/  @!P0 VIADD R17, R17, 0x80 ;  /* 0x0000008011118836 */ /* 0x000fc80000000000 */
[----:B0-----:R-:W-:-:S05]  /*22c0*/  @!P0 IMAD.WIDE.U32 R4, R3, 0x4, R4 ;  /* 0x0000000403048825 */ /* 0x001fca00078e0004 */
[----:B------:R3:W-:Y:S02]  /*22d0*/  @!P0 STG.E desc[UR36][R4.64], RZ ;  /* 0x000000ff04008986 */ /* 0x0007e4000c101924 */
.L_x_25822:
[----:B------:R-:W-:Y:S05]  /*22e0*/  BSYNC B0 ;  /* 0x0000000000007941 */ /* 0x000fea0003800000 */
.L_x_25816:
[----:B------:R-:W-:-:S13]  /*22f0*/  ISETP.GE.AND P0, PT, R17, R26, PT ;  /* 0x0000001a1100720c */ /* 0x000fda0003f06270 */
[----:B------:R-:W-:Y:S05]  /*2300*/  @P0 EXIT ;  /* 0x000000000000094d */ /* 0x000fea0003800000 */
[----:B0123--:R-:W0:Y:S01]  /*2310*/  LDC.64 R4, c[0x0][0x230] ;  /* 0x00008c00ff047b82 */ /* 0x00fe220000000a00 */
[----:B------:R-:W-:-:S04]  /*2320*/  IMAD.IADD R3, R2, 0x1, R17 ;  /* 0x0000000102037824 */ /* 0x000fc800078e0211 */
[----:B0-----:R-:W-:-:S05]  /*2330*/  IMAD.WIDE.U32 R2, R3, 0x4, R4 ;  /* 0x0000000403027825 */ /* 0x001fca00078e0004 */
[----:B------:R-:W-:Y:S01]  /*2340*/  STG.E desc[UR36][R2.64], RZ ;  /* 0x000000ff02007986 */ /* 0x000fe2000c101924 */
[----:B------:R-:W-:Y:S05]  /*2350*/  EXIT ;  /* 0x000000000000794d */ /* 0x000fea0003800000 */
.L_x_25823:
        /* <DEDUP_REMOVED lines=10> */
.L_x_32339:


//--------------------- .text._ZN2at6native18elementwise_kernelILi128ELi4EZNS0_15gpu_kernel_implIZZZNS0_67_GLOBAL__N__bb565c37_34_ValidateCompressedIndicesKernel_cu_33a4b88b42_validate_compressed_sparse_indices_kernelILNS3_8CDimNameE0ENS3_18CUDAKernelLauncherENS3_14EmptyVecKernelENS3_8DummyVecELm8EEEvRKNS_6TensorESB_lllENKUlvE1_clEvENKUlvE0_clEvEUllllllE_EEvRNS_18TensorIteratorBaseERKT_EUliE_EEviT1_ --------------------------
	.section	.text._ZN2at6native18elementwise_kernelILi128ELi4EZNS0_15gpu_kernel_implIZZZNS0_67_GLOBAL__N__bb565c37_34_ValidateCompressedIndicesKernel_cu_33a4b88b42_validate_compressed_sparse_indices_kernelILNS3_8CDimNameE0ENS3_18CUDAKernelLauncherENS3_14EmptyVecKernelENS3_8DummyVecELm8EEEvRKNS_6TensorESB_lllENKUlvE1_clEvENKUlvE0_clEvEUllllllE_EEvRNS_18TensorIteratorBaseERKT_EUliE_EEviT1_,"ax",@progbits
	.align	128
        .global         _ZN2at6native18elementwise_kernelILi128ELi4EZNS0_15gpu_kernel_implIZZZNS0_67_GLOBAL__N__bb565c37_34_ValidateCompressedIndicesKernel_cu_33a4b88b42_validate_compressed_sparse_indices_kernelILNS3_8CDimNameE0ENS3_18CUDAKernelLauncherENS3_14EmptyVecKernelENS3_8DummyVecELm8EEEvRKNS_6TensorESB_lllENKUlvE1_clEvENKUlvE0_clEvEUllllllE_EEvRNS_18TensorIteratorBaseERKT_EUliE_EEviT1_
        .type           _ZN2at6native18elementwise_kernelILi128ELi4EZNS0_15gpu_kernel_implIZZZNS0_67_GLOBAL__N__bb565c37_34_ValidateCompressedIndicesKernel_cu_33a4b88b42_validate_compressed_sparse_indices_kernelILNS3_8CDimNameE0ENS3_18CUDAKernelLauncherENS3_14EmptyVecKernelENS3_8DummyVecELm8EEEvRKNS_6TensorESB_lllENKUlvE1_clEvENKUlvE0_clEvEUllllllE_EEvRNS_18TensorIteratorBaseERKT_EUliE_EEviT1_,@function
        .size           _ZN2at6native18elementwise_kernelILi128ELi4EZNS0_15gpu_kernel_implIZZZNS0_67_GLOBAL__N__bb565c37_34_ValidateCompressedIndicesKernel_cu_33a4b88b42_validate_compressed_sparse_indices_kernelILNS3_8CDimNameE0ENS3_18CUDAKernelLauncherENS3_14EmptyVecKernelENS3_8DummyVecELm8EEEvRKNS_6TensorESB_lllENKUlvE1_clEvENKUlvE0_clEvEUllllllE_EEvRNS_18TensorIteratorBaseERKT_EUliE_EEviT1_,(.L_x_32242 - _ZN2at6native18elementwise_kernelILi128ELi4EZNS0_15gpu_kernel_implIZZZNS0_67_GLOBAL__N__bb565c37_34_ValidateCompressedIndicesKernel_cu_33a4b88b42_validate_compressed_sparse_indices_kernelILNS3_8CDimNameE0ENS3_18CUDAKernelLauncherENS3_14EmptyVecKernelENS3_8DummyVecELm8EEEvRKNS_6TensorESB_lllENKUlvE1_clEvENKUlvE0_clEvEUllllllE_EEvRNS_18TensorIteratorBaseERKT_EUliE_EEviT1_)
        .other          _ZN2at6native18elementwise_kernelILi128ELi4EZNS0_15gpu_kernel_implIZZZNS0_67_GLOBAL__N__bb565c37_34_ValidateCompressedIndicesKernel_cu_33a4b88b42_validate_compressed_sparse_indices_kernelILNS3_8CDimNameE0ENS3_18CUDAKernelLauncherENS3_14EmptyVecKernelENS3_8DummyVecELm8EEEvRKNS_6TensorESB_lllENKUlvE1_clEvENKUlvE0_clEvEUllllllE_EEvRNS_18TensorIteratorBaseERKT_EUliE_EEviT1_,@"STO_CUDA_ENTRY STV_DEFAULT"
_ZN2at6native18elementwise_kernelILi128ELi4EZNS0_15gpu_kernel_implIZZZNS0_67_GLOBAL__N__bb565c37_34_ValidateCompressedIndicesKernel_cu_33a4b88b42_validate_compressed_sparse_indices_kernelILNS3_8CDimNameE0ENS3_18CUDAKernelLauncherENS3_14EmptyVecKernelENS3_8DummyVecELm8EEEvRKNS_6TensorESB_lllENKUlvE1_clEvENKUlvE0_clEvEUllllllE_EEvRNS_18TensorIteratorBaseERKT_EUliE_EEviT1_:
.text._ZN2at6native18elementwise_kernelILi128ELi4EZNS0_15gpu_kernel_implIZZZNS0_67_GLOBAL__N__bb565c37_34_ValidateCompressedIndicesKernel_cu_33a4b88b42_validate_compressed_sparse_indices_kernelILNS3_8CDimNameE0ENS3_18CUDAKernelLauncherENS3_14EmptyVecKernelENS3_8DummyVecELm8EEEvRKNS_6TensorESB_lllENKUlvE1_clEvENKUlvE0_clEvEUllllllE_EEvRNS_18TensorIteratorBaseERKT_EUliE_EEviT1_:
        /* <DEDUP_REMOVED lines=466> */
.L_x_25826:
        /* <DEDUP_REMOVED lines=21> */
.L_x_25830:
[----:B------:R0:W5:Y:S01]  /*1e70*/  LDG.E.U8 R30, desc[UR36][R4.64] ;  /* 0x00000024041e7981 */ /* 0x000162000c1e1100 */
[----:B------:R-:W-:Y:S01]  /*1e80*/  IMAD.MOV.U32 R31, RZ, RZ, RZ ;  /* 0x000000ffff1f7224 */ /* 0x000fe200078e00ff */
[----:B------:R-:W-:Y:S06]  /*1e90*/  BRA `(.L_x_25832) ;  /* 0x0000000c00487947 */ /* 0x000fec0003800000 */
.L_x_25829:
        /* <DEDUP_REMOVED lines=8> */
.L_x_25834:
[----:B------:R-:W2:Y:S02]  /*1f20*/  LDG.E R30, desc[UR36][R4.64] ;  /* 0x00000024041e7981 */ /* 0x000ea4000c1e1900 */
[----:B--2---:R-:W-:Y:S01]  /*1f30*/  SHF.R.S32.HI R31, RZ, 0x1f, R30 ;  /* 0x0000001fff1f7819 */ /* 0x004fe2000001141e */
[----:B------:R-:W-:Y:S06]  /*1f40*/  BRA `(.L_x_25832) ;  /* 0x0000000c001c7947 */ /* 0x000fec0003800000 */
.L_x_25833:
[----:B------:R-:W2:Y:S02]  /*1f50*/  LDG.E.S16 R30, desc[UR36][R4.64] ;  /* 0x00000024041e7981 */ /* 0x000ea4000c1e1700 */
[----:B--2---:R-:W-:Y:S01]  /*1f60*/  SHF.R.S32.HI R31, RZ, 0x1f, R30 ;  /* 0x0000001fff1f7819 */ /* 0x004fe2000001141e */
[----:B------:R-:W-:Y:S06]  /*1f70*/  BRA `(.L_x_25832) ;  /* 0x0000000c00107947 */ /* 0x000fec0003800000 */
.L_x_25828:
        /* <DEDUP_REMOVED lines=9> */
.L_x_25836:
[----:B------:R-:W2:Y:S02]  /*2010*/  LDG.E.U16 R4, desc[UR36][R4.64] ;  /* 0x0000002404047981 */ /* 0x000ea4000c1e1500 */
[----:B--2---:R-:W-:-:S06]  /*2020*/  HADD2.F32 R30, -RZ, R4.H0_H0 ;  /* 0x20000004ff1e7230 */ /* 0x004fcc0000004100 */
[----:B------:R-:W0:Y:S01]  /*2030*/  F2I.S64.TRUNC R30, R30 ;  /* 0x0000001e001e7311 */ /* 0x000e22000020d900 */
[----:B------:R-:W-:Y:S05]  /*2040*/  BRA `(.L_x_25832) ;  /* 0x0000000800dc7947 */ /* 0x000fea0003800000 */
.L_x_25835:
        /* <DEDUP_REMOVED lines=9> */
.L_x_25838:
[----:B------:R-:W2:Y:S02]  /*20e0*/  LDG.E.U16 R4, desc[UR36][R4.64] ;  /* 0x0000002404047981 */ /* 0x000ea4000c1e1500 */
[----:B--2---:R-:W-:-:S06]  /*20f0*/  HADD2.F32 R30, -RZ, R4.H0_H0 ;  /* 0x20000004ff1e7230 */ /* 0x004fcc0000004100 */
[----:B------:R-:W0:Y:S01]  /*2100*/  F2I.S64.TRUNC R30, R30 ;  /* 0x0000001e001e7311 */ /* 0x000e22000020d900 */
[----:B------:R-:W-:Y:S05]  /*2110*/  BRA `(.L_x_25832) ;  /* 0x0000000800a87947 */ /* 0x000fea0003800000 */
.L_x_25837:
[----:B------:R-:W2:Y:S02]  /*2120*/  LDG.E.64 R4, desc[UR36][R4.64] ;  /* 0x0000002404047981 */ /* 0x000ea4000c1e1b00 */
[----:B--2---:R0:W1:Y:S01]  /*2130*/  F2I.S64.F64.TRUNC R30, R4 ;  /* 0x00000004001e7311 */ /* 0x004062000030d900 */
[----:B------:R-:W-:Y:S05]  /*2140*/  BRA `(.L_x_25832) ;  /* 0x00000008009c7947 */ /* 0x000fea0003800000 */
.L_x_25827:
        /* <DEDUP_REMOVED lines=13> */
.L_x_25841:
[----:B------:R-:W2:Y:S02]  /*2220*/  LDG.E.64 R4, desc[UR36][R4.64] ;  /* 0x0000002404047981 */ /* 0x000ea4000c1e1b00 */
[----:B--2---:R0:W1:Y:S01]  /*2230*/  F2I.S64.F64.TRUNC R30, R4 ;  /* 0x00000004001e7311 */ /* 0x004062000030d900 */
[----:B------:R-:W-:Y:S05]  /*2240*/  BRA `(.L_x_25832) ;  /* 0x00000008005c7947 */ /* 0x000fea0003800000 */
.L_x_25840:
        /* <DEDUP_REMOVED lines=27> */
.L_x_25843:
        /* <DEDUP_REMOVED lines=14> */
.L_x_25842:
[----:B------:R-:W2:Y:S02]  /*24e0*/  LDG.E.U16 R30, desc[UR36][R4.64] ;  /* 0x00000024041e7981 */ /* 0x000ea4000c1e1500 */
[----:B--2---:R-:W-:-:S06]  /*24f0*/  IMAD.U32 R30, R30, 0x10000, RZ ;  /* 0x000100001e1e7824 */ /* 0x004fcc00078e00ff */
[----:B------:R-:W0:Y:S01]  /*2500*/  F2I.S64.TRUNC R30, R30 ;  /* 0x0000001e001e7311 */ /* 0x000e22000020d900 */
[----:B------:R-:W-:Y:S05]  /*2510*/  BRA `(.L_x_25832) ;  /* 0x0000000400a87947 */ /* 0x000fea0003800000 */
.L_x_25839:
        /* <DEDUP_REMOVED lines=11> */
.L_x_25846:
        /* <DEDUP_REMOVED lines=21> */
.L_x_25850:
[----:B------:R-:W-:Y:S05]  /*2720*/  BSYNC B1 ;  /* 0x0000000000017941 */ /* 0x000fea0003800000 */
.L_x_25849:
[----:B------:R-:W-:Y:S01]  /*2730*/  IMAD.SHL.U32 R3, R3, 0x100000, RZ ;  /* 0x0010000003037824 */ /* 0x000fe200078e00ff */
[----:B------:R-:W-:-:S04]  /*2740*/  LEA R5, R0, 0x3b800000, 0x17 ;  /* 0x3b80000000057811 */ /* 0x000fc800078eb8ff */
[----:B------:R-:W-:-:S07]  /*2750*/  LOP3.LUT R30, R5, R3, R30, 0xfe, !PT ;  /* 0x00000003051e7212 */ /* 0x000fce00078efe1e */
.L_x_25848:
[----:B------:R-:W-:Y:S05]  /*2760*/  BSYNC B0 ;  /* 0x0000000000007941 */ /* 0x000fea0003800000 */
.L_x_25847:
[----:B------:R-:W1:Y:S01]  /*2770*/  F2I.S64.TRUNC R30, R30 ;  /* 0x0000001e001e7311 */ /* 0x000e62000020d900 */
[----:B------:R-:W-:Y:S05]  /*2780*/  BRA `(.L_x_25832) ;  /* 0x00000004000c7947 */ /* 0x000fea0003800000 */
.L_x_25845:
        /* <DEDUP_REMOVED lines=21> */
.L_x_25854:
[----:B------:R-:W-:Y:S05]  /*28e0*/  BSYNC B1 ;  /* 0x0000000000017941 */ /* 0x000fea0003800000 */
.L_x_25853:
[----:B------:R-:W-:Y:S01]  /*28f0*/  IMAD.SHL.U32 R3, R3, 0x200000, RZ ;  /* 0x0020000003037824 */ /* 0x000fe200078e00ff */
[----:B------:R-:W-:-:S04]  /*2900*/  LEA R5, R0, 0x37800000, 0x17 ;  /* 0x3780000000057811 */ /* 0x000fc800078eb8ff */
[----:B------:R-:W-:-:S07]  /*2910*/  LOP3.LUT R30, R5, R3, R30, 0xfe, !PT ;  /* 0x00000003051e7212 */ /* 0x000fce00078efe1e */
.L_x_25852:
[----:B------:R-:W-:Y:S05]  /*2920*/  BSYNC B0 ;  /* 0x0000000000007941 */ /* 0x000fea0003800000 */
.L_x_25851:
[----:B------:R-:W2:Y:S01]  /*2930*/  F2I.S64.TRUNC R30, R30 ;  /* 0x0000001e001e7311 */ /* 0x000ea2000020d900 */
[----:B------:R-:W-:Y:S05]  /*2940*/  BRA `(.L_x_25832) ;  /* 0x00000000009c7947 */ /* 0x000fea0003800000 */
.L_x_25844:
        /* <DEDUP_REMOVED lines=14> */
.L_x_25858:
[----:B------:R-:W-:Y:S05]  /*2a30*/  BSYNC B0 ;  /* 0x0000000000007941 */ /* 0x000fea0003800000 */
.L_x_25857:
[----:B------:R-:W4:Y:S01]  /*2a40*/  F2I.S64.TRUNC R30, R30 ;  /* 0x0000001e001e7311 */ /* 0x000f22000020d900 */
[----:B------:R-:W-:Y:S05]  /*2a50*/  BRA `(.L_x_25832) ;  /* 0x0000000000587947 */ /* 0x000fea0003800000 */
.L_x_25831:
        /* <DEDUP_REMOVED lines=16> */
.L_x_25859:
[----:B------:R-:W-:Y:S01]  /*2b60*/  CS2R R30, SRZ ;  /* 0x00000000001e7805 */ /* 0x000fe2000001ff00 */
[----:B------:R-:W-:Y:S06]  /*2b70*/  BRA `(.L_x_25832) ;  /* 0x0000000000107947 */ /* 0x000fec0003800000 */
.L_x_25856:
[----:B------:R0:W5:Y:S01]  /*2b80*/  LDG.E.64 R30, desc[UR36][R4.64] ;  /* 0x00000024041e7981 */ /* 0x000162000c1e1b00 */
[----:B------:R-:W-:Y:S05]  /*2b90*/  BRA `(.L_x_25832) ;  /* 0x0000000000087947 */ /* 0x000fea0003800000 */
.L_x_25855:
[----:B------:R3:W5:Y:S01]  /*2ba0*/  LDG.E R30, desc[UR36][R4.64] ;  /* 0x00000024041e7981 */ /* 0x000762000c1e1900 */
[----:B------:R-:W-:-:S07]  /*2bb0*/  IMAD.MOV.U32 R31, RZ, RZ, RZ ;  /* 0x000000ffff1f7224 */ /* 0x000fce00078e00ff */
.L_x_25832:
        /* <DEDUP_REMOVED lines=18> */
.L_x_25863:
[----:B------:R1:W5:Y:S01]  /*2ce0*/  LDG.E.U8 R28, desc[UR36][R4.64] ;  /* 0x00000024041c7981 */ /* 0x000362000c1e1100 */
[----:B------:R-:W-:Y:S01]  /*2cf0*/  IMAD.MOV.U32 R29, RZ, RZ, RZ ;  /* 0x000000ffff1d7224 */ /* 0x000fe200078e00ff */
[----:B------:R-:W-:Y:S06]  /*2d00*/  BRA `(.L_x_25865) ;  /* 0x0000000c00487947 */ /* 0x000fec0003800000 */
.L_x_25862:
        /* <DEDUP_REMOVED lines=8> */
.L_x_25867:
[----:B------:R-:W3:Y:S02]  /*2d90*/  LDG.E R28, desc[UR36][R4.64] ;  /* 0x00000024041c7981 */ /* 0x000ee4000c1e1900 */
[----:B---3--:R-:W-:Y:S01]  /*2da0*/  SHF.R.S32.HI R29, RZ, 0x1f, R28 ;  /* 0x0000001fff1d7819 */ /* 0x008fe2000001141c */
[----:B------:R-:W-:Y:S06]  /*2db0*/  BRA `(.L_x_25865) ;  /* 0x0000000c001c7947 */ /* 0x000fec0003800000 */
.L_x_25866:
[----:B------:R-:W3:Y:S02]  /*2dc0*/  LDG.E.S16 R28, desc[UR36][R4.64] ;  /* 0x00000024041c7981 */ /* 0x000ee4000c1e1700 */
[----:B---3--:R-:W-:Y:S01]  /*2dd0*/  SHF.R.S32.HI R29, RZ, 0x1f, R28 ;  /* 0x0000001fff1d7819 */ /* 0x008fe2000001141c */
[----:B------:R-:W-:Y:S06]  /*2de0*/  BRA `(.L_x_25865) ;  /* 0x0000000c00107947 */ /* 0x000fec0003800000 */
.L_x_25861:
        /* <DEDUP_REMOVED lines=9> */
.L_x_25869:
[----:B------:R-:W3:Y:S02]  /*2e80*/  LDG.E.U16 R4, desc[UR36][R4.64] ;  /* 0x0000002404047981 */ /* 0x000ee4000c1e1500 */
[----:B---3--:R-:W-:-:S06]  /*2e90*/  HADD2.F32 R28, -RZ, R4.H0_H0 ;  /* 0x20000004ff1c7230 */ /* 0x008fcc0000004100 */
[----:B------:R-:W0:Y:S01]  /*2ea0*/  F2I.S64.TRUNC R28, R28 ;  /* 0x0000001c001c7311 */ /* 0x000e22000020d900 */
[----:B------:R-:W-:Y:S05]  /*2eb0*/  BRA `(.L_x_25865) ;  /* 0x0000000800dc7947 */ /* 0x000fea0003800000 */
.L_x_25868:
        /* <DEDUP_REMOVED lines=9> */
.L_x_25871:
[----:B------:R-:W3:Y:S02]  /*2f50*/  LDG.E.U16 R4, desc[UR36][R4.64] ;  /* 0x0000002404047981 */ /* 0x000ee4000c1e1500 */
[----:B---3--:R-:W-:-:S06]  /*2f60*/  HADD2.F32 R28, -RZ, R4.H0_H0 ;  /* 0x20000004ff1c7230 */ /* 0x008fcc0000004100 */
[----:B------:R-:W0:Y:S01]  /*2f70*/  F2I.S64.TRUNC R28, R28 ;  /* 0x0000001c001c7311 */ /* 0x000e22000020d900 */
[----:B------:R-:W-:Y:S05]  /*2f80*/  BRA `(.L_x_25865) ;  /* 0x0000000800a87947 */ /* 0x000fea0003800000 */
.L_x_25870:
[----:B------:R-:W3:Y:S02]  /*2f90*/  LDG.E.64 R4, desc[UR36][R4.64] ;  /* 0x0000002404047981 */ /* 0x000ee4000c1e1b00 */
[----:B---3--:R3:W0:Y:S01]  /*2fa0*/  F2I.S64.F64.TRUNC R28, R4 ;  /* 0x00000004001c7311 */ /* 0x008622000030d900 */
[----:B------:R-:W-:Y:S05]  /*2fb0*/  BRA `(.L_x_25865) ;  /* 0x00000008009c7947 */ /* 0x000fea0003800000 */
.L_x_25860:
        /* <DEDUP_REMOVED lines=13> */
.L_x_25874:
[----:B------:R-:W3:Y:S02]  /*3090*/  LDG.E.64 R4, desc[UR36][R4.64] ;  /* 0x0000002404047981 */ /* 0x000ee4000c1e1b00 */
[----:B---3--:R0:W1:Y:S01]  /*30a0*/  F2I.S64.F64.TRUNC R28, R4 ;  /* 0x00000004001c7311 */ /* 0x008062000030d900 */
[----:B------:R-:W-:Y:S05]  /*30b0*/  BRA `(.L_x_25865) ;  /* 0x00000008005c7947 */ /* 0x000fea0003800000 */
.L_x_25873:
        /* <DEDUP_REMOVED lines=27> */
.L_x_25876:
        /* <DEDUP_REMOVED lines=14> */
.L_x_25875:
[----:B------:R-:W3:Y:S02]  /*3350*/  LDG.E.U16 R28, desc[UR36][R4.64] ;  /* 0x00000024041c7981 */ /* 0x000ee4000c1e1500 */
[----:B---3--:R-:W-:-:S06]  /*3360*/  IMAD.U32 R28, R28, 0x10000, RZ ;  /* 0x000100001c1c7824 */ /* 0x008fcc00078e00ff */
[----:B------:R-:W0:Y:S01]  /*3370*/  F2I.S64.TRUNC R28, R28 ;  /* 0x0000001c001c7311 */ /* 0x000e22000020d900 */
[----:B------:R-:W-:Y:S05]  /*3380*/  BRA `(.L_x_25865) ;  /* 0x0000000400a87947 */ /* 0x000fea0003800000 */
.L_x_25872:
        /* <DEDUP_REMOVED lines=11> */
.L_x_25879:
        /* <DEDUP_REMOVED lines=21> */
.L_x_25883:
[----:B------:R-:W-:Y:S05]  /*3590*/  BSYNC B1 ;  /* 0x0000000000017941 */ /* 0x000fea0003800000 */
.L_x_25882:
[----:B------:R-:W-:Y:S01]  /*35a0*/  IMAD.SHL.U32 R3, R3, 0x100000, RZ ;  /* 0x0010000003037824 */ /* 0x000fe200078e00ff */
[----:B------:R-:W-:-:S04]  /*35b0*/  LEA R5, R0, 0x3b800000, 0x17 ;  /* 0x3b80000000057811 */ /* 0x000fc800078eb8ff */
[----:B------:R-:W-:-:S07]  /*35c0*/  LOP3.LUT R28, R5, R3, R28, 0xfe, !PT ;  /* 0x00000003051c7212 */ /* 0x000fce00078efe1c */
.L_x_25881:
[----:B------:R-:W-:Y:S05]  /*35d0*/  BSYNC B0 ;  /* 0x0000000000007941 */ /* 0x000fea0003800000 */
.L_x_25880:
[----:B------:R-:W0:Y:S01]  /*35e0*/  F2I.S64.TRUNC R28, R28 ;  /* 0x0000001c001c7311 */ /* 0x000e22000020d900 */
[----:B------:R-:W-:Y:S05]  /*35f0*/  BRA `(.L_x_25865) ;  /* 0x00000004000c7947 */ /* 0x000fea0003800000 */
.L_x_25878:
        /* <DEDUP_REMOVED lines=21> */
.L_x_25887:
[----:B------:R-:W-:Y:S05]  /*3750*/  BSYNC B1 ;  /* 0x0000000000017941 */ /* 0x000fea0003800000 */
.L_x_25886:
[----:B------:R-:W-:Y:S01]  /*3760*/  IMAD.SHL.U32 R3, R3, 0x200000, RZ ;  /* 0x0020000003037824 */ /* 0x000fe200078e00ff */
[----:B------:R-:W-:-:S04]  /*3770*/  LEA R5, R0, 0x37800000, 0x17 ;  /* 0x3780000000057811 */ /* 0x000fc800078eb8ff */
[----:B------:R-:W-:-:S07]  /*3780*/  LOP3.LUT R28, R5, R3, R28, 0xfe, !PT ;  /* 0x00000003051c7212 */ /* 0x000fce00078efe1c */
.L_x_25885:
[----:B------:R-:W-:Y:S05]  /*3790*/  BSYNC B0 ;  /* 0x0000000000007941 */ /* 0x000fea0003800000 */
.L_x_25884:
[----:B------:R-:W0:Y:S01]  /*37a0*/  F2I.S64.TRUNC R28, R28 ;  /* 0x0000001c001c7311 */ /* 0x000e22000020d900 */
[----:B------:R-:W-:Y:S05]  /*37b0*/  BRA `(.L_x_25865) ;  /* 0x00000000009c7947 */ /* 0x000fea0003800000 */
.L_x_25877:
        /* <DEDUP_REMOVED lines=14> */
.L_x_25891:
[----:B------:R-:W-:Y:S05]  /*38a0*/  BSYNC B0 ;  /* 0x0000000000007941 */ /* 0x000fea0003800000 */
.L_x_25890:
[----:B------:R-:W0:Y:S01]  /*38b0*/  F2I.S64.TRUNC R28, R28 ;  /* 0x0000001c001c7311 */ /* 0x000e22000020d900 */
[----:B------:R-:W-:Y:S05]  /*38c0*/  BRA `(.L_x_25865) ;  /* 0x0000000000587947 */ /* 0x000fea0003800000 */
.L_x_25864:
        /* <DEDUP_REMOVED lines=16> */
.L_x_25892:
[----:B------:R-:W-:Y:S01]  /*39d0*/  CS2R R28, SRZ ;  /* 0x00000000001c7805 */ /* 0x000fe2000001ff00 */
[----:B------:R-:W-:Y:S06]  /*39e0*/  BRA `(.L_x_25865) ;  /* 0x0000000000107947 */ /* 0x000fec0003800000 */
.L_x_25889:
[----:B------:R0:W5:Y:S01]  /*39f0*/  LDG.E.64 R28, desc[UR36][R4.64] ;  /* 0x00000024041c7981 */ /* 0x000162000c1e1b00 */
[----:B------:R-:W-:Y:S05]  /*3a00*/  BRA `(.L_x_25865) ;  /* 0x0000000000087947 */ /* 0x000fea0003800000 */
.L_x_25888:
[----:B------:R0:W5:Y:S01]  /*3a10*/  LDG.E R28, desc[UR36][R4.64] ;  /* 0x00000024041c7981 */ /* 0x000162000c1e1900 */
[----:B------:R-:W-:-:S07]  /*3a20*/  IMAD.MOV.U32 R29, RZ, RZ, RZ ;  /* 0x000000ffff1d7224 */ /* 0x000fce00078e00ff */
.L_x_25865:
        /* <DEDUP_REMOVED lines=18> */
.L_x_25896:
[----:B------:R0:W5:Y:S01]  /*3b50*/  LDG.E.U8 R22, desc[UR36][R4.64] ;  /* 0x0000002404167981 */ /* 0x000162000c1e1100 */
[----:B------:R-:W-:Y:S01]  /*3b60*/  IMAD.MOV.U32 R23, RZ, RZ, RZ ;  /* 0x000000ffff177224 */ /* 0x000fe200078e00ff */
[----:B------:R-:W-:Y:S06]  /*3b70*/  BRA `(.L_x_25898) ;  /* 0x0000000c00487947 */ /* 0x000fec0003800000 */
.L_x_25895:
        /* <DEDUP_REMOVED lines=8> */
.L_x_25900:
[----:B------:R-:W2:Y:S02]  /*3c00*/  LDG.E R22, desc[UR36][R4.64] ;  /* 0x0000002404167981 */ /* 0x000ea4000c1e1900 */
[----:B--2---:R-:W-:Y:S01]  /*3c10*/  SHF.R.S32.HI R23, RZ, 0x1f, R22 ;  /* 0x0000001fff177819 */ /* 0x004fe20000011416 */
[----:B------:R-:W-:Y:S06]  /*3c20*/  BRA `(.L_x_25898) ;  /* 0x0000000c001c7947 */ /* 0x000fec0003800000 */
.L_x_25899:
[----:B------:R-:W2:Y:S02]  /*3c30*/  LDG.E.S16 R22, desc[UR36][R4.64] ;  /* 0x0000002404167981 */ /* 0x000ea4000c1e1700 */
[----:B--2---:R-:W-:Y:S01]  /*3c40*/  SHF.R.S32.HI R23, RZ, 0x1f, R22 ;  /* 0x0000001fff177819 */ /* 0x004fe20000011416 */
[----:B------:R-:W-:Y:S06]  /*3c50*/  BRA `(.L_x_25898) ;  /* 0x0000000c00107947 */ /* 0x000fec0003800000 */
.L_x_25894:
        /* <DEDUP_REMOVED lines=9> */
.L_x_25902:
[----:B------:R-:W2:Y:S02]  /*3cf0*/  LDG.E.U16 R4, desc[UR36][R4.64] ;  /* 0x0000002404047981 */ /* 0x000ea4000c1e1500 */
[----:B--2---:R-:W-:-:S06]  /*3d00*/  HADD2.F32 R22, -RZ, R4.H0_H0 ;  /* 0x20000004ff167230 */ /* 0x004fcc0000004100 */
[----:B------:R-:W0:Y:S01]  /*3d10*/  F2I.S64.TRUNC R22, R22 ;  /* 0x0000001600167311 */ /* 0x000e22000020d900 */
[----:B------:R-:W-:Y:S05]  /*3d20*/  BRA `(.L_x_25898) ;  /* 0x0000000800dc7947 */ /* 0x000fea0003800000 */
.L_x_25901:
        /* <DEDUP_REMOVED lines=9> */
.L_x_25904:
[----:B------:R-:W2:Y:S02]  /*3dc0*/  LDG.E.U16 R4, desc[UR36][R4.64] ;  /* 0x0000002404047981 */ /* 0x000ea4000c1e1500 */
[----:B--2---:R-:W-:-:S06]  /*3dd0*/  HADD2.F32 R22, -RZ, R4.H0_H0 ;  /* 0x20000004ff167230 */ /* 0x004fcc0000004100 */
[----:B------:R-:W0:Y:S01]  /*3de0*/  F2I.S64.TRUNC R22, R22 ;  /* 0x0000001600167311 */ /* 0x000e22000020d900 */
[----:B------:R-:W-:Y:S05]  /*3df0*/  BRA `(.L_x_25898) ;  /* 0x0000000800a87947 */ /* 0x000fea0003800000 */
.L_x_25903:
[----:B------:R-:W2:Y:S02]  /*3e00*/  LDG.E.64 R4, desc[UR36][R4.64] ;  /* 0x0000002404047981 */ /* 0x000ea4000c1e1b00 */
[----:B--2---:R0:W1:Y:S01]  /*3e10*/  F2I.S64.F64.TRUNC R22, R4 ;  /* 0x0000000400167311 */ /* 0x004062000030d900 */
[----:B------:R-:W-:Y:S05]  /*3e20*/  BRA `(.L_x_25898) ;  /* 0x00000008009c7947 */ /* 0x000fea0003800000 */
.L_x_25893:
        /* <DEDUP_REMOVED lines=13> */
.L_x_25907:
[----:B------:R-:W2:Y:S02]  /*3f00*/  LDG.E.64 R4, desc[UR36][R4.64] ;  /* 0x0000002404047981 */ /* 0x000ea4000c1e1b00 */
[----:B--2---:R0:W1:Y:S01]  /*3f10*/  F2I.S64.F64.TRUNC R22, R4 ;  /* 0x0000000400167311 */ /* 0x004062000030d900 */
[----:B------:R-:W-:Y:S05]  /*3f20*/  BRA `(.L_x_25898) ;  /* 0x00000008005c7947 */ /* 0x000fea0003800000 */
.L_x_25906:
        /* <DEDUP_REMOVED lines=27> */
.L_x_25909:
        /* <DEDUP_REMOVED lines=14> */
.L_x_25908:
[----:B------:R-:W2:Y:S02]  /*41c0*/  LDG.E.U16 R22, desc[UR36][R4.64] ;  /* 0x0000002404167981 */ /* 0x000ea4000c1e1500 */
[----:B--2---:R-:W-:-:S06]  /*41d0*/  IMAD.U32 R22, R22, 0x10000, RZ ;  /* 0x0001000016167824 */ /* 0x004fcc00078e00ff */
[----:B------:R-:W0:Y:S01]  /*41e0*/  F2I.S64.TRUNC R22, R22 ;  /* 0x0000001600167311 */ /* 0x000e22000020d900 */
[----:B------:R-:W-:Y:S05]  /*41f0*/  BRA `(.L_x_25898) ;  /* 0x0000000400a87947 */ /* 0x000fea0003800000 */
.L_x_25905:
        /* <DEDUP_REMOVED lines=11> */
.L_x_25912:
        /* <DEDUP_REMOVED lines=21> */
.L_x_25916:
[----:B------:R-:W-:Y:S05]  /*4400*/  BSYNC B1 ;  /* 0x0000000000017941 */ /* 0x000fea0003800000 */
.L_x_25915:
[----:B------:R-:W-:Y:S01]  /*4410*/  IMAD.SHL.U32 R3, R3, 0x100000, RZ ;  /* 0x0010000003037824 */ /* 0x000fe200078e00ff */
[----:B------:R-:W-:-:S04]  /*4420*/  LEA R5, R0, 0x3b800000, 0x17 ;  /* 0x3b80000000057811 */ /* 0x000fc800078eb8ff */
[----:B------:R-:W-:-:S07]  /*4430*/  LOP3.LUT R22, R5, R3, R22, 0xfe, !PT ;  /* 0x0000000305167212 */ /* 0x000fce00078efe16 */
.L_x_25914:
[----:B------:R-:W-:Y:S05]  /*4440*/  BSYNC B0 ;  /* 0x0000000000007941 */ /* 0x000fea0003800000 */
.L_x_25913:
[----:B------:R-:W0:Y:S01]  /*4450*/  F2I.S64.TRUNC R22, R22 ;  /* 0x0000001600167311 */ /* 0x000e22000020d900 */
[----:B------:R-:W-:Y:S05]  /*4460*/  BRA `(.L_x_25898) ;  /* 0x00000004000c7947 */ /* 0x000fea0003800000 */
.L_x_25911:
        /* <DEDUP_REMOVED lines=21> */
.L_x_25920:
[----:B------:R-:W-:Y:S05]  /*45c0*/  BSYNC B1 ;  /* 0x0000000000017941 */ /* 0x000fea0003800000 */
.L_x_25919:
[----:B------:R-:W-:Y:S01]  /*45d0*/  IMAD.SHL.U32 R3, R3, 0x200000, RZ ;  /* 0x0020000003037824 */ /* 0x000fe200078e00ff */
[----:B------:R-:W-:-:S04]  /*45e0*/  LEA R5, R0, 0x37800000, 0x17 ;  /* 0x3780000000057811 */ /* 0x000fc800078eb8ff */
[----:B------:R-:W-:-:S07]  /*45f0*/  LOP3.LUT R22, R5, R3, R22, 0xfe, !PT ;  /* 0x0000000305167212 */ /* 0x000fce00078efe16 */
.L_x_25918:
[----:B------:R-:W-:Y:S05]  /*4600*/  BSYNC B0 ;  /* 0x0000000000007941 */ /* 0x000fea0003800000 */
.L_x_25917:
[----:B------:R-:W0:Y:S01]  /*4610*/  F2I.S64.TRUNC R22, R22 ;  /* 0x0000001600167311 */ /* 0x000e22000020d900 */
[----:B------:R-:W-:Y:S05]  /*4620*/  BRA `(.L_x_25898) ;  /* 0x00000000009c7947 */ /* 0x000fea0003800000 */
.L_x_25910:
        /* <DEDUP_REMOVED lines=14> */
.L_x_25924:
[----:B------:R-:W-:Y:S05]  /*4710*/  BSYNC B0 ;  /* 0x0000000000007941 */ /* 0x000fea0003800000 */
.L_x_25923:
[----:B------:R-:W0:Y:S01]  /*4720*/  F2I.S64.TRUNC R22, R22 ;  /* 0x0000001600167311 */ /* 0x000e22000020d900 */
[----:B------:R-:W-:Y:S05]  /*4730*/  BRA `(.L_x_25898) ;  /* 0x0000000000587947 */ /* 0x000fea0003800000 */
.L_x_25897:
        /* <DEDUP_REMOVED lines=16> */
.L_x_25925:
[----:B------:R-:W-:Y:S01]  /*4840*/  CS2R R22, SRZ ;  /* 0x0000000000167805 */ /* 0x000fe2000001ff00 */
[----:B------:R-:W-:Y:S06]  /*4850*/  BRA `(.L_x_25898) ;  /* 0x0000000000107947 */ /* 0x000fec0003800000 */
.L_x_25922:
[----:B------:R0:W5:Y:S01]  /*4860*/  LDG.E.64 R22, desc[UR36][R4.64] ;  /* 0x0000002404167981 */ /* 0x000162000c1e1b00 */
[----:B------:R-:W-:Y:S05]  /*4870*/  BRA `(.L_x_25898) ;  /* 0x0000000000087947 */ /* 0x000fea0003800000 */
.L_x_25921:
[----:B------:R0:W5:Y:S01]  /*4880*/  LDG.E R22, desc[UR36][R4.64] ;  /* 0x0000002404167981 */ /* 0x000162000c1e1900 */
[----:B------:R-:W-:-:S07]  /*4890*/  IMAD.MOV.U32 R23, RZ, RZ, RZ ;  /* 0x000000ffff177224 */ /* 0x000fce00078e00ff */
.L_x_25898:
        /* <DEDUP_REMOVED lines=18> */
.L_x_25929:
[----:B------:R0:W5:Y:S01]  /*49c0*/  LDG.E.U8 R24, desc[UR36][R4.64] ;  /* 0x0000002404187981 */ /* 0x000162000c1e1100 */
[----:B------:R-:W-:Y:S01]  /*49d0*/  IMAD.MOV.U32 R25, RZ, RZ, RZ ;  /* 0x000000ffff197224 */ /* 0x000fe200078e00ff */
[----:B------:R-:W-:Y:S06]  /*49e0*/  BRA `(.L_x_25931) ;  /* 0x0000000c00487947 */ /* 0x000fec0003800000 */
.L_x_25928:
        /* <DEDUP_REMOVED lines=8> */
.L_x_25933:
[----:B------:R-:W2:Y:S02]  /*4a70*/  LDG.E R24, desc[UR36][R4.64] ;  /* 0x0000002404187981 */ /* 0x000ea4000c1e1900 */
[----:B--2---:R-:W-:Y:S01]  /*4a80*/  SHF.R.S32.HI R25, RZ, 0x1f, R24 ;  /* 0x0000001fff197819 */ /* 0x004fe20000011418 */
[----:B------:R-:W-:Y:S06]  /*4a90*/  BRA `(.L_x_25931) ;  /* 0x0000000c001c7947 */ /* 0x000fec0003800000 */
.L_x_25932:
[----:B------:R-:W2:Y:S02]  /*4aa0*/  LDG.E.S16 R24, desc[UR36][R4.64] ;  /* 0x0000002404187981 */ /* 0x000ea4000c1e1700 */
[----:B--2---:R-:W-:Y:S01]  /*4ab0*/  SHF.R.S32.HI R25, RZ, 0x1f, R24 ;  /* 0x0000001fff197819 */ /* 0x004fe20000011418 */
[----:B------:R-:W-:Y:S06]  /*4ac0*/  BRA `(.L_x_25931) ;  /* 0x0000000c00107947 */ /* 0x000fec0003800000 */
.L_x_25927:
        /* <DEDUP_REMOVED lines=9> */
.L_x_25935:
[----:B------:R-:W2:Y:S02]  /*4b60*/  LDG.E.U16 R4, desc[UR36][R4.64] ;  /* 0x0000002404047981 */ /* 0x000ea4000c1e1500 */
[----:B--2---:R-:W-:-:S06]  /*4b70*/  HADD2.F32 R24, -RZ, R4.H0_H0 ;  /* 0x20000004ff187230 */ /* 0x004fcc0000004100 */
[----:B------:R-:W0:Y:S01]  /*4b80*/  F2I.S64.TRUNC R24, R24 ;  /* 0x0000001800187311 */ /* 0x000e22000020d900 */
[----:B------:R-:W-:Y:S05]  /*4b90*/  BRA `(.L_x_25931) ;  /* 0x0000000800dc7947 */ /* 0x000fea0003800000 */
.L_x_25934:
        /* <DEDUP_REMOVED lines=9> */
.L_x_25937:
[----:B------:R-:W2:Y:S02]  /*4c30*/  LDG.E.U16 R4, desc[UR36][R4.64] ;  /* 0x0000002404047981 */ /* 0x000ea4000c1e1500 */
[----:B--2---:R-:W-:-:S06]  /*4c40*/  HADD2.F32 R24, -RZ, R4.H0_H0 ;  /* 0x20000004ff187230 */ /* 0x004fcc0000004100 */
[----:B------:R-:W0:Y:S01]  /*4c50*/  F2I.S64.TRUNC R24, R24 ;  /* 0x0000001800187311 */ /* 0x000e22000020d900 */
[----:B------:R-:W-:Y:S05]  /*4c60*/  BRA `(.L_x_25931) ;  /* 0x0000000800a87947 */ /* 0x000fea0003800000 */
.L_x_25936:
[----:B------:R-:W2:Y:S02]  /*4c70*/  LDG.E.64 R4, desc[UR36][R4.64] ;  /* 0x0000002404047981 */ /* 0x000ea4000c1e1b00 */
[----:B--2---:R0:W1:Y:S01]  /*4c80*/  F2I.S64.F64.TRUNC R24, R4 ;  /* 0x0000000400187311 */ /* 0x004062000030d900 */
[----:B------:R-:W-:Y:S05]  /*4c90*/  BRA `(.L_x_25931) ;  /* 0x00000008009c7947 */ /* 0x000fea0003800000 */
.L_x_25926:
        /* <DEDUP_REMOVED lines=13> */
.L_x_25940:
[----:B------:R-:W2:Y:S02]  /*4d70*/  LDG.E.64 R4, desc[UR36][R4.64] ;  /* 0x0000002404047981 */ /* 0x000ea4000c1e1b00 */
[----:B--2---:R0:W1:Y:S01]  /*4d80*/  F2I.S64.F64.TRUNC R24, R4 ;  /* 0x0000000400187311 */ /* 0x004062000030d900 */
[----:B------:R-:W-:Y:S05]  /*4d90*/  BRA `(.L_x_25931) ;  /* 0x00000008005c7947 */ /* 0x000fea0003800000 */
.L_x_25939:
        /* <DEDUP_REMOVED lines=27> */
.L_x_25942:
        /* <DEDUP_REMOVED lines=14> */
.L_x_25941:
[----:B------:R-:W2:Y:S02]  /*5030*/  LDG.E.U16 R24, desc[UR36][R4.64] ;  /* 0x0000002404187981 */ /* 0x000ea4000c1e1500 */
[----:B--2---:R-:W-:-:S06]  /*5040*/  IMAD.U32 R24, R24, 0x10000, RZ ;  /* 0x0001000018187824 */ /* 0x004fcc00078e00ff */
[----:B------:R-:W0:Y:S01]  /*5050*/  F2I.S64.TRUNC R24, R24 ;  /* 0x0000001800187311 */ /* 0x000e22000020d900 */
[----:B------:R-:W-:Y:S05]  /*5060*/  BRA `(.L_x_25931) ;  /* 0x0000000400a87947 */ /* 0x000fea0003800000 */
.L_x_25938:
        /* <DEDUP_REMOVED lines=11> */
.L_x_25945:
        /* <DEDUP_REMOVED lines=21> */
.L_x_25949:
[----:B------:R-:W-:Y:S05]  /*5270*/  BSYNC B1 ;  /* 0x0000000000017941 */ /* 0x000fea0003800000 */
.L_x_25948:
[----:B------:R-:W-:Y:S01]  /*5280*/  IMAD.SHL.U32 R3, R3, 0x100000, RZ ;  /* 0x0010000003037824 */ /* 0x000fe200078e00ff */
[----:B------:R-:W-:-:S04]  /*5290*/  LEA R5, R0, 0x3b800000, 0x17 ;  /* 0x3b80000000057811 */ /* 0x000fc800078eb8ff */
[----:B------:R-:W-:-:S07]  /*52a0*/  LOP3.LUT R24, R5, R3, R24, 0xfe, !PT ;  /* 0x0000000305187212 */ /* 0x000fce00078efe18 */
.L_x_25947:
[----:B------:R-:W-:Y:S05]  /*52b0*/  BSYNC B0 ;  /* 0x0000000000007941 */ /* 0x000fea0003800000 */
.L_x_25946:
[----:B------:R-:W1:Y:S01]  /*52c0*/  F2I.S64.TRUNC R24, R24 ;  /* 0x0000001800187311 */ /* 0x000e62000020d900 */
[----:B------:R-:W-:Y:S05]  /*52d0*/  BRA `(.L_x_25931) ;  /* 0x00000004000c7947 */ /* 0x000fea0003800000 */
.L_x_25944:
        /* <DEDUP_REMOVED lines=21> */
.L_x_25953:
[----:B------:R-:W-:Y:S05]  /*5430*/  BSYNC B1 ;  /* 0x0000000000017941 */ /* 0x000fea0003800000 */
.L_x_25952:
[----:B------:R-:W-:Y:S02]  /*5440*/  LEA R5, R0, 0x37800000, 0x17 ;  /* 0x3780000000057811 */ /* 0x000fe400078eb8ff */
[----:B------:R-:W-:-:S04]  /*5450*/  SHF.L.U32 R3, R3, 0x15, RZ ;  /* 0x0000001503037819 */ /* 0x000fc800000006ff */
[----:B------:R-:W-:-:S07]  /*5460*/  LOP3.LUT R24, R5, R3, R24, 0xfe, !PT ;  /* 0x0000000305187212 */ /* 0x000fce00078efe18 */
.L_x_25951:
[----:B------:R-:W-:Y:S05]  /*5470*/  BSYNC B0 ;  /* 0x0000000000007941 */ /* 0x000fea0003800000 */
.L_x_25950:
[----:B------:R-:W2:Y:S01]  /*5480*/  F2I.S64.TRUNC R24, R24 ;  /* 0x0000001800187311 */ /* 0x000ea2000020d900 */
[----:B------:R-:W-:Y:S05]  /*5490*/  BRA `(.L_x_25931) ;  /* 0x00000000009c7947 */ /* 0x000fea0003800000 */
.L_x_25943:
        /* <DEDUP_REMOVED lines=14> */
.L_x_25957:
[----:B------:R-:W-:Y:S05]  /*5580*/  BSYNC B0 ;  /* 0x0000000000007941 */ /* 0x000fea0003800000 */
.L_x_25956:
[----:B------:R-:W0:Y:S01]  /*5590*/  F2I.S64.TRUNC R24, R24 ;  /* 0x0000001800187311 */ /* 0x000e22000020d900 */
[----:B------:R-:W-:Y:S05]  /*55a0*/  BRA `(.L_x_25931) ;  /* 0x0000000000587947 */ /* 0x000fea0003800000 */
.L_x_25930:
        /* <DEDUP_REMOVED lines=16> */
.L_x_25958:
[----:B------:R-:W-:Y:S01]  /*56b0*/  CS2R R24, SRZ ;  /* 0x0000000000187805 */ /* 0x000fe2000001ff00 */
[----:B------:R-:W-:Y:S06]  /*56c0*/  BRA `(.L_x_25931) ;  /* 0x0000000000107947 */ /* 0x000fec0003800000 */
.L_x_25955:
[----:B------:R4:W5:Y:S01]  /*56d0*/  LDG.E.64 R24, desc[UR36][R4.64] ;  /* 0x0000002404187981 */ /* 0x000962000c1e1b00 */
[----:B------:R-:W-:Y:S05]  /*56e0*/  BRA `(.L_x_25931) ;  /* 0x0000000000087947 */ /* 0x000fea0003800000 */
.L_x_25954:
[----:B------:R0:W5:Y:S01]  /*56f0*/  LDG.E R24, desc[UR36][R4.64] ;  /* 0x0000002404187981 */ /* 0x000162000c1e1900 */
[----:B------:R-:W-:-:S07]  /*5700*/  IMAD.MOV.U32 R25, RZ, RZ, RZ ;  /* 0x000000ffff197224 */ /* 0x000fce00078e00ff */
.L_x_25931:
        /* <DEDUP_REMOVED lines=18> */
.L_x_25962:
[----:B------:R3:W5:Y:S01]  /*5830*/  LDG.E.U8 R26, desc[UR36][R4.64] ;  /* 0x00000024041a7981 */ /* 0x000762000c1e1100 */
[----:B------:R-:W-:Y:S01]  /*5840*/  IMAD.MOV.U32 R27, RZ, RZ, RZ ;  /* 0x000000ffff1b7224 */ /* 0x000fe200078e00ff */
[----:B------:R-:W-:Y:S06]  /*5850*/  BRA `(.L_x_25964) ;  /* 0x0000000c00487947 */ /* 0x000fec0003800000 */
.L_x_25961:
        /* <DEDUP_REMOVED lines=8> */
.L_x_25966:
[----:B------:R-:W3:Y:S02]  /*58e0*/  LDG.E R26, desc[UR36][R4.64] ;  /* 0x00000024041a7981 */ /* 0x000ee4000c1e1900 */
[----:B---3--:R-:W-:Y:S01]  /*58f0*/  SHF.R.S32.HI R27, RZ, 0x1f, R26 ;  /* 0x0000001fff1b7819 */ /* 0x008fe2000001141a */
[----:B------:R-:W-:Y:S06]  /*5900*/  BRA `(.L_x_25964) ;  /* 0x0000000c001c7947 */ /* 0x000fec0003800000 */
.L_x_25965:
[----:B------:R-:W3:Y:S02]  /*5910*/  LDG.E.S16 R26, desc[UR36][R4.64] ;  /* 0x00000024041a7981 */ /* 0x000ee4000c1e1700 */
[----:B---3--:R-:W-:Y:S01]  /*5920*/  SHF.R.S32.HI R27, RZ, 0x1f, R26 ;  /* 0x0000001fff1b7819 */ /* 0x008fe2000001141a */
[----:B------:R-:W-:Y:S06]  /*5930*/  BRA `(.L_x_25964) ;  /* 0x0000000c00107947 */ /* 0x000fec0003800000 */
.L_x_25960:
        /* <DEDUP_REMOVED lines=9> */
.L_x_25968:
[----:B------:R-:W3:Y:S02]  /*59d0*/  LDG.E.U16 R4, desc[UR36][R4.64] ;  /* 0x0000002404047981 */ /* 0x000ee4000c1e1500 */
[----:B---3--:R-:W-:-:S06]  /*59e0*/  HADD2.F32 R26, -RZ, R4.H0_H0 ;  /* 0x20000004ff1a7230 */ /* 0x008fcc0000004100 */
[----:B------:R-:W4:Y:S01]  /*59f0*/  F2I.S64.TRUNC R26, R26 ;  /* 0x0000001a001a7311 */ /* 0x000f22000020d900 */
[----:B------:R-:W-:Y:S05]  /*5a00*/  BRA `(.L_x_25964) ;  /* 0x0000000800dc7947 */ /* 0x000fea0003800000 */
.L_x_25967:
        /* <DEDUP_REMOVED lines=9> */
.L_x_25970:
[----:B------:R-:W3:Y:S02]  /*5aa0*/  LDG.E.U16 R4, desc[UR36][R4.64] ;  /* 0x0000002404047981 */ /* 0x000ee4000c1e1500 */
[----:B---3--:R-:W-:-:S06]  /*5ab0*/  HADD2.F32 R26, -RZ, R4.H0_H0 ;  /* 0x20000004ff1a7230 */ /* 0x008fcc0000004100 */
[----:B------:R-:W0:Y:S01]  /*5ac0*/  F2I.S64.TRUNC R26, R26 ;  /* 0x0000001a001a7311 */ /* 0x000e22000020d900 */
[----:B------:R-:W-:Y:S05]  /*5ad0*/  BRA `(.L_x_25964) ;  /* 0x0000000800a87947 */ /* 0x000fea0003800000 */
.L_x_25969:
[----:B------:R-:W3:Y:S02]  /*5ae0*/  LDG.E.64 R4, desc[UR36][R4.64] ;  /* 0x0000002404047981 */ /* 0x000ee4000c1e1b00 */
[----:B---3--:R0:W3:Y:S01]  /*5af0*/  F2I.S64.F64.TRUNC R26, R4 ;  /* 0x00000004001a7311 */ /* 0x0080e2000030d900 */
[----:B------:R-:W-:Y:S05]  /*5b00*/  BRA `(.L_x_25964) ;  /* 0x00000008009c7947 */ /* 0x000fea0003800000 */
.L_x_25959:
        /* <DEDUP_REMOVED lines=13> */
.L_x_25973:
[----:B------:R-:W3:Y:S02]  /*5be0*/  LDG.E.64 R4, desc[UR36][R4.64] ;  /* 0x0000002404047981 */ /* 0x000ee4000c1e1b00 */
[----:B---3--:R0:W3:Y:S01]  /*5bf0*/  F2I.S64.F64.TRUNC R26, R4 ;  /* 0x00000004001a7311 */ /* 0x0080e2000030d900 */
[----:B------:R-:W-:Y:S05]  /*5c00*/  BRA `(.L_x_25964) ;  /* 0x00000008005c7947 */ /* 0x000fea0003800000 */
.L_x_25972:
        /* <DEDUP_REMOVED lines=27> */
.L_x_25975:
        /* <DEDUP_REMOVED lines=14> */
.L_x_25974:
[----:B------:R-:W3:Y:S02]  /*5ea0*/  LDG.E.U16 R26, desc[UR36][R4.64] ;  /* 0x00000024041a7981 */ /* 0x000ee4000c1e1500 */
[----:B---3--:R-:W-:-:S06]  /*5eb0*/  IMAD.U32 R26, R26, 0x10000, RZ ;  /* 0x000100001a1a7824 */ /* 0x008fcc00078e00ff */
[----:B------:R-:W0:Y:S01]  /*5ec0*/  F2I.S64.TRUNC R26, R26 ;  /* 0x0000001a001a7311 */ /* 0x000e22000020d900 */
[----:B------:R-:W-:Y:S05]  /*5ed0*/  BRA `(.L_x_25964) ;  /* 0x0000000400a87947 */ /* 0x000fea0003800000 */
.L_x_25971:
        /* <DEDUP_REMOVED lines=11> */
.L_x_25978:
        /* <DEDUP_REMOVED lines=21> */
.L_x_25982:
[----:B------:R-:W-:Y:S05]  /*60e0*/  BSYNC B1 ;  /* 0x0000000000017941 */ /* 0x000fea0003800000 */
.L_x_25981:
[----:B------:R-:W-:Y:S01]  /*60f0*/  IMAD.SHL.U32 R3, R3, 0x100000, RZ ;  /* 0x0010000003037824 */ /* 0x000fe200078e00ff */
[----:B------:R-:W-:-:S04]  /*6100*/  LEA R5, R0, 0x3b800000, 0x17 ;  /* 0x3b80000000057811 */ /* 0x000fc800078eb8ff */
[----:B------:R-:W-:-:S07]  /*6110*/  LOP3.LUT R26, R5, R3, R26, 0xfe, !PT ;  /* 0x00000003051a7212 */ /* 0x000fce00078efe1a */
.L_x_25980:
[----:B------:R-:W-:Y:S05]  /*6120*/  BSYNC B0 ;  /* 0x0000000000007941 */ /* 0x000fea0003800000 */
.L_x_25979:
[----:B------:R-:W0:Y:S01]  /*6130*/  F2I.S64.TRUNC R26, R26 ;  /* 0x0000001a001a7311 */ /* 0x000e22000020d900 */
[----:B------:R-:W-:Y:S05]  /*6140*/  BRA `(.L_x_25964) ;  /* 0x00000004000c7947 */ /* 0x000fea0003800000 */
.L_x_25977:
        /* <DEDUP_REMOVED lines=21> */
.L_x_25986:
[----:B------:R-:W-:Y:S05]  /*62a0*/  BSYNC B1 ;  /* 0x0000000000017941 */ /* 0x000fea0003800000 */
.L_x_25985:
[----:B------:R-:W-:Y:S01]  /*62b0*/  IMAD.SHL.U32 R3, R3, 0x200000, RZ ;  /* 0x0020000003037824 */ /* 0x000fe200078e00ff */
[----:B------:R-:W-:-:S04]  /*62c0*/  LEA R5, R0, 0x37800000, 0x17 ;  /* 0x3780000000057811 */ /* 0x000fc800078eb8ff */
[----:B------:R-:W-:-:S07]  /*62d0*/  LOP3.LUT R26, R5, R3, R26, 0xfe, !PT ;  /* 0x00000003051a7212 */ /* 0x000fce00078efe1a */
.L_x_25984:
[----:B------:R-:W-:Y:S05]  /*62e0*/  BSYNC B0 ;  /* 0x0000000000007941 */ /* 0x000fea0003800000 */
.L_x_25983:
[----:B------:R-:W0:Y:S01]  /*62f0*/  F2I.S64.TRUNC R26, R26 ;  /* 0x0000001a001a7311 */ /* 0x000e22000020d900 */
[----:B------:R-:W-:Y:S05]  /*6300*/  BRA `(.L_x_25964) ;  /* 0x00000000009c7947 */ /* 0x000fea0003800000 */
.L_x_25976:
        /* <DEDUP_REMOVED lines=14> */
.L_x_25990:
[----:B------:R-:W-:Y:S05]  /*63f0*/  BSYNC B0 ;  /* 0x0000000000007941 */ /* 0x000fea0003800000 */
.L_x_25989:
[----:B------:R-:W0:Y:S01]  /*6400*/  F2I.S64.TRUNC R26, R26 ;  /* 0x0000001a001a7311 */ /* 0x000e22000020d900 */
[----:B------:R-:W-:Y:S05]  /*6410*/  BRA `(.L_x_25964) ;  /* 0x0000000000587947 */ /* 0x000fea0003800000 */
.L_x_25963:
        /* <DEDUP_REMOVED lines=16> */
.L_x_25991:
[----:B------:R-:W-:Y:S01]  /*6520*/  CS2R R26, SRZ ;  /* 0x00000000001a7805 */ /* 0x000fe2000001ff00 */
[----:B------:R-:W-:Y:S06]  /*6530*/  BRA `(.L_x_25964) ;  /* 0x0000000000107947 */ /* 0x000fec0003800000 */
.L_x_25988:
[----:B------:R0:W5:Y:S01]  /*6540*/  LDG.E.64 R26, desc[UR36][R4.64] ;  /* 0x00000024041a7981 */ /* 0x000162000c1e1b00 */
[----:B------:R-:W-:Y:S05]  /*6550*/  BRA `(.L_x_25964) ;  /* 0x0000000000087947 */ /* 0x000fea0003800000 */
.L_x_25987:
[----:B------:R0:W5:Y:S01]  /*6560*/  LDG.E R26, desc[UR36][R4.64] ;  /* 0x00000024041a7981 */ /* 0x000162000c1e1900 */
[----:B------:R-:W-:-:S07]  /*6570*/  IMAD.MOV.U32 R27, RZ, RZ, RZ ;  /* 0x000000ffff1b7224 */ /* 0x000fce00078e00ff */
.L_x_25964:
        /* <DEDUP_REMOVED lines=24> */
.L_x_25993:
[----:B------:R-:W-:Y:S05]  /*6700*/  BSYNC B7 ;  /* 0x0000000000077941 */ /* 0x000fea0003800000 */
.L_x_25992:
        /* <DEDUP_REMOVED lines=24> */
.L_x_25995:
[----:B------:R-:W-:Y:S05]  /*6890*/  BSYNC B7 ;  /* 0x0000000000077941 */ /* 0x000fea0003800000 */
.L_x_25994:
        /* <DEDUP_REMOVED lines=29> */
.L_x_25997:
[----:B------:R-:W-:Y:S05]  /*6a70*/  BSYNC B7 ;  /* 0x0000000000077941 */ /* 0x000fea0003800000 */
.L_x_25996:
        /* <DEDUP_REMOVED lines=15> */
.L_x_26002:
        /* <DEDUP_REMOVED lines=10> */
[----:B------:R-:W-:Y:S05]  /*6c10*/  CALL.REL.NOINC `($__internal_62_$__cuda_sm20_div_s64) ;  /* 0x0000017400d07944 */ /* 0x000fea0003c00000 */
[----:B------:R-:W-:Y:S05]  /*6c20*/  BRA `(.L_x_26001) ;  /* 0x00000000004c7947 */ /* 0x000fea0003800000 */
.L_x_26000:
        /* <DEDUP_REMOVED lines=19> */
.L_x_26001:
[----:B------:R-:W-:Y:S05]  /*6d60*/  BSYNC B1 ;  /* 0x0000000000017941 */ /* 0x000fea0003800000 */
.L_x_25999:
        /* <DEDUP_REMOVED lines=20> */
.L_x_25998:
        /* <DEDUP_REMOVED lines=19> */
.L_x_26007:
        /* <DEDUP_REMOVED lines=25> */
.L_x_26006:
[----:B------:R-:W-:Y:S05]  /*7170*/  BSYNC B8 ;  /* 0x0000000000087941 */ /* 0x000fea0003800000 */
.L_x_26005:
[----:B------:R-:W-:-:S05]  /*7180*/  IADD3 R22, P0, R22, 0x8, RZ ;  /* 0x0000000816167810 */ /* 0x000fca0007f1e0ff */
[----:B------:R-:W-:Y:S01]  /*7190*/  IMAD.X R23, RZ, RZ, R23, P0 ;  /* 0x000000ffff177224 */ /* 0x000fe200000e0617 */
[----:B------:R-:W-:-:S04]  /*71a0*/  ISETP.GE.U32.AND P0, PT, R22, R25, PT ;  /* 0x000000191600720c */ /* 0x000fc80003f06070 */
[----:B------:R-:W-:-:S13]  /*71b0*/  ISETP.GE.U32.AND.EX P0, PT, R23, R16, PT, P0 ;  /* 0x000000101700720c */ /* 0x000fda0003f06100 */
[----:B------:R-:W-:Y:S05]  /*71c0*/  @!P0 BRA `(.L_x_26007) ;  /* 0xfffffffc00848947 */ /* 0x000fea000383ffff */
.L_x_26004:
[----:B------:R-:W-:Y:S05]  /*71d0*/  BSYNC B7 ;  /* 0x0000000000077941 */ /* 0x000fea0003800000 */
.L_x_26003:
        /* <DEDUP_REMOVED lines=14> */
.L_x_26011:
[----:B------:R3:W-:Y:S01]  /*72c0*/  STG.E.U8 desc[UR36][R18.64], RZ ;  /* 0x000000ff12007986 */ /* 0x0007e2000c101124 */
[----:B------:R-:W-:Y:S05]  /*72d0*/  BRA `(.L_x_26013) ;  /* 0x00000004008c7947 */ /* 0x000fea0003800000 */
.L_x_26010:
        /* <DEDUP_REMOVED lines=8> */
.L_x_26015:
[----:B------:R2:W-:Y:S01]  /*7360*/  STG.E desc[UR36][R18.64], RZ ;  /* 0x000000ff12007986 */ /* 0x0005e2000c101924 */
[----:B------:R-:W-:Y:S05]  /*7370*/  BRA `(.L_x_26013) ;  /* 0x0000000400647947 */ /* 0x000fea0003800000 */
.L_x_26014:
[----:B------:R0:W-:Y:S01]  /*7380*/  STG.E.U16 desc[UR36][R18.64], RZ ;  /* 0x000000ff12007986 */ /* 0x0001e2000c101524 */
[----:B------:R-:W-:Y:S05]  /*7390*/  BRA `(.L_x_26013) ;  /* 0x00000004005c7947 */ /* 0x000fea0003800000 */
.L_x_26009:
        /* <DEDUP_REMOVED lines=8> */
.L_x_26017:
[----:B------:R0:W-:Y:S01]  /*7420*/  STG.E.U16 desc[UR36][R18.64], RZ ;  /* 0x000000ff12007986 */ /* 0x0001e2000c101524 */
[----:B------:R-:W-:Y:S05]  /*7430*/  BRA `(.L_x_26013) ;  /* 0x0000000400347947 */ /* 0x000fea0003800000 */
.L_x_26016:
        /* <DEDUP_REMOVED lines=8> */
.L_x_26019:
[----:B------:R0:W-:Y:S01]  /*74c0*/  STG.E desc[UR36][R18.64], RZ ;  /* 0x000000ff12007986 */ /* 0x0001e2000c101924 */
[----:B------:R-:W-:Y:S05]  /*74d0*/  BRA `(.L_x_26013) ;  /* 0x00000004000c7947 */ /* 0x000fea0003800000 */
.L_x_26018:
[----:B------:R0:W-:Y:S01]  /*74e0*/  STG.E.64 desc[UR36][R18.64], RZ ;  /* 0x000000ff12007986 */ /* 0x0001e2000c101b24 */
[----:B------:R-:W-:Y:S05]  /*74f0*/  BRA `(.L_x_26013) ;  /* 0x0000000400047947 */ /* 0x000fea0003800000 */
.L_x_26008:
        /* <DEDUP_REMOVED lines=10> */
.L_x_26022:
[----:B------:R0:W-:Y:S01]  /*75a0*/  STG.E.128 desc[UR36][R18.64], RZ ;  /* 0x000000ff12007986 */ /* 0x0001e2000c101d24 */
[----:B------:R-:W-:Y:S05]  /*75b0*/  BRA `(.L_x_26013) ;  /* 0x0000000000d47947 */ /* 0x000fea0003800000 */
.L_x_26021:
        /* <DEDUP_REMOVED lines=8> */
.L_x_26024:
[----:B------:R0:W-:Y:S01]  /*7640*/  STG.E.U8 desc[UR36][R18.64], RZ ;  /* 0x000000ff12007986 */ /* 0x0001e2000c101124 */
[----:B------:R-:W-:Y:S05]  /*7650*/  BRA `(.L_x_26013) ;  /* 0x0000000000ac7947 */ /* 0x000fea0003800000 */
.L_x_26023:
[----:B------:R0:W-:Y:S01]  /*7660*/  STG.E.U16 desc[UR36][R18.64], RZ ;  /* 0x000000ff12007986 */ /* 0x0001e2000c101524 */
[----:B------:R-:W-:Y:S05]  /*7670*/  BRA `(.L_x_26013) ;  /* 0x0000000000a47947 */ /* 0x000fea0003800000 */
.L_x_26020:
        /* <DEDUP_REMOVED lines=10> */
.L_x_26027:
[----:B------:R0:W-:Y:S01]  /*7720*/  STG.E.U8 desc[UR36][R18.64], RZ ;  /* 0x000000ff12007986 */ /* 0x0001e2000c101124 */
[----:B------:R-:W-:Y:S05]  /*7730*/  BRA `(.L_x_26013) ;  /* 0x0000000000747947 */ /* 0x000fea0003800000 */
.L_x_26026:
[----:B------:R0:W-:Y:S01]  /*7740*/  STG.E.U8 desc[UR36][R18.64], RZ ;  /* 0x000000ff12007986 */ /* 0x0001e2000c101124 */
[----:B------:R-:W-:Y:S05]  /*7750*/  BRA `(.L_x_26013) ;  /* 0x00000000006c7947 */ /* 0x000fea0003800000 */
.L_x_26025:
[----:B------:R-:W-:-:S13]  /*7760*/  ISETP.NE.AND P0, PT, R0, 0x1c, PT ;  /* 0x0000001c0000780c */ /* 0x000fda0003f05270 */
[----:B------:R-:W-:Y:S05]  /*7770*/  @!P0 BRA `(.L_x_26028) ;  /* 0x0000000000608947 */ /* 0x000fea0003800000 */
[----:B------:R-:W-:-:S13]  /*7780*/  ISETP.NE.AND P0, PT, R0, 0x1d, PT ;  /* 0x0000001d0000780c */ /* 0x000fda0003f05270 */
[----:B------:R-:W-:Y:S05]  /*7790*/  @!P0 BRA `(.L_x_26029) ;  /* 0x0000000000508947 */ /* 0x000fea0003800000 */
[----:B------:R-:W-:-:S13]  /*77a0*/  ISETP.NE.AND P0, PT, R0, 0x2c, PT ;  /* 0x0000002c0000780c */ /* 0x000fda0003f05270 */
[----:B------:R0:W-:Y:S01]  /*77b0*/  @!P0 STG.E.U8 desc[UR36][R18.64], RZ ;  /* 0x000000ff12008986 */ /* 0x0001e2000c101124 */
[----:B------:R-:W-:Y:S05]  /*77c0*/  @!P0 BRA `(.L_x_26013) ;  /* 0x0000000000508947 */ /* 0x000fea0003800000 */
.L_x_26012:
        /* <DEDUP_REMOVED lines=16> */
.L_x_26030:
[----:B------:R-:W-:Y:S05]  /*78d0*/  BRA `(.L_x_26013) ;  /* 0x00000000000c7947 */ /* 0x000fea0003800000 */
.L_x_26029:
[----:B------:R0:W-:Y:S01]  /*78e0*/  STG.E.64 desc[UR36][R18.64], RZ ;  /* 0x000000ff12007986 */ /* 0x0001e2000c101b24 */
[----:B------:R-:W-:Y:S05]  /*78f0*/  BRA `(.L_x_26013) ;  /* 0x0000000000047947 */ /* 0x000fea0003800000 */
.L_x_26028:
[----:B------:R0:W-:Y:S02]  /*7900*/  STG.E desc[UR36][R18.64], RZ ;  /* 0x000000ff12007986 */ /* 0x0001e4000c101924 */
.L_x_26013:
[----:B------:R-:W-:-:S04]  /*7910*/  IMAD R2, R2, 0x200, R17 ;  /* 0x0000020002027824 */ /* 0x000fc800078e0211 */
[----:B01234-:R-:W-:-:S07]  /*7920*/  VIADD R19, R2, 0x80 ;  /* 0x0000008002137836 */ /* 0x01ffce0000000000 */
.L_x_25825:
[----:B------:R-:W-:Y:S05]  /*7930*/  BSYNC B6 ;  /* 0x0000000000067941 */ /* 0x000fea0003800000 */
.L_x_25824:
        /* <DEDUP_REMOVED lines=460> */
.L_x_26033:
        /* <DEDUP_REMOVED lines=21> */
.L_x_26037:
[----:B------:R0:W5:Y:S01]  /*9750*/  LDG.E.U8 R30, desc[UR36][R2.64] ;  /* 0x00000024021e7981 */ /* 0x000162000c1e1100 */
[----:B------:R-:W-:Y:S01]  /*9760*/  IMAD.MOV.U32 R31, RZ, RZ, RZ ;  /* 0x000000ffff1f7224 */ /* 0x000fe200078e00ff */
[----:B------:R-:W-:Y:S06]  /*9770*/  BRA `(.L_x_26039) ;  /* 0x0000000c00487947 */ /* 0x000fec0003800000 */
.L_x_26036:
        /* <DEDUP_REMOVED lines=8> */
.L_x_26041:
[----:B------:R-:W2:Y:S02]  /*9800*/  LDG.E R30, desc[UR36][R2.64] ;  /* 0x00000024021e7981 */ /* 0x000ea4000c1e1900 */
[----:B--2---:R-:W-:Y:S01]  /*9810*/  SHF.R.S32.HI R31, RZ, 0x1f, R30 ;  /* 0x0000001fff1f7819 */ /* 0x004fe2000001141e */
[----:B------:R-:W-:Y:S06]  /*9820*/  BRA `(.L_x_26039) ;  /* 0x0000000c001c7947 */ /* 0x000fec0003800000 */
.L_x_26040:
[----:B------:R-:W2:Y:S02]  /*9830*/  LDG.E.S16 R30, desc[UR36][R2.64] ;  /* 0x00000024021e7981 */ /* 0x000ea4000c1e1700 */
[----:B--2---:R-:W-:Y:S01]  /*9840*/  SHF.R.S32.HI R31, RZ, 0x1f, R30 ;  /* 0x0000001fff1f7819 */ /* 0x004fe2000001141e */
[----:B------:R-:W-:Y:S06]  /*9850*/  BRA `(.L_x_26039) ;  /* 0x0000000c00107947 */ /* 0x000fec0003800000 */
.L_x_26035:
        /* <DEDUP_REMOVED lines=9> */
.L_x_26043:
[----:B------:R-:W2:Y:S02]  /*98f0*/  LDG.E.U16 R2, desc[UR36][R2.64] ;  /* 0x0000002402027981 */ /* 0x000ea4000c1e1500 */
[----:B--2---:R-:W-:-:S06]  /*9900*/  HADD2.F32 R30, -RZ, R2.H0_H0 ;  /* 0x20000002ff1e7230 */ /* 0x004fcc0000004100 */
[----:B------:R-:W0:Y:S01]  /*9910*/  F2I.S64.TRUNC R30, R30 ;  /* 0x0000001e001e7311 */ /* 0x000e22000020d900 */
[----:B------:R-:W-:Y:S05]  /*9920*/  BRA `(.L_x_26039) ;  /* 0x0000000800dc7947 */ /* 0x000fea0003800000 */
.L_x_26042:
        /* <DEDUP_REMOVED lines=9> */
.L_x_26045:
[----:B------:R-:W2:Y:S02]  /*99c0*/  LDG.E.U16 R2, desc[UR36][R2.64] ;  /* 0x0000002402027981 */ /* 0x000ea4000c1e1500 */
[----:B--2---:R-:W-:-:S06]  /*99d0*/  HADD2.F32 R30, -RZ, R2.H0_H0 ;  /* 0x20000002ff1e7230 */ /* 0x004fcc0000004100 */
[----:B------:R-:W0:Y:S01]  /*99e0*/  F2I.S64.TRUNC R30, R30 ;  /* 0x0000001e001e7311 */ /* 0x000e22000020d900 */
[----:B------:R-:W-:Y:S05]  /*99f0*/  BRA `(.L_x_26039) ;  /* 0x0000000800a87947 */ /* 0x000fea0003800000 */
.L_x_26044:
[----:B------:R-:W2:Y:S02]  /*9a00*/  LDG.E.64 R2, desc[UR36][R2.64] ;  /* 0x0000002402027981 */ /* 0x000ea4000c1e1b00 */
[----:B--2---:R0:W1:Y:S01]  /*9a10*/  F2I.S64.F64.TRUNC R30, R2 ;  /* 0x00000002001e7311 */ /* 0x004062000030d900 */
[----:B------:R-:W-:Y:S05]  /*9a20*/  BRA `(.L_x_26039) ;  /* 0x00000008009c7947 */ /* 0x000fea0003800000 */
.L_x_26034:
        /* <DEDUP_REMOVED lines=13> */
.L_x_26048:
[----:B------:R-:W2:Y:S02]  /*9b00*/  LDG.E.64 R2, desc[UR36][R2.64] ;  /* 0x0000002402027981 */ /* 0x000ea4000c1e1b00 */
[----:B--2---:R0:W1:Y:S01]  /*9b10*/  F2I.S64.F64.TRUNC R30, R2 ;  /* 0x00000002001e7311 */ /* 0x004062000030d900 */
[----:B------:R-:W-:Y:S05]  /*9b20*/  BRA `(.L_x_26039) ;  /* 0x00000008005c7947 */ /* 0x000fea0003800000 */
.L_x_26047:
        /* <DEDUP_REMOVED lines=27> */
.L_x_26050:
        /* <DEDUP_REMOVED lines=14> */
.L_x_26049:
[----:B------:R-:W2:Y:S02]  /*9dc0*/  LDG.E.U16 R30, desc[UR36][R2.64] ;  /* 0x00000024021e7981 */ /* 0x000ea4000c1e1500 */
[----:B--2---:R-:W-:-:S06]  /*9dd0*/  IMAD.U32 R30, R30, 0x10000, RZ ;  /* 0x000100001e1e7824 */ /* 0x004fcc00078e00ff */
[----:B------:R-:W0:Y:S01]  /*9de0*/  F2I.S64.TRUNC R30, R30 ;  /* 0x0000001e001e7311 */ /* 0x000e22000020d900 */
[----:B------:R-:W-:Y:S05]  /*9df0*/  BRA `(.L_x_26039) ;  /* 0x0000000400a87947 */ /* 0x000fea0003800000 */
.L_x_26046:
        /* <DEDUP_REMOVED lines=11> */
.L_x_26053:
        /* <DEDUP_REMOVED lines=21> */
.L_x_26057:
[----:B------:R-:W-:Y:S05]  /*a000*/  BSYNC B1 ;  /* 0x0000000000017941 */ /* 0x000fea0003800000 */
.L_x_26056:
[----:B------:R-:W-:Y:S01]  /*a010*/  IMAD.SHL.U32 R2, R2, 0x100000, RZ ;  /* 0x0010000002027824 */ /* 0x000fe200078e00ff */
[----:B------:R-:W-:-:S04]  /*a020*/  LEA R3, R0, 0x3b800000, 0x17 ;  /* 0x3b80000000037811 */ /* 0x000fc800078eb8ff */
[----:B------:R-:W-:-:S07]  /*a030*/  LOP3.LUT R30, R3, R2, R30, 0xfe, !PT ;  /* 0x00000002031e7212 */ /* 0x000fce00078efe1e */
.L_x_26055:
[----:B------:R-:W-:Y:S05]  /*a040*/  BSYNC B0 ;  /* 0x0000000000007941 */ /* 0x000fea0003800000 */
.L_x_26054:
[----:B------:R-:W4:Y:S01]  /*a050*/  F2I.S64.TRUNC R30, R30 ;  /* 0x0000001e001e7311 */ /* 0x000f22000020d900 */
[----:B------:R-:W-:Y:S05]  /*a060*/  BRA `(.L_x_26039) ;  /* 0x00000004000c7947 */ /* 0x000fea0003800000 */
.L_x_26052:
        /* <DEDUP_REMOVED lines=21> */
.L_x_26061:
[----:B------:R-:W-:Y:S05]  /*a1c0*/  BSYNC B1 ;  /* 0x0000000000017941 */ /* 0x000fea0003800000 */
.L_x_26060:
[----:B------:R-:W-:Y:S01]  /*a1d0*/  IMAD.SHL.U32 R2, R2, 0x200000, RZ ;  /* 0x0020000002027824 */ /* 0x000fe200078e00ff */
[----:B------:R-:W-:-:S04]  /*a1e0*/  LEA R3, R0, 0x37800000, 0x17 ;  /* 0x3780000000037811 */ /* 0x000fc800078eb8ff */
[----:B------:R-:W-:-:S07]  /*a1f0*/  LOP3.LUT R30, R3, R2, R30, 0xfe, !PT ;  /* 0x00000002031e7212 */ /* 0x000fce00078efe1e */
.L_x_26059:
[----:B------:R-:W-:Y:S05]  /*a200*/  BSYNC B0 ;  /* 0x0000000000007941 */ /* 0x000fea0003800000 */
.L_x_26058:
[----:B------:R-:W3:Y:S01]  /*a210*/  F2I.S64.TRUNC R30, R30 ;  /* 0x0000001e001e7311 */ /* 0x000ee2000020d900 */
[----:B------:R-:W-:Y:S05]  /*a220*/  BRA `(.L_x_26039) ;  /* 0x00000000009c7947 */ /* 0x000fea0003800000 */
.L_x_26051:
        /* <DEDUP_REMOVED lines=14> */
.L_x_26065:
[----:B------:R-:W-:Y:S05]  /*a310*/  BSYNC B0 ;  /* 0x0000000000007941 */ /* 0x000fea0003800000 */
.L_x_26064:
[----:B------:R-:W2:Y:S01]  /*a320*/  F2I.S64.TRUNC R30, R30 ;  /* 0x0000001e001e7311 */ /* 0x000ea2000020d900 */
[----:B------:R-:W-:Y:S05]  /*a330*/  BRA `(.L_x_26039) ;  /* 0x0000000000587947 */ /* 0x000fea0003800000 */
.L_x_26038:
        /* <DEDUP_REMOVED lines=16> */
.L_x_26066:
[----:B------:R-:W-:Y:S01]  /*a440*/  CS2R R30, SRZ ;  /* 0x00000000001e7805 */ /* 0x000fe2000001ff00 */
[----:B------:R-:W-:Y:S06]  /*a450*/  BRA `(.L_x_26039) ;  /* 0x0000000000107947 */ /* 0x000fec0003800000 */
.L_x_26063:
[----:B------:R1:W5:Y:S01]  /*a460*/  LDG.E.64 R30, desc[UR36][R2.64] ;  /* 0x00000024021e7981 */ /* 0x000362000c1e1b00 */
[----:B------:R-:W-:Y:S05]  /*a470*/  BRA `(.L_x_26039) ;  /* 0x0000000000087947 */ /* 0x000fea0003800000 */
.L_x_26062:
[----:B------:R0:W5:Y:S01]  /*a480*/  LDG.E R30, desc[UR36][R2.64] ;  /* 0x00000024021e7981 */ /* 0x000162000c1e1900 */
[----:B------:R-:W-:-:S07]  /*a490*/  IMAD.MOV.U32 R31, RZ, RZ, RZ ;  /* 0x000000ffff1f7224 */ /* 0x000fce00078e00ff */
.L_x_26039:
        /* <DEDUP_REMOVED lines=18> */
.L_x_26070:
[----:B------:R0:W5:Y:S01]  /*a5c0*/  LDG.E.U8 R28, desc[UR36][R2.64] ;  /* 0x00000024021c7981 */ /* 0x000162000c1e1100 */
[----:B------:R-:W-:Y:S01]  /*a5d0*/  IMAD.MOV.U32 R29, RZ, RZ, RZ ;  /* 0x000000ffff1d7224 */ /* 0x000fe200078e00ff */
[----:B------:R-:W-:Y:S06]  /*a5e0*/  BRA `(.L_x_26072) ;  /* 0x0000000c00487947 */ /* 0x000fec0003800000 */
.L_x_26069:
        /* <DEDUP_REMOVED lines=8> */
.L_x_26074:
[----:B------:R-:W2:Y:S02]  /*a670*/  LDG.E R28, desc[UR36][R2.64] ;  /* 0x00000024021c7981 */ /* 0x000ea4000c1e1900 */
[----:B--2---:R-:W-:Y:S01]  /*a680*/  SHF.R.S32.HI R29, RZ, 0x1f, R28 ;  /* 0x0000001fff1d7819 */ /* 0x004fe2000001141c */
[----:B------:R-:W-:Y:S06]  /*a690*/  BRA `(.L_x_26072) ;  /* 0x0000000c001c7947 */ /* 0x000fec0003800000 */
.L_x_26073:
[----:B------:R-:W2:Y:S02]  /*a6a0*/  LDG.E.S16 R28, desc[UR36][R2.64] ;  /* 0x00000024021c7981 */ /* 0x000ea4000c1e1700 */
[----:B--2---:R-:W-:Y:S01]  /*a6b0*/  SHF.R.S32.HI R29, RZ, 0x1f, R28 ;  /* 0x0000001fff1d7819 */ /* 0x004fe2000001141c */
[----:B------:R-:W-:Y:S06]  /*a6c0*/  BRA `(.L_x_26072) ;  /* 0x0000000c00107947 */ /* 0x000fec0003800000 */
.L_x_26068:
        /* <DEDUP_REMOVED lines=9> */
.L_x_26076:
[----:B------:R-:W2:Y:S02]  /*a760*/  LDG.E.U16 R2, desc[UR36][R2.64] ;  /* 0x0000002402027981 */ /* 0x000ea4000c1e1500 */
[----:B--2---:R-:W-:-:S06]  /*a770*/  HADD2.F32 R28, -RZ, R2.H0_H0 ;  /* 0x20000002ff1c7230 */ /* 0x004fcc0000004100 */
[----:B------:R-:W0:Y:S01]  /*a780*/  F2I.S64.TRUNC R28, R28 ;  /* 0x0000001c001c7311 */ /* 0x000e22000020d900 */
[----:B------:R-:W-:Y:S05]  /*a790*/  BRA `(.L_x_26072) ;  /* 0x0000000800dc7947 */ /* 0x000fea0003800000 */
.L_x_26075:
        /* <DEDUP_REMOVED lines=9> */
.L_x_26078:
[----:B------:R-:W2:Y:S02]  /*a830*/  LDG.E.U16 R2, desc[UR36][R2.64] ;  /* 0x0000002402027981 */ /* 0x000ea4000c1e1500 */
[----:B--2---:R-:W-:-:S06]  /*a840*/  HADD2.F32 R28, -RZ, R2.H0_H0 ;  /* 0x20000002ff1c7230 */ /* 0x004fcc0000004100 */
[----:B------:R-:W0:Y:S01]  /*a850*/  F2I.S64.TRUNC R28, R28 ;  /* 0x0000001c001c7311 */ /* 0x000e22000020d900 */
[----:B------:R-:W-:Y:S05]  /*a860*/  BRA `(.L_x_26072) ;  /* 0x0000000800a87947 */ /* 0x000fea0003800000 */
.L_x_26077:
[----:B------:R-:W2:Y:S02]  /*a870*/  LDG.E.64 R2, desc[UR36][R2.64] ;  /* 0x0000002402027981 */ /* 0x000ea4000c1e1b00 */
[----:B--2---:R0:W1:Y:S01]  /*a880*/  F2I.S64.F64.TRUNC R28, R2 ;  /* 0x00000002001c7311 */ /* 0x004062000030d900 */
[----:B------:R-:W-:Y:S05]  /*a890*/  BRA `(.L_x_26072) ;  /* 0x00000008009c7947 */ /* 0x000fea0003800000 */
.L_x_26067:
        /* <DEDUP_REMOVED lines=13> */
.L_x_26081:
[----:B------:R-:W2:Y:S02]  /*a970*/  LDG.E.64 R2, desc[UR36][R2.64] ;  /* 0x0000002402027981 */ /* 0x000ea4000c1e1b00 */
[----:B--2---:R0:W1:Y:S01]  /*a980*/  F2I.S64.F64.TRUNC R28, R2 ;  /* 0x00000002001c7311 */ /* 0x004062000030d900 */
[----:B------:R-:W-:Y:S05]  /*a990*/  BRA `(.L_x_26072) ;  /* 0x00000008005c7947 */ /* 0x000fea0003800000 */
.L_x_26080:
        /* <DEDUP_REMOVED lines=27> */
.L_x_26083:
        /* <DEDUP_REMOVED lines=14> */
.L_x_26082:
[----:B------:R-:W2:Y:S02]  /*ac30*/  LDG.E.U16 R28, desc[UR36][R2.64] ;  /* 0x00000024021c7981 */ /* 0x000ea4000c1e1500 */
[----:B--2---:R-:W-:-:S06]  /*ac40*/  IMAD.U32 R28, R28, 0x10000, RZ ;  /* 0x000100001c1c7824 */ /* 0x004fcc00078e00ff */
[----:B------:R-:W0:Y:S01]  /*ac50*/  F2I.S64.TRUNC R28, R28 ;  /* 0x0000001c001c7311 */ /* 0x000e22000020d900 */
[----:B------:R-:W-:Y:S05]  /*ac60*/  BRA `(.L_x_26072) ;  /* 0x0000000400a87947 */ /* 0x000fea0003800000 */
.L_x_26079:
        /* <DEDUP_REMOVED lines=11> */
.L_x_26086:
        /* <DEDUP_REMOVED lines=21> */
.L_x_26090:
[----:B------:R-:W-:Y:S05]  /*ae70*/  BSYNC B1 ;  /* 0x0000000000017941 */ /* 0x000fea0003800000 */
.L_x_26089:
[----:B------:R-:W-:Y:S01]  /*ae80*/  IMAD.SHL.U32 R2, R2, 0x100000, RZ ;  /* 0x0010000002027824 */ /* 0x000fe200078e00ff */
[----:B------:R-:W-:-:S04]  /*ae90*/  LEA R3, R0, 0x3b800000, 0x17 ;  /* 0x3b80000000037811 */ /* 0x000fc800078eb8ff */
[----:B------:R-:W-:-:S07]  /*aea0*/  LOP3.LUT R28, R3, R2, R28, 0xfe, !PT ;  /* 0x00000002031c7212 */ /* 0x000fce00078efe1c */
.L_x_26088:
[----:B------:R-:W-:Y:S05]  /*aeb0*/  BSYNC B0 ;  /* 0x0000000000007941 */ /* 0x000fea0003800000 */
.L_x_26087:
[----:B------:R-:W1:Y:S01]  /*aec0*/  F2I.S64.TRUNC R28, R28 ;  /* 0x0000001c001c7311 */ /* 0x000e62000020d900 */
[----:B------:R-:W-:Y:S05]  /*aed0*/  BRA `(.L_x_26072) ;  /* 0x00000004000c7947 */ /* 0x000fea0003800000 */
.L_x_26085:
        /* <DEDUP_REMOVED lines=21> */
.L_x_26094:
[----:B------:R-:W-:Y:S05]  /*b030*/  BSYNC B1 ;  /* 0x0000000000017941 */ /* 0x000fea0003800000 */
.L_x_26093:
[----:B------:R-:W-:Y:S01]  /*b040*/  IMAD.SHL.U32 R2, R2, 0x200000, RZ ;  /* 0x0020000002027824 */ /* 0x000fe200078e00ff */
[----:B------:R-:W-:-:S04]  /*b050*/  LEA R3, R0, 0x37800000, 0x17 ;  /* 0x3780000000037811 */ /* 0x000fc800078eb8ff */
[----:B------:R-:W-:-:S07]  /*b060*/  LOP3.LUT R28, R3, R2, R28, 0xfe, !PT ;  /* 0x00000002031c7212 */ /* 0x000fce00078efe1c */
.L_x_26092:
[----:B------:R-:W-:Y:S05]  /*b070*/  BSYNC B0 ;  /* 0x0000000000007941 */ /* 0x000fea0003800000 */
.L_x_26091:
[----:B------:R-:W0:Y:S01]  /*b080*/  F2I.S64.TRUNC R28, R28 ;  /* 0x0000001c001c7311 */ /* 0x000e22000020d900 */
[----:B------:R-:W-:Y:S05]  /*b090*/  BRA `(.L_x_26072) ;  /* 0x00000000009c7947 */ /* 0x000fea0003800000 */
.L_x_26084:
        /* <DEDUP_REMOVED lines=14> */
.L_x_26098:
[----:B------:R-:W-:Y:S05]  /*b180*/  BSYNC B0 ;  /* 0x0000000000007941 */ /* 0x000fea0003800000 */
.L_x_26097:
[----:B------:R-:W0:Y:S01]  /*b190*/  F2I.S64.TRUNC R28, R28 ;  /* 0x0000001c001c7311 */ /* 0x000e22000020d900 */
[----:B------:R-:W-:Y:S05]  /*b1a0*/  BRA `(.L_x_26072) ;  /* 0x0000000000587947 */ /* 0x000fea0003800000 */
.L_x_26071:
        /* <DEDUP_REMOVED lines=16> */
.L_x_26099:
[----:B------:R-:W-:Y:S01]  /*b2b0*/  CS2R R28, SRZ ;  /* 0x00000000001c7805 */ /* 0x000fe2000001ff00 */
[----:B------:R-:W-:Y:S06]  /*b2c0*/  BRA `(.L_x_26072) ;  /* 0x0000000000107947 */ /* 0x000fec0003800000 */
.L_x_26096:
[----:B------:R0:W5:Y:S01]  /*b2d0*/  LDG.E.64 R28, desc[UR36][R2.64] ;  /* 0x00000024021c7981 */ /* 0x000162000c1e1b00 */
[----:B------:R-:W-:Y:S05]  /*b2e0*/  BRA `(.L_x_26072) ;  /* 0x0000000000087947 */ /* 0x000fea0003800000 */
.L_x_26095:
[----:B------:R0:W5:Y:S01]  /*b2f0*/  LDG.E R28, desc[UR36][R2.64] ;  /* 0x00000024021c7981 */ /* 0x000162000c1e1900 */
[----:B------:R-:W-:-:S07]  /*b300*/  IMAD.MOV.U32 R29, RZ, RZ, RZ ;  /* 0x000000ffff1d7224 */ /* 0x000fce00078e00ff */
.L_x_26072:
        /* <DEDUP_REMOVED lines=18> */
.L_x_26103:
[----:B------:R0:W5:Y:S01]  /*b430*/  LDG.E.U8 R22, desc[UR36][R2.64] ;  /* 0x0000002402167981 */ /* 0x000162000c1e1100 */
[----:B------:R-:W-:Y:S01]  /*b440*/  IMAD.MOV.U32 R23, RZ, RZ, RZ ;  /* 0x000000ffff177224 */ /* 0x000fe200078e00ff */
[----:B------:R-:W-:Y:S06]  /*b450*/  BRA `(.L_x_26105) ;  /* 0x0000000c00487947 */ /* 0x000fec0003800000 */
.L_x_26102:
        /* <DEDUP_REMOVED lines=8> */
.L_x_26107:
[----:B------:R-:W2:Y:S02]  /*b4e0*/  LDG.E R22, desc[UR36][R2.64] ;  /* 0x0000002402167981 */ /* 0x000ea4000c1e1900 */
[----:B--2---:R-:W-:Y:S01]  /*b4f0*/  SHF.R.S32.HI R23, RZ, 0x1f, R22 ;  /* 0x0000001fff177819 */ /* 0x004fe20000011416 */
[----:B------:R-:W-:Y:S06]  /*b500*/  BRA `(.L_x_26105) ;  /* 0x0000000c001c7947 */ /* 0x000fec0003800000 */
.L_x_26106:
[----:B------:R-:W2:Y:S02]  /*b510*/  LDG.E.S16 R22, desc[UR36][R2.64] ;  /* 0x0000002402167981 */ /* 0x000ea4000c1e1700 */
[----:B--2---:R-:W-:Y:S01]  /*b520*/  SHF.R.S32.HI R23, RZ, 0x1f, R22 ;  /* 0x0000001fff177819 */ /* 0x004fe20000011416 */
[----:B------:R-:W-:Y:S06]  /*b530*/  BRA `(.L_x_26105) ;  /* 0x0000000c00107947 */ /* 0x000fec0003800000 */
.L_x_26101:
        /* <DEDUP_REMOVED lines=9> */
.L_x_26109:
[----:B------:R-:W2:Y:S02]  /*b5d0*/  LDG.E.U16 R2, desc[UR36][R2.64] ;  /* 0x0000002402027981 */ /* 0x000ea4000c1e1500 */
[----:B--2---:R-:W-:-:S06]  /*b5e0*/  HADD2.F32 R22, -RZ, R2.H0_H0 ;  /* 0x20000002ff167230 */ /* 0x004fcc0000004100 */
[----:B------:R-:W0:Y:S01]  /*b5f0*/  F2I.S64.TRUNC R22, R22 ;  /* 0x0000001600167311 */ /* 0x000e22000020d900 */
[----:B------:R-:W-:Y:S05]  /*b600*/  BRA `(.L_x_26105) ;  /* 0x0000000800dc7947 */ /* 0x000fea0003800000 */
.L_x_26108:
        /* <DEDUP_REMOVED lines=9> */
.L_x_26111:
[----:B------:R-:W2:Y:S02]  /*b6a0*/  LDG.E.U16 R2, desc[UR36][R2.64] ;  /* 0x0000002402027981 */ /* 0x000ea4000c1e1500 */
[----:B--2---:R-:W-:-:S06]  /*b6b0*/  HADD2.F32 R22, -RZ, R2.H0_H0 ;  /* 0x20000002ff167230 */ /* 0x004fcc0000004100 */
[----:B------:R-:W0:Y:S01]  /*b6c0*/  F2I.S64.TRUNC R22, R22 ;  /* 0x0000001600167311 */ /* 0x000e22000020d900 */
[----:B------:R-:W-:Y:S05]  /*b6d0*/  BRA `(.L_x_26105) ;  /* 0x0000000800a87947 */ /* 0x000fea0003800000 */
.L_x_26110:
[----:B------:R-:W2:Y:S02]  /*b6e0*/  LDG.E.64 R2, desc[UR36][R2.64] ;  /* 0x0000002402027981 */ /* 0x000ea4000c1e1b00 */
[----:B--2---:R0:W2:Y:S01]  /*b6f0*/  F2I.S64.F64.TRUNC R22, R2 ;  /* 0x0000000200167311 */ /* 0x0040a2000030d900 */
[----:B------:R-:W-:Y:S05]  /*b700*/  BRA `(.L_x_26105) ;  /* 0x00000008009c7947 */ /* 0x000fea0003800000 */
.L_x_26100:
        /* <DEDUP_REMOVED lines=13> */
.L_x_26114:
[----:B------:R-:W2:Y:S02]  /*b7e0*/  LDG.E.64 R2, desc[UR36][R2.64] ;  /* 0x0000002402027981 */ /* 0x000ea4000c1e1b00 */
[----:B--2---:R0:W2:Y:S01]  /*b7f0*/  F2I.S64.F64.TRUNC R22, R2 ;  /* 0x0000000200167311 */ /* 0x0040a2000030d900 */
[----:B------:R-:W-:Y:S05]  /*b800*/  BRA `(.L_x_26105) ;  /* 0x00000008005c7947 */ /* 0x000fea0003800000 */
.L_x_26113:
        /* <DEDUP_REMOVED lines=27> */
.L_x_26116:
        /* <DEDUP_REMOVED lines=14> */
.L_x_26115:
[----:B------:R-:W2:Y:S02]  /*baa0*/  LDG.E.U16 R22, desc[UR36][R2.64] ;  /* 0x0000002402167981 */ /* 0x000ea4000c1e1500 */
[----:B--2---:R-:W-:-:S06]  /*bab0*/  IMAD.U32 R22, R22, 0x10000, RZ ;  /* 0x0001000016167824 */ /* 0x004fcc00078e00ff */
[----:B------:R-:W0:Y:S01]  /*bac0*/  F2I.S64.TRUNC R22, R22 ;  /* 0x0000001600167311 */ /* 0x000e22000020d900 */
[----:B------:R-:W-:Y:S05]  /*bad0*/  BRA `(.L_x_26105) ;  /* 0x0000000400a87947 */ /* 0x000fea0003800000 */
.L_x_26112:
        /* <DEDUP_REMOVED lines=11> */
.L_x_26119:
        /* <DEDUP_REMOVED lines=21> */
.L_x_26123:
[----:B------:R-:W-:Y:S05]  /*bce0*/  BSYNC B1 ;  /* 0x0000000000017941 */ /* 0x000fea0003800000 */
.L_x_26122:
[----:B------:R-:W-:Y:S01]  /*bcf0*/  IMAD.SHL.U32 R2, R2, 0x100000, RZ ;  /* 0x0010000002027824 */ /* 0x000fe200078e00ff */
[----:B------:R-:W-:-:S04]  /*bd00*/  LEA R3, R0, 0x3b800000, 0x17 ;  /* 0x3b80000000037811 */ /* 0x000fc800078eb8ff */
[----:B------:R-:W-:-:S07]  /*bd10*/  LOP3.LUT R22, R3, R2, R22, 0xfe, !PT ;  /* 0x0000000203167212 */ /* 0x000fce00078efe16 */
.L_x_26121:
[----:B------:R-:W-:Y:S05]  /*bd20*/  BSYNC B0 ;  /* 0x0000000000007941 */ /* 0x000fea0003800000 */
.L_x_26120:
[----:B------:R-:W0:Y:S01]  /*bd30*/  F2I.S64.TRUNC R22, R22 ;  /* 0x0000001600167311 */ /* 0x000e22000020d900 */
[----:B------:R-:W-:Y:S05]  /*bd40*/  BRA `(.L_x_26105) ;  /* 0x00000004000c7947 */ /* 0x000fea0003800000 */
.L_x_26118:
        /* <DEDUP_REMOVED lines=21> */
.L_x_26127:
[----:B------:R-:W-:Y:S05]  /*bea0*/  BSYNC B1 ;  /* 0x0000000000017941 */ /* 0x000fea0003800000 */
.L_x_26126:
[----:B------:R-:W-:Y:S01]  /*beb0*/  IMAD.SHL.U32 R2, R2, 0x200000, RZ ;  /* 0x0020000002027824 */ /* 0x000fe200078e00ff */
[----:B------:R-:W-:-:S04]  /*bec0*/  LEA R3, R0, 0x37800000, 0x17 ;  /* 0x3780000000037811 */ /* 0x000fc800078eb8ff */
[----:B------:R-:W-:-:S07]  /*bed0*/  LOP3.LUT R22, R3, R2, R22, 0xfe, !PT ;  /* 0x0000000203167212 */ /* 0x000fce00078efe16 */
.L_x_26125:
[----:B------:R-:W-:Y:S05]  /*bee0*/  BSYNC B0 ;  /* 0x0000000000007941 */ /* 0x000fea0003800000 */
.L_x_26124:
[----:B------:R-:W0:Y:S01]  /*bef0*/  F2I.S64.TRUNC R22, R22 ;  /* 0x0000001600167311 */ /* 0x000e22000020d900 */
[----:B------:R-:W-:Y:S05]  /*bf00*/  BRA `(.L_x_26105) ;  /* 0x00000000009c7947 */ /* 0x000fea0003800000 */
.L_x_26117:
        /* <DEDUP_REMOVED lines=14> */
.L_x_26131:
[----:B------:R-:W-:Y:S05]  /*bff0*/  BSYNC B0 ;  /* 0x0000000000007941 */ /* 0x000fea0003800000 */
.L_x_26130:
[----:B------:R-:W0:Y:S01]  /*c000*/  F2I.S64.TRUNC R22, R22 ;  /* 0x0000001600167311 */ /* 0x000e22000020d900 */
[----:B------:R-:W-:Y:S05]  /*c010*/  BRA `(.L_x_26105) ;  /* 0x0000000000587947 */ /* 0x000fea0003800000 */
.L_x_26104:
        /* <DEDUP_REMOVED lines=16> */
.L_x_26132:
[----:B------:R-:W-:Y:S01]  /*c120*/  CS2R R22, SRZ ;  /* 0x0000000000167805 */ /* 0x000fe2000001ff00 */
[----:B------:R-:W-:Y:S06]  /*c130*/  BRA `(.L_x_26105) ;  /* 0x0000000000107947 */ /* 0x000fec0003800000 */
.L_x_26129:
[----:B------:R0:W5:Y:S01]  /*c140*/  LDG.E.64 R22, desc[UR36][R2.64] ;  /* 0x0000002402167981 */ /* 0x000162000c1e1b00 */
[----:B------:R-:W-:Y:S05]  /*c150*/  BRA `(.L_x_26105) ;  /* 0x0000000000087947 */ /* 0x000fea0003800000 */
.L_x_26128:
[----:B------:R0:W5:Y:S01]  /*c160*/  LDG.E R22, desc[UR36][R2.64] ;  /* 0x0000002402167981 */ /* 0x000162000c1e1900 */
[----:B------:R-:W-:-:S07]  /*c170*/  IMAD.MOV.U32 R23, RZ, RZ, RZ ;  /* 0x000000ffff177224 */ /* 0x000fce00078e00ff */
.L_x_26105:
        /* <DEDUP_REMOVED lines=18> */
.L_x_26136:
[----:B------:R0:W5:Y:S01]  /*c2a0*/  LDG.E.U8 R24, desc[UR36][R2.64] ;  /* 0x0000002402187981 */ /* 0x000162000c1e1100 */
[----:B------:R-:W-:Y:S01]  /*c2b0*/  IMAD.MOV.U32 R25, RZ, RZ, RZ ;  /* 0x000000ffff197224 */ /* 0x000fe200078e00ff */
[----:B------:R-:W-:Y:S06]  /*c2c0*/  BRA `(.L_x_26138) ;  /* 0x0000000c00487947 */ /* 0x000fec0003800000 */
.L_x_26135:
        /* <DEDUP_REMOVED lines=8> */
.L_x_26140:
[----:B------:R-:W2:Y:S02]  /*c350*/  LDG.E R24, desc[UR36][R2.64] ;  /* 0x0000002402187981 */ /* 0x000ea4000c1e1900 */
[----:B--2---:R-:W-:Y:S01]  /*c360*/  SHF.R.S32.HI R25, RZ, 0x1f, R24 ;  /* 0x0000001fff197819 */ /* 0x004fe20000011418 */
[----:B------:R-:W-:Y:S06]  /*c370*/  BRA `(.L_x_26138) ;  /* 0x0000000c001c7947 */ /* 0x000fec0003800000 */
.L_x_26139:
[----:B------:R-:W2:Y:S02]  /*c380*/  LDG.E.S16 R24, desc[UR36][R2.64] ;  /* 0x0000002402187981 */ /* 0x000ea4000c1e1700 */
[----:B--2---:R-:W-:Y:S01]  /*c390*/  SHF.R.S32.HI R25, RZ, 0x1f, R24 ;  /* 0x0000001fff197819 */ /* 0x004fe20000011418 */
[----:B------:R-:W-:Y:S06]  /*c3a0*/  BRA `(.L_x_26138) ;  /* 0x0000000c00107947 */ /* 0x000fec0003800000 */
.L_x_26134:
        /* <DEDUP_REMOVED lines=9> */
.L_x_26142:
[----:B------:R-:W2:Y:S02]  /*c440*/  LDG.E.U16 R2, desc[UR36][R2.64] ;  /* 0x0000002402027981 */ /* 0x000ea4000c1e1500 */
[----:B--2---:R-:W-:-:S06]  /*c450*/  HADD2.F32 R24, -RZ, R2.H0_H0 ;  /* 0x20000002ff187230 */ /* 0x004fcc0000004100 */
[----:B------:R-:W0:Y:S01]  /*c460*/  F2I.S64.TRUNC R24, R24 ;  /* 0x0000001800187311 */ /* 0x000e22000020d900 */
[----:B------:R-:W-:Y:S05]  /*c470*/  BRA `(.L_x_26138) ;  /* 0x0000000800dc7947 */ /* 0x000fea0003800000 */
.L_x_26141:
        /* <DEDUP_REMOVED lines=9> */
.L_x_26144:
[----:B------:R-:W2:Y:S02]  /*c510*/  LDG.E.U16 R2, desc[UR36][R2.64] ;  /* 0x0000002402027981 */ /* 0x000ea4000c1e1500 */
[----:B--2---:R-:W-:-:S06]  /*c520*/  HADD2.F32 R24, -RZ, R2.H0_H0 ;  /* 0x20000002ff187230 */ /* 0x004fcc0000004100 */
[----:B------:R-:W0:Y:S01]  /*c530*/  F2I.S64.TRUNC R24, R24 ;  /* 0x0000001800187311 */ /* 0x000e22000020d900 */
[----:B------:R-:W-:Y:S05]  /*c540*/  BRA `(.L_x_26138) ;  /* 0x0000000800a87947 */ /* 0x000fea0003800000 */
.L_x_26143:
[----:B------:R-:W2:Y:S02]  /*c550*/  LDG.E.64 R2, desc[UR36][R2.64] ;  /* 0x0000002402027981 */ /* 0x000ea4000c1e1b00 */
[----:B--2---:R0:W2:Y:S01]  /*c560*/  F2I.S64.F64.TRUNC R24, R2 ;  /* 0x0000000200187311 */ /* 0x0040a2000030d900 */
[----:B------:R-:W-:Y:S05]  /*c570*/  BRA `(.L_x_26138) ;  /* 0x00000008009c7947 */ /* 0x000fea0003800000 */
.L_x_26133:
        /* <DEDUP_REMOVED lines=13> */
.L_x_26147:
[----:B------:R-:W2:Y:S02]  /*c650*/  LDG.E.64 R2, desc[UR36][R2.64] ;  /* 0x0000002402027981 */ /* 0x000ea4000c1e1b00 */
[----:B--2---:R0:W2:Y:S01]  /*c660*/  F2I.S64.F64.TRUNC R24, R2 ;  /* 0x0000000200187311 */ /* 0x0040a2000030d900 */
[----:B------:R-:W-:Y:S05]  /*c670*/  BRA `(.L_x_26138) ;  /* 0x00000008005c7947 */ /* 0x000fea0003800000 */
.L_x_26146:
        /* <DEDUP_REMOVED lines=27> */
.L_x_26149:
        /* <DEDUP_REMOVED lines=14> */
.L_x_26148:
[----:B------:R-:W2:Y:S02]  /*c910*/  LDG.E.U16 R24, desc[UR36][R2.64] ;  /* 0x0000002402187981 */ /* 0x000ea4000c1e1500 */
[----:B--2---:R-:W-:-:S06]  /*c920*/  IMAD.U32 R24, R24, 0x10000, RZ ;  /* 0x0001000018187824 */ /* 0x004fcc00078e00ff */
[----:B------:R-:W0:Y:S01]  /*c930*/  F2I.S64.TRUNC R24, R24 ;  /* 0x0000001800187311 */ /* 0x000e22000020d900 */
[----:B------:R-:W-:Y:S05]  /*c940*/  BRA `(.L_x_26138) ;  /* 0x0000000400a87947 */ /* 0x000fea0003800000 */
.L_x_26145:
        /* <DEDUP_REMOVED lines=11> */
.L_x_26152:
        /* <DEDUP_REMOVED lines=21> */
.L_x_26156:
[----:B------:R-:W-:Y:S05]  /*cb50*/  BSYNC B1 ;  /* 0x0000000000017941 */ /* 0x000fea0003800000 */
.L_x_26155:
[----:B------:R-:W-:Y:S01]  /*cb60*/  IMAD.SHL.U32 R2, R2, 0x100000, RZ ;  /* 0x0010000002027824 */ /* 0x000fe200078e00ff */
[----:B------:R-:W-:-:S04]  /*cb70*/  LEA R3, R0, 0x3b800000, 0x17 ;  /* 0x3b80000000037811 */ /* 0x000fc800078eb8ff */
[----:B------:R-:W-:-:S07]  /*cb80*/  LOP3.LUT R24, R3, R2, R24, 0xfe, !PT ;  /* 0x0000000203187212 */ /* 0x000fce00078efe18 */
.L_x_26154:
[----:B------:R-:W-:Y:S05]  /*cb90*/  BSYNC B0 ;  /* 0x0000000000007941 */ /* 0x000fea0003800000 */
.L_x_26153:
[----:B------:R-:W0:Y:S01]  /*cba0*/  F2I.S64.TRUNC R24, R24 ;  /* 0x0000001800187311 */ /* 0x000e22000020d900 */
[----:B------:R-:W-:Y:S05]  /*cbb0*/  BRA `(.L_x_26138) ;  /* 0x00000004000c7947 */ /* 0x000fea0003800000 */
.L_x_26151:
        /* <DEDUP_REMOVED lines=21> */
.L_x_26160:
[----:B------:R-:W-:Y:S05]  /*cd10*/  BSYNC B1 ;  /* 0x0000000000017941 */ /* 0x000fea0003800000 */
.L_x_26159:
[----:B------:R-:W-:Y:S01]  /*cd20*/  IMAD.SHL.U32 R2, R2, 0x200000, RZ ;  /* 0x0020000002027824 */ /* 0x000fe200078e00ff */
[----:B------:R-:W-:-:S04]  /*cd30*/  LEA R3, R0, 0x37800000, 0x17 ;  /* 0x3780000000037811 */ /* 0x000fc800078eb8ff */
[----:B------:R-:W-:-:S07]  /*cd40*/  LOP3.LUT R24, R3, R2, R24, 0xfe, !PT ;  /* 0x0000000203187212 */ /* 0x000fce00078efe18 */
.L_x_26158:
[----:B------:R-:W-:Y:S05]  /*cd50*/  BSYNC B0 ;  /* 0x0000000000007941 */ /* 0x000fea0003800000 */
.L_x_26157:
[----:B------:R-:W0:Y:S01]  /*cd60*/  F2I.S64.TRUNC R24, R24 ;  /* 0x0000001800187311 */ /* 0x000e22000020d900 */
[----:B------:R-:W-:Y:S05]  /*cd70*/  BRA `(.L_x_26138) ;  /* 0x00000000009c7947 */ /* 0x000fea0003800000 */
.L_x_26150:
        /* <DEDUP_REMOVED lines=14> */
.L_x_26164:
[----:B------:R-:W-:Y:S05]  /*ce60*/  BSYNC B0 ;  /* 0x0000000000007941 */ /* 0x000fea0003800000 */
.L_x_26163:
[----:B------:R-:W0:Y:S01]  /*ce70*/  F2I.S64.TRUNC R24, R24 ;  /* 0x0000001800187311 */ /* 0x000e22000020d900 */
[----:B------:R-:W-:Y:S05]  /*ce80*/  BRA `(.L_x_26138) ;  /* 0x0000000000587947 */ /* 0x000fea0003800000 */
.L_x_26137:
        /* <DEDUP_REMOVED lines=16> */
.L_x_26165:
[----:B------:R-:W-:Y:S01]  /*cf90*/  CS2R R24, SRZ ;  /* 0x0000000000187805 */ /* 0x000fe2000001ff00 */
[----:B------:R-:W-:Y:S06]  /*cfa0*/  BRA `(.L_x_26138) ;  /* 0x0000000000107947 */ /* 0x000fec0003800000 */
.L_x_26162:
[----:B------:R0:W5:Y:S01]  /*cfb0*/  LDG.E.64 R24, desc[UR36][R2.64] ;  /* 0x0000002402187981 */ /* 0x000162000c1e1b00 */
[----:B------:R-:W-:Y:S05]  /*cfc0*/  BRA `(.L_x_26138) ;  /* 0x0000000000087947 */ /* 0x000fea0003800000 */
.L_x_26161:
[----:B------:R0:W5:Y:S01]  /*cfd0*/  LDG.E R24, desc[UR36][R2.64] ;  /* 0x0000002402187981 */ /* 0x000162000c1e1900 */
[----:B------:R-:W-:-:S07]  /*cfe0*/  IMAD.MOV.U32 R25, RZ, RZ, RZ ;  /* 0x000000ffff197224 */ /* 0x000fce00078e00ff */
.L_x_26138:
        /* <DEDUP_REMOVED lines=18> */
.L_x_26169:
[----:B------:R0:W5:Y:S01]  /*d110*/  LDG.E.U8 R26, desc[UR36][R2.64] ;  /* 0x00000024021a7981 */ /* 0x000162000c1e1100 */
[----:B------:R-:W-:Y:S01]  /*d120*/  IMAD.MOV.U32 R27, RZ, RZ, RZ ;  /* 0x000000ffff1b7224 */ /* 0x000fe200078e00ff */
[----:B------:R-:W-:Y:S06]  /*d130*/  BRA `(.L_x_26171) ;  /* 0x0000000c00487947 */ /* 0x000fec0003800000 */
.L_x_26168:
        /* <DEDUP_REMOVED lines=8> */
.L_x_26173:
[----:B------:R-:W2:Y:S02]  /*d1c0*/  LDG.E R26, desc[UR36][R2.64] ;  /* 0x00000024021a7981 */ /* 0x000ea4000c1e1900 */
[----:B--2---:R-:W-:Y:S01]  /*d1d0*/  SHF.R.S32.HI R27, RZ, 0x1f, R26 ;  /* 0x0000001fff1b7819 */ /* 0x004fe2000001141a */
[----:B------:R-:W-:Y:S06]  /*d1e0*/  BRA `(.L_x_26171) ;  /* 0x0000000c001c7947 */ /* 0x000fec0003800000 */
.L_x_26172:
[----:B------:R-:W2:Y:S02]  /*d1f0*/  LDG.E.S16 R26, desc[UR36][R2.64] ;  /* 0x00000024021a7981 */ /* 0x000ea4000c1e1700 */
[----:B--2---:R-:W-:Y:S01]  /*d200*/  SHF.R.S32.HI R27, RZ, 0x1f, R26 ;  /* 0x0000001fff1b7819 */ /* 0x004fe2000001141a */
[----:B------:R-:W-:Y:S06]  /*d210*/  BRA `(.L_x_26171) ;  /* 0x0000000c00107947 */ /* 0x000fec0003800000 */
.L_x_26167:
        /* <DEDUP_REMOVED lines=9> */
.L_x_26175:
[----:B------:R-:W2:Y:S02]  /*d2b0*/  LDG.E.U16 R2, desc[UR36][R2.64] ;  /* 0x0000002402027981 */ /* 0x000ea4000c1e1500 */
[----:B--2---:R-:W-:-:S06]  /*d2c0*/  HADD2.F32 R26, -RZ, R2.H0_H0 ;  /* 0x20000002ff1a7230 */ /* 0x004fcc0000004100 */
[----:B------:R-:W0:Y:S01]  /*d2d0*/  F2I.S64.TRUNC R26, R26 ;  /* 0x0000001a001a7311 */ /* 0x000e22000020d900 */
[----:B------:R-:W-:Y:S05]  /*d2e0*/  BRA `(.L_x_26171) ;  /* 0x0000000800dc7947 */ /* 0x000fea0003800000 */
.L_x_26174:
        /* <DEDUP_REMOVED lines=9> */
.L_x_26177:
[----:B------:R-:W2:Y:S02]  /*d380*/  LDG.E.U16 R2, desc[UR36][R2.64] ;  /* 0x0000002402027981 */ /* 0x000ea4000c1e1500 */
[----:B--2---:R-:W-:-:S06]  /*d390*/  HADD2.F32 R26, -RZ, R2.H0_H0 ;  /* 0x20000002ff1a7230 */ /* 0x004fcc0000004100 */
[----:B------:R-:W0:Y:S01]  /*d3a0*/  F2I.S64.TRUNC R26, R26 ;  /* 0x0000001a001a7311 */ /* 0x000e22000020d900 */
[----:B------:R-:W-:Y:S05]  /*d3b0*/  BRA `(.L_x_26171) ;  /* 0x0000000800a87947 */ /* 0x000fea0003800000 */
.L_x_26176:
[----:B------:R-:W2:Y:S02]  /*d3c0*/  LDG.E.64 R2, desc[UR36][R2.64] ;  /* 0x0000002402027981 */ /* 0x000ea4000c1e1b00 */
[----:B--2---:R0:W2:Y:S01]  /*d3d0*/  F2I.S64.F64.TRUNC R26, R2 ;  /* 0x00000002001a7311 */ /* 0x0040a2000030d900 */
[----:B------:R-:W-:Y:S05]  /*d3e0*/  BRA `(.L_x_26171) ;  /* 0x00000008009c7947 */ /* 0x000fea0003800000 */
.L_x_26166:
        /* <DEDUP_REMOVED lines=13> */
.L_x_26180:
[----:B------:R-:W2:Y:S02]  /*d4c0*/  LDG.E.64 R2, desc[UR36][R2.64] ;  /* 0x0000002402027981 */ /* 0x000ea4000c1e1b00 */
[----:B--2---:R0:W2:Y:S01]  /*d4d0*/  F2I.S64.F64.TRUNC R26, R2 ;  /* 0x00000002001a7311 */ /* 0x0040a2000030d900 */
[----:B------:R-:W-:Y:S05]  /*d4e0*/  BRA `(.L_x_26171) ;  /* 0x00000008005c7947 */ /* 0x000fea0003800000 */
.L_x_26179:
        /* <DEDUP_REMOVED lines=27> */
.L_x_26182:
        /* <DEDUP_REMOVED lines=14> */
.L_x_26181:
[----:B------:R-:W2:Y:S02]  /*d780*/  LDG.E.U16 R26, desc[UR36][R2.64] ;  /* 0x00000024021a7981 */ /* 0x000ea4000c1e1500 */
[----:B--2---:R-:W-:-:S06]  /*d790*/  IMAD.U32 R26, R26, 0x10000, RZ ;  /* 0x000100001a1a7824 */ /* 0x004fcc00078e00ff */
[----:B------:R-:W0:Y:S01]  /*d7a0*/  F2I.S64.TRUNC R26, R26 ;  /* 0x0000001a001a7311 */ /* 0x000e22000020d900 */
[----:B------:R-:W-:Y:S05]  /*d7b0*/  BRA `(.L_x_26171) ;  /* 0x0000000400a87947 */ /* 0x000fea0003800000 */
.L_x_26178:
        /* <DEDUP_REMOVED lines=11> */
.L_x_26185:
        /* <DEDUP_REMOVED lines=21> */
.L_x_26189:
[----:B------:R-:W-:Y:S05]  /*d9c0*/  BSYNC B1 ;  /* 0x0000000000017941 */ /* 0x000fea0003800000 */
.L_x_26188:
[----:B------:R-:W-:Y:S01]  /*d9d0*/  IMAD.SHL.U32 R2, R2, 0x100000, RZ ;  /* 0x0010000002027824 */ /* 0x000fe200078e00ff */
[----:B------:R-:W-:-:S04]  /*d9e0*/  LEA R3, R0, 0x3b800000, 0x17 ;  /* 0x3b80000000037811 */ /* 0x000fc800078eb8ff */
[----:B------:R-:W-:-:S07]  /*d9f0*/  LOP3.LUT R26, R3, R2, R26, 0xfe, !PT ;  /* 0x00000002031a7212 */ /* 0x000fce00078efe1a */
.L_x_26187:
[----:B------:R-:W-:Y:S05]  /*da00*/  BSYNC B0 ;  /* 0x0000000000007941 */ /* 0x000fea0003800000 */
.L_x_26186:
[----:B------:R-:W0:Y:S01]  /*da10*/  F2I.S64.TRUNC R26, R26 ;  /* 0x0000001a001a7311 */ /* 0x000e22000020d900 */
[----:B------:R-:W-:Y:S05]  /*da20*/  BRA `(.L_x_26171) ;  /* 0x00000004000c7947 */ /* 0x000fea0003800000 */
.L_x_26184:
        /* <DEDUP_REMOVED lines=21> */
.L_x_26193:
[----:B------:R-:W-:Y:S05]  /*db80*/  BSYNC B1 ;  /* 0x0000000000017941 */ /* 0x000fea0003800000 */
.L_x_26192:
[----:B------:R-:W-:Y:S01]  /*db90*/  IMAD.SHL.U32 R2, R2, 0x200000, RZ ;  /* 0x0020000002027824 */ /* 0x000fe200078e00ff */
[----:B------:R-:W-:-:S04]  /*dba0*/  LEA R3, R0, 0x37800000, 0x17 ;  /* 0x3780000000037811 */ /* 0x000fc800078eb8ff */
[----:B------:R-:W-:-:S07]  /*dbb0*/  LOP3.LUT R26, R3, R2, R26, 0xfe, !PT ;  /* 0x00000002031a7212 */ /* 0x000fce00078efe1a */
.L_x_26191:
[----:B------:R-:W-:Y:S05]  /*dbc0*/  BSYNC B0 ;  /* 0x0000000000007941 */ /* 0x000fea0003800000 */
.L_x_26190:
[----:B------:R-:W0:Y:S01]  /*dbd0*/  F2I.S64.TRUNC R26, R26 ;  /* 0x0000001a001a7311 */ /* 0x000e22000020d900 */
[----:B------:R-:W-:Y:S05]  /*dbe0*/  BRA `(.L_x_26171) ;  /* 0x00000000009c7947 */ /* 0x000fea0003800000 */
.L_x_26183:
        /* <DEDUP_REMOVED lines=14> */
.L_x_26197:
[----:B------:R-:W-:Y:S05]  /*dcd0*/  BSYNC B0 ;  /* 0x0000000000007941 */ /* 0x000fea0003800000 */
.L_x_26196:
[----:B------:R-:W0:Y:S01]  /*dce0*/  F2I.S64.TRUNC R26, R26 ;  /* 0x0000001a001a7311 */ /* 0x000e22000020d900 */
[----:B------:R-:W-:Y:S05]  /*dcf0*/  BRA `(.L_x_26171) ;  /* 0x0000000000587947 */ /* 0x000fea0003800000 */
.L_x_26170:
        /* <DEDUP_REMOVED lines=16> */
.L_x_26198:
[----:B------:R-:W-:Y:S01]  /*de00*/  CS2R R26, SRZ ;  /* 0x00000000001a7805 */ /* 0x000fe2000001ff00 */
[----:B------:R-:W-:Y:S06]  /*de10*/  BRA `(.L_x_26171) ;  /* 0x0000000000107947 */ /* 0x000fec0003800000 */
.L_x_26195:
[----:B------:R0:W5:Y:S01]  /*de20*/  LDG.E.64 R26, desc[UR36][R2.64] ;  /* 0x00000024021a7981 */ /* 0x000162000c1e1b00 */
[----:B------:R-:W-:Y:S05]  /*de30*/  BRA `(.L_x_26171) ;  /* 0x0000000000087947 */ /* 0x000fea0003800000 */
.L_x_26194:
[----:B------:R0:W5:Y:S01]  /*de40*/  LDG.E R26, desc[UR36][R2.64] ;  /* 0x00000024021a7981 */ /* 0x000162000c1e1900 */
[----:B------:R-:W-:-:S07]  /*de50*/  IMAD.MOV.U32 R27, RZ, RZ, RZ ;  /* 0x000000ffff1b7224 */ /* 0x000fce00078e00ff */
.L_x_26171:
        /* <DEDUP_REMOVED lines=24> */
.L_x_26200:
[----:B------:R-:W-:Y:S05]  /*dfe0*/  BSYNC B7 ;  /* 0x0000000000077941 */ /* 0x000fea0003800000 */
.L_x_26199:
        /* <DEDUP_REMOVED lines=24> */
.L_x_26202:
[----:B------:R-:W-:Y:S05]  /*e170*/  BSYNC B7 ;  /* 0x0000000000077941 */ /* 0x000fea0003800000 */
.L_x_26201:
        /* <DEDUP_REMOVED lines=29> */
.L_x_26204:
[----:B------:R-:W-:Y:S05]  /*e350*/  BSYNC B7 ;  /* 0x0000000000077941 */ /* 0x000fea0003800000 */
.L_x_26203:
        /* <DEDUP_REMOVED lines=15> */
.L_x_26209:
        /* <DEDUP_REMOVED lines=12> */
.L_x_26207:
        /* <DEDUP_REMOVED lines=19> */
.L_x_26208:
[----:B------:R-:W-:Y:S05]  /*e640*/  BSYNC B1 ;  /* 0x0000000000017941 */ /* 0x000fea0003800000 */
.L_x_26206:
        /* <DEDUP_REMOVED lines=19> */
.L_x_26205:
        /* <DEDUP_REMOVED lines=19> */
.L_x_26214:
        /* <DEDUP_REMOVED lines=25> */
.L_x_26213:
[----:B------:R-:W-:Y:S05]  /*ea40*/  BSYNC B8 ;  /* 0x0000000000087941 */ /* 0x000fea0003800000 */
.L_x_26212:
[----:B------:R-:W-:-:S05]  /*ea50*/  IADD3 R22, P0, R22, 0x8, RZ ;  /* 0x0000000816167810 */ /* 0x000fca0007f1e0ff */
[----:B------:R-:W-:Y:S01]  /*ea60*/  IMAD.X R23, RZ, RZ, R23, P0 ;  /* 0x000000ffff177224 */ /* 0x000fe200000e0617 */
[----:B------:R-:W-:-:S04]  /*ea70*/  ISETP.GE.U32.AND P0, PT, R22, R25, PT ;  /* 0x000000191600720c */ /* 0x000fc80003f06070 */
[----:B------:R-:W-:-:S13]  /*ea80*/  ISETP.GE.U32.AND.EX P0, PT, R23, R18, PT, P0 ;  /* 0x000000121700720c */ /* 0x000fda0003f06100 */
[----:B------:R-:W-:Y:S05]  /*ea90*/  @!P0 BRA `(.L_x_26214) ;  /* 0xfffffffc00848947 */ /* 0x000fea000383ffff */
.L_x_26211:
[----:B------:R-:W-:Y:S05]  /*eaa0*/  BSYNC B7 ;  /* 0x0000000000077941 */ /* 0x000fea0003800000 */
.L_x_26210:
        /* <DEDUP_REMOVED lines=14> */
.L_x_26218:
[----:B------:R1:W-:Y:S01]  /*eb90*/  STG.E.U8 desc[UR36][R16.64], RZ ;  /* 0x000000ff10007986 */ /* 0x0003e2000c101124 */
[----:B------:R-:W-:Y:S05]  /*eba0*/  BRA `(.L_x_26220) ;  /* 0x00000004008c7947 */ /* 0x000fea0003800000 */
.L_x_26217:
        /* <DEDUP_REMOVED lines=8> */
.L_x_26222:
[----:B------:R3:W-:Y:S01]  /*ec30*/  STG.E desc[UR36][R16.64], RZ ;  /* 0x000000ff10007986 */ /* 0x0007e2000c101924 */
[----:B------:R-:W-:Y:S05]  /*ec40*/  BRA `(.L_x_26220) ;  /* 0x0000000400647947 */ /* 0x000fea0003800000 */
.L_x_26221:
[----:B------:R2:W-:Y:S01]  /*ec50*/  STG.E.U16 desc[UR36][R16.64], RZ ;  /* 0x000000ff10007986 */ /* 0x0005e2000c101524 */
[----:B------:R-:W-:Y:S05]  /*ec60*/  BRA `(.L_x_26220) ;  /* 0x00000004005c7947 */ /* 0x000fea0003800000 */
.L_x_26216:
        /* <DEDUP_REMOVED lines=8> */
.L_x_26224:
[----:B------:R0:W-:Y:S01]  /*ecf0*/  STG.E.U16 desc[UR36][R16.64], RZ ;  /* 0x000000ff10007986 */ /* 0x0001e2000c101524 */
[----:B------:R-:W-:Y:S05]  /*ed00*/  BRA `(.L_x_26220) ;  /* 0x0000000400347947 */ /* 0x000fea0003800000 */
.L_x_26223:
        /* <DEDUP_REMOVED lines=8> */
.L_x_26226:
[----:B------:R0:W-:Y:S01]  /*ed90*/  STG.E desc[UR36][R16.64], RZ ;  /* 0x000000ff10007986 */ /* 0x0001e2000c101924 */
[----:B------:R-:W-:Y:S05]  /*eda0*/  BRA `(.L_x_26220) ;  /* 0x00000004000c7947 */ /* 0x000fea0003800000 */
.L_x_26225:
[----:B------:R0:W-:Y:S01]  /*edb0*/  STG.E.64 desc[UR36][R16.64], RZ ;  /* 0x000000ff10007986 */ /* 0x0001e2000c101b24 */
[----:B------:R-:W-:Y:S05]  /*edc0*/  BRA `(.L_x_26220) ;  /* 0x0000000400047947 */ /* 0x000fea0003800000 */
.L_x_26215:
        /* <DEDUP_REMOVED lines=10> */
.L_x_26229:
[----:B------:R0:W-:Y:S01]  /*ee70*/  STG.E.128 desc[UR36][R16.64], RZ ;  /* 0x000000ff10007986 */ /* 0x0001e2000c101d24 */
[----:B------:R-:W-:Y:S05]  /*ee80*/  BRA `(.L_x_26220) ;  /* 0x0000000000d47947 */ /* 0x000fea0003800000 */
.L_x_26228:
        /* <DEDUP_REMOVED lines=8> */
.L_x_26231:
[----:B------:R0:W-:Y:S01]  /*ef10*/  STG.E.U8 desc[UR36][R16.64], RZ ;  /* 0x000000ff10007986 */ /* 0x0001e2000c101124 */
[----:B------:R-:W-:Y:S05]  /*ef20*/  BRA `(.L_x_26220) ;  /* 0x0000000000ac7947 */ /* 0x000fea0003800000 */
.L_x_26230:
[----:B------:R0:W-:Y:S01]  /*ef30*/  STG.E.U16 desc[UR36][R16.64], RZ ;  /* 0x000000ff10007986 */ /* 0x0001e2000c101524 */
[----:B------:R-:W-:Y:S05]  /*ef40*/  BRA `(.L_x_26220) ;  /* 0x0000000000a47947 */ /* 0x000fea0003800000 */
.L_x_26227:
        /* <DEDUP_REMOVED lines=10> */
.L_x_26234:
[----:B------:R0:W-:Y:S01]  /*eff0*/  STG.E.U8 desc[UR36][R16.64], RZ ;  /* 0x000000ff10007986 */ /* 0x0001e2000c101124 */
[----:B------:R-:W-:Y:S05]  /*f000*/  BRA `(.L_x_26220) ;  /* 0x0000000000747947 */ /* 0x000fea0003800000 */
.L_x_26233:
[----:B------:R0:W-:Y:S01]  /*f010*/  STG.E.U8 desc[UR36][R16.64], RZ ;  /* 0x000000ff10007986 */ /* 0x0001e2000c101124 */
[----:B------:R-:W-:Y:S05]  /*f020*/  BRA `(.L_x_26220) ;  /* 0x00000000006c7947 */ /* 0x000fea0003800000 */
.L_x_26232:
[----:B------:R-:W-:-:S13]  /*f030*/  ISETP.NE.AND P0, PT, R0, 0x1c, PT ;  /* 0x0000001c0000780c */ /* 0x000fda0003f05270 */
[----:B------:R-:W-:Y:S05]  /*f040*/  @!P0 BRA `(.L_x_26235) ;  /* 0x0000000000608947 */ /* 0x000fea0003800000 */
[----:B------:R-:W-:-:S13]  /*f050*/  ISETP.NE.AND P0, PT, R0, 0x1d, PT ;  /* 0x0000001d0000780c */ /* 0x000fda0003f05270 */
[----:B------:R-:W-:Y:S05]  /*f060*/  @!P0 BRA `(.L_x_26236) ;  /* 0x0000000000508947 */ /* 0x000fea0003800000 */
[----:B------:R-:W-:-:S13]  /*f070*/  ISETP.NE.AND P0, PT, R0, 0x2c, PT ;  /* 0x0000002c0000780c */ /* 0x000fda0003f05270 */
[----:B------:R0:W-:Y:S01]  /*f080*/  @!P0 STG.E.U8 desc[UR36][R16.64], RZ ;  /* 0x000000ff10008986 */ /* 0x0001e2000c101124 */
[----:B------:R-:W-:Y:S05]  /*f090*/  @!P0 BRA `(.L_x_26220) ;  /* 0x0000000000508947 */ /* 0x000fea0003800000 */
.L_x_26219:
        /* <DEDUP_REMOVED lines=16> */
.L_x_26237:
[----:B------:R-:W-:Y:S05]  /*f1a0*/  BRA `(.L_x_26220) ;  /* 0x00000000000c7947 */ /* 0x000fea0003800000 */
.L_x_26236:
[----:B------:R0:W-:Y:S01]  /*f1b0*/  STG.E.64 desc[UR36][R16.64], RZ ;  /* 0x000000ff10007986 */ /* 0x0001e2000c101b24 */
[----:B------:R-:W-:Y:S05]  /*f1c0*/  BRA `(.L_x_26220) ;  /* 0x0000000000047947 */ /* 0x000fea0003800000 */
.L_x_26235:
[----:B------:R0:W-:Y:S02]  /*f1d0*/  STG.E desc[UR36][R16.64], RZ ;  /* 0x000000ff10007986 */ /* 0x0001e4000c101924 */
.L_x_26220:
[----:B------:R-:W-:-:S07]  /*f1e0*/  VIADD R19, R19, 0x80 ;  /* 0x0000008013137836 */ /* 0x000fce0000000000 */
.L_x_26032:
[----:B------:R-:W-:Y:S05]  /*f1f0*/  BSYNC B6 ;  /* 0x0000000000067941 */ /* 0x000fea0003800000 */
.L_x_26031:
        /* <DEDUP_REMOVED lines=460> */
.L_x_26240:
        /* <DEDUP_REMOVED lines=21> */
.L_x_26244:
[----:B------:R0:W5:Y:S01]  /*11010*/  LDG.E.U8 R30, desc[UR36][R2.64] ;  /* 0x00000024021e7981 */ /* 0x000162000c1e1100 */
[----:B------:R-:W-:Y:S01]  /*11020*/  IMAD.MOV.U32 R31, RZ, RZ, RZ ;  /* 0x000000ffff1f7224 */ /* 0x000fe200078e00ff */
[----:B------:R-:W-:Y:S06]  /*11030*/  BRA `(.L_x_26246) ;  /* 0x0000000c00487947 */ /* 0x000fec0003800000 */
.L_x_26243:
        /* <DEDUP_REMOVED lines=8> */
.L_x_26248:
[----:B------:R-:W2:Y:S02]  /*110c0*/  LDG.E R30, desc[UR36][R2.64] ;  /* 0x00000024021e7981 */ /* 0x000ea4000c1e1900 */
[----:B--2---:R-:W-:Y:S01]  /*110d0*/  SHF.R.S32.HI R31, RZ, 0x1f, R30 ;  /* 0x0000001fff1f7819 */ /* 0x004fe2000001141e */
[----:B------:R-:W-:Y:S06]  /*110e0*/  BRA `(.L_x_26246) ;  /* 0x0000000c001c7947 */ /* 0x000fec0003800000 */
.L_x_26247:
[----:B------:R-:W2:Y:S02]  /*110f0*/  LDG.E.S16 R30, desc[UR36][R2.64] ;  /* 0x00000024021e7981 */ /* 0x000ea4000c1e1700 */
[----:B--2---:R-:W-:Y:S01]  /*11100*/  SHF.R.S32.HI R31, RZ, 0x1f, R30 ;  /* 0x0000001fff1f7819 */ /* 0x004fe2000001141e */
[----:B------:R-:W-:Y:S06]  /*11110*/  BRA `(.L_x_26246) ;  /* 0x0000000c00107947 */ /* 0x000fec0003800000 */
.L_x_26242:
        /* <DEDUP_REMOVED lines=9> */
.L_x_26250:
[----:B------:R-:W2:Y:S02]  /*111b0*/  LDG.E.U16 R2, desc[UR36][R2.64] ;  /* 0x0000002402027981 */ /* 0x000ea4000c1e1500 */
[----:B--2---:R-:W-:-:S06]  /*111c0*/  HADD2.F32 R30, -RZ, R2.H0_H0 ;  /* 0x20000002ff1e7230 */ /* 0x004fcc0000004100 */
[----:B------:R-:W0:Y:S01]  /*111d0*/  F2I.S64.TRUNC R30, R30 ;  /* 0x0000001e001e7311 */ /* 0x000e22000020d900 */
[----:B------:R-:W-:Y:S05]  /*111e0*/  BRA `(.L_x_26246) ;  /* 0x0000000800dc7947 */ /* 0x000fea0003800000 */
.L_x_26249:
        /* <DEDUP_REMOVED lines=9> */
.L_x_26252:
[----:B------:R-:W2:Y:S02]  /*11280*/  LDG.E.U16 R2, desc[UR36][R2.64] ;  /* 0x0000002402027981 */ /* 0x000ea4000c1e1500 */
[----:B--2---:R-:W-:-:S06]  /*11290*/  HADD2.F32 R30, -RZ, R2.H0_H0 ;  /* 0x20000002ff1e7230 */ /* 0x004fcc0000004100 */
[----:B------:R-:W4:Y:S01]  /*112a0*/  F2I.S64.TRUNC R30, R30 ;  /* 0x0000001e001e7311 */ /* 0x000f22000020d900 */
[----:B------:R-:W-:Y:S05]  /*112b0*/  BRA `(.L_x_26246) ;  /* 0x0000000800a87947 */ /* 0x000fea0003800000 */
.L_x_26251:
[----:B------:R-:W2:Y:S02]  /*112c0*/  LDG.E.64 R2, desc[UR36][R2.64] ;  /* 0x0000002402027981 */ /* 0x000ea4000c1e1b00 */
[----:B--2---:R0:W1:Y:S01]  /*112d0*/  F2I.S64.F64.TRUNC R30, R2 ;  /* 0x00000002001e7311 */ /* 0x004062000030d900 */
[----:B------:R-:W-:Y:S05]  /*112e0*/  BRA `(.L_x_26246) ;  /* 0x00000008009c7947 */ /* 0x000fea0003800000 */
.L_x_26241:
        /* <DEDUP_REMOVED lines=13> */
.L_x_26255:
[----:B------:R-:W2:Y:S02]  /*113c0*/  LDG.E.64 R2, desc[UR36][R2.64] ;  /* 0x0000002402027981 */ /* 0x000ea4000c1e1b00 */
[----:B--2---:R0:W1:Y:S01]  /*113d0*/  F2I.S64.F64.TRUNC R30, R2 ;  /* 0x00000002001e7311 */ /* 0x004062000030d900 */
[----:B------:R-:W-:Y:S05]  /*113e0*/  BRA `(.L_x_26246) ;  /* 0x00000008005c7947 */ /* 0x000fea0003800000 */
.L_x_26254:
        /* <DEDUP_REMOVED lines=27> */
.L_x_26257:
        /* <DEDUP_REMOVED lines=14> */
.L_x_26256:
[----:B------:R-:W2:Y:S02]  /*11680*/  LDG.E.U16 R30, desc[UR36][R2.64] ;  /* 0x00000024021e7981 */ /* 0x000ea4000c1e1500 */
[----:B--2---:R-:W-:-:S06]  /*11690*/  IMAD.U32 R30, R30, 0x10000, RZ ;  /* 0x000100001e1e7824 */ /* 0x004fcc00078e00ff */
[----:B------:R-:W0:Y:S01]  /*116a0*/  F2I.S64.TRUNC R30, R30 ;  /* 0x0000001e001e7311 */ /* 0x000e22000020d900 */
[----:B------:R-:W-:Y:S05]  /*116b0*/  BRA `(.L_x_26246) ;  /* 0x0000000400a87947 */ /* 0x000fea0003800000 */
.L_x_26253:
        /* <DEDUP_REMOVED lines=11> */
.L_x_26260:
        /* <DEDUP_REMOVED lines=21> */
.L_x_26264:
[----:B------:R-:W-:Y:S05]  /*118c0*/  BSYNC B1 ;  /* 0x0000000000017941 */ /* 0x000fea0003800000 */
.L_x_26263:
[----:B------:R-:W-:Y:S01]  /*118d0*/  IMAD.SHL.U32 R2, R2, 0x100000, RZ ;  /* 0x0010000002027824 */ /* 0x000fe200078e00ff */
[----:B------:R-:W-:-:S04]  /*118e0*/  LEA R3, R0, 0x3b800000, 0x17 ;  /* 0x3b80000000037811 */ /* 0x000fc800078eb8ff */
[----:B------:R-:W-:-:S07]  /*118f0*/  LOP3.LUT R30, R3, R2, R30, 0xfe, !PT ;  /* 0x00000002031e7212 */ /* 0x000fce00078efe1e */
.L_x_26262:
[----:B------:R-:W-:Y:S05]  /*11900*/  BSYNC B0 ;  /* 0x0000000000007941 */ /* 0x000fea0003800000 */
.L_x_26261:
[----:B------:R-:W0:Y:S01]  /*11910*/  F2I.S64.TRUNC R30, R30 ;  /* 0x0000001e001e7311 */ /* 0x000e22000020d900 */
[----:B------:R-:W-:Y:S05]  /*11920*/  BRA `(.L_x_26246) ;  /* 0x00000004000c7947 */ /* 0x000fea0003800000 */
.L_x_26259:
        /* <DEDUP_REMOVED lines=21> */
.L_x_26268:
[----:B------:R-:W-:Y:S05]  /*11a80*/  BSYNC B1 ;  /* 0x0000000000017941 */ /* 0x000fea0003800000 */
.L_x_26267:
[----:B------:R-:W-:Y:S01]  /*11a90*/  IMAD.SHL.U32 R2, R2, 0x200000, RZ ;  /* 0x0020000002027824 */ /* 0x000fe200078e00ff */
[----:B------:R-:W-:-:S04]  /*11aa0*/  LEA R3, R0, 0x37800000, 0x17 ;  /* 0x3780000000037811 */ /* 0x000fc800078eb8ff */
[----:B------:R-:W-:-:S07]  /*11ab0*/  LOP3.LUT R30, R3, R2, R30, 0xfe, !PT ;  /* 0x00000002031e7212 */ /* 0x000fce00078efe1e */
.L_x_26266:
[----:B------:R-:W-:Y:S05]  /*11ac0*/  BSYNC B0 ;  /* 0x0000000000007941 */ /* 0x000fea0003800000 */
.L_x_26265:
[----:B------:R-:W0:Y:S01]  /*11ad0*/  F2I.S64.TRUNC R30, R30 ;  /* 0x0000001e001e7311 */ /* 0x000e22000020d900 */
[----:B------:R-:W-:Y:S05]  /*11ae0*/  BRA `(.L_x_26246) ;  /* 0x00000000009c7947 */ /* 0x000fea0003800000 */
.L_x_26258:
        /* <DEDUP_REMOVED lines=14> */
.L_x_26272:
[----:B------:R-:W-:Y:S05]  /*11bd0*/  BSYNC B0 ;  /* 0x0000000000007941 */ /* 0x000fea0003800000 */
.L_x_26271:
[----:B------:R-:W0:Y:S01]  /*11be0*/  F2I.S64.TRUNC R30, R30 ;  /* 0x0000001e001e7311 */ /* 0x000e22000020d900 */
[----:B------:R-:W-:Y:S05]  /*11bf0*/  BRA `(.L_x_26246) ;  /* 0x0000000000587947 */ /* 0x000fea0003800000 */
.L_x_26245:
        /* <DEDUP_REMOVED lines=16> */
.L_x_26273:
[----:B------:R-:W-:Y:S01]  /*11d00*/  CS2R R30, SRZ ;  /* 0x00000000001e7805 */ /* 0x000fe2000001ff00 */
[----:B------:R-:W-:Y:S06]  /*11d10*/  BRA `(.L_x_26246) ;  /* 0x0000000000107947 */ /* 0x000fec0003800000 */
.L_x_26270:
[----:B------:R0:W5:Y:S01]  /*11d20*/  LDG.E.64 R30, desc[UR36][R2.64] ;  /* 0x00000024021e7981 */ /* 0x000162000c1e1b00 */
[----:B------:R-:W-:Y:S05]  /*11d30*/  BRA `(.L_x_26246) ;  /* 0x0000000000087947 */ /* 0x000fea0003800000 */
.L_x_26269:
[----:B------:R0:W5:Y:S01]  /*11d40*/  LDG.E R30, desc[UR36][R2.64] ;  /* 0x00000024021e7981 */ /* 0x000162000c1e1900 */
[----:B------:R-:W-:-:S07]  /*11d50*/  IMAD.MOV.U32 R31, RZ, RZ, RZ ;  /* 0x000000ffff1f7224 */ /* 0x000fce00078e00ff */
.L_x_26246:
        /* <DEDUP_REMOVED lines=18> */
.L_x_26277:
[----:B------:R0:W5:Y:S01]  /*11e80*/  LDG.E.U8 R28, desc[UR36][R2.64] ;  /* 0x00000024021c7981 */ /* 0x000162000c1e1100 */
[----:B------:R-:W-:Y:S01]  /*11e90*/  IMAD.MOV.U32 R29, RZ, RZ, RZ ;  /* 0x000000ffff1d7224 */ /* 0x000fe200078e00ff */
[----:B------:R-:W-:Y:S06]  /*11ea0*/  BRA `(.L_x_26279) ;  /* 0x0000000c00487947 */ /* 0x000fec0003800000 */
.L_x_26276:
        /* <DEDUP_REMOVED lines=8> */
.L_x_26281:
[----:B------:R-:W2:Y:S02]  /*11f30*/  LDG.E R28, desc[UR36][R2.64] ;  /* 0x00000024021c7981 */ /* 0x000ea4000c1e1900 */
[----:B--2---:R-:W-:Y:S01]  /*11f40*/  SHF.R.S32.HI R29, RZ, 0x1f, R28 ;  /* 0x0000001fff1d7819 */ /* 0x004fe2000001141c */
[----:B------:R-:W-:Y:S06]  /*11f50*/  BRA `(.L_x_26279) ;  /* 0x0000000c001c7947 */ /* 0x000fec0003800000 */
.L_x_26280:
[----:B------:R-:W2:Y:S02]  /*11f60*/  LDG.E.S16 R28, desc[UR36][R2.64] ;  /* 0x00000024021c7981 */ /* 0x000ea4000c1e1700 */
[----:B--2---:R-:W-:Y:S01]  /*11f70*/  SHF.R.S32.HI R29, RZ, 0x1f, R28 ;  /* 0x0000001fff1d7819 */ /* 0x004fe2000001141c */
[----:B------:R-:W-:Y:S06]  /*11f80*/  BRA `(.L_x_26279) ;  /* 0x0000000c00107947 */ /* 0x000fec0003800000 */
.L_x_26275:
        /* <DEDUP_REMOVED lines=9> */
.L_x_26283:
[----:B------:R-:W2:Y:S02]  /*12020*/  LDG.E.U16 R2, desc[UR36][R2.64] ;  /* 0x0000002402027981 */ /* 0x000ea4000c1e1500 */
[----:B--2---:R-:W-:-:S06]  /*12030*/  HADD2.F32 R28, -RZ, R2.H0_H0 ;  /* 0x20000002ff1c7230 */ /* 0x004fcc0000004100 */
[----:B------:R-:W0:Y:S01]  /*12040*/  F2I.S64.TRUNC R28, R28 ;  /* 0x0000001c001c7311 */ /* 0x000e22000020d900 */
[----:B------:R-:W-:Y:S05]  /*12050*/  BRA `(.L_x_26279) ;  /* 0x0000000800dc7947 */ /* 0x000fea0003800000 */
.L_x_26282:
        /* <DEDUP_REMOVED lines=9> */
.L_x_26285:
[----:B------:R-:W2:Y:S02]  /*120f0*/  LDG.E.U16 R2, desc[UR36][R2.64] ;  /* 0x0000002402027981 */ /* 0x000ea4000c1e1500 */
[----:B--2---:R-:W-:-:S06]  /*12100*/  HADD2.F32 R28, -RZ, R2.H0_H0 ;  /* 0x20000002ff1c7230 */ /* 0x004fcc0000004100 */
[----:B------:R-:W0:Y:S01]  /*12110*/  F2I.S64.TRUNC R28, R28 ;  /* 0x0000001c001c7311 */ /* 0x000e22000020d900 */
[----:B------:R-:W-:Y:S05]  /*12120*/  BRA `(.L_x_26279) ;  /* 0x0000000800a87947 */ /* 0x000fea0003800000 */
.L_x_26284:
[----:B------:R-:W2:Y:S02]  /*12130*/  LDG.E.64 R2, desc[UR36][R2.64] ;  /* 0x0000002402027981 */ /* 0x000ea4000c1e1b00 */
[----:B--2---:R0:W1:Y:S01]  /*12140*/  F2I.S64.F64.TRUNC R28, R2 ;  /* 0x00000002001c7311 */ /* 0x004062000030d900 */
[----:B------:R-:W-:Y:S05]  /*12150*/  BRA `(.L_x_26279) ;  /* 0x00000008009c7947 */ /* 0x000fea0003800000 */
.L_x_26274:
        /* <DEDUP_REMOVED lines=13> */
.L_x_26288:
[----:B------:R-:W2:Y:S02]  /*12230*/  LDG.E.64 R2, desc[UR36][R2.64] ;  /* 0x0000002402027981 */ /* 0x000ea4000c1e1b00 */
[----:B--2---:R0:W1:Y:S01]  /*12240*/  F2I.S64.F64.TRUNC R28, R2 ;  /* 0x00000002001c7311 */ /* 0x004062000030d900 */
[----:B------:R-:W-:Y:S05]  /*12250*/  BRA `(.L_x_26279) ;  /* 0x00000008005c7947 */ /* 0x000fea0003800000 */
.L_x_26287:
        /* <DEDUP_REMOVED lines=27> */
.L_x_26290:
        /* <DEDUP_REMOVED lines=14> */
.L_x_26289:
[----:B------:R-:W2:Y:S02]  /*124f0*/  LDG.E.U16 R28, desc[UR36][R2.64] ;  /* 0x00000024021c7981 */ /* 0x000ea4000c1e1500 */
[----:B--2---:R-:W-:-:S06]  /*12500*/  IMAD.U32 R28, R28, 0x10000, RZ ;  /* 0x000100001c1c7824 */ /* 0x004fcc00078e00ff */
[----:B------:R-:W0:Y:S01]  /*12510*/  F2I.S64.TRUNC R28, R28 ;  /* 0x0000001c001c7311 */ /* 0x000e22000020d900 */
[----:B------:R-:W-:Y:S05]  /*12520*/  BRA `(.L_x_26279) ;  /* 0x0000000400a87947 */ /* 0x000fea0003800000 */
.L_x_26286:
        /* <DEDUP_REMOVED lines=11> */
.L_x_26293:
        /* <DEDUP_REMOVED lines=21> */
.L_x_26297:
[----:B------:R-:W-:Y:S05]  /*12730*/  BSYNC B1 ;  /* 0x0000000000017941 */ /* 0x000fea0003800000 */
.L_x_26296:
[----:B------:R-:W-:Y:S01]  /*12740*/  IMAD.SHL.U32 R2, R2, 0x100000, RZ ;  /* 0x0010000002027824 */ /* 0x000fe200078e00ff */
[----:B------:R-:W-:-:S04]  /*12750*/  LEA R3, R0, 0x3b800000, 0x17 ;  /* 0x3b80000000037811 */ /* 0x000fc800078eb8ff */
[----:B------:R-:W-:-:S07]  /*12760*/  LOP3.LUT R28, R3, R2, R28, 0xfe, !PT ;  /* 0x00000002031c7212 */ /* 0x000fce00078efe1c */
.L_x_26295:
[----:B------:R-:W-:Y:S05]  /*12770*/  BSYNC B0 ;  /* 0x0000000000007941 */ /* 0x000fea0003800000 */
.L_x_26294:
[----:B------:R-:W0:Y:S01]  /*12780*/  F2I.S64.TRUNC R28, R28 ;  /* 0x0000001c001c7311 */ /* 0x000e22000020d900 */
[----:B------:R-:W-:Y:S05]  /*12790*/  BRA `(.L_x_26279) ;  /* 0x00000004000c7947 */ /* 0x000fea0003800000 */
.L_x_26292:
        /* <DEDUP_REMOVED lines=21> */
.L_x_26301:
[----:B------:R-:W-:Y:S05]  /*128f0*/  BSYNC B1 ;  /* 0x0000000000017941 */ /* 0x000fea0003800000 */
.L_x_26300:
[----:B------:R-:W-:Y:S01]  /*12900*/  IMAD.SHL.U32 R2, R2, 0x200000, RZ ;  /* 0x0020000002027824 */ /* 0x000fe200078e00ff */
[----:B------:R-:W-:-:S04]  /*12910*/  LEA R3, R0, 0x37800000, 0x17 ;  /* 0x3780000000037811 */ /* 0x000fc800078eb8ff */
[----:B------:R-:W-:-:S07]  /*12920*/  LOP3.LUT R28, R3, R2, R28, 0xfe, !PT ;  /* 0x00000002031c7212 */ /* 0x000fce00078efe1c */
.L_x_26299:
[----:B------:R-:W-:Y:S05]  /*12930*/  BSYNC B0 ;  /* 0x0000000000007941 */ /* 0x000fea0003800000 */
.L_x_26298:
[----:B------:R-:W0:Y:S01]  /*12940*/  F2I.S64.TRUNC R28, R28 ;  /* 0x0000001c001c7311 */ /* 0x000e22000020d900 */
[----:B------:R-:W-:Y:S05]  /*12950*/  BRA `(.L_x_26279) ;  /* 0x00000000009c7947 */ /* 0x000fea0003800000 */
.L_x_26291:
        /* <DEDUP_REMOVED lines=14> */
.L_x_26305:
[----:B------:R-:W-:Y:S05]  /*12a40*/  BSYNC B0 ;  /* 0x0000000000007941 */ /* 0x000fea0003800000 */
.L_x_26304:
[----:B------:R-:W0:Y:S01]  /*12a50*/  F2I.S64.TRUNC R28, R28 ;  /* 0x0000001c001c7311 */ /* 0x000e22000020d900 */
[----:B------:R-:W-:Y:S05]  /*12a60*/  BRA `(.L_x_26279) ;  /* 0x0000000000587947 */ /* 0x000fea0003800000 */
.L_x_26278:
        /* <DEDUP_REMOVED lines=16> */
.L_x_26306:
[----:B------:R-:W-:Y:S01]  /*12b70*/  CS2R R28, SRZ ;  /* 0x00000000001c7805 */ /* 0x000fe2000001ff00 */
[----:B------:R-:W-:Y:S06]  /*12b80*/  BRA `(.L_x_26279) ;  /* 0x0000000000107947 */ /* 0x000fec0003800000 */
.L_x_26303:
[----:B------:R0:W5:Y:S01]  /*12b90*/  LDG.E.64 R28, desc[UR36][R2.64] ;  /* 0x00000024021c7981 */ /* 0x000162000c1e1b00 */
[----:B------:R-:W-:Y:S05]  /*12ba0*/  BRA `(.L_x_26279) ;  /* 0x0000000000087947 */ /* 0x000fea0003800000 */
.L_x_26302:
[----:B------:R0:W5:Y:S01]  /*12bb0*/  LDG.E R28, desc[UR36][R2.64] ;  /* 0x00000024021c7981 */ /* 0x000162000c1e1900 */
[----:B------:R-:W-:-:S07]  /*12bc0*/  IMAD.MOV.U32 R29, RZ, RZ, RZ ;  /* 0x000000ffff1d7224 */ /* 0x000fce00078e00ff */
.L_x_26279:
        /* <DEDUP_REMOVED lines=18> */
.L_x_26310:
[----:B------:R0:W5:Y:S01]  /*12cf0*/  LDG.E.U8 R22, desc[UR36][R2.64] ;  /* 0x0000002402167981 */ /* 0x000162000c1e1100 */
[----:B------:R-:W-:Y:S01]  /*12d00*/  IMAD.MOV.U32 R23, RZ, RZ, RZ ;  /* 0x000000ffff177224 */ /* 0x000fe200078e00ff */
[----:B------:R-:W-:Y:S06]  /*12d10*/  BRA `(.L_x_26312) ;  /* 0x0000000c00487947 */ /* 0x000fec0003800000 */
.L_x_26309:
        /* <DEDUP_REMOVED lines=8> */
.L_x_26314:
[----:B------:R-:W2:Y:S02]  /*12da0*/  LDG.E R22, desc[UR36][R2.64] ;  /* 0x0000002402167981 */ /* 0x000ea4000c1e1900 */
[----:B--2---:R-:W-:Y:S01]  /*12db0*/  SHF.R.S32.HI R23, RZ, 0x1f, R22 ;  /* 0x0000001fff177819 */ /* 0x004fe20000011416 */
[----:B------:R-:W-:Y:S06]  /*12dc0*/  BRA `(.L_x_26312) ;  /* 0x0000000c001c7947 */ /* 0x000fec0003800000 */
.L_x_26313:
[----:B------:R-:W2:Y:S02]  /*12dd0*/  LDG.E.S16 R22, desc[UR36][R2.64] ;  /* 0x0000002402167981 */ /* 0x000ea4000c1e1700 */
[----:B--2---:R-:W-:Y:S01]  /*12de0*/  SHF.R.S32.HI R23, RZ, 0x1f, R22 ;  /* 0x0000001fff177819 */ /* 0x004fe20000011416 */
[----:B------:R-:W-:Y:S06]  /*12df0*/  BRA `(.L_x_26312) ;  /* 0x0000000c00107947 */ /* 0x000fec0003800000 */
.L_x_26308:
        /* <DEDUP_REMOVED lines=9> */
.L_x_26316:
[----:B------:R-:W2:Y:S02]  /*12e90*/  LDG.E.U16 R2, desc[UR36][R2.64] ;  /* 0x0000002402027981 */ /* 0x000ea4000c1e1500 */
[----:B--2---:R-:W-:-:S06]  /*12ea0*/  HADD2.F32 R22, -RZ, R2.H0_H0 ;  /* 0x20000002ff167230 */ /* 0x004fcc0000004100 */
[----:B------:R-:W0:Y:S01]  /*12eb0*/  F2I.S64.TRUNC R22, R22 ;  /* 0x0000001600167311 */ /* 0x000e22000020d900 */
[----:B------:R-:W-:Y:S05]  /*12ec0*/  BRA `(.L_x_26312) ;  /* 0x0000000800dc7947 */ /* 0x000fea0003800000 */
.L_x_26315:
        /* <DEDUP_REMOVED lines=9> */
.L_x_26318:
[----:B------:R-:W2:Y:S02]  /*12f60*/  LDG.E.U16 R2, desc[UR36][R2.64] ;  /* 0x0000002402027981 */ /* 0x000ea4000c1e1500 */
[----:B--2---:R-:W-:-:S06]  /*12f70*/  HADD2.F32 R22, -RZ, R2.H0_H0 ;  /* 0x20000002ff167230 */ /* 0x004fcc0000004100 */
[----:B------:R-:W0:Y:S01]  /*12f80*/  F2I.S64.TRUNC R22, R22 ;  /* 0x0000001600167311 */ /* 0x000e22000020d900 */
[----:B------:R-:W-:Y:S05]  /*12f90*/  BRA `(.L_x_26312) ;  /* 0x0000000800a87947 */ /* 0x000fea0003800000 */
.L_x_26317:
[----:B------:R-:W2:Y:S02]  /*12fa0*/  LDG.E.64 R2, desc[UR36][R2.64] ;  /* 0x0000002402027981 */ /* 0x000ea4000c1e1b00 */
[----:B--2---:R0:W1:Y:S01]  /*12fb0*/  F2I.S64.F64.TRUNC R22, R2 ;  /* 0x0000000200167311 */ /* 0x004062000030d900 */
[----:B------:R-:W-:Y:S05]  /*12fc0*/  BRA `(.L_x_26312) ;  /* 0x00000008009c7947 */ /* 0x000fea0003800000 */
.L_x_26307:
        /* <DEDUP_REMOVED lines=13> */
.L_x_26321:
[----:B------:R-:W2:Y:S02]  /*130a0*/  LDG.E.64 R2, desc[UR36][R2.64] ;  /* 0x0000002402027981 */ /* 0x000ea4000c1e1b00 */
[----:B--2---:R0:W1:Y:S01]  /*130b0*/  F2I.S64.F64.TRUNC R22, R2 ;  /* 0x0000000200167311 */ /* 0x004062000030d900 */
[----:B------:R-:W-:Y:S05]  /*130c0*/  BRA `(.L_x_26312) ;  /* 0x00000008005c7947 */ /* 0x000fea0003800000 */
.L_x_26320:
        /* <DEDUP_REMOVED lines=27> */
.L_x_26323:
        /* <DEDUP_REMOVED lines=14> */
.L_x_26322:
[----:B------:R-:W2:Y:S02]  /*13360*/  LDG.E.U16 R22, desc[UR36][R2.64] ;  /* 0x0000002402167981 */ /* 0x000ea4000c1e1500 */
[----:B--2---:R-:W-:-:S06]  /*13370*/  IMAD.U32 R22, R22, 0x10000, RZ ;  /* 0x0001000016167824 */ /* 0x004fcc00078e00ff */
[----:B------:R-:W0:Y:S01]  /*13380*/  F2I.S64.TRUNC R22, R22 ;  /* 0x0000001600167311 */ /* 0x000e22000020d900 */
[----:B------:R-:W-:Y:S05]  /*13390*/  BRA `(.L_x_26312) ;  /* 0x0000000400a87947 */ /* 0x000fea0003800000 */
.L_x_26319:
        /* <DEDUP_REMOVED lines=11> */
.L_x_26326:
        /* <DEDUP_REMOVED lines=21> */
.L_x_26330:
[----:B------:R-:W-:Y:S05]  /*135a0*/  BSYNC B1 ;  /* 0x0000000000017941 */ /* 0x000fea0003800000 */
.L_x_26329:
[----:B------:R-:W-:Y:S01]  /*135b0*/  IMAD.SHL.U32 R2, R2, 0x100000, RZ ;  /* 0x0010000002027824 */ /* 0x000fe200078e00ff */
[----:B------:R-:W-:-:S04]  /*135c0*/  LEA R3, R0, 0x3b800000, 0x17 ;  /* 0x3b80000000037811 */ /* 0x000fc800078eb8ff */
[----:B------:R-:W-:-:S07]  /*135d0*/  LOP3.LUT R22, R3, R2, R22, 0xfe, !PT ;  /* 0x0000000203167212 */ /* 0x000fce00078efe16 */
.L_x_26328:
[----:B------:R-:W-:Y:S05]  /*135e0*/  BSYNC B0 ;  /* 0x0000000000007941 */ /* 0x000fea0003800000 */
.L_x_26327:
[----:B------:R-:W0:Y:S01]  /*135f0*/  F2I.S64.TRUNC R22, R22 ;  /* 0x0000001600167311 */ /* 0x000e22000020d900 */
[----:B------:R-:W-:Y:S05]  /*13600*/  BRA `(.L_x_26312) ;  /* 0x00000004000c7947 */ /* 0x000fea0003800000 */
.L_x_26325:
        /* <DEDUP_REMOVED lines=21> */
.L_x_26334:
[----:B------:R-:W-:Y:S05]  /*13760*/  BSYNC B1 ;  /* 0x0000000000017941 */ /* 0x000fea0003800000 */
.L_x_26333:
[----:B------:R-:W-:Y:S01]  /*13770*/  IMAD.SHL.U32 R2, R2, 0x200000, RZ ;  /* 0x0020000002027824 */ /* 0x000fe200078e00ff */
[----:B------:R-:W-:-:S04]  /*13780*/  LEA R3, R0, 0x37800000, 0x17 ;  /* 0x3780000000037811 */ /* 0x000fc800078eb8ff */
[----:B------:R-:W-:-:S07]  /*13790*/  LOP3.LUT R22, R3, R2, R22, 0xfe, !PT ;  /* 0x0000000203167212 */ /* 0x000fce00078efe16 */
.L_x_26332:
[----:B------:R-:W-:Y:S05]  /*137a0*/  BSYNC B0 ;  /* 0x0000000000007941 */ /* 0x000fea0003800000 */
.L_x_26331:
[----:B------:R-:W0:Y:S01]  /*137b0*/  F2I.S64.TRUNC R22, R22 ;  /* 0x0000001600167311 */ /* 0x000e22000020d900 */
[----:B------:R-:W-:Y:S05]  /*137c0*/  BRA `(.L_x_26312) ;  /* 0x00000000009c7947 */ /* 0x000fea0003800000 */
.L_x_26324:
        /* <DEDUP_REMOVED lines=14> */
.L_x_26338:
[----:B------:R-:W-:Y:S05]  /*138b0*/  BSYNC B0 ;  /* 0x0000000000007941 */ /* 0x000fea0003800000 */
.L_x_26337:
[----:B------:R-:W0:Y:S01]  /*138c0*/  F2I.S64.TRUNC R22, R22 ;  /* 0x0000001600167311 */ /* 0x000e22000020d900 */
[----:B------:R-:W-:Y:S05]  /*138d0*/  BRA `(.L_x_26312) ;  /* 0x0000000000587947 */ /* 0x000fea0003800000 */
.L_x_26311:
        /* <DEDUP_REMOVED lines=16> */
.L_x_26339:
[----:B------:R-:W-:Y:S01]  /*139e0*/  CS2R R22, SRZ ;  /* 0x0000000000167805 */ /* 0x000fe2000001ff00 */
[----:B------:R-:W-:Y:S06]  /*139f0*/  BRA `(.L_x_26312) ;  /* 0x0000000000107947 */ /* 0x000fec0003800000 */
.L_x_26336:
[----:B------:R0:W5:Y:S01]  /*13a00*/  LDG.E.64 R22, desc[UR36][R2.64] ;  /* 0x0000002402167981 */ /* 0x000162000c1e1b00 */
[----:B------:R-:W-:Y:S05]  /*13a10*/  BRA `(.L_x_26312) ;  /* 0x0000000000087947 */ /* 0x000fea0003800000 */
.L_x_26335:
[----:B------:R0:W5:Y:S01]  /*13a20*/  LDG.E R22, desc[UR36][R2.64] ;  /* 0x0000002402167981 */ /* 0x000162000c1e1900 */
[----:B------:R-:W-:-:S11]  /*13a30*/  HFMA2.MMA R23, -RZ, RZ, 0, 0 ;  /* 0x00000000ff177435 */ /* 0x000fd600000001ff */
.L_x_26312:
        /* <DEDUP_REMOVED lines=18> */
.L_x_26343:
[----:B------:R0:W5:Y:S01]  /*13b60*/  LDG.E.U8 R24, desc[UR36][R2.64] ;  /* 0x0000002402187981 */ /* 0x000162000c1e1100 */
[----:B------:R-:W-:Y:S01]  /*13b70*/  IMAD.MOV.U32 R25, RZ, RZ, RZ ;  /* 0x000000ffff197224 */ /* 0x000fe200078e00ff */
[----:B------:R-:W-:Y:S06]  /*13b80*/  BRA `(.L_x_26345) ;  /* 0x0000000c00487947 */ /* 0x000fec0003800000 */
.L_x_26342:
        /* <DEDUP_REMOVED lines=8> */
.L_x_26347:
[----:B------:R-:W2:Y:S02]  /*13c10*/  LDG.E R24, desc[UR36][R2.64] ;  /* 0x0000002402187981 */ /* 0x000ea4000c1e1900 */
[----:B--2---:R-:W-:Y:S01]  /*13c20*/  SHF.R.S32.HI R25, RZ, 0x1f, R24 ;  /* 0x0000001fff197819 */ /* 0x004fe20000011418 */
[----:B------:R-:W-:Y:S06]  /*13c30*/  BRA `(.L_x_26345) ;  /* 0x0000000c001c7947 */ /* 0x000fec0003800000 */
.L_x_26346:
[----:B------:R-:W2:Y:S02]  /*13c40*/  LDG.E.S16 R24, desc[UR36][R2.64] ;  /* 0x0000002402187981 */ /* 0x000ea4000c1e1700 */
[----:B--2---:R-:W-:Y:S01]  /*13c50*/  SHF.R.S32.HI R25, RZ, 0x1f, R24 ;  /* 0x0000001fff197819 */ /* 0x004fe20000011418 */
[----:B------:R-:W-:Y:S06]  /*13c60*/  BRA `(.L_x_26345) ;  /* 0x0000000c00107947 */ /* 0x000fec0003800000 */
.L_x_26341:
        /* <DEDUP_REMOVED lines=9> */
.L_x_26349:
[----:B------:R-:W2:Y:S02]  /*13d00*/  LDG.E.U16 R2, desc[UR36][R2.64] ;  /* 0x0000002402027981 */ /* 0x000ea4000c1e1500 */
[----:B--2---:R-:W-:-:S06]  /*13d10*/  HADD2.F32 R24, -RZ, R2.H0_H0 ;  /* 0x20000002ff187230 */ /* 0x004fcc0000004100 */
[----:B------:R-:W0:Y:S01]  /*13d20*/  F2I.S64.TRUNC R24, R24 ;  /* 0x0000001800187311 */ /* 0x000e22000020d900 */
[----:B------:R-:W-:Y:S05]  /*13d30*/  BRA `(.L_x_26345) ;  /* 0x0000000800dc7947 */ /* 0x000fea0003800000 */
.L_x_26348:
        /* <DEDUP_REMOVED lines=9> */
.L_x_26351:
[----:B------:R-:W2:Y:S02]  /*13dd0*/  LDG.E.U16 R2, desc[UR36][R2.64] ;  /* 0x0000002402027981 */ /* 0x000ea4000c1e1500 */
[----:B--2---:R-:W-:-:S06]  /*13de0*/  HADD2.F32 R24, -RZ, R2.H0_H0 ;  /* 0x20000002ff187230 */ /* 0x004fcc0000004100 */
[----:B------:R-:W0:Y:S01]  /*13df0*/  F2I.S64.TRUNC R24, R24 ;  /* 0x0000001800187311 */ /* 0x000e22000020d900 */
[----:B------:R-:W-:Y:S05]  /*13e00*/  BRA `(.L_x_26345) ;  /* 0x0000000800a87947 */ /* 0x000fea0003800000 */
.L_x_26350:
[----:B------:R-:W2:Y:S02]  /*13e10*/  LDG.E.64 R2, desc[UR36][R2.64] ;  /* 0x0000002402027981 */ /* 0x000ea4000c1e1b00 */
[----:B--2---:R0:W1:Y:S01]  /*13e20*/  F2I.S64.F64.TRUNC R24, R2 ;  /* 0x0000000200187311 */ /* 0x004062000030d900 */
[----:B------:R-:W-:Y:S05]  /*13e30*/  BRA `(.L_x_26345) ;  /* 0x00000008009c7947 */ /* 0x000fea0003800000 */
.L_x_26340:
        /* <DEDUP_REMOVED lines=13> */
.L_x_26354:
[----:B------:R-:W2:Y:S02]  /*13f10*/  LDG.E.64 R2, desc[UR36][R2.64] ;  /* 0x0000002402027981 */ /* 0x000ea4000c1e1b00 */
[----:B--2---:R0:W1:Y:S01]  /*13f20*/  F2I.S64.F64.TRUNC R24, R2 ;  /* 0x0000000200187311 */ /* 0x004062000030d900 */
[----:B------:R-:W-:Y:S05]  /*13f30*/  BRA `(.L_x_26345) ;  /* 0x00000008005c7947 */ /* 0x000fea0003800000 */
.L_x_26353:
        /* <DEDUP_REMOVED lines=27> */
.L_x_26356:
        /* <DEDUP_REMOVED lines=14> */
.L_x_26355:
[----:B------:R-:W2:Y:S02]  /*141d0*/  LDG.E.U16 R24, desc[UR36][R2.64] ;  /* 0x0000002402187981 */ /* 0x000ea4000c1e1500 */
[----:B--2---:R-:W-:-:S06]  /*141e0*/  IMAD.U32 R24, R24, 0x10000, RZ ;  /* 0x0001000018187824 */ /* 0x004fcc00078e00ff */
[----:B------:R-:W0:Y:S01]  /*141f0*/  F2I.S64.TRUNC R24, R24 ;  /* 0x0000001800187311 */ /* 0x000e22000020d900 */
[----:B------:R-:W-:Y:S05]  /*14200*/  BRA `(.L_x_26345) ;  /* 0x0000000400a87947 */ /* 0x000fea0003800000 */
.L_x_26352:
        /* <DEDUP_REMOVED lines=11> */
.L_x_26359:
        /* <DEDUP_REMOVED lines=21> */
.L_x_26363:
[----:B------:R-:W-:Y:S05]  /*14410*/  BSYNC B1 ;  /* 0x0000000000017941 */ /* 0x000fea0003800000 */
.L_x_26362:
[----:B------:R-:W-:Y:S01]  /*14420*/  IMAD.SHL.U32 R2, R2, 0x100000, RZ ;  /* 0x0010000002027824 */ /* 0x000fe200078e00ff */
[----:B------:R-:W-:-:S04]  /*14430*/  LEA R3, R0, 0x3b800000, 0x17 ;  /* 0x3b80000000037811 */ /* 0x000fc800078eb8ff */
[----:B------:R-:W-:-:S07]  /*14440*/  LOP3.LUT R24, R3, R2, R24, 0xfe, !PT ;  /* 0x0000000203187212 */ /* 0x000fce00078efe18 */
.L_x_26361:
[----:B------:R-:W-:Y:S05]  /*14450*/  BSYNC B0 ;  /* 0x0000000000007941 */ /* 0x000fea0003800000 */
.L_x_26360:
[----:B------:R-:W1:Y:S01]  /*14460*/  F2I.S64.TRUNC R24, R24 ;  /* 0x0000001800187311 */ /* 0x000e62000020d900 */
[----:B------:R-:W-:Y:S05]  /*14470*/  BRA `(.L_x_26345) ;  /* 0x00000004000c7947 */ /* 0x000fea0003800000 */
.L_x_26358:
        /* <DEDUP_REMOVED lines=21> */
.L_x_26367:
[----:B------:R-:W-:Y:S05]  /*145d0*/  BSYNC B1 ;  /* 0x0000000000017941 */ /* 0x000fea0003800000 */
.L_x_26366:
[----:B------:R-:W-:Y:S01]  /*145e0*/  IMAD.SHL.U32 R2, R2, 0x200000, RZ ;  /* 0x0020000002027824 */ /* 0x000fe200078e00ff */
[----:B------:R-:W-:-:S04]  /*145f0*/  LEA R3, R0, 0x37800000, 0x17 ;  /* 0x3780000000037811 */ /* 0x000fc800078eb8ff */
[----:B------:R-:W-:-:S07]  /*14600*/  LOP3.LUT R24, R3, R2, R24, 0xfe, !PT ;  /* 0x0000000203187212 */ /* 0x000fce00078efe18 */
.L_x_26365:
[----:B------:R-:W-:Y:S05]  /*14610*/  BSYNC B0 ;  /* 0x0000000000007941 */ /* 0x000fea0003800000 */
.L_x_26364:
[----:B------:R-:W0:Y:S01]  /*14620*/  F2I.S64.TRUNC R24, R24 ;  /* 0x0000001800187311 */ /* 0x000e22000020d900 */
[----:B------:R-:W-:Y:S05]  /*14630*/  BRA `(.L_x_26345) ;  /* 0x00000000009c7947 */ /* 0x000fea0003800000 */
.L_x_26357:
        /* <DEDUP_REMOVED lines=14> */
.L_x_26371:
[----:B------:R-:W-:Y:S05]  /*14720*/  BSYNC B0 ;  /* 0x0000000000007941 */ /* 0x000fea0003800000 */
.L_x_26370:
[----:B------:R-:W0:Y:S01]  /*14730*/  F2I.S64.TRUNC R24, R24 ;  /* 0x0000001800187311 */ /* 0x000e22000020d900 */
[----:B------:R-:W-:Y:S05]  /*14740*/  BRA `(.L_x_26345) ;  /* 0x0000000000587947 */ /* 0x000fea0003800000 */
.L_x_26344:
        /* <DEDUP_REMOVED lines=16> */
.L_x_26372:
[----:B------:R-:W-:Y:S01]  /*14850*/  CS2R R24, SRZ ;  /* 0x0000000000187805 */ /* 0x000fe2000001ff00 */
[----:B------:R-:W-:Y:S06]  /*14860*/  BRA `(.L_x_26345) ;  /* 0x0000000000107947 */ /* 0x000fec0003800000 */
.L_x_26369:
[----:B------:R0:W5:Y:S01]  /*14870*/  LDG.E.64 R24, desc[UR36][R2.64] ;  /* 0x0000002402187981 */ /* 0x000162000c1e1b00 */
[----:B------:R-:W-:Y:S05]  /*14880*/  BRA `(.L_x_26345) ;  /* 0x0000000000087947 */ /* 0x000fea0003800000 */
.L_x_26368:
[----:B------:R0:W5:Y:S01]  /*14890*/  LDG.E R24, desc[UR36][R2.64] ;  /* 0x0000002402187981 */ /* 0x000162000c1e1900 */
[----:B------:R-:W-:-:S07]  /*148a0*/  IMAD.MOV.U32 R25, RZ, RZ, RZ ;  /* 0x000000ffff197224 */ /* 0x000fce00078e00ff */
.L_x_26345:
        /* <DEDUP_REMOVED lines=18> */
.L_x_26376:
[----:B------:R0:W5:Y:S01]  /*149d0*/  LDG.E.U8 R26, desc[UR36][R2.64] ;  /* 0x00000024021a7981 */ /* 0x000162000c1e1100 */
[----:B------:R-:W-:Y:S01]  /*149e0*/  IMAD.MOV.U32 R27, RZ, RZ, RZ ;  /* 0x000000ffff1b7224 */ /* 0x000fe200078e00ff */
[----:B------:R-:W-:Y:S06]  /*149f0*/  BRA `(.L_x_26378) ;  /* 0x0000000c00487947 */ /* 0x000fec0003800000 */
.L_x_26375:
        /* <DEDUP_REMOVED lines=8> */
.L_x_26380:
[----:B------:R-:W2:Y:S02]  /*14a80*/  LDG.E R26, desc[UR36][R2.64] ;  /* 0x00000024021a7981 */ /* 0x000ea4000c1e1900 */
[----:B--2---:R-:W-:Y:S01]  /*14a90*/  SHF.R.S32.HI R27, RZ, 0x1f, R26 ;  /* 0x0000001fff1b7819 */ /* 0x004fe2000001141a */
[----:B------:R-:W-:Y:S06]  /*14aa0*/  BRA `(.L_x_26378) ;  /* 0x0000000c001c7947 */ /* 0x000fec0003800000 */
.L_x_26379:
[----:B------:R-:W2:Y:S02]  /*14ab0*/  LDG.E.S16 R26, desc[UR36][R2.64] ;  /* 0x00000024021a7981 */ /* 0x000ea4000c1e1700 */
[----:B--2---:R-:W-:Y:S01]  /*14ac0*/  SHF.R.S32.HI R27, RZ, 0x1f, R26 ;  /* 0x0000001fff1b7819 */ /* 0x004fe2000001141a */
[----:B------:R-:W-:Y:S06]  /*14ad0*/  BRA `(.L_x_26378) ;  /* 0x0000000c00107947 */ /* 0x000fec0003800000 */
.L_x_26374:
        /* <DEDUP_REMOVED lines=9> */
.L_x_26382:
[----:B------:R-:W2:Y:S02]  /*14b70*/  LDG.E.U16 R2, desc[UR36][R2.64] ;  /* 0x0000002402027981 */ /* 0x000ea4000c1e1500 */
[----:B--2---:R-:W-:-:S06]  /*14b80*/  HADD2.F32 R26, -RZ, R2.H0_H0 ;  /* 0x20000002ff1a7230 */ /* 0x004fcc0000004100 */
[----:B------:R-:W0:Y:S01]  /*14b90*/  F2I.S64.TRUNC R26, R26 ;  /* 0x0000001a001a7311 */ /* 0x000e22000020d900 */
[----:B------:R-:W-:Y:S05]  /*14ba0*/  BRA `(.L_x_26378) ;  /* 0x0000000800dc7947 */ /* 0x000fea0003800000 */
.L_x_26381:
        /* <DEDUP_REMOVED lines=9> */
.L_x_26384:
[----:B------:R-:W2:Y:S02]  /*14c40*/  LDG.E.U16 R2, desc[UR36][R2.64] ;  /* 0x0000002402027981 */ /* 0x000ea4000c1e1500 */
[----:B--2---:R-:W-:-:S06]  /*14c50*/  HADD2.F32 R26, -RZ, R2.H0_H0 ;  /* 0x20000002ff1a7230 */ /* 0x004fcc0000004100 */
[----:B------:R-:W0:Y:S01]  /*14c60*/  F2I.S64.TRUNC R26, R26 ;  /* 0x0000001a001a7311 */ /* 0x000e22000020d900 */
[----:B------:R-:W-:Y:S05]  /*14c70*/  BRA `(.L_x_26378) ;  /* 0x0000000800a87947 */ /* 0x000fea0003800000 */
.L_x_26383:
[----:B------:R-:W2:Y:S02]  /*14c80*/  LDG.E.64 R2, desc[UR36][R2.64] ;  /* 0x0000002402027981 */ /* 0x000ea4000c1e1b00 */
[----:B--2---:R0:W2:Y:S01]  /*14c90*/  F2I.S64.F64.TRUNC R26, R2 ;  /* 0x00000002001a7311 */ /* 0x0040a2000030d900 */
[----:B------:R-:W-:Y:S05]  /*14ca0*/  BRA `(.L_x_26378) ;  /* 0x00000008009c7947 */ /* 0x000fea0003800000 */
.L_x_26373:
        /* <DEDUP_REMOVED lines=13> */
.L_x_26387:
[----:B------:R-:W2:Y:S02]  /*14d80*/  LDG.E.64 R2, desc[UR36][R2.64] ;  /* 0x0000002402027981 */ /* 0x000ea4000c1e1b00 */
[----:B--2---:R0:W2:Y:S01]  /*14d90*/  F2I.S64.F64.TRUNC R26, R2 ;  /* 0x00000002001a7311 */ /* 0x0040a2000030d900 */
[----:B------:R-:W-:Y:S05]  /*14da0*/  BRA `(.L_x_26378) ;  /* 0x00000008005c7947 */ /* 0x000fea0003800000 */
.L_x_26386:
        /* <DEDUP_REMOVED lines=27> */
.L_x_26389:
        /* <DEDUP_REMOVED lines=14> */
.L_x_26388:
[----:B------:R-:W2:Y:S02]  /*15040*/  LDG.E.U16 R26, desc[UR36][R2.64] ;  /* 0x00000024021a7981 */ /* 0x000ea4000c1e1500 */
[----:B--2---:R-:W-:-:S06]  /*15050*/  IMAD.U32 R26, R26, 0x10000, RZ ;  /* 0x000100001a1a7824 */ /* 0x004fcc00078e00ff */
[----:B------:R-:W0:Y:S01]  /*15060*/  F2I.S64.TRUNC R26, R26 ;  /* 0x0000001a001a7311 */ /* 0x000e22000020d900 */
[----:B------:R-:W-:Y:S05]  /*15070*/  BRA `(.L_x_26378) ;  /* 0x0000000400a87947 */ /* 0x000fea0003800000 */
.L_x_26385:
        /* <DEDUP_REMOVED lines=11> */
.L_x_26392:
        /* <DEDUP_REMOVED lines=21> */
.L_x_26396:
[----:B------:R-:W-:Y:S05]  /*15280*/  BSYNC B1 ;  /* 0x0000000000017941 */ /* 0x000fea0003800000 */
.L_x_26395:
[----:B------:R-:W-:Y:S01]  /*15290*/  IMAD.SHL.U32 R2, R2, 0x100000, RZ ;  /* 0x0010000002027824 */ /* 0x000fe200078e00ff */
[----:B------:R-:W-:-:S04]  /*152a0*/  LEA R3, R0, 0x3b800000, 0x17 ;  /* 0x3b80000000037811 */ /* 0x000fc800078eb8ff */
[----:B------:R-:W-:-:S07]  /*152b0*/  LOP3.LUT R26, R3, R2, R26, 0xfe, !PT ;  /* 0x00000002031a7212 */ /* 0x000fce00078efe1a */
.L_x_26394:
[----:B------:R-:W-:Y:S05]  /*152c0*/  BSYNC B0 ;  /* 0x0000000000007941 */ /* 0x000fea0003800000 */
.L_x_26393:
[----:B------:R-:W0:Y:S01]  /*152d0*/  F2I.S64.TRUNC R26, R26 ;  /* 0x0000001a001a7311 */ /* 0x000e22000020d900 */
[----:B------:R-:W-:Y:S05]  /*152e0*/  BRA `(.L_x_26378) ;  /* 0x00000004000c7947 */ /* 0x000fea0003800000 */
.L_x_26391:
        /* <DEDUP_REMOVED lines=21> */
.L_x_26400:
[----:B------:R-:W-:Y:S05]  /*15440*/  BSYNC B1 ;  /* 0x0000000000017941 */ /* 0x000fea0003800000 */
.L_x_26399:
[----:B------:R-:W-:Y:S01]  /*15450*/  IMAD.SHL.U32 R2, R2, 0x200000, RZ ;  /* 0x0020000002027824 */ /* 0x000fe200078e00ff */
[----:B------:R-:W-:-:S04]  /*15460*/  LEA R3, R0, 0x37800000, 0x17 ;  /* 0x3780000000037811 */ /* 0x000fc800078eb8ff */
[----:B------:R-:W-:-:S07]  /*15470*/  LOP3.LUT R26, R3, R2, R26, 0xfe, !PT ;  /* 0x00000002031a7212 */ /* 0x000fce00078efe1a */
.L_x_26398:
[----:B------:R-:W-:Y:S05]  /*15480*/  BSYNC B0 ;  /* 0x0000000000007941 */ /* 0x000fea0003800000 */
.L_x_26397:
[----:B------:R-:W0:Y:S01]  /*15490*/  F2I.S64.TRUNC R26, R26 ;  /* 0x0000001a001a7311 */ /* 0x000e22000020d900 */
[----:B------:R-:W-:Y:S05]  /*154a0*/  BRA `(.L_x_26378) ;  /* 0x00000000009c7947 */ /* 0x000fea0003800000 */
.L_x_26390:
        /* <DEDUP_REMOVED lines=14> */
.L_x_26404:
[----:B------:R-:W-:Y:S05]  /*15590*/  BSYNC B0 ;  /* 0x0000000000007941 */ /* 0x000fea0003800000 */
.L_x_26403:
[----:B------:R-:W0:Y:S01]  /*155a0*/  F2I.S64.TRUNC R26, R26 ;  /* 0x0000001a001a7311 */ /* 0x000e22000020d900 */
[----:B------:R-:W-:Y:S05]  /*155b0*/  BRA `(.L_x_26378) ;  /* 0x0000000000587947 */ /* 0x000fea0003800000 */
.L_x_26377:
        /* <DEDUP_REMOVED lines=16> */
.L_x_26405:
[----:B------:R-:W-:Y:S01]  /*156c0*/  CS2R R26, SRZ ;  /* 0x00000000001a7805 */ /* 0x000fe2000001ff00 */
[----:B------:R-:W-:Y:S06]  /*156d0*/  BRA `(.L_x_26378) ;  /* 0x0000000000107947 */ /* 0x000fec0003800000 */
.L_x_26402:
[----:B------:R0:W5:Y:S01]  /*156e0*/  LDG.E.64 R26, desc[UR36][R2.64] ;  /* 0x00000024021a7981 */ /* 0x000162000c1e1b00 */
[----:B------:R-:W-:Y:S05]  /*156f0*/  BRA `(.L_x_26378) ;  /* 0x0000000000087947 */ /* 0x000fea0003800000 */
.L_x_26401:
[----:B------:R0:W5:Y:S01]  /*15700*/  LDG.E R26, desc[UR36][R2.64] ;  /* 0x00000024021a7981 */ /* 0x000162000c1e1900 */
[----:B------:R-:W-:-:S07]  /*15710*/  IMAD.MOV.U32 R27, RZ, RZ, RZ ;  /* 0x000000ffff1b7224 */ /* 0x000fce00078e00ff */
.L_x_26378:
        /* <DEDUP_REMOVED lines=24> */
.L_x_26407:
[----:B------:R-:W-:Y:S05]  /*158a0*/  BSYNC B7 ;  /* 0x0000000000077941 */ /* 0x000fea0003800000 */
.L_x_26406:
        /* <DEDUP_REMOVED lines=24> */
.L_x_26409:
[----:B------:R-:W-:Y:S05]  /*15a30*/  BSYNC B7 ;  /* 0x0000000000077941 */ /* 0x000fea0003800000 */
.L_x_26408:
        /* <DEDUP_REMOVED lines=29> */
.L_x_26411:
[----:B------:R-:W-:Y:S05]  /*15c10*/  BSYNC B7 ;  /* 0x0000000000077941 */ /* 0x000fea0003800000 */
.L_x_26410:
        /* <DEDUP_REMOVED lines=15> */
.L_x_26416:
        /* <DEDUP_REMOVED lines=12> */
.L_x_26414:
        /* <DEDUP_REMOVED lines=19> */
.L_x_26415:
[----:B------:R-:W-:Y:S05]  /*15f00*/  BSYNC B1 ;  /* 0x0000000000017941 */ /* 0x000fea0003800000 */
.L_x_26413:
        /* <DEDUP_REMOVED lines=19> */
.L_x_26412:
        /* <DEDUP_REMOVED lines=19> */
.L_x_26421:
        /* <DEDUP_REMOVED lines=25> */
.L_x_26420:
[----:B------:R-:W-:Y:S05]  /*16300*/  BSYNC B8 ;  /* 0x0000000000087941 */ /* 0x000fea0003800000 */
.L_x_26419:
[----:B------:R-:W-:-:S05]  /*16310*/  IADD3 R22, P0, R22, 0x8, RZ ;  /* 0x0000000816167810 */ /* 0x000fca0007f1e0ff */
[----:B------:R-:W-:Y:S01]  /*16320*/  IMAD.X R23, RZ, RZ, R23, P0 ;  /* 0x000000ffff177224 */ /* 0x000fe200000e0617 */
[----:B------:R-:W-:-:S04]  /*16330*/  ISETP.GE.U32.AND P0, PT, R22, R25, PT ;  /* 0x000000191600720c */ /* 0x000fc80003f06070 */
[----:B------:R-:W-:-:S13]  /*16340*/  ISETP.GE.U32.AND.EX P0, PT, R23, R18, PT, P0 ;  /* 0x000000121700720c */ /* 0x000fda0003f06100 */
[----:B------:R-:W-:Y:S05]  /*16350*/  @!P0 BRA `(.L_x_26421) ;  /* 0xfffffffc00848947 */ /* 0x000fea000383ffff */
.L_x_26418:
[----:B------:R-:W-:Y:S05]  /*16360*/  BSYNC B7 ;  /* 0x0000000000077941 */ /* 0x000fea0003800000 */
.L_x_26417:
        /* <DEDUP_REMOVED lines=14> */
.L_x_26425:
[----:B------:R0:W-:Y:S01]  /*16450*/  STG.E.U8 desc[UR36][R16.64], RZ ;  /* 0x000000ff10007986 */ /* 0x0001e2000c101124 */
[----:B------:R-:W-:Y:S05]  /*16460*/  BRA `(.L_x_26427) ;  /* 0x00000004008c7947 */ /* 0x000fea0003800000 */
.L_x_26424:
        /* <DEDUP_REMOVED lines=8> */
.L_x_26429:
[----:B------:R0:W-:Y:S01]  /*164f0*/  STG.E desc[UR36][R16.64], RZ ;  /* 0x000000ff10007986 */ /* 0x0001e2000c101924 */
[----:B------:R-:W-:Y:S05]  /*16500*/  BRA `(.L_x_26427) ;  /* 0x0000000400647947 */ /* 0x000fea0003800000 */
.L_x_26428:
[----:B------:R0:W-:Y:S01]  /*16510*/  STG.E.U16 desc[UR36][R16.64], RZ ;  /* 0x000000ff10007986 */ /* 0x0001e2000c101524 */
[----:B------:R-:W-:Y:S05]  /*16520*/  BRA `(.L_x_26427) ;  /* 0x00000004005c7947 */ /* 0x000fea0003800000 */
.L_x_26423:
        /* <DEDUP_REMOVED lines=8> */
.L_x_26431:
[----:B------:R0:W-:Y:S01]  /*165b0*/  STG.E.U16 desc[UR36][R16.64], RZ ;  /* 0x000000ff10007986 */ /* 0x0001e2000c101524 */
[----:B------:R-:W-:Y:S05]  /*165c0*/  BRA `(.L_x_26427) ;  /* 0x0000000400347947 */ /* 0x000fea0003800000 */
.L_x_26430:
        /* <DEDUP_REMOVED lines=8> */
.L_x_26433:
[----:B------:R0:W-:Y:S01]  /*16650*/  STG.E desc[UR36][R16.64], RZ ;  /* 0x000000ff10007986 */ /* 0x0001e2000c101924 */
[----:B------:R-:W-:Y:S05]  /*16660*/  BRA `(.L_x_26427) ;  /* 0x00000004000c7947 */ /* 0x000fea0003800000 */
.L_x_26432:
[----:B------:R0:W-:Y:S01]  /*16670*/  STG.E.64 desc[UR36][R16.64], RZ ;  /* 0x000000ff10007986 */ /* 0x0001e2000c101b24 */
[----:B------:R-:W-:Y:S05]  /*16680*/  BRA `(.L_x_26427) ;  /* 0x0000000400047947 */ /* 0x000fea0003800000 */
.L_x_26422:
        /* <DEDUP_REMOVED lines=10> */
.L_x_26436:
[----:B------:R4:W-:Y:S01]  /*16730*/  STG.E.128 desc[UR36][R16.64], RZ ;  /* 0x000000ff10007986 */ /* 0x0009e2000c101d24 */
[----:B------:R-:W-:Y:S05]  /*16740*/  BRA `(.L_x_26427) ;  /* 0x0000000000d47947 */ /* 0x000fea0003800000 */
.L_x_26435:
        /* <DEDUP_REMOVED lines=8> */
.L_x_26438:
[----:B------:R2:W-:Y:S01]  /*167d0*/  STG.E.U8 desc[UR36][R16.64], RZ ;  /* 0x000000ff10007986 */ /* 0x0005e2000c101124 */
[----:B------:R-:W-:Y:S05]  /*167e0*/  BRA `(.L_x_26427) ;  /* 0x0000000000ac7947 */ /* 0x000fea0003800000 */
.L_x_26437:
[----:B------:R0:W-:Y:S01]  /*167f0*/  STG.E.U16 desc[UR36][R16.64], RZ ;  /* 0x000000ff10007986 */ /* 0x0001e2000c101524 */
[----:B------:R-:W-:Y:S05]  /*16800*/  BRA `(.L_x_26427) ;  /* 0x0000000000a47947 */ /* 0x000fea0003800000 */
.L_x_26434:
        /* <DEDUP_REMOVED lines=10> */
.L_x_26441:
[----:B------:R0:W-:Y:S01]  /*168b0*/  STG.E.U8 desc[UR36][R16.64], RZ ;  /* 0x000000ff10007986 */ /* 0x0001e2000c101124 */
[----:B------:R-:W-:Y:S05]  /*168c0*/  BRA `(.L_x_26427) ;  /* 0x0000000000747947 */ /* 0x000fea0003800000 */
.L_x_26440:
[----:B------:R0:W-:Y:S01]  /*168d0*/  STG.E.U8 desc[UR36][R16.64], RZ ;  /* 0x000000ff10007986 */ /* 0x0001e2000c101124 */
[----:B------:R-:W-:Y:S05]  /*168e0*/  BRA `(.L_x_26427) ;  /* 0x00000000006c7947 */ /* 0x000fea0003800000 */
.L_x_26439:
[----:B------:R-:W-:-:S13]  /*168f0*/  ISETP.NE.AND P0, PT, R0, 0x1c, PT ;  /* 0x0000001c0000780c */ /* 0x000fda0003f05270 */
[----:B------:R-:W-:Y:S05]  /*16900*/  @!P0 BRA `(.L_x_26442) ;  /* 0x0000000000608947 */ /* 0x000fea0003800000 */
[----:B------:R-:W-:-:S13]  /*16910*/  ISETP.NE.AND P0, PT, R0, 0x1d, PT ;  /* 0x0000001d0000780c */ /* 0x000fda0003f05270 */
[----:B------:R-:W-:Y:S05]  /*16920*/  @!P0 BRA `(.L_x_26443) ;  /* 0x0000000000508947 */ /* 0x000fea0003800000 */
[----:B------:R-:W-:-:S13]  /*16930*/  ISETP.NE.AND P0, PT, R0, 0x2c, PT ;  /* 0x0000002c0000780c */ /* 0x000fda0003f05270 */
[----:B------:R0:W-:Y:S01]  /*16940*/  @!P0 STG.E.U8 desc[UR36][R16.64], RZ ;  /* 0x000000ff10008986 */ /* 0x0001e2000c101124 */
[----:B------:R-:W-:Y:S05]  /*16950*/  @!P0 BRA `(.L_x_26427) ;  /* 0x0000000000508947 */ /* 0x000fea0003800000 */
.L_x_26426:
        /* <DEDUP_REMOVED lines=16> */
.L_x_26444:
[----:B------:R-:W-:Y:S05]  /*16a60*/  BRA `(.L_x_26427) ;  /* 0x00000000000c7947 */ /* 0x000fea0003800000 */
.L_x_26443:
[----:B------:R0:W-:Y:S01]  /*16a70*/  STG.E.64 desc[UR36][R16.64], RZ ;  /* 0x000000ff10007986 */ /* 0x0001e2000c101b24 */
[----:B------:R-:W-:Y:S05]  /*16a80*/  BRA `(.L_x_26427) ;  /* 0x0000000000047947 */ /* 0x000fea0003800000 */
.L_x_26442:
[----:B------:R0:W-:Y:S02]  /*16a90*/  STG.E desc[UR36][R16.64], RZ ;  /* 0x000000ff10007986 */ /* 0x0001e4000c101924 */
.L_x_26427:
[----:B------:R-:W-:-:S07]  /*16aa0*/  VIADD R19, R19, 0x80 ;  /* 0x0000008013137836 */ /* 0x000fce0000000000 */
.L_x_26239:
[----:B------:R-:W-:Y:S05]  /*16ab0*/  BSYNC B6 ;  /* 0x0000000000067941 */ /* 0x000fea0003800000 */
.L_x_26238:
        /* <DEDUP_REMOVED lines=459> */
.L_x_26445:
        /* <DEDUP_REMOVED lines=21> */
.L_x_26449:
[----:B------:R0:W5:Y:S01]  /*188c0*/  LDG.E.U8 R28, desc[UR36][R2.64] ;  /* 0x00000024021c7981 */ /* 0x000162000c1e1100 */
[----:B------:R-:W-:Y:S01]  /*188d0*/  IMAD.MOV.U32 R29, RZ, RZ, RZ ;  /* 0x000000ffff1d7224 */ /* 0x000fe200078e00ff */
[----:B------:R-:W-:Y:S06]  /*188e0*/  BRA `(.L_x_26451) ;  /* 0x0000000c00487947 */ /* 0x000fec0003800000 */
.L_x_26448:
        /* <DEDUP_REMOVED lines=8> */
.L_x_26453:
[----:B------:R-:W2:Y:S02]  /*18970*/  LDG.E R28, desc[UR36][R2.64] ;  /* 0x00000024021c7981 */ /* 0x000ea4000c1e1900 */
[----:B--2---:R-:W-:Y:S01]  /*18980*/  SHF.R.S32.HI R29, RZ, 0x1f, R28 ;  /* 0x0000001fff1d7819 */ /* 0x004fe2000001141c */
[----:B------:R-:W-:Y:S06]  /*18990*/  BRA `(.L_x_26451) ;  /* 0x0000000c001c7947 */ /* 0x000fec0003800000 */
.L_x_26452:
[----:B------:R-:W2:Y:S02]  /*189a0*/  LDG.E.S16 R28, desc[UR36][R2.64] ;  /* 0x00000024021c7981 */ /* 0x000ea4000c1e1700 */
[----:B--2---:R-:W-:Y:S01]  /*189b0*/  SHF.R.S32.HI R29, RZ, 0x1f, R28 ;  /* 0x0000001fff1d7819 */ /* 0x004fe2000001141c */
[----:B------:R-:W-:Y:S06]  /*189c0*/  BRA `(.L_x_26451) ;  /* 0x0000000c00107947 */ /* 0x000fec0003800000 */
.L_x_26447:
        /* <DEDUP_REMOVED lines=9> */
.L_x_26455:
[----:B------:R-:W2:Y:S02]  /*18a60*/  LDG.E.U16 R2, desc[UR36][R2.64] ;  /* 0x0000002402027981 */ /* 0x000ea4000c1e1500 */
[----:B--2---:R-:W-:-:S06]  /*18a70*/  HADD2.F32 R28, -RZ, R2.H0_H0 ;  /* 0x20000002ff1c7230 */ /* 0x004fcc0000004100 */
[----:B------:R-:W0:Y:S01]  /*18a80*/  F2I.S64.TRUNC R28, R28 ;  /* 0x0000001c001c7311 */ /* 0x000e22000020d900 */
[----:B------:R-:W-:Y:S05]  /*18a90*/  BRA `(.L_x_26451) ;  /* 0x0000000800dc7947 */ /* 0x000fea0003800000 */
.L_x_26454:
        /* <DEDUP_REMOVED lines=9> */
.L_x_26457:
[----:B------:R-:W2:Y:S02]  /*18b30*/  LDG.E.U16 R2, desc[UR36][R2.64] ;  /* 0x0000002402027981 */ /* 0x000ea4000c1e1500 */
[----:B--2---:R-:W-:-:S06]  /*18b40*/  HADD2.F32 R28, -RZ, R2.H0_H0 ;  /* 0x20000002ff1c7230 */ /* 0x004fcc0000004100 */
[----:B------:R-:W0:Y:S01]  /*18b50*/  F2I.S64.TRUNC R28, R28 ;  /* 0x0000001c001c7311 */ /* 0x000e22000020d900 */
[----:B------:R-:W-:Y:S05]  /*18b60*/  BRA `(.L_x_26451) ;  /* 0x0000000800a87947 */ /* 0x000fea0003800000 */
.L_x_26456:
[----:B------:R-:W2:Y:S02]  /*18b70*/  LDG.E.64 R2, desc[UR36][R2.64] ;  /* 0x0000002402027981 */ /* 0x000ea4000c1e1b00 */
[----:B--2---:R0:W1:Y:S01]  /*18b80*/  F2I.S64.F64.TRUNC R28, R2 ;  /* 0x00000002001c7311 */ /* 0x004062000030d900 */
[----:B------:R-:W-:Y:S05]  /*18b90*/  BRA `(.L_x_26451) ;  /* 0x00000008009c7947 */ /* 0x000fea0003800000 */
.L_x_26446:
        /* <DEDUP_REMOVED lines=13> */
.L_x_26460:
[----:B------:R-:W2:Y:S02]  /*18c70*/  LDG.E.64 R2, desc[UR36][R2.64] ;  /* 0x0000002402027981 */ /* 0x000ea4000c1e1b00 */
[----:B--2---:R0:W1:Y:S01]  /*18c80*/  F2I.S64.F64.TRUNC R28, R2 ;  /* 0x00000002001c7311 */ /* 0x004062000030d900 */
[----:B------:R-:W-:Y:S05]  /*18c90*/  BRA `(.L_x_26451) ;  /* 0x00000008005c7947 */ /* 0x000fea0003800000 */
.L_x_26459:
        /* <DEDUP_REMOVED lines=27> */
.L_x_26462:
        /* <DEDUP_REMOVED lines=14> */
.L_x_26461:
[----:B------:R-:W2:Y:S02]  /*18f30*/  LDG.E.U16 R28, desc[UR36][R2.64] ;  /* 0x00000024021c7981 */ /* 0x000ea4000c1e1500 */
[----:B--2---:R-:W-:-:S06]  /*18f40*/  IMAD.U32 R28, R28, 0x10000, RZ ;  /* 0x000100001c1c7824 */ /* 0x004fcc00078e00ff */
[----:B------:R-:W0:Y:S01]  /*18f50*/  F2I.S64.TRUNC R28, R28 ;  /* 0x0000001c001c7311 */ /* 0x000e22000020d900 */
[----:B------:R-:W-:Y:S05]  /*18f60*/  BRA `(.L_x_26451) ;  /* 0x0000000400a87947 */ /* 0x000fea0003800000 */
.L_x_26458:
        /* <DEDUP_REMOVED lines=11> */
.L_x_26465:
        /* <DEDUP_REMOVED lines=21> */
.L_x_26469:
[----:B------:R-:W-:Y:S05]  /*19170*/  BSYNC B1 ;  /* 0x0000000000017941 */ /* 0x000fea0003800000 */
.L_x_26468:
[----:B------:R-:W-:Y:S01]  /*19180*/  IMAD.SHL.U32 R2, R2, 0x100000, RZ ;  /* 0x0010000002027824 */ /* 0x000fe200078e00ff */
[----:B------:R-:W-:-:S04]  /*19190*/  LEA R3, R0, 0x3b800000, 0x17 ;  /* 0x3b80000000037811 */ /* 0x000fc800078eb8ff */
[----:B------:R-:W-:-:S07]  /*191a0*/  LOP3.LUT R28, R3, R2, R28, 0xfe, !PT ;  /* 0x00000002031c7212 */ /* 0x000fce00078efe1c */
.L_x_26467:
[----:B------:R-:W-:Y:S05]  /*191b0*/  BSYNC B0 ;  /* 0x0000000000007941 */ /* 0x000fea0003800000 */
.L_x_26466:
[----:B------:R-:W0:Y:S01]  /*191c0*/  F2I.S64.TRUNC R28, R28 ;  /* 0x0000001c001c7311 */ /* 0x000e22000020d900 */
[----:B------:R-:W-:Y:S05]  /*191d0*/  BRA `(.L_x_26451) ;  /* 0x00000004000c7947 */ /* 0x000fea0003800000 */
.L_x_26464:
        /* <DEDUP_REMOVED lines=21> */
.L_x_26473:
[----:B------:R-:W-:Y:S05]  /*19330*/  BSYNC B1 ;  /* 0x0000000000017941 */ /* 0x000fea0003800000 */
.L_x_26472:
[----:B------:R-:W-:Y:S01]  /*19340*/  IMAD.SHL.U32 R2, R2, 0x200000, RZ ;  /* 0x0020000002027824 */ /* 0x000fe200078e00ff */
[----:B------:R-:W-:-:S04]  /*19350*/  LEA R3, R0, 0x37800000, 0x17 ;  /* 0x3780000000037811 */ /* 0x000fc800078eb8ff */
[----:B------:R-:W-:-:S07]  /*19360*/  LOP3.LUT R28, R3, R2, R28, 0xfe, !PT ;  /* 0x00000002031c7212 */ /* 0x000fce00078efe1c */
.L_x_26471:
[----:B------:R-:W-:Y:S05]  /*19370*/  BSYNC B0 ;  /* 0x0000000000007941 */ /* 0x000fea0003800000 */
.L_x_26470:
[----:B------:R-:W0:Y:S01]  /*19380*/  F2I.S64.TRUNC R28, R28 ;  /* 0x0000001c001c7311 */ /* 0x000e22000020d900 */
[----:B------:R-:W-:Y:S05]  /*19390*/  BRA `(.L_x_26451) ;  /* 0x00000000009c7947 */ /* 0x000fea0003800000 */
.L_x_26463:
        /* <DEDUP_REMOVED lines=14> */
.L_x_26477:
[----:B------:R-:W-:Y:S05]  /*19480*/  BSYNC B0 ;  /* 0x0000000000007941 */ /* 0x000fea0003800000 */
.L_x_26476:
[----:B------:R-:W0:Y:S01]  /*19490*/  F2I.S64.TRUNC R28, R28 ;  /* 0x0000001c001c7311 */ /* 0x000e22000020d900 */
[----:B------:R-:W-:Y:S05]  /*194a0*/  BRA `(.L_x_26451) ;  /* 0x0000000000587947 */ /* 0x000fea0003800000 */
.L_x_26450:
        /* <DEDUP_REMOVED lines=16> */
.L_x_26478:
[----:B------:R-:W-:Y:S01]  /*195b0*/  CS2R R28, SRZ ;  /* 0x00000000001c7805 */ /* 0x000fe2000001ff00 */
[----:B------:R-:W-:Y:S06]  /*195c0*/  BRA `(.L_x_26451) ;  /* 0x0000000000107947 */ /* 0x000fec0003800000 */
.L_x_26475:
[----:B------:R0:W5:Y:S01]  /*195d0*/  LDG.E.64 R28, desc[UR36][R2.64] ;  /* 0x00000024021c7981 */ /* 0x000162000c1e1b00 */
[----:B------:R-:W-:Y:S05]  /*195e0*/  BRA `(.L_x_26451) ;  /* 0x0000000000087947 */ /* 0x000fea0003800000 */
.L_x_26474:
[----:B------:R0:W5:Y:S01]  /*195f0*/  LDG.E R28, desc[UR36][R2.64] ;  /* 0x00000024021c7981 */ /* 0x000162000c1e1900 */
[----:B------:R-:W-:-:S07]  /*19600*/  IMAD.MOV.U32 R29, RZ, RZ, RZ ;  /* 0x000000ffff1d7224 */ /* 0x000fce00078e00ff */
.L_x_26451:
        /* <DEDUP_REMOVED lines=18> */
.L_x_26482:
[----:B------:R2:W5:Y:S01]  /*19730*/  LDG.E.U8 R24, desc[UR36][R2.64] ;  /* 0x0000002402187981 */ /* 0x000562000c1e1100 */
[----:B------:R-:W-:Y:S01]  /*19740*/  IMAD.MOV.U32 R25, RZ, RZ, RZ ;  /* 0x000000ffff197224 */ /* 0x000fe200078e00ff */
[----:B------:R-:W-:Y:S06]  /*19750*/  BRA `(.L_x_26484) ;  /* 0x0000000c00487947 */ /* 0x000fec0003800000 */
.L_x_26481:
        /* <DEDUP_REMOVED lines=8> */
.L_x_26486:
[----:B------:R-:W2:Y:S02]  /*197e0*/  LDG.E R24, desc[UR36][R2.64] ;  /* 0x0000002402187981 */ /* 0x000ea4000c1e1900 */
[----:B--2---:R-:W-:Y:S01]  /*197f0*/  SHF.R.S32.HI R25, RZ, 0x1f, R24 ;  /* 0x0000001fff197819 */ /* 0x004fe20000011418 */
[----:B------:R-:W-:Y:S06]  /*19800*/  BRA `(.L_x_26484) ;  /* 0x0000000c001c7947 */ /* 0x000fec0003800000 */
.L_x_26485:
[----:B------:R-:W2:Y:S02]  /*19810*/  LDG.E.S16 R24, desc[UR36][R2.64] ;  /* 0x0000002402187981 */ /* 0x000ea4000c1e1700 */
[----:B--2---:R-:W-:Y:S01]  /*19820*/  SHF.R.S32.HI R25, RZ, 0x1f, R24 ;  /* 0x0000001fff197819 */ /* 0x004fe20000011418 */
[----:B------:R-:W-:Y:S06]  /*19830*/  BRA `(.L_x_26484) ;  /* 0x0000000c00107947 */ /* 0x000fec0003800000 */
.L_x_26480:
        /* <DEDUP_REMOVED lines=9> */
.L_x_26488:
[----:B------:R-:W2:Y:S02]  /*198d0*/  LDG.E.U16 R2, desc[UR36][R2.64] ;  /* 0x0000002402027981 */ /* 0x000ea4000c1e1500 */
[----:B--2---:R-:W-:-:S06]  /*198e0*/  HADD2.F32 R24, -RZ, R2.H0_H0 ;  /* 0x20000002ff187230 */ /* 0x004fcc0000004100 */
[----:B------:R-:W0:Y:S01]  /*198f0*/  F2I.S64.TRUNC R24, R24 ;  /* 0x0000001800187311 */ /* 0x000e22000020d900 */
[----:B------:R-:W-:Y:S05]  /*19900*/  BRA `(.L_x_26484) ;  /* 0x0000000800dc7947 */ /* 0x000fea0003800000 */
.L_x_26487:
        /* <DEDUP_REMOVED lines=9> */
.L_x_26490:
[----:B------:R-:W2:Y:S02]  /*199a0*/  LDG.E.U16 R2, desc[UR36][R2.64] ;  /* 0x0000002402027981 */ /* 0x000ea4000c1e1500 */
[----:B--2---:R-:W-:-:S06]  /*199b0*/  HADD2.F32 R24, -RZ, R2.H0_H0 ;  /* 0x20000002ff187230 */ /* 0x004fcc0000004100 */
[----:B------:R-:W0:Y:S01]  /*199c0*/  F2I.S64.TRUNC R24, R24 ;  /* 0x0000001800187311 */ /* 0x000e22000020d900 */
[----:B------:R-:W-:Y:S05]  /*199d0*/  BRA `(.L_x_26484) ;  /* 0x0000000800a87947 */ /* 0x000fea0003800000 */
.L_x_26489:
[----:B------:R-:W2:Y:S02]  /*199e0*/  LDG.E.64 R2, desc[UR36][R2.64] ;  /* 0x0000002402027981 */ /* 0x000ea4000c1e1b00 */
[----:B--2---:R0:W2:Y:S01]  /*199f0*/  F2I.S64.F64.TRUNC R24, R2 ;  /* 0x0000000200187311 */ /* 0x0040a2000030d900 */
[----:B------:R-:W-:Y:S05]  /*19a00*/  BRA `(.L_x_26484) ;  /* 0x00000008009c7947 */ /* 0x000fea0003800000 */
.L_x_26479:
        /* <DEDUP_REMOVED lines=13> */
.L_x_26493:
[----:B------:R-:W2:Y:S02]  /*19ae0*/  LDG.E.64 R2, desc[UR36][R2.64] ;  /* 0x0000002402027981 */ /* 0x000ea4000c1e1b00 */
[----:B--2---:R0:W2:Y:S01]  /*19af0*/  F2I.S64.F64.TRUNC R24, R2 ;  /* 0x0000000200187311 */ /* 0x0040a2000030d900 */
[----:B------:R-:W-:Y:S05]  /*19b00*/  BRA `(.L_x_26484) ;  /* 0x00000008005c7947 */ /* 0x000fea0003800000 */
.L_x_26492:
        /* <DEDUP_REMOVED lines=27> */
.L_x_26495:
        /* <DEDUP_REMOVED lines=14> */
.L_x_26494:
[----:B------:R-:W2:Y:S02]  /*19da0*/  LDG.E.U16 R24, desc[UR36][R2.64] ;  /* 0x0000002402187981 */ /* 0x000ea4000c1e1500 */
[----:B--2---:R-:W-:-:S06]  /*19db0*/  IMAD.U32 R24, R24, 0x10000, RZ ;  /* 0x0001000018187824 */ /* 0x004fcc00078e00ff */
[----:B------:R-:W0:Y:S01]  /*19dc0*/  F2I.S64.TRUNC R24, R24 ;  /* 0x0000001800187311 */ /* 0x000e22000020d900 */
[----:B------:R-:W-:Y:S05]  /*19dd0*/  BRA `(.L_x_26484) ;  /* 0x0000000400a87947 */ /* 0x000fea0003800000 */
.L_x_26491:
        /* <DEDUP_REMOVED lines=11> */
.L_x_26498:
        /* <DEDUP_REMOVED lines=21> */
.L_x_26502:
[----:B------:R-:W-:Y:S05]  /*19fe0*/  BSYNC B1 ;  /* 0x0000000000017941 */ /* 0x000fea0003800000 */
.L_x_26501:
[----:B------:R-:W-:Y:S01]  /*19ff0*/  IMAD.SHL.U32 R2, R2, 0x100000, RZ ;  /* 0x0010000002027824 */ /* 0x000fe200078e00ff */
[----:B------:R-:W-:-:S04]  /*1a000*/  LEA R3, R0, 0x3b800000, 0x17 ;  /* 0x3b80000000037811 */ /* 0x000fc800078eb8ff */
[----:B------:R-:W-:-:S07]  /*1a010*/  LOP3.LUT R24, R3, R2, R24, 0xfe, !PT ;  /* 0x0000000203187212 */ /* 0x000fce00078efe18 */
.L_x_26500:
[----:B------:R-:W-:Y:S05]  /*1a020*/  BSYNC B0 ;  /* 0x0000000000007941 */ /* 0x000fea0003800000 */
.L_x_26499:
[----:B------:R-:W0:Y:S01]  /*1a030*/  F2I.S64.TRUNC R24, R24 ;  /* 0x0000001800187311 */ /* 0x000e22000020d900 */
[----:B------:R-:W-:Y:S05]  /*1a040*/  BRA `(.L_x_26484) ;  /* 0x00000004000c7947 */ /* 0x000fea0003800000 */
.L_x_26497:
        /* <DEDUP_REMOVED lines=21> */
.L_x_26506:
[----:B------:R-:W-:Y:S05]  /*1a1a0*/  BSYNC B1 ;  /* 0x0000000000017941 */ /* 0x000fea0003800000 */
.L_x_26505:
[----:B------:R-:W-:Y:S01]  /*1a1b0*/  IMAD.SHL.U32 R2, R2, 0x200000, RZ ;  /* 0x0020000002027824 */ /* 0x000fe200078e00ff */
[----:B------:R-:W-:-:S04]  /*1a1c0*/  LEA R3, R0, 0x37800000, 0x17 ;  /* 0x3780000000037811 */ /* 0x000fc800078eb8ff */
[----:B------:R-:W-:-:S07]  /*1a1d0*/  LOP3.LUT R24, R3, R2, R24, 0xfe, !PT ;  /* 0x0000000203187212 */ /* 0x000fce00078efe18 */
.L_x_26504:
[----:B------:R-:W-:Y:S05]  /*1a1e0*/  BSYNC B0 ;  /* 0x0000000000007941 */ /* 0x000fea0003800000 */
.L_x_26503:
[----:B------:R-:W0:Y:S01]  /*1a1f0*/  F2I.S64.TRUNC R24, R24 ;  /* 0x0000001800187311 */ /* 0x000e22000020d900 */
[----:B------:R-:W-:Y:S05]  /*1a200*/  BRA `(.L_x_26484) ;  /* 0x00000000009c7947 */ /* 0x000fea0003800000 */
.L_x_26496:
        /* <DEDUP_REMOVED lines=14> */
.L_x_26510:
[----:B------:R-:W-:Y:S05]  /*1a2f0*/  BSYNC B0 ;  /* 0x0000000000007941 */ /* 0x000fea0003800000 */
.L_x_26509:
[----:B------:R-:W0:Y:S01]  /*1a300*/  F2I.S64.TRUNC R24, R24 ;  /* 0x0000001800187311 */ /* 0x000e22000020d900 */
[----:B------:R-:W-:Y:S05]  /*1a310*/  BRA `(.L_x_26484) ;  /* 0x0000000000587947 */ /* 0x000fea0003800000 */
.L_x_26483:
        /* <DEDUP_REMOVED lines=16> */
.L_x_26511:
[----:B------:R-:W-:Y:S01]  /*1a420*/  CS2R R24, SRZ ;  /* 0x0000000000187805 */ /* 0x000fe2000001ff00 */
[----:B------:R-:W-:Y:S06]  /*1a430*/  BRA `(.L_x_26484) ;  /* 0x0000000000107947 */ /* 0x000fec0003800000 */
.L_x_26508:
[----:B------:R0:W5:Y:S01]  /*1a440*/  LDG.E.64 R24, desc[UR36][R2.64] ;  /* 0x0000002402187981 */ /* 0x000162000c1e1b00 */
[----:B------:R-:W-:Y:S05]  /*1a450*/  BRA `(.L_x_26484) ;  /* 0x0000000000087947 */ /* 0x000fea0003800000 */
.L_x_26507:
[----:B------:R0:W5:Y:S01]  /*1a460*/  LDG.E R24, desc[UR36][R2.64] ;  /* 0x0000002402187981 */ /* 0x000162000c1e1900 */
[----:B------:R-:W-:-:S07]  /*1a470*/  IMAD.MOV.U32 R25, RZ, RZ, RZ ;  /* 0x000000ffff197224 */ /* 0x000fce00078e00ff */
.L_x_26484:
        /* <DEDUP_REMOVED lines=18> */
.L_x_26515:
[----:B------:R2:W5:Y:S01]  /*1a5a0*/  LDG.E.U8 R18, desc[UR36][R2.64] ;  /* 0x0000002402127981 */ /* 0x000562000c1e1100 */
[----:B------:R-:W-:Y:S01]  /*1a5b0*/  IMAD.MOV.U32 R19, RZ, RZ, RZ ;  /* 0x000000ffff137224 */ /* 0x000fe200078e00ff */
[----:B------:R-:W-:Y:S06]  /*1a5c0*/  BRA `(.L_x_26517) ;  /* 0x0000000c00487947 */ /* 0x000fec0003800000 */
.L_x_26514:
        /* <DEDUP_REMOVED lines=8> */
.L_x_26519:
[----:B------:R-:W2:Y:S02]  /*1a650*/  LDG.E R18, desc[UR36][R2.64] ;  /* 0x0000002402127981 */ /* 0x000ea4000c1e1900 */
[----:B--2---:R-:W-:Y:S01]  /*1a660*/  SHF.R.S32.HI R19, RZ, 0x1f, R18 ;  /* 0x0000001fff137819 */ /* 0x004fe20000011412 */
[----:B------:R-:W-:Y:S06]  /*1a670*/  BRA `(.L_x_26517) ;  /* 0x0000000c001c7947 */ /* 0x000fec0003800000 */
.L_x_26518:
[----:B------:R-:W2:Y:S02]  /*1a680*/  LDG.E.S16 R18, desc[UR36][R2.64] ;  /* 0x0000002402127981 */ /* 0x000ea4000c1e1700 */
[----:B--2---:R-:W-:Y:S01]  /*1a690*/  SHF.R.S32.HI R19, RZ, 0x1f, R18 ;  /* 0x0000001fff137819 */ /* 0x004fe20000011412 */
[----:B------:R-:W-:Y:S06]  /*1a6a0*/  BRA `(.L_x_26517) ;  /* 0x0000000c00107947 */ /* 0x000fec0003800000 */
.L_x_26513:
        /* <DEDUP_REMOVED lines=9> */
.L_x_26521:
[----:B------:R-:W2:Y:S02]  /*1a740*/  LDG.E.U16 R2, desc[UR36][R2.64] ;  /* 0x0000002402027981 */ /* 0x000ea4000c1e1500 */
[----:B--2---:R-:W-:-:S06]  /*1a750*/  HADD2.F32 R18, -RZ, R2.H0_H0 ;  /* 0x20000002ff127230 */ /* 0x004fcc0000004100 */
[----:B------:R-:W0:Y:S01]  /*1a760*/  F2I.S64.TRUNC R18, R18 ;  /* 0x0000001200127311 */ /* 0x000e22000020d900 */
[----:B------:R-:W-:Y:S05]  /*1a770*/  BRA `(.L_x_26517) ;  /* 0x0000000800dc7947 */ /* 0x000fea0003800000 */
.L_x_26520:
        /* <DEDUP_REMOVED lines=9> */
.L_x_26523:
[----:B------:R-:W2:Y:S02]  /*1a810*/  LDG.E.U16 R2, desc[UR36][R2.64] ;  /* 0x0000002402027981 */ /* 0x000ea4000c1e1500 */
[----:B--2---:R-:W-:-:S06]  /*1a820*/  HADD2.F32 R18, -RZ, R2.H0_H0 ;  /* 0x20000002ff127230 */ /* 0x004fcc0000004100 */
[----:B------:R-:W0:Y:S01]  /*1a830*/  F2I.S64.TRUNC R18, R18 ;  /* 0x0000001200127311 */ /* 0x000e22000020d900 */
[----:B------:R-:W-:Y:S05]  /*1a840*/  BRA `(.L_x_26517) ;  /* 0x0000000800a87947 */ /* 0x000fea0003800000 */
.L_x_26522:
[----:B------:R-:W2:Y:S02]  /*1a850*/  LDG.E.64 R2, desc[UR36][R2.64] ;  /* 0x0000002402027981 */ /* 0x000ea4000c1e1b00 */
[----:B--2---:R0:W2:Y:S01]  /*1a860*/  F2I.S64.F64.TRUNC R18, R2 ;  /* 0x0000000200127311 */ /* 0x0040a2000030d900 */
[----:B------:R-:W-:Y:S05]  /*1a870*/  BRA `(.L_x_26517) ;  /* 0x00000008009c7947 */ /* 0x000fea0003800000 */
.L_x_26512:
        /* <DEDUP_REMOVED lines=13> */
.L_x_26526:
[----:B------:R-:W2:Y:S02]  /*1a950*/  LDG.E.64 R2, desc[UR36][R2.64] ;  /* 0x0000002402027981 */ /* 0x000ea4000c1e1b00 */
[----:B--2---:R0:W2:Y:S01]  /*1a960*/  F2I.S64.F64.TRUNC R18, R2 ;  /* 0x0000000200127311 */ /* 0x0040a2000030d900 */
[----:B------:R-:W-:Y:S05]  /*1a970*/  BRA `(.L_x_26517) ;  /* 0x00000008005c7947 */ /* 0x000fea0003800000 */
.L_x_26525:
        /* <DEDUP_REMOVED lines=27> */
.L_x_26528:
        /* <DEDUP_REMOVED lines=14> */
.L_x_26527:
[----:B------:R-:W2:Y:S02]  /*1ac10*/  LDG.E.U16 R18, desc[UR36][R2.64] ;  /* 0x0000002402127981 */ /* 0x000ea4000c1e1500 */
[----:B--2---:R-:W-:-:S06]  /*1ac20*/  IMAD.U32 R18, R18, 0x10000, RZ ;  /* 0x0001000012127824 */ /* 0x004fcc00078e00ff */
[----:B------:R-:W0:Y:S01]  /*1ac30*/  F2I.S64.TRUNC R18, R18 ;  /* 0x0000001200127311 */ /* 0x000e22000020d900 */
[----:B------:R-:W-:Y:S05]  /*1ac40*/  BRA `(.L_x_26517) ;  /* 0x0000000400a87947 */ /* 0x000fea0003800000 */
.L_x_26524:
        /* <DEDUP_REMOVED lines=11> */
.L_x_26531:
        /* <DEDUP_REMOVED lines=21> */
.L_x_26535:
[----:B------:R-:W-:Y:S05]  /*1ae50*/  BSYNC B1 ;  /* 0x0000000000017941 */ /* 0x000fea0003800000 */
.L_x_26534:
[----:B------:R-:W-:Y:S01]  /*1ae60*/  IMAD.SHL.U32 R2, R2, 0x100000, RZ ;  /* 0x0010000002027824 */ /* 0x000fe200078e00ff */
[----:B------:R-:W-:-:S04]  /*1ae70*/  LEA R3, R0, 0x3b800000, 0x17 ;  /* 0x3b80000000037811 */ /* 0x000fc800078eb8ff */
[----:B------:R-:W-:-:S07]  /*1ae80*/  LOP3.LUT R18, R3, R2, R18, 0xfe, !PT ;  /* 0x0000000203127212 */ /* 0x000fce00078efe12 */
.L_x_26533:
[----:B------:R-:W-:Y:S05]  /*1ae90*/  BSYNC B0 ;  /* 0x0000000000007941 */ /* 0x000fea0003800000 */
.L_x_26532:
[----:B------:R-:W0:Y:S01]  /*1aea0*/  F2I.S64.TRUNC R18, R18 ;  /* 0x0000001200127311 */ /* 0x000e22000020d900 */
[----:B------:R-:W-:Y:S05]  /*1aeb0*/  BRA `(.L_x_26517) ;  /* 0x00000004000c7947 */ /* 0x000fea0003800000 */
.L_x_26530:
        /* <DEDUP_REMOVED lines=21> */
.L_x_26539:
[----:B------:R-:W-:Y:S05]  /*1b010*/  BSYNC B1 ;  /* 0x0000000000017941 */ /* 0x000fea0003800000 */
.L_x_26538:
[----:B------:R-:W-:Y:S01]  /*1b020*/  IMAD.SHL.U32 R2, R2, 0x200000, RZ ;  /* 0x0020000002027824 */ /* 0x000fe200078e00ff */
[----:B------:R-:W-:-:S04]  /*1b030*/  LEA R3, R0, 0x37800000, 0x17 ;  /* 0x3780000000037811 */ /* 0x000fc800078eb8ff */
[----:B------:R-:W-:-:S07]  /*1b040*/  LOP3.LUT R18, R3, R2, R18, 0xfe, !PT ;  /* 0x0000000203127212 */ /* 0x000fce00078efe12 */
.L_x_26537:
[----:B------:R-:W-:Y:S05]  /*1b050*/  BSYNC B0 ;  /* 0x0000000000007941 */ /* 0x000fea0003800000 */
.L_x_26536:
[----:B------:R-:W0:Y:S01]  /*1b060*/  F2I.S64.TRUNC R18, R18 ;  /* 0x0000001200127311 */ /* 0x000e22000020d900 */
[----:B------:R-:W-:Y:S05]  /*1b070*/  BRA `(.L_x_26517) ;  /* 0x00000000009c7947 */ /* 0x000fea0003800000 */
.L_x_26529:
        /* <DEDUP_REMOVED lines=14> */
.L_x_26543:
[----:B------:R-:W-:Y:S05]  /*1b160*/  BSYNC B0 ;  /* 0x0000000000007941 */ /* 0x000fea0003800000 */
.L_x_26542:
[----:B------:R-:W0:Y:S01]  /*1b170*/  F2I.S64.TRUNC R18, R18 ;  /* 0x0000001200127311 */ /* 0x000e22000020d900 */
[----:B------:R-:W-:Y:S05]  /*1b180*/  BRA `(.L_x_26517) ;  /* 0x0000000000587947 */ /* 0x000fea0003800000 */
.L_x_26516:
        /* <DEDUP_REMOVED lines=16> */
.L_x_26544:
[----:B------:R-:W-:Y:S01]  /*1b290*/  CS2R R18, SRZ ;  /* 0x0000000000127805 */ /* 0x000fe2000001ff00 */
[----:B------:R-:W-:Y:S06]  /*1b2a0*/  BRA `(.L_x_26517) ;  /* 0x0000000000107947 */ /* 0x000fec0003800000 */
.L_x_26541:
[----:B------:R0:W5:Y:S01]  /*1b2b0*/  LDG.E.64 R18, desc[UR36][R2.64] ;  /* 0x0000002402127981 */ /* 0x000162000c1e1b00 */
[----:B------:R-:W-:Y:S05]  /*1b2c0*/  BRA `(.L_x_26517) ;  /* 0x0000000000087947 */ /* 0x000fea0003800000 */
.L_x_26540:
[----:B------:R0:W5:Y:S01]  /*1b2d0*/  LDG.E R18, desc[UR36][R2.64] ;  /* 0x0000002402127981 */ /* 0x000162000c1e1900 */
[----:B------:R-:W-:-:S07]  /*1b2e0*/  IMAD.MOV.U32 R19, RZ, RZ, RZ ;  /* 0x000000ffff137224 */ /* 0x000fce00078e00ff */
.L_x_26517:
        /* <DEDUP_REMOVED lines=18> */
.L_x_26548:
[----:B------:R0:W5:Y:S01]  /*1b410*/  LDG.E.U8 R22, desc[UR36][R2.64] ;  /* 0x0000002402167981 */ /* 0x000162000c1e1100 */
[----:B------:R-:W-:Y:S01]  /*1b420*/  IMAD.MOV.U32 R23, RZ, RZ, RZ ;  /* 0x000000ffff177224 */ /* 0x000fe200078e00ff */
[----:B------:R-:W-:Y:S06]  /*1b430*/  BRA `(.L_x_26550) ;  /* 0x0000000c00487947 */ /* 0x000fec0003800000 */
.L_x_26547:
        /* <DEDUP_REMOVED lines=8> */
.L_x_26552:
[----:B------:R-:W2:Y:S02]  /*1b4c0*/  LDG.E R22, desc[UR36][R2.64] ;  /* 0x0000002402167981 */ /* 0x000ea4000c1e1900 */
[----:B--2---:R-:W-:Y:S01]  /*1b4d0*/  SHF.R.S32.HI R23, RZ, 0x1f, R22 ;  /* 0x0000001fff177819 */ /* 0x004fe20000011416 */
[----:B------:R-:W-:Y:S06]  /*1b4e0*/  BRA `(.L_x_26550) ;  /* 0x0000000c001c7947 */ /* 0x000fec0003800000 */
.L_x_26551:
[----:B------:R-:W2:Y:S02]  /*1b4f0*/  LDG.E.S16 R22, desc[UR36][R2.64] ;  /* 0x0000002402167981 */ /* 0x000ea4000c1e1700 */
[----:B--2---:R-:W-:Y:S01]  /*1b500*/  SHF.R.S32.HI R23, RZ, 0x1f, R22 ;  /* 0x0000001fff177819 */ /* 0x004fe20000011416 */
[----:B------:R-:W-:Y:S06]  /*1b510*/  BRA `(.L_x_26550) ;  /* 0x0000000c00107947 */ /* 0x000fec0003800000 */
.L_x_26546:
        /* <DEDUP_REMOVED lines=9> */
.L_x_26554:
[----:B------:R-:W2:Y:S02]  /*1b5b0*/  LDG.E.U16 R2, desc[UR36][R2.64] ;  /* 0x0000002402027981 */ /* 0x000ea4000c1e1500 */
[----:B--2---:R-:W-:-:S06]  /*1b5c0*/  HADD2.F32 R22, -RZ, R2.H0_H0 ;  /* 0x20000002ff167230 */ /* 0x004fcc0000004100 */
[----:B------:R-:W0:Y:S01]  /*1b5d0*/  F2I.S64.TRUNC R22, R22 ;  /* 0x0000001600167311 */ /* 0x000e22000020d900 */
[----:B------:R-:W-:Y:S05]  /*1b5e0*/  BRA `(.L_x_26550) ;  /* 0x0000000800dc7947 */ /* 0x000fea0003800000 */
.L_x_26553:
        /* <DEDUP_REMOVED lines=9> */
.L_x_26556:
[----:B------:R-:W2:Y:S02]  /*1b680*/  LDG.E.U16 R2, desc[UR36][R2.64] ;  /* 0x0000002402027981 */ /* 0x000ea4000c1e1500 */
[----:B--2---:R-:W-:-:S06]  /*1b690*/  HADD2.F32 R22, -RZ, R2.H0_H0 ;  /* 0x20000002ff167230 */ /* 0x004fcc0000004100 */
[----:B------:R-:W0:Y:S01]  /*1b6a0*/  F2I.S64.TRUNC R22, R22 ;  /* 0x0000001600167311 */ /* 0x000e22000020d900 */
[----:B------:R-:W-:Y:S05]  /*1b6b0*/  BRA `(.L_x_26550) ;  /* 0x0000000800a87947 */ /* 0x000fea0003800000 */
.L_x_26555:
[----:B------:R-:W2:Y:S02]  /*1b6c0*/  LDG.E.64 R2, desc[UR36][R2.64] ;  /* 0x0000002402027981 */ /* 0x000ea4000c1e1b00 */
[----:B--2---:R0:W2:Y:S01]  /*1b6d0*/  F2I.S64.F64.TRUNC R22, R2 ;  /* 0x0000000200167311 */ /* 0x0040a2000030d900 */
[----:B------:R-:W-:Y:S05]  /*1b6e0*/  BRA `(.L_x_26550) ;  /* 0x00000008009c7947 */ /* 0x000fea0003800000 */
.L_x_26545:
        /* <DEDUP_REMOVED lines=13> */
.L_x_26559:
[----:B------:R-:W2:Y:S02]  /*1b7c0*/  LDG.E.64 R2, desc[UR36][R2.64] ;  /* 0x0000002402027981 */ /* 0x000ea4000c1e1b00 */
[----:B--2---:R0:W2:Y:S01]  /*1b7d0*/  F2I.S64.F64.TRUNC R22, R2 ;  /* 0x0000000200167311 */ /* 0x0040a2000030d900 */
[----:B------:R-:W-:Y:S05]  /*1b7e0*/  BRA `(.L_x_26550) ;  /* 0x00000008005c7947 */ /* 0x000fea0003800000 */
.L_x_26558:
        /* <DEDUP_REMOVED lines=27> */
.L_x_26561:
        /* <DEDUP_REMOVED lines=14> */
.L_x_26560:
[----:B------:R-:W2:Y:S02]  /*1ba80*/  LDG.E.U16 R22, desc[UR36][R2.64] ;  /* 0x0000002402167981 */ /* 0x000ea4000c1e1500 */
[----:B--2---:R-:W-:-:S06]  /*1ba90*/  IMAD.U32 R22, R22, 0x10000, RZ ;  /* 0x0001000016167824 */ /* 0x004fcc00078e00ff */
[----:B------:R-:W0:Y:S01]  /*1baa0*/  F2I.S64.TRUNC R22, R22 ;  /* 0x0000001600167311 */ /* 0x000e22000020d900 */
[----:B------:R-:W-:Y:S05]  /*1bab0*/  BRA `(.L_x_26550) ;  /* 0x0000000400a87947 */ /* 0x000fea0003800000 */
.L_x_26557:
        /* <DEDUP_REMOVED lines=11> */
.L_x_26564:
        /* <DEDUP_REMOVED lines=21> */
.L_x_26568:
[----:B------:R-:W-:Y:S05]  /*1bcc0*/  BSYNC B1 ;  /* 0x0000000000017941 */ /* 0x000fea0003800000 */
.L_x_26567:
[----:B------:R-:W-:Y:S01]  /*1bcd0*/  IMAD.SHL.U32 R2, R2, 0x100000, RZ ;  /* 0x0010000002027824 */ /* 0x000fe200078e00ff */
[----:B------:R-:W-:-:S04]  /*1bce0*/  LEA R3, R0, 0x3b800000, 0x17 ;  /* 0x3b80000000037811 */ /* 0x000fc800078eb8ff */
[----:B------:R-:W-:-:S07]  /*1bcf0*/  LOP3.LUT R22, R3, R2, R22, 0xfe, !PT ;  /* 0x0000000203167212 */ /* 0x000fce00078efe16 */
.L_x_26566:
[----:B------:R-:W-:Y:S05]  /*1bd00*/  BSYNC B0 ;  /* 0x0000000000007941 */ /* 0x000fea0003800000 */
.L_x_26565:
[----:B------:R-:W0:Y:S01]  /*1bd10*/  F2I.S64.TRUNC R22, R22 ;  /* 0x0000001600167311 */ /* 0x000e22000020d900 */
[----:B------:R-:W-:Y:S05]  /*1bd20*/  BRA `(.L_x_26550) ;  /* 0x00000004000c7947 */ /* 0x000fea0003800000 */
.L_x_26563:
        /* <DEDUP_REMOVED lines=21> */
.L_x_26572:
[----:B------:R-:W-:Y:S05]  /*1be80*/  BSYNC B1 ;  /* 0x0000000000017941 */ /* 0x000fea0003800000 */
.L_x_26571:
[----:B------:R-:W-:Y:S01]  /*1be90*/  IMAD.SHL.U32 R2, R2, 0x200000, RZ ;  /* 0x0020000002027824 */ /* 0x000fe200078e00ff */
[----:B------:R-:W-:-:S04]  /*1bea0*/  LEA R3, R0, 0x37800000, 0x17 ;  /* 0x3780000000037811 */ /* 0x000fc800078eb8ff */
[----:B------:R-:W-:-:S07]  /*1beb0*/  LOP3.LUT R22, R3, R2, R22, 0xfe, !PT ;  /* 0x0000000203167212 */ /* 0x000fce00078efe16 */
.L_x_26570:
[----:B------:R-:W-:Y:S05]  /*1bec0*/  BSYNC B0 ;  /* 0x0000000000007941 */ /* 0x000fea0003800000 */
.L_x_26569:
[----:B------:R-:W0:Y:S01]  /*1bed0*/  F2I.S64.TRUNC R22, R22 ;  /* 0x0000001600167311 */ /* 0x000e22000020d900 */
[----:B------:R-:W-:Y:S05]  /*1bee0*/  BRA `(.L_x_26550) ;  /* 0x00000000009c7947 */ /* 0x000fea0003800000 */
.L_x_26562:
        /* <DEDUP_REMOVED lines=14> */
.L_x_26576:
[----:B------:R-:W-:Y:S05]  /*1bfd0*/  BSYNC B0 ;  /* 0x0000000000007941 */ /* 0x000fea0003800000 */
.L_x_26575:
[----:B------:R-:W0:Y:S01]  /*1bfe0*/  F2I.S64.TRUNC R22, R22 ;  /* 0x0000001600167311 */ /* 0x000e22000020d900 */
[----:B------:R-:W-:Y:S05]  /*1bff0*/  BRA `(.L_x_26550) ;  /* 0x0000000000587947 */ /* 0x000fea0003800000 */
.L_x_26549:
        /* <DEDUP_REMOVED lines=16> */
.L_x_26577:
[----:B------:R-:W-:Y:S01]  /*1c100*/  CS2R R22, SRZ ;  /* 0x0000000000167805 */ /* 0x000fe2000001ff00 */
[----:B------:R-:W-:Y:S06]  /*1c110*/  BRA `(.L_x_26550) ;  /* 0x0000000000107947 */ /* 0x000fec0003800000 */
.L_x_26574:
[----:B------:R0:W5:Y:S01]  /*1c120*/  LDG.E.64 R22, desc[UR36][R2.64] ;  /* 0x0000002402167981 */ /* 0x000162000c1e1b00 */
[----:B------:R-:W-:Y:S05]  /*1c130*/  BRA `(.L_x_26550) ;  /* 0x0000000000087947 */ /* 0x000fea0003800000 */
.L_x_26573:
[----:B------:R0:W5:Y:S01]  /*1c140*/  LDG.E R22, desc[UR36][R2.64] ;  /* 0x0000002402167981 */ /* 0x000162000c1e1900 */
[----:B------:R-:W-:-:S07]  /*1c150*/  IMAD.MOV.U32 R23, RZ, RZ, RZ ;  /* 0x000000ffff177224 */ /* 0x000fce00078e00ff */
.L_x_26550:
        /* <DEDUP_REMOVED lines=18> */
.L_x_26581:
[----:B------:R0:W5:Y:S01]  /*1c280*/  LDG.E.U8 R26, desc[UR36][R2.64] ;  /* 0x00000024021a7981 */ /* 0x000162000c1e1100 */
[----:B------:R-:W-:Y:S01]  /*1c290*/  IMAD.MOV.U32 R27, RZ, RZ, RZ ;  /* 0x000000ffff1b7224 */ /* 0x000fe200078e00ff */
[----:B------:R-:W-:Y:S06]  /*1c2a0*/  BRA `(.L_x_26583) ;  /* 0x0000000c00487947 */ /* 0x000fec0003800000 */
.L_x_26580:
        /* <DEDUP_REMOVED lines=8> */
.L_x_26585:
[----:B------:R-:W2:Y:S02]  /*1c330*/  LDG.E R26, desc[UR36][R2.64] ;  /* 0x00000024021a7981 */ /* 0x000ea4000c1e1900 */
[----:B--2---:R-:W-:Y:S01]  /*1c340*/  SHF.R.S32.HI R27, RZ, 0x1f, R26 ;  /* 0x0000001fff1b7819 */ /* 0x004fe2000001141a */
[----:B------:R-:W-:Y:S06]  /*1c350*/  BRA `(.L_x_26583) ;  /* 0x0000000c001c7947 */ /* 0x000fec0003800000 */
.L_x_26584:
[----:B------:R-:W2:Y:S02]  /*1c360*/  LDG.E.S16 R26, desc[UR36][R2.64] ;  /* 0x00000024021a7981 */ /* 0x000ea4000c1e1700 */
[----:B--2---:R-:W-:Y:S01]  /*1c370*/  SHF.R.S32.HI R27, RZ, 0x1f, R26 ;  /* 0x0000001fff1b7819 */ /* 0x004fe2000001141a */
[----:B------:R-:W-:Y:S06]  /*1c380*/  BRA `(.L_x_26583) ;  /* 0x0000000c00107947 */ /* 0x000fec0003800000 */
.L_x_26579:
        /* <DEDUP_REMOVED lines=9> */
.L_x_26587:
[----:B------:R-:W2:Y:S02]  /*1c420*/  LDG.E.U16 R2, desc[UR36][R2.64] ;  /* 0x0000002402027981 */ /* 0x000ea4000c1e1500 */
[----:B--2---:R-:W-:-:S06]  /*1c430*/  HADD2.F32 R26, -RZ, R2.H0_H0 ;  /* 0x20000002ff1a7230 */ /* 0x004fcc0000004100 */
[----:B------:R-:W0:Y:S01]  /*1c440*/  F2I.S64.TRUNC R26, R26 ;  /* 0x0000001a001a7311 */ /* 0x000e22000020d900 */
[----:B------:R-:W-:Y:S05]  /*1c450*/  BRA `(.L_x_26583) ;  /* 0x0000000800dc7947 */ /* 0x000fea0003800000 */
.L_x_26586:
        /* <DEDUP_REMOVED lines=9> */
.L_x_26589:
[----:B------:R-:W2:Y:S02]  /*1c4f0*/  LDG.E.U16 R2, desc[UR36][R2.64] ;  /* 0x0000002402027981 */ /* 0x000ea4000c1e1500 */
[----:B--2---:R-:W-:-:S06]  /*1c500*/  HADD2.F32 R26, -RZ, R2.H0_H0 ;  /* 0x20000002ff1a7230 */ /* 0x004fcc0000004100 */
[----:B------:R-:W0:Y:S01]  /*1c510*/  F2I.S64.TRUNC R26, R26 ;  /* 0x0000001a001a7311 */ /* 0x000e22000020d900 */
[----:B------:R-:W-:Y:S05]  /*1c520*/  BRA `(.L_x_26583) ;  /* 0x0000000800a87947 */ /* 0x000fea0003800000 */
.L_x_26588:
[----:B------:R-:W2:Y:S02]  /*1c530*/  LDG.E.64 R2, desc[UR36][R2.64] ;  /* 0x0000002402027981 */ /* 0x000ea4000c1e1b00 */
[----:B--2---:R0:W2:Y:S01]  /*1c540*/  F2I.S64.F64.TRUNC R26, R2 ;  /* 0x00000002001a7311 */ /* 0x0040a2000030d900 */
[----:B------:R-:W-:Y:S05]  /*1c550*/  BRA `(.L_x_26583) ;  /* 0x00000008009c7947 */ /* 0x000fea0003800000 */
.L_x_26578:
        /* <DEDUP_REMOVED lines=13> */
.L_x_26592:
[----:B------:R-:W2:Y:S02]  /*1c630*/  LDG.E.64 R2, desc[UR36][R2.64] ;  /* 0x0000002402027981 */ /* 0x000ea4000c1e1b00 */
[----:B--2---:R0:W2:Y:S01]  /*1c640*/  F2I.S64.F64.TRUNC R26, R2 ;  /* 0x00000002001a7311 */ /* 0x0040a2000030d900 */
[----:B------:R-:W-:Y:S05]  /*1c650*/  BRA `(.L_x_26583) ;  /* 0x00000008005c7947 */ /* 0x000fea0003800000 */
.L_x_26591:
        /* <DEDUP_REMOVED lines=27> */
.L_x_26594:
        /* <DEDUP_REMOVED lines=14> */
.L_x_26593:
[----:B------:R-:W2:Y:S02]  /*1c8f0*/  LDG.E.U16 R26, desc[UR36][R2.64] ;  /* 0x00000024021a7981 */ /* 0x000ea4000c1e1500 */
[----:B--2---:R-:W-:-:S06]  /*1c900*/  IMAD.U32 R26, R26, 0x10000, RZ ;  /* 0x000100001a1a7824 */ /* 0x004fcc00078e00ff */
[----:B------:R-:W0:Y:S01]  /*1c910*/  F2I.S64.TRUNC R26, R26 ;  /* 0x0000001a001a7311 */ /* 0x000e22000020d900 */
[----:B------:R-:W-:Y:S05]  /*1c920*/  BRA `(.L_x_26583) ;  /* 0x0000000400a87947 */ /* 0x000fea0003800000 */
.L_x_26590:
        /* <DEDUP_REMOVED lines=11> */
.L_x_26597:
        /* <DEDUP_REMOVED lines=21> */
.L_x_26601:
[----:B------:R-:W-:Y:S05]  /*1cb30*/  BSYNC B1 ;  /* 0x0000000000017941 */ /* 0x000fea0003800000 */
.L_x_26600:
[----:B------:R-:W-:Y:S01]  /*1cb40*/  IMAD.SHL.U32 R2, R2, 0x100000, RZ ;  /* 0x0010000002027824 */ /* 0x000fe200078e00ff */
[----:B------:R-:W-:-:S04]  /*1cb50*/  LEA R3, R0, 0x3b800000, 0x17 ;  /* 0x3b80000000037811 */ /* 0x000fc800078eb8ff */
[----:B------:R-:W-:-:S07]  /*1cb60*/  LOP3.LUT R26, R3, R2, R26, 0xfe, !PT ;  /* 0x00000002031a7212 */ /* 0x000fce00078efe1a */
.L_x_26599:
[----:B------:R-:W-:Y:S05]  /*1cb70*/  BSYNC B0 ;  /* 0x0000000000007941 */ /* 0x000fea0003800000 */
.L_x_26598:
[----:B------:R-:W2:Y:S01]  /*1cb80*/  F2I.S64.TRUNC R26, R26 ;  /* 0x0000001a001a7311 */ /* 0x000ea2000020d900 */
[----:B------:R-:W-:Y:S05]  /*1cb90*/  BRA `(.L_x_26583) ;  /* 0x00000004000c7947 */ /* 0x000fea0003800000 */
.L_x_26596:
        /* <DEDUP_REMOVED lines=21> */
.L_x_26605:
[----:B------:R-:W-:Y:S05]  /*1ccf0*/  BSYNC B1 ;  /* 0x0000000000017941 */ /* 0x000fea0003800000 */
.L_x_26604:
[----:B------:R-:W-:Y:S01]  /*1cd00*/  IMAD.SHL.U32 R2, R2, 0x200000, RZ ;  /* 0x0020000002027824 */ /* 0x000fe200078e00ff */
[----:B------:R-:W-:-:S04]  /*1cd10*/  LEA R3, R0, 0x37800000, 0x17 ;  /* 0x3780000000037811 */ /* 0x000fc800078eb8ff */
[----:B------:R-:W-:-:S07]  /*1cd20*/  LOP3.LUT R26, R3, R2, R26, 0xfe, !PT ;  /* 0x00000002031a7212 */ /* 0x000fce00078efe1a */
.L_x_26603:
[----:B------:R-:W-:Y:S05]  /*1cd30*/  BSYNC B0 ;  /* 0x0000000000007941 */ /* 0x000fea0003800000 */
.L_x_26602:
[----:B------:R-:W0:Y:S01]  /*1cd40*/  F2I.S64.TRUNC R26, R26 ;  /* 0x0000001a001a7311 */ /* 0x000e22000020d900 */
[----:B------:R-:W-:Y:S05]  /*1cd50*/  BRA `(.L_x_26583) ;  /* 0x00000000009c7947 */ /* 0x000fea0003800000 */
.L_x_26595:
        /* <DEDUP_REMOVED lines=14> */
.L_x_26609:
[----:B------:R-:W-:Y:S05]  /*1ce40*/  BSYNC B0 ;  /* 0x0000000000007941 */ /* 0x000fea0003800000 */
.L_x_26608:
[----:B------:R-:W0:Y:S01]  /*1ce50*/  F2I.S64.TRUNC R26, R26 ;  /* 0x0000001a001a7311 */ /* 0x000e22000020d900 */
[----:B------:R-:W-:Y:S05]  /*1ce60*/  BRA `(.L_x_26583) ;  /* 0x0000000000587947 */ /* 0x000fea0003800000 */
.L_x_26582:
        /* <DEDUP_REMOVED lines=16> */
.L_x_26610:
[----:B------:R-:W-:Y:S01]  /*1cf70*/  CS2R R26, SRZ ;  /* 0x00000000001a7805 */ /* 0x000fe2000001ff00 */
[----:B------:R-:W-:Y:S06]  /*1cf80*/  BRA `(.L_x_26583) ;  /* 0x0000000000107947 */ /* 0x000fec0003800000 */
.L_x_26607:
[----:B------:R0:W5:Y:S01]  /*1cf90*/  LDG.E.64 R26, desc[UR36][R2.64] ;  /* 0x00000024021a7981 */ /* 0x000162000c1e1b00 */
[----:B------:R-:W-:Y:S05]  /*1cfa0*/  BRA `(.L_x_26583) ;  /* 0x0000000000087947 */ /* 0x000fea0003800000 */
.L_x_26606:
[----:B------:R0:W5:Y:S01]  /*1cfb0*/  LDG.E R26, desc[UR36][R2.64] ;  /* 0x00000024021a7981 */ /* 0x000162000c1e1900 */
[----:B------:R-:W-:-:S07]  /*1cfc0*/  IMAD.MOV.U32 R27, RZ, RZ, RZ ;  /* 0x000000ffff1b7224 */ /* 0x000fce00078e00ff */
.L_x_26583:
        /* <DEDUP_REMOVED lines=24> */
.L_x_26612:
[----:B------:R-:W-:Y:S05]  /*1d150*/  BSYNC B6 ;  /* 0x0000000000067941 */ /* 0x000fea0003800000 */
.L_x_26611:
        /* <DEDUP_REMOVED lines=24> */
.L_x_26614:
[----:B------:R-:W-:Y:S05]  /*1d2e0*/  BSYNC B6 ;  /* 0x0000000000067941 */ /* 0x000fea0003800000 */
.L_x_26613:
        /* <DEDUP_REMOVED lines=29> */
.L_x_26616:
[----:B------:R-:W-:Y:S05]  /*1d4c0*/  BSYNC B6 ;  /* 0x0000000000067941 */ /* 0x000fea0003800000 */
.L_x_26615:
        /* <DEDUP_REMOVED lines=15> */
.L_x_26621:
        /* <DEDUP_REMOVED lines=12> */
.L_x_26619:
        /* <DEDUP_REMOVED lines=19> */
.L_x_26620:
[----:B------:R-:W-:Y:S05]  /*1d7b0*/  BSYNC B1 ;  /* 0x0000000000017941 */ /* 0x000fea0003800000 */
.L_x_26618:
        /* <DEDUP_REMOVED lines=19> */
.L_x_26617:
        /* <DEDUP_REMOVED lines=19> */
.L_x_26626:
        /* <DEDUP_REMOVED lines=25> */
.L_x_26625:
[----:B------:R-:W-:Y:S05]  /*1dbb0*/  BSYNC B7 ;  /* 0x0000000000077941 */ /* 0x000fea0003800000 */
.L_x_26624:
[----:B------:R-:W-:-:S05]  /*1dbc0*/  IADD3 R18, P0, R18, 0x8, RZ ;  /* 0x0000000812127810 */ /* 0x000fca0007f1e0ff */
[----:B------:R-:W-:Y:S01]  /*1dbd0*/  IMAD.X R19, RZ, RZ, R19, P0 ;  /* 0x000000ffff137224 */ /* 0x000fe200000e0613 */
[----:B------:R-:W-:-:S04]  /*1dbe0*/  ISETP.GE.U32.AND P0, PT, R18, R23, PT ;  /* 0x000000171200720c */ /* 0x000fc80003f06070 */
[----:B------:R-:W-:-:S13]  /*1dbf0*/  ISETP.GE.U32.AND.EX P0, PT, R19, R22, PT, P0 ;  /* 0x000000161300720c */ /* 0x000fda0003f06100 */
[----:B------:R-:W-:Y:S05]  /*1dc00*/  @!P0 BRA `(.L_x_26626) ;  /* 0xfffffffc00848947 */ /* 0x000fea000383ffff */
.L_x_26623:
[----:B------:R-:W-:Y:S05]  /*1dc10*/  BSYNC B6 ;  /* 0x0000000000067941 */ /* 0x000fea0003800000 */
.L_x_26622:
        /* <DEDUP_REMOVED lines=14> */
.L_x_26630:
[----:B------:R-:W-:Y:S01]  /*1dd00*/  STG.E.U8 desc[UR36][R16.64], RZ ;  /* 0x000000ff10007986 */ /* 0x000fe2000c101124 */
[----:B------:R-:W-:Y:S05]  /*1dd10*/  EXIT ;  /* 0x000000000000794d */ /* 0x000fea0003800000 */
.L_x_26629:
        /* <DEDUP_REMOVED lines=8> */
.L_x_26633:
[----:B------:R-:W-:Y:S01]  /*1dda0*/  STG.E desc[UR36][R16.64], RZ ;  /* 0x000000ff10007986 */ /* 0x000fe2000c101924 */
[----:B------:R-:W-:Y:S05]  /*1ddb0*/  EXIT ;  /* 0x000000000000794d */ /* 0x000fea0003800000 */
.L_x_26632:
[----:B------:R-:W-:Y:S01]  /*1ddc0*/  STG.E.U16 desc[UR36][R16.64], RZ ;  /* 0x000000ff10007986 */ /* 0x000fe2000c101524 */
[----:B------:R-:W-:Y:S05]  /*1ddd0*/  EXIT ;  /* 0x000000000000794d */ /* 0x000fea0003800000 */
.L_x_26628:
        /* <DEDUP_REMOVED lines=8> */
.L_x_26635:
[----:B------:R-:W-:Y:S01]  /*1de60*/  STG.E.U16 desc[UR36][R16.64], RZ ;  /* 0x000000ff10007986 */ /* 0x000fe2000c101524 */
[----:B------:R-:W-:Y:S05]  /*1de70*/  EXIT ;  /* 0x000000000000794d */ /* 0x000fea0003800000 */
.L_x_26634:
        /* <DEDUP_REMOVED lines=8> */
.L_x_26637:
[----:B------:R-:W-:Y:S01]  /*1df00*/  STG.E desc[UR36][R16.64], RZ ;  /* 0x000000ff10007986 */ /* 0x000fe2000c101924 */
[----:B------:R-:W-:Y:S05]  /*1df10*/  EXIT ;  /* 0x000000000000794d */ /* 0x000fea0003800000 */
.L_x_26636:
[----:B------:R-:W-:Y:S01]  /*1df20*/  STG.E.64 desc[UR36][R16.64], RZ ;  /* 0x000000ff10007986 */ /* 0x000fe2000c101b24 */
[----:B------:R-:W-:Y:S05]  /*1df30*/  EXIT ;  /* 0x000000000000794d */ /* 0x000fea0003800000 */
.L_x_26627:
        /* <DEDUP_REMOVED lines=10> */
.L_x_26640:
[----:B------:R-:W-:Y:S01]  /*1dfe0*/  STG.E.128 desc[UR36][R16.64], RZ ;  /* 0x000000ff10007986 */ /* 0x000fe2000c101d24 */
[----:B------:R-:W-:Y:S05]  /*1dff0*/  EXIT ;  /* 0x000000000000794d */ /* 0x000fea0003800000 */
.L_x_26639:
        /* <DEDUP_REMOVED lines=8> */
.L_x_26642:
[----:B------:R-:W-:Y:S01]  /*1e080*/  STG.E.U8 desc[UR36][R16.64], RZ ;  /* 0x000000ff10007986 */ /* 0x000fe2000c101124 */
[----:B------:R-:W-:Y:S05]  /*1e090*/  EXIT ;  /* 0x000000000000794d */ /* 0x000fea0003800000 */
.L_x_26641:
[----:B------:R-:W-:Y:S01]  /*1e0a0*/  STG.E.U16 desc[UR36][R16.64], RZ ;  /* 0x000000ff10007986 */ /* 0x000fe2000c101524 */
[----:B------:R-:W-:Y:S05]  /*1e0b0*/  EXIT ;  /* 0x000000000000794d */ /* 0x000fea0003800000 */
.L_x_26638:
        /* <DEDUP_REMOVED lines=10> */
.L_x_26645:
[----:B------:R-:W-:Y:S01]  /*1e160*/  STG.E.U8 desc[UR36][R16.64], RZ ;  /* 0x000000ff10007986 */ /* 0x000fe2000c101124 */
[----:B------:R-:W-:Y:S05]  /*1e170*/  EXIT ;  /* 0x000000000000794d */ /* 0x000fea0003800000 */
.L_x_26644:
[----:B------:R-:W-:Y:S01]  /*1e180*/  STG.E.U8 desc[UR36][R16.64], RZ ;  /* 0x000000ff10007986 */ /* 0x000fe2000c101124 */
[----:B------:R-:W-:Y:S05]  /*1e190*/  EXIT ;  /* 0x000000000000794d */ /* 0x000fea0003800000 */
.L_x_26643:
[----:B------:R-:W-:-:S13]  /*1e1a0*/  ISETP.NE.AND P0, PT, R0, 0x1c, PT ;  /* 0x0000001c0000780c */ /* 0x000fda0003f05270 */
[----:B------:R-:W-:Y:S05]  /*1e1b0*/  @!P0 BRA `(.L_x_26646) ;  /* 0x0000000000608947 */ /* 0x000fea0003800000 */
[----:B------:R-:W-:-:S13]  /*1e1c0*/  ISETP.NE.AND P0, PT, R0, 0x1d, PT ;  /* 0x0000001d0000780c */ /* 0x000fda0003f05270 */
[----:B------:R-:W-:Y:S05]  /*1e1d0*/  @!P0 BRA `(.L_x_26647) ;  /* 0x0000000000508947 */ /* 0x000fea0003800000 */
[----:B------:R-:W-:-:S13]  /*1e1e0*/  ISETP.NE.AND P0, PT, R0, 0x2c, PT ;  /* 0x0000002c0000780c */ /* 0x000fda0003f05270 */
[----:B------:R0:W-:Y:S01]  /*1e1f0*/  @!P0 STG.E.U8 desc[UR36][R16.64], RZ ;  /* 0x000000ff10008986 */ /* 0x0001e2000c101124 */
[----:B------:R-:W-:Y:S05]  /*1e200*/  @!P0 EXIT ;  /* 0x000000000000894d */ /* 0x000fea0003800000 */
.L_x_26631:
        /* <DEDUP_REMOVED lines=16> */
.L_x_26648:
[----:B------:R-:W-:Y:S05]  /*1e310*/  EXIT ;  /* 0x000000000000794d */ /* 0x000fea0003800000 */
.L_x_26647:
[----:B------:R-:W-:Y:S01]  /*1e320*/  STG.E.64 desc[UR36][R16.64], RZ ;  /* 0x000000ff10007986 */ /* 0x000fe2000c101b24 */
[----:B------:R-:W-:Y:S05]  /*1e330*/  EXIT ;  /* 0x000000000000794d */ /* 0x000fea0003800000 */
.L_x_26646:
[----:B------:R-:W-:Y:S01]  /*1e340*/  STG.E desc[UR36][R16.64], RZ ;  /* 0x000000ff10007986 */ /* 0x000fe2000c101924 */
[----:B------:R-:W-:Y:S05]  /*1e350*/  EXIT ;  /* 0x000000000000794d */ /* 0x000fea0003800000 */
        .weak           $__internal_62_$__cuda_sm20_div_s64
        .type           $__internal_62_$__cuda_sm20_div_s64,@function
        .size           $__internal_62_$__cuda_sm20_div_s64,(.L_x_32242 - $__internal_62_$__cuda_sm20_div_s64)
$__internal_62_$__cuda_sm20_div_s64:
        /* <DEDUP_REMOVED lines=83> */
[----:B------:R-:W-:Y:S05]  /*1e890*/  RET.REL.NODEC R4 `(_ZN2at6native18elementwise_kernelILi128ELi4EZNS0_15gpu_kernel_implIZZZNS0_67_GLOBAL__N__bb565c37_34_ValidateCompressedIndicesKernel_cu_33a4b88b42_validate_compressed_sparse_indices_kernelILNS3_8CDimNameE0ENS3_18CUDAKernelLauncherENS3_14EmptyVecKernelENS3_8DummyVecELm8EEEvRKNS_6TensorESB_lllENKUlvE1_clEvENKUlvE0_clEvEUllllllE_EEvRNS_18TensorIteratorBaseERKT_EUliE_EEviT1_) ;  /* 0xfffffe1404d87950 */ /* 0x000fea0003c3ffff */
.L_x_26649:
        /* <DEDUP_REMOVED lines=14> */
.L_x_32242:


//--------------------- .text._ZN2at6native27unrolled_elementwise_kernelIZZZNS0_67_GLOBAL__N__bb565c37_34_ValidateCompressedIndicesKernel_cu_33a4b88b42_validate_compressed_sparse_indices_kernelILNS2_8CDimNameE0ENS2_18CUDAKernelLauncherENS2_14EmptyVecKernelENS2_8DummyVecELm8EEEvRKNS_6TensorESA_lllENKUlvE1_clEvENKUlvE0_clEvEUllllllE_St5arrayIPcLm6EELi4E23TrivialOffsetCalculatorILi5EjESH_ILi1EjENS0_6memory12LoadWithCastILi5EEENSK_13StoreWithCastILi1EEEEEviT_T0_T2_T3_T4_T5_ --------------------------
	.section	.text._ZN2at6native27unrolled_elementwise_kernelIZZZNS0_67_GLOBAL__N__bb565c37_34_ValidateCompressedIndicesKernel_cu_33a4b88b42_validate_compressed_sparse_indices_kernelILNS2_8CDimNameE0ENS2_18CUDAKernelLauncherENS2_14EmptyVecKernelENS2_8DummyVecELm8EEEvRKNS_6TensorESA_lllENKUlvE1_clEvENKUlvE0_clEvEUllllllE_St5arrayIPcLm6EELi4E23TrivialOffsetCalculatorILi5EjESH_ILi1EjENS0_6memory12LoadWithCastILi5EEENSK_13StoreWithCastILi1EEEEEviT_T0_T2_T3_T4_T5_,"ax",@progbits
	.align	128
        .global         _ZN2at6native27unrolled_elementwise_kernelIZZZNS0_67_GLOBAL__N__bb565c37_34_ValidateCompressedIndicesKernel_cu_33a4b88b42_validate_compressed_sparse_indices_kernelILNS2_8CDimNameE0ENS2_18CUDAKernelLauncherENS2_14EmptyVecKernelENS2_8DummyVecELm8EEEvRKNS_6TensorESA_lllENKUlvE1_clEvENKUlvE0_clEvEUllllllE_St5arrayIPcLm6EELi4E23TrivialOffsetCalculatorILi5EjESH_ILi1EjENS0_6memory12LoadWithCastILi5EEENSK_13StoreWithCastILi1EEEEEviT_T0_T2_T3_T4_T5_
        .type           _ZN2at6native27unrolled_elementwise_kernelIZZZNS0_67_GLOBAL__N__bb565c37_34_ValidateCompressedIndicesKernel_cu_33a4b88b42_validate_compressed_sparse_indices_kernelILNS2_8CDimNameE0ENS2_18CUDAKernelLauncherENS2_14EmptyVecKernelENS2_8DummyVecELm8EEEvRKNS_6TensorESA_lllENKUlvE1_clEvENKUlvE0_clEvEUllllllE_St5arrayIPcLm6EELi4E23TrivialOffsetCalculatorILi5EjESH_ILi1EjENS0_6memory12LoadWithCastILi5EEENSK_13StoreWithCastILi1EEEEEviT_T0_T2_T3_T4_T5_,@function
        .size           _ZN2at6native27unrolled_elementwise_kernelIZZZNS0_67_GLOBAL__N__bb565c37_34_ValidateCompressedIndicesKernel_cu_33a4b88b42_validate_compressed_sparse_indices_kernelILNS2_8CDimNameE0ENS2_18CUDAKernelLauncherENS2_14EmptyVecKernelENS2_8DummyVecELm8EEEvRKNS_6TensorESA_lllENKUlvE1_clEvENKUlvE0_clEvEUllllllE_St5arrayIPcLm6EELi4E23TrivialOffsetCalculatorILi5EjESH_ILi1EjENS0_6memory12LoadWithCastILi5EEENSK_13StoreWithCastILi1EEEEEviT_T0_T2_T3_T4_T5_,(.L_x_32243 - _ZN2at6native27unrolled_elementwise_kernelIZZZNS0_67_GLOBAL__N__bb565c37_34_ValidateCompressedIndicesKernel_cu_33a4b88b42_validate_compressed_sparse_indices_kernelILNS2_8CDimNameE0ENS2_18CUDAKernelLauncherENS2_14EmptyVecKernelENS2_8DummyVecELm8EEEvRKNS_6TensorESA_lllENKUlvE1_clEvENKUlvE0_clEvEUllllllE_St5arrayIPcLm6EELi4E23TrivialOffsetCalculatorILi5EjESH_ILi1EjENS0_6memory12LoadWithCastILi5EEENSK_13StoreWithCastILi1EEEEEviT_T0_T2_T3_T4_T5_)
        .other          _ZN2at6native27unrolled_elementwise_kernelIZZZNS0_67_GLOBAL__N__bb565c37_34_ValidateCompressedIndicesKernel_cu_33a4b88b42_validate_compressed_sparse_indices_kernelILNS2_8CDimNameE0ENS2_18CUDAKernelLauncherENS2_14EmptyVecKernelENS2_8DummyVecELm8EEEvRKNS_6TensorESA_lllENKUlvE1_clEvENKUlvE0_clEvEUllllllE_St5arrayIPcLm6EELi4E23TrivialOffsetCalculatorILi5EjESH_ILi1EjENS0_6memory12LoadWithCastILi5EEENSK_13StoreWithCastILi1EEEEEviT_T0_T2_T3_T4_T5_,@"STO_CUDA_ENTRY STV_DEFAULT"
_ZN2at6native27unrolled_elementwise_kernelIZZZNS0_67_GLOBAL__N__bb565c37_34_ValidateCompressedIndicesKernel_cu_33a4b88b42_validate_compressed_sparse_indices_kernelILNS2_8CDimNameE0ENS2_18CUDAKernelLauncherENS2_14EmptyVecKernelENS2_8DummyVecELm8EEEvRKNS_6TensorESA_lllENKUlvE1_clEvENKUlvE0_clEvEUllllllE_St5arrayIPcLm6EELi4E23TrivialOffsetCalculatorILi5EjESH_ILi1EjENS0_6memory12LoadWithCastILi5EEENSK_13StoreWithCastILi1EEEEEviT_T0_T2_T3_T4_T5_:
.text._ZN2at6native27unrolled_elementwise_kernelIZZZNS0_67_GLOBAL__N__bb565c37_34_ValidateCompressedIndicesKernel_cu_33a4b88b42_validate_compressed_sparse_indices_kernelILNS2_8CDimNameE0ENS2_18CUDAKernelLauncherENS2_14EmptyVecKernelENS2_8DummyVecELm8EEEvRKNS_6TensorESA_lllENKUlvE1_clEvENKUlvE0_clEvEUllllllE_St5arrayIPcLm6EELi4E23TrivialOffsetCalculatorILi5EjESH_ILi1EjENS0_6memory12LoadWithCastILi5EEENSK_13StoreWithCastILi1EEEEEviT_T0_T2_T3_T4_T5_:
        /* <DEDUP_REMOVED lines=84> */
.L_x_26655:
[----:B------:R0:W5:Y:S01]  /*0540*/  LDG.E.U8 R50, desc[UR36][R2.64] ;  /* 0x0000002402327981 */ /* 0x000162000c1e1100 */
[----:B------:R-:W-:Y:S01]  /*0550*/  IMAD.MOV.U32 R51, RZ, RZ, RZ ;  /* 0x000000ffff337224 */ /* 0x000fe200078e00ff */
[----:B------:R-:W-:Y:S06]  /*0560*/  BRA `(.L_x_26657) ;  /* 0x0000000c00487947 */ /* 0x000fec0003800000 */
.L_x_26654:
        /* <DEDUP_REMOVED lines=8> */
.L_x_26659:
[----:B------:R-:W5:Y:S02]  /*05f0*/  LDG.E R50, desc[UR36][R2.64] ;  /* 0x0000002402327981 */ /* 0x000f64000c1e1900 */
[----:B-----5:R-:W-:Y:S01]  /*0600*/  SHF.R.S32.HI R51, RZ, 0x1f, R50 ;  /* 0x0000001fff337819 */ /* 0x020fe20000011432 */
[----:B------:R-:W-:Y:S06]  /*0610*/  BRA `(.L_x_26657) ;  /* 0x0000000c001c7947 */ /* 0x000fec0003800000 */
.L_x_26658:
[----:B------:R-:W5:Y:S02]  /*0620*/  LDG.E.S16 R50, desc[UR36][R2.64] ;  /* 0x0000002402327981 */ /* 0x000f64000c1e1700 */
[----:B-----5:R-:W-:Y:S01]  /*0630*/  SHF.R.S32.HI R51, RZ, 0x1f, R50 ;  /* 0x0000001fff337819 */ /* 0x020fe20000011432 */
[----:B------:R-:W-:Y:S06]  /*0640*/  BRA `(.L_x_26657) ;  /* 0x0000000c00107947 */ /* 0x000fec0003800000 */
.L_x_26653:
        /* <DEDUP_REMOVED lines=9> */
.L_x_26661:
[----:B------:R-:W5:Y:S02]  /*06e0*/  LDG.E.U16 R2, desc[UR36][R2.64] ;  /* 0x0000002402027981 */ /* 0x000f64000c1e1500 */
[----:B-----5:R-:W-:-:S06]  /*06f0*/  HADD2.F32 R50, -RZ, R2.H0_H0 ;  /* 0x20000002ff327230 */ /* 0x020fcc0000004100 */
[----:B------:R-:W0:Y:S01]  /*0700*/  F2I.S64.TRUNC R50, R50 ;  /* 0x0000003200327311 */ /* 0x000e22000020d900 */
[----:B------:R-:W-:Y:S05]  /*0710*/  BRA `(.L_x_26657) ;  /* 0x0000000800dc7947 */ /* 0x000fea0003800000 */
.L_x_26660:
        /* <DEDUP_REMOVED lines=9> */
.L_x_26663:
[----:B------:R-:W5:Y:S02]  /*07b0*/  LDG.E.U16 R2, desc[UR36][R2.64] ;  /* 0x0000002402027981 */ /* 0x000f64000c1e1500 */
[----:B-----5:R-:W-:-:S06]  /*07c0*/  HADD2.F32 R50, -RZ, R2.H0_H0 ;  /* 0x20000002ff327230 */ /* 0x020fcc0000004100 */
[----:B------:R-:W0:Y:S01]  /*07d0*/  F2I.S64.TRUNC R50, R50 ;  /* 0x0000003200327311 */ /* 0x000e22000020d900 */
[----:B------:R-:W-:Y:S05]  /*07e0*/  BRA `(.L_x_26657) ;  /* 0x0000000800a87947 */ /* 0x000fea0003800000 */
.L_x_26662:
[----:B------:R-:W5:Y:S02]  /*07f0*/  LDG.E.64 R2, desc[UR36][R2.64] ;  /* 0x0000002402027981 */ /* 0x000f64000c1e1b00 */
[----:B-----5:R0:W0:Y:S01]  /*0800*/  F2I.S64.F64.TRUNC R50, R2 ;  /* 0x0000000200327311 */ /* 0x020022000030d900 */
[----:B------:R-:W-:Y:S05]  /*0810*/  BRA `(.L_x_26657) ;  /* 0x00000008009c7947 */ /* 0x000fea0003800000 */
.L_x_26652:
        /* <DEDUP_REMOVED lines=13> */
.L_x_26666:
[----:B------:R-:W5:Y:S02]  /*08f0*/  LDG.E.64 R2, desc[UR36][R2.64] ;  /* 0x0000002402027981 */ /* 0x000f64000c1e1b00 */
[----:B-----5:R0:W0:Y:S01]  /*0900*/  F2I.S64.F64.TRUNC R50, R2 ;  /* 0x0000000200327311 */ /* 0x020022000030d900 */
[----:B------:R-:W-:Y:S05]  /*0910*/  BRA `(.L_x_26657) ;  /* 0x00000008005c7947 */ /* 0x000fea0003800000 */
.L_x_26665:
        /* <DEDUP_REMOVED lines=27> */
.L_x_26668:
        /* <DEDUP_REMOVED lines=14> */
.L_x_26667:
[----:B------:R-:W5:Y:S02]  /*0bb0*/  LDG.E.U16 R50, desc[UR36][R2.64] ;  /* 0x0000002402327981 */ /* 0x000f64000c1e1500 */
[----:B-----5:R-:W-:-:S06]  /*0bc0*/  IMAD.U32 R50, R50, 0x10000, RZ ;  /* 0x0001000032327824 */ /* 0x020fcc00078e00ff */
[----:B------:R-:W0:Y:S01]  /*0bd0*/  F2I.S64.TRUNC R50, R50 ;  /* 0x0000003200327311 */ /* 0x000e22000020d900 */
[----:B------:R-:W-:Y:S05]  /*0be0*/  BRA `(.L_x_26657) ;  /* 0x0000000400a87947 */ /* 0x000fea0003800000 */
.L_x_26664:
        /* <DEDUP_REMOVED lines=11> */
.L_x_26671:
        /* <DEDUP_REMOVED lines=21> */
.L_x_26675:
[----:B------:R-:W-:Y:S05]  /*0df0*/  BSYNC B1 ;  /* 0x0000000000017941 */ /* 0x000fea0003800000 */
.L_x_26674:
[----:B------:R-:W-:Y:S01]  /*0e00*/  IMAD.SHL.U32 R2, R2, 0x100000, RZ ;  /* 0x0010000002027824 */ /* 0x000fe200078e00ff */
[----:B------:R-:W-:-:S04]  /*0e10*/  LEA R3, R0, 0x3b800000, 0x17 ;  /* 0x3b80000000037811 */ /* 0x000fc800078eb8ff */
[----:B------:R-:W-:-:S07]  /*0e20*/  LOP3.LUT R50, R3, R2, R50, 0xfe, !PT ;  /* 0x0000000203327212 */ /* 0x000fce00078efe32 */
.L_x_26673:
[----:B------:R-:W-:Y:S05]  /*0e30*/  BSYNC B0 ;  /* 0x0000000000007941 */ /* 0x000fea0003800000 */
.L_x_26672:
[----:B------:R-:W0:Y:S01]  /*0e40*/  F2I.S64.TRUNC R50, R50 ;  /* 0x0000003200327311 */ /* 0x000e22000020d900 */
[----:B------:R-:W-:Y:S05]  /*0e50*/  BRA `(.L_x_26657) ;  /* 0x00000004000c7947 */ /* 0x000fea0003800000 */
.L_x_26670:
        /* <DEDUP_REMOVED lines=21> */
.L_x_26679:
[----:B------:R-:W-:Y:S05]  /*0fb0*/  BSYNC B1 ;  /* 0x0000000000017941 */ /* 0x000fea0003800000 */
.L_x_26678:
[----:B------:R-:W-:Y:S01]  /*0fc0*/  IMAD.SHL.U32 R2, R2, 0x200000, RZ ;  /* 0x0020000002027824 */ /* 0x000fe200078e00ff */
[----:B------:R-:W-:-:S04]  /*0fd0*/  LEA R3, R0, 0x37800000, 0x17 ;  /* 0x3780000000037811 */ /* 0x000fc800078eb8ff */
[----:B------:R-:W-:-:S07]  /*0fe0*/  LOP3.LUT R50, R3, R2, R50, 0xfe, !PT ;  /* 0x0000000203327212 */ /* 0x000fce00078efe32 */
.L_x_26677:
[----:B------:R-:W-:Y:S05]  /*0ff0*/  BSYNC B0 ;  /* 0x0000000000007941 */ /* 0x000fea0003800000 */
.L_x_26676:
[----:B------:R-:W0:Y:S01]  /*1000*/  F2I.S64.TRUNC R50, R50 ;  /* 0x0000003200327311 */ /* 0x000e22000020d900 */
[----:B------:R-:W-:Y:S05]  /*1010*/  BRA `(.L_x_26657) ;  /* 0x00000000009c7947 */ /* 0x000fea0003800000 */
.L_x_26669:
        /* <DEDUP_REMOVED lines=14> */
.L_x_26683:
[----:B------:R-:W-:Y:S05]  /*1100*/  BSYNC B0 ;  /* 0x0000000000007941 */ /* 0x000fea0003800000 */
.L_x_26682:
[----:B------:R-:W0:Y:S01]  /*1110*/  F2I.S64.TRUNC R50, R50 ;  /* 0x0000003200327311 */ /* 0x000e22000020d900 */
[----:B------:R-:W-:Y:S05]  /*1120*/  BRA `(.L_x_26657) ;  /* 0x0000000000587947 */ /* 0x000fea0003800000 */
.L_x_26656:
        /* <DEDUP_REMOVED lines=16> */
.L_x_26684:
[----:B------:R-:W-:Y:S01]  /*1230*/  CS2R R50, SRZ ;  /* 0x0000000000327805 */ /* 0x000fe2000001ff00 */
[----:B------:R-:W-:Y:S06]  /*1240*/  BRA `(.L_x_26657) ;  /* 0x0000000000107947 */ /* 0x000fec0003800000 */
.L_x_26681:
[----:B------:R0:W5:Y:S01]  /*1250*/  LDG.E.64 R50, desc[UR36][R2.64] ;  /* 0x0000002402327981 */ /* 0x000162000c1e1b00 */
[----:B------:R-:W-:Y:S05]  /*1260*/  BRA `(.L_x_26657) ;  /* 0x0000000000087947 */ /* 0x000fea0003800000 */
.L_x_26680:
[----:B------:R0:W5:Y:S01]  /*1270*/  LDG.E R50, desc[UR36][R2.64] ;  /* 0x0000002402327981 */ /* 0x000162000c1e1900 */
[----:B------:R-:W-:-:S07]  /*1280*/  IMAD.MOV.U32 R51, RZ, RZ, RZ ;  /* 0x000000ffff337224 */ /* 0x000fce00078e00ff */
.L_x_26657:
        /* <DEDUP_REMOVED lines=19> */
.L_x_26688:
[----:B------:R0:W5:Y:S01]  /*13c0*/  LDG.E.U8 R48, desc[UR36][R2.64] ;  /* 0x0000002402307981 */ /* 0x000162000c1e1100 */
[----:B------:R-:W-:Y:S01]  /*13d0*/  IMAD.MOV.U32 R49, RZ, RZ, RZ ;  /* 0x000000ffff317224 */ /* 0x000fe200078e00ff */
[----:B------:R-:W-:Y:S06]  /*13e0*/  BRA `(.L_x_26690) ;  /* 0x0000000c00487947 */ /* 0x000fec0003800000 */
.L_x_26687:
        /* <DEDUP_REMOVED lines=8> */
.L_x_26692:
[----:B------:R-:W2:Y:S02]  /*1470*/  LDG.E R48, desc[UR36][R2.64] ;  /* 0x0000002402307981 */ /* 0x000ea4000c1e1900 */
[----:B--2---:R-:W-:Y:S01]  /*1480*/  SHF.R.S32.HI R49, RZ, 0x1f, R48 ;  /* 0x0000001fff317819 */ /* 0x004fe20000011430 */
[----:B------:R-:W-:Y:S06]  /*1490*/  BRA `(.L_x_26690) ;  /* 0x0000000c001c7947 */ /* 0x000fec0003800000 */
.L_x_26691:
[----:B------:R-:W2:Y:S02]  /*14a0*/  LDG.E.S16 R48, desc[UR36][R2.64] ;  /* 0x0000002402307981 */ /* 0x000ea4000c1e1700 */
[----:B--2---:R-:W-:Y:S01]  /*14b0*/  SHF.R.S32.HI R49, RZ, 0x1f, R48 ;  /* 0x0000001fff317819 */ /* 0x004fe20000011430 */
[----:B------:R-:W-:Y:S06]  /*14c0*/  BRA `(.L_x_26690) ;  /* 0x0000000c00107947 */ /* 0x000fec0003800000 */
.L_x_26686:
        /* <DEDUP_REMOVED lines=9> */
.L_x_26694:
[----:B------:R-:W2:Y:S02]  /*1560*/  LDG.E.U16 R2, desc[UR36][R2.64] ;  /* 0x0000002402027981 */ /* 0x000ea4000c1e1500 */
[----:B--2---:R-:W-:-:S06]  /*1570*/  HADD2.F32 R48, -RZ, R2.H0_H0 ;  /* 0x20000002ff307230 */ /* 0x004fcc0000004100 */
[----:B------:R-:W0:Y:S01]  /*1580*/  F2I.S64.TRUNC R48, R48 ;  /* 0x0000003000307311 */ /* 0x000e22000020d900 */
[----:B------:R-:W-:Y:S05]  /*1590*/  BRA `(.L_x_26690) ;  /* 0x0000000800dc7947 */ /* 0x000fea0003800000 */
.L_x_26693:
        /* <DEDUP_REMOVED lines=9> */
.L_x_26696:
[----:B------:R-:W2:Y:S02]  /*1630*/  LDG.E.U16 R2, desc[UR36][R2.64] ;  /* 0x0000002402027981 */ /* 0x000ea4000c1e1500 */
[----:B--2---:R-:W-:-:S06]  /*1640*/  HADD2.F32 R48, -RZ, R2.H0_H0 ;  /* 0x20000002ff307230 */ /* 0x004fcc0000004100 */
[----:B------:R-:W0:Y:S01]  /*1650*/  F2I.S64.TRUNC R48, R48 ;  /* 0x0000003000307311 */ /* 0x000e22000020d900 */
[----:B------:R-:W-:Y:S05]  /*1660*/  BRA `(.L_x_26690) ;  /* 0x0000000800a87947 */ /* 0x000fea0003800000 */
.L_x_26695:
[----:B------:R-:W2:Y:S02]  /*1670*/  LDG.E.64 R2, desc[UR36][R2.64] ;  /* 0x0000002402027981 */ /* 0x000ea4000c1e1b00 */
[----:B--2---:R0:W2:Y:S01]  /*1680*/  F2I.S64.F64.TRUNC R48, R2 ;  /* 0x0000000200307311 */ /* 0x0040a2000030d900 */
[----:B------:R-:W-:Y:S05]  /*1690*/  BRA `(.L_x_26690) ;  /* 0x00000008009c7947 */ /* 0x000fea0003800000 */
.L_x_26685:
        /* <DEDUP_REMOVED lines=13> */
.L_x_26699:
[----:B------:R-:W2:Y:S02]  /*1770*/  LDG.E.64 R2, desc[UR36][R2.64] ;  /* 0x0000002402027981 */ /* 0x000ea4000c1e1b00 */
[----:B--2---:R0:W2:Y:S01]  /*1780*/  F2I.S64.F64.TRUNC R48, R2 ;  /* 0x0000000200307311 */ /* 0x0040a2000030d900 */
[----:B------:R-:W-:Y:S05]  /*1790*/  BRA `(.L_x_26690) ;  /* 0x00000008005c7947 */ /* 0x000fea0003800000 */
.L_x_26698:
        /* <DEDUP_REMOVED lines=27> */
.L_x_26701:
        /* <DEDUP_REMOVED lines=14> */
.L_x_26700:
[----:B------:R-:W2:Y:S02]  /*1a30*/  LDG.E.U16 R48, desc[UR36][R2.64] ;  /* 0x0000002402307981 */ /* 0x000ea4000c1e1500 */
[----:B--2---:R-:W-:-:S06]  /*1a40*/  IMAD.U32 R48, R48, 0x10000, RZ ;  /* 0x0001000030307824 */ /* 0x004fcc00078e00ff */
[----:B------:R-:W0:Y:S01]  /*1a50*/  F2I.S64.TRUNC R48, R48 ;  /* 0x0000003000307311 */ /* 0x000e22000020d900 */
[----:B------:R-:W-:Y:S05]  /*1a60*/  BRA `(.L_x_26690) ;  /* 0x0000000400a87947 */ /* 0x000fea0003800000 */
.L_x_26697:
        /* <DEDUP_REMOVED lines=11> */
.L_x_26704:
        /* <DEDUP_REMOVED lines=21> */
.L_x_26708:
[----:B------:R-:W-:Y:S05]  /*1c70*/  BSYNC B1 ;  /* 0x0000000000017941 */ /* 0x000fea0003800000 */
.L_x_26707:
[----:B------:R-:W-:Y:S01]  /*1c80*/  IMAD.SHL.U32 R2, R2, 0x100000, RZ ;  /* 0x0010000002027824 */ /* 0x000fe200078e00ff */
[----:B------:R-:W-:-:S04]  /*1c90*/  LEA R3, R0, 0x3b800000, 0x17 ;  /* 0x3b80000000037811 */ /* 0x000fc800078eb8ff */
[----:B------:R-:W-:-:S07]  /*1ca0*/  LOP3.LUT R48, R3, R2, R48, 0xfe, !PT ;  /* 0x0000000203307212 */ /* 0x000fce00078efe30 */
.L_x_26706:
[----:B------:R-:W-:Y:S05]  /*1cb0*/  BSYNC B0 ;  /* 0x0000000000007941 */ /* 0x000fea0003800000 */
.L_x_26705:
[----:B------:R-:W0:Y:S01]  /*1cc0*/  F2I.S64.TRUNC R48, R48 ;  /* 0x0000003000307311 */ /* 0x000e22000020d900 */
[----:B------:R-:W-:Y:S05]  /*1cd0*/  BRA `(.L_x_26690) ;  /* 0x00000004000c7947 */ /* 0x000fea0003800000 */
.L_x_26703:
        /* <DEDUP_REMOVED lines=21> */
.L_x_26712:
[----:B------:R-:W-:Y:S05]  /*1e30*/  BSYNC B1 ;  /* 0x0000000000017941 */ /* 0x000fea0003800000 */
.L_x_26711:
[----:B------:R-:W-:Y:S01]  /*1e40*/  IMAD.SHL.U32 R2, R2, 0x200000, RZ ;  /* 0x0020000002027824 */ /* 0x000fe200078e00ff */
[----:B------:R-:W-:-:S04]  /*1e50*/  LEA R3, R0, 0x37800000, 0x17 ;  /* 0x3780000000037811 */ /* 0x000fc800078eb8ff */
[----:B------:R-:W-:-:S07]  /*1e60*/  LOP3.LUT R48, R3, R2, R48, 0xfe, !PT ;  /* 0x0000000203307212 */ /* 0x000fce00078efe30 */
.L_x_26710:
[----:B------:R-:W-:Y:S05]  /*1e70*/  BSYNC B0 ;  /* 0x0000000000007941 */ /* 0x000fea0003800000 */
.L_x_26709:
[----:B------:R-:W0:Y:S01]  /*1e80*/  F2I.S64.TRUNC R48, R48 ;  /* 0x0000003000307311 */ /* 0x000e22000020d900 */
[----:B------:R-:W-:Y:S05]  /*1e90*/  BRA `(.L_x_26690) ;  /* 0x00000000009c7947 */ /* 0x000fea0003800000 */
.L_x_26702:
        /* <DEDUP_REMOVED lines=14> */
.L_x_26716:
[----:B------:R-:W-:Y:S05]  /*1f80*/  BSYNC B0 ;  /* 0x0000000000007941 */ /* 0x000fea0003800000 */
.L_x_26715:
[----:B------:R-:W0:Y:S01]  /*1f90*/  F2I.S64.TRUNC R48, R48 ;  /* 0x0000003000307311 */ /* 0x000e22000020d900 */
[----:B------:R-:W-:Y:S05]  /*1fa0*/  BRA `(.L_x_26690) ;  /* 0x0000000000587947 */ /* 0x000fea0003800000 */
.L_x_26689:
        /* <DEDUP_REMOVED lines=16> */
.L_x_26717:
[----:B------:R-:W-:Y:S01]  /*20b0*/  CS2R R48, SRZ ;  /* 0x0000000000307805 */ /* 0x000fe2000001ff00 */
[----:B------:R-:W-:Y:S06]  /*20c0*/  BRA `(.L_x_26690) ;  /* 0x0000000000107947 */ /* 0x000fec0003800000 */
.L_x_26714:
[----:B------:R0:W5:Y:S01]  /*20d0*/  LDG.E.64 R48, desc[UR36][R2.64] ;  /* 0x0000002402307981 */ /* 0x000162000c1e1b00 */
[----:B------:R-:W-:Y:S05]  /*20e0*/  BRA `(.L_x_26690) ;  /* 0x0000000000087947 */ /* 0x000fea0003800000 */
.L_x_26713:
[----:B------:R0:W5:Y:S01]  /*20f0*/  LDG.E R48, desc[UR36][R2.64] ;  /* 0x0000002402307981 */ /* 0x000162000c1e1900 */
[----:B------:R-:W-:-:S07]  /*2100*/  IMAD.MOV.U32 R49, RZ, RZ, RZ ;  /* 0x000000ffff317224 */ /* 0x000fce00078e00ff */
.L_x_26690:
        /* <DEDUP_REMOVED lines=19> */
.L_x_26721:
[----:B------:R0:W5:Y:S01]  /*2240*/  LDG.E.U8 R32, desc[UR36][R2.64] ;  /* 0x0000002402207981 */ /* 0x000162000c1e1100 */
[----:B------:R-:W-:Y:S01]  /*2250*/  IMAD.MOV.U32 R33, RZ, RZ, RZ ;  /* 0x000000ffff217224 */ /* 0x000fe200078e00ff */
[----:B------:R-:W-:Y:S06]  /*2260*/  BRA `(.L_x_26723) ;  /* 0x0000000c00487947 */ /* 0x000fec0003800000 */
.L_x_26720:
        /* <DEDUP_REMOVED lines=8> */
.L_x_26725:
[----:B------:R-:W2:Y:S02]  /*22f0*/  LDG.E R32, desc[UR36][R2.64] ;  /* 0x0000002402207981 */ /* 0x000ea4000c1e1900 */
[----:B--2---:R-:W-:Y:S01]  /*2300*/  SHF.R.S32.HI R33, RZ, 0x1f, R32 ;  /* 0x0000001fff217819 */ /* 0x004fe20000011420 */
[----:B------:R-:W-:Y:S06]  /*2310*/  BRA `(.L_x_26723) ;  /* 0x0000000c001c7947 */ /* 0x000fec0003800000 */
.L_x_26724:
[----:B------:R-:W2:Y:S02]  /*2320*/  LDG.E.S16 R32, desc[UR36][R2.64] ;  /* 0x0000002402207981 */ /* 0x000ea4000c1e1700 */
[----:B--2---:R-:W-:Y:S01]  /*2330*/  SHF.R.S32.HI R33, RZ, 0x1f, R32 ;  /* 0x0000001fff217819 */ /* 0x004fe20000011420 */
[----:B------:R-:W-:Y:S06]  /*2340*/  BRA `(.L_x_26723) ;  /* 0x0000000c00107947 */ /* 0x000fec0003800000 */
.L_x_26719:
        /* <DEDUP_REMOVED lines=9> */
.L_x_26727:
[----:B------:R-:W2:Y:S02]  /*23e0*/  LDG.E.U16 R2, desc[UR36][R2.64] ;  /* 0x0000002402027981 */ /* 0x000ea4000c1e1500 */
[----:B--2---:R-:W-:-:S06]  /*23f0*/  HADD2.F32 R32, -RZ, R2.H0_H0 ;  /* 0x20000002ff207230 */ /* 0x004fcc0000004100 */
[----:B------:R-:W0:Y:S01]  /*2400*/  F2I.S64.TRUNC R32, R32 ;  /* 0x0000002000207311 */ /* 0x000e22000020d900 */
[----:B------:R-:W-:Y:S05]  /*2410*/  BRA `(.L_x_26723) ;  /* 0x0000000800dc7947 */ /* 0x000fea0003800000 */
.L_x_26726:
        /* <DEDUP_REMOVED lines=9> */
.L_x_26729:
[----:B------:R-:W2:Y:S02]  /*24b0*/  LDG.E.U16 R2, desc[UR36][R2.64] ;  /* 0x0000002402027981 */ /* 0x000ea4000c1e1500 */
[----:B--2---:R-:W-:-:S06]  /*24c0*/  HADD2.F32 R32, -RZ, R2.H0_H0 ;  /* 0x20000002ff207230 */ /* 0x004fcc0000004100 */
[----:B------:R-:W0:Y:S01]  /*24d0*/  F2I.S64.TRUNC R32, R32 ;  /* 0x0000002000207311 */ /* 0x000e22000020d900 */
[----:B------:R-:W-:Y:S05]  /*24e0*/  BRA `(.L_x_26723) ;  /* 0x0000000800a87947 */ /* 0x000fea0003800000 */
.L_x_26728:
[----:B------:R-:W2:Y:S02]  /*24f0*/  LDG.E.64 R2, desc[UR36][R2.64] ;  /* 0x0000002402027981 */ /* 0x000ea4000c1e1b00 */
[----:B--2---:R0:W1:Y:S01]  /*2500*/  F2I.S64.F64.TRUNC R32, R2 ;  /* 0x0000000200207311 */ /* 0x004062000030d900 */
[----:B------:R-:W-:Y:S05]  /*2510*/  BRA `(.L_x_26723) ;  /* 0x00000008009c7947 */ /* 0x000fea0003800000 */
.L_x_26718:
        /* <DEDUP_REMOVED lines=13> */
.L_x_26732:
[----:B------:R-:W2:Y:S02]  /*25f0*/  LDG.E.64 R2, desc[UR36][R2.64] ;  /* 0x0000002402027981 */ /* 0x000ea4000c1e1b00 */
[----:B--2---:R0:W1:Y:S01]  /*2600*/  F2I.S64.F64.TRUNC R32, R2 ;  /* 0x0000000200207311 */ /* 0x004062000030d900 */
[----:B------:R-:W-:Y:S05]  /*2610*/  BRA `(.L_x_26723) ;  /* 0x00000008005c7947 */ /* 0x000fea0003800000 */
.L_x_26731:
        /* <DEDUP_REMOVED lines=27> */
.L_x_26734:
        /* <DEDUP_REMOVED lines=14> */
.L_x_26733:
[----:B------:R-:W2:Y:S02]  /*28b0*/  LDG.E.U16 R32, desc[UR36][R2.64] ;  /* 0x0000002402207981 */ /* 0x000ea4000c1e1500 */
[----:B--2---:R-:W-:-:S06]  /*28c0*/  IMAD.U32 R32, R32, 0x10000, RZ ;  /* 0x0001000020207824 */ /* 0x004fcc00078e00ff */
[----:B------:R-:W0:Y:S01]  /*28d0*/  F2I.S64.TRUNC R32, R32 ;  /* 0x0000002000207311 */ /* 0x000e22000020d900 */
[----:B------:R-:W-:Y:S05]  /*28e0*/  BRA `(.L_x_26723) ;  /* 0x0000000400a87947 */ /* 0x000fea0003800000 */
.L_x_26730:
        /* <DEDUP_REMOVED lines=11> */
.L_x_26737:
        /* <DEDUP_REMOVED lines=21> */
.L_x_26741:
[----:B------:R-:W-:Y:S05]  /*2af0*/  BSYNC B1 ;  /* 0x0000000000017941 */ /* 0x000fea0003800000 */
.L_x_26740:
[----:B------:R-:W-:Y:S01]  /*2b00*/  IMAD.SHL.U32 R2, R2, 0x100000, RZ ;  /* 0x0010000002027824 */ /* 0x000fe200078e00ff */
[----:B------:R-:W-:-:S04]  /*2b10*/  LEA R3, R0, 0x3b800000, 0x17 ;  /* 0x3b80000000037811 */ /* 0x000fc800078eb8ff */
[----:B------:R-:W-:-:S07]  /*2b20*/  LOP3.LUT R32, R3, R2, R32, 0xfe, !PT ;  /* 0x0000000203207212 */ /* 0x000fce00078efe20 */
.L_x_26739:
[----:B------:R-:W-:Y:S05]  /*2b30*/  BSYNC B0 ;  /* 0x0000000000007941 */ /* 0x000fea0003800000 */
.L_x_26738:
[----:B------:R-:W0:Y:S01]  /*2b40*/  F2I.S64.TRUNC R32, R32 ;  /* 0x0000002000207311 */ /* 0x000e22000020d900 */
[----:B------:R-:W-:Y:S05]  /*2b50*/  BRA `(.L_x_26723) ;  /* 0x00000004000c7947 */ /* 0x000fea0003800000 */
.L_x_26736:
        /* <DEDUP_REMOVED lines=21> */
.L_x_26745:
[----:B------:R-:W-:Y:S05]  /*2cb0*/  BSYNC B1 ;  /* 0x0000000000017941 */ /* 0x000fea0003800000 */
.L_x_26744:
[----:B------:R-:W-:Y:S01]  /*2cc0*/  IMAD.SHL.U32 R2, R2, 0x200000, RZ ;  /* 0x0020000002027824 */ /* 0x000fe200078e00ff */
[----:B------:R-:W-:-:S04]  /*2cd0*/  LEA R3, R0, 0x37800000, 0x17 ;  /* 0x3780000000037811 */ /* 0x000fc800078eb8ff */
[----:B------:R-:W-:-:S07]  /*2ce0*/  LOP3.LUT R32, R3, R2, R32, 0xfe, !PT ;  /* 0x0000000203207212 */ /* 0x000fce00078efe20 */
.L_x_26743:
[----:B------:R-:W-:Y:S05]  /*2cf0*/  BSYNC B0 ;  /* 0x0000000000007941 */ /* 0x000fea0003800000 */
.L_x_26742:
[----:B------:R-:W0:Y:S01]  /*2d00*/  F2I.S64.TRUNC R32, R32 ;  /* 0x0000002000207311 */ /* 0x000e22000020d900 */
[----:B------:R-:W-:Y:S05]  /*2d10*/  BRA `(.L_x_26723) ;  /* 0x00000000009c7947 */ /* 0x000fea0003800000 */
.L_x_26735:
        /* <DEDUP_REMOVED lines=14> */
.L_x_26749:
[----:B------:R-:W-:Y:S05]  /*2e00*/  BSYNC B0 ;  /* 0x0000000000007941 */ /* 0x000fea0003800000 */
.L_x_26748:
[----:B------:R-:W0:Y:S01]  /*2e10*/  F2I.S64.TRUNC R32, R32 ;  /* 0x0000002000207311 */ /* 0x000e22000020d900 */
[----:B------:R-:W-:Y:S05]  /*2e20*/  BRA `(.L_x_26723) ;  /* 0x0000000000587947 */ /* 0x000fea0003800000 */
.L_x_26722:
        /* <DEDUP_REMOVED lines=16> */
.L_x_26750:
[----:B------:R-:W-:Y:S01]  /*2f30*/  CS2R R32, SRZ ;  /* 0x0000000000207805 */ /* 0x000fe2000001ff00 */
[----:B------:R-:W-:Y:S06]  /*2f40*/  BRA `(.L_x_26723) ;  /* 0x0000000000107947 */ /* 0x000fec0003800000 */
.L_x_26747:
[----:B------:R0:W5:Y:S01]  /*2f50*/  LDG.E.64 R32, desc[UR36][R2.64] ;  /* 0x0000002402207981 */ /* 0x000162000c1e1b00 */
[----:B------:R-:W-:Y:S05]  /*2f60*/  BRA `(.L_x_26723) ;  /* 0x0000000000087947 */ /* 0x000fea0003800000 */
.L_x_26746:
[----:B------:R0:W5:Y:S01]  /*2f70*/  LDG.E R32, desc[UR36][R2.64] ;  /* 0x0000002402207981 */ /* 0x000162000c1e1900 */
[----:B------:R-:W-:-:S07]  /*2f80*/  IMAD.MOV.U32 R33, RZ, RZ, RZ ;  /* 0x000000ffff217224 */ /* 0x000fce00078e00ff */
.L_x_26723:
        /* <DEDUP_REMOVED lines=19> */
.L_x_26754:
[----:B------:R0:W5:Y:S01]  /*30c0*/  LDG.E.U8 R30, desc[UR36][R2.64] ;  /* 0x00000024021e7981 */ /* 0x000162000c1e1100 */
[----:B------:R-:W-:Y:S01]  /*30d0*/  IMAD.MOV.U32 R31, RZ, RZ, RZ ;  /* 0x000000ffff1f7224 */ /* 0x000fe200078e00ff */
[----:B------:R-:W-:Y:S06]  /*30e0*/  BRA `(.L_x_26756) ;  /* 0x0000000c00487947 */ /* 0x000fec0003800000 */
.L_x_26753:
        /* <DEDUP_REMOVED lines=8> */
.L_x_26758:
[----:B------:R-:W3:Y:S02]  /*3170*/  LDG.E R30, desc[UR36][R2.64] ;  /* 0x00000024021e7981 */ /* 0x000ee4000c1e1900 */
[----:B---3--:R-:W-:Y:S01]  /*3180*/  SHF.R.S32.HI R31, RZ, 0x1f, R30 ;  /* 0x0000001fff1f7819 */ /* 0x008fe2000001141e */
[----:B------:R-:W-:Y:S06]  /*3190*/  BRA `(.L_x_26756) ;  /* 0x0000000c001c7947 */ /* 0x000fec0003800000 */
.L_x_26757:
[----:B------:R-:W3:Y:S02]  /*31a0*/  LDG.E.S16 R30, desc[UR36][R2.64] ;  /* 0x00000024021e7981 */ /* 0x000ee4000c1e1700 */
[----:B---3--:R-:W-:Y:S01]  /*31b0*/  SHF.R.S32.HI R31, RZ, 0x1f, R30 ;  /* 0x0000001fff1f7819 */ /* 0x008fe2000001141e */
[----:B------:R-:W-:Y:S06]  /*31c0*/  BRA `(.L_x_26756) ;  /* 0x0000000c00107947 */ /* 0x000fec0003800000 */
.L_x_26752:
        /* <DEDUP_REMOVED lines=9> */
.L_x_26760:
[----:B------:R-:W3:Y:S02]  /*3260*/  LDG.E.U16 R2, desc[UR36][R2.64] ;  /* 0x0000002402027981 */ /* 0x000ee4000c1e1500 */
[----:B---3--:R-:W-:-:S06]  /*3270*/  HADD2.F32 R30, -RZ, R2.H0_H0 ;  /* 0x20000002ff1e7230 */ /* 0x008fcc0000004100 */
[----:B------:R-:W0:Y:S01]  /*3280*/  F2I.S64.TRUNC R30, R30 ;  /* 0x0000001e001e7311 */ /* 0x000e22000020d900 */
[----:B------:R-:W-:Y:S05]  /*3290*/  BRA `(.L_x_26756) ;  /* 0x0000000800dc7947 */ /* 0x000fea0003800000 */
.L_x_26759:
        /* <DEDUP_REMOVED lines=9> */
.L_x_26762:
[----:B------:R-:W3:Y:S02]  /*3330*/  LDG.E.U16 R2, desc[UR36][R2.64] ;  /* 0x0000002402027981 */ /* 0x000ee4000c1e1500 */
[----:B---3--:R-:W-:-:S06]  /*3340*/  HADD2.F32 R30, -RZ, R2.H0_H0 ;  /* 0x20000002ff1e7230 */ /* 0x008fcc0000004100 */
[----:B------:R-:W0:Y:S01]  /*3350*/  F2I.S64.TRUNC R30, R30 ;  /* 0x0000001e001e7311 */ /* 0x000e22000020d900 */
[----:B------:R-:W-:Y:S05]  /*3360*/  BRA `(.L_x_26756) ;  /* 0x0000000800a87947 */ /* 0x000fea0003800000 */
.L_x_26761:
[----:B------:R-:W3:Y:S02]  /*3370*/  LDG.E.64 R2, desc[UR36][R2.64] ;  /* 0x0000002402027981 */ /* 0x000ee4000c1e1b00 */
[----:B---3--:R0:W1:Y:S01]  /*3380*/  F2I.S64.F64.TRUNC R30, R2 ;  /* 0x00000002001e7311 */ /* 0x008062000030d900 */
[----:B------:R-:W-:Y:S05]  /*3390*/  BRA `(.L_x_26756) ;  /* 0x00000008009c7947 */ /* 0x000fea0003800000 */
.L_x_26751:
        /* <DEDUP_REMOVED lines=13> */
.L_x_26765:
[----:B------:R-:W3:Y:S02]  /*3470*/  LDG.E.64 R2, desc[UR36][R2.64] ;  /* 0x0000002402027981 */ /* 0x000ee4000c1e1b00 */
[----:B---3--:R0:W1:Y:S01]  /*3480*/  F2I.S64.F64.TRUNC R30, R2 ;  /* 0x00000002001e7311 */ /* 0x008062000030d900 */
[----:B------:R-:W-:Y:S05]  /*3490*/  BRA `(.L_x_26756) ;  /* 0x00000008005c7947 */ /* 0x000fea0003800000 */
.L_x_26764:
        /* <DEDUP_REMOVED lines=27> */
.L_x_26767:
        /* <DEDUP_REMOVED lines=14> */
.L_x_26766:
[----:B------:R-:W3:Y:S02]  /*3730*/  LDG.E.U16 R30, desc[UR36][R2.64] ;  /* 0x00000024021e7981 */ /* 0x000ee4000c1e1500 */
[----:B---3--:R-:W-:-:S06]  /*3740*/  IMAD.U32 R30, R30, 0x10000, RZ ;  /* 0x000100001e1e7824 */ /* 0x008fcc00078e00ff */
[----:B------:R-:W0:Y:S01]  /*3750*/  F2I.S64.TRUNC R30, R30 ;  /* 0x0000001e001e7311 */ /* 0x000e22000020d900 */
[----:B------:R-:W-:Y:S05]  /*3760*/  BRA `(.L_x_26756) ;  /* 0x0000000400a87947 */ /* 0x000fea0003800000 */
.L_x_26763:
        /* <DEDUP_REMOVED lines=11> */
.L_x_26770:
        /* <DEDUP_REMOVED lines=21> */
.L_x_26774:
[----:B------:R-:W-:Y:S05]  /*3970*/  BSYNC B1 ;  /* 0x0000000000017941 */ /* 0x000fea0003800000 */
.L_x_26773:
[----:B------:R-:W-:Y:S01]  /*3980*/  IMAD.SHL.U32 R2, R2, 0x100000, RZ ;  /* 0x0010000002027824 */ /* 0x000fe200078e00ff */
[----:B------:R-:W-:-:S04]  /*3990*/  LEA R3, R0, 0x3b800000, 0x17 ;  /* 0x3b80000000037811 */ /* 0x000fc800078eb8ff */
[----:B------:R-:W-:-:S07]  /*39a0*/  LOP3.LUT R30, R3, R2, R30, 0xfe, !PT ;  /* 0x00000002031e7212 */ /* 0x000fce00078efe1e */
.L_x_26772:
[----:B------:R-:W-:Y:S05]  /*39b0*/  BSYNC B0 ;  /* 0x0000000000007941 */ /* 0x000fea0003800000 */
.L_x_26771:
[----:B------:R-:W0:Y:S01]  /*39c0*/  F2I.S64.TRUNC R30, R30 ;  /* 0x0000001e001e7311 */ /* 0x000e22000020d900 */
[----:B------:R-:W-:Y:S05]  /*39d0*/  BRA `(.L_x_26756) ;  /* 0x00000004000c7947 */ /* 0x000fea0003800000 */
.L_x_26769:
        /* <DEDUP_REMOVED lines=21> */
.L_x_26778:
[----:B------:R-:W-:Y:S05]  /*3b30*/  BSYNC B1 ;  /* 0x0000000000017941 */ /* 0x000fea0003800000 */
.L_x_26777:
[----:B------:R-:W-:Y:S01]  /*3b40*/  IMAD.SHL.U32 R2, R2, 0x200000, RZ ;  /* 0x0020000002027824 */ /* 0x000fe200078e00ff */
[----:B------:R-:W-:-:S04]  /*3b50*/  LEA R3, R0, 0x37800000, 0x17 ;  /* 0x3780000000037811 */ /* 0x000fc800078eb8ff */
[----:B------:R-:W-:-:S07]  /*3b60*/  LOP3.LUT R30, R3, R2, R30, 0xfe, !PT ;  /* 0x00000002031e7212 */ /* 0x000fce00078efe1e */
.L_x_26776:
[----:B------:R-:W-:Y:S05]  /*3b70*/  BSYNC B0 ;  /* 0x0000000000007941 */ /* 0x000fea0003800000 */
.L_x_26775:
[----:B------:R-:W0:Y:S01]  /*3b80*/  F2I.S64.TRUNC R30, R30 ;  /* 0x0000001e001e7311 */ /* 0x000e22000020d900 */
[----:B------:R-:W-:Y:S05]  /*3b90*/  BRA `(.L_x_26756) ;  /* 0x00000000009c7947 */ /* 0x000fea0003800000 */
.L_x_26768:
        /* <DEDUP_REMOVED lines=14> */
.L_x_26782:
[----:B------:R-:W-:Y:S05]  /*3c80*/  BSYNC B0 ;  /* 0x0000000000007941 */ /* 0x000fea0003800000 */
.L_x_26781:
[----:B------:R-:W1:Y:S01]  /*3c90*/  F2I.S64.TRUNC R30, R30 ;  /* 0x0000001e001e7311 */ /* 0x000e62000020d900 */
[----:B------:R-:W-:Y:S05]  /*3ca0*/  BRA `(.L_x_26756) ;  /* 0x0000000000587947 */ /* 0x000fea0003800000 */
.L_x_26755:
        /* <DEDUP_REMOVED lines=16> */
.L_x_26783:
[----:B------:R-:W-:Y:S01]  /*3db0*/  CS2R R30, SRZ ;  /* 0x00000000001e7805 */ /* 0x000fe2000001ff00 */
[----:B------:R-:W-:Y:S06]  /*3dc0*/  BRA `(.L_x_26756) ;  /* 0x0000000000107947 */ /* 0x000fec0003800000 */
.L_x_26780:
[----:B------:R0:W5:Y:S01]  /*3dd0*/  LDG.E.64 R30, desc[UR36][R2.64] ;  /* 0x00000024021e7981 */ /* 0x000162000c1e1b00 */
[----:B------:R-:W-:Y:S05]  /*3de0*/  BRA `(.L_x_26756) ;  /* 0x0000000000087947 */ /* 0x000fea0003800000 */
.L_x_26779:
[----:B------:R3:W5:Y:S01]  /*3df0*/  LDG.E R30, desc[UR36][R2.64] ;  /* 0x00000024021e7981 */ /* 0x000762000c1e1900 */
[----:B------:R-:W-:-:S07]  /*3e00*/  IMAD.MOV.U32 R31, RZ, RZ, RZ ;  /* 0x000000ffff1f7224 */ /* 0x000fce00078e00ff */
.L_x_26756:
        /* <DEDUP_REMOVED lines=19> */
.L_x_26787:
[----:B------:R0:W5:Y:S01]  /*3f40*/  LDG.E.U8 R42, desc[UR36][R2.64] ;  /* 0x00000024022a7981 */ /* 0x000162000c1e1100 */
[----:B------:R-:W-:Y:S01]  /*3f50*/  IMAD.MOV.U32 R43, RZ, RZ, RZ ;  /* 0x000000ffff2b7224 */ /* 0x000fe200078e00ff */
[----:B------:R-:W-:Y:S06]  /*3f60*/  BRA `(.L_x_26789) ;  /* 0x0000000c00487947 */ /* 0x000fec0003800000 */
.L_x_26786:
        /* <DEDUP_REMOVED lines=8> */
.L_x_26791:
[----:B------:R-:W3:Y:S02]  /*3ff0*/  LDG.E R42, desc[UR36][R2.64] ;  /* 0x00000024022a7981 */ /* 0x000ee4000c1e1900 */
[----:B---3--:R-:W-:Y:S01]  /*4000*/  SHF.R.S32.HI R43, RZ, 0x1f, R42 ;  /* 0x0000001fff2b7819 */ /* 0x008fe2000001142a */
[----:B------:R-:W-:Y:S06]  /*4010*/  BRA `(.L_x_26789) ;  /* 0x0000000c001c7947 */ /* 0x000fec0003800000 */
.L_x_26790:
[----:B------:R-:W3:Y:S02]  /*4020*/  LDG.E.S16 R42, desc[UR36][R2.64] ;  /* 0x00000024022a7981 */ /* 0x000ee4000c1e1700 */
[----:B---3--:R-:W-:Y:S01]  /*4030*/  SHF.R.S32.HI R43, RZ, 0x1f, R42 ;  /* 0x0000001fff2b7819 */ /* 0x008fe2000001142a */
[----:B------:R-:W-:Y:S06]  /*4040*/  BRA `(.L_x_26789) ;  /* 0x0000000c00107947 */ /* 0x000fec0003800000 */
.L_x_26785:
        /* <DEDUP_REMOVED lines=9> */
.L_x_26793:
[----:B------:R-:W3:Y:S02]  /*40e0*/  LDG.E.U16 R2, desc[UR36][R2.64] ;  /* 0x0000002402027981 */ /* 0x000ee4000c1e1500 */
[----:B---3--:R-:W-:-:S06]  /*40f0*/  HADD2.F32 R42, -RZ, R2.H0_H0 ;  /* 0x20000002ff2a7230 */ /* 0x008fcc0000004100 */
[----:B------:R-:W0:Y:S01]  /*4100*/  F2I.S64.TRUNC R42, R42 ;  /* 0x0000002a002a7311 */ /* 0x000e22000020d900 */
[----:B------:R-:W-:Y:S05]  /*4110*/  BRA `(.L_x_26789) ;  /* 0x0000000800dc7947 */ /* 0x000fea0003800000 */
.L_x_26792:
        /* <DEDUP_REMOVED lines=9> */
.L_x_26795:
[----:B------:R-:W3:Y:S02]  /*41b0*/  LDG.E.U16 R2, desc[UR36][R2.64] ;  /* 0x0000002402027981 */ /* 0x000ee4000c1e1500 */
[----:B---3--:R-:W-:-:S06]  /*41c0*/  HADD2.F32 R42, -RZ, R2.H0_H0 ;  /* 0x20000002ff2a7230 */ /* 0x008fcc0000004100 */
[----:B------:R-:W0:Y:S01]  /*41d0*/  F2I.S64.TRUNC R42, R42 ;  /* 0x0000002a002a7311 */ /* 0x000e22000020d900 */
[----:B------:R-:W-:Y:S05]  /*41e0*/  BRA `(.L_x_26789) ;  /* 0x0000000800a87947 */ /* 0x000fea0003800000 */
.L_x_26794:
[----:B------:R-:W3:Y:S02]  /*41f0*/  LDG.E.64 R2, desc[UR36][R2.64] ;  /* 0x0000002402027981 */ /* 0x000ee4000c1e1b00 */
[----:B---3--:R0:W3:Y:S01]  /*4200*/  F2I.S64.F64.TRUNC R42, R2 ;  /* 0x00000002002a7311 */ /* 0x0080e2000030d900 */
[----:B------:R-:W-:Y:S05]  /*4210*/  BRA `(.L_x_26789) ;  /* 0x00000008009c7947 */ /* 0x000fea0003800000 */
.L_x_26784:
        /* <DEDUP_REMOVED lines=13> */
.L_x_26798:
[----:B------:R-:W3:Y:S02]  /*42f0*/  LDG.E.64 R2, desc[UR36][R2.64] ;  /* 0x0000002402027981 */ /* 0x000ee4000c1e1b00 */
[----:B---3--:R0:W3:Y:S01]  /*4300*/  F2I.S64.F64.TRUNC R42, R2 ;  /* 0x00000002002a7311 */ /* 0x0080e2000030d900 */
[----:B------:R-:W-:Y:S05]  /*4310*/  BRA `(.L_x_26789) ;  /* 0x00000008005c7947 */ /* 0x000fea0003800000 */
.L_x_26797:
        /* <DEDUP_REMOVED lines=27> */
.L_x_26800:
        /* <DEDUP_REMOVED lines=14> */
.L_x_26799:
[----:B------:R-:W3:Y:S02]  /*45b0*/  LDG.E.U16 R42, desc[UR36][R2.64] ;  /* 0x00000024022a7981 */ /* 0x000ee4000c1e1500 */
[----:B---3--:R-:W-:-:S06]  /*45c0*/  IMAD.U32 R42, R42, 0x10000, RZ ;  /* 0x000100002a2a7824 */ /* 0x008fcc00078e00ff */
[----:B------:R-:W0:Y:S01]  /*45d0*/  F2I.S64.TRUNC R42, R42 ;  /* 0x0000002a002a7311 */ /* 0x000e22000020d900 */
[----:B------:R-:W-:Y:S05]  /*45e0*/  BRA `(.L_x_26789) ;  /* 0x0000000400a87947 */ /* 0x000fea0003800000 */
.L_x_26796:
        /* <DEDUP_REMOVED lines=11> */
.L_x_26803:
        /* <DEDUP_REMOVED lines=21> */
.L_x_26807:
[----:B------:R-:W-:Y:S05]  /*47f0*/  BSYNC B1 ;  /* 0x0000000000017941 */ /* 0x000fea0003800000 */
.L_x_26806:
[----:B------:R-:W-:Y:S01]  /*4800*/  IMAD.SHL.U32 R2, R2, 0x100000, RZ ;  /* 0x0010000002027824 */ /* 0x000fe200078e00ff */
[----:B------:R-:W-:-:S04]  /*4810*/  LEA R3, R0, 0x3b800000, 0x17 ;  /* 0x3b80000000037811 */ /* 0x000fc800078eb8ff */
[----:B------:R-:W-:-:S07]  /*4820*/  LOP3.LUT R42, R3, R2, R42, 0xfe, !PT ;  /* 0x00000002032a7212 */ /* 0x000fce00078efe2a */
.L_x_26805:
[----:B------:R-:W-:Y:S05]  /*4830*/  BSYNC B0 ;  /* 0x0000000000007941 */ /* 0x000fea0003800000 */
.L_x_26804:
[----:B------:R-:W0:Y:S01]  /*4840*/  F2I.S64.TRUNC R42, R42 ;  /* 0x0000002a002a7311 */ /* 0x000e22000020d900 */
[----:B------:R-:W-:Y:S05]  /*4850*/  BRA `(.L_x_26789) ;  /* 0x00000004000c7947 */ /* 0x000fea0003800000 */
.L_x_26802:
        /* <DEDUP_REMOVED lines=21> */
.L_x_26811:
[----:B------:R-:W-:Y:S05]  /*49b0*/  BSYNC B1 ;  /* 0x0000000000017941 */ /* 0x000fea0003800000 */
.L_x_26810:
[----:B------:R-:W-:Y:S01]  /*49c0*/  IMAD.SHL.U32 R2, R2, 0x200000, RZ ;  /* 0x0020000002027824 */ /* 0x000fe200078e00ff */
[----:B------:R-:W-:-:S04]  /*49d0*/  LEA R3, R0, 0x37800000, 0x17 ;  /* 0x3780000000037811 */ /* 0x000fc800078eb8ff */
[----:B------:R-:W-:-:S07]  /*49e0*/  LOP3.LUT R42, R3, R2, R42, 0xfe, !PT ;  /* 0x00000002032a7212 */ /* 0x000fce00078efe2a */
.L_x_26809:
[----:B------:R-:W-:Y:S05]  /*49f0*/  BSYNC B0 ;  /* 0x0000000000007941 */ /* 0x000fea0003800000 */
.L_x_26808:
[----:B------:R-:W0:Y:S01]  /*4a00*/  F2I.S64.TRUNC R42, R42 ;  /* 0x0000002a002a7311 */ /* 0x000e22000020d900 */
[----:B------:R-:W-:Y:S05]  /*4a10*/  BRA `(.L_x_26789) ;  /* 0x00000000009c7947 */ /* 0x000fea0003800000 */
.L_x_26801:
        /* <DEDUP_REMOVED lines=14> */
.L_x_26815:
[----:B------:R-:W-:Y:S05]  /*4b00*/  BSYNC B0 ;  /* 0x0000000000007941 */ /* 0x000fea0003800000 */
.L_x_26814:
[----:B------:R-:W0:Y:S01]  /*4b10*/  F2I.S64.TRUNC R42, R42 ;  /* 0x0000002a002a7311 */ /* 0x000e22000020d900 */
[----:B------:R-:W-:Y:S05]  /*4b20*/  BRA `(.L_x_26789) ;  /* 0x0000000000587947 */ /* 0x000fea0003800000 */
.L_x_26788:
        /* <DEDUP_REMOVED lines=16> */
.L_x_26816:
[----:B------:R-:W-:Y:S01]  /*4c30*/  CS2R R42, SRZ ;  /* 0x00000000002a7805 */ /* 0x000fe2000001ff00 */
[----:B------:R-:W-:Y:S06]  /*4c40*/  BRA `(.L_x_26789) ;  /* 0x0000000000107947 */ /* 0x000fec0003800000 */
.L_x_26813:
[----:B------:R0:W5:Y:S01]  /*4c50*/  LDG.E.64 R42, desc[UR36][R2.64] ;  /* 0x00000024022a7981 */ /* 0x000162000c1e1b00 */
[----:B------:R-:W-:Y:S05]  /*4c60*/  BRA `(.L_x_26789) ;  /* 0x0000000000087947 */ /* 0x000fea0003800000 */
.L_x_26812:
[----:B------:R0:W5:Y:S01]  /*4c70*/  LDG.E R42, desc[UR36][R2.64] ;  /* 0x00000024022a7981 */ /* 0x000162000c1e1900 */
[----:B------:R-:W-:-:S07]  /*4c80*/  IMAD.MOV.U32 R43, RZ, RZ, RZ ;  /* 0x000000ffff2b7224 */ /* 0x000fce00078e00ff */
.L_x_26789:
[----:B0-----:R-:W0:Y:S02]  /*4c90*/  S2R R2, SR_TID.X ;  /* 0x0000000000027919 */ /* 0x001e240000002100 */
[----:B0-----:R-:W-:-:S07]  /*4ca0*/  VIADD R2, R2, 0x80 ;  /* 0x0000008002027836 */ /* 0x001fce0000000000 */
.L_x_26651:
[----:B------:R-:W-:Y:S05]  /*4cb0*/  BSYNC B6 ;  /* 0x0000000000067941 */ /* 0x000fea0003800000 */
.L_x_26650:
        /* <DEDUP_REMOVED lines=28> */
.L_x_26822:
[----:B------:R0:W5:Y:S01]  /*4e80*/  LDG.E.U8 R56, desc[UR36][R4.64] ;  /* 0x0000002404387981 */ /* 0x000162000c1e1100 */
[----:B------:R-:W-:Y:S01]  /*4e90*/  IMAD.MOV.U32 R57, RZ, RZ, RZ ;  /* 0x000000ffff397224 */ /* 0x000fe200078e00ff */
[----:B------:R-:W-:Y:S06]  /*4ea0*/  BRA `(.L_x_26824) ;  /* 0x0000000c00487947 */ /* 0x000fec0003800000 */
.L_x_26821:
        /* <DEDUP_REMOVED lines=8> */
.L_x_26826:
[----:B------:R-:W3:Y:S02]  /*4f30*/  LDG.E R56, desc[UR36][R4.64] ;  /* 0x0000002404387981 */ /* 0x000ee4000c1e1900 */
[----:B---3--:R-:W-:Y:S01]  /*4f40*/  SHF.R.S32.HI R57, RZ, 0x1f, R56 ;  /* 0x0000001fff397819 */ /* 0x008fe20000011438 */
[----:B------:R-:W-:Y:S06]  /*4f50*/  BRA `(.L_x_26824) ;  /* 0x0000000c001c7947 */ /* 0x000fec0003800000 */
.L_x_26825:
[----:B------:R-:W3:Y:S02]  /*4f60*/  LDG.E.S16 R56, desc[UR36][R4.64] ;  /* 0x0000002404387981 */ /* 0x000ee4000c1e1700 */
[----:B---3--:R-:W-:Y:S01]  /*4f70*/  SHF.R.S32.HI R57, RZ, 0x1f, R56 ;  /* 0x0000001fff397819 */ /* 0x008fe20000011438 */
[----:B------:R-:W-:Y:S06]  /*4f80*/  BRA `(.L_x_26824) ;  /* 0x0000000c00107947 */ /* 0x000fec0003800000 */
.L_x_26820:
        /* <DEDUP_REMOVED lines=9> */
.L_x_26828:
[----:B------:R-:W3:Y:S02]  /*5020*/  LDG.E.U16 R4, desc[UR36][R4.64] ;  /* 0x0000002404047981 */ /* 0x000ee4000c1e1500 */
[----:B---3--:R-:W-:-:S06]  /*5030*/  HADD2.F32 R56, -RZ, R4.H0_H0 ;  /* 0x20000004ff387230 */ /* 0x008fcc0000004100 */
[----:B------:R-:W0:Y:S01]  /*5040*/  F2I.S64.TRUNC R56, R56 ;  /* 0x0000003800387311 */ /* 0x000e22000020d900 */
[----:B------:R-:W-:Y:S05]  /*5050*/  BRA `(.L_x_26824) ;  /* 0x0000000800dc7947 */ /* 0x000fea0003800000 */
.L_x_26827:
        /* <DEDUP_REMOVED lines=9> */
.L_x_26830:
[----:B------:R-:W3:Y:S02]  /*50f0*/  LDG.E.U16 R4, desc[UR36][R4.64] ;  /* 0x0000002404047981 */ /* 0x000ee4000c1e1500 */
[----:B---3--:R-:W-:-:S06]  /*5100*/  HADD2.F32 R56, -RZ, R4.H0_H0 ;  /* 0x20000004ff387230 */ /* 0x008fcc0000004100 */
[----:B------:R-:W0:Y:S01]  /*5110*/  F2I.S64.TRUNC R56, R56 ;  /* 0x0000003800387311 */ /* 0x000e22000020d900 */
[----:B------:R-:W-:Y:S05]  /*5120*/  BRA `(.L_x_26824) ;  /* 0x0000000800a87947 */ /* 0x000fea0003800000 */
.L_x_26829:
[----:B------:R-:W3:Y:S02]  /*5130*/  LDG.E.64 R4, desc[UR36][R4.64] ;  /* 0x0000002404047981 */ /* 0x000ee4000c1e1b00 */
[----:B---3--:R0:W3:Y:S01]  /*5140*/  F2I.S64.F64.TRUNC R56, R4 ;  /* 0x0000000400387311 */ /* 0x0080e2000030d900 */
[----:B------:R-:W-:Y:S05]  /*5150*/  BRA `(.L_x_26824) ;  /* 0x00000008009c7947 */ /* 0x000fea0003800000 */
.L_x_26819:
        /* <DEDUP_REMOVED lines=13> */
.L_x_26833:
[----:B------:R-:W3:Y:S02]  /*5230*/  LDG.E.64 R4, desc[UR36][R4.64] ;  /* 0x0000002404047981 */ /* 0x000ee4000c1e1b00 */
[----:B---3--:R0:W3:Y:S01]  /*5240*/  F2I.S64.F64.TRUNC R56, R4 ;  /* 0x0000000400387311 */ /* 0x0080e2000030d900 */
[----:B------:R-:W-:Y:S05]  /*5250*/  BRA `(.L_x_26824) ;  /* 0x00000008005c7947 */ /* 0x000fea0003800000 */
.L_x_26832:
        /* <DEDUP_REMOVED lines=27> */
.L_x_26835:
        /* <DEDUP_REMOVED lines=14> */
.L_x_26834:
[----:B------:R-:W3:Y:S02]  /*54f0*/  LDG.E.U16 R56, desc[UR36][R4.64] ;  /* 0x0000002404387981 */ /* 0x000ee4000c1e1500 */
[----:B---3--:R-:W-:-:S06]  /*5500*/  IMAD.U32 R56, R56, 0x10000, RZ ;  /* 0x0001000038387824 */ /* 0x008fcc00078e00ff */
[----:B------:R-:W0:Y:S01]  /*5510*/  F2I.S64.TRUNC R56, R56 ;  /* 0x0000003800387311 */ /* 0x000e22000020d900 */
[----:B------:R-:W-:Y:S05]  /*5520*/  BRA `(.L_x_26824) ;  /* 0x0000000400a87947 */ /* 0x000fea0003800000 */
.L_x_26831:
        /* <DEDUP_REMOVED lines=11> */
.L_x_26838:
        /* <DEDUP_REMOVED lines=21> */
.L_x_26842:
[----:B------:R-:W-:Y:S05]  /*5730*/  BSYNC B1 ;  /* 0x0000000000017941 */ /* 0x000fea0003800000 */
.L_x_26841:
[----:B------:R-:W-:Y:S01]  /*5740*/  IMAD.SHL.U32 R3, R3, 0x100000, RZ ;  /* 0x0010000003037824 */ /* 0x000fe200078e00ff */
[----:B------:R-:W-:-:S04]  /*5750*/  LEA R5, R0, 0x3b800000, 0x17 ;  /* 0x3b80000000057811 */ /* 0x000fc800078eb8ff */
[----:B------:R-:W-:-:S07]  /*5760*/  LOP3.LUT R56, R5, R3, R56, 0xfe, !PT ;  /* 0x0000000305387212 */ /* 0x000fce00078efe38 */
.L_x_26840:
[----:B------:R-:W-:Y:S05]  /*5770*/  BSYNC B0 ;  /* 0x0000000000007941 */ /* 0x000fea0003800000 */
.L_x_26839:
[----:B------:R-:W0:Y:S01]  /*5780*/  F2I.S64.TRUNC R56, R56 ;  /* 0x0000003800387311 */ /* 0x000e22000020d900 */
[----:B------:R-:W-:Y:S05]  /*5790*/  BRA `(.L_x_26824) ;  /* 0x00000004000c7947 */ /* 0x000fea0003800000 */
.L_x_26837:
        /* <DEDUP_REMOVED lines=21> */
.L_x_26846:
[----:B------:R-:W-:Y:S05]  /*58f0*/  BSYNC B1 ;  /* 0x0000000000017941 */ /* 0x000fea0003800000 */
.L_x_26845:
[----:B------:R-:W-:Y:S01]  /*5900*/  IMAD.SHL.U32 R3, R3, 0x200000, RZ ;  /* 0x0020000003037824 */ /* 0x000fe200078e00ff */
[----:B------:R-:W-:-:S04]  /*5910*/  LEA R5, R0, 0x37800000, 0x17 ;  /* 0x3780000000057811 */ /* 0x000fc800078eb8ff */
[----:B------:R-:W-:-:S07]  /*5920*/  LOP3.LUT R56, R5, R3, R56, 0xfe, !PT ;  /* 0x0000000305387212 */ /* 0x000fce00078efe38 */
.L_x_26844:
[----:B------:R-:W-:Y:S05]  /*5930*/  BSYNC B0 ;  /* 0x0000000000007941 */ /* 0x000fea0003800000 */
.L_x_26843:
[----:B------:R-:W0:Y:S01]  /*5940*/  F2I.S64.TRUNC R56, R56 ;  /* 0x0000003800387311 */ /* 0x000e22000020d900 */
[----:B------:R-:W-:Y:S05]  /*5950*/  BRA `(.L_x_26824) ;  /* 0x00000000009c7947 */ /* 0x000fea0003800000 */
.L_x_26836:
        /* <DEDUP_REMOVED lines=14> */
.L_x_26850:
[----:B------:R-:W-:Y:S05]  /*5a40*/  BSYNC B0 ;  /* 0x0000000000007941 */ /* 0x000fea0003800000 */
.L_x_26849:
[----:B------:R-:W0:Y:S01]  /*5a50*/  F2I.S64.TRUNC R56, R56 ;  /* 0x0000003800387311 */ /* 0x000e22000020d900 */
[----:B------:R-:W-:Y:S05]  /*5a60*/  BRA `(.L_x_26824) ;  /* 0x0000000000587947 */ /* 0x000fea0003800000 */
.L_x_26823:
        /* <DEDUP_REMOVED lines=16> */
.L_x_26851:
[----:B------:R-:W-:Y:S01]  /*5b70*/  CS2R R56, SRZ ;  /* 0x0000000000387805 */ /* 0x000fe2000001ff00 */
[----:B------:R-:W-:Y:S06]  /*5b80*/  BRA `(.L_x_26824) ;  /* 0x0000000000107947 */ /* 0x000fec0003800000 */
.L_x_26848:
[----:B------:R0:W5:Y:S01]  /*5b90*/  LDG.E.64 R56, desc[UR36][R4.64] ;  /* 0x0000002404387981 */ /* 0x000162000c1e1b00 */
[----:B------:R-:W-:Y:S05]  /*5ba0*/  BRA `(.L_x_26824) ;  /* 0x0000000000087947 */ /* 0x000fea0003800000 */
.L_x_26847:
[----:B------:R0:W5:Y:S01]  /*5bb0*/  LDG.E R56, desc[UR36][R4.64] ;  /* 0x0000002404387981 */ /* 0x000162000c1e1900 */
[----:B------:R-:W-:-:S07]  /*5bc0*/  IMAD.MOV.U32 R57, RZ, RZ, RZ ;  /* 0x000000ffff397224 */ /* 0x000fce00078e00ff */
.L_x_26824:
        /* <DEDUP_REMOVED lines=19> */
.L_x_26855:
[----:B------:R2:W5:Y:S01]  /*5d00*/  LDG.E.U8 R54, desc[UR36][R4.64] ;  /* 0x0000002404367981 */ /* 0x000562000c1e1100 */
[----:B------:R-:W-:Y:S01]  /*5d10*/  IMAD.MOV.U32 R55, RZ, RZ, RZ ;  /* 0x000000ffff377224 */ /* 0x000fe200078e00ff */
[----:B------:R-:W-:Y:S06]  /*5d20*/  BRA `(.L_x_26857) ;  /* 0x0000000c00487947 */ /* 0x000fec0003800000 */
.L_x_26854:
        /* <DEDUP_REMOVED lines=8> */
.L_x_26859:
[----:B------:R-:W2:Y:S02]  /*5db0*/  LDG.E R54, desc[UR36][R4.64] ;  /* 0x0000002404367981 */ /* 0x000ea4000c1e1900 */
[----:B--2---:R-:W-:Y:S01]  /*5dc0*/  SHF.R.S32.HI R55, RZ, 0x1f, R54 ;  /* 0x0000001fff377819 */ /* 0x004fe20000011436 */
[----:B------:R-:W-:Y:S06]  /*5dd0*/  BRA `(.L_x_26857) ;  /* 0x0000000c001c7947 */ /* 0x000fec0003800000 */
.L_x_26858:
[----:B------:R-:W2:Y:S02]  /*5de0*/  LDG.E.S16 R54, desc[UR36][R4.64] ;  /* 0x0000002404367981 */ /* 0x000ea4000c1e1700 */
[----:B--2---:R-:W-:Y:S01]  /*5df0*/  SHF.R.S32.HI R55, RZ, 0x1f, R54 ;  /* 0x0000001fff377819 */ /* 0x004fe20000011436 */
[----:B------:R-:W-:Y:S06]  /*5e00*/  BRA `(.L_x_26857) ;  /* 0x0000000c00107947 */ /* 0x000fec0003800000 */
.L_x_26853:
        /* <DEDUP_REMOVED lines=9> */
.L_x_26861:
[----:B------:R-:W2:Y:S02]  /*5ea0*/  LDG.E.U16 R4, desc[UR36][R4.64] ;  /* 0x0000002404047981 */ /* 0x000ea4000c1e1500 */
[----:B--2---:R-:W-:-:S06]  /*5eb0*/  HADD2.F32 R54, -RZ, R4.H0_H0 ;  /* 0x20000004ff367230 */ /* 0x004fcc0000004100 */
[----:B------:R-:W0:Y:S01]  /*5ec0*/  F2I.S64.TRUNC R54, R54 ;  /* 0x0000003600367311 */ /* 0x000e22000020d900 */
[----:B------:R-:W-:Y:S05]  /*5ed0*/  BRA `(.L_x_26857) ;  /* 0x0000000800dc7947 */ /* 0x000fea0003800000 */
.L_x_26860:
        /* <DEDUP_REMOVED lines=9> */
.L_x_26863:
[----:B------:R-:W2:Y:S02]  /*5f70*/  LDG.E.U16 R4, desc[UR36][R4.64] ;  /* 0x0000002404047981 */ /* 0x000ea4000c1e1500 */
[----:B--2---:R-:W-:-:S06]  /*5f80*/  HADD2.F32 R54, -RZ, R4.H0_H0 ;  /* 0x20000004ff367230 */ /* 0x004fcc0000004100 */
[----:B------:R-:W0:Y:S01]  /*5f90*/  F2I.S64.TRUNC R54, R54 ;  /* 0x0000003600367311 */ /* 0x000e22000020d900 */
[----:B------:R-:W-:Y:S05]  /*5fa0*/  BRA `(.L_x_26857) ;  /* 0x0000000800a87947 */ /* 0x000fea0003800000 */
.L_x_26862:
[----:B------:R-:W2:Y:S02]  /*5fb0*/  LDG.E.64 R4, desc[UR36][R4.64] ;  /* 0x0000002404047981 */ /* 0x000ea4000c1e1b00 */
[----:B--2---:R0:W2:Y:S01]  /*5fc0*/  F2I.S64.F64.TRUNC R54, R4 ;  /* 0x0000000400367311 */ /* 0x0040a2000030d900 */
[----:B------:R-:W-:Y:S05]  /*5fd0*/  BRA `(.L_x_26857) ;  /* 0x00000008009c7947 */ /* 0x000fea0003800000 */
.L_x_26852:
        /* <DEDUP_REMOVED lines=13> */
.L_x_26866:
[----:B------:R-:W2:Y:S02]  /*60b0*/  LDG.E.64 R4, desc[UR36][R4.64] ;  /* 0x0000002404047981 */ /* 0x000ea4000c1e1b00 */
[----:B--2---:R0:W2:Y:S01]  /*60c0*/  F2I.S64.F64.TRUNC R54, R4 ;  /* 0x0000000400367311 */ /* 0x0040a2000030d900 */
[----:B------:R-:W-:Y:S05]  /*60d0*/  BRA `(.L_x_26857) ;  /* 0x00000008005c7947 */ /* 0x000fea0003800000 */
.L_x_26865:
        /* <DEDUP_REMOVED lines=27> */
.L_x_26868:
        /* <DEDUP_REMOVED lines=14> */
.L_x_26867:
[----:B------:R-:W2:Y:S02]  /*6370*/  LDG.E.U16 R54, desc[UR36][R4.64] ;  /* 0x0000002404367981 */ /* 0x000ea4000c1e1500 */
[----:B--2---:R-:W-:-:S06]  /*6380*/  IMAD.U32 R54, R54, 0x10000, RZ ;  /* 0x0001000036367824 */ /* 0x004fcc00078e00ff */
[----:B------:R-:W0:Y:S01]  /*6390*/  F2I.S64.TRUNC R54, R54 ;  /* 0x0000003600367311 */ /* 0x000e22000020d900 */
[----:B------:R-:W-:Y:S05]  /*63a0*/  BRA `(.L_x_26857) ;  /* 0x0000000400a87947 */ /* 0x000fea0003800000 */
.L_x_26864:
        /* <DEDUP_REMOVED lines=11> */
.L_x_26871:
        /* <DEDUP_REMOVED lines=21> */
.L_x_26875:
[----:B------:R-:W-:Y:S05]  /*65b0*/  BSYNC B1 ;  /* 0x0000000000017941 */ /* 0x000fea0003800000 */
.L_x_26874:
[----:B------:R-:W-:Y:S01]  /*65c0*/  IMAD.SHL.U32 R3, R3, 0x100000, RZ ;  /* 0x0010000003037824 */ /* 0x000fe200078e00ff */
[----:B------:R-:W-:-:S04]  /*65d0*/  LEA R5, R0, 0x3b800000, 0x17 ;  /* 0x3b80000000057811 */ /* 0x000fc800078eb8ff */
[----:B------:R-:W-:-:S07]  /*65e0*/  LOP3.LUT R54, R5, R3, R54, 0xfe, !PT ;  /* 0x0000000305367212 */ /* 0x000fce00078efe36 */
.L_x_26873:
[----:B------:R-:W-:Y:S05]  /*65f0*/  BSYNC B0 ;  /* 0x0000000000007941 */ /* 0x000fea0003800000 */
.L_x_26872:
[----:B------:R-:W0:Y:S01]  /*6600*/  F2I.S64.TRUNC R54, R54 ;  /* 0x0000003600367311 */ /* 0x000e22000020d900 */
[----:B------:R-:W-:Y:S05]  /*6610*/  BRA `(.L_x_26857) ;  /* 0x00000004000c7947 */ /* 0x000fea0003800000 */
.L_x_26870:
        /* <DEDUP_REMOVED lines=21> */
.L_x_26879:
[----:B------:R-:W-:Y:S05]  /*6770*/  BSYNC B1 ;  /* 0x0000000000017941 */ /* 0x000fea0003800000 */
.L_x_26878:
[----:B------:R-:W-:Y:S01]  /*6780*/  IMAD.SHL.U32 R3, R3, 0x200000, RZ ;  /* 0x0020000003037824 */ /* 0x000fe200078e00ff */
[----:B------:R-:W-:-:S04]  /*6790*/  LEA R5, R0, 0x37800000, 0x17 ;  /* 0x3780000000057811 */ /* 0x000fc800078eb8ff */
[----:B------:R-:W-:-:S07]  /*67a0*/  LOP3.LUT R54, R5, R3, R54, 0xfe, !PT ;  /* 0x0000000305367212 */ /* 0x000fce00078efe36 */
.L_x_26877:
[----:B------:R-:W-:Y:S05]  /*67b0*/  BSYNC B0 ;  /* 0x0000000000007941 */ /* 0x000fea0003800000 */
.L_x_26876:
[----:B------:R-:W0:Y:S01]  /*67c0*/  F2I.S64.TRUNC R54, R54 ;  /* 0x0000003600367311 */ /* 0x000e22000020d900 */
[----:B------:R-:W-:Y:S05]  /*67d0*/  BRA `(.L_x_26857) ;  /* 0x00000000009c7947 */ /* 0x000fea0003800000 */
.L_x_26869:
        /* <DEDUP_REMOVED lines=14> */
.L_x_26883:
[----:B------:R-:W-:Y:S05]  /*68c0*/  BSYNC B0 ;  /* 0x0000000000007941 */ /* 0x000fea0003800000 */
.L_x_26882:
[----:B------:R-:W0:Y:S01]  /*68d0*/  F2I.S64.TRUNC R54, R54 ;  /* 0x0000003600367311 */ /* 0x000e22000020d900 */
[----:B------:R-:W-:Y:S05]  /*68e0*/  BRA `(.L_x_26857) ;  /* 0x0000000000587947 */ /* 0x000fea0003800000 */
.L_x_26856:
        /* <DEDUP_REMOVED lines=16> */
.L_x_26884:
[----:B------:R-:W-:Y:S01]  /*69f0*/  CS2R R54, SRZ ;  /* 0x0000000000367805 */ /* 0x000fe2000001ff00 */
[----:B------:R-:W-:Y:S06]  /*6a00*/  BRA `(.L_x_26857) ;  /* 0x0000000000107947 */ /* 0x000fec0003800000 */
.L_x_26881:
[----:B------:R0:W5:Y:S01]  /*6a10*/  LDG.E.64 R54, desc[UR36][R4.64] ;  /* 0x0000002404367981 */ /* 0x000162000c1e1b00 */
[----:B------:R-:W-:Y:S05]  /*6a20*/  BRA `(.L_x_26857) ;  /* 0x0000000000087947 */ /* 0x000fea0003800000 */
.L_x_26880:
[----:B------:R0:W5:Y:S01]  /*6a30*/  LDG.E R54, desc[UR36][R4.64] ;  /* 0x0000002404367981 */ /* 0x000162000c1e1900 */
[----:B------:R-:W-:-:S07]  /*6a40*/  IMAD.MOV.U32 R55, RZ, RZ, RZ ;  /* 0x000000ffff377224 */ /* 0x000fce00078e00ff */
.L_x_26857:
        /* <DEDUP_REMOVED lines=19> */
.L_x_26888:
[----:B------:R0:W5:Y:S01]  /*6b80*/  LDG.E.U8 R28, desc[UR36][R4.64] ;  /* 0x00000024041c7981 */ /* 0x000162000c1e1100 */
[----:B------:R-:W-:Y:S01]  /*6b90*/  IMAD.MOV.U32 R29, RZ, RZ, RZ ;  /* 0x000000ffff1d7224 */ /* 0x000fe200078e00ff */
[----:B------:R-:W-:Y:S06]  /*6ba0*/  BRA `(.L_x_26890) ;  /* 0x0000000c00487947 */ /* 0x000fec0003800000 */
.L_x_26887:
        /* <DEDUP_REMOVED lines=8> */
.L_x_26892:
[----:B------:R-:W2:Y:S02]  /*6c30*/  LDG.E R28, desc[UR36][R4.64] ;  /* 0x00000024041c7981 */ /* 0x000ea4000c1e1900 */
[----:B--2---:R-:W-:Y:S01]  /*6c40*/  SHF.R.S32.HI R29, RZ, 0x1f, R28 ;  /* 0x0000001fff1d7819 */ /* 0x004fe2000001141c */
[----:B------:R-:W-:Y:S06]  /*6c50*/  BRA `(.L_x_26890) ;  /* 0x0000000c001c7947 */ /* 0x000fec0003800000 */
.L_x_26891:
[----:B------:R-:W2:Y:S02]  /*6c60*/  LDG.E.S16 R28, desc[UR36][R4.64] ;  /* 0x00000024041c7981 */ /* 0x000ea4000c1e1700 */
[----:B--2---:R-:W-:Y:S01]  /*6c70*/  SHF.R.S32.HI R29, RZ, 0x1f, R28 ;  /* 0x0000001fff1d7819 */ /* 0x004fe2000001141c */
[----:B------:R-:W-:Y:S06]  /*6c80*/  BRA `(.L_x_26890) ;  /* 0x0000000c00107947 */ /* 0x000fec0003800000 */
.L_x_26886:
        /* <DEDUP_REMOVED lines=9> */
.L_x_26894:
[----:B------:R-:W2:Y:S02]  /*6d20*/  LDG.E.U16 R4, desc[UR36][R4.64] ;  /* 0x0000002404047981 */ /* 0x000ea4000c1e1500 */
[----:B--2---:R-:W-:-:S06]  /*6d30*/  HADD2.F32 R28, -RZ, R4.H0_H0 ;  /* 0x20000004ff1c7230 */ /* 0x004fcc0000004100 */
[----:B------:R-:W0:Y:S01]  /*6d40*/  F2I.S64.TRUNC R28, R28 ;  /* 0x0000001c001c7311 */ /* 0x000e22000020d900 */
[----:B------:R-:W-:Y:S05]  /*6d50*/  BRA `(.L_x_26890) ;  /* 0x0000000800dc7947 */ /* 0x000fea0003800000 */
.L_x_26893:
        /* <DEDUP_REMOVED lines=9> */
.L_x_26896:
[----:B------:R-:W2:Y:S02]  /*6df0*/  LDG.E.U16 R4, desc[UR36][R4.64] ;  /* 0x0000002404047981 */ /* 0x000ea4000c1e1500 */
[----:B--2---:R-:W-:-:S06]  /*6e00*/  HADD2.F32 R28, -RZ, R4.H0_H0 ;  /* 0x20000004ff1c7230 */ /* 0x004fcc0000004100 */
[----:B------:R-:W0:Y:S01]  /*6e10*/  F2I.S64.TRUNC R28, R28 ;  /* 0x0000001c001c7311 */ /* 0x000e22000020d900 */
[----:B------:R-:W-:Y:S05]  /*6e20*/  BRA `(.L_x_26890) ;  /* 0x0000000800a87947 */ /* 0x000fea0003800000 */
.L_x_26895:
[----:B------:R-:W2:Y:S02]  /*6e30*/  LDG.E.64 R4, desc[UR36][R4.64] ;  /* 0x0000002404047981 */ /* 0x000ea4000c1e1b00 */
[----:B--2---:R2:W0:Y:S01]  /*6e40*/  F2I.S64.F64.TRUNC R28, R4 ;  /* 0x00000004001c7311 */ /* 0x004422000030d900 */
[----:B------:R-:W-:Y:S05]  /*6e50*/  BRA `(.L_x_26890) ;  /* 0x00000008009c7947 */ /* 0x000fea0003800000 */
.L_x_26885:
        /* <DEDUP_REMOVED lines=13> */
.L_x_26899:
[----:B------:R-:W2:Y:S02]  /*6f30*/  LDG.E.64 R4, desc[UR36][R4.64] ;  /* 0x0000002404047981 */ /* 0x000ea4000c1e1b00 */
[----:B--2---:R0:W1:Y:S01]  /*6f40*/  F2I.S64.F64.TRUNC R28, R4 ;  /* 0x00000004001c7311 */ /* 0x004062000030d900 */
[----:B------:R-:W-:Y:S05]  /*6f50*/  BRA `(.L_x_26890) ;  /* 0x00000008005c7947 */ /* 0x000fea0003800000 */
.L_x_26898:
        /* <DEDUP_REMOVED lines=27> */
.L_x_26901:
        /* <DEDUP_REMOVED lines=14> */
.L_x_26900:
[----:B------:R-:W2:Y:S02]  /*71f0*/  LDG.E.U16 R28, desc[UR36][R4.64] ;  /* 0x00000024041c7981 */ /* 0x000ea4000c1e1500 */
[----:B--2---:R-:W-:-:S06]  /*7200*/  IMAD.U32 R28, R28, 0x10000, RZ ;  /* 0x000100001c1c7824 */ /* 0x004fcc00078e00ff */
[----:B------:R-:W0:Y:S01]  /*7210*/  F2I.S64.TRUNC R28, R28 ;  /* 0x0000001c001c7311 */ /* 0x000e22000020d900 */
[----:B------:R-:W-:Y:S05]  /*7220*/  BRA `(.L_x_26890) ;  /* 0x0000000400a87947 */ /* 0x000fea0003800000 */
.L_x_26897:
        /* <DEDUP_REMOVED lines=11> */
.L_x_26904:
        /* <DEDUP_REMOVED lines=21> */
.L_x_26908:
[----:B------:R-:W-:Y:S05]  /*7430*/  BSYNC B1 ;  /* 0x0000000000017941 */ /* 0x000fea0003800000 */
.L_x_26907:
[----:B------:R-:W-:Y:S01]  /*7440*/  IMAD.SHL.U32 R3, R3, 0x100000, RZ ;  /* 0x0010000003037824 */ /* 0x000fe200078e00ff */
[----:B------:R-:W-:-:S04]  /*7450*/  LEA R5, R0, 0x3b800000, 0x17 ;  /* 0x3b80000000057811 */ /* 0x000fc800078eb8ff */
[----:B------:R-:W-:-:S07]  /*7460*/  LOP3.LUT R28, R5, R3, R28, 0xfe, !PT ;  /* 0x00000003051c7212 */ /* 0x000fce00078efe1c */
.L_x_26906:
[----:B------:R-:W-:Y:S05]  /*7470*/  BSYNC B0 ;  /* 0x0000000000007941 */ /* 0x000fea0003800000 */
.L_x_26905:
[----:B------:R-:W0:Y:S01]  /*7480*/  F2I.S64.TRUNC R28, R28 ;  /* 0x0000001c001c7311 */ /* 0x000e22000020d900 */
[----:B------:R-:W-:Y:S05]  /*7490*/  BRA `(.L_x_26890) ;  /* 0x00000004000c7947 */ /* 0x000fea0003800000 */
.L_x_26903:
        /* <DEDUP_REMOVED lines=21> */
.L_x_26912:
[----:B------:R-:W-:Y:S05]  /*75f0*/  BSYNC B1 ;  /* 0x0000000000017941 */ /* 0x000fea0003800000 */
.L_x_26911:
[----:B------:R-:W-:Y:S01]  /*7600*/  IMAD.SHL.U32 R3, R3, 0x200000, RZ ;  /* 0x0020000003037824 */ /* 0x000fe200078e00ff */
[----:B------:R-:W-:-:S04]  /*7610*/  LEA R5, R0, 0x37800000, 0x17 ;  /* 0x3780000000057811 */ /* 0x000fc800078eb8ff */
[----:B------:R-:W-:-:S07]  /*7620*/  LOP3.LUT R28, R5, R3, R28, 0xfe, !PT ;  /* 0x00000003051c7212 */ /* 0x000fce00078efe1c */
.L_x_26910:
[----:B------:R-:W-:Y:S05]  /*7630*/  BSYNC B0 ;  /* 0x0000000000007941 */ /* 0x000fea0003800000 */
.L_x_26909:
[----:B------:R-:W0:Y:S01]  /*7640*/  F2I.S64.TRUNC R28, R28 ;  /* 0x0000001c001c7311 */ /* 0x000e22000020d900 */
[----:B------:R-:W-:Y:S05]  /*7650*/  BRA `(.L_x_26890) ;  /* 0x00000000009c7947 */ /* 0x000fea0003800000 */
.L_x_26902:
        /* <DEDUP_REMOVED lines=14> */
.L_x_26916:
[----:B------:R-:W-:Y:S05]  /*7740*/  BSYNC B0 ;  /* 0x0000000000007941 */ /* 0x000fea0003800000 */
.L_x_26915:
[----:B------:R-:W0:Y:S01]  /*7750*/  F2I.S64.TRUNC R28, R28 ;  /* 0x0000001c001c7311 */ /* 0x000e22000020d900 */
[----:B------:R-:W-:Y:S05]  /*7760*/  BRA `(.L_x_26890) ;  /* 0x0000000000587947 */ /* 0x000fea0003800000 */
.L_x_26889:
        /* <DEDUP_REMOVED lines=16> */
.L_x_26917:
[----:B------:R-:W-:Y:S01]  /*7870*/  CS2R R28, SRZ ;  /* 0x00000000001c7805 */ /* 0x000fe2000001ff00 */
[----:B------:R-:W-:Y:S06]  /*7880*/  BRA `(.L_x_26890) ;  /* 0x0000000000107947 */ /* 0x000fec0003800000 */
.L_x_26914:
[----:B------:R0:W5:Y:S01]  /*7890*/  LDG.E.64 R28, desc[UR36][R4.64] ;  /* 0x00000024041c7981 */ /* 0x000162000c1e1b00 */
[----:B------:R-:W-:Y:S05]  /*78a0*/  BRA `(.L_x_26890) ;  /* 0x0000000000087947 */ /* 0x000fea0003800000 */
.L_x_26913:
[----:B------:R0:W5:Y:S01]  /*78b0*/  LDG.E R28, desc[UR36][R4.64] ;  /* 0x00000024041c7981 */ /* 0x000162000c1e1900 */
[----:B------:R-:W-:-:S07]  /*78c0*/  IMAD.MOV.U32 R29, RZ, RZ, RZ ;  /* 0x000000ffff1d7224 */ /* 0x000fce00078e00ff */
.L_x_26890:
        /* <DEDUP_REMOVED lines=19> */
.L_x_26921:
[----:B------:R0:W5:Y:S01]  /*7a00*/  LDG.E.U8 R26, desc[UR36][R4.64] ;  /* 0x00000024041a7981 */ /* 0x000162000c1e1100 */
[----:B------:R-:W-:Y:S01]  /*7a10*/  IMAD.MOV.U32 R27, RZ, RZ, RZ ;  /* 0x000000ffff1b7224 */ /* 0x000fe200078e00ff */
[----:B------:R-:W-:Y:S06]  /*7a20*/  BRA `(.L_x_26923) ;  /* 0x0000000c00487947 */ /* 0x000fec0003800000 */
.L_x_26920:
        /* <DEDUP_REMOVED lines=8> */
.L_x_26925:
[----:B------:R-:W2:Y:S02]  /*7ab0*/  LDG.E R26, desc[UR36][R4.64] ;  /* 0x00000024041a7981 */ /* 0x000ea4000c1e1900 */
[----:B--2---:R-:W-:Y:S01]  /*7ac0*/  SHF.R.S32.HI R27, RZ, 0x1f, R26 ;  /* 0x0000001fff1b7819 */ /* 0x004fe2000001141a */
[----:B------:R-:W-:Y:S06]  /*7ad0*/  BRA `(.L_x_26923) ;  /* 0x0000000c001c7947 */ /* 0x000fec0003800000 */
.L_x_26924:
[----:B------:R-:W2:Y:S02]  /*7ae0*/  LDG.E.S16 R26, desc[UR36][R4.64] ;  /* 0x00000024041a7981 */ /* 0x000ea4000c1e1700 */
[----:B--2---:R-:W-:Y:S01]  /*7af0*/  SHF.R.S32.HI R27, RZ, 0x1f, R26 ;  /* 0x0000001fff1b7819 */ /* 0x004fe2000001141a */
[----:B------:R-:W-:Y:S06]  /*7b00*/  BRA `(.L_x_26923) ;  /* 0x0000000c00107947 */ /* 0x000fec0003800000 */
.L_x_26919:
        /* <DEDUP_REMOVED lines=9> */
.L_x_26927:
[----:B------:R-:W2:Y:S02]  /*7ba0*/  LDG.E.U16 R4, desc[UR36][R4.64] ;  /* 0x0000002404047981 */ /* 0x000ea4000c1e1500 */
[----:B--2---:R-:W-:-:S06]  /*7bb0*/  HADD2.F32 R26, -RZ, R4.H0_H0 ;  /* 0x20000004ff1a7230 */ /* 0x004fcc0000004100 */
[----:B------:R-:W0:Y:S01]  /*7bc0*/  F2I.S64.TRUNC R26, R26 ;  /* 0x0000001a001a7311 */ /* 0x000e22000020d900 */
[----:B------:R-:W-:Y:S05]  /*7bd0*/  BRA `(.L_x_26923) ;  /* 0x0000000800dc7947 */ /* 0x000fea0003800000 */
.L_x_26926:
        /* <DEDUP_REMOVED lines=9> */
.L_x_26929:
[----:B------:R-:W2:Y:S02]  /*7c70*/  LDG.E.U16 R4, desc[UR36][R4.64] ;  /* 0x0000002404047981 */ /* 0x000ea4000c1e1500 */
[----:B--2---:R-:W-:-:S06]  /*7c80*/  HADD2.F32 R26, -RZ, R4.H0_H0 ;  /* 0x20000004ff1a7230 */ /* 0x004fcc0000004100 */
[----:B------:R-:W0:Y:S01]  /*7c90*/  F2I.S64.TRUNC R26, R26 ;  /* 0x0000001a001a7311 */ /* 0x000e22000020d900 */
[----:B------:R-:W-:Y:S05]  /*7ca0*/  BRA `(.L_x_26923) ;  /* 0x0000000800a87947 */ /* 0x000fea0003800000 */
.L_x_26928:
[----:B------:R-:W2:Y:S02]  /*7cb0*/  LDG.E.64 R4, desc[UR36][R4.64] ;  /* 0x0000002404047981 */ /* 0x000ea4000c1e1b00 */
[----:B--2---:R0:W1:Y:S01]  /*7cc0*/  F2I.S64.F64.TRUNC R26, R4 ;  /* 0x00000004001a7311 */ /* 0x004062000030d900 */
[----:B------:R-:W-:Y:S05]  /*7cd0*/  BRA `(.L_x_26923) ;  /* 0x00000008009c7947 */ /* 0x000fea0003800000 */
.L_x_26918:
        /* <DEDUP_REMOVED lines=13> */
.L_x_26932:
[----:B------:R-:W2:Y:S02]  /*7db0*/  LDG.E.64 R4, desc[UR36][R4.64] ;  /* 0x0000002404047981 */ /* 0x000ea4000c1e1b00 */
[----:B--2---:R0:W1:Y:S01]  /*7dc0*/  F2I.S64.F64.TRUNC R26, R4 ;  /* 0x00000004001a7311 */ /* 0x004062000030d900 */
[----:B------:R-:W-:Y:S05]  /*7dd0*/  BRA `(.L_x_26923) ;  /* 0x00000008005c7947 */ /* 0x000fea0003800000 */
.L_x_26931:
        /* <DEDUP_REMOVED lines=27> */
.L_x_26934:
        /* <DEDUP_REMOVED lines=14> */
.L_x_26933:
[----:B------:R-:W2:Y:S02]  /*8070*/  LDG.E.U16 R26, desc[UR36][R4.64] ;  /* 0x00000024041a7981 */ /* 0x000ea4000c1e1500 */
[----:B--2---:R-:W-:-:S06]  /*8080*/  IMAD.U32 R26, R26, 0x10000, RZ ;  /* 0x000100001a1a7824 */ /* 0x004fcc00078e00ff */
[----:B------:R-:W0:Y:S01]  /*8090*/  F2I.S64.TRUNC R26, R26 ;  /* 0x0000001a001a7311 */ /* 0x000e22000020d900 */
[----:B------:R-:W-:Y:S05]  /*80a0*/  BRA `(.L_x_26923) ;  /* 0x0000000400a87947 */ /* 0x000fea0003800000 */
.L_x_26930:
        /* <DEDUP_REMOVED lines=11> */
.L_x_26937:
        /* <DEDUP_REMOVED lines=21> */
.L_x_26941:
[----:B------:R-:W-:Y:S05]  /*82b0*/  BSYNC B1 ;  /* 0x0000000000017941 */ /* 0x000fea0003800000 */
.L_x_26940:
[----:B------:R-:W-:Y:S01]  /*82c0*/  IMAD.SHL.U32 R3, R3, 0x100000, RZ ;  /* 0x0010000003037824 */ /* 0x000fe200078e00ff */
[----:B------:R-:W-:-:S04]  /*82d0*/  LEA R5, R0, 0x3b800000, 0x17 ;  /* 0x3b80000000057811 */ /* 0x000fc800078eb8ff */
[----:B------:R-:W-:-:S07]  /*82e0*/  LOP3.LUT R26, R5, R3, R26, 0xfe, !PT ;  /* 0x00000003051a7212 */ /* 0x000fce00078efe1a */
.L_x_26939:
[----:B------:R-:W-:Y:S05]  /*82f0*/  BSYNC B0 ;  /* 0x0000000000007941 */ /* 0x000fea0003800000 */
.L_x_26938:
[----:B------:R-:W0:Y:S01]  /*8300*/  F2I.S64.TRUNC R26, R26 ;  /* 0x0000001a001a7311 */ /* 0x000e22000020d900 */
[----:B------:R-:W-:Y:S05]  /*8310*/  BRA `(.L_x_26923) ;  /* 0x00000004000c7947 */ /* 0x000fea0003800000 */
.L_x_26936:
        /* <DEDUP_REMOVED lines=21> */
.L_x_26945:
[----:B------:R-:W-:Y:S05]  /*8470*/  BSYNC B1 ;  /* 0x0000000000017941 */ /* 0x000fea0003800000 */
.L_x_26944:
[----:B------:R-:W-:Y:S01]  /*8480*/  IMAD.SHL.U32 R3, R3, 0x200000, RZ ;  /* 0x0020000003037824 */ /* 0x000fe200078e00ff */
[----:B------:R-:W-:-:S04]  /*8490*/  LEA R5, R0, 0x37800000, 0x17 ;  /* 0x3780000000057811 */ /* 0x000fc800078eb8ff */
[----:B------:R-:W-:-:S07]  /*84a0*/  LOP3.LUT R26, R5, R3, R26, 0xfe, !PT ;  /* 0x00000003051a7212 */ /* 0x000fce00078efe1a */
.L_x_26943:
[----:B------:R-:W-:Y:S05]  /*84b0*/  BSYNC B0 ;  /* 0x0000000000007941 */ /* 0x000fea0003800000 */
.L_x_26942:
[----:B------:R-:W0:Y:S01]  /*84c0*/  F2I.S64.TRUNC R26, R26 ;  /* 0x0000001a001a7311 */ /* 0x000e22000020d900 */
[----:B------:R-:W-:Y:S05]  /*84d0*/  BRA `(.L_x_26923) ;  /* 0x00000000009c7947 */ /* 0x000fea0003800000 */
.L_x_26935:
        /* <DEDUP_REMOVED lines=14> */
.L_x_26949:
[----:B------:R-:W-:Y:S05]  /*85c0*/  BSYNC B0 ;  /* 0x0000000000007941 */ /* 0x000fea0003800000 */
.L_x_26948:
[----:B------:R-:W0:Y:S01]  /*85d0*/  F2I.S64.TRUNC R26, R26 ;  /* 0x0000001a001a7311 */ /* 0x000e22000020d900 */
[----:B------:R-:W-:Y:S05]  /*85e0*/  BRA `(.L_x_26923) ;  /* 0x0000000000587947 */ /* 0x000fea0003800000 */
.L_x_26922:
        /* <DEDUP_REMOVED lines=16> */
.L_x_26950:
[----:B------:R-:W-:Y:S01]  /*86f0*/  CS2R R26, SRZ ;  /* 0x00000000001a7805 */ /* 0x000fe2000001ff00 */
[----:B------:R-:W-:Y:S06]  /*8700*/  BRA `(.L_x_26923) ;  /* 0x0000000000107947 */ /* 0x000fec0003800000 */
.L_x_26947:
[----:B------:R0:W5:Y:S01]  /*8710*/  LDG.E.64 R26, desc[UR36][R4.64] ;  /* 0x00000024041a7981 */ /* 0x000162000c1e1b00 */
[----:B------:R-:W-:Y:S05]  /*8720*/  BRA `(.L_x_26923) ;  /* 0x0000000000087947 */ /* 0x000fea0003800000 */
.L_x_26946:
[----:B------:R0:W5:Y:S01]  /*8730*/  LDG.E R26, desc[UR36][R4.64] ;  /* 0x00000024041a7981 */ /* 0x000162000c1e1900 */
[----:B------:R-:W-:-:S07]  /*8740*/  IMAD.MOV.U32 R27, RZ, RZ, RZ ;  /* 0x000000ffff1b7224 */ /* 0x000fce00078e00ff */
.L_x_26923:
        /* <DEDUP_REMOVED lines=19> */
.L_x_26954:
[----:B------:R0:W5:Y:S01]  /*8880*/  LDG.E.U8 R24, desc[UR36][R4.64] ;  /* 0x0000002404187981 */ /* 0x000162000c1e1100 */
[----:B------:R-:W-:Y:S01]  /*8890*/  IMAD.MOV.U32 R25, RZ, RZ, RZ ;  /* 0x000000ffff197224 */ /* 0x000fe200078e00ff */
[----:B------:R-:W-:Y:S06]  /*88a0*/  BRA `(.L_x_26956) ;  /* 0x0000000c00487947 */ /* 0x000fec0003800000 */
.L_x_26953:
        /* <DEDUP_REMOVED lines=8> */
.L_x_26958:
[----:B------:R-:W4:Y:S02]  /*8930*/  LDG.E R24, desc[UR36][R4.64] ;  /* 0x0000002404187981 */ /* 0x000f24000c1e1900 */
[----:B----4-:R-:W-:Y:S01]  /*8940*/  SHF.R.S32.HI R25, RZ, 0x1f, R24 ;  /* 0x0000001fff197819 */ /* 0x010fe20000011418 */
[----:B------:R-:W-:Y:S06]  /*8950*/  BRA `(.L_x_26956) ;  /* 0x0000000c001c7947 */ /* 0x000fec0003800000 */
.L_x_26957:
[----:B------:R-:W4:Y:S02]  /*8960*/  LDG.E.S16 R24, desc[UR36][R4.64] ;  /* 0x0000002404187981 */ /* 0x000f24000c1e1700 */
[----:B----4-:R-:W-:Y:S01]  /*8970*/  SHF.R.S32.HI R25, RZ, 0x1f, R24 ;  /* 0x0000001fff197819 */ /* 0x010fe20000011418 */
[----:B------:R-:W-:Y:S06]  /*8980*/  BRA `(.L_x_26956) ;  /* 0x0000000c00107947 */ /* 0x000fec0003800000 */
.L_x_26952:
        /* <DEDUP_REMOVED lines=9> */
.L_x_26960:
[----:B------:R-:W4:Y:S02]  /*8a20*/  LDG.E.U16 R4, desc[UR36][R4.64] ;  /* 0x0000002404047981 */ /* 0x000f24000c1e1500 */
[----:B----4-:R-:W-:-:S06]  /*8a30*/  HADD2.F32 R24, -RZ, R4.H0_H0 ;  /* 0x20000004ff187230 */ /* 0x010fcc0000004100 */
[----:B------:R-:W0:Y:S01]  /*8a40*/  F2I.S64.TRUNC R24, R24 ;  /* 0x0000001800187311 */ /* 0x000e22000020d900 */
[----:B------:R-:W-:Y:S05]  /*8a50*/  BRA `(.L_x_26956) ;  /* 0x0000000800dc7947 */ /* 0x000fea0003800000 */
.L_x_26959:
        /* <DEDUP_REMOVED lines=9> */
.L_x_26962:
[----:B------:R-:W4:Y:S02]  /*8af0*/  LDG.E.U16 R4, desc[UR36][R4.64] ;  /* 0x0000002404047981 */ /* 0x000f24000c1e1500 */
[----:B----4-:R-:W-:-:S06]  /*8b00*/  HADD2.F32 R24, -RZ, R4.H0_H0 ;  /* 0x20000004ff187230 */ /* 0x010fcc0000004100 */
[----:B------:R-:W0:Y:S01]  /*8b10*/  F2I.S64.TRUNC R24, R24 ;  /* 0x0000001800187311 */ /* 0x000e22000020d900 */
[----:B------:R-:W-:Y:S05]  /*8b20*/  BRA `(.L_x_26956) ;  /* 0x0000000800a87947 */ /* 0x000fea0003800000 */
.L_x_26961:
[----:B------:R-:W4:Y:S02]  /*8b30*/  LDG.E.64 R4, desc[UR36][R4.64] ;  /* 0x0000002404047981 */ /* 0x000f24000c1e1b00 */
[----:B----4-:R0:W1:Y:S01]  /*8b40*/  F2I.S64.F64.TRUNC R24, R4 ;  /* 0x0000000400187311 */ /* 0x010062000030d900 */
[----:B------:R-:W-:Y:S05]  /*8b50*/  BRA `(.L_x_26956) ;  /* 0x00000008009c7947 */ /* 0x000fea0003800000 */
.L_x_26951:
        /* <DEDUP_REMOVED lines=13> */
.L_x_26965:
[----:B------:R-:W4:Y:S02]  /*8c30*/  LDG.E.64 R4, desc[UR36][R4.64] ;  /* 0x0000002404047981 */ /* 0x000f24000c1e1b00 */
[----:B----4-:R0:W1:Y:S01]  /*8c40*/  F2I.S64.F64.TRUNC R24, R4 ;  /* 0x0000000400187311 */ /* 0x010062000030d900 */
[----:B------:R-:W-:Y:S05]  /*8c50*/  BRA `(.L_x_26956) ;  /* 0x00000008005c7947 */ /* 0x000fea0003800000 */
.L_x_26964:
        /* <DEDUP_REMOVED lines=27> */
.L_x_26967:
        /* <DEDUP_REMOVED lines=14> */
.L_x_26966:
[----:B------:R-:W4:Y:S02]  /*8ef0*/  LDG.E.U16 R24, desc[UR36][R4.64] ;  /* 0x0000002404187981 */ /* 0x000f24000c1e1500 */
[----:B----4-:R-:W-:-:S06]  /*8f00*/  IMAD.U32 R24, R24, 0x10000, RZ ;  /* 0x0001000018187824 */ /* 0x010fcc00078e00ff */
[----:B------:R-:W0:Y:S01]  /*8f10*/  F2I.S64.TRUNC R24, R24 ;  /* 0x0000001800187311 */ /* 0x000e22000020d900 */
[----:B------:R-:W-:Y:S05]  /*8f20*/  BRA `(.L_x_26956) ;  /* 0x0000000400a87947 */ /* 0x000fea0003800000 */
.L_x_26963:
        /* <DEDUP_REMOVED lines=11> */
.L_x_26970:
        /* <DEDUP_REMOVED lines=21> */
.L_x_26974:
[----:B------:R-:W-:Y:S05]  /*9130*/  BSYNC B1 ;  /* 0x0000000000017941 */ /* 0x000fea0003800000 */
.L_x_26973:
[----:B------:R-:W-:Y:S01]  /*9140*/  IMAD.SHL.U32 R3, R3, 0x100000, RZ ;  /* 0x0010000003037824 */ /* 0x000fe200078e00ff */
[----:B------:R-:W-:-:S04]  /*9150*/  LEA R5, R0, 0x3b800000, 0x17 ;  /* 0x3b80000000057811 */ /* 0x000fc800078eb8ff */
[----:B------:R-:W-:-:S07]  /*9160*/  LOP3.LUT R24, R5, R3, R24, 0xfe, !PT ;  /* 0x0000000305187212 */ /* 0x000fce00078efe18 */
.L_x_26972:
[----:B------:R-:W-:Y:S05]  /*9170*/  BSYNC B0 ;  /* 0x0000000000007941 */ /* 0x000fea0003800000 */
.L_x_26971:
[----:B------:R-:W1:Y:S01]  /*9180*/  F2I.S64.TRUNC R24, R24 ;  /* 0x0000001800187311 */ /* 0x000e62000020d900 */
[----:B------:R-:W-:Y:S05]  /*9190*/  BRA `(.L_x_26956) ;  /* 0x00000004000c7947 */ /* 0x000fea0003800000 */
.L_x_26969:
        /* <DEDUP_REMOVED lines=21> */
.L_x_26978:
[----:B------:R-:W-:Y:S05]  /*92f0*/  BSYNC B1 ;  /* 0x0000000000017941 */ /* 0x000fea0003800000 */
.L_x_26977:
[----:B------:R-:W-:Y:S01]  /*9300*/  IMAD.SHL.U32 R3, R3, 0x200000, RZ ;  /* 0x0020000003037824 */ /* 0x000fe200078e00ff */
[----:B------:R-:W-:-:S04]  /*9310*/  LEA R5, R0, 0x37800000, 0x17 ;  /* 0x3780000000057811 */ /* 0x000fc800078eb8ff */
[----:B------:R-:W-:-:S07]  /*9320*/  LOP3.LUT R24, R5, R3, R24, 0xfe, !PT ;  /* 0x0000000305187212 */ /* 0x000fce00078efe18 */
.L_x_26976:
[----:B------:R-:W-:Y:S05]  /*9330*/  BSYNC B0 ;  /* 0x0000000000007941 */ /* 0x000fea0003800000 */
.L_x_26975:
[----:B------:R-:W4:Y:S01]  /*9340*/  F2I.S64.TRUNC R24, R24 ;  /* 0x0000001800187311 */ /* 0x000f22000020d900 */
[----:B------:R-:W-:Y:S05]  /*9350*/  BRA `(.L_x_26956) ;  /* 0x00000000009c7947 */ /* 0x000fea0003800000 */
.L_x_26968:
        /* <DEDUP_REMOVED lines=14> */
.L_x_26982:
[----:B------:R-:W-:Y:S05]  /*9440*/  BSYNC B0 ;  /* 0x0000000000007941 */ /* 0x000fea0003800000 */
.L_x_26981:
[----:B------:R-:W0:Y:S01]  /*9450*/  F2I.S64.TRUNC R24, R24 ;  /* 0x0000001800187311 */ /* 0x000e22000020d900 */
[----:B------:R-:W-:Y:S05]  /*9460*/  BRA `(.L_x_26956) ;  /* 0x0000000000587947 */ /* 0x000fea0003800000 */
.L_x_26955:
        /* <DEDUP_REMOVED lines=16> */
.L_x_26983:
[----:B------:R-:W-:Y:S01]  /*9570*/  CS2R R24, SRZ ;  /* 0x0000000000187805 */ /* 0x000fe2000001ff00 */
[----:B------:R-:W-:Y:S06]  /*9580*/  BRA `(.L_x_26956) ;  /* 0x0000000000107947 */ /* 0x000fec0003800000 */
.L_x_26980:
[----:B------:R0:W5:Y:S01]  /*9590*/  LDG.E.64 R24, desc[UR36][R4.64] ;  /* 0x0000002404187981 */ /* 0x000162000c1e1b00 */
[----:B------:R-:W-:Y:S05]  /*95a0*/  BRA `(.L_x_26956) ;  /* 0x0000000000087947 */ /* 0x000fea0003800000 */
.L_x_26979:
[----:B------:R0:W5:Y:S01]  /*95b0*/  LDG.E R24, desc[UR36][R4.64] ;  /* 0x0000002404187981 */ /* 0x000162000c1e1900 */
[----:B------:R-:W-:-:S07]  /*95c0*/  IMAD.MOV.U32 R25, RZ, RZ, RZ ;  /* 0x000000ffff197224 */ /* 0x000fce00078e00ff */
.L_x_26956:
[----:B------:R-:W-:-:S07]  /*95d0*/  VIADD R2, R2, 0x80 ;  /* 0x0000008002027836 */ /* 0x000fce0000000000 */
.L_x_26818:
[----:B------:R-:W-:Y:S05]  /*95e0*/  BSYNC B6 ;  /* 0x0000000000067941 */ /* 0x000fea0003800000 */
.L_x_26817:
        /* <DEDUP_REMOVED lines=28> */
.L_x_26989:
[----:B------:R0:W5:Y:S01]  /*97b0*/  LDG.E.U8 R52, desc[UR36][R4.64] ;  /* 0x0000002404347981 */ /* 0x000162000c1e1100 */
[----:B------:R-:W-:Y:S01]  /*97c0*/  IMAD.MOV.U32 R53, RZ, RZ, RZ ;  /* 0x000000ffff357224 */ /* 0x000fe200078e00ff */
[----:B------:R-:W-:Y:S06]  /*97d0*/  BRA `(.L_x_26991) ;  /* 0x0000000c00487947 */ /* 0x000fec0003800000 */
.L_x_26988:
        /* <DEDUP_REMOVED lines=8> */
.L_x_26993:
[----:B------:R-:W3:Y:S02]  /*9860*/  LDG.E R52, desc[UR36][R4.64] ;  /* 0x0000002404347981 */ /* 0x000ee4000c1e1900 */
[----:B---3--:R-:W-:Y:S01]  /*9870*/  SHF.R.S32.HI R53, RZ, 0x1f, R52 ;  /* 0x0000001fff357819 */ /* 0x008fe20000011434 */
[----:B------:R-:W-:Y:S06]  /*9880*/  BRA `(.L_x_26991) ;  /* 0x0000000c001c7947 */ /* 0x000fec0003800000 */
.L_x_26992:
[----:B------:R-:W3:Y:S02]  /*9890*/  LDG.E.S16 R52, desc[UR36][R4.64] ;  /* 0x0000002404347981 */ /* 0x000ee4000c1e1700 */
[----:B---3--:R-:W-:Y:S01]  /*98a0*/  SHF.R.S32.HI R53, RZ, 0x1f, R52 ;  /* 0x0000001fff357819 */ /* 0x008fe20000011434 */
[----:B------:R-:W-:Y:S06]  /*98b0*/  BRA `(.L_x_26991) ;  /* 0x0000000c00107947 */ /* 0x000fec0003800000 */
.L_x_26987:
        /* <DEDUP_REMOVED lines=9> */
.L_x_26995:
[----:B------:R-:W3:Y:S02]  /*9950*/  LDG.E.U16 R4, desc[UR36][R4.64] ;  /* 0x0000002404047981 */ /* 0x000ee4000c1e1500 */
[----:B---3--:R-:W-:-:S06]  /*9960*/  HADD2.F32 R52, -RZ, R4.H0_H0 ;  /* 0x20000004ff347230 */ /* 0x008fcc0000004100 */
[----:B------:R-:W0:Y:S01]  /*9970*/  F2I.S64.TRUNC R52, R52 ;  /* 0x0000003400347311 */ /* 0x000e22000020d900 */
[----:B------:R-:W-:Y:S05]  /*9980*/  BRA `(.L_x_26991) ;  /* 0x0000000800dc7947 */ /* 0x000fea0003800000 */
.L_x_26994:
        /* <DEDUP_REMOVED lines=9> */
.L_x_26997:
[----:B------:R-:W3:Y:S02]  /*9a20*/  LDG.E.U16 R4, desc[UR36][R4.64] ;  /* 0x0000002404047981 */ /* 0x000ee4000c1e1500 */
[----:B---3--:R-:W-:-:S06]  /*9a30*/  HADD2.F32 R52, -RZ, R4.H0_H0 ;  /* 0x20000004ff347230 */ /* 0x008fcc0000004100 */
[----:B------:R-:W0:Y:S01]  /*9a40*/  F2I.S64.TRUNC R52, R52 ;  /* 0x0000003400347311 */ /* 0x000e22000020d900 */
[----:B------:R-:W-:Y:S05]  /*9a50*/  BRA `(.L_x_26991) ;  /* 0x0000000800a87947 */ /* 0x000fea0003800000 */
.L_x_26996:
[----:B------:R-:W3:Y:S02]  /*9a60*/  LDG.E.64 R4, desc[UR36][R4.64] ;  /* 0x0000002404047981 */ /* 0x000ee4000c1e1b00 */
[----:B---3--:R0:W3:Y:S01]  /*9a70*/  F2I.S64.F64.TRUNC R52, R4 ;  /* 0x0000000400347311 */ /* 0x0080e2000030d900 */
[----:B------:R-:W-:Y:S05]  /*9a80*/  BRA `(.L_x_26991) ;  /* 0x00000008009c7947 */ /* 0x000fea0003800000 */
.L_x_26986:
        /* <DEDUP_REMOVED lines=13> */
.L_x_27000:
[----:B------:R-:W3:Y:S02]  /*9b60*/  LDG.E.64 R4, desc[UR36][R4.64] ;  /* 0x0000002404047981 */ /* 0x000ee4000c1e1b00 */
[----:B---3--:R0:W3:Y:S01]  /*9b70*/  F2I.S64.F64.TRUNC R52, R4 ;  /* 0x0000000400347311 */ /* 0x0080e2000030d900 */
[----:B------:R-:W-:Y:S05]  /*9b80*/  BRA `(.L_x_26991) ;  /* 0x00000008005c7947 */ /* 0x000fea0003800000 */
.L_x_26999:
        /* <DEDUP_REMOVED lines=27> */
.L_x_27002:
        /* <DEDUP_REMOVED lines=14> */
.L_x_27001:
[----:B------:R-:W3:Y:S02]  /*9e20*/  LDG.E.U16 R52, desc[UR36][R4.64] ;  /* 0x0000002404347981 */ /* 0x000ee4000c1e1500 */
[----:B---3--:R-:W-:-:S06]  /*9e30*/  IMAD.U32 R52, R52, 0x10000, RZ ;  /* 0x0001000034347824 */ /* 0x008fcc00078e00ff */
[----:B------:R-:W0:Y:S01]  /*9e40*/  F2I.S64.TRUNC R52, R52 ;  /* 0x0000003400347311 */ /* 0x000e22000020d900 */
[----:B------:R-:W-:Y:S05]  /*9e50*/  BRA `(.L_x_26991) ;  /* 0x0000000400a87947 */ /* 0x000fea0003800000 */
.L_x_26998:
        /* <DEDUP_REMOVED lines=11> */
.L_x_27005:
        /* <DEDUP_REMOVED lines=21> */
.L_x_27009:
[----:B------:R-:W-:Y:S05]  /*a060*/  BSYNC B1 ;  /* 0x0000000000017941 */ /* 0x000fea0003800000 */
.L_x_27008:
[----:B------:R-:W-:Y:S01]  /*a070*/  IMAD.SHL.U32 R3, R3, 0x100000, RZ ;  /* 0x0010000003037824 */ /* 0x000fe200078e00ff */
[----:B------:R-:W-:-:S04]  /*a080*/  LEA R5, R0, 0x3b800000, 0x17 ;  /* 0x3b80000000057811 */ /* 0x000fc800078eb8ff */
[----:B------:R-:W-:-:S07]  /*a090*/  LOP3.LUT R52, R5, R3, R52, 0xfe, !PT ;  /* 0x0000000305347212 */ /* 0x000fce00078efe34 */
.L_x_27007:
[----:B------:R-:W-:Y:S05]  /*a0a0*/  BSYNC B0 ;  /* 0x0000000000007941 */ /* 0x000fea0003800000 */
.L_x_27006:
[----:B------:R-:W0:Y:S01]  /*a0b0*/  F2I.S64.TRUNC R52, R52 ;  /* 0x0000003400347311 */ /* 0x000e22000020d900 */
[----:B------:R-:W-:Y:S05]  /*a0c0*/  BRA `(.L_x_26991) ;  /* 0x00000004000c7947 */ /* 0x000fea0003800000 */
.L_x_27004:
        /* <DEDUP_REMOVED lines=21> */
.L_x_27013:
[----:B------:R-:W-:Y:S05]  /*a220*/  BSYNC B1 ;  /* 0x0000000000017941 */ /* 0x000fea0003800000 */
.L_x_27012:
[----:B------:R-:W-:Y:S01]  /*a230*/  IMAD.SHL.U32 R3, R3, 0x200000, RZ ;  /* 0x0020000003037824 */ /* 0x000fe200078e00ff */
[----:B------:R-:W-:-:S04]  /*a240*/  LEA R5, R0, 0x37800000, 0x17 ;  /* 0x3780000000057811 */ /* 0x000fc800078eb8ff */
[----:B------:R-:W-:-:S07]  /*a250*/  LOP3.LUT R52, R5, R3, R52, 0xfe, !PT ;  /* 0x0000000305347212 */ /* 0x000fce00078efe34 */
.L_x_27011:
[----:B------:R-:W-:Y:S05]  /*a260*/  BSYNC B0 ;  /* 0x0000000000007941 */ /* 0x000fea0003800000 */
.L_x_27010:
[----:B------:R-:W0:Y:S01]  /*a270*/  F2I.S64.TRUNC R52, R52 ;  /* 0x0000003400347311 */ /* 0x000e22000020d900 */
[----:B------:R-:W-:Y:S05]  /*a280*/  BRA `(.L_x_26991) ;  /* 0x00000000009c7947 */ /* 0x000fea0003800000 */
.L_x_27003:
        /* <DEDUP_REMOVED lines=14> */
.L_x_27017:
[----:B------:R-:W-:Y:S05]  /*a370*/  BSYNC B0 ;  /* 0x0000000000007941 */ /* 0x000fea0003800000 */
.L_x_27016:
[----:B------:R-:W0:Y:S01]  /*a380*/  F2I.S64.TRUNC R52, R52 ;  /* 0x0000003400347311 */ /* 0x000e22000020d900 */
[----:B------:R-:W-:Y:S05]  /*a390*/  BRA `(.L_x_26991) ;  /* 0x0000000000587947 */ /* 0x000fea0003800000 */
.L_x_26990:
        /* <DEDUP_REMOVED lines=16> */
.L_x_27018:
[----:B------:R-:W-:Y:S01]  /*a4a0*/  CS2R R52, SRZ ;  /* 0x0000000000347805 */ /* 0x000fe2000001ff00 */
[----:B------:R-:W-:Y:S06]  /*a4b0*/  BRA `(.L_x_26991) ;  /* 0x0000000000107947 */ /* 0x000fec0003800000 */
.L_x_27015:
[----:B------:R0:W5:Y:S01]  /*a4c0*/  LDG.E.64 R52, desc[UR36][R4.64] ;  /* 0x0000002404347981 */ /* 0x000162000c1e1b00 */
[----:B------:R-:W-:Y:S05]  /*a4d0*/  BRA `(.L_x_26991) ;  /* 0x0000000000087947 */ /* 0x000fea0003800000 */
.L_x_27014:
[----:B------:R0:W5:Y:S01]  /*a4e0*/  LDG.E R52, desc[UR36][R4.64] ;  /* 0x0000002404347981 */ /* 0x000162000c1e1900 */
[----:B------:R-:W-:-:S07]  /*a4f0*/  IMAD.MOV.U32 R53, RZ, RZ, RZ ;  /* 0x000000ffff357224 */ /* 0x000fce00078e00ff */
.L_x_26991:
        /* <DEDUP_REMOVED lines=19> */
.L_x_27022:
[----:B------:R0:W5:Y:S01]  /*a630*/  LDG.E.U8 R46, desc[UR36][R4.64] ;  /* 0x00000024042e7981 */ /* 0x000162000c1e1100 */
[----:B------:R-:W-:Y:S01]  /*a640*/  IMAD.MOV.U32 R47, RZ, RZ, RZ ;  /* 0x000000ffff2f7224 */ /* 0x000fe200078e00ff */
[----:B------:R-:W-:Y:S06]  /*a650*/  BRA `(.L_x_27024) ;  /* 0x0000000c00487947 */ /* 0x000fec0003800000 */
.L_x_27021:
        /* <DEDUP_REMOVED lines=8> */
.L_x_27026:
[----:B------:R-:W2:Y:S02]  /*a6e0*/  LDG.E R46, desc[UR36][R4.64] ;  /* 0x00000024042e7981 */ /* 0x000ea4000c1e1900 */
[----:B--2---:R-:W-:Y:S01]  /*a6f0*/  SHF.R.S32.HI R47, RZ, 0x1f, R46 ;  /* 0x0000001fff2f7819 */ /* 0x004fe2000001142e */
[----:B------:R-:W-:Y:S06]  /*a700*/  BRA `(.L_x_27024) ;  /* 0x0000000c001c7947 */ /* 0x000fec0003800000 */
.L_x_27025:
[----:B------:R-:W2:Y:S02]  /*a710*/  LDG.E.S16 R46, desc[UR36][R4.64] ;  /* 0x00000024042e7981 */ /* 0x000ea4000c1e1700 */
[----:B--2---:R-:W-:Y:S01]  /*a720*/  SHF.R.S32.HI R47, RZ, 0x1f, R46 ;  /* 0x0000001fff2f7819 */ /* 0x004fe2000001142e */
[----:B------:R-:W-:Y:S06]  /*a730*/  BRA `(.L_x_27024) ;  /* 0x0000000c00107947 */ /* 0x000fec0003800000 */
.L_x_27020:
        /* <DEDUP_REMOVED lines=9> */
.L_x_27028:
[----:B------:R-:W2:Y:S02]  /*a7d0*/  LDG.E.U16 R4, desc[UR36][R4.64] ;  /* 0x0000002404047981 */ /* 0x000ea4000c1e1500 */
[----:B--2---:R-:W-:-:S06]  /*a7e0*/  HADD2.F32 R46, -RZ, R4.H0_H0 ;  /* 0x20000004ff2e7230 */ /* 0x004fcc0000004100 */
[----:B------:R-:W0:Y:S01]  /*a7f0*/  F2I.S64.TRUNC R46, R46 ;  /* 0x0000002e002e7311 */ /* 0x000e22000020d900 */
[----:B------:R-:W-:Y:S05]  /*a800*/  BRA `(.L_x_27024) ;  /* 0x0000000800dc7947 */ /* 0x000fea0003800000 */
.L_x_27027:
        /* <DEDUP_REMOVED lines=9> */
.L_x_27030:
[----:B------:R-:W2:Y:S02]  /*a8a0*/  LDG.E.U16 R4, desc[UR36][R4.64] ;  /* 0x0000002404047981 */ /* 0x000ea4000c1e1500 */
[----:B--2---:R-:W-:-:S06]  /*a8b0*/  HADD2.F32 R46, -RZ, R4.H0_H0 ;  /* 0x20000004ff2e7230 */ /* 0x004fcc0000004100 */
[----:B------:R-:W0:Y:S01]  /*a8c0*/  F2I.S64.TRUNC R46, R46 ;  /* 0x0000002e002e7311 */ /* 0x000e22000020d900 */
[----:B------:R-:W-:Y:S05]  /*a8d0*/  BRA `(.L_x_27024) ;  /* 0x0000000800a87947 */ /* 0x000fea0003800000 */
.L_x_27029:
[----:B------:R-:W2:Y:S02]  /*a8e0*/  LDG.E.64 R4, desc[UR36][R4.64] ;  /* 0x0000002404047981 */ /* 0x000ea4000c1e1b00 */
[----:B--2---:R0:W2:Y:S01]  /*a8f0*/  F2I.S64.F64.TRUNC R46, R4 ;  /* 0x00000004002e7311 */ /* 0x0040a2000030d900 */
[----:B------:R-:W-:Y:S05]  /*a900*/  BRA `(.L_x_27024) ;  /* 0x00000008009c7947 */ /* 0x000fea0003800000 */
.L_x_27019:
        /* <DEDUP_REMOVED lines=13> */
.L_x_27033:
[----:B------:R-:W2:Y:S02]  /*a9e0*/  LDG.E.64 R4, desc[UR36][R4.64] ;  /* 0x0000002404047981 */ /* 0x000ea4000c1e1b00 */
[----:B--2---:R0:W2:Y:S01]  /*a9f0*/  F2I.S64.F64.TRUNC R46, R4 ;  /* 0x00000004002e7311 */ /* 0x0040a2000030d900 */
[----:B------:R-:W-:Y:S05]  /*aa00*/  BRA `(.L_x_27024) ;  /* 0x00000008005c7947 */ /* 0x000fea0003800000 */
.L_x_27032:
        /* <DEDUP_REMOVED lines=27> */
.L_x_27035:
        /* <DEDUP_REMOVED lines=14> */
.L_x_27034:
[----:B------:R-:W2:Y:S02]  /*aca0*/  LDG.E.U16 R46, desc[UR36][R4.64] ;  /* 0x00000024042e7981 */ /* 0x000ea4000c1e1500 */
[----:B--2---:R-:W-:-:S06]  /*acb0*/  IMAD.U32 R46, R46, 0x10000, RZ ;  /* 0x000100002e2e7824 */ /* 0x004fcc00078e00ff */
[----:B------:R-:W0:Y:S01]  /*acc0*/  F2I.S64.TRUNC R46, R46 ;  /* 0x0000002e002e7311 */ /* 0x000e22000020d900 */
[----:B------:R-:W-:Y:S05]  /*acd0*/  BRA `(.L_x_27024) ;  /* 0x0000000400a87947 */ /* 0x000fea0003800000 */
.L_x_27031:
        /* <DEDUP_REMOVED lines=11> */
.L_x_27038:
        /* <DEDUP_REMOVED lines=21> */
.L_x_27042:
[----:B------:R-:W-:Y:S05]  /*aee0*/  BSYNC B1 ;  /* 0x0000000000017941 */ /* 0x000fea0003800000 */
.L_x_27041:
[----:B------:R-:W-:Y:S01]  /*aef0*/  IMAD.SHL.U32 R3, R3, 0x100000, RZ ;  /* 0x0010000003037824 */ /* 0x000fe200078e00ff */
[----:B------:R-:W-:-:S04]  /*af00*/  LEA R5, R0, 0x3b800000, 0x17 ;  /* 0x3b80000000057811 */ /* 0x000fc800078eb8ff */
[----:B------:R-:W-:-:S07]  /*af10*/  LOP3.LUT R46, R5, R3, R46, 0xfe, !PT ;  /* 0x00000003052e7212 */ /* 0x000fce00078efe2e */
.L_x_27040:
[----:B------:R-:W-:Y:S05]  /*af20*/  BSYNC B0 ;  /* 0x0000000000007941 */ /* 0x000fea0003800000 */
.L_x_27039:
[----:B------:R-:W0:Y:S01]  /*af30*/  F2I.S64.TRUNC R46, R46 ;  /* 0x0000002e002e7311 */ /* 0x000e22000020d900 */
[----:B------:R-:W-:Y:S05]  /*af40*/  BRA `(.L_x_27024) ;  /* 0x00000004000c7947 */ /* 0x000fea0003800000 */
.L_x_27037:
        /* <DEDUP_REMOVED lines=21> */
.L_x_27046:
[----:B------:R-:W-:Y:S05]  /*b0a0*/  BSYNC B1 ;  /* 0x0000000000017941 */ /* 0x000fea0003800000 */
.L_x_27045:
[----:B------:R-:W-:Y:S01]  /*b0b0*/  IMAD.SHL.U32 R3, R3, 0x200000, RZ ;  /* 0x0020000003037824 */ /* 0x000fe200078e00ff */
[----:B------:R-:W-:-:S04]  /*b0c0*/  LEA R5, R0, 0x37800000, 0x17 ;  /* 0x3780000000057811 */ /* 0x000fc800078eb8ff */
[----:B------:R-:W-:-:S07]  /*b0d0*/  LOP3.LUT R46, R5, R3, R46, 0xfe, !PT ;  /* 0x00000003052e7212 */ /* 0x000fce00078efe2e */
.L_x_27044:
[----:B------:R-:W-:Y:S05]  /*b0e0*/  BSYNC B0 ;  /* 0x0000000000007941 */ /* 0x000fea0003800000 */
.L_x_27043:
[----:B------:R-:W0:Y:S01]  /*b0f0*/  F2I.S64.TRUNC R46, R46 ;  /* 0x0000002e002e7311 */ /* 0x000e22000020d900 */
[----:B------:R-:W-:Y:S05]  /*b100*/  BRA `(.L_x_27024) ;  /* 0x00000000009c7947 */ /* 0x000fea0003800000 */
.L_x_27036:
        /* <DEDUP_REMOVED lines=14> */
.L_x_27050:
[----:B------:R-:W-:Y:S05]  /*b1f0*/  BSYNC B0 ;  /* 0x0000000000007941 */ /* 0x000fea0003800000 */
.L_x_27049:
[----:B------:R-:W0:Y:S01]  /*b200*/  F2I.S64.TRUNC R46, R46 ;  /* 0x0000002e002e7311 */ /* 0x000e22000020d900 */
[----:B------:R-:W-:Y:S05]  /*b210*/  BRA `(.L_x_27024) ;  /* 0x0000000000587947 */ /* 0x000fea0003800000 */
.L_x_27023:
        /* <DEDUP_REMOVED lines=16> */
.L_x_27051:
[----:B------:R-:W-:Y:S01]  /*b320*/  CS2R R46, SRZ ;  /* 0x00000000002e7805 */ /* 0x000fe2000001ff00 */
[----:B------:R-:W-:Y:S06]  /*b330*/  BRA `(.L_x_27024) ;  /* 0x0000000000107947 */ /* 0x000fec0003800000 */
.L_x_27048:
[----:B------:R0:W5:Y:S01]  /*b340*/  LDG.E.64 R46, desc[UR36][R4.64] ;  /* 0x00000024042e7981 */ /* 0x000162000c1e1b00 */
[----:B------:R-:W-:Y:S05]  /*b350*/  BRA `(.L_x_27024) ;  /* 0x0000000000087947 */ /* 0x000fea0003800000 */
.L_x_27047:
[----:B------:R0:W5:Y:S01]  /*b360*/  LDG.E R46, desc[UR36][R4.64] ;  /* 0x00000024042e7981 */ /* 0x000162000c1e1900 */
[----:B------:R-:W-:-:S07]  /*b370*/  IMAD.MOV.U32 R47, RZ, RZ, RZ ;  /* 0x000000ffff2f7224 */ /* 0x000fce00078e00ff */
.L_x_27024:
        /* <DEDUP_REMOVED lines=19> */
.L_x_27055:
[----:B------:R0:W5:Y:S01]  /*b4b0*/  LDG.E.U8 R22, desc[UR36][R4.64] ;  /* 0x0000002404167981 */ /* 0x000162000c1e1100 */
[----:B------:R-:W-:Y:S01]  /*b4c0*/  IMAD.MOV.U32 R23, RZ, RZ, RZ ;  /* 0x000000ffff177224 */ /* 0x000fe200078e00ff */
[----:B------:R-:W-:Y:S06]  /*b4d0*/  BRA `(.L_x_27057) ;  /* 0x0000000c00487947 */ /* 0x000fec0003800000 */
.L_x_27054:
        /* <DEDUP_REMOVED lines=8> */
.L_x_27059:
[----:B------:R-:W2:Y:S02]  /*b560*/  LDG.E R22, desc[UR36][R4.64] ;  /* 0x0000002404167981 */ /* 0x000ea4000c1e1900 */
[----:B--2---:R-:W-:Y:S01]  /*b570*/  SHF.R.S32.HI R23, RZ, 0x1f, R22 ;  /* 0x0000001fff177819 */ /* 0x004fe20000011416 */
[----:B------:R-:W-:Y:S06]  /*b580*/  BRA `(.L_x_27057) ;  /* 0x0000000c001c7947 */ /* 0x000fec0003800000 */
.L_x_27058:
[----:B------:R-:W2:Y:S02]  /*b590*/  LDG.E.S16 R22, desc[UR36][R4.64] ;  /* 0x0000002404167981 */ /* 0x000ea4000c1e1700 */
[----:B--2---:R-:W-:Y:S01]  /*b5a0*/  SHF.R.S32.HI R23, RZ, 0x1f, R22 ;  /* 0x0000001fff177819 */ /* 0x004fe20000011416 */
[----:B------:R-:W-:Y:S06]  /*b5b0*/  BRA `(.L_x_27057) ;  /* 0x0000000c00107947 */ /* 0x000fec0003800000 */
.L_x_27053:
        /* <DEDUP_REMOVED lines=9> */
.L_x_27061:
[----:B------:R-:W2:Y:S02]  /*b650*/  LDG.E.U16 R4, desc[UR36][R4.64] ;  /* 0x0000002404047981 */ /* 0x000ea4000c1e1500 */
[----:B--2---:R-:W-:-:S06]  /*b660*/  HADD2.F32 R22, -RZ, R4.H0_H0 ;  /* 0x20000004ff167230 */ /* 0x004fcc0000004100 */
[----:B------:R-:W0:Y:S01]  /*b670*/  F2I.S64.TRUNC R22, R22 ;  /* 0x0000001600167311 */ /* 0x000e22000020d900 */
[----:B------:R-:W-:Y:S05]  /*b680*/  BRA `(.L_x_27057) ;  /* 0x0000000800dc7947 */ /* 0x000fea0003800000 */
.L_x_27060:
        /* <DEDUP_REMOVED lines=9> */
.L_x_27063:
[----:B------:R-:W2:Y:S02]  /*b720*/  LDG.E.U16 R4, desc[UR36][R4.64] ;  /* 0x0000002404047981 */ /* 0x000ea4000c1e1500 */
[----:B--2---:R-:W-:-:S06]  /*b730*/  HADD2.F32 R22, -RZ, R4.H0_H0 ;  /* 0x20000004ff167230 */ /* 0x004fcc0000004100 */
[----:B------:R-:W0:Y:S01]  /*b740*/  F2I.S64.TRUNC R22, R22 ;  /* 0x0000001600167311 */ /* 0x000e22000020d900 */
[----:B------:R-:W-:Y:S05]  /*b750*/  BRA `(.L_x_27057) ;  /* 0x0000000800a87947 */ /* 0x000fea0003800000 */
.L_x_27062:
[----:B------:R-:W2:Y:S02]  /*b760*/  LDG.E.64 R4, desc[UR36][R4.64] ;  /* 0x0000002404047981 */ /* 0x000ea4000c1e1b00 */
[----:B--2---:R0:W1:Y:S01]  /*b770*/  F2I.S64.F64.TRUNC R22, R4 ;  /* 0x0000000400167311 */ /* 0x004062000030d900 */
[----:B------:R-:W-:Y:S05]  /*b780*/  BRA `(.L_x_27057) ;  /* 0x00000008009c7947 */ /* 0x000fea0003800000 */
.L_x_27052:
        /* <DEDUP_REMOVED lines=13> */
.L_x_27066:
[----:B------:R-:W2:Y:S02]  /*b860*/  LDG.E.64 R4, desc[UR36][R4.64] ;  /* 0x0000002404047981 */ /* 0x000ea4000c1e1b00 */
[----:B--2---:R0:W1:Y:S01]  /*b870*/  F2I.S64.F64.TRUNC R22, R4 ;  /* 0x0000000400167311 */ /* 0x004062000030d900 */
[----:B------:R-:W-:Y:S05]  /*b880*/  BRA `(.L_x_27057) ;  /* 0x00000008005c7947 */ /* 0x000fea0003800000 */
.L_x_27065:
        /* <DEDUP_REMOVED lines=27> */
.L_x_27068:
        /* <DEDUP_REMOVED lines=14> */
.L_x_27067:
[----:B------:R-:W2:Y:S02]  /*bb20*/  LDG.E.U16 R22, desc[UR36][R4.64] ;  /* 0x0000002404167981 */ /* 0x000ea4000c1e1500 */
[----:B--2---:R-:W-:-:S06]  /*bb30*/  IMAD.U32 R22, R22, 0x10000, RZ ;  /* 0x0001000016167824 */ /* 0x004fcc00078e00ff */
[----:B------:R-:W0:Y:S01]  /*bb40*/  F2I.S64.TRUNC R22, R22 ;  /* 0x0000001600167311 */ /* 0x000e22000020d900 */
[----:B------:R-:W-:Y:S05]  /*bb50*/  BRA `(.L_x_27057) ;  /* 0x0000000400a87947 */ /* 0x000fea0003800000 */
.L_x_27064:
        /* <DEDUP_REMOVED lines=11> */
.L_x_27071:
        /* <DEDUP_REMOVED lines=21> */
.L_x_27075:
[----:B------:R-:W-:Y:S05]  /*bd60*/  BSYNC B1 ;  /* 0x0000000000017941 */ /* 0x000fea0003800000 */
.L_x_27074:
[----:B------:R-:W-:Y:S01]  /*bd70*/  IMAD.SHL.U32 R3, R3, 0x100000, RZ ;  /* 0x0010000003037824 */ /* 0x000fe200078e00ff */
[----:B------:R-:W-:-:S04]  /*bd80*/  LEA R5, R0, 0x3b800000, 0x17 ;  /* 0x3b80000000057811 */ /* 0x000fc800078eb8ff */
[----:B------:R-:W-:-:S07]  /*bd90*/  LOP3.LUT R22, R5, R3, R22, 0xfe, !PT ;  /* 0x0000000305167212 */ /* 0x000fce00078efe16 */
.L_x_27073:
[----:B------:R-:W-:Y:S05]  /*bda0*/  BSYNC B0 ;  /* 0x0000000000007941 */ /* 0x000fea0003800000 */
.L_x_27072:
[----:B------:R-:W0:Y:S01]  /*bdb0*/  F2I.S64.TRUNC R22, R22 ;  /* 0x0000001600167311 */ /* 0x000e22000020d900 */
[----:B------:R-:W-:Y:S05]  /*bdc0*/  BRA `(.L_x_27057) ;  /* 0x00000004000c7947 */ /* 0x000fea0003800000 */
.L_x_27070:
        /* <DEDUP_REMOVED lines=21> */
.L_x_27079:
[----:B------:R-:W-:Y:S05]  /*bf20*/  BSYNC B1 ;  /* 0x0000000000017941 */ /* 0x000fea0003800000 */
.L_x_27078:
[----:B------:R-:W-:Y:S01]  /*bf30*/  IMAD.SHL.U32 R3, R3, 0x200000, RZ ;  /* 0x0020000003037824 */ /* 0x000fe200078e00ff */
[----:B------:R-:W-:-:S04]  /*bf40*/  LEA R5, R0, 0x37800000, 0x17 ;  /* 0x3780000000057811 */ /* 0x000fc800078eb8ff */
[----:B------:R-:W-:-:S07]  /*bf50*/  LOP3.LUT R22, R5, R3, R22, 0xfe, !PT ;  /* 0x0000000305167212 */ /* 0x000fce00078efe16 */
.L_x_27077:
[----:B------:R-:W-:Y:S05]  /*bf60*/  BSYNC B0 ;  /* 0x0000000000007941 */ /* 0x000fea0003800000 */
.L_x_27076:
[----:B------:R-:W0:Y:S01]  /*bf70*/  F2I.S64.TRUNC R22, R22 ;  /* 0x0000001600167311 */ /* 0x000e22000020d900 */
[----:B------:R-:W-:Y:S05]  /*bf80*/  BRA `(.L_x_27057) ;  /* 0x00000000009c7947 */ /* 0x000fea0003800000 */
.L_x_27069:
        /* <DEDUP_REMOVED lines=14> */
.L_x_27083:
[----:B------:R-:W-:Y:S05]  /*c070*/  BSYNC B0 ;  /* 0x0000000000007941 */ /* 0x000fea0003800000 */
.L_x_27082:
[----:B------:R-:W0:Y:S01]  /*c080*/  F2I.S64.TRUNC R22, R22 ;  /* 0x0000001600167311 */ /* 0x000e22000020d900 */
[----:B------:R-:W-:Y:S05]  /*c090*/  BRA `(.L_x_27057) ;  /* 0x0000000000587947 */ /* 0x000fea0003800000 */
.L_x_27056:
        /* <DEDUP_REMOVED lines=16> */
.L_x_27084:
[----:B------:R-:W-:Y:S01]  /*c1a0*/  CS2R R22, SRZ ;  /* 0x0000000000167805 */ /* 0x000fe2000001ff00 */
[----:B------:R-:W-:Y:S06]  /*c1b0*/  BRA `(.L_x_27057) ;  /* 0x0000000000107947 */ /* 0x000fec0003800000 */
.L_x_27081:
[----:B------:R0:W5:Y:S01]  /*c1c0*/  LDG.E.64 R22, desc[UR36][R4.64] ;  /* 0x0000002404167981 */ /* 0x000162000c1e1b00 */
[----:B------:R-:W-:Y:S05]  /*c1d0*/  BRA `(.L_x_27057) ;  /* 0x0000000000087947 */ /* 0x000fea0003800000 */
.L_x_27080:
[----:B------:R0:W5:Y:S01]  /*c1e0*/  LDG.E R22, desc[UR36][R4.64] ;  /* 0x0000002404167981 */ /* 0x000162000c1e1900 */
[----:B------:R-:W-:-:S07]  /*c1f0*/  IMAD.MOV.U32 R23, RZ, RZ, RZ ;  /* 0x000000ffff177224 */ /* 0x000fce00078e00ff */
.L_x_27057:
        /* <DEDUP_REMOVED lines=21> */
.L_x_27088:
[----:B------:R0:W5:Y:S01]  /*c350*/  LDG.E.U8 R18, desc[UR36][R4.64] ;  /* 0x0000002404127981 */ /* 0x000162000c1e1100 */
[----:B------:R-:W-:Y:S01]  /*c360*/  IMAD.MOV.U32 R19, RZ, RZ, RZ ;  /* 0x000000ffff137224 */ /* 0x000fe200078e00ff */
[----:B------:R-:W-:Y:S06]  /*c370*/  BRA `(.L_x_27090) ;  /* 0x0000000c00487947 */ /* 0x000fec0003800000 */
.L_x_27087:
        /* <DEDUP_REMOVED lines=8> */
.L_x_27092:
[----:B------:R-:W3:Y:S02]  /*c400*/  LDG.E R18, desc[UR36][R4.64] ;  /* 0x0000002404127981 */ /* 0x000ee4000c1e1900 */
[----:B---3--:R-:W-:Y:S01]  /*c410*/  SHF.R.S32.HI R19, RZ, 0x1f, R18 ;  /* 0x0000001fff137819 */ /* 0x008fe20000011412 */
[----:B------:R-:W-:Y:S06]  /*c420*/  BRA `(.L_x_27090) ;  /* 0x0000000c001c7947 */ /* 0x000fec0003800000 */
.L_x_27091:
[----:B------:R-:W3:Y:S02]  /*c430*/  LDG.E.S16 R18, desc[UR36][R4.64] ;  /* 0x0000002404127981 */ /* 0x000ee4000c1e1700 */
[----:B---3--:R-:W-:Y:S01]  /*c440*/  SHF.R.S32.HI R19, RZ, 0x1f, R18 ;  /* 0x0000001fff137819 */ /* 0x008fe20000011412 */
[----:B------:R-:W-:Y:S06]  /*c450*/  BRA `(.L_x_27090) ;  /* 0x0000000c00107947 */ /* 0x000fec0003800000 */
.L_x_27086:
        /* <DEDUP_REMOVED lines=9> */
.L_x_27094:
[----:B------:R-:W3:Y:S02]  /*c4f0*/  LDG.E.U16 R4, desc[UR36][R4.64] ;  /* 0x0000002404047981 */ /* 0x000ee4000c1e1500 */
[----:B---3--:R-:W-:-:S06]  /*c500*/  HADD2.F32 R18, -RZ, R4.H0_H0 ;  /* 0x20000004ff127230 */ /* 0x008fcc0000004100 */
[----:B------:R-:W0:Y:S01]  /*c510*/  F2I.S64.TRUNC R18, R18 ;  /* 0x0000001200127311 */ /* 0x000e22000020d900 */
[----:B------:R-:W-:Y:S05]  /*c520*/  BRA `(.L_x_27090) ;  /* 0x0000000800dc7947 */ /* 0x000fea0003800000 */
.L_x_27093:
        /* <DEDUP_REMOVED lines=9> */
.L_x_27096:
[----:B------:R-:W3:Y:S02]  /*c5c0*/  LDG.E.U16 R4, desc[UR36][R4.64] ;  /* 0x0000002404047981 */ /* 0x000ee4000c1e1500 */
[----:B---3--:R-:W-:-:S06]  /*c5d0*/  HADD2.F32 R18, -RZ, R4.H0_H0 ;  /* 0x20000004ff127230 */ /* 0x008fcc0000004100 */
[----:B------:R-:W0:Y:S01]  /*c5e0*/  F2I.S64.TRUNC R18, R18 ;  /* 0x0000001200127311 */ /* 0x000e22000020d900 */
[----:B------:R-:W-:Y:S05]  /*c5f0*/  BRA `(.L_x_27090) ;  /* 0x0000000800a87947 */ /* 0x000fea0003800000 */
.L_x_27095:
[----:B------:R-:W3:Y:S02]  /*c600*/  LDG.E.64 R4, desc[UR36][R4.64] ;  /* 0x0000002404047981 */ /* 0x000ee4000c1e1b00 */
[----:B---3--:R0:W3:Y:S01]  /*c610*/  F2I.S64.F64.TRUNC R18, R4 ;  /* 0x0000000400127311 */ /* 0x0080e2000030d900 */
[----:B------:R-:W-:Y:S05]  /*c620*/  BRA `(.L_x_27090) ;  /* 0x00000008009c7947 */ /* 0x000fea0003800000 */
.L_x_27085:
        /* <DEDUP_REMOVED lines=13> */
.L_x_27099:
[----:B------:R-:W3:Y:S02]  /*c700*/  LDG.E.64 R4, desc[UR36][R4.64] ;  /* 0x0000002404047981 */ /* 0x000ee4000c1e1b00 */
[----:B---3--:R0:W3:Y:S01]  /*c710*/  F2I.S64.F64.TRUNC R18, R4 ;  /* 0x0000000400127311 */ /* 0x0080e2000030d900 */
[----:B------:R-:W-:Y:S05]  /*c720*/  BRA `(.L_x_27090) ;  /* 0x00000008005c7947 */ /* 0x000fea0003800000 */
.L_x_27098:
        /* <DEDUP_REMOVED lines=27> */
.L_x_27101:
        /* <DEDUP_REMOVED lines=14> */
.L_x_27100:
[----:B------:R-:W3:Y:S02]  /*c9c0*/  LDG.E.U16 R18, desc[UR36][R4.64] ;  /* 0x0000002404127981 */ /* 0x000ee4000c1e1500 */
[----:B---3--:R-:W-:-:S06]  /*c9d0*/  IMAD.U32 R18, R18, 0x10000, RZ ;  /* 0x0001000012127824 */ /* 0x008fcc00078e00ff */
[----:B------:R-:W0:Y:S01]  /*c9e0*/  F2I.S64.TRUNC R18, R18 ;  /* 0x0000001200127311 */ /* 0x000e22000020d900 */
[----:B------:R-:W-:Y:S05]  /*c9f0*/  BRA `(.L_x_27090) ;  /* 0x0000000400a87947 */ /* 0x000fea0003800000 */
.L_x_27097:
        /* <DEDUP_REMOVED lines=11> */
.L_x_27104:
        /* <DEDUP_REMOVED lines=21> */
.L_x_27108:
[----:B------:R-:W-:Y:S05]  /*cc00*/  BSYNC B1 ;  /* 0x0000000000017941 */ /* 0x000fea0003800000 */
.L_x_27107:
[----:B------:R-:W-:Y:S01]  /*cc10*/  IMAD.SHL.U32 R3, R3, 0x100000, RZ ;  /* 0x0010000003037824 */ /* 0x000fe200078e00ff */
[----:B------:R-:W-:-:S04]  /*cc20*/  LEA R5, R0, 0x3b800000, 0x17 ;  /* 0x3b80000000057811 */ /* 0x000fc800078eb8ff */
[----:B------:R-:W-:-:S07]  /*cc30*/  LOP3.LUT R18, R5, R3, R18, 0xfe, !PT ;  /* 0x0000000305127212 */ /* 0x000fce00078efe12 */
.L_x_27106:
[----:B------:R-:W-:Y:S05]  /*cc40*/  BSYNC B0 ;  /* 0x0000000000007941 */ /* 0x000fea0003800000 */
.L_x_27105:
[----:B------:R-:W0:Y:S01]  /*cc50*/  F2I.S64.TRUNC R18, R18 ;  /* 0x0000001200127311 */ /* 0x000e22000020d900 */
[----:B------:R-:W-:Y:S05]  /*cc60*/  BRA `(.L_x_27090) ;  /* 0x00000004000c7947 */ /* 0x000fea0003800000 */
.L_x_27103:
        /* <DEDUP_REMOVED lines=21> */
.L_x_27112:
[----:B------:R-:W-:Y:S05]  /*cdc0*/  BSYNC B1 ;  /* 0x0000000000017941 */ /* 0x000fea0003800000 */
.L_x_27111:
[----:B------:R-:W-:Y:S01]  /*cdd0*/  IMAD.SHL.U32 R3, R3, 0x200000, RZ ;  /* 0x0020000003037824 */ /* 0x000fe200078e00ff */
[----:B------:R-:W-:-:S04]  /*cde0*/  LEA R5, R0, 0x37800000, 0x17 ;  /* 0x3780000000057811 */ /* 0x000fc800078eb8ff */
[----:B------:R-:W-:-:S07]  /*cdf0*/  LOP3.LUT R18, R5, R3, R18, 0xfe, !PT ;  /* 0x0000000305127212 */ /* 0x000fce00078efe12 */
.L_x_27110:
[----:B------:R-:W-:Y:S05]  /*ce00*/  BSYNC B0 ;  /* 0x0000000000007941 */ /* 0x000fea0003800000 */
.L_x_27109:
[----:B------:R-:W0:Y:S01]  /*ce10*/  F2I.S64.TRUNC R18, R18 ;  /* 0x0000001200127311 */ /* 0x000e22000020d900 */
[----:B------:R-:W-:Y:S05]  /*ce20*/  BRA `(.L_x_27090) ;  /* 0x00000000009c7947 */ /* 0x000fea0003800000 */
.L_x_27102:
        /* <DEDUP_REMOVED lines=14> */
.L_x_27116:
[----:B------:R-:W-:Y:S05]  /*cf10*/  BSYNC B0 ;  /* 0x0000000000007941 */ /* 0x000fea0003800000 */
.L_x_27115:
[----:B------:R-:W0:Y:S01]  /*cf20*/  F2I.S64.TRUNC R18, R18 ;  /* 0x0000001200127311 */ /* 0x000e22000020d900 */
[----:B------:R-:W-:Y:S05]  /*cf30*/  BRA `(.L_x_27090) ;  /* 0x0000000000587947 */ /* 0x000fea0003800000 */
.L_x_27089:
        /* <DEDUP_REMOVED lines=16> */
.L_x_27117:
[----:B------:R-:W-:Y:S01]  /*d040*/  CS2R R18, SRZ ;  /* 0x0000000000127805 */ /* 0x000fe2000001ff00 */
[----:B------:R-:W-:Y:S06]  /*d050*/  BRA `(.L_x_27090) ;  /* 0x0000000000107947 */ /* 0x000fec0003800000 */
.L_x_27114:
[----:B------:R0:W5:Y:S01]  /*d060*/  LDG.E.64 R18, desc[UR36][R4.64] ;  /* 0x0000002404127981 */ /* 0x000162000c1e1b00 */
[----:B------:R-:W-:Y:S05]  /*d070*/  BRA `(.L_x_27090) ;  /* 0x0000000000087947 */ /* 0x000fea0003800000 */
.L_x_27113:
[----:B------:R0:W5:Y:S01]  /*d080*/  LDG.E R18, desc[UR36][R4.64] ;  /* 0x0000002404127981 */ /* 0x000162000c1e1900 */
[----:B------:R-:W-:-:S07]  /*d090*/  IMAD.MOV.U32 R19, RZ, RZ, RZ ;  /* 0x000000ffff137224 */ /* 0x000fce00078e00ff */
.L_x_27090:
        /* <DEDUP_REMOVED lines=21> */
.L_x_27121:
[----:B------:R0:W5:Y:S01]  /*d1f0*/  LDG.E.U8 R16, desc[UR36][R4.64] ;  /* 0x0000002404107981 */ /* 0x000162000c1e1100 */
[----:B------:R-:W-:Y:S01]  /*d200*/  IMAD.MOV.U32 R17, RZ, RZ, RZ ;  /* 0x000000ffff117224 */ /* 0x000fe200078e00ff */
[----:B------:R-:W-:Y:S06]  /*d210*/  BRA `(.L_x_27123) ;  /* 0x0000000c00487947 */ /* 0x000fec0003800000 */
.L_x_27120:
        /* <DEDUP_REMOVED lines=8> */
.L_x_27125:
[----:B------:R-:W3:Y:S02]  /*d2a0*/  LDG.E R16, desc[UR36][R4.64] ;  /* 0x0000002404107981 */ /* 0x000ee4000c1e1900 */
[----:B---3--:R-:W-:Y:S01]  /*d2b0*/  SHF.R.S32.HI R17, RZ, 0x1f, R16 ;  /* 0x0000001fff117819 */ /* 0x008fe20000011410 */
[----:B------:R-:W-:Y:S06]  /*d2c0*/  BRA `(.L_x_27123) ;  /* 0x0000000c001c7947 */ /* 0x000fec0003800000 */
.L_x_27124:
[----:B------:R-:W3:Y:S02]  /*d2d0*/  LDG.E.S16 R16, desc[UR36][R4.64] ;  /* 0x0000002404107981 */ /* 0x000ee4000c1e1700 */
[----:B---3--:R-:W-:Y:S01]  /*d2e0*/  SHF.R.S32.HI R17, RZ, 0x1f, R16 ;  /* 0x0000001fff117819 */ /* 0x008fe20000011410 */
[----:B------:R-:W-:Y:S06]  /*d2f0*/  BRA `(.L_x_27123) ;  /* 0x0000000c00107947 */ /* 0x000fec0003800000 */
.L_x_27119:
        /* <DEDUP_REMOVED lines=9> */
.L_x_27127:
[----:B------:R-:W3:Y:S02]  /*d390*/  LDG.E.U16 R4, desc[UR36][R4.64] ;  /* 0x0000002404047981 */ /* 0x000ee4000c1e1500 */
[----:B---3--:R-:W-:-:S06]  /*d3a0*/  HADD2.F32 R16, -RZ, R4.H0_H0 ;  /* 0x20000004ff107230 */ /* 0x008fcc0000004100 */
[----:B------:R-:W0:Y:S01]  /*d3b0*/  F2I.S64.TRUNC R16, R16 ;  /* 0x0000001000107311 */ /* 0x000e22000020d900 */
[----:B------:R-:W-:Y:S05]  /*d3c0*/  BRA `(.L_x_27123) ;  /* 0x0000000800dc7947 */ /* 0x000fea0003800000 */
.L_x_27126:
        /* <DEDUP_REMOVED lines=9> */
.L_x_27129:
[----:B------:R-:W3:Y:S02]  /*d460*/  LDG.E.U16 R4, desc[UR36][R4.64] ;  /* 0x0000002404047981 */ /* 0x000ee4000c1e1500 */
[----:B---3--:R-:W-:-:S06]  /*d470*/  HADD2.F32 R16, -RZ, R4.H0_H0 ;  /* 0x20000004ff107230 */ /* 0x008fcc0000004100 */
[----:B------:R-:W0:Y:S01]  /*d480*/  F2I.S64.TRUNC R16, R16 ;  /* 0x0000001000107311 */ /* 0x000e22000020d900 */
[----:B------:R-:W-:Y:S05]  /*d490*/  BRA `(.L_x_27123) ;  /* 0x0000000800a87947 */ /* 0x000fea0003800000 */
.L_x_27128:
[----:B------:R-:W3:Y:S02]  /*d4a0*/  LDG.E.64 R4, desc[UR36][R4.64] ;  /* 0x0000002404047981 */ /* 0x000ee4000c1e1b00 */
[----:B---3--:R0:W1:Y:S01]  /*d4b0*/  F2I.S64.F64.TRUNC R16, R4 ;  /* 0x0000000400107311 */ /* 0x008062000030d900 */
[----:B------:R-:W-:Y:S05]  /*d4c0*/  BRA `(.L_x_27123) ;  /* 0x00000008009c7947 */ /* 0x000fea0003800000 */
.L_x_27118:
        /* <DEDUP_REMOVED lines=13> */
.L_x_27132:
[----:B------:R-:W3:Y:S02]  /*d5a0*/  LDG.E.64 R4, desc[UR36][R4.64] ;  /* 0x0000002404047981 */ /* 0x000ee4000c1e1b00 */
[----:B---3--:R0:W1:Y:S01]  /*d5b0*/  F2I.S64.F64.TRUNC R16, R4 ;  /* 0x0000000400107311 */ /* 0x008062000030d900 */
[----:B------:R-:W-:Y:S05]  /*d5c0*/  BRA `(.L_x_27123) ;  /* 0x00000008005c7947 */ /* 0x000fea0003800000 */
.L_x_27131:
        /* <DEDUP_REMOVED lines=27> */
.L_x_27134:
        /* <DEDUP_REMOVED lines=14> */
.L_x_27133:
[----:B------:R-:W3:Y:S02]  /*d860*/  LDG.E.U16 R16, desc[UR36][R4.64] ;  /* 0x0000002404107981 */ /* 0x000ee4000c1e1500 */
[----:B---3--:R-:W-:-:S06]  /*d870*/  IMAD.U32 R16, R16, 0x10000, RZ ;  /* 0x0001000010107824 */ /* 0x008fcc00078e00ff */
[----:B------:R-:W0:Y:S01]  /*d880*/  F2I.S64.TRUNC R16, R16 ;  /* 0x0000001000107311 */ /* 0x000e22000020d900 */
[----:B------:R-:W-:Y:S05]  /*d890*/  BRA `(.L_x_27123) ;  /* 0x0000000400a87947 */ /* 0x000fea0003800000 */
.L_x_27130:
        /* <DEDUP_REMOVED lines=11> */
.L_x_27137:
        /* <DEDUP_REMOVED lines=21> */
.L_x_27141:
[----:B------:R-:W-:Y:S05]  /*daa0*/  BSYNC B1 ;  /* 0x0000000000017941 */ /* 0x000fea0003800000 */
.L_x_27140:
[----:B------:R-:W-:Y:S01]  /*dab0*/  IMAD.SHL.U32 R3, R3, 0x100000, RZ ;  /* 0x0010000003037824 */ /* 0x000fe200078e00ff */
[----:B------:R-:W-:-:S04]  /*dac0*/  LEA R5, R0, 0x3b800000, 0x17 ;  /* 0x3b80000000057811 */ /* 0x000fc800078eb8ff */
[----:B------:R-:W-:-:S07]  /*dad0*/  LOP3.LUT R16, R5, R3, R16, 0xfe, !PT ;  /* 0x0000000305107212 */ /* 0x000fce00078efe10 */
.L_x_27139:
[----:B------:R-:W-:Y:S05]  /*dae0*/  BSYNC B0 ;  /* 0x0000000000007941 */ /* 0x000fea0003800000 */
.L_x_27138:
[----:B------:R-:W0:Y:S01]  /*daf0*/  F2I.S64.TRUNC R16, R16 ;  /* 0x0000001000107311 */ /* 0x000e22000020d900 */
[----:B------:R-:W-:Y:S05]  /*db00*/  BRA `(.L_x_27123) ;  /* 0x00000004000c7947 */ /* 0x000fea0003800000 */
.L_x_27136:
        /* <DEDUP_REMOVED lines=21> */
.L_x_27145:
[----:B------:R-:W-:Y:S05]  /*dc60*/  BSYNC B1 ;  /* 0x0000000000017941 */ /* 0x000fea0003800000 */
.L_x_27144:
[----:B------:R-:W-:Y:S01]  /*dc70*/  IMAD.SHL.U32 R3, R3, 0x200000, RZ ;  /* 0x0020000003037824 */ /* 0x000fe200078e00ff */
[----:B------:R-:W-:-:S04]  /*dc80*/  LEA R5, R0, 0x37800000, 0x17 ;  /* 0x3780000000057811 */ /* 0x000fc800078eb8ff */
[----:B------:R-:W-:-:S07]  /*dc90*/  LOP3.LUT R16, R5, R3, R16, 0xfe, !PT ;  /* 0x0000000305107212 */ /* 0x000fce00078efe10 */
.L_x_27143:
[----:B------:R-:W-:Y:S05]  /*dca0*/  BSYNC B0 ;  /* 0x0000000000007941 */ /* 0x000fea0003800000 */
.L_x_27142:
[----:B------:R-:W4:Y:S01]  /*dcb0*/  F2I.S64.TRUNC R16, R16 ;  /* 0x0000001000107311 */ /* 0x000f22000020d900 */
[----:B------:R-:W-:Y:S05]  /*dcc0*/  BRA `(.L_x_27123) ;  /* 0x00000000009c7947 */ /* 0x000fea0003800000 */
.L_x_27135:
        /* <DEDUP_REMOVED lines=14> */
.L_x_27149:
[----:B------:R-:W-:Y:S05]  /*ddb0*/  BSYNC B0 ;  /* 0x0000000000007941 */ /* 0x000fea0003800000 */
.L_x_27148:
[----:B------:R-:W0:Y:S01]  /*ddc0*/  F2I.S64.TRUNC R16, R16 ;  /* 0x0000001000107311 */ /* 0x000e22000020d900 */
[----:B------:R-:W-:Y:S05]  /*ddd0*/  BRA `(.L_x_27123) ;  /* 0x0000000000587947 */ /* 0x000fea0003800000 */
.L_x_27122:
        /* <DEDUP_REMOVED lines=16> */
.L_x_27150:
[----:B------:R-:W-:Y:S01]  /*dee0*/  CS2R R16, SRZ ;  /* 0x0000000000107805 */ /* 0x000fe2000001ff00 */
[----:B------:R-:W-:Y:S06]  /*def0*/  BRA `(.L_x_27123) ;  /* 0x0000000000107947 */ /* 0x000fec0003800000 */
.L_x_27147:
[----:B------:R1:W5:Y:S01]  /*df00*/  LDG.E.64 R16, desc[UR36][R4.64] ;  /* 0x0000002404107981 */ /* 0x000362000c1e1b00 */
[----:B------:R-:W-:Y:S05]  /*df10*/  BRA `(.L_x_27123) ;  /* 0x0000000000087947 */ /* 0x000fea0003800000 */
.L_x_27146:
[----:B------:R3:W5:Y:S01]  /*df20*/  LDG.E R16, desc[UR36][R4.64] ;  /* 0x0000002404107981 */ /* 0x000762000c1e1900 */
[----:B------:R-:W-:-:S07]  /*df30*/  IMAD.MOV.U32 R17, RZ, RZ, RZ ;  /* 0x000000ffff117224 */ /* 0x000fce00078e00ff */
.L_x_27123:
[----:B------:R-:W-:-:S07]  /*df40*/  VIADD R2, R2, 0x80 ;  /* 0x0000008002027836 */ /* 0x000fce0000000000 */
.L_x_26985:
[----:B------:R-:W-:Y:S05]  /*df50*/  BSYNC B6 ;  /* 0x0000000000067941 */ /* 0x000fea0003800000 */
.L_x_26984:
        /* <DEDUP_REMOVED lines=29> */
.L_x_27156:
[----:B------:R0:W5:Y:S01]  /*e130*/  LDG.E.U8 R44, desc[UR36][R2.64] ;  /* 0x00000024022c7981 */ /* 0x000162000c1e1100 */
[----:B------:R-:W-:Y:S01]  /*e140*/  IMAD.MOV.U32 R45, RZ, RZ, RZ ;  /* 0x000000ffff2d7224 */ /* 0x000fe200078e00ff */
[----:B------:R-:W-:Y:S06]  /*e150*/  BRA `(.L_x_27158) ;  /* 0x0000000c00487947 */ /* 0x000fec0003800000 */
.L_x_27155:
        /* <DEDUP_REMOVED lines=8> */
.L_x_27160:
[----:B------:R-:W3:Y:S02]  /*e1e0*/  LDG.E R44, desc[UR36][R2.64] ;  /* 0x00000024022c7981 */ /* 0x000ee4000c1e1900 */
[----:B---3--:R-:W-:Y:S01]  /*e1f0*/  SHF.R.S32.HI R45, RZ, 0x1f, R44 ;  /* 0x0000001fff2d7819 */ /* 0x008fe2000001142c */
[----:B------:R-:W-:Y:S06]  /*e200*/  BRA `(.L_x_27158) ;  /* 0x0000000c001c7947 */ /* 0x000fec0003800000 */
.L_x_27159:
[----:B------:R-:W3:Y:S02]  /*e210*/  LDG.E.S16 R44, desc[UR36][R2.64] ;  /* 0x00000024022c7981 */ /* 0x000ee4000c1e1700 */
[----:B---3--:R-:W-:Y:S01]  /*e220*/  SHF.R.S32.HI R45, RZ, 0x1f, R44 ;  /* 0x0000001fff2d7819 */ /* 0x008fe2000001142c */
[----:B------:R-:W-:Y:S06]  /*e230*/  BRA `(.L_x_27158) ;  /* 0x0000000c00107947 */ /* 0x000fec0003800000 */
.L_x_27154:
        /* <DEDUP_REMOVED lines=9> */
.L_x_27162:
[----:B------:R-:W3:Y:S02]  /*e2d0*/  LDG.E.U16 R2, desc[UR36][R2.64] ;  /* 0x0000002402027981 */ /* 0x000ee4000c1e1500 */
[----:B---3--:R-:W-:-:S06]  /*e2e0*/  HADD2.F32 R44, -RZ, R2.H0_H0 ;  /* 0x20000002ff2c7230 */ /* 0x008fcc0000004100 */
[----:B------:R-:W0:Y:S01]  /*e2f0*/  F2I.S64.TRUNC R44, R44 ;  /* 0x0000002c002c7311 */ /* 0x000e22000020d900 */
[----:B------:R-:W-:Y:S05]  /*e300*/  BRA `(.L_x_27158) ;  /* 0x0000000800dc7947 */ /* 0x000fea0003800000 */
.L_x_27161:
        /* <DEDUP_REMOVED lines=9> */
.L_x_27164:
[----:B------:R-:W3:Y:S02]  /*e3a0*/  LDG.E.U16 R2, desc[UR36][R2.64] ;  /* 0x0000002402027981 */ /* 0x000ee4000c1e1500 */
[----:B---3--:R-:W-:-:S06]  /*e3b0*/  HADD2.F32 R44, -RZ, R2.H0_H0 ;  /* 0x20000002ff2c7230 */ /* 0x008fcc0000004100 */
[----:B------:R-:W0:Y:S01]  /*e3c0*/  F2I.S64.TRUNC R44, R44 ;  /* 0x0000002c002c7311 */ /* 0x000e22000020d900 */
[----:B------:R-:W-:Y:S05]  /*e3d0*/  BRA `(.L_x_27158) ;  /* 0x0000000800a87947 */ /* 0x000fea0003800000 */
.L_x_27163:
[----:B------:R-:W3:Y:S02]  /*e3e0*/  LDG.E.64 R2, desc[UR36][R2.64] ;  /* 0x0000002402027981 */ /* 0x000ee4000c1e1b00 */
[----:B---3--:R0:W1:Y:S01]  /*e3f0*/  F2I.S64.F64.TRUNC R44, R2 ;  /* 0x00000002002c7311 */ /* 0x008062000030d900 */
[----:B------:R-:W-:Y:S05]  /*e400*/  BRA `(.L_x_27158) ;  /* 0x00000008009c7947 */ /* 0x000fea0003800000 */
.L_x_27153:
        /* <DEDUP_REMOVED lines=13> */
.L_x_27167:
[----:B------:R-:W3:Y:S02]  /*e4e0*/  LDG.E.64 R2, desc[UR36][R2.64] ;  /* 0x0000002402027981 */ /* 0x000ee4000c1e1b00 */
[----:B---3--:R0:W1:Y:S01]  /*e4f0*/  F2I.S64.F64.TRUNC R44, R2 ;  /* 0x00000002002c7311 */ /* 0x008062000030d900 */
[----:B------:R-:W-:Y:S05]  /*e500*/  BRA `(.L_x_27158) ;  /* 0x00000008005c7947 */ /* 0x000fea0003800000 */
.L_x_27166:
        /* <DEDUP_REMOVED lines=27> */
.L_x_27169:
        /* <DEDUP_REMOVED lines=14> */
.L_x_27168:
[----:B------:R-:W3:Y:S02]  /*e7a0*/  LDG.E.U16 R44, desc[UR36][R2.64] ;  /* 0x00000024022c7981 */ /* 0x000ee4000c1e1500 */
[----:B---3--:R-:W-:-:S06]  /*e7b0*/  IMAD.U32 R44, R44, 0x10000, RZ ;  /* 0x000100002c2c7824 */ /* 0x008fcc00078e00ff */
[----:B------:R-:W3:Y:S01]  /*e7c0*/  F2I.S64.TRUNC R44, R44 ;  /* 0x0000002c002c7311 */ /* 0x000ee2000020d900 */
[----:B------:R-:W-:Y:S05]  /*e7d0*/  BRA `(.L_x_27158) ;  /* 0x0000000400a87947 */ /* 0x000fea0003800000 */
.L_x_27165:
        /* <DEDUP_REMOVED lines=11> */
.L_x_27172:
        /* <DEDUP_REMOVED lines=21> */
.L_x_27176:
[----:B------:R-:W-:Y:S05]  /*e9e0*/  BSYNC B1 ;  /* 0x0000000000017941 */ /* 0x000fea0003800000 */
.L_x_27175:
[----:B------:R-:W-:Y:S01]  /*e9f0*/  IMAD.SHL.U32 R2, R2, 0x100000, RZ ;  /* 0x0010000002027824 */ /* 0x000fe200078e00ff */
[----:B------:R-:W-:-:S04]  /*ea00*/  LEA R3, R0, 0x3b800000, 0x17 ;  /* 0x3b80000000037811 */ /* 0x000fc800078eb8ff */
[----:B------:R-:W-:-:S07]  /*ea10*/  LOP3.LUT R44, R3, R2, R44, 0xfe, !PT ;  /* 0x00000002032c7212 */ /* 0x000fce00078efe2c */
.L_x_27174:
[----:B------:R-:W-:Y:S05]  /*ea20*/  BSYNC B0 ;  /* 0x0000000000007941 */ /* 0x000fea0003800000 */
.L_x_27173:
[----:B------:R-:W0:Y:S01]  /*ea30*/  F2I.S64.TRUNC R44, R44 ;  /* 0x0000002c002c7311 */ /* 0x000e22000020d900 */
[----:B------:R-:W-:Y:S05]  /*ea40*/  BRA `(.L_x_27158) ;  /* 0x00000004000c7947 */ /* 0x000fea0003800000 */
.L_x_27171:
        /* <DEDUP_REMOVED lines=21> */
.L_x_27180:
[----:B------:R-:W-:Y:S05]  /*eba0*/  BSYNC B1 ;  /* 0x0000000000017941 */ /* 0x000fea0003800000 */
.L_x_27179:
[----:B------:R-:W-:Y:S01]  /*ebb0*/  IMAD.SHL.U32 R2, R2, 0x200000, RZ ;  /* 0x0020000002027824 */ /* 0x000fe200078e00ff */
[----:B------:R-:W-:-:S04]  /*ebc0*/  LEA R3, R0, 0x37800000, 0x17 ;  /* 0x3780000000037811 */ /* 0x000fc800078eb8ff */
[----:B------:R-:W-:-:S07]  /*ebd0*/  LOP3.LUT R44, R3, R2, R44, 0xfe, !PT ;  /* 0x00000002032c7212 */ /* 0x000fce00078efe2c */
.L_x_27178:
[----:B------:R-:W-:Y:S05]  /*ebe0*/  BSYNC B0 ;  /* 0x0000000000007941 */ /* 0x000fea0003800000 */
.L_x_27177:
[----:B------:R-:W0:Y:S01]  /*ebf0*/  F2I.S64.TRUNC R44, R44 ;  /* 0x0000002c002c7311 */ /* 0x000e22000020d900 */
[----:B------:R-:W-:Y:S05]  /*ec00*/  BRA `(.L_x_27158) ;  /* 0x00000000009c7947 */ /* 0x000fea0003800000 */
.L_x_27170:
        /* <DEDUP_REMOVED lines=14> */
.L_x_27184:
[----:B------:R-:W-:Y:S05]  /*ecf0*/  BSYNC B0 ;  /* 0x0000000000007941 */ /* 0x000fea0003800000 */
.L_x_27183:
[----:B------:R-:W0:Y:S01]  /*ed00*/  F2I.S64.TRUNC R44, R44 ;  /* 0x0000002c002c7311 */ /* 0x000e22000020d900 */
[----:B------:R-:W-:Y:S05]  /*ed10*/  BRA `(.L_x_27158) ;  /* 0x0000000000587947 */ /* 0x000fea0003800000 */
.L_x_27157:
        /* <DEDUP_REMOVED lines=16> */
.L_x_27185:
[----:B------:R-:W-:Y:S01]  /*ee20*/  CS2R R44, SRZ ;  /* 0x00000000002c7805 */ /* 0x000fe2000001ff00 */
[----:B------:R-:W-:Y:S06]  /*ee30*/  BRA `(.L_x_27158) ;  /* 0x0000000000107947 */ /* 0x000fec0003800000 */
.L_x_27182:
[----:B------:R0:W5:Y:S01]  /*ee40*/  LDG.E.64 R44, desc[UR36][R2.64] ;  /* 0x00000024022c7981 */ /* 0x000162000c1e1b00 */
[----:B------:R-:W-:Y:S05]  /*ee50*/  BRA `(.L_x_27158) ;  /* 0x0000000000087947 */ /* 0x000fea0003800000 */
.L_x_27181:
[----:B------:R0:W5:Y:S01]  /*ee60*/  LDG.E R44, desc[UR36][R2.64] ;  /* 0x00000024022c7981 */ /* 0x000162000c1e1900 */
[----:B------:R-:W-:-:S07]  /*ee70*/  IMAD.MOV.U32 R45, RZ, RZ, RZ ;  /* 0x000000ffff2d7224 */ /* 0x000fce00078e00ff */
.L_x_27158:
        /* <DEDUP_REMOVED lines=19> */
.L_x_27189:
[----:B------:R0:W5:Y:S01]  /*efb0*/  LDG.E.U8 R34, desc[UR36][R2.64] ;  /* 0x0000002402227981 */ /* 0x000162000c1e1100 */
[----:B------:R-:W-:Y:S01]  /*efc0*/  IMAD.MOV.U32 R35, RZ, RZ, RZ ;  /* 0x000000ffff237224 */ /* 0x000fe200078e00ff */
[----:B------:R-:W-:Y:S06]  /*efd0*/  BRA `(.L_x_27191) ;  /* 0x0000000c00487947 */ /* 0x000fec0003800000 */
.L_x_27188:
        /* <DEDUP_REMOVED lines=8> */
.L_x_27193:
[----:B------:R-:W2:Y:S02]  /*f060*/  LDG.E R34, desc[UR36][R2.64] ;  /* 0x0000002402227981 */ /* 0x000ea4000c1e1900 */
[----:B--2---:R-:W-:Y:S01]  /*f070*/  SHF.R.S32.HI R35, RZ, 0x1f, R34 ;  /* 0x0000001fff237819 */ /* 0x004fe20000011422 */
[----:B------:R-:W-:Y:S06]  /*f080*/  BRA `(.L_x_27191) ;  /* 0x0000000c001c7947 */ /* 0x000fec0003800000 */
.L_x_27192:
[----:B------:R-:W2:Y:S02]  /*f090*/  LDG.E.S16 R34, desc[UR36][R2.64] ;  /* 0x0000002402227981 */ /* 0x000ea4000c1e1700 */
[----:B--2---:R-:W-:Y:S01]  /*f0a0*/  SHF.R.S32.HI R35, RZ, 0x1f, R34 ;  /* 0x0000001fff237819 */ /* 0x004fe20000011422 */
[----:B------:R-:W-:Y:S06]  /*f0b0*/  BRA `(.L_x_27191) ;  /* 0x0000000c00107947 */ /* 0x000fec0003800000 */
.L_x_27187:
        /* <DEDUP_REMOVED lines=9> */
.L_x_27195:
[----:B------:R-:W2:Y:S02]  /*f150*/  LDG.E.U16 R2, desc[UR36][R2.64] ;  /* 0x0000002402027981 */ /* 0x000ea4000c1e1500 */
[----:B--2---:R-:W-:-:S06]  /*f160*/  HADD2.F32 R34, -RZ, R2.H0_H0 ;  /* 0x20000002ff227230 */ /* 0x004fcc0000004100 */
[----:B------:R-:W0:Y:S01]  /*f170*/  F2I.S64.TRUNC R34, R34 ;  /* 0x0000002200227311 */ /* 0x000e22000020d900 */
[----:B------:R-:W-:Y:S05]  /*f180*/  BRA `(.L_x_27191) ;  /* 0x0000000800dc7947 */ /* 0x000fea0003800000 */
.L_x_27194:
        /* <DEDUP_REMOVED lines=9> */
.L_x_27197:
[----:B------:R-:W2:Y:S02]  /*f220*/  LDG.E.U16 R2, desc[UR36][R2.64] ;  /* 0x0000002402027981 */ /* 0x000ea4000c1e1500 */
[----:B--2---:R-:W-:-:S06]  /*f230*/  HADD2.F32 R34, -RZ, R2.H0_H0 ;  /* 0x20000002ff227230 */ /* 0x004fcc0000004100 */
[----:B------:R-:W0:Y:S01]  /*f240*/  F2I.S64.TRUNC R34, R34 ;  /* 0x0000002200227311 */ /* 0x000e22000020d900 */
[----:B------:R-:W-:Y:S05]  /*f250*/  BRA `(.L_x_27191) ;  /* 0x0000000800a87947 */ /* 0x000fea0003800000 */
.L_x_27196:
[----:B------:R-:W2:Y:S02]  /*f260*/  LDG.E.64 R2, desc[UR36][R2.64] ;  /* 0x0000002402027981 */ /* 0x000ea4000c1e1b00 */
[----:B--2---:R0:W2:Y:S01]  /*f270*/  F2I.S64.F64.TRUNC R34, R2 ;  /* 0x0000000200227311 */ /* 0x0040a2000030d900 */
[----:B------:R-:W-:Y:S05]  /*f280*/  BRA `(.L_x_27191) ;  /* 0x00000008009c7947 */ /* 0x000fea0003800000 */
.L_x_27186:
        /* <DEDUP_REMOVED lines=13> */
.L_x_27200:
[----:B------:R-:W2:Y:S02]  /*f360*/  LDG.E.64 R2, desc[UR36][R2.64] ;  /* 0x0000002402027981 */ /* 0x000ea4000c1e1b00 */
[----:B--2---:R0:W2:Y:S01]  /*f370*/  F2I.S64.F64.TRUNC R34, R2 ;  /* 0x0000000200227311 */ /* 0x0040a2000030d900 */
[----:B------:R-:W-:Y:S05]  /*f380*/  BRA `(.L_x_27191) ;  /* 0x00000008005c7947 */ /* 0x000fea0003800000 */
.L_x_27199:
        /* <DEDUP_REMOVED lines=27> */
.L_x_27202:
        /* <DEDUP_REMOVED lines=14> */
.L_x_27201:
[----:B------:R-:W2:Y:S02]  /*f620*/  LDG.E.U16 R34, desc[UR36][R2.64] ;  /* 0x0000002402227981 */ /* 0x000ea4000c1e1500 */
[----:B--2---:R-:W-:-:S06]  /*f630*/  IMAD.U32 R34, R34, 0x10000, RZ ;  /* 0x0001000022227824 */ /* 0x004fcc00078e00ff */
[----:B------:R-:W0:Y:S01]  /*f640*/  F2I.S64.TRUNC R34, R34 ;  /* 0x0000002200227311 */ /* 0x000e22000020d900 */
[----:B------:R-:W-:Y:S05]  /*f650*/  BRA `(.L_x_27191) ;  /* 0x0000000400a87947 */ /* 0x000fea0003800000 */
.L_x_27198:
        /* <DEDUP_REMOVED lines=11> */
.L_x_27205:
        /* <DEDUP_REMOVED lines=21> */
.L_x_27209:
[----:B------:R-:W-:Y:S05]  /*f860*/  BSYNC B1 ;  /* 0x0000000000017941 */ /* 0x000fea0003800000 */
.L_x_27208:
[----:B------:R-:W-:Y:S01]  /*f870*/  IMAD.SHL.U32 R2, R2, 0x100000, RZ ;  /* 0x0010000002027824 */ /* 0x000fe200078e00ff */
[----:B------:R-:W-:-:S04]  /*f880*/  LEA R3, R0, 0x3b800000, 0x17 ;  /* 0x3b80000000037811 */ /* 0x000fc800078eb8ff */
[----:B------:R-:W-:-:S07]  /*f890*/  LOP3.LUT R34, R3, R2, R34, 0xfe, !PT ;  /* 0x0000000203227212 */ /* 0x000fce00078efe22 */
.L_x_27207:
[----:B------:R-:W-:Y:S05]  /*f8a0*/  BSYNC B0 ;  /* 0x0000000000007941 */ /* 0x000fea0003800000 */
.L_x_27206:
[----:B------:R-:W2:Y:S01]  /*f8b0*/  F2I.S64.TRUNC R34, R34 ;  /* 0x0000002200227311 */ /* 0x000ea2000020d900 */
[----:B------:R-:W-:Y:S05]  /*f8c0*/  BRA `(.L_x_27191) ;  /* 0x00000004000c7947 */ /* 0x000fea0003800000 */
.L_x_27204:
        /* <DEDUP_REMOVED lines=21> */
.L_x_27213:
[----:B------:R-:W-:Y:S05]  /*fa20*/  BSYNC B1 ;  /* 0x0000000000017941 */ /* 0x000fea0003800000 */
.L_x_27212:
[----:B------:R-:W-:Y:S01]  /*fa30*/  IMAD.SHL.U32 R2, R2, 0x200000, RZ ;  /* 0x0020000002027824 */ /* 0x000fe200078e00ff */
[----:B------:R-:W-:-:S04]  /*fa40*/  LEA R3, R0, 0x37800000, 0x17 ;  /* 0x3780000000037811 */ /* 0x000fc800078eb8ff */
[----:B------:R-:W-:-:S07]  /*fa50*/  LOP3.LUT R34, R3, R2, R34, 0xfe, !PT ;  /* 0x0000000203227212 */ /* 0x000fce00078efe22 */
.L_x_27211:
[----:B------:R-:W-:Y:S05]  /*fa60*/  BSYNC B0 ;  /* 0x0000000000007941 */ /* 0x000fea0003800000 */
.L_x_27210:
[----:B------:R-:W0:Y:S01]  /*fa70*/  F2I.S64.TRUNC R34, R34 ;  /* 0x0000002200227311 */ /* 0x000e22000020d900 */
[----:B------:R-:W-:Y:S05]  /*fa80*/  BRA `(.L_x_27191) ;  /* 0x00000000009c7947 */ /* 0x000fea0003800000 */
.L_x_27203:
        /* <DEDUP_REMOVED lines=14> */
.L_x_27217:
[----:B------:R-:W-:Y:S05]  /*fb70*/  BSYNC B0 ;  /* 0x0000000000007941 */ /* 0x000fea0003800000 */
.L_x_27216:
[----:B------:R-:W0:Y:S01]  /*fb80*/  F2I.S64.TRUNC R34, R34 ;  /* 0x0000002200227311 */ /* 0x000e22000020d900 */
[----:B------:R-:W-:Y:S05]  /*fb90*/  BRA `(.L_x_27191) ;  /* 0x0000000000587947 */ /* 0x000fea0003800000 */
.L_x_27190:
        /* <DEDUP_REMOVED lines=16> */
.L_x_27218:
[----:B------:R-:W-:Y:S01]  /*fca0*/  CS2R R34, SRZ ;  /* 0x0000000000227805 */ /* 0x000fe2000001ff00 */
[----:B------:R-:W-:Y:S06]  /*fcb0*/  BRA `(.L_x_27191) ;  /* 0x0000000000107947 */ /* 0x000fec0003800000 */
.L_x_27215:
[----:B------:R0:W5:Y:S01]  /*fcc0*/  LDG.E.64 R34, desc[UR36][R2.64] ;  /* 0x0000002402227981 */ /* 0x000162000c1e1b00 */
[----:B------:R-:W-:Y:S05]  /*fcd0*/  BRA `(.L_x_27191) ;  /* 0x0000000000087947 */ /* 0x000fea0003800000 */
.L_x_27214:
[----:B------:R0:W5:Y:S01]  /*fce0*/  LDG.E R34, desc[UR36][R2.64] ;  /* 0x0000002402227981 */ /* 0x000162000c1e1900 */
[----:B------:R-:W-:-:S07]  /*fcf0*/  IMAD.MOV.U32 R35, RZ, RZ, RZ ;  /* 0x000000ffff237224 */ /* 0x000fce00078e00ff */
.L_x_27191:
        /* <DEDUP_REMOVED lines=19> */
.L_x_27222:
[----:B------:R0:W5:Y:S01]  /*fe30*/  LDG.E.U8 R36, desc[UR36][R2.64] ;  /* 0x0000002402247981 */ /* 0x000162000c1e1100 */
[----:B------:R-:W-:Y:S01]  /*fe40*/  IMAD.MOV.U32 R37, RZ, RZ, RZ ;  /* 0x000000ffff257224 */ /* 0x000fe200078e00ff */
[----:B------:R-:W-:Y:S06]  /*fe50*/  BRA `(.L_x_27224) ;  /* 0x0000000c00487947 */ /* 0x000fec0003800000 */
.L_x_27221:
        /* <DEDUP_REMOVED lines=8> */
.L_x_27226:
[----:B------:R-:W2:Y:S02]  /*fee0*/  LDG.E R36, desc[UR36][R2.64] ;  /* 0x0000002402247981 */ /* 0x000ea4000c1e1900 */
[----:B--2---:R-:W-:Y:S01]  /*fef0*/  SHF.R.S32.HI R37, RZ, 0x1f, R36 ;  /* 0x0000001fff257819 */ /* 0x004fe20000011424 */
[----:B------:R-:W-:Y:S06]  /*ff00*/  BRA `(.L_x_27224) ;  /* 0x0000000c001c7947 */ /* 0x000fec0003800000 */
.L_x_27225:
[----:B------:R-:W2:Y:S02]  /*ff10*/  LDG.E.S16 R36, desc[UR36][R2.64] ;  /* 0x0000002402247981 */ /* 0x000ea4000c1e1700 */
[----:B--2---:R-:W-:Y:S01]  /*ff20*/  SHF.R.S32.HI R37, RZ, 0x1f, R36 ;  /* 0x0000001fff257819 */ /* 0x004fe20000011424 */
[----:B------:R-:W-:Y:S06]  /*ff30*/  BRA `(.L_x_27224) ;  /* 0x0000000c00107947 */ /* 0x000fec0003800000 */
.L_x_27220:
        /* <DEDUP_REMOVED lines=9> */
.L_x_27228:
[----:B------:R-:W2:Y:S02]  /*ffd0*/  LDG.E.U16 R2, desc[UR36][R2.64] ;  /* 0x0000002402027981 */ /* 0x000ea4000c1e1500 */
[----:B--2---:R-:W-:-:S06]  /*ffe0*/  HADD2.F32 R36, -RZ, R2.H0_H0 ;  /* 0x20000002ff247230 */ /* 0x004fcc0000004100 */
[----:B------:R-:W0:Y:S01]  /*fff0*/  F2I.S64.TRUNC R36, R36 ;  /* 0x0000002400247311 */ /* 0x000e22000020d900 */
[----:B------:R-:W-:Y:S05]  /*10000*/  BRA `(.L_x_27224) ;  /* 0x0000000800dc7947 */ /* 0x000fea0003800000 */
.L_x_27227:
        /* <DEDUP_REMOVED lines=9> */
.L_x_27230:
[----:B------:R-:W2:Y:S02]  /*100a0*/  LDG.E.U16 R2, desc[UR36][R2.64] ;  /* 0x0000002402027981 */ /* 0x000ea4000c1e1500 */
[----:B--2---:R-:W-:-:S06]  /*100b0*/  HADD2.F32 R36, -RZ, R2.H0_H0 ;  /* 0x20000002ff247230 */ /* 0x004fcc0000004100 */
[----:B------:R-:W0:Y:S01]  /*100c0*/  F2I.S64.TRUNC R36, R36 ;  /* 0x0000002400247311 */ /* 0x000e22000020d900 */
[----:B------:R-:W-:Y:S05]  /*100d0*/  BRA `(.L_x_27224) ;  /* 0x0000000800a87947 */ /* 0x000fea0003800000 */
.L_x_27229:
[----:B------:R-:W2:Y:S02]  /*100e0*/  LDG.E.64 R2, desc[UR36][R2.64] ;  /* 0x0000002402027981 */ /* 0x000ea4000c1e1b00 */
[----:B--2---:R0:W2:Y:S01]  /*100f0*/  F2I.S64.F64.TRUNC R36, R2 ;  /* 0x0000000200247311 */ /* 0x0040a2000030d900 */
[----:B------:R-:W-:Y:S05]  /*10100*/  BRA `(.L_x_27224) ;  /* 0x00000008009c7947 */ /* 0x000fea0003800000 */
.L_x_27219:
        /* <DEDUP_REMOVED lines=13> */
.L_x_27233:
[----:B------:R-:W2:Y:S02]  /*101e0*/  LDG.E.64 R2, desc[UR36][R2.64] ;  /* 0x0000002402027981 */ /* 0x000ea4000c1e1b00 */
[----:B--2---:R0:W2:Y:S01]  /*101f0*/  F2I.S64.F64.TRUNC R36, R2 ;  /* 0x0000000200247311 */ /* 0x0040a2000030d900 */
[----:B------:R-:W-:Y:S05]  /*10200*/  BRA `(.L_x_27224) ;  /* 0x00000008005c7947 */ /* 0x000fea0003800000 */
.L_x_27232:
        /* <DEDUP_REMOVED lines=27> */
.L_x_27235:
        /* <DEDUP_REMOVED lines=14> */
.L_x_27234:
[----:B------:R-:W2:Y:S02]  /*104a0*/  LDG.E.U16 R36, desc[UR36][R2.64] ;  /* 0x0000002402247981 */ /* 0x000ea4000c1e1500 */
[----:B--2---:R-:W-:-:S06]  /*104b0*/  IMAD.U32 R36, R36, 0x10000, RZ ;  /* 0x0001000024247824 */ /* 0x004fcc00078e00ff */
[----:B------:R-:W0:Y:S01]  /*104c0*/  F2I.S64.TRUNC R36, R36 ;  /* 0x0000002400247311 */ /* 0x000e22000020d900 */
[----:B------:R-:W-:Y:S05]  /*104d0*/  BRA `(.L_x_27224) ;  /* 0x0000000400a87947 */ /* 0x000fea0003800000 */
.L_x_27231:
        /* <DEDUP_REMOVED lines=11> */
.L_x_27238:
        /* <DEDUP_REMOVED lines=21> */
.L_x_27242:
[----:B------:R-:W-:Y:S05]  /*106e0*/  BSYNC B1 ;  /* 0x0000000000017941 */ /* 0x000fea0003800000 */
.L_x_27241:
[----:B------:R-:W-:Y:S01]  /*106f0*/  IMAD.SHL.U32 R2, R2, 0x100000, RZ ;  /* 0x0010000002027824 */ /* 0x000fe200078e00ff */
[----:B------:R-:W-:-:S04]  /*10700*/  LEA R3, R0, 0x3b800000, 0x17 ;  /* 0x3b80000000037811 */ /* 0x000fc800078eb8ff */
[----:B------:R-:W-:-:S07]  /*10710*/  LOP3.LUT R36, R3, R2, R36, 0xfe, !PT ;  /* 0x0000000203247212 */ /* 0x000fce00078efe24 */
.L_x_27240:
[----:B------:R-:W-:Y:S05]  /*10720*/  BSYNC B0 ;  /* 0x0000000000007941 */ /* 0x000fea0003800000 */
.L_x_27239:
[----:B------:R-:W0:Y:S01]  /*10730*/  F2I.S64.TRUNC R36, R36 ;  /* 0x0000002400247311 */ /* 0x000e22000020d900 */
[----:B------:R-:W-:Y:S05]  /*10740*/  BRA `(.L_x_27224) ;  /* 0x00000004000c7947 */ /* 0x000fea0003800000 */
.L_x_27237:
        /* <DEDUP_REMOVED lines=21> */
.L_x_27246:
[----:B------:R-:W-:Y:S05]  /*108a0*/  BSYNC B1 ;  /* 0x0000000000017941 */ /* 0x000fea0003800000 */
.L_x_27245:
[----:B------:R-:W-:Y:S01]  /*108b0*/  IMAD.SHL.U32 R2, R2, 0x200000, RZ ;  /* 0x0020000002027824 */ /* 0x000fe200078e00ff */
[----:B------:R-:W-:-:S04]  /*108c0*/  LEA R3, R0, 0x37800000, 0x17 ;  /* 0x3780000000037811 */ /* 0x000fc800078eb8ff */
[----:B------:R-:W-:-:S07]  /*108d0*/  LOP3.LUT R36, R3, R2, R36, 0xfe, !PT ;  /* 0x0000000203247212 */ /* 0x000fce00078efe24 */
.L_x_27244:
[----:B------:R-:W-:Y:S05]  /*108e0*/  BSYNC B0 ;  /* 0x0000000000007941 */ /* 0x000fea0003800000 */
.L_x_27243:
[----:B------:R-:W0:Y:S01]  /*108f0*/  F2I.S64.TRUNC R36, R36 ;  /* 0x0000002400247311 */ /* 0x000e22000020d900 */
[----:B------:R-:W-:Y:S05]  /*10900*/  BRA `(.L_x_27224) ;  /* 0x00000000009c7947 */ /* 0x000fea0003800000 */
.L_x_27236:
        /* <DEDUP_REMOVED lines=14> */
.L_x_27250:
[----:B------:R-:W-:Y:S05]  /*109f0*/  BSYNC B0 ;  /* 0x0000000000007941 */ /* 0x000fea0003800000 */
.L_x_27249:
[----:B------:R-:W0:Y:S01]  /*10a00*/  F2I.S64.TRUNC R36, R36 ;  /* 0x0000002400247311 */ /* 0x000e22000020d900 */
[----:B------:R-:W-:Y:S05]  /*10a10*/  BRA `(.L_x_27224) ;  /* 0x0000000000587947 */ /* 0x000fea0003800000 */
.L_x_27223:
        /* <DEDUP_REMOVED lines=16> */
.L_x_27251:
[----:B------:R-:W-:Y:S01]  /*10b20*/  CS2R R36, SRZ ;  /* 0x0000000000247805 */ /* 0x000fe2000001ff00 */
[----:B------:R-:W-:Y:S06]  /*10b30*/  BRA `(.L_x_27224) ;  /* 0x0000000000107947 */ /* 0x000fec0003800000 */
.L_x_27248:
[----:B------:R0:W5:Y:S01]  /*10b40*/  LDG.E.64 R36, desc[UR36][R2.64] ;  /* 0x0000002402247981 */ /* 0x000162000c1e1b00 */
[----:B------:R-:W-:Y:S05]  /*10b50*/  BRA `(.L_x_27224) ;  /* 0x0000000000087947 */ /* 0x000fea0003800000 */
.L_x_27247:
[----:B------:R0:W5:Y:S01]  /*10b60*/  LDG.E R36, desc[UR36][R2.64] ;  /* 0x0000002402247981 */ /* 0x000162000c1e1900 */
[----:B------:R-:W-:-:S07]  /*10b70*/  IMAD.MOV.U32 R37, RZ, RZ, RZ ;  /* 0x000000ffff257224 */ /* 0x000fce00078e00ff */
.L_x_27224:
        /* <DEDUP_REMOVED lines=20> */
.L_x_27255:
[----:B------:R0:W5:Y:S01]  /*10cc0*/  LDG.E.U8 R38, desc[UR36][R2.64] ;  /* 0x0000002402267981 */ /* 0x000162000c1e1100 */
[----:B------:R-:W-:Y:S01]  /*10cd0*/  IMAD.MOV.U32 R39, RZ, RZ, RZ ;  /* 0x000000ffff277224 */ /* 0x000fe200078e00ff */
[----:B------:R-:W-:Y:S06]  /*10ce0*/  BRA `(.L_x_27257) ;  /* 0x0000000c00487947 */ /* 0x000fec0003800000 */
.L_x_27254:
        /* <DEDUP_REMOVED lines=8> */
.L_x_27259:
[----:B------:R-:W4:Y:S02]  /*10d70*/  LDG.E R38, desc[UR36][R2.64] ;  /* 0x0000002402267981 */ /* 0x000f24000c1e1900 */
[----:B----4-:R-:W-:Y:S01]  /*10d80*/  SHF.R.S32.HI R39, RZ, 0x1f, R38 ;  /* 0x0000001fff277819 */ /* 0x010fe20000011426 */
[----:B------:R-:W-:Y:S06]  /*10d90*/  BRA `(.L_x_27257) ;  /* 0x0000000c001c7947 */ /* 0x000fec0003800000 */
.L_x_27258:
[----:B------:R-:W4:Y:S02]  /*10da0*/  LDG.E.S16 R38, desc[UR36][R2.64] ;  /* 0x0000002402267981 */ /* 0x000f24000c1e1700 */
[----:B----4-:R-:W-:Y:S01]  /*10db0*/  SHF.R.S32.HI R39, RZ, 0x1f, R38 ;  /* 0x0000001fff277819 */ /* 0x010fe20000011426 */
[----:B------:R-:W-:Y:S06]  /*10dc0*/  BRA `(.L_x_27257) ;  /* 0x0000000c00107947 */ /* 0x000fec0003800000 */
.L_x_27253:
        /* <DEDUP_REMOVED lines=9> */
.L_x_27261:
[----:B------:R-:W4:Y:S02]  /*10e60*/  LDG.E.U16 R2, desc[UR36][R2.64] ;  /* 0x0000002402027981 */ /* 0x000f24000c1e1500 */
[----:B----4-:R-:W-:-:S06]  /*10e70*/  HADD2.F32 R38, -RZ, R2.H0_H0 ;  /* 0x20000002ff267230 */ /* 0x010fcc0000004100 */
[----:B------:R-:W0:Y:S01]  /*10e80*/  F2I.S64.TRUNC R38, R38 ;  /* 0x0000002600267311 */ /* 0x000e22000020d900 */
[----:B------:R-:W-:Y:S05]  /*10e90*/  BRA `(.L_x_27257) ;  /* 0x0000000800dc7947 */ /* 0x000fea0003800000 */
.L_x_27260:
        /* <DEDUP_REMOVED lines=9> */
.L_x_27263:
[----:B------:R-:W4:Y:S02]  /*10f30*/  LDG.E.U16 R2, desc[UR36][R2.64] ;  /* 0x0000002402027981 */ /* 0x000f24000c1e1500 */
[----:B----4-:R-:W-:-:S06]  /*10f40*/  HADD2.F32 R38, -RZ, R2.H0_H0 ;  /* 0x20000002ff267230 */ /* 0x010fcc0000004100 */
[----:B------:R-:W0:Y:S01]  /*10f50*/  F2I.S64.TRUNC R38, R38 ;  /* 0x0000002600267311 */ /* 0x000e22000020d900 */
[----:B------:R-:W-:Y:S05]  /*10f60*/  BRA `(.L_x_27257) ;  /* 0x0000000800a87947 */ /* 0x000fea0003800000 */
.L_x_27262:
[----:B------:R-:W4:Y:S02]  /*10f70*/  LDG.E.64 R2, desc[UR36][R2.64] ;  /* 0x0000002402027981 */ /* 0x000f24000c1e1b00 */
[----:B----4-:R0:W4:Y:S01]  /*10f80*/  F2I.S64.F64.TRUNC R38, R2 ;  /* 0x0000000200267311 */ /* 0x010122000030d900 */
[----:B------:R-:W-:Y:S05]  /*10f90*/  BRA `(.L_x_27257) ;  /* 0x00000008009c7947 */ /* 0x000fea0003800000 */
.L_x_27252:
        /* <DEDUP_REMOVED lines=13> */
.L_x_27266:
[----:B------:R-:W4:Y:S02]  /*11070*/  LDG.E.64 R2, desc[UR36][R2.64] ;  /* 0x0000002402027981 */ /* 0x000f24000c1e1b00 */
[----:B----4-:R0:W4:Y:S01]  /*11080*/  F2I.S64.F64.TRUNC R38, R2 ;  /* 0x0000000200267311 */ /* 0x010122000030d900 */
[----:B------:R-:W-:Y:S05]  /*11090*/  BRA `(.L_x_27257) ;  /* 0x00000008005c7947 */ /* 0x000fea0003800000 */
.L_x_27265:
        /* <DEDUP_REMOVED lines=27> */
.L_x_27268:
        /* <DEDUP_REMOVED lines=14> */
.L_x_27267:
[----:B------:R-:W4:Y:S02]  /*11330*/  LDG.E.U16 R38, desc[UR36][R2.64] ;  /* 0x0000002402267981 */ /* 0x000f24000c1e1500 */
[----:B----4-:R-:W-:-:S06]  /*11340*/  IMAD.U32 R38, R38, 0x10000, RZ ;  /* 0x0001000026267824 */ /* 0x010fcc00078e00ff */
[----:B------:R-:W0:Y:S01]  /*11350*/  F2I.S64.TRUNC R38, R38 ;  /* 0x0000002600267311 */ /* 0x000e22000020d900 */
[----:B------:R-:W-:Y:S05]  /*11360*/  BRA `(.L_x_27257) ;  /* 0x0000000400a87947 */ /* 0x000fea0003800000 */
.L_x_27264:
        /* <DEDUP_REMOVED lines=11> */
.L_x_27271:
        /* <DEDUP_REMOVED lines=21> */
.L_x_27275:
[----:B------:R-:W-:Y:S05]  /*11570*/  BSYNC B1 ;  /* 0x0000000000017941 */ /* 0x000fea0003800000 */
.L_x_27274:
[----:B------:R-:W-:Y:S01]  /*11580*/  IMAD.SHL.U32 R2, R2, 0x100000, RZ ;  /* 0x0010000002027824 */ /* 0x000fe200078e00ff */
[----:B------:R-:W-:-:S04]  /*11590*/  LEA R3, R0, 0x3b800000, 0x17 ;  /* 0x3b80000000037811 */ /* 0x000fc800078eb8ff */
[----:B------:R-:W-:-:S07]  /*115a0*/  LOP3.LUT R38, R3, R2, R38, 0xfe, !PT ;  /* 0x0000000203267212 */ /* 0x000fce00078efe26 */
.L_x_27273:
[----:B------:R-:W-:Y:S05]  /*115b0*/  BSYNC B0 ;  /* 0x0000000000007941 */ /* 0x000fea0003800000 */
.L_x_27272:
[----:B------:R-:W0:Y:S01]  /*115c0*/  F2I.S64.TRUNC R38, R38 ;  /* 0x0000002600267311 */ /* 0x000e22000020d900 */
[----:B------:R-:W-:Y:S05]  /*115d0*/  BRA `(.L_x_27257) ;  /* 0x00000004000c7947 */ /* 0x000fea0003800000 */
.L_x_27270:
        /* <DEDUP_REMOVED lines=21> */
.L_x_27279:
[----:B------:R-:W-:Y:S05]  /*11730*/  BSYNC B1 ;  /* 0x0000000000017941 */ /* 0x000fea0003800000 */
.L_x_27278:
[----:B------:R-:W-:Y:S01]  /*11740*/  IMAD.SHL.U32 R2, R2, 0x200000, RZ ;  /* 0x0020000002027824 */ /* 0x000fe200078e00ff */
[----:B------:R-:W-:-:S04]  /*11750*/  LEA R3, R0, 0x37800000, 0x17 ;  /* 0x3780000000037811 */ /* 0x000fc800078eb8ff */
[----:B------:R-:W-:-:S07]  /*11760*/  LOP3.LUT R38, R3, R2, R38, 0xfe, !PT ;  /* 0x0000000203267212 */ /* 0x000fce00078efe26 */
.L_x_27277:
[----:B------:R-:W-:Y:S05]  /*11770*/  BSYNC B0 ;  /* 0x0000000000007941 */ /* 0x000fea0003800000 */
.L_x_27276:
[----:B------:R-:W0:Y:S01]  /*11780*/  F2I.S64.TRUNC R38, R38 ;  /* 0x0000002600267311 */ /* 0x000e22000020d900 */
[----:B------:R-:W-:Y:S05]  /*11790*/  BRA `(.L_x_27257) ;  /* 0x00000000009c7947 */ /* 0x000fea0003800000 */
.L_x_27269:
        /* <DEDUP_REMOVED lines=14> */
.L_x_27283:
[----:B------:R-:W-:Y:S05]  /*11880*/  BSYNC B0 ;  /* 0x0000000000007941 */ /* 0x000fea0003800000 */
.L_x_27282:
[----:B------:R-:W0:Y:S01]  /*11890*/  F2I.S64.TRUNC R38, R38 ;  /* 0x0000002600267311 */ /* 0x000e22000020d900 */
[----:B------:R-:W-:Y:S05]  /*118a0*/  BRA `(.L_x_27257) ;  /* 0x0000000000587947 */ /* 0x000fea0003800000 */
.L_x_27256:
        /* <DEDUP_REMOVED lines=16> */
.L_x_27284:
[----:B------:R-:W-:Y:S01]  /*119b0*/  CS2R R38, SRZ ;  /* 0x0000000000267805 */ /* 0x000fe2000001ff00 */
[----:B------:R-:W-:Y:S06]  /*119c0*/  BRA `(.L_x_27257) ;  /* 0x0000000000107947 */ /* 0x000fec0003800000 */
.L_x_27281:
[----:B------:R0:W5:Y:S01]  /*119d0*/  LDG.E.64 R38, desc[UR36][R2.64] ;  /* 0x0000002402267981 */ /* 0x000162000c1e1b00 */
[----:B------:R-:W-:Y:S05]  /*119e0*/  BRA `(.L_x_27257) ;  /* 0x0000000000087947 */ /* 0x000fea0003800000 */
.L_x_27280:
[----:B------:R0:W5:Y:S01]  /*119f0*/  LDG.E R38, desc[UR36][R2.64] ;  /* 0x0000002402267981 */ /* 0x000162000c1e1900 */
[----:B------:R-:W-:-:S07]  /*11a00*/  IMAD.MOV.U32 R39, RZ, RZ, RZ ;  /* 0x000000ffff277224 */ /* 0x000fce00078e00ff */
.L_x_27257:
        /* <DEDUP_REMOVED lines=20> */
.L_x_27288:
[----:B------:R0:W5:Y:S01]  /*11b50*/  LDG.E.U8 R40, desc[UR36][R2.64] ;  /* 0x0000002402287981 */ /* 0x000162000c1e1100 */
[----:B------:R-:W-:Y:S01]  /*11b60*/  IMAD.MOV.U32 R41, RZ, RZ, RZ ;  /* 0x000000ffff297224 */ /* 0x000fe200078e00ff */
[----:B------:R-:W-:Y:S06]  /*11b70*/  BRA `(.L_x_27152) ;  /* 0x0000000c00487947 */ /* 0x000fec0003800000 */
.L_x_27287:
        /* <DEDUP_REMOVED lines=8> */
.L_x_27291:
[----:B------:R-:W2:Y:S02]  /*11c00*/  LDG.E R40, desc[UR36][R2.64] ;  /* 0x0000002402287981 */ /* 0x000ea4000c1e1900 */
[----:B--2---:R-:W-:Y:S01]  /*11c10*/  SHF.R.S32.HI R41, RZ, 0x1f, R40 ;  /* 0x0000001fff297819 */ /* 0x004fe20000011428 */
[----:B------:R-:W-:Y:S06]  /*11c20*/  BRA `(.L_x_27152) ;  /* 0x0000000c001c7947 */ /* 0x000fec0003800000 */
.L_x_27290:
[----:B------:R-:W2:Y:S02]  /*11c30*/  LDG.E.S16 R40, desc[UR36][R2.64] ;  /* 0x0000002402287981 */ /* 0x000ea4000c1e1700 */
[----:B--2---:R-:W-:Y:S01]  /*11c40*/  SHF.R.S32.HI R41, RZ, 0x1f, R40 ;  /* 0x0000001fff297819 */ /* 0x004fe20000011428 */
[----:B------:R-:W-:Y:S06]  /*11c50*/  BRA `(.L_x_27152) ;  /* 0x0000000c00107947 */ /* 0x000fec0003800000 */
.L_x_27286:
        /* <DEDUP_REMOVED lines=9> */
.L_x_27293:
[----:B------:R-:W2:Y:S02]  /*11cf0*/  LDG.E.U16 R2, desc[UR36][R2.64] ;  /* 0x0000002402027981 */ /* 0x000ea4000c1e1500 */
[----:B--2---:R-:W-:-:S06]  /*11d00*/  HADD2.F32 R40, -RZ, R2.H0_H0 ;  /* 0x20000002ff287230 */ /* 0x004fcc0000004100 */
[----:B------:R-:W0:Y:S01]  /*11d10*/  F2I.S64.TRUNC R40, R40 ;  /* 0x0000002800287311 */ /* 0x000e22000020d900 */
[----:B------:R-:W-:Y:S05]  /*11d20*/  BRA `(.L_x_27152) ;  /* 0x0000000800dc7947 */ /* 0x000fea0003800000 */
.L_x_27292:
        /* <DEDUP_REMOVED lines=9> */
.L_x_27295:
[----:B------:R-:W2:Y:S02]  /*11dc0*/  LDG.E.U16 R2, desc[UR36][R2.64] ;  /* 0x0000002402027981 */ /* 0x000ea4000c1e1500 */
[----:B--2---:R-:W-:-:S06]  /*11dd0*/  HADD2.F32 R40, -RZ, R2.H0_H0 ;  /* 0x20000002ff287230 */ /* 0x004fcc0000004100 */
[----:B------:R-:W0:Y:S01]  /*11de0*/  F2I.S64.TRUNC R40, R40 ;  /* 0x0000002800287311 */ /* 0x000e22000020d900 */
[----:B------:R-:W-:Y:S05]  /*11df0*/  BRA `(.L_x_27152) ;  /* 0x0000000800a87947 */ /* 0x000fea0003800000 */
.L_x_27294:
[----:B------:R-:W2:Y:S02]  /*11e00*/  LDG.E.64 R2, desc[UR36][R2.64] ;  /* 0x0000002402027981 */ /* 0x000ea4000c1e1b00 */
[----:B--2---:R0:W1:Y:S01]  /*11e10*/  F2I.S64.F64.TRUNC R40, R2 ;  /* 0x0000000200287311 */ /* 0x004062000030d900 */
[----:B------:R-:W-:Y:S05]  /*11e20*/  BRA `(.L_x_27152) ;  /* 0x00000008009c7947 */ /* 0x000fea0003800000 */
.L_x_27285:
        /* <DEDUP_REMOVED lines=13> */
.L_x_27298:
[----:B------:R-:W2:Y:S02]  /*11f00*/  LDG.E.64 R2, desc[UR36][R2.64] ;  /* 0x0000002402027981 */ /* 0x000ea4000c1e1b00 */
[----:B--2---:R0:W1:Y:S01]  /*11f10*/  F2I.S64.F64.TRUNC R40, R2 ;  /* 0x0000000200287311 */ /* 0x004062000030d900 */
[----:B------:R-:W-:Y:S05]  /*11f20*/  BRA `(.L_x_27152) ;  /* 0x00000008005c7947 */ /* 0x000fea0003800000 */
.L_x_27297:
        /* <DEDUP_REMOVED lines=27> */
.L_x_27300:
        /* <DEDUP_REMOVED lines=14> */
.L_x_27299:
[----:B------:R-:W2:Y:S02]  /*121c0*/  LDG.E.U16 R40, desc[UR36][R2.64] ;  /* 0x0000002402287981 */ /* 0x000ea4000c1e1500 */
[----:B--2---:R-:W-:-:S06]  /*121d0*/  IMAD.U32 R40, R40, 0x10000, RZ ;  /* 0x0001000028287824 */ /* 0x004fcc00078e00ff */
[----:B------:R-:W0:Y:S01]  /*121e0*/  F2I.S64.TRUNC R40, R40 ;  /* 0x0000002800287311 */ /* 0x000e22000020d900 */
[----:B------:R-:W-:Y:S05]  /*121f0*/  BRA `(.L_x_27152) ;  /* 0x0000000400a87947 */ /* 0x000fea0003800000 */
.L_x_27296:
        /* <DEDUP_REMOVED lines=11> */
.L_x_27303:
        /* <DEDUP_REMOVED lines=21> */
.L_x_27307:
[----:B------:R-:W-:Y:S05]  /*12400*/  BSYNC B1 ;  /* 0x0000000000017941 */ /* 0x000fea0003800000 */
.L_x_27306:
[----:B------:R-:W-:Y:S01]  /*12410*/  IMAD.SHL.U32 R2, R2, 0x100000, RZ ;  /* 0x0010000002027824 */ /* 0x000fe200078e00ff */
[----:B------:R-:W-:-:S04]  /*12420*/  LEA R3, R0, 0x3b800000, 0x17 ;  /* 0x3b80000000037811 */ /* 0x000fc800078eb8ff */
[----:B------:R-:W-:-:S07]  /*12430*/  LOP3.LUT R40, R3, R2, R40, 0xfe, !PT ;  /* 0x0000000203287212 */ /* 0x000fce00078efe28 */
.L_x_27305:
[----:B------:R-:W-:Y:S05]  /*12440*/  BSYNC B0 ;  /* 0x0000000000007941 */ /* 0x000fea0003800000 */
.L_x_27304:
[----:B------:R-:W0:Y:S01]  /*12450*/  F2I.S64.TRUNC R40, R40 ;  /* 0x0000002800287311 */ /* 0x000e22000020d900 */
[----:B------:R-:W-:Y:S05]  /*12460*/  BRA `(.L_x_27152) ;  /* 0x00000004000c7947 */ /* 0x000fea0003800000 */
.L_x_27302:
        /* <DEDUP_REMOVED lines=21> */
.L_x_27311:
[----:B------:R-:W-:Y:S05]  /*125c0*/  BSYNC B1 ;  /* 0x0000000000017941 */ /* 0x000fea0003800000 */
.L_x_27310:
[----:B------:R-:W-:Y:S01]  /*125d0*/  IMAD.SHL.U32 R2, R2, 0x200000, RZ ;  /* 0x0020000002027824 */ /* 0x000fe200078e00ff */
[----:B------:R-:W-:-:S04]  /*125e0*/  LEA R3, R0, 0x37800000, 0x17 ;  /* 0x3780000000037811 */ /* 0x000fc800078eb8ff */
[----:B------:R-:W-:-:S07]  /*125f0*/  LOP3.LUT R40, R3, R2, R40, 0xfe, !PT ;  /* 0x0000000203287212 */ /* 0x000fce00078efe28 */
.L_x_27309:
[----:B------:R-:W-:Y:S05]  /*12600*/  BSYNC B0 ;  /* 0x0000000000007941 */ /* 0x000fea0003800000 */
.L_x_27308:
[----:B------:R-:W0:Y:S01]  /*12610*/  F2I.S64.TRUNC R40, R40 ;  /* 0x0000002800287311 */ /* 0x000e22000020d900 */
[----:B------:R-:W-:Y:S05]  /*12620*/  BRA `(.L_x_27152) ;  /* 0x00000000009c7947 */ /* 0x000fea0003800000 */
.L_x_27301:
        /* <DEDUP_REMOVED lines=14> */
.L_x_27315:
[----:B------:R-:W-:Y:S05]  /*12710*/  BSYNC B0 ;  /* 0x0000000000007941 */ /* 0x000fea0003800000 */
.L_x_27314:
[----:B------:R-:W0:Y:S01]  /*12720*/  F2I.S64.TRUNC R40, R40 ;  /* 0x0000002800287311 */ /* 0x000e22000020d900 */
[----:B------:R-:W-:Y:S05]  /*12730*/  BRA `(.L_x_27152) ;  /* 0x0000000000587947 */ /* 0x000fea0003800000 */
.L_x_27289:
        /* <DEDUP_REMOVED lines=17> */
.L_x_27316:
[----:B------:R-:W-:Y:S05]  /*12850*/  BRA `(.L_x_27152) ;  /* 0x0000000000107947 */ /* 0x000fea0003800000 */
.L_x_27313:
[----:B------:R0:W5:Y:S01]  /*12860*/  LDG.E.64 R40, desc[UR36][R2.64] ;  /* 0x0000002402287981 */ /* 0x000162000c1e1b00 */
[----:B------:R-:W-:Y:S05]  /*12870*/  BRA `(.L_x_27152) ;  /* 0x0000000000087947 */ /* 0x000fea0003800000 */
.L_x_27312:
[----:B------:R0:W5:Y:S01]  /*12880*/  LDG.E R40, desc[UR36][R2.64] ;  /* 0x0000002402287981 */ /* 0x000162000c1e1900 */
[----:B------:R-:W-:-:S07]  /*12890*/  IMAD.MOV.U32 R41, RZ, RZ, RZ ;  /* 0x000000ffff297224 */ /* 0x000fce00078e00ff */
.L_x_27152:
[----:B------:R-:W-:Y:S05]  /*128a0*/  BSYNC B6 ;  /* 0x0000000000067941 */ /* 0x000fea0003800000 */
.L_x_27151:
        /* <DEDUP_REMOVED lines=28> */
.L_x_27320:
[----:B------:R-:W-:Y:S05]  /*12a70*/  BSYNC B7 ;  /* 0x0000000000077941 */ /* 0x000fea0003800000 */
.L_x_27319:
        /* <DEDUP_REMOVED lines=24> */
.L_x_27322:
[----:B------:R-:W-:Y:S05]  /*12c00*/  BSYNC B7 ;  /* 0x0000000000077941 */ /* 0x000fea0003800000 */
.L_x_27321:
        /* <DEDUP_REMOVED lines=29> */
.L_x_27324:
[----:B------:R-:W-:Y:S05]  /*12de0*/  BSYNC B7 ;  /* 0x0000000000077941 */ /* 0x000fea0003800000 */
.L_x_27323:
        /* <DEDUP_REMOVED lines=13> */
.L_x_27329:
        /* <DEDUP_REMOVED lines=9> */
[----:B---34-:R-:W-:Y:S05]  /*12f50*/  CALL.REL.NOINC `($__internal_63_$__cuda_sm20_div_s64) ;  /* 0x0000004c00307944 */ /* 0x018fea0003c00000 */
[----:B------:R-:W-:Y:S02]  /*12f60*/  IMAD.MOV.U32 R2, RZ, RZ, R7 ;  /* 0x000000ffff027224 */ /* 0x000fe400078e0007 */
[----:B------:R-:W-:Y:S01]  /*12f70*/  IMAD.MOV.U32 R3, RZ, RZ, R4 ;  /* 0x000000ffff037224 */ /* 0x000fe200078e0004 */
[----:B------:R-:W-:Y:S06]  /*12f80*/  BRA `(.L_x_27328) ;  /* 0x00000000004c7947 */ /* 0x000fec0003800000 */
.L_x_27327:
        /* <DEDUP_REMOVED lines=19> */
.L_x_27328:
[----:B------:R-:W-:Y:S05]  /*130c0*/  BSYNC B1 ;  /* 0x0000000000017941 */ /* 0x000fea0003800000 */
.L_x_27326:
        /* <DEDUP_REMOVED lines=22> */
.L_x_27325:
        /* <DEDUP_REMOVED lines=18> */
.L_x_27332:
        /* <DEDUP_REMOVED lines=25> */
.L_x_27331:
[----:B------:R-:W-:Y:S05]  /*134e0*/  BSYNC B7 ;  /* 0x0000000000077941 */ /* 0x000fea0003800000 */
.L_x_27330:
[----:B------:R-:W-:-:S05]  /*134f0*/  IADD3 R30, P0, R30, 0x8, RZ ;  /* 0x000000081e1e7810 */ /* 0x000fca0007f1e0ff */
[----:B------:R-:W-:Y:S01]  /*13500*/  IMAD.X R31, RZ, RZ, R31, P0 ;  /* 0x000000ffff1f7224 */ /* 0x000fe200000e061f */
[----:B------:R-:W-:-:S04]  /*13510*/  ISETP.GE.U32.AND P0, PT, R30, R32, PT ;  /* 0x000000201e00720c */ /* 0x000fc80003f06070 */
[----:B------:R-:W-:-:S13]  /*13520*/  ISETP.GE.U32.AND.EX P0, PT, R31, R33, PT, P0 ;  /* 0x000000211f00720c */ /* 0x000fda0003f06100 */
[----:B------:R-:W-:Y:S05]  /*13530*/  @!P0 BRA `(.L_x_27332) ;  /* 0xfffffffc00848947 */ /* 0x000fea000383ffff */
.L_x_27318:
[----:B------:R-:W-:Y:S05]  /*13540*/  BSYNC B6 ;  /* 0x0000000000067941 */ /* 0x000fea0003800000 */
.L_x_27317:
        /* <DEDUP_REMOVED lines=29> */
.L_x_27336:
[----:B------:R-:W-:Y:S05]  /*13720*/  BSYNC B7 ;  /* 0x0000000000077941 */ /* 0x000fea0003800000 */
.L_x_27335:
        /* <DEDUP_REMOVED lines=24> */
.L_x_27338:
[----:B------:R-:W-:Y:S05]  /*138b0*/  BSYNC B7 ;  /* 0x0000000000077941 */ /* 0x000fea0003800000 */
.L_x_27337:
        /* <DEDUP_REMOVED lines=29> */
.L_x_27340:
[----:B------:R-:W-:Y:S05]  /*13a90*/  BSYNC B7 ;  /* 0x0000000000077941 */ /* 0x000fea0003800000 */
.L_x_27339:
        /* <DEDUP_REMOVED lines=15> */
.L_x_27345:
        /* <DEDUP_REMOVED lines=13> */
.L_x_27343:
        /* <DEDUP_REMOVED lines=19> */
.L_x_27344:
[----:B------:R-:W-:Y:S05]  /*13d90*/  BSYNC B1 ;  /* 0x0000000000017941 */ /* 0x000fea0003800000 */
.L_x_27342:
        /* <DEDUP_REMOVED lines=20> */
.L_x_27341:
        /* <DEDUP_REMOVED lines=18> */
.L_x_27348:
        /* <DEDUP_REMOVED lines=25> */
.L_x_27347:
[----:B------:R-:W-:Y:S05]  /*14190*/  BSYNC B7 ;  /* 0x0000000000077941 */ /* 0x000fea0003800000 */
.L_x_27346:
[----:B------:R-:W-:-:S05]  /*141a0*/  IADD3 R24, P0, R24, 0x8, RZ ;  /* 0x0000000818187810 */ /* 0x000fca0007f1e0ff */
[----:B------:R-:W-:Y:S01]  /*141b0*/  IMAD.X R25, RZ, RZ, R25, P0 ;  /* 0x000000ffff197224 */ /* 0x000fe200000e0619 */
[----:B------:R-:W-:-:S04]  /*141c0*/  ISETP.GE.U32.AND P0, PT, R24, R26, PT ;  /* 0x0000001a1800720c */ /* 0x000fc80003f06070 */
[----:B------:R-:W-:-:S13]  /*141d0*/  ISETP.GE.U32.AND.EX P0, PT, R25, R28, PT, P0 ;  /* 0x0000001c1900720c */ /* 0x000fda0003f06100 */
[----:B------:R-:W-:Y:S05]  /*141e0*/  @!P0 BRA `(.L_x_27348) ;  /* 0xfffffffc00848947 */ /* 0x000fea000383ffff */
.L_x_27334:
[----:B------:R-:W-:Y:S05]  /*141f0*/  BSYNC B6 ;  /* 0x0000000000067941 */ /* 0x000fea0003800000 */
.L_x_27333:
        /* <DEDUP_REMOVED lines=28> */
.L_x_27352:
[----:B------:R-:W-:Y:S05]  /*143c0*/  BSYNC B7 ;  /* 0x0000000000077941 */ /* 0x000fea0003800000 */
.L_x_27351:
        /* <DEDUP_REMOVED lines=24> */
.L_x_27354:
[----:B------:R-:W-:Y:S05]  /*14550*/  BSYNC B7 ;  /* 0x0000000000077941 */ /* 0x000fea0003800000 */
.L_x_27353:
        /* <DEDUP_REMOVED lines=29> */
.L_x_27356:
[----:B------:R-:W-:Y:S05]  /*14730*/  BSYNC B7 ;  /* 0x0000000000077941 */ /* 0x000fea0003800000 */
.L_x_27355:
        /* <DEDUP_REMOVED lines=15> */
.L_x_27361:
        /* <DEDUP_REMOVED lines=13> */
.L_x_27359:
        /* <DEDUP_REMOVED lines=19> */
.L_x_27360:
[----:B------:R-:W-:Y:S05]  /*14a30*/  BSYNC B1 ;  /* 0x0000000000017941 */ /* 0x000fea0003800000 */
.L_x_27358:
        /* <DEDUP_REMOVED lines=19> */
.L_x_27357:
        /* <DEDUP_REMOVED lines=18> */
.L_x_27364:
        /* <DEDUP_REMOVED lines=25> */
.L_x_27363:
[----:B------:R-:W-:Y:S05]  /*14e20*/  BSYNC B7 ;  /* 0x0000000000077941 */ /* 0x000fea0003800000 */
.L_x_27362:
[----:B------:R-:W-:-:S05]  /*14e30*/  IADD3 R16, P0, R16, 0x8, RZ ;  /* 0x0000000810107810 */ /* 0x000fca0007f1e0ff */
[----:B------:R-:W-:Y:S01]  /*14e40*/  IMAD.X R17, RZ, RZ, R17, P0 ;  /* 0x000000ffff117224 */ /* 0x000fe200000e0611 */
[----:B------:R-:W-:-:S04]  /*14e50*/  ISETP.GE.U32.AND P0, PT, R16, R25, PT ;  /* 0x000000191000720c */ /* 0x000fc80003f06070 */
[----:B------:R-:W-:-:S13]  /*14e60*/  ISETP.GE.U32.AND.EX P0, PT, R17, R18, PT, P0 ;  /* 0x000000121100720c */ /* 0x000fda0003f06100 */
[----:B------:R-:W-:Y:S05]  /*14e70*/  @!P0 BRA `(.L_x_27364) ;  /* 0xfffffffc00848947 */ /* 0x000fea000383ffff */
.L_x_27350:
[----:B------:R-:W-:Y:S05]  /*14e80*/  BSYNC B6 ;  /* 0x0000000000067941 */ /* 0x000fea0003800000 */
.L_x_27349:
        /* <DEDUP_REMOVED lines=28> */
.L_x_27368:
[----:B------:R-:W-:Y:S05]  /*15050*/  BSYNC B7 ;  /* 0x0000000000077941 */ /* 0x000fea0003800000 */
.L_x_27367:
        /* <DEDUP_REMOVED lines=24> */
.L_x_27370:
[----:B------:R-:W-:Y:S05]  /*151e0*/  BSYNC B7 ;  /* 0x0000000000077941 */ /* 0x000fea0003800000 */
.L_x_27369:
        /* <DEDUP_REMOVED lines=29> */
.L_x_27372:
[----:B------:R-:W-:Y:S05]  /*153c0*/  BSYNC B7 ;  /* 0x0000000000077941 */ /* 0x000fea0003800000 */
.L_x_27371:
        /* <DEDUP_REMOVED lines=15> */
.L_x_27377:
        /* <DEDUP_REMOVED lines=9> */
[----:B------:R-:W-:Y:S05]  /*15550*/  CALL.REL.NOINC `($__internal_63_$__cuda_sm20_div_s64) ;  /* 0x0000002400b07944 */ /* 0x000fea0003c00000 */
[----:B------:R-:W-:Y:S02]  /*15560*/  IMAD.MOV.U32 R2, RZ, RZ, R7 ;  /* 0x000000ffff027224 */ /* 0x000fe400078e0007 */
[----:B------:R-:W-:Y:S01]  /*15570*/  IMAD.MOV.U32 R3, RZ, RZ, R4 ;  /* 0x000000ffff037224 */ /* 0x000fe200078e0004 */
[----:B------:R-:W-:Y:S06]  /*15580*/  BRA `(.L_x_27376) ;  /* 0x00000000004c7947 */ /* 0x000fec0003800000 */
.L_x_27375:
        /* <DEDUP_REMOVED lines=19> */
.L_x_27376:
[----:B------:R-:W-:Y:S05]  /*156c0*/  BSYNC B1 ;  /* 0x0000000000017941 */ /* 0x000fea0003800000 */
.L_x_27374:
        /* <DEDUP_REMOVED lines=19> */
.L_x_27373:
        /* <DEDUP_REMOVED lines=18> */
.L_x_27380:
        /* <DEDUP_REMOVED lines=25> */
.L_x_27379:
[----:B------:R-:W-:Y:S05]  /*15ab0*/  BSYNC B7 ;  /* 0x0000000000077941 */ /* 0x000fea0003800000 */
.L_x_27378:
[----:B------:R-:W-:-:S05]  /*15ac0*/  IADD3 R16, P0, R16, 0x8, RZ ;  /* 0x0000000810107810 */ /* 0x000fca0007f1e0ff */
[----:B------:R-:W-:Y:S01]  /*15ad0*/  IMAD.X R17, RZ, RZ, R17, P0 ;  /* 0x000000ffff117224 */ /* 0x000fe200000e0611 */
[----:B------:R-:W-:-:S04]  /*15ae0*/  ISETP.GE.U32.AND P0, PT, R16, R19, PT ;  /* 0x000000131000720c */ /* 0x000fc80003f06070 */
[----:B------:R-:W-:-:S13]  /*15af0*/  ISETP.GE.U32.AND.EX P0, PT, R17, R18, PT, P0 ;  /* 0x000000121100720c */ /* 0x000fda0003f06100 */
[----:B------:R-:W-:Y:S05]  /*15b00*/  @!P0 BRA `(.L_x_27380) ;  /* 0xfffffffc00848947 */ /* 0x000fea000383ffff */
.L_x_27366:
[----:B------:R-:W-:Y:S05]  /*15b10*/  BSYNC B6 ;  /* 0x0000000000067941 */ /* 0x000fea0003800000 */
.L_x_27365:
        /* <DEDUP_REMOVED lines=29> */
.L_x_27386:
[----:B------:R0:W-:Y:S01]  /*15cf0*/  STG.E.U8 desc[UR36][R2.64], RZ ;  /* 0x000000ff02007986 */ /* 0x0001e2000c101124 */
[----:B------:R-:W-:Y:S01]  /*15d00*/  IMAD.MOV.U32 R17, RZ, RZ, R31 ;  /* 0x000000ffff117224 */ /* 0x000fe200078e001f */
[----:B------:R-:W-:Y:S06]  /*15d10*/  BRA `(.L_x_27382) ;  /* 0x0000000400dc7947 */ /* 0x000fec0003800000 */
.L_x_27385:
        /* <DEDUP_REMOVED lines=9> */
.L_x_27389:
[----:B------:R0:W-:Y:S01]  /*15db0*/  STG.E desc[UR36][R2.64], RZ ;  /* 0x000000ff02007986 */ /* 0x0001e2000c101924 */
[----:B------:R-:W-:Y:S01]  /*15dc0*/  IMAD.MOV.U32 R17, RZ, RZ, R31 ;  /* 0x000000ffff117224 */ /* 0x000fe200078e001f */
[----:B------:R-:W-:Y:S06]  /*15dd0*/  BRA `(.L_x_27382) ;  /* 0x0000000400ac7947 */ /* 0x000fec0003800000 */
.L_x_27388:
[----:B------:R0:W-:Y:S01]  /*15de0*/  STG.E.U16 desc[UR36][R2.64], RZ ;  /* 0x000000ff02007986 */ /* 0x0001e2000c101524 */
[----:B------:R-:W-:Y:S01]  /*15df0*/  IMAD.MOV.U32 R17, RZ, RZ, R31 ;  /* 0x000000ffff117224 */ /* 0x000fe200078e001f */
[----:B------:R-:W-:Y:S06]  /*15e00*/  BRA `(.L_x_27382) ;  /* 0x0000000400a07947 */ /* 0x000fec0003800000 */
.L_x_27384:
        /* <DEDUP_REMOVED lines=9> */
.L_x_27391:
[----:B------:R0:W-:Y:S01]  /*15ea0*/  STG.E.U16 desc[UR36][R2.64], RZ ;  /* 0x000000ff02007986 */ /* 0x0001e2000c101524 */
[----:B------:R-:W-:Y:S01]  /*15eb0*/  IMAD.MOV.U32 R17, RZ, RZ, R31 ;  /* 0x000000ffff117224 */ /* 0x000fe200078e001f */
[----:B------:R-:W-:Y:S06]  /*15ec0*/  BRA `(.L_x_27382) ;  /* 0x0000000400707947 */ /* 0x000fec0003800000 */
.L_x_27390:
        /* <DEDUP_REMOVED lines=9> */
.L_x_27393:
[----:B------:R0:W-:Y:S01]  /*15f60*/  STG.E desc[UR36][R2.64], RZ ;  /* 0x000000ff02007986 */ /* 0x0001e2000c101924 */
[----:B------:R-:W-:Y:S01]  /*15f70*/  IMAD.MOV.U32 R17, RZ, RZ, R31 ;  /* 0x000000ffff117224 */ /* 0x000fe200078e001f */
[----:B------:R-:W-:Y:S06]  /*15f80*/  BRA `(.L_x_27382) ;  /* 0x0000000400407947 */ /* 0x000fec0003800000 */
.L_x_27392:
[----:B------:R0:W-:Y:S01]  /*15f90*/  STG.E.64 desc[UR36][R2.64], RZ ;  /* 0x000000ff02007986 */ /* 0x0001e2000c101b24 */
[----:B------:R-:W-:Y:S01]  /*15fa0*/  IMAD.MOV.U32 R17, RZ, RZ, R31 ;  /* 0x000000ffff117224 */ /* 0x000fe200078e001f */
[----:B------:R-:W-:Y:S06]  /*15fb0*/  BRA `(.L_x_27382) ;  /* 0x0000000400347947 */ /* 0x000fec0003800000 */
.L_x_27383:
        /* <DEDUP_REMOVED lines=11> */
.L_x_27396:
[----:B------:R0:W-:Y:S01]  /*16070*/  STG.E.128 desc[UR36][R2.64], RZ ;  /* 0x000000ff02007986 */ /* 0x0001e2000c101d24 */
[----:B------:R-:W-:Y:S01]  /*16080*/  IMAD.MOV.U32 R17, RZ, RZ, R31 ;  /* 0x000000ffff117224 */ /* 0x000fe200078e001f */
[----:B------:R-:W-:Y:S06]  /*16090*/  BRA `(.L_x_27382) ;  /* 0x0000000000fc7947 */ /* 0x000fec0003800000 */
.L_x_27395:
        /* <DEDUP_REMOVED lines=9> */
.L_x_27398:
[----:B------:R0:W-:Y:S01]  /*16130*/  STG.E.U8 desc[UR36][R2.64], RZ ;  /* 0x000000ff02007986 */ /* 0x0001e2000c101124 */
[----:B------:R-:W-:Y:S01]  /*16140*/  IMAD.MOV.U32 R17, RZ, RZ, R31 ;  /* 0x000000ffff117224 */ /* 0x000fe200078e001f */
[----:B------:R-:W-:Y:S06]  /*16150*/  BRA `(.L_x_27382) ;  /* 0x0000000000cc7947 */ /* 0x000fec0003800000 */
.L_x_27397:
[----:B------:R0:W-:Y:S01]  /*16160*/  STG.E.U16 desc[UR36][R2.64], RZ ;  /* 0x000000ff02007986 */ /* 0x0001e2000c101524 */
[----:B------:R-:W-:Y:S01]  /*16170*/  IMAD.MOV.U32 R17, RZ, RZ, R31 ;  /* 0x000000ffff117224 */ /* 0x000fe200078e001f */
[----:B------:R-:W-:Y:S06]  /*16180*/  BRA `(.L_x_27382) ;  /* 0x0000000000c07947 */ /* 0x000fec0003800000 */
.L_x_27394:
        /* <DEDUP_REMOVED lines=11> */
.L_x_27401:
[----:B------:R0:W-:Y:S01]  /*16240*/  STG.E.U8 desc[UR36][R2.64], RZ ;  /* 0x000000ff02007986 */ /* 0x0001e2000c101124 */
[----:B------:R-:W-:Y:S01]  /*16250*/  IMAD.MOV.U32 R17, RZ, RZ, R31 ;  /* 0x000000ffff117224 */ /* 0x000fe200078e001f */
[----:B------:R-:W-:Y:S06]  /*16260*/  BRA `(.L_x_27382) ;  /* 0x0000000000887947 */ /* 0x000fec0003800000 */
.L_x_27400:
[----:B------:R0:W-:Y:S01]  /*16270*/  STG.E.U8 desc[UR36][R2.64], RZ ;  /* 0x000000ff02007986 */ /* 0x0001e2000c101124 */
[----:B------:R-:W-:Y:S01]  /*16280*/  IMAD.MOV.U32 R17, RZ, RZ, R31 ;  /* 0x000000ffff117224 */ /* 0x000fe200078e001f */
[----:B------:R-:W-:Y:S06]  /*16290*/  BRA `(.L_x_27382) ;  /* 0x00000000007c7947 */ /* 0x000fec0003800000 */
.L_x_27399:
        /* <DEDUP_REMOVED lines=8> */
.L_x_27387:
        /* <DEDUP_REMOVED lines=16> */
.L_x_27404:
[----:B------:R-:W-:Y:S01]  /*16420*/  IMAD.MOV.U32 R17, RZ, RZ, R31 ;  /* 0x000000ffff117224 */ /* 0x000fe200078e001f */
[----:B------:R-:W-:Y:S06]  /*16430*/  BRA `(.L_x_27382) ;  /* 0x0000000000147947 */ /* 0x000fec0003800000 */
.L_x_27403:
[----:B------:R0:W-:Y:S01]  /*16440*/  STG.E.64 desc[UR36][R2.64], RZ ;  /* 0x000000ff02007986 */ /* 0x0001e2000c101b24 */
[----:B------:R-:W-:Y:S01]  /*16450*/  IMAD.MOV.U32 R17, RZ, RZ, R31 ;  /* 0x000000ffff117224 */ /* 0x000fe200078e001f */
[----:B------:R-:W-:Y:S06]  /*16460*/  BRA `(.L_x_27382) ;  /* 0x0000000000087947 */ /* 0x000fec0003800000 */
.L_x_27402:
[----:B------:R0:W-:Y:S01]  /*16470*/  STG.E desc[UR36][R2.64], RZ ;  /* 0x000000ff02007986 */ /* 0x0001e2000c101924 */
[----:B------:R-:W-:-:S07]  /*16480*/  IMAD.MOV.U32 R17, RZ, RZ, R31 ;  /* 0x000000ffff117224 */ /* 0x000fce00078e001f */
.L_x_27382:
[----:B------:R-:W-:Y:S05]  /*16490*/  BSYNC B6 ;  /* 0x0000000000067941 */ /* 0x000fea0003800000 */
.L_x_27381:
        /* <DEDUP_REMOVED lines=24> */
.L_x_27410:
[----:B------:R0:W-:Y:S01]  /*16620*/  STG.E.U8 desc[UR36][R2.64], RZ ;  /* 0x000000ff02007986 */ /* 0x0001e2000c101124 */
[----:B------:R-:W-:Y:S05]  /*16630*/  BRA `(.L_x_27412) ;  /* 0x00000004008c7947 */ /* 0x000fea0003800000 */
.L_x_27409:
        /* <DEDUP_REMOVED lines=8> */
.L_x_27414:
[----:B------:R0:W-:Y:S01]  /*166c0*/  STG.E desc[UR36][R2.64], RZ ;  /* 0x000000ff02007986 */ /* 0x0001e2000c101924 */
[----:B------:R-:W-:Y:S05]  /*166d0*/  BRA `(.L_x_27412) ;  /* 0x0000000400647947 */ /* 0x000fea0003800000 */
.L_x_27413:
[----:B------:R0:W-:Y:S01]  /*166e0*/  STG.E.U16 desc[UR36][R2.64], RZ ;  /* 0x000000ff02007986 */ /* 0x0001e2000c101524 */
[----:B------:R-:W-:Y:S05]  /*166f0*/  BRA `(.L_x_27412) ;  /* 0x00000004005c7947 */ /* 0x000fea0003800000 */
.L_x_27408:
        /* <DEDUP_REMOVED lines=8> */
.L_x_27416:
[----:B------:R0:W-:Y:S01]  /*16780*/  STG.E.U16 desc[UR36][R2.64], RZ ;  /* 0x000000ff02007986 */ /* 0x0001e2000c101524 */
[----:B------:R-:W-:Y:S05]  /*16790*/  BRA `(.L_x_27412) ;  /* 0x0000000400347947 */ /* 0x000fea0003800000 */
.L_x_27415:
        /* <DEDUP_REMOVED lines=8> */
.L_x_27418:
[----:B------:R0:W-:Y:S01]  /*16820*/  STG.E desc[UR36][R2.64], RZ ;  /* 0x000000ff02007986 */ /* 0x0001e2000c101924 */
[----:B------:R-:W-:Y:S05]  /*16830*/  BRA `(.L_x_27412) ;  /* 0x00000004000c7947 */ /* 0x000fea0003800000 */
.L_x_27417:
[----:B------:R0:W-:Y:S01]  /*16840*/  STG.E.64 desc[UR36][R2.64], RZ ;  /* 0x000000ff02007986 */ /* 0x0001e2000c101b24 */
[----:B------:R-:W-:Y:S05]  /*16850*/  BRA `(.L_x_27412) ;  /* 0x0000000400047947 */ /* 0x000fea0003800000 */
.L_x_27407:
        /* <DEDUP_REMOVED lines=10> */
.L_x_27421:
[----:B------:R0:W-:Y:S01]  /*16900*/  STG.E.128 desc[UR36][R2.64], RZ ;  /* 0x000000ff02007986 */ /* 0x0001e2000c101d24 */
[----:B------:R-:W-:Y:S05]  /*16910*/  BRA `(.L_x_27412) ;  /* 0x0000000000d47947 */ /* 0x000fea0003800000 */
.L_x_27420:
        /* <DEDUP_REMOVED lines=8> */
.L_x_27423:
[----:B------:R0:W-:Y:S01]  /*169a0*/  STG.E.U8 desc[UR36][R2.64], RZ ;  /* 0x000000ff02007986 */ /* 0x0001e2000c101124 */
[----:B------:R-:W-:Y:S05]  /*169b0*/  BRA `(.L_x_27412) ;  /* 0x0000000000ac7947 */ /* 0x000fea0003800000 */
.L_x_27422:
[----:B------:R0:W-:Y:S01]  /*169c0*/  STG.E.U16 desc[UR36][R2.64], RZ ;  /* 0x000000ff02007986 */ /* 0x0001e2000c101524 */
[----:B------:R-:W-:Y:S05]  /*169d0*/  BRA `(.L_x_27412) ;  /* 0x0000000000a47947 */ /* 0x000fea0003800000 */
.L_x_27419:
        /* <DEDUP_REMOVED lines=10> */
.L_x_27426:
[----:B------:R0:W-:Y:S01]  /*16a80*/  STG.E.U8 desc[UR36][R2.64], RZ ;  /* 0x000000ff02007986 */ /* 0x0001e2000c101124 */
[----:B------:R-:W-:Y:S05]  /*16a90*/  BRA `(.L_x_27412) ;  /* 0x0000000000747947 */ /* 0x000fea0003800000 */
.L_x_27425:
[----:B------:R0:W-:Y:S01]  /*16aa0*/  STG.E.U8 desc[UR36][R2.64], RZ ;  /* 0x000000ff02007986 */ /* 0x0001e2000c101124 */
[----:B------:R-:W-:Y:S05]  /*16ab0*/  BRA `(.L_x_27412) ;  /* 0x00000000006c7947 */ /* 0x000fea0003800000 */
.L_x_27424:
[----:B------:R-:W-:-:S13]  /*16ac0*/  ISETP.NE.AND P0, PT, R0, 0x1c, PT ;  /* 0x0000001c0000780c */ /* 0x000fda0003f05270 */
[----:B------:R-:W-:Y:S05]  /*16ad0*/  @!P0 BRA `(.L_x_27427) ;  /* 0x0000000000608947 */ /* 0x000fea0003800000 */
[----:B------:R-:W-:-:S13]  /*16ae0*/  ISETP.NE.AND P0, PT, R0, 0x1d, PT ;  /* 0x0000001d0000780c */ /* 0x000fda0003f05270 */
[----:B------:R-:W-:Y:S05]  /*16af0*/  @!P0 BRA `(.L_x_27428) ;  /* 0x0000000000508947 */ /* 0x000fea0003800000 */
[----:B------:R-:W-:-:S13]  /*16b00*/  ISETP.NE.AND P0, PT, R0, 0x2c, PT ;  /* 0x0000002c0000780c */ /* 0x000fda0003f05270 */
[----:B------:R1:W-:Y:S01]  /*16b10*/  @!P0 STG.E.U8 desc[UR36][R2.64], RZ ;  /* 0x000000ff02008986 */ /* 0x0003e2000c101124 */
[----:B------:R-:W-:Y:S05]  /*16b20*/  @!P0 BRA `(.L_x_27412) ;  /* 0x0000000000508947 */ /* 0x000fea0003800000 */
.L_x_27411:
        /* <DEDUP_REMOVED lines=16> */
.L_x_27429:
[----:B------:R-:W-:Y:S05]  /*16c30*/  BRA `(.L_x_27412) ;  /* 0x00000000000c7947 */ /* 0x000fea0003800000 */
.L_x_27428:
[----:B------:R2:W-:Y:S01]  /*16c40*/  STG.E.64 desc[UR36][R2.64], RZ ;  /* 0x000000ff02007986 */ /* 0x0005e2000c101b24 */
[----:B------:R-:W-:Y:S05]  /*16c50*/  BRA `(.L_x_27412) ;  /* 0x0000000000047947 */ /* 0x000fea0003800000 */
.L_x_27427:
[----:B------:R0:W-:Y:S02]  /*16c60*/  STG.E desc[UR36][R2.64], RZ ;  /* 0x000000ff02007986 */ /* 0x0001e4000c101924 */
.L_x_27412:
        /* <DEDUP_REMOVED lines=24> */
.L_x_27433:
[----:B------:R0:W-:Y:S01]  /*16df0*/  STG.E.U8 desc[UR36][R2.64], RZ ;  /* 0x000000ff02007986 */ /* 0x0001e2000c101124 */
[----:B------:R-:W-:Y:S05]  /*16e00*/  BRA `(.L_x_27435) ;  /* 0x00000004008c7947 */ /* 0x000fea0003800000 */
.L_x_27432:
        /* <DEDUP_REMOVED lines=8> */
.L_x_27437:
[----:B------:R0:W-:Y:S01]  /*16e90*/  STG.E desc[UR36][R2.64], RZ ;  /* 0x000000ff02007986 */ /* 0x0001e2000c101924 */
[----:B------:R-:W-:Y:S05]  /*16ea0*/  BRA `(.L_x_27435) ;  /* 0x0000000400647947 */ /* 0x000fea0003800000 */
.L_x_27436:
[----:B------:R0:W-:Y:S01]  /*16eb0*/  STG.E.U16 desc[UR36][R2.64], RZ ;  /* 0x000000ff02007986 */ /* 0x0001e2000c101524 */
[----:B------:R-:W-:Y:S05]  /*16ec0*/  BRA `(.L_x_27435) ;  /* 0x00000004005c7947 */ /* 0x000fea0003800000 */
.L_x_27431:
        /* <DEDUP_REMOVED lines=8> */
.L_x_27439:
[----:B------:R0:W-:Y:S01]  /*16f50*/  STG.E.U16 desc[UR36][R2.64], RZ ;  /* 0x000000ff02007986 */ /* 0x0001e2000c101524 */
[----:B------:R-:W-:Y:S05]  /*16f60*/  BRA `(.L_x_27435) ;  /* 0x0000000400347947 */ /* 0x000fea0003800000 */
.L_x_27438:
        /* <DEDUP_REMOVED lines=8> */
.L_x_27441:
[----:B------:R2:W-:Y:S01]  /*16ff0*/  STG.E desc[UR36][R2.64], RZ ;  /* 0x000000ff02007986 */ /* 0x0005e2000c101924 */
[----:B------:R-:W-:Y:S05]  /*17000*/  BRA `(.L_x_27435) ;  /* 0x00000004000c7947 */ /* 0x000fea0003800000 */
.L_x_27440:
[----:B------:R0:W-:Y:S01]  /*17010*/  STG.E.64 desc[UR36][R2.64], RZ ;  /* 0x000000ff02007986 */ /* 0x0001e2000c101b24 */
[----:B------:R-:W-:Y:S05]  /*17020*/  BRA `(.L_x_27435) ;  /* 0x0000000400047947 */ /* 0x000fea0003800000 */
.L_x_27430:
        /* <DEDUP_REMOVED lines=10> */
.L_x_27444:
[----:B------:R0:W-:Y:S01]  /*170d0*/  STG.E.128 desc[UR36][R2.64], RZ ;  /* 0x000000ff02007986 */ /* 0x0001e2000c101d24 */
[----:B------:R-:W-:Y:S05]  /*170e0*/  BRA `(.L_x_27435) ;  /* 0x0000000000d47947 */ /* 0x000fea0003800000 */
.L_x_27443:
        /* <DEDUP_REMOVED lines=8> */
.L_x_27446:
[----:B------:R0:W-:Y:S01]  /*17170*/  STG.E.U8 desc[UR36][R2.64], RZ ;  /* 0x000000ff02007986 */ /* 0x0001e2000c101124 */
[----:B------:R-:W-:Y:S05]  /*17180*/  BRA `(.L_x_27435) ;  /* 0x0000000000ac7947 */ /* 0x000fea0003800000 */
.L_x_27445:
[----:B------:R0:W-:Y:S01]  /*17190*/  STG.E.U16 desc[UR36][R2.64], RZ ;  /* 0x000000ff02007986 */ /* 0x0001e2000c101524 */
[----:B------:R-:W-:Y:S05]  /*171a0*/  BRA `(.L_x_27435) ;  /* 0x0000000000a47947 */ /* 0x000fea0003800000 */
.L_x_27442:
        /* <DEDUP_REMOVED lines=10> */
.L_x_27449:
[----:B------:R0:W-:Y:S01]  /*17250*/  STG.E.U8 desc[UR36][R2.64], RZ ;  /* 0x000000ff02007986 */ /* 0x0001e2000c101124 */
[----:B------:R-:W-:Y:S05]  /*17260*/  BRA `(.L_x_27435) ;  /* 0x0000000000747947 */ /* 0x000fea0003800000 */
.L_x_27448:
[----:B------:R0:W-:Y:S01]  /*17270*/  STG.E.U8 desc[UR36][R2.64], RZ ;  /* 0x000000ff02007986 */ /* 0x0001e2000c101124 */
[----:B------:R-:W-:Y:S05]  /*17280*/  BRA `(.L_x_27435) ;  /* 0x00000000006c7947 */ /* 0x000fea0003800000 */
.L_x_27447:
[----:B------:R-:W-:-:S13]  /*17290*/  ISETP.NE.AND P0, PT, R0, 0x1c, PT ;  /* 0x0000001c0000780c */ /* 0x000fda0003f05270 */
[----:B------:R-:W-:Y:S05]  /*172a0*/  @!P0 BRA `(.L_x_27450) ;  /* 0x0000000000608947 */ /* 0x000fea0003800000 */
[----:B------:R-:W-:-:S13]  /*172b0*/  ISETP.NE.AND P0, PT, R0, 0x1d, PT ;  /* 0x0000001d0000780c */ /* 0x000fda0003f05270 */
[----:B------:R-:W-:Y:S05]  /*172c0*/  @!P0 BRA `(.L_x_27451) ;  /* 0x0000000000508947 */ /* 0x000fea0003800000 */
[----:B------:R-:W-:-:S13]  /*172d0*/  ISETP.NE.AND P0, PT, R0, 0x2c, PT ;  /* 0x0000002c0000780c */ /* 0x000fda0003f05270 */
[----:B------:R0:W-:Y:S01]  /*172e0*/  @!P0 STG.E.U8 desc[UR36][R2.64], RZ ;  /* 0x000000ff02008986 */ /* 0x0001e2000c101124 */
[----:B------:R-:W-:Y:S05]  /*172f0*/  @!P0 BRA `(.L_x_27435) ;  /* 0x0000000000508947 */ /* 0x000fea0003800000 */
.L_x_27434:
        /* <DEDUP_REMOVED lines=16> */
.L_x_27452:
[----:B------:R-:W-:Y:S05]  /*17400*/  BRA `(.L_x_27435) ;  /* 0x00000000000c7947 */ /* 0x000fea0003800000 */
.L_x_27451:
[----:B------:R0:W-:Y:S01]  /*17410*/  STG.E.64 desc[UR36][R2.64], RZ ;  /* 0x000000ff02007986 */ /* 0x0001e2000c101b24 */
[----:B------:R-:W-:Y:S05]  /*17420*/  BRA `(.L_x_27435) ;  /* 0x0000000000047947 */ /* 0x000fea0003800000 */
.L_x_27450:
[----:B------:R0:W-:Y:S02]  /*17430*/  STG.E desc[UR36][R2.64], RZ ;  /* 0x000000ff02007986 */ /* 0x0001e4000c101924 */
.L_x_27435:
[----:B------:R-:W-:-:S07]  /*17440*/  VIADD R17, R17, 0x80 ;  /* 0x0000008011117836 */ /* 0x000fce0000000000 */
.L_x_27406:
[----:B------:R-:W-:Y:S05]  /*17450*/  BSYNC B6 ;  /* 0x0000000000067941 */ /* 0x000fea0003800000 */
.L_x_27405:
        /* <DEDUP_REMOVED lines=22> */
.L_x_27456:
[----:B------:R-:W-:Y:S01]  /*175c0*/  STG.E.U8 desc[UR36][R2.64], RZ ;  /* 0x000000ff02007986 */ /* 0x000fe2000c101124 */
[----:B------:R-:W-:Y:S05]  /*175d0*/  EXIT ;  /* 0x000000000000794d */ /* 0x000fea0003800000 */
.L_x_27455:
        /* <DEDUP_REMOVED lines=8> */
.L_x_27459:
[----:B------:R-:W-:Y:S01]  /*17660*/  STG.E desc[UR36][R2.64], RZ ;  /* 0x000000ff02007986 */ /* 0x000fe2000c101924 */
[----:B------:R-:W-:Y:S05]  /*17670*/  EXIT ;  /* 0x000000000000794d */ /* 0x000fea0003800000 */
.L_x_27458:
[----:B------:R-:W-:Y:S01]  /*17680*/  STG.E.U16 desc[UR36][R2.64], RZ ;  /* 0x000000ff02007986 */ /* 0x000fe2000c101524 */
[----:B------:R-:W-:Y:S05]  /*17690*/  EXIT ;  /* 0x000000000000794d */ /* 0x000fea0003800000 */
.L_x_27454:
        /* <DEDUP_REMOVED lines=8> */
.L_x_27461:
[----:B------:R-:W-:Y:S01]  /*17720*/  STG.E.U16 desc[UR36][R2.64], RZ ;  /* 0x000000ff02007986 */ /* 0x000fe2000c101524 */
[----:B------:R-:W-:Y:S05]  /*17730*/  EXIT ;  /* 0x000000000000794d */ /* 0x000fea0003800000 */
.L_x_27460:
        /* <DEDUP_REMOVED lines=8> */
.L_x_27463:
[----:B------:R-:W-:Y:S01]  /*177c0*/  STG.E desc[UR36][R2.64], RZ ;  /* 0x000000ff02007986 */ /* 0x000fe2000c101924 */
[----:B------:R-:W-:Y:S05]  /*177d0*/  EXIT ;  /* 0x000000000000794d */ /* 0x000fea0003800000 */
.L_x_27462:
[----:B------:R-:W-:Y:S01]  /*177e0*/  STG.E.64 desc[UR36][R2.64], RZ ;  /* 0x000000ff02007986 */ /* 0x000fe2000c101b24 */
[----:B------:R-:W-:Y:S05]  /*177f0*/  EXIT ;  /* 0x000000000000794d */ /* 0x000fea0003800000 */
.L_x_27453:
        /* <DEDUP_REMOVED lines=10> */
.L_x_27466:
[----:B------:R-:W-:Y:S01]  /*178a0*/  STG.E.128 desc[UR36][R2.64], RZ ;  /* 0x000000ff02007986 */ /* 0x000fe2000c101d24 */
[----:B------:R-:W-:Y:S05]  /*178b0*/  EXIT ;  /* 0x000000000000794d */ /* 0x000fea0003800000 */
.L_x_27465:
        /* <DEDUP_REMOVED lines=8> */
.L_x_27468:
[----:B------:R-:W-:Y:S01]  /*17940*/  STG.E.U8 desc[UR36][R2.64], RZ ;  /* 0x000000ff02007986 */ /* 0x000fe2000c101124 */
[----:B------:R-:W-:Y:S05]  /*17950*/  EXIT ;  /* 0x000000000000794d */ /* 0x000fea0003800000 */
.L_x_27467:
[----:B------:R-:W-:Y:S01]  /*17960*/  STG.E.U16 desc[UR36][R2.64], RZ ;  /* 0x000000ff02007986 */ /* 0x000fe2000c101524 */
[----:B------:R-:W-:Y:S05]  /*17970*/  EXIT ;  /* 0x000000000000794d */ /* 0x000fea0003800000 */
.L_x_27464:
        /* <DEDUP_REMOVED lines=10> */
.L_x_27471:
[----:B------:R-:W-:Y:S01]  /*17a20*/  STG.E.U8 desc[UR36][R2.64], RZ ;  /* 0x000000ff02007986 */ /* 0x000fe2000c101124 */
[----:B------:R-:W-:Y:S05]  /*17a30*/  EXIT ;  /* 0x000000000000794d */ /* 0x000fea0003800000 */
.L_x_27470:
[----:B------:R-:W-:Y:S01]  /*17a40*/  STG.E.U8 desc[UR36][R2.64], RZ ;  /* 0x000000ff02007986 */ /* 0x000fe2000c101124 */
[----:B------:R-:W-:Y:S05]  /*17a50*/  EXIT ;  /* 0x000000000000794d */ /* 0x000fea0003800000 */
.L_x_27469:
[----:B------:R-:W-:-:S13]  /*17a60*/  ISETP.NE.AND P0, PT, R0, 0x1c, PT ;  /* 0x0000001c0000780c */ /* 0x000fda0003f05270 */
[----:B------:R-:W-:Y:S05]  /*17a70*/  @!P0 BRA `(.L_x_27472) ;  /* 0x0000000000608947 */ /* 0x000fea0003800000 */
[----:B------:R-:W-:-:S13]  /*17a80*/  ISETP.NE.AND P0, PT, R0, 0x1d, PT ;  /* 0x0000001d0000780c */ /* 0x000fda0003f05270 */
[----:B------:R-:W-:Y:S05]  /*17a90*/  @!P0 BRA `(.L_x_27473) ;  /* 0x0000000000508947 */ /* 0x000fea0003800000 */
[----:B------:R-:W-:-:S13]  /*17aa0*/  ISETP.NE.AND P0, PT, R0, 0x2c, PT ;  /* 0x0000002c0000780c */ /* 0x000fda0003f05270 */
[----:B------:R0:W-:Y:S01]  /*17ab0*/  @!P0 STG.E.U8 desc[UR36][R2.64], RZ ;  /* 0x000000ff02008986 */ /* 0x0001e2000c101124 */
[----:B------:R-:W-:Y:S05]  /*17ac0*/  @!P0 EXIT ;  /* 0x000000000000894d */ /* 0x000fea0003800000 */
.L_x_27457:
        /* <DEDUP_REMOVED lines=16> */
.L_x_27474:
[----:B------:R-:W-:Y:S05]  /*17bd0*/  EXIT ;  /* 0x000000000000794d */ /* 0x000fea0003800000 */
.L_x_27473:
[----:B------:R-:W-:Y:S01]  /*17be0*/  STG.E.64 desc[UR36][R2.64], RZ ;  /* 0x000000ff02007986 */ /* 0x000fe2000c101b24 */
[----:B------:R-:W-:Y:S05]  /*17bf0*/  EXIT ;  /* 0x000000000000794d */ /* 0x000fea0003800000 */
.L_x_27472:
[----:B------:R-:W-:Y:S01]  /*17c00*/  STG.E desc[UR36][R2.64], RZ ;  /* 0x000000ff02007986 */ /* 0x000fe2000c101924 */
[----:B------:R-:W-:Y:S05]  /*17c10*/  EXIT ;  /* 0x000000000000794d */ /* 0x000fea0003800000 */
        .weak           $__internal_63_$__cuda_sm20_div_s64
        .type           $__internal_63_$__cuda_sm20_div_s64,@function
        .size           $__internal_63_$__cuda_sm20_div_s64,(.L_x_32243 - $__internal_63_$__cuda_sm20_div_s64)
$__internal_63_$__cuda_sm20_div_s64:
        /* <DEDUP_REMOVED lines=82> */
[----:B------:R-:W-:Y:S06]  /*18140*/  RET.REL.NODEC R2 `(_ZN2at6native27unrolled_elementwise_kernelIZZZNS0_67_GLOBAL__N__bb565c37_34_ValidateCompressedIndicesKernel_cu_33a4b88b42_validate_compressed_sparse_indices_kernelILNS2_8CDimNameE0ENS2_18CUDAKernelLauncherENS2_14EmptyVecKernelENS2_8DummyVecELm8EEEvRKNS_6TensorESA_lllENKUlvE1_clEvENKUlvE0_clEvEUllllllE_St5arrayIPcLm6EELi4E23TrivialOffsetCalculatorILi5EjESH_ILi1EjENS0_6memory12LoadWithCastILi5EEENSK_13StoreWithCastILi1EEEEEviT_T0_T2_T3_T4_T5_) ;  /* 0xfffffe7c02ac7950 */ /* 0x000fec0003c3ffff */
.L_x_27475:
        /* <DEDUP_REMOVED lines=11> */
.L_x_32243:


//--------------------- .text._ZN2at6native18elementwise_kernelILi128ELi2EZNS0_22gpu_kernel_impl_nocastIZZZNS0_67_GLOBAL__N__bb565c37_34_ValidateCompressedIndicesKernel_cu_33a4b88b42_validate_compressed_sparse_indices_kernelILNS3_8CDimNameE0ENS3_18CUDAKernelLauncherENS3_14EmptyVecKernelENS3_8DummyVecELm8EEEvRKNS_6TensorESB_lllENKUlvE1_clEvENKUlvE0_clEvEUllllllE_EEvRNS_18TensorIteratorBaseERKT_EUliE_EEviT1_ --------------------------
	.section	.text._ZN2at6native18elementwise_kernelILi128ELi2EZNS0_22gpu_kernel_impl_nocastIZZZNS0_67_GLOBAL__N__bb565c37_34_ValidateCompressedIndicesKernel_cu_33a4b88b42_validate_compressed_sparse_indices_kernelILNS3_8CDimNameE0ENS3_18CUDAKernelLauncherENS3_14EmptyVecKernelENS3_8DummyVecELm8EEEvRKNS_6TensorESB_lllENKUlvE1_clEvENKUlvE0_clEvEUllllllE_EEvRNS_18TensorIteratorBaseERKT_EUliE_EEviT1_,"ax",@progbits
	.align	128
        .global         _ZN2at6native18elementwise_kernelILi128ELi2EZNS0_22gpu_kernel_impl_nocastIZZZNS0_67_GLOBAL__N__bb565c37_34_ValidateCompressedIndicesKernel_cu_33a4b88b42_validate_compressed_sparse_indices_kernelILNS3_8CDimNameE0ENS3_18CUDAKernelLauncherENS3_14EmptyVecKernelENS3_8DummyVecELm8EEEvRKNS_6TensorESB_lllENKUlvE1_clEvENKUlvE0_clEvEUllllllE_EEvRNS_18TensorIteratorBaseERKT_EUliE_EEviT1_
        .type           _ZN2at6native18elementwise_kernelILi128ELi2EZNS0_22gpu_kernel_impl_nocastIZZZNS0_67_GLOBAL__N__bb565c37_34_ValidateCompressedIndicesKernel_cu_33a4b88b42_validate_compressed_sparse_indices_kernelILNS3_8CDimNameE0ENS3_18CUDAKernelLauncherENS3_14EmptyVecKernelENS3_8DummyVecELm8EEEvRKNS_6TensorESB_lllENKUlvE1_clEvENKUlvE0_clEvEUllllllE_EEvRNS_18TensorIteratorBaseERKT_EUliE_EEviT1_,@function
        .size           _ZN2at6native18elementwise_kernelILi128ELi2EZNS0_22gpu_kernel_impl_nocastIZZZNS0_67_GLOBAL__N__bb565c37_34_ValidateCompressedIndicesKernel_cu_33a4b88b42_validate_compressed_sparse_indices_kernelILNS3_8CDimNameE0ENS3_18CUDAKernelLauncherENS3_14EmptyVecKernelENS3_8DummyVecELm8EEEvRKNS_6TensorESB_lllENKUlvE1_clEvENKUlvE0_clEvEUllllllE_EEvRNS_18TensorIteratorBaseERKT_EUliE_EEviT1_,(.L_x_32244 - _ZN2at6native18elementwise_kernelILi128ELi2EZNS0_22gpu_kernel_impl_nocastIZZZNS0_67_GLOBAL__N__bb565c37_34_ValidateCompressedIndicesKernel_cu_33a4b88b42_validate_compressed_sparse_indices_kernelILNS3_8CDimNameE0ENS3_18CUDAKernelLauncherENS3_14EmptyVecKernelENS3_8DummyVecELm8EEEvRKNS_6TensorESB_lllENKUlvE1_clEvENKUlvE0_clEvEUllllllE_EEvRNS_18TensorIteratorBaseERKT_EUliE_EEviT1_)
        .other          _ZN2at6native18elementwise_kernelILi128ELi2EZNS0_22gpu_kernel_impl_nocastIZZZNS0_67_GLOBAL__N__bb565c37_34_ValidateCompressedIndicesKernel_cu_33a4b88b42_validate_compressed_sparse_indices_kernelILNS3_8CDimNameE0ENS3_18CUDAKernelLauncherENS3_14EmptyVecKernelENS3_8DummyVecELm8EEEvRKNS_6TensorESB_lllENKUlvE1_clEvENKUlvE0_clEvEUllllllE_EEvRNS_18TensorIteratorBaseERKT_EUliE_EEviT1_,@"STO_CUDA_ENTRY STV_DEFAULT"
_ZN2at6native18elementwise_kernelILi128ELi2EZNS0_22gpu_kernel_impl_nocastIZZZNS0_67_GLOBAL__N__bb565c37_34_ValidateCompressedIndicesKernel_cu_33a4b88b42_validate_compressed_sparse_indices_kernelILNS3_8CDimNameE0ENS3_18CUDAKernelLauncherENS3_14EmptyVecKernelENS3_8DummyVecELm8EEEvRKNS_6TensorESB_lllENKUlvE1_clEvENKUlvE0_clEvEUllllllE_EEvRNS_18TensorIteratorBaseERKT_EUliE_EEviT1_:
.text._ZN2at6native18elementwise_kernelILi128ELi2EZNS0_22gpu_kernel_impl_nocastIZZZNS0_67_GLOBAL__N__bb565c37_34_ValidateCompressedIndicesKernel_cu_33a4b88b42_validate_compressed_sparse_indices_kernelILNS3_8CDimNameE0ENS3_18CUDAKernelLauncherENS3_14EmptyVecKernelENS3_8DummyVecELm8EEEvRKNS_6TensorESB_lllENKUlvE1_clEvENKUlvE0_clEvEUllllllE_EEvRNS_18TensorIteratorBaseERKT_EUliE_EEviT1_:
        /* <DEDUP_REMOVED lines=465> */
.L_x_27478:
        /* <DEDUP_REMOVED lines=47> */
.L_x_27480:
[----:B------:R-:W-:Y:S05]  /*2000*/  BSYNC B6 ;  /* 0x0000000000067941 */ /* 0x000fea0003800000 */
.L_x_27479:
        /* <DEDUP_REMOVED lines=24> */
.L_x_27482:
[----:B------:R-:W-:Y:S05]  /*2190*/  BSYNC B6 ;  /* 0x0000000000067941 */ /* 0x000fea0003800000 */
.L_x_27481:
        /* <DEDUP_REMOVED lines=29> */
.L_x_27484:
[----:B------:R-:W-:Y:S05]  /*2370*/  BSYNC B6 ;  /* 0x0000000000067941 */ /* 0x000fea0003800000 */
.L_x_27483:
        /* <DEDUP_REMOVED lines=13> */
.L_x_27489:
        /* <DEDUP_REMOVED lines=11> */
[----:B------:R-:W-:Y:S05]  /*2500*/  CALL.REL.NOINC `($__internal_64_$__cuda_sm20_div_s64) ;  /* 0x0000003000147944 */ /* 0x000fea0003c00000 */
[----:B------:R-:W-:Y:S05]  /*2510*/  BRA `(.L_x_27488) ;  /* 0x00000000004c7947 */ /* 0x000fea0003800000 */
.L_x_27487:
        /* <DEDUP_REMOVED lines=19> */
.L_x_27488:
[----:B------:R-:W-:Y:S05]  /*2650*/  BSYNC B1 ;  /* 0x0000000000017941 */ /* 0x000fea0003800000 */
.L_x_27486:
        /* <DEDUP_REMOVED lines=18> */
.L_x_27485:
        /* <DEDUP_REMOVED lines=19> */
.L_x_27494:
        /* <DEDUP_REMOVED lines=25> */
.L_x_27493:
[----:B------:R-:W-:Y:S05]  /*2a40*/  BSYNC B6 ;  /* 0x0000000000067941 */ /* 0x000fea0003800000 */
.L_x_27492:
[----:B------:R-:W-:-:S04]  /*2a50*/  IADD3 R16, P0, R16, 0x8, RZ ;  /* 0x0000000810107810 */ /* 0x000fc80007f1e0ff */
[----:B------:R-:W-:Y:S02]  /*2a60*/  IADD3.X R17, RZ, R17, RZ, P0, !PT ;  /* 0x00000011ff117210 */ /* 0x000fe400007fe4ff */
[----:B------:R-:W-:-:S04]  /*2a70*/  ISETP.GE.U32.AND P0, PT, R16, R18, PT ;  /* 0x000000121000720c */ /* 0x000fc80003f06070 */
[----:B------:R-:W-:-:S13]  /*2a80*/  ISETP.GE.U32.AND.EX P0, PT, R17, R19, PT, P0 ;  /* 0x000000131100720c */ /* 0x000fda0003f06100 */
[----:B------:R-:W-:Y:S05]  /*2a90*/  @!P0 BRA `(.L_x_27494) ;  /* 0xfffffffc00848947 */ /* 0x000fea000383ffff */
.L_x_27491:
[----:B------:R-:W-:Y:S05]  /*2aa0*/  BSYNC B7 ;  /* 0x0000000000077941 */ /* 0x000fea0003800000 */
.L_x_27490:
[----:B------:R0:W-:Y:S01]  /*2ab0*/  STG.E.64 desc[UR36][R22.64], RZ ;  /* 0x000000ff16007986 */ /* 0x0001e2000c101b24 */
[----:B------:R-:W-:-:S05]  /*2ac0*/  LEA R2, R25, R2, 0x8 ;  /* 0x0000000219027211 */ /* 0x000fca00078e40ff */
[----:B------:R-:W-:-:S07]  /*2ad0*/  VIADD R11, R2, 0x80 ;  /* 0x00000080020b7836 */ /* 0x000fce0000000000 */
.L_x_27477:
[----:B------:R-:W-:Y:S05]  /*2ae0*/  BSYNC B8 ;  /* 0x0000000000087941 */ /* 0x000fea0003800000 */
.L_x_27476:
        /* <DEDUP_REMOVED lines=458> */
.L_x_27495:
        /* <DEDUP_REMOVED lines=47> */
.L_x_27497:
[----:B------:R-:W-:Y:S05]  /*4a80*/  BSYNC B6 ;  /* 0x0000000000067941 */ /* 0x000fea0003800000 */
.L_x_27496:
        /* <DEDUP_REMOVED lines=24> */
.L_x_27499:
[----:B------:R-:W-:Y:S05]  /*4c10*/  BSYNC B6 ;  /* 0x0000000000067941 */ /* 0x000fea0003800000 */
.L_x_27498:
        /* <DEDUP_REMOVED lines=29> */
.L_x_27501:
[----:B------:R-:W-:Y:S05]  /*4df0*/  BSYNC B6 ;  /* 0x0000000000067941 */ /* 0x000fea0003800000 */
.L_x_27500:
        /* <DEDUP_REMOVED lines=14> */
.L_x_27506:
        /* <DEDUP_REMOVED lines=11> */
[----:B------:R-:W-:Y:S05]  /*4f90*/  CALL.REL.NOINC `($__internal_64_$__cuda_sm20_div_s64) ;  /* 0x0000000400707944 */ /* 0x000fea0003c00000 */
[----:B------:R-:W-:Y:S05]  /*4fa0*/  BRA `(.L_x_27505) ;  /* 0x00000000004c7947 */ /* 0x000fea0003800000 */
.L_x_27504:
        /* <DEDUP_REMOVED lines=19> */
.L_x_27505:
[----:B------:R-:W-:Y:S05]  /*50e0*/  BSYNC B1 ;  /* 0x0000000000017941 */ /* 0x000fea0003800000 */
.L_x_27503:
        /* <DEDUP_REMOVED lines=18> */
.L_x_27502:
        /* <DEDUP_REMOVED lines=19> */
.L_x_27511:
        /* <DEDUP_REMOVED lines=25> */
.L_x_27510:
[----:B------:R-:W-:Y:S05]  /*54d0*/  BSYNC B6 ;  /* 0x0000000000067941 */ /* 0x000fea0003800000 */
.L_x_27509:
[----:B------:R-:W-:-:S04]  /*54e0*/  IADD3 R16, P0, R16, 0x8, RZ ;  /* 0x0000000810107810 */ /* 0x000fc80007f1e0ff */
[----:B------:R-:W-:Y:S02]  /*54f0*/  IADD3.X R17, RZ, R17, RZ, P0, !PT ;  /* 0x00000011ff117210 */ /* 0x000fe400007fe4ff */
[----:B------:R-:W-:-:S04]  /*5500*/  ISETP.GE.U32.AND P0, PT, R16, R18, PT ;  /* 0x000000121000720c */ /* 0x000fc80003f06070 */
[----:B------:R-:W-:-:S13]  /*5510*/  ISETP.GE.U32.AND.EX P0, PT, R17, R19, PT, P0 ;  /* 0x000000131100720c */ /* 0x000fda0003f06100 */
[----:B------:R-:W-:Y:S05]  /*5520*/  @!P0 BRA `(.L_x_27511) ;  /* 0xfffffffc00848947 */ /* 0x000fea000383ffff */
.L_x_27508:
[----:B------:R-:W-:Y:S05]  /*5530*/  BSYNC B7 ;  /* 0x0000000000077941 */ /* 0x000fea0003800000 */
.L_x_27507:
[----:B------:R-:W-:Y:S01]  /*5540*/  STG.E.64 desc[UR36][R22.64], RZ ;  /* 0x000000ff16007986 */ /* 0x000fe2000c101b24 */
[----:B------:R-:W-:Y:S05]  /*5550*/  EXIT ;  /* 0x000000000000794d */ /* 0x000fea0003800000 */
        .weak           $__internal_64_$__cuda_sm20_div_s64
        .type           $__internal_64_$__cuda_sm20_div_s64,@function
        .size           $__internal_64_$__cuda_sm20_div_s64,(.L_x_32244 - $__internal_64_$__cuda_sm20_div_s64)
$__internal_64_$__cuda_sm20_div_s64:
        /* <DEDUP_REMOVED lines=83> */
[----:B------:R-:W-:Y:S06]  /*5a90*/  RET.REL.NODEC R8 `(_ZN2at6native18elementwise_kernelILi128ELi2EZNS0_22gpu_kernel_impl_nocastIZZZNS0_67_GLOBAL__N__bb565c37_34_ValidateCompressedIndicesKernel_cu_33a4b88b42_validate_compressed_sparse_indices_kernelILNS3_8CDimNameE0ENS3_18CUDAKernelLauncherENS3_14EmptyVecKernelENS3_8DummyVecELm8EEEvRKNS_6TensorESB_lllENKUlvE1_clEvENKUlvE0_clEvEUllllllE_EEvRNS_18TensorIteratorBaseERKT_EUliE_EEviT1_) ;  /* 0xffffffa408587950 */ /* 0x000fec0003c3ffff */
.L_x_27512:
        /* <DEDUP_REMOVED lines=14> */
.L_x_32244:


//--------------------- .text._ZN2at6native27unrolled_elementwise_kernelIZZZNS0_67_GLOBAL__N__bb565c37_34_ValidateCompressedIndicesKernel_cu_33a4b88b42_validate_compressed_sparse_indices_kernelILNS2_8CDimNameE0ENS2_18CUDAKernelLauncherENS2_14EmptyVecKernelENS2_8DummyVecELm8EEEvRKNS_6TensorESA_lllENKUlvE1_clEvENKUlvE0_clEvEUllllllE_St5arrayIPcLm6EELi4E23TrivialOffsetCalculatorILi5EjESH_ILi1EjENS0_6memory15LoadWithoutCastENSK_16StoreWithoutCastEEEviT_T0_T2_T3_T4_T5_ --------------------------
	.section	.text._ZN2at6native27unrolled_elementwise_kernelIZZZNS0_67_GLOBAL__N__bb565c37_34_ValidateCompressedIndicesKernel_cu_33a4b88b42_validate_compressed_sparse_indices_kernelILNS2_8CDimNameE0ENS2_18CUDAKernelLauncherENS2_14EmptyVecKernelENS2_8DummyVecELm8EEEvRKNS_6TensorESA_lllENKUlvE1_clEvENKUlvE0_clEvEUllllllE_St5arrayIPcLm6EELi4E23TrivialOffsetCalculatorILi5EjESH_ILi1EjENS0_6memory15LoadWithoutCastENSK_16StoreWithoutCastEEEviT_T0_T2_T3_T4_T5_,"ax",@progbits
	.align	128
        .global         _ZN2at6native27unrolled_elementwise_kernelIZZZNS0_67_GLOBAL__N__bb565c37_34_ValidateCompressedIndicesKernel_cu_33a4b88b42_validate_compressed_sparse_indices_kernelILNS2_8CDimNameE0ENS2_18CUDAKernelLauncherENS2_14EmptyVecKernelENS2_8DummyVecELm8EEEvRKNS_6TensorESA_lllENKUlvE1_clEvENKUlvE0_clEvEUllllllE_St5arrayIPcLm6EELi4E23TrivialOffsetCalculatorILi5EjESH_ILi1EjENS0_6memory15LoadWithoutCastENSK_16StoreWithoutCastEEEviT_T0_T2_T3_T4_T5_
        .type           _ZN2at6native27unrolled_elementwise_kernelIZZZNS0_67_GLOBAL__N__bb565c37_34_ValidateCompressedIndicesKernel_cu_33a4b88b42_validate_compressed_sparse_indices_kernelILNS2_8CDimNameE0ENS2_18CUDAKernelLauncherENS2_14EmptyVecKernelENS2_8DummyVecELm8EEEvRKNS_6TensorESA_lllENKUlvE1_clEvENKUlvE0_clEvEUllllllE_St5arrayIPcLm6EELi4E23TrivialOffsetCalculatorILi5EjESH_ILi1EjENS0_6memory15LoadWithoutCastENSK_16StoreWithoutCastEEEviT_T0_T2_T3_T4_T5_,@function
        .size           _ZN2at6native27unrolled_elementwise_kernelIZZZNS0_67_GLOBAL__N__bb565c37_34_ValidateCompressedIndicesKernel_cu_33a4b88b42_validate_compressed_sparse_indices_kernelILNS2_8CDimNameE0ENS2_18CUDAKernelLauncherENS2_14EmptyVecKernelENS2_8DummyVecELm8EEEvRKNS_6TensorESA_lllENKUlvE1_clEvENKUlvE0_clEvEUllllllE_St5arrayIPcLm6EELi4E23TrivialOffsetCalculatorILi5EjESH_ILi1EjENS0_6memory15LoadWithoutCastENSK_16StoreWithoutCastEEEviT_T0_T2_T3_T4_T5_,(.L_x_32245 - _ZN2at6native27unrolled_elementwise_kernelIZZZNS0_67_GLOBAL__N__bb565c37_34_ValidateCompressedIndicesKernel_cu_33a4b88b42_validate_compressed_sparse_indices_kernelILNS2_8CDimNameE0ENS2_18CUDAKernelLauncherENS2_14EmptyVecKernelENS2_8DummyVecELm8EEEvRKNS_6TensorESA_lllENKUlvE1_clEvENKUlvE0_clEvEUllllllE_St5arrayIPcLm6EELi4E23TrivialOffsetCalculatorILi5EjESH_ILi1EjENS0_6memory15LoadWithoutCastENSK_16StoreWithoutCastEEEviT_T0_T2_T3_T4_T5_)
        .other          _ZN2at6native27unrolled_elementwise_kernelIZZZNS0_67_GLOBAL__N__bb565c37_34_ValidateCompressedIndicesKernel_cu_33a4b88b42_validate_compressed_sparse_indices_kernelILNS2_8CDimNameE0ENS2_18CUDAKernelLauncherENS2_14EmptyVecKernelENS2_8DummyVecELm8EEEvRKNS_6TensorESA_lllENKUlvE1_clEvENKUlvE0_clEvEUllllllE_St5arrayIPcLm6EELi4E23TrivialOffsetCalculatorILi5EjESH_ILi1EjENS0_6memory15LoadWithoutCastENSK_16StoreWithoutCastEEEviT_T0_T2_T3_T4_T5_,@"STO_CUDA_ENTRY STV_DEFAULT"
_ZN2at6native27unrolled_elementwise_kernelIZZZNS0_67_GLOBAL__N__bb565c37_34_ValidateCompressedIndicesKernel_cu_33a4b88b42_validate_compressed_sparse_indices_kernelILNS2_8CDimNameE0ENS2_18CUDAKernelLauncherENS2_14EmptyVecKernelENS2_8DummyVecELm8EEEvRKNS_6TensorESA_lllENKUlvE1_clEvENKUlvE0_clEvEUllllllE_St5arrayIPcLm6EELi4E23TrivialOffsetCalculatorILi5EjESH_ILi1EjENS0_6memory15LoadWithoutCastENSK_16StoreWithoutCastEEEviT_T0_T2_T3_T4_T5_:
.text._ZN2at6native27unrolled_elementwise_kernelIZZZNS0_67_GLOBAL__N__bb565c37_34_ValidateCompressedIndicesKernel_cu_33a4b88b42_validate_compressed_sparse_indices_kernelILNS2_8CDimNameE0ENS2_18CUDAKernelLauncherENS2_14EmptyVecKernelENS2_8DummyVecELm8EEEvRKNS_6TensorESA_lllENKUlvE1_clEvENKUlvE0_clEvEUllllllE_St5arrayIPcLm6EELi4E23TrivialOffsetCalculatorILi5EjESH_ILi1EjENS0_6memory15LoadWithoutCastENSK_16StoreWithoutCastEEEviT_T0_T2_T3_T4_T5_:
        /* <DEDUP_REMOVED lines=169> */
.L_x_27516:
[----:B------:R-:W-:Y:S05]  /*0a90*/  BSYNC B7 ;  /* 0x0000000000077941 */ /* 0x000fea0003800000 */
.L_x_27515:
        /* <DEDUP_REMOVED lines=24> */
.L_x_27518:
[----:B------:R-:W-:Y:S05]  /*0c20*/  BSYNC B7 ;  /* 0x0000000000077941 */ /* 0x000fea0003800000 */
.L_x_27517:
        /* <DEDUP_REMOVED lines=29> */
.L_x_27520:
[----:B------:R-:W-:Y:S05]  /*0e00*/  BSYNC B7 ;  /* 0x0000000000077941 */ /* 0x000fea0003800000 */
.L_x_27519:
        /* <DEDUP_REMOVED lines=15> */
.L_x_27525:
        /* <DEDUP_REMOVED lines=9> */
[----:B------:R-:W-:Y:S05]  /*0f90*/  CALL.REL.NOINC `($__internal_65_$__cuda_sm20_div_s64) ;  /* 0x0000002c00507944 */ /* 0x000fea0003c00000 */
[----:B------:R-:W-:Y:S05]  /*0fa0*/  BRA `(.L_x_27524) ;  /* 0x00000000004c7947 */ /* 0x000fea0003800000 */
.L_x_27523:
        /* <DEDUP_REMOVED lines=19> */
.L_x_27524:
[----:B------:R-:W-:Y:S05]  /*10e0*/  BSYNC B1 ;  /* 0x0000000000017941 */ /* 0x000fea0003800000 */
.L_x_27522:
        /* <DEDUP_REMOVED lines=21> */
.L_x_27521:
        /* <DEDUP_REMOVED lines=18> */
.L_x_27528:
        /* <DEDUP_REMOVED lines=25> */
.L_x_27527:
[----:B------:R-:W-:Y:S05]  /*14f0*/  BSYNC B7 ;  /* 0x0000000000077941 */ /* 0x000fea0003800000 */
.L_x_27526:
[----:B------:R-:W-:-:S05]  /*1500*/  IADD3 R46, P0, R46, 0x8, RZ ;  /* 0x000000082e2e7810 */ /* 0x000fca0007f1e0ff */
[----:B------:R-:W-:Y:S01]  /*1510*/  IMAD.X R47, RZ, RZ, R47, P0 ;  /* 0x000000ffff2f7224 */ /* 0x000fe200000e062f */
[----:B------:R-:W-:-:S04]  /*1520*/  ISETP.GE.U32.AND P0, PT, R46, R48, PT ;  /* 0x000000302e00720c */ /* 0x000fc80003f06070 */
[----:B------:R-:W-:-:S13]  /*1530*/  ISETP.GE.U32.AND.EX P0, PT, R47, R49, PT, P0 ;  /* 0x000000312f00720c */ /* 0x000fda0003f06100 */
[----:B------:R-:W-:Y:S05]  /*1540*/  @!P0 BRA `(.L_x_27528) ;  /* 0xfffffffc00848947 */ /* 0x000fea000383ffff */
.L_x_27514:
[----:B------:R-:W-:Y:S05]  /*1550*/  BSYNC B6 ;  /* 0x0000000000067941 */ /* 0x000fea0003800000 */
.L_x_27513:
        /* <DEDUP_REMOVED lines=29> */
.L_x_27532:
[----:B------:R-:W-:Y:S05]  /*1730*/  BSYNC B7 ;  /* 0x0000000000077941 */ /* 0x000fea0003800000 */
.L_x_27531:
        /* <DEDUP_REMOVED lines=24> */
.L_x_27534:
[----:B------:R-:W-:Y:S05]  /*18c0*/  BSYNC B7 ;  /* 0x0000000000077941 */ /* 0x000fea0003800000 */
.L_x_27533:
        /* <DEDUP_REMOVED lines=29> */
.L_x_27536:
[----:B------:R-:W-:Y:S05]  /*1aa0*/  BSYNC B7 ;  /* 0x0000000000077941 */ /* 0x000fea0003800000 */
.L_x_27535:
        /* <DEDUP_REMOVED lines=15> */
.L_x_27541:
        /* <DEDUP_REMOVED lines=10> */
[----:B------:R-:W-:Y:S05]  /*1c40*/  CALL.REL.NOINC `($__internal_65_$__cuda_sm20_div_s64) ;  /* 0x0000002000247944 */ /* 0x000fea0003c00000 */
[----:B------:R-:W-:Y:S05]  /*1c50*/  BRA `(.L_x_27540) ;  /* 0x00000000004c7947 */ /* 0x000fea0003800000 */
.L_x_27539:
        /* <DEDUP_REMOVED lines=19> */
.L_x_27540:
[----:B------:R-:W-:Y:S05]  /*1d90*/  BSYNC B1 ;  /* 0x0000000000017941 */ /* 0x000fea0003800000 */
.L_x_27538:
        /* <DEDUP_REMOVED lines=20> */
.L_x_27537:
        /* <DEDUP_REMOVED lines=18> */
.L_x_27544:
        /* <DEDUP_REMOVED lines=25> */
.L_x_27543:
[----:B------:R-:W-:Y:S05]  /*2190*/  BSYNC B7 ;  /* 0x0000000000077941 */ /* 0x000fea0003800000 */
.L_x_27542:
[----:B------:R-:W-:-:S05]  /*21a0*/  IADD3 R16, P0, R16, 0x8, RZ ;  /* 0x0000000810107810 */ /* 0x000fca0007f1e0ff */
[----:B------:R-:W-:Y:S01]  /*21b0*/  IMAD.X R17, RZ, RZ, R17, P0 ;  /* 0x000000ffff117224 */ /* 0x000fe200000e0611 */
[----:B------:R-:W-:-:S04]  /*21c0*/  ISETP.GE.U32.AND P0, PT, R16, R18, PT ;  /* 0x000000121000720c */ /* 0x000fc80003f06070 */
[----:B------:R-:W-:-:S13]  /*21d0*/  ISETP.GE.U32.AND.EX P0, PT, R17, R22, PT, P0 ;  /* 0x000000161100720c */ /* 0x000fda0003f06100 */
[----:B------:R-:W-:Y:S05]  /*21e0*/  @!P0 BRA `(.L_x_27544) ;  /* 0xfffffffc00848947 */ /* 0x000fea000383ffff */
.L_x_27530:
[----:B------:R-:W-:Y:S05]  /*21f0*/  BSYNC B6 ;  /* 0x0000000000067941 */ /* 0x000fea0003800000 */
.L_x_27529:
        /* <DEDUP_REMOVED lines=28> */
.L_x_27548:
[----:B------:R-:W-:Y:S05]  /*23c0*/  BSYNC B7 ;  /* 0x0000000000077941 */ /* 0x000fea0003800000 */
.L_x_27547:
        /* <DEDUP_REMOVED lines=24> */
.L_x_27550:
[----:B------:R-:W-:Y:S05]  /*2550*/  BSYNC B7 ;  /* 0x0000000000077941 */ /* 0x000fea0003800000 */
.L_x_27549:
        /* <DEDUP_REMOVED lines=29> */
.L_x_27552:
[----:B------:R-:W-:Y:S05]  /*2730*/  BSYNC B7 ;  /* 0x0000000000077941 */ /* 0x000fea0003800000 */
.L_x_27551:
        /* <DEDUP_REMOVED lines=14> */
.L_x_27557:
        /* <DEDUP_REMOVED lines=9> */
[----:B------:R-:W-:Y:S05]  /*28b0*/  CALL.REL.NOINC `($__internal_65_$__cuda_sm20_div_s64) ;  /* 0x0000001400087944 */ /* 0x000fea0003c00000 */
[----:B------:R-:W-:Y:S05]  /*28c0*/  BRA `(.L_x_27556) ;  /* 0x00000000004c7947 */ /* 0x000fea0003800000 */
.L_x_27555:
        /* <DEDUP_REMOVED lines=19> */
.L_x_27556:
[----:B------:R-:W-:Y:S05]  /*2a00*/  BSYNC B1 ;  /* 0x0000000000017941 */ /* 0x000fea0003800000 */
.L_x_27554:
        /* <DEDUP_REMOVED lines=20> */
.L_x_27553:
        /* <DEDUP_REMOVED lines=18> */
.L_x_27560:
        /* <DEDUP_REMOVED lines=25> */
.L_x_27559:
[----:B------:R-:W-:Y:S05]  /*2e00*/  BSYNC B7 ;  /* 0x0000000000077941 */ /* 0x000fea0003800000 */
.L_x_27558:
[----:B------:R-:W-:-:S05]  /*2e10*/  IADD3 R16, P0, R16, 0x8, RZ ;  /* 0x0000000810107810 */ /* 0x000fca0007f1e0ff */
[----:B------:R-:W-:Y:S01]  /*2e20*/  IMAD.X R17, RZ, RZ, R17, P0 ;  /* 0x000000ffff117224 */ /* 0x000fe200000e0611 */
[----:B------:R-:W-:-:S04]  /*2e30*/  ISETP.GE.U32.AND P0, PT, R16, R19, PT ;  /* 0x000000131000720c */ /* 0x000fc80003f06070 */
[----:B------:R-:W-:-:S13]  /*2e40*/  ISETP.GE.U32.AND.EX P0, PT, R17, R18, PT, P0 ;  /* 0x000000121100720c */ /* 0x000fda0003f06100 */
[----:B------:R-:W-:Y:S05]  /*2e50*/  @!P0 BRA `(.L_x_27560) ;  /* 0xfffffffc00848947 */ /* 0x000fea000383ffff */
.L_x_27546:
[----:B------:R-:W-:Y:S05]  /*2e60*/  BSYNC B6 ;  /* 0x0000000000067941 */ /* 0x000fea0003800000 */
.L_x_27545:
        /* <DEDUP_REMOVED lines=28> */
.L_x_27564:
[----:B------:R-:W-:Y:S05]  /*3030*/  BSYNC B7 ;  /* 0x0000000000077941 */ /* 0x000fea0003800000 */
.L_x_27563:
        /* <DEDUP_REMOVED lines=24> */
.L_x_27566:
[----:B------:R-:W-:Y:S05]  /*31c0*/  BSYNC B7 ;  /* 0x0000000000077941 */ /* 0x000fea0003800000 */
.L_x_27565:
        /* <DEDUP_REMOVED lines=29> */
.L_x_27568:
[----:B------:R-:W-:Y:S05]  /*33a0*/  BSYNC B7 ;  /* 0x0000000000077941 */ /* 0x000fea0003800000 */
.L_x_27567:
        /* <DEDUP_REMOVED lines=14> */
.L_x_27573:
        /* <DEDUP_REMOVED lines=11> */
.L_x_27571:
        /* <DEDUP_REMOVED lines=19> */
.L_x_27572:
[----:B------:R-:W-:Y:S05]  /*3670*/  BSYNC B1 ;  /* 0x0000000000017941 */ /* 0x000fea0003800000 */
.L_x_27570:
        /* <DEDUP_REMOVED lines=20> */
.L_x_27569:
        /* <DEDUP_REMOVED lines=18> */
.L_x_27576:
        /* <DEDUP_REMOVED lines=25> */
.L_x_27575:
[----:B------:R-:W-:Y:S05]  /*3a70*/  BSYNC B7 ;  /* 0x0000000000077941 */ /* 0x000fea0003800000 */
.L_x_27574:
[----:B------:R-:W-:-:S04]  /*3a80*/  IADD3 R16, P0, R16, 0x8, RZ ;  /* 0x0000000810107810 */ /* 0x000fc80007f1e0ff */
[----:B------:R-:W-:Y:S02]  /*3a90*/  IADD3.X R17, RZ, R17, RZ, P0, !PT ;  /* 0x00000011ff117210 */ /* 0x000fe400007fe4ff */
[----:B------:R-:W-:-:S04]  /*3aa0*/  ISETP.GE.U32.AND P0, PT, R16, R19, PT ;  /* 0x000000131000720c */ /* 0x000fc80003f06070 */
[----:B------:R-:W-:-:S13]  /*3ab0*/  ISETP.GE.U32.AND.EX P0, PT, R17, R18, PT, P0 ;  /* 0x000000121100720c */ /* 0x000fda0003f06100 */
[----:B------:R-:W-:Y:S05]  /*3ac0*/  @!P0 BRA `(.L_x_27576) ;  /* 0xfffffffc00848947 */ /* 0x000fea000383ffff */
.L_x_27562:
[----:B------:R-:W-:Y:S05]  /*3ad0*/  BSYNC B6 ;  /* 0x0000000000067941 */ /* 0x000fea0003800000 */
.L_x_27561:
        /* <DEDUP_REMOVED lines=24> */
.L_x_27578:
[----:B------:R-:W-:Y:S05]  /*3c60*/  BSYNC B0 ;  /* 0x0000000000007941 */ /* 0x000fea0003800000 */
.L_x_27577:
[----:B------:R-:W-:-:S13]  /*3c70*/  ISETP.GE.AND P0, PT, R0, R9, PT ;  /* 0x000000090000720c */ /* 0x000fda0003f06270 */
[----:B------:R-:W-:Y:S05]  /*3c80*/  @P0 EXIT ;  /* 0x000000000000094d */ /* 0x000fea0003800000 */
[----:B01----:R-:W0:Y:S01]  /*3c90*/  LDC.64 R2, c[0x0][0x2c8] ;  /* 0x0000b200ff027b82 */ /* 0x003e220000000a00 */
[----:B------:R-:W-:-:S05]  /*3ca0*/  LEA R5, R7, R0, 0x9 ;  /* 0x0000000007057211 */ /* 0x000fca00078e48ff */
[----:B0-----:R-:W-:-:S05]  /*3cb0*/  IMAD.WIDE.U32 R2, R5, 0x8, R2 ;  /* 0x0000000805027825 */ /* 0x001fca00078e0002 */
[----:B------:R-:W-:Y:S01]  /*3cc0*/  STG.E.64 desc[UR36][R2.64], RZ ;  /* 0x000000ff02007986 */ /* 0x000fe2000c101b24 */
[----:B------:R-:W-:Y:S05]  /*3cd0*/  EXIT ;  /* 0x000000000000794d */ /* 0x000fea0003800000 */
        .weak           $__internal_65_$__cuda_sm20_div_s64
        .type           $__internal_65_$__cuda_sm20_div_s64,@function
        .size           $__internal_65_$__cuda_sm20_div_s64,(.L_x_32245 - $__internal_65_$__cuda_sm20_div_s64)
$__internal_65_$__cuda_sm20_div_s64:
        /* <DEDUP_REMOVED lines=83> */
[----:B------:R-:W-:Y:S05]  /*4210*/  RET.REL.NODEC R4 `(_ZN2at6native27unrolled_elementwise_kernelIZZZNS0_67_GLOBAL__N__bb565c37_34_ValidateCompressedIndicesKernel_cu_33a4b88b42_validate_compressed_sparse_indices_kernelILNS2_8CDimNameE0ENS2_18CUDAKernelLauncherENS2_14EmptyVecKernelENS2_8DummyVecELm8EEEvRKNS_6TensorESA_lllENKUlvE1_clEvENKUlvE0_clEvEUllllllE_St5arrayIPcLm6EELi4E23TrivialOffsetCalculatorILi5EjESH_ILi1EjENS0_6memory15LoadWithoutCastENSK_16StoreWithoutCastEEEviT_T0_T2_T3_T4_T5_) ;  /* 0xffffffbc04787950 */ /* 0x000fea0003c3ffff */
.L_x_27579:
        /* <DEDUP_REMOVED lines=14> */
.L_x_32245:


//--------------------- .text._ZN2at6native29vectorized_elementwise_kernelILi2EZZZNS0_67_GLOBAL__N__bb565c37_34_ValidateCompressedIndicesKernel_cu_33a4b88b42_validate_compressed_sparse_indices_kernelILNS2_8CDimNameE0ENS2_18CUDAKernelLauncherENS2_14EmptyVecKernelENS2_8DummyVecELm8EEEvRKNS_6TensorESA_lllENKUlvE1_clEvENKUlvE0_clEvEUllllllE_St5arrayIPcLm6EEEEviT0_T1_ --------------------------
	.section	.text._ZN2at6native29vectorized_elementwise_kernelILi2EZZZNS0_67_GLOBAL__N__bb565c37_34_ValidateCompressedIndicesKernel_cu_33a4b88b42_validate_compressed_sparse_indices_kernelILNS2_8CDimNameE0ENS2_18CUDAKernelLauncherENS2_14EmptyVecKernelENS2_8DummyVecELm8EEEvRKNS_6TensorESA_lllENKUlvE1_clEvENKUlvE0_clEvEUllllllE_St5arrayIPcLm6EEEEviT0_T1_,"ax",@progbits
	.align	128
        .global         _ZN2at6native29vectorized_elementwise_kernelILi2EZZZNS0_67_GLOBAL__N__bb565c37_34_ValidateCompressedIndicesKernel_cu_33a4b88b42_validate_compressed_sparse_indices_kernelILNS2_8CDimNameE0ENS2_18CUDAKernelLauncherENS2_14EmptyVecKernelENS2_8DummyVecELm8EEEvRKNS_6TensorESA_lllENKUlvE1_clEvENKUlvE0_clEvEUllllllE_St5arrayIPcLm6EEEEviT0_T1_
        .type           _ZN2at6native29vectorized_elementwise_kernelILi2EZZZNS0_67_GLOBAL__N__bb565c37_34_ValidateCompressedIndicesKernel_cu_33a4b88b42_validate_compressed_sparse_indices_kernelILNS2_8CDimNameE0ENS2_18CUDAKernelLauncherENS2_14EmptyVecKernelENS2_8DummyVecELm8EEEvRKNS_6TensorESA_lllENKUlvE1_clEvENKUlvE0_clEvEUllllllE_St5arrayIPcLm6EEEEviT0_T1_,@function
        .size           _ZN2at6native29vectorized_elementwise_kernelILi2EZZZNS0_67_GLOBAL__N__bb565c37_34_ValidateCompressedIndicesKernel_cu_33a4b88b42_validate_compressed_sparse_indices_kernelILNS2_8CDimNameE0ENS2_18CUDAKernelLauncherENS2_14EmptyVecKernelENS2_8DummyVecELm8EEEvRKNS_6TensorESA_lllENKUlvE1_clEvENKUlvE0_clEvEUllllllE_St5arrayIPcLm6EEEEviT0_T1_,(.L_x_32246 - _ZN2at6native29vectorized_elementwise_kernelILi2EZZZNS0_67_GLOBAL__N__bb565c37_34_ValidateCompressedIndicesKernel_cu_33a4b88b42_validate_compressed_sparse_indices_kernelILNS2_8CDimNameE0ENS2_18CUDAKernelLauncherENS2_14EmptyVecKernelENS2_8DummyVecELm8EEEvRKNS_6TensorESA_lllENKUlvE1_clEvENKUlvE0_clEvEUllllllE_St5arrayIPcLm6EEEEviT0_T1_)
        .other          _ZN2at6native29vectorized_elementwise_kernelILi2EZZZNS0_67_GLOBAL__N__bb565c37_34_ValidateCompressedIndicesKernel_cu_33a4b88b42_validate_compressed_sparse_indices_kernelILNS2_8CDimNameE0ENS2_18CUDAKernelLauncherENS2_14EmptyVecKernelENS2_8DummyVecELm8EEEvRKNS_6TensorESA_lllENKUlvE1_clEvENKUlvE0_clEvEUllllllE_St5arrayIPcLm6EEEEviT0_T1_,@"STO_CUDA_ENTRY STV_DEFAULT"
_ZN2at6native29vectorized_elementwise_kernelILi2EZZZNS0_67_GLOBAL__N__bb565c37_34_ValidateCompressedIndicesKernel_cu_33a4b88b42_validate_compressed_sparse_indices_kernelILNS2_8CDimNameE0ENS2_18CUDAKernelLauncherENS2_14EmptyVecKernelENS2_8DummyVecELm8EEEvRKNS_6TensorESA_lllENKUlvE1_clEvENKUlvE0_clEvEUllllllE_St5arrayIPcLm6EEEEviT0_T1_:
.text._ZN2at6native29vectorized_elementwise_kernelILi2EZZZNS0_67_GLOBAL__N__bb565c37_34_ValidateCompressedIndicesKernel_cu_33a4b88b42_validate_compressed_sparse_indices_kernelILNS2_8CDimNameE0ENS2_18CUDAKernelLauncherENS2_14EmptyVecKernelENS2_8DummyVecELm8EEEvRKNS_6TensorESA_lllENKUlvE1_clEvENKUlvE0_clEvEUllllllE_St5arrayIPcLm6EEEEviT0_T1_:
        /* <DEDUP_REMOVED lines=115> */
.L_x_27582:
[----:B------:R-:W-:Y:S05]  /*0730*/  BSYNC B6 ;  /* 0x0000000000067941 */ /* 0x000fea0003800000 */
.L_x_27581:
        /* <DEDUP_REMOVED lines=25> */
.L_x_27584:
[----:B------:R-:W-:Y:S05]  /*08d0*/  BSYNC B6 ;  /* 0x0000000000067941 */ /* 0x000fea0003800000 */
.L_x_27583:
        /* <DEDUP_REMOVED lines=29> */
.L_x_27586:
[----:B------:R-:W-:Y:S05]  /*0ab0*/  BSYNC B6 ;  /* 0x0000000000067941 */ /* 0x000fea0003800000 */
.L_x_27585:
        /* <DEDUP_REMOVED lines=18> */
.L_x_27591:
        /* <DEDUP_REMOVED lines=10> */
[----:B------:R-:W-:Y:S05]  /*0c80*/  CALL.REL.NOINC `($__internal_66_$__cuda_sm20_div_s64) ;  /* 0x000000d000c87944 */ /* 0x000fea0003c00000 */
[----:B------:R-:W-:Y:S02]  /*0c90*/  IMAD.MOV.U32 R6, RZ, RZ, R3 ;  /* 0x000000ffff067224 */ /* 0x000fe400078e0003 */
[----:B------:R-:W-:Y:S01]  /*0ca0*/  IMAD.MOV.U32 R7, RZ, RZ, R4 ;  /* 0x000000ffff077224 */ /* 0x000fe200078e0004 */
[----:B------:R-:W-:Y:S06]  /*0cb0*/  BRA `(.L_x_27590) ;  /* 0x00000000004c7947 */ /* 0x000fec0003800000 */
.L_x_27589:
        /* <DEDUP_REMOVED lines=19> */
.L_x_27590:
[----:B------:R-:W-:Y:S05]  /*0df0*/  BSYNC B1 ;  /* 0x0000000000017941 */ /* 0x000fea0003800000 */
.L_x_27588:
        /* <DEDUP_REMOVED lines=22> */
.L_x_27587:
        /* <DEDUP_REMOVED lines=19> */
.L_x_27596:
        /* <DEDUP_REMOVED lines=25> */
.L_x_27595:
[----:B------:R-:W-:Y:S05]  /*1220*/  BSYNC B7 ;  /* 0x0000000000077941 */ /* 0x000fea0003800000 */
.L_x_27594:
[----:B------:R-:W-:-:S05]  /*1230*/  IADD3 R16, P0, R16, 0x8, RZ ;  /* 0x0000000810107810 */ /* 0x000fca0007f1e0ff */
[----:B------:R-:W-:Y:S01]  /*1240*/  IMAD.X R17, RZ, RZ, R17, P0 ;  /* 0x000000ffff117224 */ /* 0x000fe200000e0611 */
[----:B------:R-:W-:-:S04]  /*1250*/  ISETP.GE.U32.AND P0, PT, R16, R23, PT ;  /* 0x000000171000720c */ /* 0x000fc80003f06070 */
[----:B------:R-:W-:-:S13]  /*1260*/  ISETP.GE.U32.AND.EX P0, PT, R17, R22, PT, P0 ;  /* 0x000000161100720c */ /* 0x000fda0003f06100 */
[----:B------:R-:W-:Y:S05]  /*1270*/  @!P0 BRA `(.L_x_27596) ;  /* 0xfffffffc00848947 */ /* 0x000fea000383ffff */
.L_x_27593:
[----:B------:R-:W-:Y:S05]  /*1280*/  BSYNC B6 ;  /* 0x0000000000067941 */ /* 0x000fea0003800000 */
.L_x_27592:
        /* <DEDUP_REMOVED lines=22> */
.L_x_27598:
[----:B------:R-:W-:Y:S05]  /*13f0*/  BSYNC B6 ;  /* 0x0000000000067941 */ /* 0x000fea0003800000 */
.L_x_27597:
        /* <DEDUP_REMOVED lines=22> */
.L_x_27600:
[----:B------:R-:W-:Y:S05]  /*1560*/  BSYNC B6 ;  /* 0x0000000000067941 */ /* 0x000fea0003800000 */
.L_x_27599:
        /* <DEDUP_REMOVED lines=29> */
.L_x_27602:
[----:B------:R-:W-:Y:S05]  /*1740*/  BSYNC B6 ;  /* 0x0000000000067941 */ /* 0x000fea0003800000 */
.L_x_27601:
        /* <DEDUP_REMOVED lines=11> */
.L_x_27607:
        /* <DEDUP_REMOVED lines=10> */
[----:B------:R-:W-:Y:S05]  /*18a0*/  CALL.REL.NOINC `($__internal_66_$__cuda_sm20_div_s64) ;  /* 0x000000c400c07944 */ /* 0x000fea0003c00000 */
[----:B------:R-:W-:Y:S01]  /*18b0*/  IMAD.MOV.U32 R6, RZ, RZ, R3 ;  /* 0x000000ffff067224 */ /* 0x000fe200078e0003 */
[----:B------:R-:W-:Y:S01]  /*18c0*/  MOV R7, R4 ;  /* 0x0000000400077202 */ /* 0x000fe20000000f00 */
[----:B------:R-:W-:Y:S06]  /*18d0*/  BRA `(.L_x_27606) ;  /* 0x00000000004c7947 */ /* 0x000fec0003800000 */
.L_x_27605:
        /* <DEDUP_REMOVED lines=19> */
.L_x_27606:
[----:B------:R-:W-:Y:S05]  /*1a10*/  BSYNC B1 ;  /* 0x0000000000017941 */ /* 0x000fea0003800000 */
.L_x_27604:
        /* <DEDUP_REMOVED lines=22> */
.L_x_27603:
        /* <DEDUP_REMOVED lines=19> */
.L_x_27612:
        /* <DEDUP_REMOVED lines=25> */
.L_x_27611:
[----:B------:R-:W-:Y:S05]  /*1e40*/  BSYNC B7 ;  /* 0x0000000000077941 */ /* 0x000fea0003800000 */
.L_x_27610:
[----:B------:R-:W-:-:S05]  /*1e50*/  IADD3 R16, P0, R16, 0x8, RZ ;  /* 0x0000000810107810 */ /* 0x000fca0007f1e0ff */
[----:B------:R-:W-:Y:S01]  /*1e60*/  IMAD.X R17, RZ, RZ, R17, P0 ;  /* 0x000000ffff117224 */ /* 0x000fe200000e0611 */
[----:B------:R-:W-:-:S04]  /*1e70*/  ISETP.GE.U32.AND P0, PT, R16, R19, PT ;  /* 0x000000131000720c */ /* 0x000fc80003f06070 */
[----:B------:R-:W-:-:S13]  /*1e80*/  ISETP.GE.U32.AND.EX P0, PT, R17, R18, PT, P0 ;  /* 0x000000121100720c */ /* 0x000fda0003f06100 */
[----:B------:R-:W-:Y:S05]  /*1e90*/  @!P0 BRA `(.L_x_27612) ;  /* 0xfffffffc00848947 */ /* 0x000fea000383ffff */
.L_x_27609:
[----:B------:R-:W-:Y:S05]  /*1ea0*/  BSYNC B6 ;  /* 0x0000000000067941 */ /* 0x000fea0003800000 */
.L_x_27608:
        /* <DEDUP_REMOVED lines=22> */
.L_x_27614:
[----:B------:R-:W-:Y:S05]  /*2010*/  BSYNC B6 ;  /* 0x0000000000067941 */ /* 0x000fea0003800000 */
.L_x_27613:
        /* <DEDUP_REMOVED lines=22> */
.L_x_27616:
[----:B------:R-:W-:Y:S05]  /*2180*/  BSYNC B6 ;  /* 0x0000000000067941 */ /* 0x000fea0003800000 */
.L_x_27615:
        /* <DEDUP_REMOVED lines=29> */
.L_x_27618:
[----:B------:R-:W-:Y:S05]  /*2360*/  BSYNC B6 ;  /* 0x0000000000067941 */ /* 0x000fea0003800000 */
.L_x_27617:
        /* <DEDUP_REMOVED lines=12> */
.L_x_27623:
        /* <DEDUP_REMOVED lines=10> */
[----:B------:R-:W-:Y:S05]  /*24d0*/  CALL.REL.NOINC `($__internal_66_$__cuda_sm20_div_s64) ;  /* 0x000000b800b47944 */ /* 0x000fea0003c00000 */
[----:B------:R-:W-:Y:S02]  /*24e0*/  IMAD.MOV.U32 R6, RZ, RZ, R3 ;  /* 0x000000ffff067224 */ /* 0x000fe400078e0003 */
[----:B------:R-:W-:Y:S01]  /*24f0*/  IMAD.MOV.U32 R7, RZ, RZ, R4 ;  /* 0x000000ffff077224 */ /* 0x000fe200078e0004 */
[----:B------:R-:W-:Y:S06]  /*2500*/  BRA `(.L_x_27622) ;  /* 0x0000000000507947 */ /* 0x000fec0003800000 */
.L_x_27621:
        /* <DEDUP_REMOVED lines=20> */
.L_x_27622:
[----:B------:R-:W-:Y:S05]  /*2650*/  BSYNC B1 ;  /* 0x0000000000017941 */ /* 0x000fea0003800000 */
.L_x_27620:
        /* <DEDUP_REMOVED lines=21> */
.L_x_27619:
        /* <DEDUP_REMOVED lines=19> */
.L_x_27628:
        /* <DEDUP_REMOVED lines=25> */
.L_x_27627:
[----:B------:R-:W-:Y:S05]  /*2a70*/  BSYNC B7 ;  /* 0x0000000000077941 */ /* 0x000fea0003800000 */
.L_x_27626:
[----:B------:R-:W-:-:S04]  /*2a80*/  IADD3 R16, P0, R16, 0x8, RZ ;  /* 0x0000000810107810 */ /* 0x000fc80007f1e0ff */
[----:B------:R-:W-:Y:S02]  /*2a90*/  IADD3.X R17, RZ, R17, RZ, P0, !PT ;  /* 0x00000011ff117210 */ /* 0x000fe400007fe4ff */
[----:B------:R-:W-:-:S04]  /*2aa0*/  ISETP.GE.U32.AND P0, PT, R16, R19, PT ;  /* 0x000000131000720c */ /* 0x000fc80003f06070 */
[----:B------:R-:W-:-:S13]  /*2ab0*/  ISETP.GE.U32.AND.EX P0, PT, R17, R18, PT, P0 ;  /* 0x000000121100720c */ /* 0x000fda0003f06100 */
[----:B------:R-:W-:Y:S05]  /*2ac0*/  @!P0 BRA `(.L_x_27628) ;  /* 0xfffffffc00848947 */ /* 0x000fea000383ffff */
.L_x_27625:
[----:B------:R-:W-:Y:S05]  /*2ad0*/  BSYNC B6 ;  /* 0x0000000000067941 */ /* 0x000fea0003800000 */
.L_x_27624:
        /* <DEDUP_REMOVED lines=22> */
.L_x_27630:
[----:B------:R-:W-:Y:S05]  /*2c40*/  BSYNC B6 ;  /* 0x0000000000067941 */ /* 0x000fea0003800000 */
.L_x_27629:
        /* <DEDUP_REMOVED lines=22> */
.L_x_27632:
[----:B------:R-:W-:Y:S05]  /*2db0*/  BSYNC B6 ;  /* 0x0000000000067941 */ /* 0x000fea0003800000 */
.L_x_27631:
        /* <DEDUP_REMOVED lines=29> */
.L_x_27634:
[----:B------:R-:W-:Y:S05]  /*2f90*/  BSYNC B6 ;  /* 0x0000000000067941 */ /* 0x000fea0003800000 */
.L_x_27633:
        /* <DEDUP_REMOVED lines=12> */
.L_x_27639:
        /* <DEDUP_REMOVED lines=14> */
.L_x_27637:
        /* <DEDUP_REMOVED lines=20> */
.L_x_27638:
[----:B------:R-:W-:Y:S05]  /*3280*/  BSYNC B1 ;  /* 0x0000000000017941 */ /* 0x000fea0003800000 */
.L_x_27636:
        /* <DEDUP_REMOVED lines=21> */
.L_x_27635:
        /* <DEDUP_REMOVED lines=19> */
.L_x_27644:
        /* <DEDUP_REMOVED lines=25> */
.L_x_27643:
[----:B------:R-:W-:Y:S05]  /*36a0*/  BSYNC B7 ;  /* 0x0000000000077941 */ /* 0x000fea0003800000 */
.L_x_27642:
[----:B------:R-:W-:-:S05]  /*36b0*/  IADD3 R16, P0, R16, 0x8, RZ ;  /* 0x0000000810107810 */ /* 0x000fca0007f1e0ff */
[----:B------:R-:W-:Y:S01]  /*36c0*/  IMAD.X R17, RZ, RZ, R17, P0 ;  /* 0x000000ffff117224 */ /* 0x000fe200000e0611 */
[----:B------:R-:W-:-:S04]  /*36d0*/  ISETP.GE.U32.AND P0, PT, R16, R19, PT ;  /* 0x000000131000720c */ /* 0x000fc80003f06070 */
[----:B------:R-:W-:-:S13]  /*36e0*/  ISETP.GE.U32.AND.EX P0, PT, R17, R18, PT, P0 ;  /* 0x000000121100720c */ /* 0x000fda0003f06100 */
[----:B------:R-:W-:Y:S05]  /*36f0*/  @!P0 BRA `(.L_x_27644) ;  /* 0xfffffffc00848947 */ /* 0x000fea000383ffff */
.L_x_27641:
[----:B------:R-:W-:Y:S05]  /*3700*/  BSYNC B6 ;  /* 0x0000000000067941 */ /* 0x000fea0003800000 */
.L_x_27640:
        /* <DEDUP_REMOVED lines=22> */
.L_x_27646:
[----:B------:R-:W-:Y:S05]  /*3870*/  BSYNC B6 ;  /* 0x0000000000067941 */ /* 0x000fea0003800000 */
.L_x_27645:
        /* <DEDUP_REMOVED lines=22> */
.L_x_27648:
[----:B------:R-:W-:Y:S05]  /*39e0*/  BSYNC B6 ;  /* 0x0000000000067941 */ /* 0x000fea0003800000 */
.L_x_27647:
        /* <DEDUP_REMOVED lines=29> */
.L_x_27650:
[----:B------:R-:W-:Y:S05]  /*3bc0*/  BSYNC B6 ;  /* 0x0000000000067941 */ /* 0x000fea0003800000 */
.L_x_27649:
        /* <DEDUP_REMOVED lines=12> */
.L_x_27655:
        /* <DEDUP_REMOVED lines=11> */
[----:B------:R-:W-:Y:S01]  /*3d40*/  MOV R6, R3 ;  /* 0x0000000300067202 */ /* 0x000fe20000000f00 */
[----:B------:R-:W-:Y:S01]  /*3d50*/  IMAD.MOV.U32 R7, RZ, RZ, R4 ;  /* 0x000000ffff077224 */ /* 0x000fe200078e0004 */
[----:B------:R-:W-:Y:S06]  /*3d60*/  BRA `(.L_x_27654) ;  /* 0x0000000000507947 */ /* 0x000fec0003800000 */
.L_x_27653:
        /* <DEDUP_REMOVED lines=20> */
.L_x_27654:
[----:B------:R-:W-:Y:S05]  /*3eb0*/  BSYNC B1 ;  /* 0x0000000000017941 */ /* 0x000fea0003800000 */
.L_x_27652:
        /* <DEDUP_REMOVED lines=21> */
.L_x_27651:
        /* <DEDUP_REMOVED lines=19> */
.L_x_27660:
        /* <DEDUP_REMOVED lines=25> */
.L_x_27659:
[----:B------:R-:W-:Y:S05]  /*42d0*/  BSYNC B7 ;  /* 0x0000000000077941 */ /* 0x000fea0003800000 */
.L_x_27658:
[----:B------:R-:W-:-:S05]  /*42e0*/  IADD3 R16, P0, R16, 0x8, RZ ;  /* 0x0000000810107810 */ /* 0x000fca0007f1e0ff */
[----:B------:R-:W-:Y:S01]  /*42f0*/  IMAD.X R17, RZ, RZ, R17, P0 ;  /* 0x000000ffff117224 */ /* 0x000fe200000e0611 */
[----:B------:R-:W-:-:S04]  /*4300*/  ISETP.GE.U32.AND P0, PT, R16, R19, PT ;  /* 0x000000131000720c */ /* 0x000fc80003f06070 */
[----:B------:R-:W-:-:S13]  /*4310*/  ISETP.GE.U32.AND.EX P0, PT, R17, R18, PT, P0 ;  /* 0x000000121100720c */ /* 0x000fda0003f06100 */
[----:B------:R-:W-:Y:S05]  /*4320*/  @!P0 BRA `(.L_x_27660) ;  /* 0xfffffffc00848947 */ /* 0x000fea000383ffff */
.L_x_27657:
[----:B------:R-:W-:Y:S05]  /*4330*/  BSYNC B6 ;  /* 0x0000000000067941 */ /* 0x000fea0003800000 */
.L_x_27656:
        /* <DEDUP_REMOVED lines=22> */
.L_x_27662:
[----:B------:R-:W-:Y:S05]  /*44a0*/  BSYNC B6 ;  /* 0x0000000000067941 */ /* 0x000fea0003800000 */
.L_x_27661:
        /* <DEDUP_REMOVED lines=22> */
.L_x_27664:
[----:B------:R-:W-:Y:S05]  /*4610*/  BSYNC B6 ;  /* 0x0000000000067941 */ /* 0x000fea0003800000 */
.L_x_27663:
        /* <DEDUP_REMOVED lines=29> */
.L_x_27666:
[----:B------:R-:W-:Y:S05]  /*47f0*/  BSYNC B6 ;  /* 0x0000000000067941 */ /* 0x000fea0003800000 */
.L_x_27665:
        /* <DEDUP_REMOVED lines=12> */
.L_x_27671:
        /* <DEDUP_REMOVED lines=14> */
.L_x_27669:
        /* <DEDUP_REMOVED lines=19> */
.L_x_27670:
[----:B------:R-:W-:Y:S05]  /*4ad0*/  BSYNC B1 ;  /* 0x0000000000017941 */ /* 0x000fea0003800000 */
.L_x_27668:
        /* <DEDUP_REMOVED lines=20> */
.L_x_27667:
        /* <DEDUP_REMOVED lines=19> */
.L_x_27676:
        /* <DEDUP_REMOVED lines=25> */
.L_x_27675:
[----:B------:R-:W-:Y:S05]  /*4ee0*/  BSYNC B7 ;  /* 0x0000000000077941 */ /* 0x000fea0003800000 */
.L_x_27674:
[----:B------:R-:W-:-:S05]  /*4ef0*/  IADD3 R16, P0, R16, 0x8, RZ ;  /* 0x0000000810107810 */ /* 0x000fca0007f1e0ff */
[----:B------:R-:W-:Y:S01]  /*4f00*/  IMAD.X R17, RZ, RZ, R17, P0 ;  /* 0x000000ffff117224 */ /* 0x000fe200000e0611 */
[----:B------:R-:W-:-:S04]  /*4f10*/  ISETP.GE.U32.AND P0, PT, R16, R19, PT ;  /* 0x000000131000720c */ /* 0x000fc80003f06070 */
[----:B------:R-:W-:-:S13]  /*4f20*/  ISETP.GE.U32.AND.EX P0, PT, R17, R18, PT, P0 ;  /* 0x000000121100720c */ /* 0x000fda0003f06100 */
[----:B------:R-:W-:Y:S05]  /*4f30*/  @!P0 BRA `(.L_x_27676) ;  /* 0xfffffffc00848947 */ /* 0x000fea000383ffff */
.L_x_27673:
[----:B------:R-:W-:Y:S05]  /*4f40*/  BSYNC B6 ;  /* 0x0000000000067941 */ /* 0x000fea0003800000 */
.L_x_27672:
        /* <DEDUP_REMOVED lines=22> */
.L_x_27678:
[----:B------:R-:W-:Y:S05]  /*50b0*/  BSYNC B6 ;  /* 0x0000000000067941 */ /* 0x000fea0003800000 */
.L_x_27677:
        /* <DEDUP_REMOVED lines=22> */
.L_x_27680:
[----:B------:R-:W-:Y:S05]  /*5220*/  BSYNC B6 ;  /* 0x0000000000067941 */ /* 0x000fea0003800000 */
.L_x_27679:
        /* <DEDUP_REMOVED lines=29> */
.L_x_27682:
[----:B------:R-:W-:Y:S05]  /*5400*/  BSYNC B6 ;  /* 0x0000000000067941 */ /* 0x000fea0003800000 */
.L_x_27681:
        /* <DEDUP_REMOVED lines=11> */
.L_x_27687:
        /* <DEDUP_REMOVED lines=14> */
.L_x_27685:
        /* <DEDUP_REMOVED lines=19> */
.L_x_27686:
[----:B------:R-:W-:Y:S05]  /*56d0*/  BSYNC B1 ;  /* 0x0000000000017941 */ /* 0x000fea0003800000 */
.L_x_27684:
        /* <DEDUP_REMOVED lines=20> */
.L_x_27683:
        /* <DEDUP_REMOVED lines=19> */
.L_x_27692:
        /* <DEDUP_REMOVED lines=25> */
.L_x_27691:
[----:B------:R-:W-:Y:S05]  /*5ae0*/  BSYNC B7 ;  /* 0x0000000000077941 */ /* 0x000fea0003800000 */
.L_x_27690:
[----:B------:R-:W-:-:S05]  /*5af0*/  IADD3 R16, P0, R16, 0x8, RZ ;  /* 0x0000000810107810 */ /* 0x000fca0007f1e0ff */
[----:B------:R-:W-:Y:S01]  /*5b00*/  IMAD.X R17, RZ, RZ, R17, P0 ;  /* 0x000000ffff117224 */ /* 0x000fe200000e0611 */
[----:B------:R-:W-:-:S04]  /*5b10*/  ISETP.GE.U32.AND P0, PT, R16, R19, PT ;  /* 0x000000131000720c */ /* 0x000fc80003f06070 */
[----:B------:R-:W-:-:S13]  /*5b20*/  ISETP.GE.U32.AND.EX P0, PT, R17, R18, PT, P0 ;  /* 0x000000121100720c */ /* 0x000fda0003f06100 */
[----:B------:R-:W-:Y:S05]  /*5b30*/  @!P0 BRA `(.L_x_27692) ;  /* 0xfffffffc00848947 */ /* 0x000fea000383ffff */
.L_x_27689:
[----:B------:R-:W-:Y:S05]  /*5b40*/  BSYNC B6 ;  /* 0x0000000000067941 */ /* 0x000fea0003800000 */
.L_x_27688:
        /* <DEDUP_REMOVED lines=22> */
.L_x_27694:
[----:B------:R-:W-:Y:S05]  /*5cb0*/  BSYNC B6 ;  /* 0x0000000000067941 */ /* 0x000fea0003800000 */
.L_x_27693:
        /* <DEDUP_REMOVED lines=22> */
.L_x_27696:
[----:B------:R-:W-:Y:S05]  /*5e20*/  BSYNC B6 ;  /* 0x0000000000067941 */ /* 0x000fea0003800000 */
.L_x_27695:
        /* <DEDUP_REMOVED lines=29> */
.L_x_27698:
[----:B------:R-:W-:Y:S05]  /*6000*/  BSYNC B6 ;  /* 0x0000000000067941 */ /* 0x000fea0003800000 */
.L_x_27697:
        /* <DEDUP_REMOVED lines=11> */
.L_x_27703:
        /* <DEDUP_REMOVED lines=15> */
.L_x_27701:
        /* <DEDUP_REMOVED lines=19> */
.L_x_27702:
[----:B------:R-:W-:Y:S05]  /*62e0*/  BSYNC B1 ;  /* 0x0000000000017941 */ /* 0x000fea0003800000 */
.L_x_27700:
        /* <DEDUP_REMOVED lines=21> */
.L_x_27699:
        /* <DEDUP_REMOVED lines=19> */
.L_x_27708:
        /* <DEDUP_REMOVED lines=25> */
.L_x_27707:
[----:B------:R-:W-:Y:S05]  /*6700*/  BSYNC B7 ;  /* 0x0000000000077941 */ /* 0x000fea0003800000 */
.L_x_27706:
[----:B------:R-:W-:-:S05]  /*6710*/  IADD3 R16, P0, R16, 0x8, RZ ;  /* 0x0000000810107810 */ /* 0x000fca0007f1e0ff */
[----:B------:R-:W-:Y:S01]  /*6720*/  IMAD.X R17, RZ, RZ, R17, P0 ;  /* 0x000000ffff117224 */ /* 0x000fe200000e0611 */
[----:B------:R-:W-:-:S04]  /*6730*/  ISETP.GE.U32.AND P0, PT, R16, R23, PT ;  /* 0x000000171000720c */ /* 0x000fc80003f06070 */
[----:B------:R-:W-:-:S13]  /*6740*/  ISETP.GE.U32.AND.EX P0, PT, R17, R18, PT, P0 ;  /* 0x000000121100720c */ /* 0x000fda0003f06100 */
[----:B------:R-:W-:Y:S05]  /*6750*/  @!P0 BRA `(.L_x_27708) ;  /* 0xfffffffc00848947 */ /* 0x000fea000383ffff */
.L_x_27705:
[----:B------:R-:W-:Y:S05]  /*6760*/  BSYNC B6 ;  /* 0x0000000000067941 */ /* 0x000fea0003800000 */
.L_x_27704:
        /* <DEDUP_REMOVED lines=11> */
.L_x_27580:
        /* <DEDUP_REMOVED lines=254> */
.L_x_27712:
[----:B------:R-:W-:Y:S05]  /*7800*/  BSYNC B7 ;  /* 0x0000000000077941 */ /* 0x000fea0003800000 */
.L_x_27711:
        /* <DEDUP_REMOVED lines=24> */
.L_x_27714:
[----:B------:R-:W-:Y:S05]  /*7990*/  BSYNC B7 ;  /* 0x0000000000077941 */ /* 0x000fea0003800000 */
.L_x_27713:
        /* <DEDUP_REMOVED lines=29> */
.L_x_27716:
[----:B------:R-:W-:Y:S05]  /*7b70*/  BSYNC B7 ;  /* 0x0000000000077941 */ /* 0x000fea0003800000 */
.L_x_27715:
        /* <DEDUP_REMOVED lines=15> */
.L_x_27721:
        /* <DEDUP_REMOVED lines=14> */
.L_x_27719:
        /* <DEDUP_REMOVED lines=20> */
.L_x_27720:
[----:B------:R-:W-:Y:S05]  /*7e90*/  BSYNC B1 ;  /* 0x0000000000017941 */ /* 0x000fea0003800000 */
.L_x_27718:
        /* <DEDUP_REMOVED lines=20> */
.L_x_27717:
        /* <DEDUP_REMOVED lines=18> */
.L_x_27724:
        /* <DEDUP_REMOVED lines=25> */
.L_x_27723:
[----:B------:R-:W-:Y:S05]  /*8290*/  BSYNC B7 ;  /* 0x0000000000077941 */ /* 0x000fea0003800000 */
.L_x_27722:
[----:B------:R-:W-:-:S05]  /*82a0*/  IADD3 R46, P0, R46, 0x8, RZ ;  /* 0x000000082e2e7810 */ /* 0x000fca0007f1e0ff */
[----:B------:R-:W-:Y:S01]  /*82b0*/  IMAD.X R47, RZ, RZ, R47, P0 ;  /* 0x000000ffff2f7224 */ /* 0x000fe200000e062f */
[----:B------:R-:W-:-:S04]  /*82c0*/  ISETP.GE.U32.AND P0, PT, R46, R51, PT ;  /* 0x000000332e00720c */ /* 0x000fc80003f06070 */
[----:B------:R-:W-:-:S13]  /*82d0*/  ISETP.GE.U32.AND.EX P0, PT, R47, R48, PT, P0 ;  /* 0x000000302f00720c */ /* 0x000fda0003f06100 */
[----:B------:R-:W-:Y:S05]  /*82e0*/  @!P0 BRA `(.L_x_27724) ;  /* 0xfffffffc00848947 */ /* 0x000fea000383ffff */
.L_x_27710:
[----:B------:R-:W-:Y:S05]  /*82f0*/  BSYNC B6 ;  /* 0x0000000000067941 */ /* 0x000fea0003800000 */
.L_x_27709:
        /* <DEDUP_REMOVED lines=29> */
.L_x_27728:
[----:B------:R-:W-:Y:S05]  /*84d0*/  BSYNC B7 ;  /* 0x0000000000077941 */ /* 0x000fea0003800000 */
.L_x_27727:
        /* <DEDUP_REMOVED lines=24> */
.L_x_27730:
[----:B------:R-:W-:Y:S05]  /*8660*/  BSYNC B7 ;  /* 0x0000000000077941 */ /* 0x000fea0003800000 */
.L_x_27729:
        /* <DEDUP_REMOVED lines=29> */
.L_x_27732:
[----:B------:R-:W-:Y:S05]  /*8840*/  BSYNC B7 ;  /* 0x0000000000077941 */ /* 0x000fea0003800000 */
.L_x_27731:
        /* <DEDUP_REMOVED lines=15> */
.L_x_27737:
        /* <DEDUP_REMOVED lines=14> */
.L_x_27735:
        /* <DEDUP_REMOVED lines=20> */
.L_x_27736:
[----:B------:R-:W-:Y:S05]  /*8b60*/  BSYNC B1 ;  /* 0x0000000000017941 */ /* 0x000fea0003800000 */
.L_x_27734:
        /* <DEDUP_REMOVED lines=20> */
.L_x_27733:
        /* <DEDUP_REMOVED lines=18> */
.L_x_27740:
        /* <DEDUP_REMOVED lines=25> */
.L_x_27739:
[----:B------:R-:W-:Y:S05]  /*8f60*/  BSYNC B7 ;  /* 0x0000000000077941 */ /* 0x000fea0003800000 */
.L_x_27738:
[----:B------:R-:W-:-:S05]  /*8f70*/  IADD3 R16, P0, R16, 0x8, RZ ;  /* 0x0000000810107810 */ /* 0x000fca0007f1e0ff */
[----:B------:R-:W-:Y:S01]  /*8f80*/  IMAD.X R17, RZ, RZ, R17, P0 ;  /* 0x000000ffff117224 */ /* 0x000fe200000e0611 */
[----:B------:R-:W-:-:S04]  /*8f90*/  ISETP.GE.U32.AND P0, PT, R16, R47, PT ;  /* 0x0000002f1000720c */ /* 0x000fc80003f06070 */
[----:B------:R-:W-:-:S13]  /*8fa0*/  ISETP.GE.U32.AND.EX P0, PT, R17, R18, PT, P0 ;  /* 0x000000121100720c */ /* 0x000fda0003f06100 */
[----:B------:R-:W-:Y:S05]  /*8fb0*/  @!P0 BRA `(.L_x_27740) ;  /* 0xfffffffc00848947 */ /* 0x000fea000383ffff */
.L_x_27726:
[----:B------:R-:W-:Y:S05]  /*8fc0*/  BSYNC B6 ;  /* 0x0000000000067941 */ /* 0x000fea0003800000 */
.L_x_27725:
        /* <DEDUP_REMOVED lines=29> */
.L_x_27744:
[----:B------:R-:W-:Y:S05]  /*91a0*/  BSYNC B7 ;  /* 0x0000000000077941 */ /* 0x000fea0003800000 */
.L_x_27743:
        /* <DEDUP_REMOVED lines=24> */
.L_x_27746:
[----:B------:R-:W-:Y:S05]  /*9330*/  BSYNC B7 ;  /* 0x0000000000077941 */ /* 0x000fea0003800000 */
.L_x_27745:
        /* <DEDUP_REMOVED lines=29> */
.L_x_27748:
[----:B------:R-:W-:Y:S05]  /*9510*/  BSYNC B7 ;  /* 0x0000000000077941 */ /* 0x000fea0003800000 */
.L_x_27747:
        /* <DEDUP_REMOVED lines=14> */
.L_x_27753:
        /* <DEDUP_REMOVED lines=11> */
[----:B------:R-:W-:Y:S01]  /*96b0*/  IMAD.MOV.U32 R6, RZ, RZ, R3 ;  /* 0x000000ffff067224 */ /* 0x000fe200078e0003 */
[----:B------:R-:W-:Y:S01]  /*96c0*/  MOV R7, R4 ;  /* 0x0000000400077202 */ /* 0x000fe20000000f00 */
[----:B------:R-:W-:Y:S06]  /*96d0*/  BRA `(.L_x_27752) ;  /* 0x00000000004c7947 */ /* 0x000fec0003800000 */
.L_x_27751:
        /* <DEDUP_REMOVED lines=19> */
.L_x_27752:
[----:B------:R-:W-:Y:S05]  /*9810*/  BSYNC B1 ;  /* 0x0000000000017941 */ /* 0x000fea0003800000 */
.L_x_27750:
        /* <DEDUP_REMOVED lines=21> */
.L_x_27749:
        /* <DEDUP_REMOVED lines=18> */
.L_x_27756:
        /* <DEDUP_REMOVED lines=25> */
.L_x_27755:
[----:B------:R-:W-:Y:S05]  /*9c20*/  BSYNC B7 ;  /* 0x0000000000077941 */ /* 0x000fea0003800000 */
.L_x_27754:
[----:B------:R-:W-:-:S04]  /*9c30*/  IADD3 R16, P0, R16, 0x8, RZ ;  /* 0x0000000810107810 */ /* 0x000fc80007f1e0ff */
[----:B------:R-:W-:Y:S02]  /*9c40*/  IADD3.X R17, RZ, R17, RZ, P0, !PT ;  /* 0x00000011ff117210 */ /* 0x000fe400007fe4ff */
[----:B------:R-:W-:-:S04]  /*9c50*/  ISETP.GE.U32.AND P0, PT, R16, R19, PT ;  /* 0x000000131000720c */ /* 0x000fc80003f06070 */
[----:B------:R-:W-:-:S13]  /*9c60*/  ISETP.GE.U32.AND.EX P0, PT, R17, R18, PT, P0 ;  /* 0x000000121100720c */ /* 0x000fda0003f06100 */
[----:B------:R-:W-:Y:S05]  /*9c70*/  @!P0 BRA `(.L_x_27756) ;  /* 0xfffffffc00848947 */ /* 0x000fea000383ffff */
.L_x_27742:
[----:B------:R-:W-:Y:S05]  /*9c80*/  BSYNC B6 ;  /* 0x0000000000067941 */ /* 0x000fea0003800000 */
.L_x_27741:
        /* <DEDUP_REMOVED lines=29> */
.L_x_27760:
[----:B------:R-:W-:Y:S05]  /*9e60*/  BSYNC B7 ;  /* 0x0000000000077941 */ /* 0x000fea0003800000 */
.L_x_27759:
        /* <DEDUP_REMOVED lines=24> */
.L_x_27762:
[----:B------:R-:W-:Y:S05]  /*9ff0*/  BSYNC B7 ;  /* 0x0000000000077941 */ /* 0x000fea0003800000 */
.L_x_27761:
        /* <DEDUP_REMOVED lines=29> */
.L_x_27764:
[----:B------:R-:W-:Y:S05]  /*a1d0*/  BSYNC B7 ;  /* 0x0000000000077941 */ /* 0x000fea0003800000 */
.L_x_27763:
        /* <DEDUP_REMOVED lines=14> */
.L_x_27769:
        /* <DEDUP_REMOVED lines=14> */
.L_x_27767:
        /* <DEDUP_REMOVED lines=19> */
.L_x_27768:
[----:B------:R-:W-:Y:S05]  /*a4d0*/  BSYNC B1 ;  /* 0x0000000000017941 */ /* 0x000fea0003800000 */
.L_x_27766:
        /* <DEDUP_REMOVED lines=21> */
.L_x_27765:
        /* <DEDUP_REMOVED lines=18> */
.L_x_27772:
        /* <DEDUP_REMOVED lines=25> */
.L_x_27771:
[----:B------:R-:W-:Y:S05]  /*a8e0*/  BSYNC B7 ;  /* 0x0000000000077941 */ /* 0x000fea0003800000 */
.L_x_27770:
[----:B------:R-:W-:-:S05]  /*a8f0*/  IADD3 R16, P0, R16, 0x8, RZ ;  /* 0x0000000810107810 */ /* 0x000fca0007f1e0ff */
[----:B------:R-:W-:Y:S01]  /*a900*/  IMAD.X R17, RZ, RZ, R17, P0 ;  /* 0x000000ffff117224 */ /* 0x000fe200000e0611 */
[----:B------:R-:W-:-:S04]  /*a910*/  ISETP.GE.U32.AND P0, PT, R16, R19, PT ;  /* 0x000000131000720c */ /* 0x000fc80003f06070 */
[----:B------:R-:W-:-:S13]  /*a920*/  ISETP.GE.U32.AND.EX P0, PT, R17, R18, PT, P0 ;  /* 0x000000121100720c */ /* 0x000fda0003f06100 */
[----:B------:R-:W-:Y:S05]  /*a930*/  @!P0 BRA `(.L_x_27772) ;  /* 0xfffffffc00848947 */ /* 0x000fea000383ffff */
.L_x_27758:
[----:B------:R-:W-:Y:S05]  /*a940*/  BSYNC B6 ;  /* 0x0000000000067941 */ /* 0x000fea0003800000 */
.L_x_27757:
        /* <DEDUP_REMOVED lines=29> */
.L_x_27776:
[----:B------:R-:W-:Y:S05]  /*ab20*/  BSYNC B7 ;  /* 0x0000000000077941 */ /* 0x000fea0003800000 */
.L_x_27775:
        /* <DEDUP_REMOVED lines=24> */
.L_x_27778:
[----:B------:R-:W-:Y:S05]  /*acb0*/  BSYNC B7 ;  /* 0x0000000000077941 */ /* 0x000fea0003800000 */
.L_x_27777:
        /* <DEDUP_REMOVED lines=29> */
.L_x_27780:
[----:B------:R-:W-:Y:S05]  /*ae90*/  BSYNC B7 ;  /* 0x0000000000077941 */ /* 0x000fea0003800000 */
.L_x_27779:
        /* <DEDUP_REMOVED lines=14> */
.L_x_27785:
        /* <DEDUP_REMOVED lines=14> */
.L_x_27783:
        /* <DEDUP_REMOVED lines=19> */
.L_x_27784:
[----:B------:R-:W-:Y:S05]  /*b190*/  BSYNC B1 ;  /* 0x0000000000017941 */ /* 0x000fea0003800000 */
.L_x_27782:
        /* <DEDUP_REMOVED lines=21> */
.L_x_27781:
        /* <DEDUP_REMOVED lines=18> */
.L_x_27788:
        /* <DEDUP_REMOVED lines=25> */
.L_x_27787:
[----:B------:R-:W-:Y:S05]  /*b5a0*/  BSYNC B7 ;  /* 0x0000000000077941 */ /* 0x000fea0003800000 */
.L_x_27786:
[----:B------:R-:W-:-:S05]  /*b5b0*/  IADD3 R16, P0, R16, 0x8, RZ ;  /* 0x0000000810107810 */ /* 0x000fca0007f1e0ff */
[----:B------:R-:W-:Y:S01]  /*b5c0*/  IMAD.X R17, RZ, RZ, R17, P0 ;  /* 0x000000ffff117224 */ /* 0x000fe200000e0611 */
[----:B------:R-:W-:-:S04]  /*b5d0*/  ISETP.GE.U32.AND P0, PT, R16, R19, PT ;  /* 0x000000131000720c */ /* 0x000fc80003f06070 */
[----:B------:R-:W-:-:S13]  /*b5e0*/  ISETP.GE.U32.AND.EX P0, PT, R17, R18, PT, P0 ;  /* 0x000000121100720c */ /* 0x000fda0003f06100 */
[----:B------:R-:W-:Y:S05]  /*b5f0*/  @!P0 BRA `(.L_x_27788) ;  /* 0xfffffffc00848947 */ /* 0x000fea000383ffff */
.L_x_27774:
[----:B------:R-:W-:Y:S05]  /*b600*/  BSYNC B6 ;  /* 0x0000000000067941 */ /* 0x000fea0003800000 */
.L_x_27773:
        /* <DEDUP_REMOVED lines=29> */
.L_x_27792:
[----:B------:R-:W-:Y:S05]  /*b7e0*/  BSYNC B7 ;  /* 0x0000000000077941 */ /* 0x000fea0003800000 */
.L_x_27791:
        /* <DEDUP_REMOVED lines=24> */
.L_x_27794:
[----:B------:R-:W-:Y:S05]  /*b970*/  BSYNC B7 ;  /* 0x0000000000077941 */ /* 0x000fea0003800000 */
.L_x_27793:
        /* <DEDUP_REMOVED lines=29> */
.L_x_27796:
[----:B------:R-:W-:Y:S05]  /*bb50*/  BSYNC B7 ;  /* 0x0000000000077941 */ /* 0x000fea0003800000 */
.L_x_27795:
        /* <DEDUP_REMOVED lines=14> */
.L_x_27801:
        /* <DEDUP_REMOVED lines=14> */
.L_x_27799:
        /* <DEDUP_REMOVED lines=19> */
.L_x_27800:
[----:B------:R-:W-:Y:S05]  /*be50*/  BSYNC B1 ;  /* 0x0000000000017941 */ /* 0x000fea0003800000 */
.L_x_27798:
        /* <DEDUP_REMOVED lines=19> */
.L_x_27797:
        /* <DEDUP_REMOVED lines=18> */
.L_x_27804:
        /* <DEDUP_REMOVED lines=25> */
.L_x_27803:
[----:B------:R-:W-:Y:S05]  /*c240*/  BSYNC B7 ;  /* 0x0000000000077941 */ /* 0x000fea0003800000 */
.L_x_27802:
[----:B------:R-:W-:-:S05]  /*c250*/  IADD3 R16, P0, R16, 0x8, RZ ;  /* 0x0000000810107810 */ /* 0x000fca0007f1e0ff */
[----:B------:R-:W-:Y:S01]  /*c260*/  IMAD.X R17, RZ, RZ, R17, P0 ;  /* 0x000000ffff117224 */ /* 0x000fe200000e0611 */
[----:B------:R-:W-:-:S04]  /*c270*/  ISETP.GE.U32.AND P0, PT, R16, R19, PT ;  /* 0x000000131000720c */ /* 0x000fc80003f06070 */
[----:B------:R-:W-:-:S13]  /*c280*/  ISETP.GE.U32.AND.EX P0, PT, R17, R18, PT, P0 ;  /* 0x000000121100720c */ /* 0x000fda0003f06100 */
[----:B------:R-:W-:Y:S05]  /*c290*/  @!P0 BRA `(.L_x_27804) ;  /* 0xfffffffc00848947 */ /* 0x000fea000383ffff */
.L_x_27790:
[----:B------:R-:W-:Y:S05]  /*c2a0*/  BSYNC B6 ;  /* 0x0000000000067941 */ /* 0x000fea0003800000 */
.L_x_27789:
        /* <DEDUP_REMOVED lines=29> */
.L_x_27808:
[----:B------:R-:W-:Y:S05]  /*c480*/  BSYNC B7 ;  /* 0x0000000000077941 */ /* 0x000fea0003800000 */
.L_x_27807:
        /* <DEDUP_REMOVED lines=24> */
.L_x_27810:
[----:B------:R-:W-:Y:S05]  /*c610*/  BSYNC B7 ;  /* 0x0000000000077941 */ /* 0x000fea0003800000 */
.L_x_27809:
        /* <DEDUP_REMOVED lines=29> */
.L_x_27812:
[----:B------:R-:W-:Y:S05]  /*c7f0*/  BSYNC B7 ;  /* 0x0000000000077941 */ /* 0x000fea0003800000 */
.L_x_27811:
        /* <DEDUP_REMOVED lines=14> */
.L_x_27817:
        /* <DEDUP_REMOVED lines=14> */
.L_x_27815:
        /* <DEDUP_REMOVED lines=19> */
.L_x_27816:
[----:B------:R-:W-:Y:S05]  /*caf0*/  BSYNC B1 ;  /* 0x0000000000017941 */ /* 0x000fea0003800000 */
.L_x_27814:
        /* <DEDUP_REMOVED lines=19> */
.L_x_27813:
        /* <DEDUP_REMOVED lines=18> */
.L_x_27820:
        /* <DEDUP_REMOVED lines=25> */
.L_x_27819:
[----:B------:R-:W-:Y:S05]  /*cee0*/  BSYNC B7 ;  /* 0x0000000000077941 */ /* 0x000fea0003800000 */
.L_x_27818:
[----:B------:R-:W-:-:S04]  /*cef0*/  IADD3 R16, P0, R16, 0x8, RZ ;  /* 0x0000000810107810 */ /* 0x000fc80007f1e0ff */
[----:B------:R-:W-:Y:S02]  /*cf00*/  IADD3.X R17, RZ, R17, RZ, P0, !PT ;  /* 0x00000011ff117210 */ /* 0x000fe400007fe4ff */
[----:B------:R-:W-:-:S04]  /*cf10*/  ISETP.GE.U32.AND P0, PT, R16, R19, PT ;  /* 0x000000131000720c */ /* 0x000fc80003f06070 */
[----:B------:R-:W-:-:S13]  /*cf20*/  ISETP.GE.U32.AND.EX P0, PT, R17, R18, PT, P0 ;  /* 0x000000121100720c */ /* 0x000fda0003f06100 */
[----:B------:R-:W-:Y:S05]  /*cf30*/  @!P0 BRA `(.L_x_27820) ;  /* 0xfffffffc00848947 */ /* 0x000fea000383ffff */
.L_x_27806:
[----:B------:R-:W-:Y:S05]  /*cf40*/  BSYNC B6 ;  /* 0x0000000000067941 */ /* 0x000fea0003800000 */
.L_x_27805:
        /* <DEDUP_REMOVED lines=29> */
.L_x_27824:
[----:B------:R-:W-:Y:S05]  /*d120*/  BSYNC B7 ;  /* 0x0000000000077941 */ /* 0x000fea0003800000 */
.L_x_27823:
        /* <DEDUP_REMOVED lines=24> */
.L_x_27826:
[----:B------:R-:W-:Y:S05]  /*d2b0*/  BSYNC B7 ;  /* 0x0000000000077941 */ /* 0x000fea0003800000 */
.L_x_27825:
        /* <DEDUP_REMOVED lines=29> */
.L_x_27828:
[----:B------:R-:W-:Y:S05]  /*d490*/  BSYNC B7 ;  /* 0x0000000000077941 */ /* 0x000fea0003800000 */
.L_x_27827:
        /* <DEDUP_REMOVED lines=14> */
.L_x_27833:
        /* <DEDUP_REMOVED lines=14> */
.L_x_27831:
        /* <DEDUP_REMOVED lines=19> */
.L_x_27832:
[----:B------:R-:W-:Y:S05]  /*d790*/  BSYNC B1 ;  /* 0x0000000000017941 */ /* 0x000fea0003800000 */
.L_x_27830:
        /* <DEDUP_REMOVED lines=19> */
.L_x_27829:
        /* <DEDUP_REMOVED lines=18> */
.L_x_27836:
        /* <DEDUP_REMOVED lines=25> */
.L_x_27835:
[----:B------:R-:W-:Y:S05]  /*db80*/  BSYNC B7 ;  /* 0x0000000000077941 */ /* 0x000fea0003800000 */
.L_x_27834:
[----:B------:R-:W-:-:S05]  /*db90*/  IADD3 R16, P0, R16, 0x8, RZ ;  /* 0x0000000810107810 */ /* 0x000fca0007f1e0ff */
[----:B------:R-:W-:Y:S01]  /*dba0*/  IMAD.X R17, RZ, RZ, R17, P0 ;  /* 0x000000ffff117224 */ /* 0x000fe200000e0611 */
[----:B------:R-:W-:-:S04]  /*dbb0*/  ISETP.GE.U32.AND P0, PT, R16, R19, PT ;  /* 0x000000131000720c */ /* 0x000fc80003f06070 */
[----:B------:R-:W-:-:S13]  /*dbc0*/  ISETP.GE.U32.AND.EX P0, PT, R17, R18, PT, P0 ;  /* 0x000000121100720c */ /* 0x000fda0003f06100 */
[----:B------:R-:W-:Y:S05]  /*dbd0*/  @!P0 BRA `(.L_x_27836) ;  /* 0xfffffffc00848947 */ /* 0x000fea000383ffff */
.L_x_27822:
[----:B------:R-:W-:Y:S05]  /*dbe0*/  BSYNC B6 ;  /* 0x0000000000067941 */ /* 0x000fea0003800000 */
.L_x_27821:
        /* <DEDUP_REMOVED lines=23> */
.L_x_27839:
[----:B------:R-:W-:-:S13]  /*dd60*/  ISETP.GE.AND P0, PT, R0, R70, PT ;  /* 0x000000460000720c */ /* 0x000fda0003f06270 */
[----:B------:R-:W-:Y:S05]  /*dd70*/  @P0 BRA `(.L_x_27841) ;  /* 0x0000000000300947 */ /* 0x000fea0003800000 */
[----:B0-----:R-:W0:Y:S01]  /*dd80*/  LDC.64 R2, c[0x0][0x2c8] ;  /* 0x0000b200ff027b82 */ /* 0x001e220000000a00 */
[----:B------:R-:W-:Y:S01]  /*dd90*/  IADD3 R5, R71, R0, RZ ;  /* 0x0000000047057210 */ /* 0x000fe20007ffe0ff */
[----:B------:R-:W-:-:S04]  /*dda0*/  VIADD R0, R0, 0x80 ;  /* 0x0000008000007836 */ /* 0x000fc80000000000 */
[----:B0-----:R-:W-:-:S05]  /*ddb0*/  IMAD.WIDE.U32 R2, R5, 0x8, R2 ;  /* 0x0000000805027825 */ /* 0x001fca00078e0002 */
[----:B------:R1:W-:Y:S02]  /*ddc0*/  STG.E.64 desc[UR36][R2.64], RZ ;  /* 0x000000ff02007986 */ /* 0x0003e4000c101b24 */
.L_x_27840:
[----:B------:R-:W-:-:S13]  /*ddd0*/  ISETP.GE.AND P0, PT, R0, R70, PT ;  /* 0x000000460000720c */ /* 0x000fda0003f06270 */
[----:B------:R-:W-:Y:S05]  /*dde0*/  @P0 BRA `(.L_x_27842) ;  /* 0x0000000000340947 */ /* 0x000fea0003800000 */
[----:B01----:R-:W0:Y:S01]  /*ddf0*/  LDC.64 R2, c[0x0][0x2c8] ;  /* 0x0000b200ff027b82 */ /* 0x003e220000000a00 */
[----:B------:R-:W-:Y:S02]  /*de00*/  IMAD.IADD R5, R71, 0x1, R0 ;  /* 0x0000000147057824 */ /* 0x000fe400078e0200 */
[----:B------:R-:W-:Y:S02]  /*de10*/  VIADD R0, R0, 0x80 ;  /* 0x0000008000007836 */ /* 0x000fe40000000000 */
[----:B0-----:R-:W-:-:S05]  /*de20*/  IMAD.WIDE.U32 R2, R5, 0x8, R2 ;  /* 0x0000000805027825 */ /* 0x001fca00078e0002 */
[----:B------:R1:W-:Y:S02]  /*de30*/  STG.E.64 desc[UR36][R2.64], RZ ;  /* 0x000000ff02007986 */ /* 0x0003e4000c101b24 */
.L_x_27841:
        /* <DEDUP_REMOVED lines=8> */
.L_x_27842:
[----:B------:R-:W-:Y:S05]  /*dec0*/  BSYNC B1 ;  /* 0x0000000000017941 */ /* 0x000fea0003800000 */
.L_x_27838:
[----:B------:R-:W-:-:S13]  /*ded0*/  ISETP.GE.AND P0, PT, R0, R70, PT ;  /* 0x000000460000720c */ /* 0x000fda0003f06270 */
[----:B012---:R-:W0:Y:S01]  /*dee0*/  @!P0 LDC.64 R2, c[0x0][0x2c8] ;  /* 0x0000b200ff028b82 */ /* 0x007e220000000a00 */
[----:B------:R-:W-:Y:S02]  /*def0*/  @!P0 IMAD.IADD R5, R71, 0x1, R0 ;  /* 0x0000000147058824 */ /* 0x000fe400078e0200 */
[----:B------:R-:W-:Y:S02]  /*df00*/  @!P0 VIADD R0, R0, 0x80 ;  /* 0x0000008000008836 */ /* 0x000fe40000000000 */
[----:B0-----:R-:W-:-:S05]  /*df10*/  @!P0 IMAD.WIDE.U32 R2, R5, 0x8, R2 ;  /* 0x0000000805028825 */ /* 0x001fca00078e0002 */
[----:B------:R2:W-:Y:S02]  /*df20*/  @!P0 STG.E.64 desc[UR36][R2.64], RZ ;  /* 0x000000ff02008986 */ /* 0x0005e4000c101b24 */
.L_x_27843:
[----:B------:R-:W-:Y:S05]  /*df30*/  BSYNC B0 ;  /* 0x0000000000007941 */ /* 0x000fea0003800000 */
.L_x_27837:
[----:B------:R-:W-:-:S13]  /*df40*/  ISETP.GE.AND P0, PT, R0, R70, PT ;  /* 0x000000460000720c */ /* 0x000fda0003f06270 */
[----:B------:R-:W-:Y:S05]  /*df50*/  @P0 EXIT ;  /* 0x000000000000094d */ /* 0x000fea0003800000 */
[----:B012---:R-:W0:Y:S01]  /*df60*/  LDC.64 R2, c[0x0][0x2c8] ;  /* 0x0000b200ff027b82 */ /* 0x007e220000000a00 */
[----:B------:R-:W-:-:S05]  /*df70*/  IADD3 R71, R71, R0, RZ ;  /* 0x0000000047477210 */ /* 0x000fca0007ffe0ff */
[----:B0-----:R-:W-:-:S05]  /*df80*/  IMAD.WIDE.U32 R2, R71, 0x8, R2 ;  /* 0x0000000847027825 */ /* 0x001fca00078e0002 */
[----:B------:R-:W-:Y:S01]  /*df90*/  STG.E.64 desc[UR36][R2.64], RZ ;  /* 0x000000ff02007986 */ /* 0x000fe2000c101b24 */
[----:B------:R-:W-:Y:S05]  /*dfa0*/  EXIT ;  /* 0x000000000000794d */ /* 0x000fea0003800000 */
        .weak           $__internal_66_$__cuda_sm20_div_s64
        .type           $__internal_66_$__cuda_sm20_div_s64,@function
        .size           $__internal_66_$__cuda_sm20_div_s64,(.L_x_32246 - $__internal_66_$__cuda_sm20_div_s64)
$__internal_66_$__cuda_sm20_div_s64:
        /* <DEDUP_REMOVED lines=83> */
[----:B------:R-:W-:Y:S06]  /*e4e0*/  RET.REL.NODEC R6 `(_ZN2at6native29vectorized_elementwise_kernelILi2EZZZNS0_67_GLOBAL__N__bb565c37_34_ValidateCompressedIndicesKernel_cu_33a4b88b42_validate_compressed_sparse_indices_kernelILNS2_8CDimNameE0ENS2_18CUDAKernelLauncherENS2_14EmptyVecKernelENS2_8DummyVecELm8EEEvRKNS_6TensorESA_lllENKUlvE1_clEvENKUlvE0_clEvEUllllllE_St5arrayIPcLm6EEEEviT0_T1_) ;  /* 0xffffff1806c47950 */ /* 0x000fec0003c3ffff */
.L_x_27844:
        /* <DEDUP_REMOVED lines=9> */
.L_x_32246:


//--------------------- .text._ZN2at6native29vectorized_elementwise_kernelILi4EZZZNS0_67_GLOBAL__N__bb565c37_34_ValidateCompressedIndicesKernel_cu_33a4b88b42_validate_compressed_sparse_indices_kernelILNS2_8CDimNameE0ENS2_18CUDAKernelLauncherENS2_14EmptyVecKernelENS2_8DummyVecELm8EEEvRKNS_6TensorESA_lllENKUlvE1_clEvENKUlvE0_clEvEUllllllE_St5arrayIPcLm6EEEEviT0_T1_ --------------------------
	.section	.text._ZN2at6native29vectorized_elementwise_kernelILi4EZZZNS0_67_GLOBAL__N__bb565c37_34_ValidateCompressedIndicesKernel_cu_33a4b88b42_validate_compressed_sparse_indices_kernelILNS2_8CDimNameE0ENS2_18CUDAKernelLauncherENS2_14EmptyVecKernelENS2_8DummyVecELm8EEEvRKNS_6TensorESA_lllENKUlvE1_clEvENKUlvE0_clEvEUllllllE_St5arrayIPcLm6EEEEviT0_T1_,"ax",@progbits
	.align	128
        .global         _ZN2at6native29vectorized_elementwise_kernelILi4EZZZNS0_67_GLOBAL__N__bb565c37_34_ValidateCompressedIndicesKernel_cu_33a4b88b42_validate_compressed_sparse_indices_kernelILNS2_8CDimNameE0ENS2_18CUDAKernelLauncherENS2_14EmptyVecKernelENS2_8DummyVecELm8EEEvRKNS_6TensorESA_lllENKUlvE1_clEvENKUlvE0_clEvEUllllllE_St5arrayIPcLm6EEEEviT0_T1_
        .type           _ZN2at6native29vectorized_elementwise_kernelILi4EZZZNS0_67_GLOBAL__N__bb565c37_34_ValidateCompressedIndicesKernel_cu_33a4b88b42_validate_compressed_sparse_indices_kernelILNS2_8CDimNameE0ENS2_18CUDAKernelLauncherENS2_14EmptyVecKernelENS2_8DummyVecELm8EEEvRKNS_6TensorESA_lllENKUlvE1_clEvENKUlvE0_clEvEUllllllE_St5arrayIPcLm6EEEEviT0_T1_,@function
        .size           _ZN2at6native29vectorized_elementwise_kernelILi4EZZZNS0_67_GLOBAL__N__bb565c37_34_ValidateCompressedIndicesKernel_cu_33a4b88b42_validate_compressed_sparse_indices_kernelILNS2_8CDimNameE0ENS2_18CUDAKernelLauncherENS2_14EmptyVecKernelENS2_8DummyVecELm8EEEvRKNS_6TensorESA_lllENKUlvE1_clEvENKUlvE0_clEvEUllllllE_St5arrayIPcLm6EEEEviT0_T1_,(.L_x_32247 - _ZN2at6native29vectorized_elementwise_kernelILi4EZZZNS0_67_GLOBAL__N__bb565c37_34_ValidateCompressedIndicesKernel_cu_33a4b88b42_validate_compressed_sparse_indices_kernelILNS2_8CDimNameE0ENS2_18CUDAKernelLauncherENS2_14EmptyVecKernelENS2_8DummyVecELm8EEEvRKNS_6TensorESA_lllENKUlvE1_clEvENKUlvE0_clEvEUllllllE_St5arrayIPcLm6EEEEviT0_T1_)
        .other          _ZN2at6native29vectorized_elementwise_kernelILi4EZZZNS0_67_GLOBAL__N__bb565c37_34_ValidateCompressedIndicesKernel_cu_33a4b88b42_validate_compressed_sparse_indices_kernelILNS2_8CDimNameE0ENS2_18CUDAKernelLauncherENS2_14EmptyVecKernelENS2_8DummyVecELm8EEEvRKNS_6TensorESA_lllENKUlvE1_clEvENKUlvE0_clEvEUllllllE_St5arrayIPcLm6EEEEviT0_T1_,@"STO_CUDA_ENTRY STV_DEFAULT"
_ZN2at6native29vectorized_elementwise_kernelILi4EZZZNS0_67_GLOBAL__N__bb565c37_34_ValidateCompressedIndicesKernel_cu_33a4b88b42_validate_compressed_sparse_indices_kernelILNS2_8CDimNameE0ENS2_18CUDAKernelLauncherENS2_14EmptyVecKernelENS2_8DummyVecELm8EEEvRKNS_6TensorESA_lllENKUlvE1_clEvENKUlvE0_clEvEUllllllE_St5arrayIPcLm6EEEEviT0_T1_:
.text._ZN2at6native29vectorized_elementwise_kernelILi4EZZZNS0_67_GLOBAL__N__bb565c37_34_ValidateCompressedIndicesKernel_cu_33a4b88b42_validate_compressed_sparse_indices_kernelILNS2_8CDimNameE0ENS2_18CUDAKernelLauncherENS2_14EmptyVecKernelENS2_8DummyVecELm8EEEvRKNS_6TensorESA_lllENKUlvE1_clEvENKUlvE0_clEvEUllllllE_St5arrayIPcLm6EEEEviT0_T1_:
        /* <DEDUP_REMOVED lines=115> */
.L_x_27847:
[----:B------:R-:W-:Y:S05]  /*0730*/  BSYNC B6 ;  /* 0x0000000000067941 */ /* 0x000fea0003800000 */
.L_x_27846:
        /* <DEDUP_REMOVED lines=25> */
.L_x_27849:
[----:B------:R-:W-:Y:S05]  /*08d0*/  BSYNC B6 ;  /* 0x0000000000067941 */ /* 0x000fea0003800000 */
.L_x_27848:
        /* <DEDUP_REMOVED lines=29> */
.L_x_27851:
[----:B------:R-:W-:Y:S05]  /*0ab0*/  BSYNC B6 ;  /* 0x0000000000067941 */ /* 0x000fea0003800000 */
.L_x_27850:
        /* <DEDUP_REMOVED lines=18> */
.L_x_27856:
        /* <DEDUP_REMOVED lines=10> */
[----:B------:R-:W-:Y:S05]  /*0c80*/  CALL.REL.NOINC `($__internal_67_$__cuda_sm20_div_s64) ;  /* 0x000000d000c87944 */ /* 0x000fea0003c00000 */
[----:B------:R-:W-:Y:S02]  /*0c90*/  IMAD.MOV.U32 R6, RZ, RZ, R3 ;  /* 0x000000ffff067224 */ /* 0x000fe400078e0003 */
[----:B------:R-:W-:Y:S01]  /*0ca0*/  IMAD.MOV.U32 R7, RZ, RZ, R4 ;  /* 0x000000ffff077224 */ /* 0x000fe200078e0004 */
[----:B------:R-:W-:Y:S06]  /*0cb0*/  BRA `(.L_x_27855) ;  /* 0x00000000004c7947 */ /* 0x000fec0003800000 */
.L_x_27854:
        /* <DEDUP_REMOVED lines=19> */
.L_x_27855:
[----:B------:R-:W-:Y:S05]  /*0df0*/  BSYNC B1 ;  /* 0x0000000000017941 */ /* 0x000fea0003800000 */
.L_x_27853:
        /* <DEDUP_REMOVED lines=22> */
.L_x_27852:
        /* <DEDUP_REMOVED lines=19> */
.L_x_27861:
        /* <DEDUP_REMOVED lines=25> */
.L_x_27860:
[----:B------:R-:W-:Y:S05]  /*1220*/  BSYNC B7 ;  /* 0x0000000000077941 */ /* 0x000fea0003800000 */
.L_x_27859:
[----:B------:R-:W-:-:S05]  /*1230*/  IADD3 R16, P0, R16, 0x8, RZ ;  /* 0x0000000810107810 */ /* 0x000fca0007f1e0ff */
[----:B------:R-:W-:Y:S01]  /*1240*/  IMAD.X R17, RZ, RZ, R17, P0 ;  /* 0x000000ffff117224 */ /* 0x000fe200000e0611 */
[----:B------:R-:W-:-:S04]  /*1250*/  ISETP.GE.U32.AND P0, PT, R16, R23, PT ;  /* 0x000000171000720c */ /* 0x000fc80003f06070 */
[----:B------:R-:W-:-:S13]  /*1260*/  ISETP.GE.U32.AND.EX P0, PT, R17, R22, PT, P0 ;  /* 0x000000161100720c */ /* 0x000fda0003f06100 */
[----:B------:R-:W-:Y:S05]  /*1270*/  @!P0 BRA `(.L_x_27861) ;  /* 0xfffffffc00848947 */ /* 0x000fea000383ffff */
.L_x_27858:
[----:B------:R-:W-:Y:S05]  /*1280*/  BSYNC B6 ;  /* 0x0000000000067941 */ /* 0x000fea0003800000 */
.L_x_27857:
        /* <DEDUP_REMOVED lines=22> */
.L_x_27863:
[----:B------:R-:W-:Y:S05]  /*13f0*/  BSYNC B6 ;  /* 0x0000000000067941 */ /* 0x000fea0003800000 */
.L_x_27862:
        /* <DEDUP_REMOVED lines=22> */
.L_x_27865:
[----:B------:R-:W-:Y:S05]  /*1560*/  BSYNC B6 ;  /* 0x0000000000067941 */ /* 0x000fea0003800000 */
.L_x_27864:
        /* <DEDUP_REMOVED lines=29> */
.L_x_27867:
[----:B------:R-:W-:Y:S05]  /*1740*/  BSYNC B6 ;  /* 0x0000000000067941 */ /* 0x000fea0003800000 */
.L_x_27866:
        /* <DEDUP_REMOVED lines=11> */
.L_x_27872:
        /* <DEDUP_REMOVED lines=10> */
[----:B------:R-:W-:Y:S05]  /*18a0*/  CALL.REL.NOINC `($__internal_67_$__cuda_sm20_div_s64) ;  /* 0x000000c400c07944 */ /* 0x000fea0003c00000 */
[----:B------:R-:W-:Y:S01]  /*18b0*/  IMAD.MOV.U32 R6, RZ, RZ, R3 ;  /* 0x000000ffff067224 */ /* 0x000fe200078e0003 */
[----:B------:R-:W-:Y:S01]  /*18c0*/  MOV R7, R4 ;  /* 0x0000000400077202 */ /* 0x000fe20000000f00 */
[----:B------:R-:W-:Y:S06]  /*18d0*/  BRA `(.L_x_27871) ;  /* 0x00000000004c7947 */ /* 0x000fec0003800000 */
.L_x_27870:
        /* <DEDUP_REMOVED lines=19> */
.L_x_27871:
[----:B------:R-:W-:Y:S05]  /*1a10*/  BSYNC B1 ;  /* 0x0000000000017941 */ /* 0x000fea0003800000 */
.L_x_27869:
        /* <DEDUP_REMOVED lines=22> */
.L_x_27868:
        /* <DEDUP_REMOVED lines=19> */
.L_x_27877:
        /* <DEDUP_REMOVED lines=25> */
.L_x_27876:
[----:B------:R-:W-:Y:S05]  /*1e40*/  BSYNC B7 ;  /* 0x0000000000077941 */ /* 0x000fea0003800000 */
.L_x_27875:
[----:B------:R-:W-:-:S05]  /*1e50*/  IADD3 R16, P0, R16, 0x8, RZ ;  /* 0x0000000810107810 */ /* 0x000fca0007f1e0ff */
[----:B------:R-:W-:Y:S01]  /*1e60*/  IMAD.X R17, RZ, RZ, R17, P0 ;  /* 0x000000ffff117224 */ /* 0x000fe200000e0611 */
[----:B------:R-:W-:-:S04]  /*1e70*/  ISETP.GE.U32.AND P0, PT, R16, R19, PT ;  /* 0x000000131000720c */ /* 0x000fc80003f06070 */
[----:B------:R-:W-:-:S13]  /*1e80*/  ISETP.GE.U32.AND.EX P0, PT, R17, R18, PT, P0 ;  /* 0x000000121100720c */ /* 0x000fda0003f06100 */
[----:B------:R-:W-:Y:S05]  /*1e90*/  @!P0 BRA `(.L_x_27877) ;  /* 0xfffffffc00848947 */ /* 0x000fea000383ffff */
.L_x_27874:
[----:B------:R-:W-:Y:S05]  /*1ea0*/  BSYNC B6 ;  /* 0x0000000000067941 */ /* 0x000fea0003800000 */
.L_x_27873:
        /* <DEDUP_REMOVED lines=22> */
.L_x_27879:
[----:B------:R-:W-:Y:S05]  /*2010*/  BSYNC B6 ;  /* 0x0000000000067941 */ /* 0x000fea0003800000 */
.L_x_27878:
        /* <DEDUP_REMOVED lines=22> */
.L_x_27881:
[----:B------:R-:W-:Y:S05]  /*2180*/  BSYNC B6 ;  /* 0x0000000000067941 */ /* 0x000fea0003800000 */
.L_x_27880:
        /* <DEDUP_REMOVED lines=29> */
.L_x_27883:
[----:B------:R-:W-:Y:S05]  /*2360*/  BSYNC B6 ;  /* 0x0000000000067941 */ /* 0x000fea0003800000 */
.L_x_27882:
        /* <DEDUP_REMOVED lines=12> */
.L_x_27888:
        /* <DEDUP_REMOVED lines=10> */
[----:B------:R-:W-:Y:S05]  /*24d0*/  CALL.REL.NOINC `($__internal_67_$__cuda_sm20_div_s64) ;  /* 0x000000b800b47944 */ /* 0x000fea0003c00000 */
[----:B------:R-:W-:Y:S02]  /*24e0*/  IMAD.MOV.U32 R6, RZ, RZ, R3 ;  /* 0x000000ffff067224 */ /* 0x000fe400078e0003 */
[----:B------:R-:W-:Y:S01]  /*24f0*/  IMAD.MOV.U32 R7, RZ, RZ, R4 ;  /* 0x000000ffff077224 */ /* 0x000fe200078e0004 */
[----:B------:R-:W-:Y:S06]  /*2500*/  BRA `(.L_x_27887) ;  /* 0x0000000000507947 */ /* 0x000fec0003800000 */
.L_x_27886:
        /* <DEDUP_REMOVED lines=20> */
.L_x_27887:
[----:B------:R-:W-:Y:S05]  /*2650*/  BSYNC B1 ;  /* 0x0000000000017941 */ /* 0x000fea0003800000 */
.L_x_27885:
        /* <DEDUP_REMOVED lines=21> */
.L_x_27884:
        /* <DEDUP_REMOVED lines=19> */
.L_x_27893:
        /* <DEDUP_REMOVED lines=25> */
.L_x_27892:
[----:B------:R-:W-:Y:S05]  /*2a70*/  BSYNC B7 ;  /* 0x0000000000077941 */ /* 0x000fea0003800000 */
.L_x_27891:
[----:B------:R-:W-:-:S04]  /*2a80*/  IADD3 R16, P0, R16, 0x8, RZ ;  /* 0x0000000810107810 */ /* 0x000fc80007f1e0ff */
[----:B------:R-:W-:Y:S02]  /*2a90*/  IADD3.X R17, RZ, R17, RZ, P0, !PT ;  /* 0x00000011ff117210 */ /* 0x000fe400007fe4ff */
[----:B------:R-:W-:-:S04]  /*2aa0*/  ISETP.GE.U32.AND P0, PT, R16, R19, PT ;  /* 0x000000131000720c */ /* 0x000fc80003f06070 */
[----:B------:R-:W-:-:S13]  /*2ab0*/  ISETP.GE.U32.AND.EX P0, PT, R17, R18, PT, P0 ;  /* 0x000000121100720c */ /* 0x000fda0003f06100 */
[----:B------:R-:W-:Y:S05]  /*2ac0*/  @!P0 BRA `(.L_x_27893) ;  /* 0xfffffffc00848947 */ /* 0x000fea000383ffff */
.L_x_27890:
[----:B------:R-:W-:Y:S05]  /*2ad0*/  BSYNC B6 ;  /* 0x0000000000067941 */ /* 0x000fea0003800000 */
.L_x_27889:
        /* <DEDUP_REMOVED lines=22> */
.L_x_27895:
[----:B------:R-:W-:Y:S05]  /*2c40*/  BSYNC B6 ;  /* 0x0000000000067941 */ /* 0x000fea0003800000 */
.L_x_27894:
        /* <DEDUP_REMOVED lines=22> */
.L_x_27897:
[----:B------:R-:W-:Y:S05]  /*2db0*/  BSYNC B6 ;  /* 0x0000000000067941 */ /* 0x000fea0003800000 */
.L_x_27896:
        /* <DEDUP_REMOVED lines=29> */
.L_x_27899:
[----:B------:R-:W-:Y:S05]  /*2f90*/  BSYNC B6 ;  /* 0x0000000000067941 */ /* 0x000fea0003800000 */
.L_x_27898:
        /* <DEDUP_REMOVED lines=12> */
.L_x_27904:
        /* <DEDUP_REMOVED lines=14> */
.L_x_27902:
        /* <DEDUP_REMOVED lines=20> */
.L_x_27903:
[----:B------:R-:W-:Y:S05]  /*3280*/  BSYNC B1 ;  /* 0x0000000000017941 */ /* 0x000fea0003800000 */
.L_x_27901:
        /* <DEDUP_REMOVED lines=21> */
.L_x_27900:
        /* <DEDUP_REMOVED lines=19> */
.L_x_27909:
        /* <DEDUP_REMOVED lines=25> */
.L_x_27908:
[----:B------:R-:W-:Y:S05]  /*36a0*/  BSYNC B7 ;  /* 0x0000000000077941 */ /* 0x000fea0003800000 */
.L_x_27907:
[----:B------:R-:W-:-:S05]  /*36b0*/  IADD3 R16, P0, R16, 0x8, RZ ;  /* 0x0000000810107810 */ /* 0x000fca0007f1e0ff */
[----:B------:R-:W-:Y:S01]  /*36c0*/  IMAD.X R17, RZ, RZ, R17, P0 ;  /* 0x000000ffff117224 */ /* 0x000fe200000e0611 */
[----:B------:R-:W-:-:S04]  /*36d0*/  ISETP.GE.U32.AND P0, PT, R16, R19, PT ;  /* 0x000000131000720c */ /* 0x000fc80003f06070 */
[----:B------:R-:W-:-:S13]  /*36e0*/  ISETP.GE.U32.AND.EX P0, PT, R17, R18, PT, P0 ;  /* 0x000000121100720c */ /* 0x000fda0003f06100 */
[----:B------:R-:W-:Y:S05]  /*36f0*/  @!P0 BRA `(.L_x_27909) ;  /* 0xfffffffc00848947 */ /* 0x000fea000383ffff */
.L_x_27906:
[----:B------:R-:W-:Y:S05]  /*3700*/  BSYNC B6 ;  /* 0x0000000000067941 */ /* 0x000fea0003800000 */
.L_x_27905:
        /* <DEDUP_REMOVED lines=22> */
.L_x_27911:
[----:B------:R-:W-:Y:S05]  /*3870*/  BSYNC B6 ;  /* 0x0000000000067941 */ /* 0x000fea0003800000 */
.L_x_27910:
        /* <DEDUP_REMOVED lines=22> */
.L_x_27913:
[----:B------:R-:W-:Y:S05]  /*39e0*/  BSYNC B6 ;  /* 0x0000000000067941 */ /* 0x000fea0003800000 */
.L_x_27912:
        /* <DEDUP_REMOVED lines=29> */
.L_x_27915:
[----:B------:R-:W-:Y:S05]  /*3bc0*/  BSYNC B6 ;  /* 0x0000000000067941 */ /* 0x000fea0003800000 */
.L_x_27914:
        /* <DEDUP_REMOVED lines=12> */
.L_x_27920:
        /* <DEDUP_REMOVED lines=11> */
[----:B------:R-:W-:Y:S01]  /*3d40*/  MOV R6, R3 ;  /* 0x0000000300067202 */ /* 0x000fe20000000f00 */
[----:B------:R-:W-:Y:S01]  /*3d50*/  IMAD.MOV.U32 R7, RZ, RZ, R4 ;  /* 0x000000ffff077224 */ /* 0x000fe200078e0004 */
[----:B------:R-:W-:Y:S06]  /*3d60*/  BRA `(.L_x_27919) ;  /* 0x0000000000507947 */ /* 0x000fec0003800000 */
.L_x_27918:
        /* <DEDUP_REMOVED lines=20> */
.L_x_27919:
[----:B------:R-:W-:Y:S05]  /*3eb0*/  BSYNC B1 ;  /* 0x0000000000017941 */ /* 0x000fea0003800000 */
.L_x_27917:
        /* <DEDUP_REMOVED lines=21> */
.L_x_27916:
        /* <DEDUP_REMOVED lines=19> */
.L_x_27925:
        /* <DEDUP_REMOVED lines=25> */
.L_x_27924:
[----:B------:R-:W-:Y:S05]  /*42d0*/  BSYNC B7 ;  /* 0x0000000000077941 */ /* 0x000fea0003800000 */
.L_x_27923:
[----:B------:R-:W-:-:S05]  /*42e0*/  IADD3 R16, P0, R16, 0x8, RZ ;  /* 0x0000000810107810 */ /* 0x000fca0007f1e0ff */
[----:B------:R-:W-:Y:S01]  /*42f0*/  IMAD.X R17, RZ, RZ, R17, P0 ;  /* 0x000000ffff117224 */ /* 0x000fe200000e0611 */
[----:B------:R-:W-:-:S04]  /*4300*/  ISETP.GE.U32.AND P0, PT, R16, R19, PT ;  /* 0x000000131000720c */ /* 0x000fc80003f06070 */
[----:B------:R-:W-:-:S13]  /*4310*/  ISETP.GE.U32.AND.EX P0, PT, R17, R18, PT, P0 ;  /* 0x000000121100720c */ /* 0x000fda0003f06100 */
[----:B------:R-:W-:Y:S05]  /*4320*/  @!P0 BRA `(.L_x_27925) ;  /* 0xfffffffc00848947 */ /* 0x000fea000383ffff */
.L_x_27922:
[----:B------:R-:W-:Y:S05]  /*4330*/  BSYNC B6 ;  /* 0x0000000000067941 */ /* 0x000fea0003800000 */
.L_x_27921:
        /* <DEDUP_REMOVED lines=22> */
.L_x_27927:
[----:B------:R-:W-:Y:S05]  /*44a0*/  BSYNC B6 ;  /* 0x0000000000067941 */ /* 0x000fea0003800000 */
.L_x_27926:
        /* <DEDUP_REMOVED lines=22> */
.L_x_27929:
[----:B------:R-:W-:Y:S05]  /*4610*/  BSYNC B6 ;  /* 0x0000000000067941 */ /* 0x000fea0003800000 */
.L_x_27928:
        /* <DEDUP_REMOVED lines=29> */
.L_x_27931:
[----:B------:R-:W-:Y:S05]  /*47f0*/  BSYNC B6 ;  /* 0x0000000000067941 */ /* 0x000fea0003800000 */
.L_x_27930:
        /* <DEDUP_REMOVED lines=12> */
.L_x_27936:
        /* <DEDUP_REMOVED lines=14> */
.L_x_27934:
        /* <DEDUP_REMOVED lines=19> */
.L_x_27935:
[----:B------:R-:W-:Y:S05]  /*4ad0*/  BSYNC B1 ;  /* 0x0000000000017941 */ /* 0x000fea0003800000 */
.L_x_27933:
        /* <DEDUP_REMOVED lines=20> */
.L_x_27932:
        /* <DEDUP_REMOVED lines=19> */
.L_x_27941:
        /* <DEDUP_REMOVED lines=25> */
.L_x_27940:
[----:B------:R-:W-:Y:S05]  /*4ee0*/  BSYNC B7 ;  /* 0x0000000000077941 */ /* 0x000fea0003800000 */
.L_x_27939:
[----:B------:R-:W-:-:S05]  /*4ef0*/  IADD3 R16, P0, R16, 0x8, RZ ;  /* 0x0000000810107810 */ /* 0x000fca0007f1e0ff */
[----:B------:R-:W-:Y:S01]  /*4f00*/  IMAD.X R17, RZ, RZ, R17, P0 ;  /* 0x000000ffff117224 */ /* 0x000fe200000e0611 */
[----:B------:R-:W-:-:S04]  /*4f10*/  ISETP.GE.U32.AND P0, PT, R16, R19, PT ;  /* 0x000000131000720c */ /* 0x000fc80003f06070 */
[----:B------:R-:W-:-:S13]  /*4f20*/  ISETP.GE.U32.AND.EX P0, PT, R17, R18, PT, P0 ;  /* 0x000000121100720c */ /* 0x000fda0003f06100 */
[----:B------:R-:W-:Y:S05]  /*4f30*/  @!P0 BRA `(.L_x_27941) ;  /* 0xfffffffc00848947 */ /* 0x000fea000383ffff */
.L_x_27938:
[----:B------:R-:W-:Y:S05]  /*4f40*/  BSYNC B6 ;  /* 0x0000000000067941 */ /* 0x000fea0003800000 */
.L_x_27937:
        /* <DEDUP_REMOVED lines=22> */
.L_x_27943:
[----:B------:R-:W-:Y:S05]  /*50b0*/  BSYNC B6 ;  /* 0x0000000000067941 */ /* 0x000fea0003800000 */
.L_x_27942:
        /* <DEDUP_REMOVED lines=22> */
.L_x_27945:
[----:B------:R-:W-:Y:S05]  /*5220*/  BSYNC B6 ;  /* 0x0000000000067941 */ /* 0x000fea0003800000 */
.L_x_27944:
        /* <DEDUP_REMOVED lines=29> */
.L_x_27947:
[----:B------:R-:W-:Y:S05]  /*5400*/  BSYNC B6 ;  /* 0x0000000000067941 */ /* 0x000fea0003800000 */
.L_x_27946:
        /* <DEDUP_REMOVED lines=11> */
.L_x_27952:
        /* <DEDUP_REMOVED lines=14> */
.L_x_27950:
        /* <DEDUP_REMOVED lines=19> */
.L_x_27951:
[----:B------:R-:W-:Y:S05]  /*56d0*/  BSYNC B1 ;  /* 0x0000000000017941 */ /* 0x000fea0003800000 */
.L_x_27949:
        /* <DEDUP_REMOVED lines=20> */
.L_x_27948:
        /* <DEDUP_REMOVED lines=19> */
.L_x_27957:
        /* <DEDUP_REMOVED lines=25> */
.L_x_27956:
[----:B------:R-:W-:Y:S05]  /*5ae0*/  BSYNC B7 ;  /* 0x0000000000077941 */ /* 0x000fea0003800000 */
.L_x_27955:
[----:B------:R-:W-:-:S05]  /*5af0*/  IADD3 R16, P0, R16, 0x8, RZ ;  /* 0x0000000810107810 */ /* 0x000fca0007f1e0ff */
[----:B------:R-:W-:Y:S01]  /*5b00*/  IMAD.X R17, RZ, RZ, R17, P0 ;  /* 0x000000ffff117224 */ /* 0x000fe200000e0611 */
[----:B------:R-:W-:-:S04]  /*5b10*/  ISETP.GE.U32.AND P0, PT, R16, R19, PT ;  /* 0x000000131000720c */ /* 0x000fc80003f06070 */
[----:B------:R-:W-:-:S13]  /*5b20*/  ISETP.GE.U32.AND.EX P0, PT, R17, R18, PT, P0 ;  /* 0x000000121100720c */ /* 0x000fda0003f06100 */
[----:B------:R-:W-:Y:S05]  /*5b30*/  @!P0 BRA `(.L_x_27957) ;  /* 0xfffffffc00848947 */ /* 0x000fea000383ffff */
.L_x_27954:
[----:B------:R-:W-:Y:S05]  /*5b40*/  BSYNC B6 ;  /* 0x0000000000067941 */ /* 0x000fea0003800000 */
.L_x_27953:
        /* <DEDUP_REMOVED lines=22> */
.L_x_27959:
[----:B------:R-:W-:Y:S05]  /*5cb0*/  BSYNC B6 ;  /* 0x0000000000067941 */ /* 0x000fea0003800000 */
.L_x_27958:
        /* <DEDUP_REMOVED lines=22> */
.L_x_27961:
[----:B------:R-:W-:Y:S05]  /*5e20*/  BSYNC B6 ;  /* 0x0000000000067941 */ /* 0x000fea0003800000 */
.L_x_27960:
        /* <DEDUP_REMOVED lines=29> */
.L_x_27963:
[----:B------:R-:W-:Y:S05]  /*6000*/  BSYNC B6 ;  /* 0x0000000000067941 */ /* 0x000fea0003800000 */
.L_x_27962:
        /* <DEDUP_REMOVED lines=11> */
.L_x_27968:
        /* <DEDUP_REMOVED lines=15> */
.L_x_27966:
        /* <DEDUP_REMOVED lines=19> */
.L_x_27967:
[----:B------:R-:W-:Y:S05]  /*62e0*/  BSYNC B1 ;  /* 0x0000000000017941 */ /* 0x000fea0003800000 */
.L_x_27965:
        /* <DEDUP_REMOVED lines=21> */
.L_x_27964:
        /* <DEDUP_REMOVED lines=19> */
.L_x_27973:
        /* <DEDUP_REMOVED lines=25> */
.L_x_27972:
[----:B------:R-:W-:Y:S05]  /*6700*/  BSYNC B7 ;  /* 0x0000000000077941 */ /* 0x000fea0003800000 */
.L_x_27971:
[----:B------:R-:W-:-:S05]  /*6710*/  IADD3 R16, P0, R16, 0x8, RZ ;  /* 0x0000000810107810 */ /* 0x000fca0007f1e0ff */
[----:B------:R-:W-:Y:S01]  /*6720*/  IMAD.X R17, RZ, RZ, R17, P0 ;  /* 0x000000ffff117224 */ /* 0x000fe200000e0611 */
[----:B------:R-:W-:-:S04]  /*6730*/  ISETP.GE.U32.AND P0, PT, R16, R23, PT ;  /* 0x000000171000720c */ /* 0x000fc80003f06070 */
[----:B------:R-:W-:-:S13]  /*6740*/  ISETP.GE.U32.AND.EX P0, PT, R17, R18, PT, P0 ;  /* 0x000000121100720c */ /* 0x000fda0003f06100 */
[----:B------:R-:W-:Y:S05]  /*6750*/  @!P0 BRA `(.L_x_27973) ;  /* 0xfffffffc00848947 */ /* 0x000fea000383ffff */
.L_x_27970:
[----:B------:R-:W-:Y:S05]  /*6760*/  BSYNC B6 ;  /* 0x0000000000067941 */ /* 0x000fea0003800000 */
.L_x_27969:
        /* <DEDUP_REMOVED lines=11> */
.L_x_27845:
        /* <DEDUP_REMOVED lines=254> */
.L_x_27977:
[----:B------:R-:W-:Y:S05]  /*7800*/  BSYNC B7 ;  /* 0x0000000000077941 */ /* 0x000fea0003800000 */
.L_x_27976:
        /* <DEDUP_REMOVED lines=24> */
.L_x_27979:
[----:B------:R-:W-:Y:S05]  /*7990*/  BSYNC B7 ;  /* 0x0000000000077941 */ /* 0x000fea0003800000 */
.L_x_27978:
        /* <DEDUP_REMOVED lines=29> */
.L_x_27981:
[----:B------:R-:W-:Y:S05]  /*7b70*/  BSYNC B7 ;  /* 0x0000000000077941 */ /* 0x000fea0003800000 */
.L_x_27980:
        /* <DEDUP_REMOVED lines=15> */
.L_x_27986:
        /* <DEDUP_REMOVED lines=14> */
.L_x_27984:
        /* <DEDUP_REMOVED lines=20> */
.L_x_27985:
[----:B------:R-:W-:Y:S05]  /*7e90*/  BSYNC B1 ;  /* 0x0000000000017941 */ /* 0x000fea0003800000 */
.L_x_27983:
        /* <DEDUP_REMOVED lines=20> */
.L_x_27982:
        /* <DEDUP_REMOVED lines=18> */
.L_x_27989:
        /* <DEDUP_REMOVED lines=25> */
.L_x_27988:
[----:B------:R-:W-:Y:S05]  /*8290*/  BSYNC B7 ;  /* 0x0000000000077941 */ /* 0x000fea0003800000 */
.L_x_27987:
[----:B------:R-:W-:-:S05]  /*82a0*/  IADD3 R46, P0, R46, 0x8, RZ ;  /* 0x000000082e2e7810 */ /* 0x000fca0007f1e0ff */
[----:B------:R-:W-:Y:S01]  /*82b0*/  IMAD.X R47, RZ, RZ, R47, P0 ;  /* 0x000000ffff2f7224 */ /* 0x000fe200000e062f */
[----:B------:R-:W-:-:S04]  /*82c0*/  ISETP.GE.U32.AND P0, PT, R46, R51, PT ;  /* 0x000000332e00720c */ /* 0x000fc80003f06070 */
[----:B------:R-:W-:-:S13]  /*82d0*/  ISETP.GE.U32.AND.EX P0, PT, R47, R48, PT, P0 ;  /* 0x000000302f00720c */ /* 0x000fda0003f06100 */
[----:B------:R-:W-:Y:S05]  /*82e0*/  @!P0 BRA `(.L_x_27989) ;  /* 0xfffffffc00848947 */ /* 0x000fea000383ffff */
.L_x_27975:
[----:B------:R-:W-:Y:S05]  /*82f0*/  BSYNC B6 ;  /* 0x0000000000067941 */ /* 0x000fea0003800000 */
.L_x_27974:
        /* <DEDUP_REMOVED lines=29> */
.L_x_27993:
[----:B------:R-:W-:Y:S05]  /*84d0*/  BSYNC B7 ;  /* 0x0000000000077941 */ /* 0x000fea0003800000 */
.L_x_27992:
        /* <DEDUP_REMOVED lines=24> */
.L_x_27995:
[----:B------:R-:W-:Y:S05]  /*8660*/  BSYNC B7 ;  /* 0x0000000000077941 */ /* 0x000fea0003800000 */
.L_x_27994:
        /* <DEDUP_REMOVED lines=29> */
.L_x_27997:
[----:B------:R-:W-:Y:S05]  /*8840*/  BSYNC B7 ;  /* 0x0000000000077941 */ /* 0x000fea0003800000 */
.L_x_27996:
        /* <DEDUP_REMOVED lines=15> */
.L_x_28002:
        /* <DEDUP_REMOVED lines=14> */
.L_x_28000:
        /* <DEDUP_REMOVED lines=20> */
.L_x_28001:
[----:B------:R-:W-:Y:S05]  /*8b60*/  BSYNC B1 ;  /* 0x0000000000017941 */ /* 0x000fea0003800000 */
.L_x_27999:
        /* <DEDUP_REMOVED lines=20> */
.L_x_27998:
        /* <DEDUP_REMOVED lines=18> */
.L_x_28005:
        /* <DEDUP_REMOVED lines=25> */
.L_x_28004:
[----:B------:R-:W-:Y:S05]  /*8f60*/  BSYNC B7 ;  /* 0x0000000000077941 */ /* 0x000fea0003800000 */
.L_x_28003:
[----:B------:R-:W-:-:S05]  /*8f70*/  IADD3 R16, P0, R16, 0x8, RZ ;  /* 0x0000000810107810 */ /* 0x000fca0007f1e0ff */
[----:B------:R-:W-:Y:S01]  /*8f80*/  IMAD.X R17, RZ, RZ, R17, P0 ;  /* 0x000000ffff117224 */ /* 0x000fe200000e0611 */
[----:B------:R-:W-:-:S04]  /*8f90*/  ISETP.GE.U32.AND P0, PT, R16, R47, PT ;  /* 0x0000002f1000720c */ /* 0x000fc80003f06070 */
[----:B------:R-:W-:-:S13]  /*8fa0*/  ISETP.GE.U32.AND.EX P0, PT, R17, R18, PT, P0 ;  /* 0x000000121100720c */ /* 0x000fda0003f06100 */
[----:B------:R-:W-:Y:S05]  /*8fb0*/  @!P0 BRA `(.L_x_28005) ;  /* 0xfffffffc00848947 */ /* 0x000fea000383ffff */
.L_x_27991:
[----:B------:R-:W-:Y:S05]  /*8fc0*/  BSYNC B6 ;  /* 0x0000000000067941 */ /* 0x000fea0003800000 */
.L_x_27990:
        /* <DEDUP_REMOVED lines=29> */
.L_x_28009:
[----:B------:R-:W-:Y:S05]  /*91a0*/  BSYNC B7 ;  /* 0x0000000000077941 */ /* 0x000fea0003800000 */
.L_x_28008:
        /* <DEDUP_REMOVED lines=24> */
.L_x_28011:
[----:B------:R-:W-:Y:S05]  /*9330*/  BSYNC B7 ;  /* 0x0000000000077941 */ /* 0x000fea0003800000 */
.L_x_28010:
        /* <DEDUP_REMOVED lines=29> */
.L_x_28013:
[----:B------:R-:W-:Y:S05]  /*9510*/  BSYNC B7 ;  /* 0x0000000000077941 */ /* 0x000fea0003800000 */
.L_x_28012:
        /* <DEDUP_REMOVED lines=14> */
.L_x_28018:
        /* <DEDUP_REMOVED lines=11> */
[----:B------:R-:W-:Y:S01]  /*96b0*/  IMAD.MOV.U32 R6, RZ, RZ, R3 ;  /* 0x000000ffff067224 */ /* 0x000fe200078e0003 */
[----:B------:R-:W-:Y:S01]  /*96c0*/  MOV R7, R4 ;  /* 0x0000000400077202 */ /* 0x000fe20000000f00 */
[----:B------:R-:W-:Y:S06]  /*96d0*/  BRA `(.L_x_28017) ;  /* 0x00000000004c7947 */ /* 0x000fec0003800000 */
.L_x_28016:
        /* <DEDUP_REMOVED lines=19> */
.L_x_28017:
[----:B------:R-:W-:Y:S05]  /*9810*/  BSYNC B1 ;  /* 0x0000000000017941 */ /* 0x000fea0003800000 */
.L_x_28015:
        /* <DEDUP_REMOVED lines=21> */
.L_x_28014:
        /* <DEDUP_REMOVED lines=18> */
.L_x_28021:
        /* <DEDUP_REMOVED lines=25> */
.L_x_28020:
[----:B------:R-:W-:Y:S05]  /*9c20*/  BSYNC B7 ;  /* 0x0000000000077941 */ /* 0x000fea0003800000 */
.L_x_28019:
[----:B------:R-:W-:-:S04]  /*9c30*/  IADD3 R16, P0, R16, 0x8, RZ ;  /* 0x0000000810107810 */ /* 0x000fc80007f1e0ff */
[----:B------:R-:W-:Y:S02]  /*9c40*/  IADD3.X R17, RZ, R17, RZ, P0, !PT ;  /* 0x00000011ff117210 */ /* 0x000fe400007fe4ff */
[----:B------:R-:W-:-:S04]  /*9c50*/  ISETP.GE.U32.AND P0, PT, R16, R19, PT ;  /* 0x000000131000720c */ /* 0x000fc80003f06070 */
[----:B------:R-:W-:-:S13]  /*9c60*/  ISETP.GE.U32.AND.EX P0, PT, R17, R18, PT, P0 ;  /* 0x000000121100720c */ /* 0x000fda0003f06100 */
[----:B------:R-:W-:Y:S05]  /*9c70*/  @!P0 BRA `(.L_x_28021) ;  /* 0xfffffffc00848947 */ /* 0x000fea000383ffff */
.L_x_28007:
[----:B------:R-:W-:Y:S05]  /*9c80*/  BSYNC B6 ;  /* 0x0000000000067941 */ /* 0x000fea0003800000 */
.L_x_28006:
        /* <DEDUP_REMOVED lines=29> */
.L_x_28025:
[----:B------:R-:W-:Y:S05]  /*9e60*/  BSYNC B7 ;  /* 0x0000000000077941 */ /* 0x000fea0003800000 */
.L_x_28024:
        /* <DEDUP_REMOVED lines=24> */
.L_x_28027:
[----:B------:R-:W-:Y:S05]  /*9ff0*/  BSYNC B7 ;  /* 0x0000000000077941 */ /* 0x000fea0003800000 */
.L_x_28026:
        /* <DEDUP_REMOVED lines=29> */
.L_x_28029:
[----:B------:R-:W-:Y:S05]  /*a1d0*/  BSYNC B7 ;  /* 0x0000000000077941 */ /* 0x000fea0003800000 */
.L_x_28028:
        /* <DEDUP_REMOVED lines=14> */
.L_x_28034:
        /* <DEDUP_REMOVED lines=14> */
.L_x_28032:
        /* <DEDUP_REMOVED lines=19> */
.L_x_28033:
[----:B------:R-:W-:Y:S05]  /*a4d0*/  BSYNC B1 ;  /* 0x0000000000017941 */ /* 0x000fea0003800000 */
.L_x_28031:
        /* <DEDUP_REMOVED lines=21> */
.L_x_28030:
        /* <DEDUP_REMOVED lines=18> */
.L_x_28037:
        /* <DEDUP_REMOVED lines=25> */
.L_x_28036:
[----:B------:R-:W-:Y:S05]  /*a8e0*/  BSYNC B7 ;  /* 0x0000000000077941 */ /* 0x000fea0003800000 */
.L_x_28035:
[----:B------:R-:W-:-:S05]  /*a8f0*/  IADD3 R16, P0, R16, 0x8, RZ ;  /* 0x0000000810107810 */ /* 0x000fca0007f1e0ff */
[----:B------:R-:W-:Y:S01]  /*a900*/  IMAD.X R17, RZ, RZ, R17, P0 ;  /* 0x000000ffff117224 */ /* 0x000fe200000e0611 */
[----:B------:R-:W-:-:S04]  /*a910*/  ISETP.GE.U32.AND P0, PT, R16, R19, PT ;  /* 0x000000131000720c */ /* 0x000fc80003f06070 */
[----:B------:R-:W-:-:S13]  /*a920*/  ISETP.GE.U32.AND.EX P0, PT, R17, R18, PT, P0 ;  /* 0x000000121100720c */ /* 0x000fda0003f06100 */
[----:B------:R-:W-:Y:S05]  /*a930*/  @!P0 BRA `(.L_x_28037) ;  /* 0xfffffffc00848947 */ /* 0x000fea000383ffff */
.L_x_28023:
[----:B------:R-:W-:Y:S05]  /*a940*/  BSYNC B6 ;  /* 0x0000000000067941 */ /* 0x000fea0003800000 */
.L_x_28022:
        /* <DEDUP_REMOVED lines=29> */
.L_x_28041:
[----:B------:R-:W-:Y:S05]  /*ab20*/  BSYNC B7 ;  /* 0x0000000000077941 */ /* 0x000fea0003800000 */
.L_x_28040:
        /* <DEDUP_REMOVED lines=24> */
.L_x_28043:
[----:B------:R-:W-:Y:S05]  /*acb0*/  BSYNC B7 ;  /* 0x0000000000077941 */ /* 0x000fea0003800000 */
.L_x_28042:
        /* <DEDUP_REMOVED lines=29> */
.L_x_28045:
[----:B------:R-:W-:Y:S05]  /*ae90*/  BSYNC B7 ;  /* 0x0000000000077941 */ /* 0x000fea0003800000 */
.L_x_28044:
        /* <DEDUP_REMOVED lines=14> */
.L_x_28050:
        /* <DEDUP_REMOVED lines=14> */
.L_x_28048:
        /* <DEDUP_REMOVED lines=19> */
.L_x_28049:
[----:B------:R-:W-:Y:S05]  /*b190*/  BSYNC B1 ;  /* 0x0000000000017941 */ /* 0x000fea0003800000 */
.L_x_28047:
        /* <DEDUP_REMOVED lines=21> */
.L_x_28046:
        /* <DEDUP_REMOVED lines=18> */
.L_x_28053:
        /* <DEDUP_REMOVED lines=25> */
.L_x_28052:
[----:B------:R-:W-:Y:S05]  /*b5a0*/  BSYNC B7 ;  /* 0x0000000000077941 */ /* 0x000fea0003800000 */
.L_x_28051:
[----:B------:R-:W-:-:S05]  /*b5b0*/  IADD3 R16, P0, R16, 0x8, RZ ;  /* 0x0000000810107810 */ /* 0x000fca0007f1e0ff */
[----:B------:R-:W-:Y:S01]  /*b5c0*/  IMAD.X R17, RZ, RZ, R17, P0 ;  /* 0x000000ffff117224 */ /* 0x000fe200000e0611 */
[----:B------:R-:W-:-:S04]  /*b5d0*/  ISETP.GE.U32.AND P0, PT, R16, R19, PT ;  /* 0x000000131000720c */ /* 0x000fc80003f06070 */
[----:B------:R-:W-:-:S13]  /*b5e0*/  ISETP.GE.U32.AND.EX P0, PT, R17, R18, PT, P0 ;  /* 0x000000121100720c */ /* 0x000fda0003f06100 */
[----:B------:R-:W-:Y:S05]  /*b5f0*/  @!P0 BRA `(.L_x_28053) ;  /* 0xfffffffc00848947 */ /* 0x000fea000383ffff */
.L_x_28039:
[----:B------:R-:W-:Y:S05]  /*b600*/  BSYNC B6 ;  /* 0x0000000000067941 */ /* 0x000fea0003800000 */
.L_x_28038:
        /* <DEDUP_REMOVED lines=29> */
.L_x_28057:
[----:B------:R-:W-:Y:S05]  /*b7e0*/  BSYNC B7 ;  /* 0x0000000000077941 */ /* 0x000fea0003800000 */
.L_x_28056:
        /* <DEDUP_REMOVED lines=24> */
.L_x_28059:
[----:B------:R-:W-:Y:S05]  /*b970*/  BSYNC B7 ;  /* 0x0000000000077941 */ /* 0x000fea0003800000 */
.L_x_28058:
        /* <DEDUP_REMOVED lines=29> */
.L_x_28061:
[----:B------:R-:W-:Y:S05]  /*bb50*/  BSYNC B7 ;  /* 0x0000000000077941 */ /* 0x000fea0003800000 */
.L_x_28060:
        /* <DEDUP_REMOVED lines=14> */
.L_x_28066:
        /* <DEDUP_REMOVED lines=14> */
.L_x_28064:
        /* <DEDUP_REMOVED lines=19> */
.L_x_28065:
[----:B------:R-:W-:Y:S05]  /*be50*/  BSYNC B1 ;  /* 0x0000000000017941 */ /* 0x000fea0003800000 */
.L_x_28063:
        /* <DEDUP_REMOVED lines=19> */
.L_x_28062:
        /* <DEDUP_REMOVED lines=18> */
.L_x_28069:
        /* <DEDUP_REMOVED lines=25> */
.L_x_28068:
[----:B------:R-:W-:Y:S05]  /*c240*/  BSYNC B7 ;  /* 0x0000000000077941 */ /* 0x000fea0003800000 */
.L_x_28067:
[----:B------:R-:W-:-:S05]  /*c250*/  IADD3 R16, P0, R16, 0x8, RZ ;  /* 0x0000000810107810 */ /* 0x000fca0007f1e0ff */
[----:B------:R-:W-:Y:S01]  /*c260*/  IMAD.X R17, RZ, RZ, R17, P0 ;  /* 0x000000ffff117224 */ /* 0x000fe200000e0611 */
[----:B------:R-:W-:-:S04]  /*c270*/  ISETP.GE.U32.AND P0, PT, R16, R19, PT ;  /* 0x000000131000720c */ /* 0x000fc80003f06070 */
[----:B------:R-:W-:-:S13]  /*c280*/  ISETP.GE.U32.AND.EX P0, PT, R17, R18, PT, P0 ;  /* 0x000000121100720c */ /* 0x000fda0003f06100 */
[----:B------:R-:W-:Y:S05]  /*c290*/  @!P0 BRA `(.L_x_28069) ;  /* 0xfffffffc00848947 */ /* 0x000fea000383ffff */
.L_x_28055:
[----:B------:R-:W-:Y:S05]  /*c2a0*/  BSYNC B6 ;  /* 0x0000000000067941 */ /* 0x000fea0003800000 */
.L_x_28054:
        /* <DEDUP_REMOVED lines=29> */
.L_x_28073:
[----:B------:R-:W-:Y:S05]  /*c480*/  BSYNC B7 ;  /* 0x0000000000077941 */ /* 0x000fea0003800000 */
.L_x_28072:
        /* <DEDUP_REMOVED lines=24> */
.L_x_28075:
[----:B------:R-:W-:Y:S05]  /*c610*/  BSYNC B7 ;  /* 0x0000000000077941 */ /* 0x000fea0003800000 */
.L_x_28074:
        /* <DEDUP_REMOVED lines=29> */
.L_x_28077:
[----:B------:R-:W-:Y:S05]  /*c7f0*/  BSYNC B7 ;  /* 0x0000000000077941 */ /* 0x000fea0003800000 */
.L_x_28076:
        /* <DEDUP_REMOVED lines=14> */
.L_x_28082:
        /* <DEDUP_REMOVED lines=14> */
.L_x_28080:
        /* <DEDUP_REMOVED lines=19> */
.L_x_28081:
[----:B------:R-:W-:Y:S05]  /*caf0*/  BSYNC B1 ;  /* 0x0000000000017941 */ /* 0x000fea0003800000 */
.L_x_28079:
        /* <DEDUP_REMOVED lines=19> */
.L_x_28078:
        /* <DEDUP_REMOVED lines=18> */
.L_x_28085:
        /* <DEDUP_REMOVED lines=25> */
.L_x_28084:
[----:B------:R-:W-:Y:S05]  /*cee0*/  BSYNC B7 ;  /* 0x0000000000077941 */ /* 0x000fea0003800000 */
.L_x_28083:
[----:B------:R-:W-:-:S04]  /*cef0*/  IADD3 R16, P0, R16, 0x8, RZ ;  /* 0x0000000810107810 */ /* 0x000fc80007f1e0ff */
[----:B------:R-:W-:Y:S02]  /*cf00*/  IADD3.X R17, RZ, R17, RZ, P0, !PT ;  /* 0x00000011ff117210 */ /* 0x000fe400007fe4ff */
[----:B------:R-:W-:-:S04]  /*cf10*/  ISETP.GE.U32.AND P0, PT, R16, R19, PT ;  /* 0x000000131000720c */ /* 0x000fc80003f06070 */
[----:B------:R-:W-:-:S13]  /*cf20*/  ISETP.GE.U32.AND.EX P0, PT, R17, R18, PT, P0 ;  /* 0x000000121100720c */ /* 0x000fda0003f06100 */
[----:B------:R-:W-:Y:S05]  /*cf30*/  @!P0 BRA `(.L_x_28085) ;  /* 0xfffffffc00848947 */ /* 0x000fea000383ffff */
.L_x_28071:
[----:B------:R-:W-:Y:S05]  /*cf40*/  BSYNC B6 ;  /* 0x0000000000067941 */ /* 0x000fea0003800000 */
.L_x_28070:
        /* <DEDUP_REMOVED lines=29> */
.L_x_28089:
[----:B------:R-:W-:Y:S05]  /*d120*/  BSYNC B7 ;  /* 0x0000000000077941 */ /* 0x000fea0003800000 */
.L_x_28088:
        /* <DEDUP_REMOVED lines=24> */
.L_x_28091:
[----:B------:R-:W-:Y:S05]  /*d2b0*/  BSYNC B7 ;  /* 0x0000000000077941 */ /* 0x000fea0003800000 */
.L_x_28090:
        /* <DEDUP_REMOVED lines=29> */
.L_x_28093:
[----:B------:R-:W-:Y:S05]  /*d490*/  BSYNC B7 ;  /* 0x0000000000077941 */ /* 0x000fea0003800000 */
.L_x_28092:
        /* <DEDUP_REMOVED lines=14> */
.L_x_28098:
        /* <DEDUP_REMOVED lines=14> */
.L_x_28096:
        /* <DEDUP_REMOVED lines=19> */
.L_x_28097:
[----:B------:R-:W-:Y:S05]  /*d790*/  BSYNC B1 ;  /* 0x0000000000017941 */ /* 0x000fea0003800000 */
.L_x_28095:
        /* <DEDUP_REMOVED lines=19> */
.L_x_28094:
        /* <DEDUP_REMOVED lines=18> */
.L_x_28101:
        /* <DEDUP_REMOVED lines=25> */
.L_x_28100:
[----:B------:R-:W-:Y:S05]  /*db80*/  BSYNC B7 ;  /* 0x0000000000077941 */ /* 0x000fea0003800000 */
.L_x_28099:
[----:B------:R-:W-:-:S05]  /*db90*/  IADD3 R16, P0, R16, 0x8, RZ ;  /* 0x0000000810107810 */ /* 0x000fca0007f1e0ff */
[----:B------:R-:W-:Y:S01]  /*dba0*/  IMAD.X R17, RZ, RZ, R17, P0 ;  /* 0x000000ffff117224 */ /* 0x000fe200000e0611 */
[----:B------:R-:W-:-:S04]  /*dbb0*/  ISETP.GE.U32.AND P0, PT, R16, R19, PT ;  /* 0x000000131000720c */ /* 0x000fc80003f06070 */
[----:B------:R-:W-:-:S13]  /*dbc0*/  ISETP.GE.U32.AND.EX P0, PT, R17, R18, PT, P0 ;  /* 0x000000121100720c */ /* 0x000fda0003f06100 */
[----:B------:R-:W-:Y:S05]  /*dbd0*/  @!P0 BRA `(.L_x_28101) ;  /* 0xfffffffc00848947 */ /* 0x000fea000383ffff */
.L_x_28087:
[----:B------:R-:W-:Y:S05]  /*dbe0*/  BSYNC B6 ;  /* 0x0000000000067941 */ /* 0x000fea0003800000 */
.L_x_28086:
        /* <DEDUP_REMOVED lines=23> */
.L_x_28104:
[----:B------:R-:W-:-:S13]  /*dd60*/  ISETP.GE.AND P0, PT, R0, R70, PT ;  /* 0x000000460000720c */ /* 0x000fda0003f06270 */
[----:B------:R-:W-:Y:S05]  /*dd70*/  @P0 BRA `(.L_x_28106) ;  /* 0x0000000000300947 */ /* 0x000fea0003800000 */
[----:B0-----:R-:W0:Y:S01]  /*dd80*/  LDC.64 R2, c[0x0][0x2c8] ;  /* 0x0000b200ff027b82 */ /* 0x001e220000000a00 */
[----:B------:R-:W-:Y:S01]  /*dd90*/  IADD3 R5, R71, R0, RZ ;  /* 0x0000000047057210 */ /* 0x000fe20007ffe0ff */
[----:B------:R-:W-:-:S04]  /*dda0*/  VIADD R0, R0, 0x80 ;  /* 0x0000008000007836 */ /* 0x000fc80000000000 */
[----:B0-----:R-:W-:-:S05]  /*ddb0*/  IMAD.WIDE.U32 R2, R5, 0x8, R2 ;  /* 0x0000000805027825 */ /* 0x001fca00078e0002 */
[----:B------:R1:W-:Y:S02]  /*ddc0*/  STG.E.64 desc[UR36][R2.64], RZ ;  /* 0x000000ff02007986 */ /* 0x0003e4000c101b24 */
.L_x_28105:
[----:B------:R-:W-:-:S13]  /*ddd0*/  ISETP.GE.AND P0, PT, R0, R70, PT ;  /* 0x000000460000720c */ /* 0x000fda0003f06270 */
[----:B------:R-:W-:Y:S05]  /*dde0*/  @P0 BRA `(.L_x_28107) ;  /* 0x0000000000340947 */ /* 0x000fea0003800000 */
[----:B01----:R-:W0:Y:S01]  /*ddf0*/  LDC.64 R2, c[0x0][0x2c8] ;  /* 0x0000b200ff027b82 */ /* 0x003e220000000a00 */
[----:B------:R-:W-:Y:S02]  /*de00*/  IMAD.IADD R5, R71, 0x1, R0 ;  /* 0x0000000147057824 */ /* 0x000fe400078e0200 */
[----:B------:R-:W-:Y:S02]  /*de10*/  VIADD R0, R0, 0x80 ;  /* 0x0000008000007836 */ /* 0x000fe40000000000 */
[----:B0-----:R-:W-:-:S05]  /*de20*/  IMAD.WIDE.U32 R2, R5, 0x8, R2 ;  /* 0x0000000805027825 */ /* 0x001fca00078e0002 */
[----:B------:R1:W-:Y:S02]  /*de30*/  STG.E.64 desc[UR36][R2.64], RZ ;  /* 0x000000ff02007986 */ /* 0x0003e4000c101b24 */
.L_x_28106:
        /* <DEDUP_REMOVED lines=8> */
.L_x_28107:
[----:B------:R-:W-:Y:S05]  /*dec0*/  BSYNC B1 ;  /* 0x0000000000017941 */ /* 0x000fea0003800000 */
.L_x_28103:
[----:B------:R-:W-:-:S13]  /*ded0*/  ISETP.GE.AND P0, PT, R0, R70, PT ;  /* 0x000000460000720c */ /* 0x000fda0003f06270 */
[----:B012---:R-:W0:Y:S01]  /*dee0*/  @!P0 LDC.64 R2, c[0x0][0x2c8] ;  /* 0x0000b200ff028b82 */ /* 0x007e220000000a00 */
[----:B------:R-:W-:Y:S02]  /*def0*/  @!P0 IMAD.IADD R5, R71, 0x1, R0 ;  /* 0x0000000147058824 */ /* 0x000fe400078e0200 */
[----:B------:R-:W-:Y:S02]  /*df00*/  @!P0 VIADD R0, R0, 0x80 ;  /* 0x0000008000008836 */ /* 0x000fe40000000000 */
[----:B0-----:R-:W-:-:S05]  /*df10*/  @!P0 IMAD.WIDE.U32 R2, R5, 0x8, R2 ;  /* 0x0000000805028825 */ /* 0x001fca00078e0002 */
[----:B------:R2:W-:Y:S02]  /*df20*/  @!P0 STG.E.64 desc[UR36][R2.64], RZ ;  /* 0x000000ff02008986 */ /* 0x0005e4000c101b24 */
.L_x_28108:
[----:B------:R-:W-:Y:S05]  /*df30*/  BSYNC B0 ;  /* 0x0000000000007941 */ /* 0x000fea0003800000 */
.L_x_28102:
[----:B------:R-:W-:-:S13]  /*df40*/  ISETP.GE.AND P0, PT, R0, R70, PT ;  /* 0x000000460000720c */ /* 0x000fda0003f06270 */
[----:B------:R-:W-:Y:S05]  /*df50*/  @P0 EXIT ;  /* 0x000000000000094d */ /* 0x000fea0003800000 */
[----:B012---:R-:W0:Y:S01]  /*df60*/  LDC.64 R2, c[0x0][0x2c8] ;  /* 0x0000b200ff027b82 */ /* 0x007e220000000a00 */
[----:B------:R-:W-:-:S05]  /*df70*/  IADD3 R71, R71, R0, RZ ;  /* 0x0000000047477210 */ /* 0x000fca0007ffe0ff */
[----:B0-----:R-:W-:-:S05]  /*df80*/  IMAD.WIDE.U32 R2, R71, 0x8, R2 ;  /* 0x0000000847027825 */ /* 0x001fca00078e0002 */
[----:B------:R-:W-:Y:S01]  /*df90*/  STG.E.64 desc[UR36][R2.64], RZ ;  /* 0x000000ff02007986 */ /* 0x000fe2000c101b24 */
[----:B------:R-:W-:Y:S05]  /*dfa0*/  EXIT ;  /* 0x000000000000794d */ /* 0x000fea0003800000 */
        .weak           $__internal_67_$__cuda_sm20_div_s64
        .type           $__internal_67_$__cuda_sm20_div_s64,@function
        .size           $__internal_67_$__cuda_sm20_div_s64,(.L_x_32247 - $__internal_67_$__cuda_sm20_div_s64)
$__internal_67_$__cuda_sm20_div_s64:
        /* <DEDUP_REMOVED lines=83> */
[----:B------:R-:W-:Y:S06]  /*e4e0*/  RET.REL.NODEC R6 `(_ZN2at6native29vectorized_elementwise_kernelILi4EZZZNS0_67_GLOBAL__N__bb565c37_34_ValidateCompressedIndicesKernel_cu_33a4b88b42_validate_compressed_sparse_indices_kernelILNS2_8CDimNameE0ENS2_18CUDAKernelLauncherENS2_14EmptyVecKernelENS2_8DummyVecELm8EEEvRKNS_6TensorESA_lllENKUlvE1_clEvENKUlvE0_clEvEUllllllE_St5arrayIPcLm6EEEEviT0_T1_) ;  /* 0xffffff1806c47950 */ /* 0x000fec0003c3ffff */
.L_x_28109:
        /* <DEDUP_REMOVED lines=9> */
.L_x_32247:


//--------------------- .text._ZN2at6native29vectorized_elementwise_kernelILi8EZZZNS0_67_GLOBAL__N__bb565c37_34_ValidateCompressedIndicesKernel_cu_33a4b88b42_validate_compressed_sparse_indices_kernelILNS2_8CDimNameE0ENS2_18CUDAKernelLauncherENS2_14EmptyVecKernelENS2_8DummyVecELm8EEEvRKNS_6TensorESA_lllENKUlvE1_clEvENKUlvE0_clEvEUllllllE_St5arrayIPcLm6EEEEviT0_T1_ --------------------------
	.section	.text._ZN2at6native29vectorized_elementwise_kernelILi8EZZZNS0_67_GLOBAL__N__bb565c37_34_ValidateCompressedIndicesKernel_cu_33a4b88b42_validate_compressed_sparse_indices_kernelILNS2_8CDimNameE0ENS2_18CUDAKernelLauncherENS2_14EmptyVecKernelENS2_8DummyVecELm8EEEvRKNS_6TensorESA_lllENKUlvE1_clEvENKUlvE0_clEvEUllllllE_St5arrayIPcLm6EEEEviT0_T1_,"ax",@progbits
	.align	128
        .global         _ZN2at6native29vectorized_elementwise_kernelILi8EZZZNS0_67_GLOBAL__N__bb565c37_34_ValidateCompressedIndicesKernel_cu_33a4b88b42_validate_compressed_sparse_indices_kernelILNS2_8CDimNameE0ENS2_18CUDAKernelLauncherENS2_14EmptyVecKernelENS2_8DummyVecELm8EEEvRKNS_6TensorESA_lllENKUlvE1_clEvENKUlvE0_clEvEUllllllE_St5arrayIPcLm6EEEEviT0_T1_
        .type           _ZN2at6native29vectorized_elementwise_kernelILi8EZZZNS0_67_GLOBAL__N__bb565c37_34_ValidateCompressedIndicesKernel_cu_33a4b88b42_validate_compressed_sparse_indices_kernelILNS2_8CDimNameE0ENS2_18CUDAKernelLauncherENS2_14EmptyVecKernelENS2_8DummyVecELm8EEEvRKNS_6TensorESA_lllENKUlvE1_clEvENKUlvE0_clEvEUllllllE_St5arrayIPcLm6EEEEviT0_T1_,@function
        .size           _ZN2at6native29vectorized_elementwise_kernelILi8EZZZNS0_67_GLOBAL__N__bb565c37_34_ValidateCompressedIndicesKernel_cu_33a4b88b42_validate_compressed_sparse_indices_kernelILNS2_8CDimNameE0ENS2_18CUDAKernelLauncherENS2_14EmptyVecKernelENS2_8DummyVecELm8EEEvRKNS_6TensorESA_lllENKUlvE1_clEvENKUlvE0_clEvEUllllllE_St5arrayIPcLm6EEEEviT0_T1_,(.L_x_32248 - _ZN2at6native29vectorized_elementwise_kernelILi8EZZZNS0_67_GLOBAL__N__bb565c37_34_ValidateCompressedIndicesKernel_cu_33a4b88b42_validate_compressed_sparse_indices_kernelILNS2_8CDimNameE0ENS2_18CUDAKernelLauncherENS2_14EmptyVecKernelENS2_8DummyVecELm8EEEvRKNS_6TensorESA_lllENKUlvE1_clEvENKUlvE0_clEvEUllllllE_St5arrayIPcLm6EEEEviT0_T1_)
        .other          _ZN2at6native29vectorized_elementwise_kernelILi8EZZZNS0_67_GLOBAL__N__bb565c37_34_ValidateCompressedIndicesKernel_cu_33a4b88b42_validate_compressed_sparse_indices_kernelILNS2_8CDimNameE0ENS2_18CUDAKernelLauncherENS2_14EmptyVecKernelENS2_8DummyVecELm8EEEvRKNS_6TensorESA_lllENKUlvE1_clEvENKUlvE0_clEvEUllllllE_St5arrayIPcLm6EEEEviT0_T1_,@"STO_CUDA_ENTRY STV_DEFAULT"
_ZN2at6native29vectorized_elementwise_kernelILi8EZZZNS0_67_GLOBAL__N__bb565c37_34_ValidateCompressedIndicesKernel_cu_33a4b88b42_validate_compressed_sparse_indices_kernelILNS2_8CDimNameE0ENS2_18CUDAKernelLauncherENS2_14EmptyVecKernelENS2_8DummyVecELm8EEEvRKNS_6TensorESA_lllENKUlvE1_clEvENKUlvE0_clEvEUllllllE_St5arrayIPcLm6EEEEviT0_T1_:
.text._ZN2at6native29vectorized_elementwise_kernelILi8EZZZNS0_67_GLOBAL__N__bb565c37_34_ValidateCompressedIndicesKernel_cu_33a4b88b42_validate_compressed_sparse_indices_kernelILNS2_8CDimNameE0ENS2_18CUDAKernelLauncherENS2_14EmptyVecKernelENS2_8DummyVecELm8EEEvRKNS_6TensorESA_lllENKUlvE1_clEvENKUlvE0_clEvEUllllllE_St5arrayIPcLm6EEEEviT0_T1_:
        /* <DEDUP_REMOVED lines=115> */
.L_x_28112:
[----:B------:R-:W-:Y:S05]  /*0730*/  BSYNC B6 ;  /* 0x0000000000067941 */ /* 0x000fea0003800000 */
.L_x_28111:
        /* <DEDUP_REMOVED lines=25> */
.L_x_28114:
[----:B------:R-:W-:Y:S05]  /*08d0*/  BSYNC B6 ;  /* 0x0000000000067941 */ /* 0x000fea0003800000 */
.L_x_28113:
        /* <DEDUP_REMOVED lines=29> */
.L_x_28116:
[----:B------:R-:W-:Y:S05]  /*0ab0*/  BSYNC B6 ;  /* 0x0000000000067941 */ /* 0x000fea0003800000 */
.L_x_28115:
        /* <DEDUP_REMOVED lines=18> */
.L_x_28121:
        /* <DEDUP_REMOVED lines=10> */
[----:B------:R-:W-:Y:S05]  /*0c80*/  CALL.REL.NOINC `($__internal_68_$__cuda_sm20_div_s64) ;  /* 0x000000d000c87944 */ /* 0x000fea0003c00000 */
[----:B------:R-:W-:Y:S02]  /*0c90*/  IMAD.MOV.U32 R6, RZ, RZ, R3 ;  /* 0x000000ffff067224 */ /* 0x000fe400078e0003 */
[----:B------:R-:W-:Y:S01]  /*0ca0*/  IMAD.MOV.U32 R7, RZ, RZ, R4 ;  /* 0x000000ffff077224 */ /* 0x000fe200078e0004 */
[----:B------:R-:W-:Y:S06]  /*0cb0*/  BRA `(.L_x_28120) ;  /* 0x00000000004c7947 */ /* 0x000fec0003800000 */
.L_x_28119:
        /* <DEDUP_REMOVED lines=19> */
.L_x_28120:
[----:B------:R-:W-:Y:S05]  /*0df0*/  BSYNC B1 ;  /* 0x0000000000017941 */ /* 0x000fea0003800000 */
.L_x_28118:
        /* <DEDUP_REMOVED lines=22> */
.L_x_28117:
        /* <DEDUP_REMOVED lines=19> */
.L_x_28126:
        /* <DEDUP_REMOVED lines=25> */
.L_x_28125:
[----:B------:R-:W-:Y:S05]  /*1220*/  BSYNC B7 ;  /* 0x0000000000077941 */ /* 0x000fea0003800000 */
.L_x_28124:
[----:B------:R-:W-:-:S05]  /*1230*/  IADD3 R16, P0, R16, 0x8, RZ ;  /* 0x0000000810107810 */ /* 0x000fca0007f1e0ff */
[----:B------:R-:W-:Y:S01]  /*1240*/  IMAD.X R17, RZ, RZ, R17, P0 ;  /* 0x000000ffff117224 */ /* 0x000fe200000e0611 */
[----:B------:R-:W-:-:S04]  /*1250*/  ISETP.GE.U32.AND P0, PT, R16, R23, PT ;  /* 0x000000171000720c */ /* 0x000fc80003f06070 */
[----:B------:R-:W-:-:S13]  /*1260*/  ISETP.GE.U32.AND.EX P0, PT, R17, R22, PT, P0 ;  /* 0x000000161100720c */ /* 0x000fda0003f06100 */
[----:B------:R-:W-:Y:S05]  /*1270*/  @!P0 BRA `(.L_x_28126) ;  /* 0xfffffffc00848947 */ /* 0x000fea000383ffff */
.L_x_28123:
[----:B------:R-:W-:Y:S05]  /*1280*/  BSYNC B6 ;  /* 0x0000000000067941 */ /* 0x000fea0003800000 */
.L_x_28122:
        /* <DEDUP_REMOVED lines=22> */
.L_x_28128:
[----:B------:R-:W-:Y:S05]  /*13f0*/  BSYNC B6 ;  /* 0x0000000000067941 */ /* 0x000fea0003800000 */
.L_x_28127:
        /* <DEDUP_REMOVED lines=22> */
.L_x_28130:
[----:B------:R-:W-:Y:S05]  /*1560*/  BSYNC B6 ;  /* 0x0000000000067941 */ /* 0x000fea0003800000 */
.L_x_28129:
        /* <DEDUP_REMOVED lines=29> */
.L_x_28132:
[----:B------:R-:W-:Y:S05]  /*1740*/  BSYNC B6 ;  /* 0x0000000000067941 */ /* 0x000fea0003800000 */
.L_x_28131:
        /* <DEDUP_REMOVED lines=11> */
.L_x_28137:
        /* <DEDUP_REMOVED lines=10> */
[----:B------:R-:W-:Y:S05]  /*18a0*/  CALL.REL.NOINC `($__internal_68_$__cuda_sm20_div_s64) ;  /* 0x000000c400c07944 */ /* 0x000fea0003c00000 */
[----:B------:R-:W-:Y:S01]  /*18b0*/  IMAD.MOV.U32 R6, RZ, RZ, R3 ;  /* 0x000000ffff067224 */ /* 0x000fe200078e0003 */
[----:B------:R-:W-:Y:S01]  /*18c0*/  MOV R7, R4 ;  /* 0x0000000400077202 */ /* 0x000fe20000000f00 */
[----:B------:R-:W-:Y:S06]  /*18d0*/  BRA `(.L_x_28136) ;  /* 0x00000000004c7947 */ /* 0x000fec0003800000 */
.L_x_28135:
        /* <DEDUP_REMOVED lines=19> */
.L_x_28136:
[----:B------:R-:W-:Y:S05]  /*1a10*/  BSYNC B1 ;  /* 0x0000000000017941 */ /* 0x000fea0003800000 */
.L_x_28134:
        /* <DEDUP_REMOVED lines=22> */
.L_x_28133:
        /* <DEDUP_REMOVED lines=19> */
.L_x_28142:
        /* <DEDUP_REMOVED lines=25> */
.L_x_28141:
[----:B------:R-:W-:Y:S05]  /*1e40*/  BSYNC B7 ;  /* 0x0000000000077941 */ /* 0x000fea0003800000 */
.L_x_28140:
[----:B------:R-:W-:-:S05]  /*1e50*/  IADD3 R16, P0, R16, 0x8, RZ ;  /* 0x0000000810107810 */ /* 0x000fca0007f1e0ff */
[----:B------:R-:W-:Y:S01]  /*1e60*/  IMAD.X R17, RZ, RZ, R17, P0 ;  /* 0x000000ffff117224 */ /* 0x000fe200000e0611 */
[----:B------:R-:W-:-:S04]  /*1e70*/  ISETP.GE.U32.AND P0, PT, R16, R19, PT ;  /* 0x000000131000720c */ /* 0x000fc80003f06070 */
[----:B------:R-:W-:-:S13]  /*1e80*/  ISETP.GE.U32.AND.EX P0, PT, R17, R18, PT, P0 ;  /* 0x000000121100720c */ /* 0x000fda0003f06100 */
[----:B------:R-:W-:Y:S05]  /*1e90*/  @!P0 BRA `(.L_x_28142) ;  /* 0xfffffffc00848947 */ /* 0x000fea000383ffff */
.L_x_28139:
[----:B------:R-:W-:Y:S05]  /*1ea0*/  BSYNC B6 ;  /* 0x0000000000067941 */ /* 0x000fea0003800000 */
.L_x_28138:
        /* <DEDUP_REMOVED lines=22> */
.L_x_28144:
[----:B------:R-:W-:Y:S05]  /*2010*/  BSYNC B6 ;  /* 0x0000000000067941 */ /* 0x000fea0003800000 */
.L_x_28143:
        /* <DEDUP_REMOVED lines=22> */
.L_x_28146:
[----:B------:R-:W-:Y:S05]  /*2180*/  BSYNC B6 ;  /* 0x0000000000067941 */ /* 0x000fea0003800000 */
.L_x_28145:
        /* <DEDUP_REMOVED lines=29> */
.L_x_28148:
[----:B------:R-:W-:Y:S05]  /*2360*/  BSYNC B6 ;  /* 0x0000000000067941 */ /* 0x000fea0003800000 */
.L_x_28147:
        /* <DEDUP_REMOVED lines=12> */
.L_x_28153:
        /* <DEDUP_REMOVED lines=10> */
[----:B------:R-:W-:Y:S05]  /*24d0*/  CALL.REL.NOINC `($__internal_68_$__cuda_sm20_div_s64) ;  /* 0x000000b800b47944 */ /* 0x000fea0003c00000 */
[----:B------:R-:W-:Y:S02]  /*24e0*/  IMAD.MOV.U32 R6, RZ, RZ, R3 ;  /* 0x000000ffff067224 */ /* 0x000fe400078e0003 */
[----:B------:R-:W-:Y:S01]  /*24f0*/  IMAD.MOV.U32 R7, RZ, RZ, R4 ;  /* 0x000000ffff077224 */ /* 0x000fe200078e0004 */
[----:B------:R-:W-:Y:S06]  /*2500*/  BRA `(.L_x_28152) ;  /* 0x0000000000507947 */ /* 0x000fec0003800000 */
.L_x_28151:
        /* <DEDUP_REMOVED lines=20> */
.L_x_28152:
[----:B------:R-:W-:Y:S05]  /*2650*/  BSYNC B1 ;  /* 0x0000000000017941 */ /* 0x000fea0003800000 */
.L_x_28150:
        /* <DEDUP_REMOVED lines=21> */
.L_x_28149:
        /* <DEDUP_REMOVED lines=19> */
.L_x_28158:
        /* <DEDUP_REMOVED lines=25> */
.L_x_28157:
[----:B------:R-:W-:Y:S05]  /*2a70*/  BSYNC B7 ;  /* 0x0000000000077941 */ /* 0x000fea0003800000 */
.L_x_28156:
[----:B------:R-:W-:-:S04]  /*2a80*/  IADD3 R16, P0, R16, 0x8, RZ ;  /* 0x0000000810107810 */ /* 0x000fc80007f1e0ff */
[----:B------:R-:W-:Y:S02]  /*2a90*/  IADD3.X R17, RZ, R17, RZ, P0, !PT ;  /* 0x00000011ff117210 */ /* 0x000fe400007fe4ff */
[----:B------:R-:W-:-:S04]  /*2aa0*/  ISETP.GE.U32.AND P0, PT, R16, R19, PT ;  /* 0x000000131000720c */ /* 0x000fc80003f06070 */
[----:B------:R-:W-:-:S13]  /*2ab0*/  ISETP.GE.U32.AND.EX P0, PT, R17, R18, PT, P0 ;  /* 0x000000121100720c */ /* 0x000fda0003f06100 */
[----:B------:R-:W-:Y:S05]  /*2ac0*/  @!P0 BRA `(.L_x_28158) ;  /* 0xfffffffc00848947 */ /* 0x000fea000383ffff */
.L_x_28155:
[----:B------:R-:W-:Y:S05]  /*2ad0*/  BSYNC B6 ;  /* 0x0000000000067941 */ /* 0x000fea0003800000 */
.L_x_28154:
        /* <DEDUP_REMOVED lines=22> */
.L_x_28160:
[----:B------:R-:W-:Y:S05]  /*2c40*/  BSYNC B6 ;  /* 0x0000000000067941 */ /* 0x000fea0003800000 */
.L_x_28159:
        /* <DEDUP_REMOVED lines=22> */
.L_x_28162:
[----:B------:R-:W-:Y:S05]  /*2db0*/  BSYNC B6 ;  /* 0x0000000000067941 */ /* 0x000fea0003800000 */
.L_x_28161:
        /* <DEDUP_REMOVED lines=29> */
.L_x_28164:
[----:B------:R-:W-:Y:S05]  /*2f90*/  BSYNC B6 ;  /* 0x0000000000067941 */ /* 0x000fea0003800000 */
.L_x_28163:
        /* <DEDUP_REMOVED lines=12> */
.L_x_28169:
        /* <DEDUP_REMOVED lines=14> */
.L_x_28167:
        /* <DEDUP_REMOVED lines=20> */
.L_x_28168:
[----:B------:R-:W-:Y:S05]  /*3280*/  BSYNC B1 ;  /* 0x0000000000017941 */ /* 0x000fea0003800000 */
.L_x_28166:
        /* <DEDUP_REMOVED lines=21> */
.L_x_28165:
        /* <DEDUP_REMOVED lines=19> */
.L_x_28174:
        /* <DEDUP_REMOVED lines=25> */
.L_x_28173:
[----:B------:R-:W-:Y:S05]  /*36a0*/  BSYNC B7 ;  /* 0x0000000000077941 */ /* 0x000fea0003800000 */
.L_x_28172:
[----:B------:R-:W-:-:S05]  /*36b0*/  IADD3 R16, P0, R16, 0x8, RZ ;  /* 0x0000000810107810 */ /* 0x000fca0007f1e0ff */
[----:B------:R-:W-:Y:S01]  /*36c0*/  IMAD.X R17, RZ, RZ, R17, P0 ;  /* 0x000000ffff117224 */ /* 0x000fe200000e0611 */
[----:B------:R-:W-:-:S04]  /*36d0*/  ISETP.GE.U32.AND P0, PT, R16, R19, PT ;  /* 0x000000131000720c */ /* 0x000fc80003f06070 */
[----:B------:R-:W-:-:S13]  /*36e0*/  ISETP.GE.U32.AND.EX P0, PT, R17, R18, PT, P0 ;  /* 0x000000121100720c */ /* 0x000fda0003f06100 */
[----:B------:R-:W-:Y:S05]  /*36f0*/  @!P0 BRA `(.L_x_28174) ;  /* 0xfffffffc00848947 */ /* 0x000fea000383ffff */
.L_x_28171:
[----:B------:R-:W-:Y:S05]  /*3700*/  BSYNC B6 ;  /* 0x0000000000067941 */ /* 0x000fea0003800000 */
.L_x_28170:
        /* <DEDUP_REMOVED lines=22> */
.L_x_28176:
[----:B------:R-:W-:Y:S05]  /*3870*/  BSYNC B6 ;  /* 0x0000000000067941 */ /* 0x000fea0003800000 */
.L_x_28175:
        /* <DEDUP_REMOVED lines=22> */
.L_x_28178:
[----:B------:R-:W-:Y:S05]  /*39e0*/  BSYNC B6 ;  /* 0x0000000000067941 */ /* 0x000fea0003800000 */
.L_x_28177:
        /* <DEDUP_REMOVED lines=29> */
.L_x_28180:
[----:B------:R-:W-:Y:S05]  /*3bc0*/  BSYNC B6 ;  /* 0x0000000000067941 */ /* 0x000fea0003800000 */
.L_x_28179:
        /* <DEDUP_REMOVED lines=12> */
.L_x_28185:
        /* <DEDUP_REMOVED lines=11> */
[----:B------:R-:W-:Y:S01]  /*3d40*/  MOV R6, R3 ;  /* 0x0000000300067202 */ /* 0x000fe20000000f00 */
[----:B------:R-:W-:Y:S01]  /*3d50*/  IMAD.MOV.U32 R7, RZ, RZ, R4 ;  /* 0x000000ffff077224 */ /* 0x000fe200078e0004 */
[----:B------:R-:W-:Y:S06]  /*3d60*/  BRA `(.L_x_28184) ;  /* 0x0000000000507947 */ /* 0x000fec0003800000 */
.L_x_28183:
        /* <DEDUP_REMOVED lines=20> */
.L_x_28184:
[----:B------:R-:W-:Y:S05]  /*3eb0*/  BSYNC B1 ;  /* 0x0000000000017941 */ /* 0x000fea0003800000 */
.L_x_28182:
        /* <DEDUP_REMOVED lines=21> */
.L_x_28181:
        /* <DEDUP_REMOVED lines=19> */
.L_x_28190:
        /* <DEDUP_REMOVED lines=25> */
.L_x_28189:
[----:B------:R-:W-:Y:S05]  /*42d0*/  BSYNC B7 ;  /* 0x0000000000077941 */ /* 0x000fea0003800000 */
.L_x_28188:
[----:B------:R-:W-:-:S05]  /*42e0*/  IADD3 R16, P0, R16, 0x8, RZ ;  /* 0x0000000810107810 */ /* 0x000fca0007f1e0ff */
[----:B------:R-:W-:Y:S01]  /*42f0*/  IMAD.X R17, RZ, RZ, R17, P0 ;  /* 0x000000ffff117224 */ /* 0x000fe200000e0611 */
[----:B------:R-:W-:-:S04]  /*4300*/  ISETP.GE.U32.AND P0, PT, R16, R19, PT ;  /* 0x000000131000720c */ /* 0x000fc80003f06070 */
[----:B------:R-:W-:-:S13]  /*4310*/  ISETP.GE.U32.AND.EX P0, PT, R17, R18, PT, P0 ;  /* 0x000000121100720c */ /* 0x000fda0003f06100 */
[----:B------:R-:W-:Y:S05]  /*4320*/  @!P0 BRA `(.L_x_28190) ;  /* 0xfffffffc00848947 */ /* 0x000fea000383ffff */
.L_x_28187:
[----:B------:R-:W-:Y:S05]  /*4330*/  BSYNC B6 ;  /* 0x0000000000067941 */ /* 0x000fea0003800000 */
.L_x_28186:
        /* <DEDUP_REMOVED lines=22> */
.L_x_28192:
[----:B------:R-:W-:Y:S05]  /*44a0*/  BSYNC B6 ;  /* 0x0000000000067941 */ /* 0x000fea0003800000 */
.L_x_28191:
        /* <DEDUP_REMOVED lines=22> */
.L_x_28194:
[----:B------:R-:W-:Y:S05]  /*4610*/  BSYNC B6 ;  /* 0x0000000000067941 */ /* 0x000fea0003800000 */
.L_x_28193:
        /* <DEDUP_REMOVED lines=29> */
.L_x_28196:
[----:B------:R-:W-:Y:S05]  /*47f0*/  BSYNC B6 ;  /* 0x0000000000067941 */ /* 0x000fea0003800000 */
.L_x_28195:
        /* <DEDUP_REMOVED lines=12> */
.L_x_28201:
        /* <DEDUP_REMOVED lines=14> */
.L_x_28199:
        /* <DEDUP_REMOVED lines=19> */
.L_x_28200:
[----:B------:R-:W-:Y:S05]  /*4ad0*/  BSYNC B1 ;  /* 0x0000000000017941 */ /* 0x000fea0003800000 */
.L_x_28198:
        /* <DEDUP_REMOVED lines=20> */
.L_x_28197:
        /* <DEDUP_REMOVED lines=19> */
.L_x_28206:
        /* <DEDUP_REMOVED lines=25> */
.L_x_28205:
[----:B------:R-:W-:Y:S05]  /*4ee0*/  BSYNC B7 ;  /* 0x0000000000077941 */ /* 0x000fea0003800000 */
.L_x_28204:
[----:B------:R-:W-:-:S05]  /*4ef0*/  IADD3 R16, P0, R16, 0x8, RZ ;  /* 0x0000000810107810 */ /* 0x000fca0007f1e0ff */
[----:B------:R-:W-:Y:S01]  /*4f00*/  IMAD.X R17, RZ, RZ, R17, P0 ;  /* 0x000000ffff117224 */ /* 0x000fe200000e0611 */
[----:B------:R-:W-:-:S04]  /*4f10*/  ISETP.GE.U32.AND P0, PT, R16, R19, PT ;  /* 0x000000131000720c */ /* 0x000fc80003f06070 */
[----:B------:R-:W-:-:S13]  /*4f20*/  ISETP.GE.U32.AND.EX P0, PT, R17, R18, PT, P0 ;  /* 0x000000121100720c */ /* 0x000fda0003f06100 */
[----:B------:R-:W-:Y:S05]  /*4f30*/  @!P0 BRA `(.L_x_28206) ;  /* 0xfffffffc00848947 */ /* 0x000fea000383ffff */
.L_x_28203:
[----:B------:R-:W-:Y:S05]  /*4f40*/  BSYNC B6 ;  /* 0x0000000000067941 */ /* 0x000fea0003800000 */
.L_x_28202:
        /* <DEDUP_REMOVED lines=22> */
.L_x_28208:
[----:B------:R-:W-:Y:S05]  /*50b0*/  BSYNC B6 ;  /* 0x0000000000067941 */ /* 0x000fea0003800000 */
.L_x_28207:
        /* <DEDUP_REMOVED lines=22> */
.L_x_28210:
[----:B------:R-:W-:Y:S05]  /*5220*/  BSYNC B6 ;  /* 0x0000000000067941 */ /* 0x000fea0003800000 */
.L_x_28209:
        /* <DEDUP_REMOVED lines=29> */
.L_x_28212:
[----:B------:R-:W-:Y:S05]  /*5400*/  BSYNC B6 ;  /* 0x0000000000067941 */ /* 0x000fea0003800000 */
.L_x_28211:
        /* <DEDUP_REMOVED lines=11> */
.L_x_28217:
        /* <DEDUP_REMOVED lines=14> */
.L_x_28215:
        /* <DEDUP_REMOVED lines=19> */
.L_x_28216:
[----:B------:R-:W-:Y:S05]  /*56d0*/  BSYNC B1 ;  /* 0x0000000000017941 */ /* 0x000fea0003800000 */
.L_x_28214:
        /* <DEDUP_REMOVED lines=20> */
.L_x_28213:
        /* <DEDUP_REMOVED lines=19> */
.L_x_28222:
        /* <DEDUP_REMOVED lines=25> */
.L_x_28221:
[----:B------:R-:W-:Y:S05]  /*5ae0*/  BSYNC B7 ;  /* 0x0000000000077941 */ /* 0x000fea0003800000 */
.L_x_28220:
[----:B------:R-:W-:-:S05]  /*5af0*/  IADD3 R16, P0, R16, 0x8, RZ ;  /* 0x0000000810107810 */ /* 0x000fca0007f1e0ff */
[----:B------:R-:W-:Y:S01]  /*5b00*/  IMAD.X R17, RZ, RZ, R17, P0 ;  /* 0x000000ffff117224 */ /* 0x000fe200000e0611 */
[----:B------:R-:W-:-:S04]  /*5b10*/  ISETP.GE.U32.AND P0, PT, R16, R19, PT ;  /* 0x000000131000720c */ /* 0x000fc80003f06070 */
[----:B------:R-:W-:-:S13]  /*5b20*/  ISETP.GE.U32.AND.EX P0, PT, R17, R18, PT, P0 ;  /* 0x000000121100720c */ /* 0x000fda0003f06100 */
[----:B------:R-:W-:Y:S05]  /*5b30*/  @!P0 BRA `(.L_x_28222) ;  /* 0xfffffffc00848947 */ /* 0x000fea000383ffff */
.L_x_28219:
[----:B------:R-:W-:Y:S05]  /*5b40*/  BSYNC B6 ;  /* 0x0000000000067941 */ /* 0x000fea0003800000 */
.L_x_28218:
        /* <DEDUP_REMOVED lines=22> */
.L_x_28224:
[----:B------:R-:W-:Y:S05]  /*5cb0*/  BSYNC B6 ;  /* 0x0000000000067941 */ /* 0x000fea0003800000 */
.L_x_28223:
        /* <DEDUP_REMOVED lines=22> */
.L_x_28226:
[----:B------:R-:W-:Y:S05]  /*5e20*/  BSYNC B6 ;  /* 0x0000000000067941 */ /* 0x000fea0003800000 */
.L_x_28225:
        /* <DEDUP_REMOVED lines=29> */
.L_x_28228:
[----:B------:R-:W-:Y:S05]  /*6000*/  BSYNC B6 ;  /* 0x0000000000067941 */ /* 0x000fea0003800000 */
.L_x_28227:
        /* <DEDUP_REMOVED lines=11> */
.L_x_28233:
        /* <DEDUP_REMOVED lines=15> */
.L_x_28231:
        /* <DEDUP_REMOVED lines=19> */
.L_x_28232:
[----:B------:R-:W-:Y:S05]  /*62e0*/  BSYNC B1 ;  /* 0x0000000000017941 */ /* 0x000fea0003800000 */
.L_x_28230:
        /* <DEDUP_REMOVED lines=21> */
.L_x_28229:
        /* <DEDUP_REMOVED lines=19> */
.L_x_28238:
        /* <DEDUP_REMOVED lines=25> */
.L_x_28237:
[----:B------:R-:W-:Y:S05]  /*6700*/  BSYNC B7 ;  /* 0x0000000000077941 */ /* 0x000fea0003800000 */
.L_x_28236:
[----:B------:R-:W-:-:S05]  /*6710*/  IADD3 R16, P0, R16, 0x8, RZ ;  /* 0x0000000810107810 */ /* 0x000fca0007f1e0ff */
[----:B------:R-:W-:Y:S01]  /*6720*/  IMAD.X R17, RZ, RZ, R17, P0 ;  /* 0x000000ffff117224 */ /* 0x000fe200000e0611 */
[----:B------:R-:W-:-:S04]  /*6730*/  ISETP.GE.U32.AND P0, PT, R16, R23, PT ;  /* 0x000000171000720c */ /* 0x000fc80003f06070 */
[----:B------:R-:W-:-:S13]  /*6740*/  ISETP.GE.U32.AND.EX P0, PT, R17, R18, PT, P0 ;  /* 0x000000121100720c */ /* 0x000fda0003f06100 */
[----:B------:R-:W-:Y:S05]  /*6750*/  @!P0 BRA `(.L_x_28238) ;  /* 0xfffffffc00848947 */ /* 0x000fea000383ffff */
.L_x_28235:
[----:B------:R-:W-:Y:S05]  /*6760*/  BSYNC B6 ;  /* 0x0000000000067941 */ /* 0x000fea0003800000 */
.L_x_28234:
        /* <DEDUP_REMOVED lines=11> */
.L_x_28110:
        /* <DEDUP_REMOVED lines=254> */
.L_x_28242:
[----:B------:R-:W-:Y:S05]  /*7800*/  BSYNC B7 ;  /* 0x0000000000077941 */ /* 0x000fea0003800000 */
.L_x_28241:
        /* <DEDUP_REMOVED lines=24> */
.L_x_28244:
[----:B------:R-:W-:Y:S05]  /*7990*/  BSYNC B7 ;  /* 0x0000000000077941 */ /* 0x000fea0003800000 */
.L_x_28243:
        /* <DEDUP_REMOVED lines=29> */
.L_x_28246:
[----:B------:R-:W-:Y:S05]  /*7b70*/  BSYNC B7 ;  /* 0x0000000000077941 */ /* 0x000fea0003800000 */
.L_x_28245:
        /* <DEDUP_REMOVED lines=15> */
.L_x_28251:
        /* <DEDUP_REMOVED lines=14> */
.L_x_28249:
        /* <DEDUP_REMOVED lines=20> */
.L_x_28250:
[----:B------:R-:W-:Y:S05]  /*7e90*/  BSYNC B1 ;  /* 0x0000000000017941 */ /* 0x000fea0003800000 */
.L_x_28248:
        /* <DEDUP_REMOVED lines=20> */
.L_x_28247:
        /* <DEDUP_REMOVED lines=18> */
.L_x_28254:
        /* <DEDUP_REMOVED lines=25> */
.L_x_28253:
[----:B------:R-:W-:Y:S05]  /*8290*/  BSYNC B7 ;  /* 0x0000000000077941 */ /* 0x000fea0003800000 */
.L_x_28252:
[----:B------:R-:W-:-:S05]  /*82a0*/  IADD3 R46, P0, R46, 0x8, RZ ;  /* 0x000000082e2e7810 */ /* 0x000fca0007f1e0ff */
[----:B------:R-:W-:Y:S01]  /*82b0*/  IMAD.X R47, RZ, RZ, R47, P0 ;  /* 0x000000ffff2f7224 */ /* 0x000fe200000e062f */
[----:B------:R-:W-:-:S04]  /*82c0*/  ISETP.GE.U32.AND P0, PT, R46, R51, PT ;  /* 0x000000332e00720c */ /* 0x000fc80003f06070 */
[----:B------:R-:W-:-:S13]  /*82d0*/  ISETP.GE.U32.AND.EX P0, PT, R47, R48, PT, P0 ;  /* 0x000000302f00720c */ /* 0x000fda0003f06100 */
[----:B------:R-:W-:Y:S05]  /*82e0*/  @!P0 BRA `(.L_x_28254) ;  /* 0xfffffffc00848947 */ /* 0x000fea000383ffff */
.L_x_28240:
[----:B------:R-:W-:Y:S05]  /*82f0*/  BSYNC B6 ;  /* 0x0000000000067941 */ /* 0x000fea0003800000 */
.L_x_28239:
        /* <DEDUP_REMOVED lines=29> */
.L_x_28258:
[----:B------:R-:W-:Y:S05]  /*84d0*/  BSYNC B7 ;  /* 0x0000000000077941 */ /* 0x000fea0003800000 */
.L_x_28257:
        /* <DEDUP_REMOVED lines=24> */
.L_x_28260:
[----:B------:R-:W-:Y:S05]  /*8660*/  BSYNC B7 ;  /* 0x0000000000077941 */ /* 0x000fea0003800000 */
.L_x_28259:
        /* <DEDUP_REMOVED lines=29> */
.L_x_28262:
[----:B------:R-:W-:Y:S05]  /*8840*/  BSYNC B7 ;  /* 0x0000000000077941 */ /* 0x000fea0003800000 */
.L_x_28261:
        /* <DEDUP_REMOVED lines=15> */
.L_x_28267:
        /* <DEDUP_REMOVED lines=14> */
.L_x_28265:
        /* <DEDUP_REMOVED lines=20> */
.L_x_28266:
[----:B------:R-:W-:Y:S05]  /*8b60*/  BSYNC B1 ;  /* 0x0000000000017941 */ /* 0x000fea0003800000 */
.L_x_28264:
        /* <DEDUP_REMOVED lines=20> */
.L_x_28263:
        /* <DEDUP_REMOVED lines=18> */
.L_x_28270:
        /* <DEDUP_REMOVED lines=25> */
.L_x_28269:
[----:B------:R-:W-:Y:S05]  /*8f60*/  BSYNC B7 ;  /* 0x0000000000077941 */ /* 0x000fea0003800000 */
.L_x_28268:
[----:B------:R-:W-:-:S05]  /*8f70*/  IADD3 R16, P0, R16, 0x8, RZ ;  /* 0x0000000810107810 */ /* 0x000fca0007f1e0ff */
[----:B------:R-:W-:Y:S01]  /*8f80*/  IMAD.X R17, RZ, RZ, R17, P0 ;  /* 0x000000ffff117224 */ /* 0x000fe200000e0611 */
[----:B------:R-:W-:-:S04]  /*8f90*/  ISETP.GE.U32.AND P0, PT, R16, R47, PT ;  /* 0x0000002f1000720c */ /* 0x000fc80003f06070 */
[----:B------:R-:W-:-:S13]  /*8fa0*/  ISETP.GE.U32.AND.EX P0, PT, R17, R18, PT, P0 ;  /* 0x000000121100720c */ /* 0x000fda0003f06100 */
[----:B------:R-:W-:Y:S05]  /*8fb0*/  @!P0 BRA `(.L_x_28270) ;  /* 0xfffffffc00848947 */ /* 0x000fea000383ffff */
.L_x_28256:
[----:B------:R-:W-:Y:S05]  /*8fc0*/  BSYNC B6 ;  /* 0x0000000000067941 */ /* 0x000fea0003800000 */
.L_x_28255:
        /* <DEDUP_REMOVED lines=29> */
.L_x_28274:
[----:B------:R-:W-:Y:S05]  /*91a0*/  BSYNC B7 ;  /* 0x0000000000077941 */ /* 0x000fea0003800000 */
.L_x_28273:
        /* <DEDUP_REMOVED lines=24> */
.L_x_28276:
[----:B------:R-:W-:Y:S05]  /*9330*/  BSYNC B7 ;  /* 0x0000000000077941 */ /* 0x000fea0003800000 */
.L_x_28275:
        /* <DEDUP_REMOVED lines=29> */
.L_x_28278:
[----:B------:R-:W-:Y:S05]  /*9510*/  BSYNC B7 ;  /* 0x0000000000077941 */ /* 0x000fea0003800000 */
.L_x_28277:
        /* <DEDUP_REMOVED lines=14> */
.L_x_28283:
        /* <DEDUP_REMOVED lines=11> */
[----:B------:R-:W-:Y:S01]  /*96b0*/  IMAD.MOV.U32 R6, RZ, RZ, R3 ;  /* 0x000000ffff067224 */ /* 0x000fe200078e0003 */
[----:B------:R-:W-:Y:S01]  /*96c0*/  MOV R7, R4 ;  /* 0x0000000400077202 */ /* 0x000fe20000000f00 */
[----:B------:R-:W-:Y:S06]  /*96d0*/  BRA `(.L_x_28282) ;  /* 0x00000000004c7947 */ /* 0x000fec0003800000 */
.L_x_28281:
        /* <DEDUP_REMOVED lines=19> */
.L_x_28282:
[----:B------:R-:W-:Y:S05]  /*9810*/  BSYNC B1 ;  /* 0x0000000000017941 */ /* 0x000fea0003800000 */
.L_x_28280:
        /* <DEDUP_REMOVED lines=21> */
.L_x_28279:
        /* <DEDUP_REMOVED lines=18> */
.L_x_28286:
        /* <DEDUP_REMOVED lines=25> */
.L_x_28285:
[----:B------:R-:W-:Y:S05]  /*9c20*/  BSYNC B7 ;  /* 0x0000000000077941 */ /* 0x000fea0003800000 */
.L_x_28284:
[----:B------:R-:W-:-:S04]  /*9c30*/  IADD3 R16, P0, R16, 0x8, RZ ;  /* 0x0000000810107810 */ /* 0x000fc80007f1e0ff */
[----:B------:R-:W-:Y:S02]  /*9c40*/  IADD3.X R17, RZ, R17, RZ, P0, !PT ;  /* 0x00000011ff117210 */ /* 0x000fe400007fe4ff */
[----:B------:R-:W-:-:S04]  /*9c50*/  ISETP.GE.U32.AND P0, PT, R16, R19, PT ;  /* 0x000000131000720c */ /* 0x000fc80003f06070 */
[----:B------:R-:W-:-:S13]  /*9c60*/  ISETP.GE.U32.AND.EX P0, PT, R17, R18, PT, P0 ;  /* 0x000000121100720c */ /* 0x000fda0003f06100 */
[----:B------:R-:W-:Y:S05]  /*9c70*/  @!P0 BRA `(.L_x_28286) ;  /* 0xfffffffc00848947 */ /* 0x000fea000383ffff */
.L_x_28272:
[----:B------:R-:W-:Y:S05]  /*9c80*/  BSYNC B6 ;  /* 0x0000000000067941 */ /* 0x000fea0003800000 */
.L_x_28271:
        /* <DEDUP_REMOVED lines=29> */
.L_x_28290:
[----:B------:R-:W-:Y:S05]  /*9e60*/  BSYNC B7 ;  /* 0x0000000000077941 */ /* 0x000fea0003800000 */
.L_x_28289:
        /* <DEDUP_REMOVED lines=24> */
.L_x_28292:
[----:B------:R-:W-:Y:S05]  /*9ff0*/  BSYNC B7 ;  /* 0x0000000000077941 */ /* 0x000fea0003800000 */
.L_x_28291:
        /* <DEDUP_REMOVED lines=29> */
.L_x_28294:
[----:B------:R-:W-:Y:S05]  /*a1d0*/  BSYNC B7 ;  /* 0x0000000000077941 */ /* 0x000fea0003800000 */
.L_x_28293:
        /* <DEDUP_REMOVED lines=14> */
.L_x_28299:
        /* <DEDUP_REMOVED lines=14> */
.L_x_28297:
        /* <DEDUP_REMOVED lines=19> */
.L_x_28298:
[----:B------:R-:W-:Y:S05]  /*a4d0*/  BSYNC B1 ;  /* 0x0000000000017941 */ /* 0x000fea0003800000 */
.L_x_28296:
        /* <DEDUP_REMOVED lines=21> */
.L_x_28295:
        /* <DEDUP_REMOVED lines=18> */
.L_x_28302:
        /* <DEDUP_REMOVED lines=25> */
.L_x_28301:
[----:B------:R-:W-:Y:S05]  /*a8e0*/  BSYNC B7 ;  /* 0x0000000000077941 */ /* 0x000fea0003800000 */
.L_x_28300:
[----:B------:R-:W-:-:S05]  /*a8f0*/  IADD3 R16, P0, R16, 0x8, RZ ;  /* 0x0000000810107810 */ /* 0x000fca0007f1e0ff */
[----:B------:R-:W-:Y:S01]  /*a900*/  IMAD.X R17, RZ, RZ, R17, P0 ;  /* 0x000000ffff117224 */ /* 0x000fe200000e0611 */
[----:B------:R-:W-:-:S04]  /*a910*/  ISETP.GE.U32.AND P0, PT, R16, R19, PT ;  /* 0x000000131000720c */ /* 0x000fc80003f06070 */
[----:B------:R-:W-:-:S13]  /*a920*/  ISETP.GE.U32.AND.EX P0, PT, R17, R18, PT, P0 ;  /* 0x000000121100720c */ /* 0x000fda0003f06100 */
[----:B------:R-:W-:Y:S05]  /*a930*/  @!P0 BRA `(.L_x_28302) ;  /* 0xfffffffc00848947 */ /* 0x000fea000383ffff */
.L_x_28288:
[----:B------:R-:W-:Y:S05]  /*a940*/  BSYNC B6 ;  /* 0x0000000000067941 */ /* 0x000fea0003800000 */
.L_x_28287:
        /* <DEDUP_REMOVED lines=29> */
.L_x_28306:
[----:B------:R-:W-:Y:S05]  /*ab20*/  BSYNC B7 ;  /* 0x0000000000077941 */ /* 0x000fea0003800000 */
.L_x_28305:
        /* <DEDUP_REMOVED lines=24> */
.L_x_28308:
[----:B------:R-:W-:Y:S05]  /*acb0*/  BSYNC B7 ;  /* 0x0000000000077941 */ /* 0x000fea0003800000 */
.L_x_28307:
        /* <DEDUP_REMOVED lines=29> */
.L_x_28310:
[----:B------:R-:W-:Y:S05]  /*ae90*/  BSYNC B7 ;  /* 0x0000000000077941 */ /* 0x000fea0003800000 */
.L_x_28309:
        /* <DEDUP_REMOVED lines=14> */
.L_x_28315:
        /* <DEDUP_REMOVED lines=14> */
.L_x_28313:
        /* <DEDUP_REMOVED lines=19> */
.L_x_28314:
[----:B------:R-:W-:Y:S05]  /*b190*/  BSYNC B1 ;  /* 0x0000000000017941 */ /* 0x000fea0003800000 */
.L_x_28312:
        /* <DEDUP_REMOVED lines=21> */
.L_x_28311:
        /* <DEDUP_REMOVED lines=18> */
.L_x_28318:
        /* <DEDUP_REMOVED lines=25> */
.L_x_28317:
[----:B------:R-:W-:Y:S05]  /*b5a0*/  BSYNC B7 ;  /* 0x0000000000077941 */ /* 0x000fea0003800000 */
.L_x_28316:
[----:B------:R-:W-:-:S05]  /*b5b0*/  IADD3 R16, P0, R16, 0x8, RZ ;  /* 0x0000000810107810 */ /* 0x000fca0007f1e0ff */
[----:B------:R-:W-:Y:S01]  /*b5c0*/  IMAD.X R17, RZ, RZ, R17, P0 ;  /* 0x000000ffff117224 */ /* 0x000fe200000e0611 */
[----:B------:R-:W-:-:S04]  /*b5d0*/  ISETP.GE.U32.AND P0, PT, R16, R19, PT ;  /* 0x000000131000720c */ /* 0x000fc80003f06070 */
[----:B------:R-:W-:-:S13]  /*b5e0*/  ISETP.GE.U32.AND.EX P0, PT, R17, R18, PT, P0 ;  /* 0x000000121100720c */ /* 0x000fda0003f06100 */
[----:B------:R-:W-:Y:S05]  /*b5f0*/  @!P0 BRA `(.L_x_28318) ;  /* 0xfffffffc00848947 */ /* 0x000fea000383ffff */
.L_x_28304:
[----:B------:R-:W-:Y:S05]  /*b600*/  BSYNC B6 ;  /* 0x0000000000067941 */ /* 0x000fea0003800000 */
.L_x_28303:
        /* <DEDUP_REMOVED lines=29> */
.L_x_28322:
[----:B------:R-:W-:Y:S05]  /*b7e0*/  BSYNC B7 ;  /* 0x0000000000077941 */ /* 0x000fea0003800000 */
.L_x_28321:
        /* <DEDUP_REMOVED lines=24> */
.L_x_28324:
[----:B------:R-:W-:Y:S05]  /*b970*/  BSYNC B7 ;  /* 0x0000000000077941 */ /* 0x000fea0003800000 */
.L_x_28323:
        /* <DEDUP_REMOVED lines=29> */
.L_x_28326:
[----:B------:R-:W-:Y:S05]  /*bb50*/  BSYNC B7 ;  /* 0x0000000000077941 */ /* 0x000fea0003800000 */
.L_x_28325:
        /* <DEDUP_REMOVED lines=14> */
.L_x_28331:
        /* <DEDUP_REMOVED lines=14> */
.L_x_28329:
        /* <DEDUP_REMOVED lines=19> */
.L_x_28330:
[----:B------:R-:W-:Y:S05]  /*be50*/  BSYNC B1 ;  /* 0x0000000000017941 */ /* 0x000fea0003800000 */
.L_x_28328:
        /* <DEDUP_REMOVED lines=19> */
.L_x_28327:
        /* <DEDUP_REMOVED lines=18> */
.L_x_28334:
        /* <DEDUP_REMOVED lines=25> */
.L_x_28333:
[----:B------:R-:W-:Y:S05]  /*c240*/  BSYNC B7 ;  /* 0x0000000000077941 */ /* 0x000fea0003800000 */
.L_x_28332:
[----:B------:R-:W-:-:S05]  /*c250*/  IADD3 R16, P0, R16, 0x8, RZ ;  /* 0x0000000810107810 */ /* 0x000fca0007f1e0ff */
[----:B------:R-:W-:Y:S01]  /*c260*/  IMAD.X R17, RZ, RZ, R17, P0 ;  /* 0x000000ffff117224 */ /* 0x000fe200000e0611 */
[----:B------:R-:W-:-:S04]  /*c270*/  ISETP.GE.U32.AND P0, PT, R16, R19, PT ;  /* 0x000000131000720c */ /* 0x000fc80003f06070 */
[----:B------:R-:W-:-:S13]  /*c280*/  ISETP.GE.U32.AND.EX P0, PT, R17, R18, PT, P0 ;  /* 0x000000121100720c */ /* 0x000fda0003f06100 */
[----:B------:R-:W-:Y:S05]  /*c290*/  @!P0 BRA `(.L_x_28334) ;  /* 0xfffffffc00848947 */ /* 0x000fea000383ffff */
.L_x_28320:
[----:B------:R-:W-:Y:S05]  /*c2a0*/  BSYNC B6 ;  /* 0x0000000000067941 */ /* 0x000fea0003800000 */
.L_x_28319:
        /* <DEDUP_REMOVED lines=29> */
.L_x_28338:
[----:B------:R-:W-:Y:S05]  /*c480*/  BSYNC B7 ;  /* 0x0000000000077941 */ /* 0x000fea0003800000 */
.L_x_28337:
        /* <DEDUP_REMOVED lines=24> */
.L_x_28340:
[----:B------:R-:W-:Y:S05]  /*c610*/  BSYNC B7 ;  /* 0x0000000000077941 */ /* 0x000fea0003800000 */
.L_x_28339:
        /* <DEDUP_REMOVED lines=29> */
.L_x_28342:
[----:B------:R-:W-:Y:S05]  /*c7f0*/  BSYNC B7 ;  /* 0x0000000000077941 */ /* 0x000fea0003800000 */
.L_x_28341:
        /* <DEDUP_REMOVED lines=14> */
.L_x_28347:
        /* <DEDUP_REMOVED lines=14> */
.L_x_28345:
        /* <DEDUP_REMOVED lines=19> */
.L_x_28346:
[----:B------:R-:W-:Y:S05]  /*caf0*/  BSYNC B1 ;  /* 0x0000000000017941 */ /* 0x000fea0003800000 */
.L_x_28344:
        /* <DEDUP_REMOVED lines=19> */
.L_x_28343:
        /* <DEDUP_REMOVED lines=18> */
.L_x_28350:
        /* <DEDUP_REMOVED lines=25> */
.L_x_28349:
[----:B------:R-:W-:Y:S05]  /*cee0*/  BSYNC B7 ;  /* 0x0000000000077941 */ /* 0x000fea0003800000 */
.L_x_28348:
[----:B------:R-:W-:-:S04]  /*cef0*/  IADD3 R16, P0, R16, 0x8, RZ ;  /* 0x0000000810107810 */ /* 0x000fc80007f1e0ff */
[----:B------:R-:W-:Y:S02]  /*cf00*/  IADD3.X R17, RZ, R17, RZ, P0, !PT ;  /* 0x00000011ff117210 */ /* 0x000fe400007fe4ff */
[----:B------:R-:W-:-:S04]  /*cf10*/  ISETP.GE.U32.AND P0, PT, R16, R19, PT ;  /* 0x000000131000720c */ /* 0x000fc80003f06070 */
[----:B------:R-:W-:-:S13]  /*cf20*/  ISETP.GE.U32.AND.EX P0, PT, R17, R18, PT, P0 ;  /* 0x000000121100720c */ /* 0x000fda0003f06100 */
[----:B------:R-:W-:Y:S05]  /*cf30*/  @!P0 BRA `(.L_x_28350) ;  /* 0xfffffffc00848947 */ /* 0x000fea000383ffff */
.L_x_28336:
[----:B------:R-:W-:Y:S05]  /*cf40*/  BSYNC B6 ;  /* 0x0000000000067941 */ /* 0x000fea0003800000 */
.L_x_28335:
        /* <DEDUP_REMOVED lines=29> */
.L_x_28354:
[----:B------:R-:W-:Y:S05]  /*d120*/  BSYNC B7 ;  /* 0x0000000000077941 */ /* 0x000fea0003800000 */
.L_x_28353:
        /* <DEDUP_REMOVED lines=24> */
.L_x_28356:
[----:B------:R-:W-:Y:S05]  /*d2b0*/  BSYNC B7 ;  /* 0x0000000000077941 */ /* 0x000fea0003800000 */
.L_x_28355:
        /* <DEDUP_REMOVED lines=29> */
.L_x_28358:
[----:B------:R-:W-:Y:S05]  /*d490*/  BSYNC B7 ;  /* 0x0000000000077941 */ /* 0x000fea0003800000 */
.L_x_28357:
        /* <DEDUP_REMOVED lines=14> */
.L_x_28363:
        /* <DEDUP_REMOVED lines=14> */
.L_x_28361:
        /* <DEDUP_REMOVED lines=19> */
.L_x_28362:
[----:B------:R-:W-:Y:S05]  /*d790*/  BSYNC B1 ;  /* 0x0000000000017941 */ /* 0x000fea0003800000 */
.L_x_28360:
        /* <DEDUP_REMOVED lines=19> */
.L_x_28359:
        /* <DEDUP_REMOVED lines=18> */
.L_x_28366:
        /* <DEDUP_REMOVED lines=25> */
.L_x_28365:
[----:B------:R-:W-:Y:S05]  /*db80*/  BSYNC B7 ;  /* 0x0000000000077941 */ /* 0x000fea0003800000 */
.L_x_28364:
[----:B------:R-:W-:-:S05]  /*db90*/  IADD3 R16, P0, R16, 0x8, RZ ;  /* 0x0000000810107810 */ /* 0x000fca0007f1e0ff */
[----:B------:R-:W-:Y:S01]  /*dba0*/  IMAD.X R17, RZ, RZ, R17, P0 ;  /* 0x000000ffff117224 */ /* 0x000fe200000e0611 */
[----:B------:R-:W-:-:S04]  /*dbb0*/  ISETP.GE.U32.AND P0, PT, R16, R19, PT ;  /* 0x000000131000720c */ /* 0x000fc80003f06070 */
[----:B------:R-:W-:-:S13]  /*dbc0*/  ISETP.GE.U32.AND.EX P0, PT, R17, R18, PT, P0 ;  /* 0x000000121100720c */ /* 0x000fda0003f06100 */
[----:B------:R-:W-:Y:S05]  /*dbd0*/  @!P0 BRA `(.L_x_28366) ;  /* 0xfffffffc00848947 */ /* 0x000fea000383ffff */
.L_x_28352:
[----:B------:R-:W-:Y:S05]  /*dbe0*/  BSYNC B6 ;  /* 0x0000000000067941 */ /* 0x000fea0003800000 */
.L_x_28351:
        /* <DEDUP_REMOVED lines=23> */
.L_x_28369:
[----:B------:R-:W-:-:S13]  /*dd60*/  ISETP.GE.AND P0, PT, R0, R70, PT ;  /* 0x000000460000720c */ /* 0x000fda0003f06270 */
[----:B------:R-:W-:Y:S05]  /*dd70*/  @P0 BRA `(.L_x_28371) ;  /* 0x0000000000300947 */ /* 0x000fea0003800000 */
[----:B0-----:R-:W0:Y:S01]  /*dd80*/  LDC.64 R2, c[0x0][0x2c8] ;  /* 0x0000b200ff027b82 */ /* 0x001e220000000a00 */
[----:B------:R-:W-:Y:S01]  /*dd90*/  IADD3 R5, R71, R0, RZ ;  /* 0x0000000047057210 */ /* 0x000fe20007ffe0ff */
[----:B------:R-:W-:-:S04]  /*dda0*/  VIADD R0, R0, 0x80 ;  /* 0x0000008000007836 */ /* 0x000fc80000000000 */
[----:B0-----:R-:W-:-:S05]  /*ddb0*/  IMAD.WIDE.U32 R2, R5, 0x8, R2 ;  /* 0x0000000805027825 */ /* 0x001fca00078e0002 */
[----:B------:R1:W-:Y:S02]  /*ddc0*/  STG.E.64 desc[UR36][R2.64], RZ ;  /* 0x000000ff02007986 */ /* 0x0003e4000c101b24 */
.L_x_28370:
[----:B------:R-:W-:-:S13]  /*ddd0*/  ISETP.GE.AND P0, PT, R0, R70, PT ;  /* 0x000000460000720c */ /* 0x000fda0003f06270 */
[----:B------:R-:W-:Y:S05]  /*dde0*/  @P0 BRA `(.L_x_28372) ;  /* 0x0000000000340947 */ /* 0x000fea0003800000 */
[----:B01----:R-:W0:Y:S01]  /*ddf0*/  LDC.64 R2, c[0x0][0x2c8] ;  /* 0x0000b200ff027b82 */ /* 0x003e220000000a00 */
[----:B------:R-:W-:Y:S02]  /*de00*/  IMAD.IADD R5, R71, 0x1, R0 ;  /* 0x0000000147057824 */ /* 0x000fe400078e0200 */
[----:B------:R-:W-:Y:S02]  /*de10*/  VIADD R0, R0, 0x80 ;  /* 0x0000008000007836 */ /* 0x000fe40000000000 */
[----:B0-----:R-:W-:-:S05]  /*de20*/  IMAD.WIDE.U32 R2, R5, 0x8, R2 ;  /* 0x0000000805027825 */ /* 0x001fca00078e0002 */
[----:B------:R1:W-:Y:S02]  /*de30*/  STG.E.64 desc[UR36][R2.64], RZ ;  /* 0x000000ff02007986 */ /* 0x0003e4000c101b24 */
.L_x_28371:
        /* <DEDUP_REMOVED lines=8> */
.L_x_28372:
[----:B------:R-:W-:Y:S05]  /*dec0*/  BSYNC B1 ;  /* 0x0000000000017941 */ /* 0x000fea0003800000 */
.L_x_28368:
[----:B------:R-:W-:-:S13]  /*ded0*/  ISETP.GE.AND P0, PT, R0, R70, PT ;  /* 0x000000460000720c */ /* 0x000fda0003f06270 */
[----:B012---:R-:W0:Y:S01]  /*dee0*/  @!P0 LDC.64 R2, c[0x0][0x2c8] ;  /* 0x0000b200ff028b82 */ /* 0x007e220000000a00 */
[----:B------:R-:W-:Y:S02]  /*def0*/  @!P0 IMAD.IADD R5, R71, 0x1, R0 ;  /* 0x0000000147058824 */ /* 0x000fe400078e0200 */
[----:B------:R-:W-:Y:S02]  /*df00*/  @!P0 VIADD R0, R0, 0x80 ;  /* 0x0000008000008836 */ /* 0x000fe40000000000 */
[----:B0-----:R-:W-:-:S05]  /*df10*/  @!P0 IMAD.WIDE.U32 R2, R5, 0x8, R2 ;  /* 0x0000000805028825 */ /* 0x001fca00078e0002 */
[----:B------:R2:W-:Y:S02]  /*df20*/  @!P0 STG.E.64 desc[UR36][R2.64], RZ ;  /* 0x000000ff02008986 */ /* 0x0005e4000c101b24 */
.L_x_28373:
[----:B------:R-:W-:Y:S05]  /*df30*/  BSYNC B0 ;  /* 0x0000000000007941 */ /* 0x000fea0003800000 */
.L_x_28367:
[----:B------:R-:W-:-:S13]  /*df40*/  ISETP.GE.AND P0, PT, R0, R70, PT ;  /* 0x000000460000720c */ /* 0x000fda0003f06270 */
[----:B------:R-:W-:Y:S05]  /*df50*/  @P0 EXIT ;  /* 0x000000000000094d */ /* 0x000fea0003800000 */
[----:B012---:R-:W0:Y:S01]  /*df60*/  LDC.64 R2, c[0x0][0x2c8] ;  /* 0x0000b200ff027b82 */ /* 0x007e220000000a00 */
[----:B------:R-:W-:-:S05]  /*df70*/  IADD3 R71, R71, R0, RZ ;  /* 0x0000000047477210 */ /* 0x000fca0007ffe0ff */
[----:B0-----:R-:W-:-:S05]  /*df80*/  IMAD.WIDE.U32 R2, R71, 0x8, R2 ;  /* 0x0000000847027825 */ /* 0x001fca00078e0002 */
[----:B------:R-:W-:Y:S01]  /*df90*/  STG.E.64 desc[UR36][R2.64], RZ ;  /* 0x000000ff02007986 */ /* 0x000fe2000c101b24 */
[----:B------:R-:W-:Y:S05]  /*dfa0*/  EXIT ;  /* 0x000000000000794d */ /* 0x000fea0003800000 */
        .weak           $__internal_68_$__cuda_sm20_div_s64
        .type           $__internal_68_$__cuda_sm20_div_s64,@function
        .size           $__internal_68_$__cuda_sm20_div_s64,(.L_x_32248 - $__internal_68_$__cuda_sm20_div_s64)
$__internal_68_$__cuda_sm20_div_s64:
        /* <DEDUP_REMOVED lines=83> */
[----:B------:R-:W-:Y:S06]  /*e4e0*/  RET.REL.NODEC R6 `(_ZN2at6native29vectorized_elementwise_kernelILi8EZZZNS0_67_GLOBAL__N__bb565c37_34_ValidateCompressedIndicesKernel_cu_33a4b88b42_validate_compressed_sparse_indices_kernelILNS2_8CDimNameE0ENS2_18CUDAKernelLauncherENS2_14EmptyVecKernelENS2_8DummyVecELm8EEEvRKNS_6TensorESA_lllENKUlvE1_clEvENKUlvE0_clEvEUllllllE_St5arrayIPcLm6EEEEviT0_T1_) ;  /* 0xffffff1806c47950 */ /* 0x000fec0003c3ffff */
.L_x_28374:
        /* <DEDUP_REMOVED lines=9> */
.L_x_32248:


//--------------------- .text._ZN2at6native18elementwise_kernelILi128ELi4EZNS0_15gpu_kernel_implIZZZNS0_67_GLOBAL__N__bb565c37_34_ValidateCompressedIndicesKernel_cu_33a4b88b42_validate_compressed_sparse_indices_kernelILNS3_8CDimNameE0ENS3_18CUDAKernelLauncherENS3_14EmptyVecKernelENS3_8DummyVecELm8EEEvRKNS_6TensorESB_lllENKUlvE1_clEvENKUlvE_clEvEUliiiiiE_EEvRNS_18TensorIteratorBaseERKT_EUliE_EEviT1_ --------------------------
	.section	.text._ZN2at6native18elementwise_kernelILi128ELi4EZNS0_15gpu_kernel_implIZZZNS0_67_GLOBAL__N__bb565c37_34_ValidateCompressedIndicesKernel_cu_33a4b88b42_validate_compressed_sparse_indices_kernelILNS3_8CDimNameE0ENS3_18CUDAKernelLauncherENS3_14EmptyVecKernelENS3_8DummyVecELm8EEEvRKNS_6TensorESB_lllENKUlvE1_clEvENKUlvE_clEvEUliiiiiE_EEvRNS_18TensorIteratorBaseERKT_EUliE_EEviT1_,"ax",@progbits
	.align	128
        .global         _ZN2at6native18elementwise_kernelILi128ELi4EZNS0_15gpu_kernel_implIZZZNS0_67_GLOBAL__N__bb565c37_34_ValidateCompressedIndicesKernel_cu_33a4b88b42_validate_compressed_sparse_indices_kernelILNS3_8CDimNameE0ENS3_18CUDAKernelLauncherENS3_14EmptyVecKernelENS3_8DummyVecELm8EEEvRKNS_6TensorESB_lllENKUlvE1_clEvENKUlvE_clEvEUliiiiiE_EEvRNS_18TensorIteratorBaseERKT_EUliE_EEviT1_
        .type           _ZN2at6native18elementwise_kernelILi128ELi4EZNS0_15gpu_kernel_implIZZZNS0_67_GLOBAL__N__bb565c37_34_ValidateCompressedIndicesKernel_cu_33a4b88b42_validate_compressed_sparse_indices_kernelILNS3_8CDimNameE0ENS3_18CUDAKernelLauncherENS3_14EmptyVecKernelENS3_8DummyVecELm8EEEvRKNS_6TensorESB_lllENKUlvE1_clEvENKUlvE_clEvEUliiiiiE_EEvRNS_18TensorIteratorBaseERKT_EUliE_EEviT1_,@function
        .size           _ZN2at6native18elementwise_kernelILi128ELi4EZNS0_15gpu_kernel_implIZZZNS0_67_GLOBAL__N__bb565c37_34_ValidateCompressedIndicesKernel_cu_33a4b88b42_validate_compressed_sparse_indices_kernelILNS3_8CDimNameE0ENS3_18CUDAKernelLauncherENS3_14EmptyVecKernelENS3_8DummyVecELm8EEEvRKNS_6TensorESB_lllENKUlvE1_clEvENKUlvE_clEvEUliiiiiE_EEvRNS_18TensorIteratorBaseERKT_EUliE_EEviT1_,(.L_x_32249 - _ZN2at6native18elementwise_kernelILi128ELi4EZNS0_15gpu_kernel_implIZZZNS0_67_GLOBAL__N__bb565c37_34_ValidateCompressedIndicesKernel_cu_33a4b88b42_validate_compressed_sparse_indices_kernelILNS3_8CDimNameE0ENS3_18CUDAKernelLauncherENS3_14EmptyVecKernelENS3_8DummyVecELm8EEEvRKNS_6TensorESB_lllENKUlvE1_clEvENKUlvE_clEvEUliiiiiE_EEvRNS_18TensorIteratorBaseERKT_EUliE_EEviT1_)
        .other          _ZN2at6native18elementwise_kernelILi128ELi4EZNS0_15gpu_kernel_implIZZZNS0_67_GLOBAL__N__bb565c37_34_ValidateCompressedIndicesKernel_cu_33a4b88b42_validate_compressed_sparse_indices_kernelILNS3_8CDimNameE0ENS3_18CUDAKernelLauncherENS3_14EmptyVecKernelENS3_8DummyVecELm8EEEvRKNS_6TensorESB_lllENKUlvE1_clEvENKUlvE_clEvEUliiiiiE_EEvRNS_18TensorIteratorBaseERKT_EUliE_EEviT1_,@"STO_CUDA_ENTRY STV_DEFAULT"
_ZN2at6native18elementwise_kernelILi128ELi4EZNS0_15gpu_kernel_implIZZZNS0_67_GLOBAL__N__bb565c37_34_ValidateCompressedIndicesKernel_cu_33a4b88b42_validate_compressed_sparse_indices_kernelILNS3_8CDimNameE0ENS3_18CUDAKernelLauncherENS3_14EmptyVecKernelENS3_8DummyVecELm8EEEvRKNS_6TensorESB_lllENKUlvE1_clEvENKUlvE_clEvEUliiiiiE_EEvRNS_18TensorIteratorBaseERKT_EUliE_EEviT1_:
.text._ZN2at6native18elementwise_kernelILi128ELi4EZNS0_15gpu_kernel_implIZZZNS0_67_GLOBAL__N__bb565c37_34_ValidateCompressedIndicesKernel_cu_33a4b88b42_validate_compressed_sparse_indices_kernelILNS3_8CDimNameE0ENS3_18CUDAKernelLauncherENS3_14EmptyVecKernelENS3_8DummyVecELm8EEEvRKNS_6TensorESB_lllENKUlvE1_clEvENKUlvE_clEvEUliiiiiE_EEvRNS_18TensorIteratorBaseERKT_EUliE_EEviT1_:
        /* <DEDUP_REMOVED lines=467> */
.L_x_28377:
        /* <DEDUP_REMOVED lines=20> */
.L_x_28381:
[----:B------:R0:W5:Y:S01]  /*1e70*/  LDG.E.U8 R24, desc[UR36][R4.64] ;  /* 0x0000002404187981 */ /* 0x000162000c1e1100 */
[----:B------:R-:W-:Y:S05]  /*1e80*/  BRA `(.L_x_28383) ;  /* 0x0000000c00347947 */ /* 0x000fea0003800000 */
.L_x_28380:
        /* <DEDUP_REMOVED lines=8> */
.L_x_28385:
[----:B------:R0:W5:Y:S01]  /*1f10*/  LDG.E R24, desc[UR36][R4.64] ;  /* 0x0000002404187981 */ /* 0x000162000c1e1900 */
[----:B------:R-:W-:Y:S05]  /*1f20*/  BRA `(.L_x_28383) ;  /* 0x0000000c000c7947 */ /* 0x000fea0003800000 */
.L_x_28384:
[----:B------:R0:W5:Y:S01]  /*1f30*/  LDG.E.S16 R24, desc[UR36][R4.64] ;  /* 0x0000002404187981 */ /* 0x000162000c1e1700 */
[----:B------:R-:W-:Y:S05]  /*1f40*/  BRA `(.L_x_28383) ;  /* 0x0000000c00047947 */ /* 0x000fea0003800000 */
.L_x_28379:
        /* <DEDUP_REMOVED lines=9> */
.L_x_28387:
[----:B------:R-:W2:Y:S02]  /*1fe0*/  LDG.E.U16 R4, desc[UR36][R4.64] ;  /* 0x0000002404047981 */ /* 0x000ea4000c1e1500 */
[----:B--2---:R-:W-:-:S06]  /*1ff0*/  HADD2.F32 R24, -RZ, R4.H0_H0 ;  /* 0x20000004ff187230 */ /* 0x004fcc0000004100 */
[----:B------:R-:W0:Y:S01]  /*2000*/  F2I.FTZ.TRUNC.NTZ R24, R24 ;  /* 0x0000001800187305 */ /* 0x000e22000021f100 */
[----:B------:R-:W-:Y:S05]  /*2010*/  BRA `(.L_x_28383) ;  /* 0x0000000800d07947 */ /* 0x000fea0003800000 */
.L_x_28386:
        /* <DEDUP_REMOVED lines=9> */
.L_x_28389:
[----:B------:R-:W2:Y:S02]  /*20b0*/  LDG.E.U16 R4, desc[UR36][R4.64] ;  /* 0x0000002404047981 */ /* 0x000ea4000c1e1500 */
[----:B--2---:R-:W-:-:S06]  /*20c0*/  HADD2.F32 R24, -RZ, R4.H0_H0 ;  /* 0x20000004ff187230 */ /* 0x004fcc0000004100 */
[----:B------:R-:W0:Y:S01]  /*20d0*/  F2I.FTZ.TRUNC.NTZ R24, R24 ;  /* 0x0000001800187305 */ /* 0x000e22000021f100 */
[----:B------:R-:W-:Y:S05]  /*20e0*/  BRA `(.L_x_28383) ;  /* 0x00000008009c7947 */ /* 0x000fea0003800000 */
.L_x_28388:
[----:B------:R-:W2:Y:S02]  /*20f0*/  LDG.E.64 R4, desc[UR36][R4.64] ;  /* 0x0000002404047981 */ /* 0x000ea4000c1e1b00 */
[----:B--2---:R0:W1:Y:S01]  /*2100*/  F2I.F64.TRUNC R24, R4 ;  /* 0x0000000400187311 */ /* 0x004062000030d100 */
[----:B------:R-:W-:Y:S05]  /*2110*/  BRA `(.L_x_28383) ;  /* 0x0000000800907947 */ /* 0x000fea0003800000 */
.L_x_28378:
        /* <DEDUP_REMOVED lines=12> */
.L_x_28392:
[----:B------:R-:W2:Y:S02]  /*21e0*/  LDG.E.64 R4, desc[UR36][R4.64] ;  /* 0x0000002404047981 */ /* 0x000ea4000c1e1b00 */
[----:B--2---:R0:W1:Y:S01]  /*21f0*/  F2I.F64.TRUNC R24, R4 ;  /* 0x0000000400187311 */ /* 0x004062000030d100 */
[----:B------:R-:W-:Y:S05]  /*2200*/  BRA `(.L_x_28383) ;  /* 0x0000000800547947 */ /* 0x000fea0003800000 */
.L_x_28391:
        /* <DEDUP_REMOVED lines=27> */
.L_x_28394:
        /* <DEDUP_REMOVED lines=14> */
.L_x_28393:
[----:B------:R-:W2:Y:S02]  /*24a0*/  LDG.E.U16 R24, desc[UR36][R4.64] ;  /* 0x0000002404187981 */ /* 0x000ea4000c1e1500 */
[----:B--2---:R-:W-:-:S06]  /*24b0*/  IMAD.U32 R24, R24, 0x10000, RZ ;  /* 0x0001000018187824 */ /* 0x004fcc00078e00ff */
[----:B------:R-:W0:Y:S01]  /*24c0*/  F2I.FTZ.TRUNC.NTZ R24, R24 ;  /* 0x0000001800187305 */ /* 0x000e22000021f100 */
[----:B------:R-:W-:Y:S05]  /*24d0*/  BRA `(.L_x_28383) ;  /* 0x0000000400a07947 */ /* 0x000fea0003800000 */
.L_x_28390:
        /* <DEDUP_REMOVED lines=10> */
.L_x_28397:
        /* <DEDUP_REMOVED lines=21> */
.L_x_28401:
[----:B------:R-:W-:Y:S05]  /*26d0*/  BSYNC B1 ;  /* 0x0000000000017941 */ /* 0x000fea0003800000 */
.L_x_28400:
[----:B------:R-:W-:Y:S01]  /*26e0*/  IMAD.SHL.U32 R3, R3, 0x100000, RZ ;  /* 0x0010000003037824 */ /* 0x000fe200078e00ff */
[----:B------:R-:W-:-:S04]  /*26f0*/  LEA R5, R0, 0x3b800000, 0x17 ;  /* 0x3b80000000057811 */ /* 0x000fc800078eb8ff */
[----:B------:R-:W-:-:S07]  /*2700*/  LOP3.LUT R24, R5, R3, R24, 0xfe, !PT ;  /* 0x0000000305187212 */ /* 0x000fce00078efe18 */
.L_x_28399:
[----:B------:R-:W-:Y:S05]  /*2710*/  BSYNC B0 ;  /* 0x0000000000007941 */ /* 0x000fea0003800000 */
.L_x_28398:
[----:B------:R-:W1:Y:S01]  /*2720*/  F2I.FTZ.TRUNC.NTZ R24, R24 ;  /* 0x0000001800187305 */ /* 0x000e62000021f100 */
[----:B------:R-:W-:Y:S05]  /*2730*/  BRA `(.L_x_28383) ;  /* 0x0000000400087947 */ /* 0x000fea0003800000 */
.L_x_28396:
        /* <DEDUP_REMOVED lines=21> */
.L_x_28405:
[----:B------:R-:W-:Y:S05]  /*2890*/  BSYNC B1 ;  /* 0x0000000000017941 */ /* 0x000fea0003800000 */
.L_x_28404:
[----:B------:R-:W-:Y:S01]  /*28a0*/  IMAD.SHL.U32 R3, R3, 0x200000, RZ ;  /* 0x0020000003037824 */ /* 0x000fe200078e00ff */
[----:B------:R-:W-:-:S04]  /*28b0*/  LEA R5, R0, 0x37800000, 0x17 ;  /* 0x3780000000057811 */ /* 0x000fc800078eb8ff */
[----:B------:R-:W-:-:S07]  /*28c0*/  LOP3.LUT R24, R5, R3, R24, 0xfe, !PT ;  /* 0x0000000305187212 */ /* 0x000fce00078efe18 */
.L_x_28403:
[----:B------:R-:W-:Y:S05]  /*28d0*/  BSYNC B0 ;  /* 0x0000000000007941 */ /* 0x000fea0003800000 */
.L_x_28402:
[----:B------:R-:W2:Y:S01]  /*28e0*/  F2I.FTZ.TRUNC.NTZ R24, R24 ;  /* 0x0000001800187305 */ /* 0x000ea2000021f100 */
[----:B------:R-:W-:Y:S05]  /*28f0*/  BRA `(.L_x_28383) ;  /* 0x0000000000987947 */ /* 0x000fea0003800000 */
.L_x_28395:
        /* <DEDUP_REMOVED lines=14> */
.L_x_28409:
[----:B------:R-:W-:Y:S05]  /*29e0*/  BSYNC B0 ;  /* 0x0000000000007941 */ /* 0x000fea0003800000 */
.L_x_28408:
[----:B------:R-:W4:Y:S01]  /*29f0*/  F2I.FTZ.TRUNC.NTZ R24, R24 ;  /* 0x0000001800187305 */ /* 0x000f22000021f100 */
[----:B------:R-:W-:Y:S05]  /*2a00*/  BRA `(.L_x_28383) ;  /* 0x0000000000547947 */ /* 0x000fea0003800000 */
.L_x_28382:
        /* <DEDUP_REMOVED lines=17> */
.L_x_28410:
[----:B------:R-:W-:Y:S05]  /*2b20*/  BRA `(.L_x_28383) ;  /* 0x00000000000c7947 */ /* 0x000fea0003800000 */
.L_x_28407:
[----:B------:R0:W5:Y:S01]  /*2b30*/  LDG.E R24, desc[UR36][R4.64] ;  /* 0x0000002404187981 */ /* 0x000162000c1e1900 */
[----:B------:R-:W-:Y:S05]  /*2b40*/  BRA `(.L_x_28383) ;  /* 0x0000000000047947 */ /* 0x000fea0003800000 */
.L_x_28406:
[----:B------:R3:W5:Y:S02]  /*2b50*/  LDG.E R24, desc[UR36][R4.64] ;  /* 0x0000002404187981 */ /* 0x000764000c1e1900 */
.L_x_28383:
        /* <DEDUP_REMOVED lines=17> */
.L_x_28414:
[----:B------:R0:W5:Y:S01]  /*2c70*/  LDG.E.U8 R26, desc[UR36][R4.64] ;  /* 0x00000024041a7981 */ /* 0x000162000c1e1100 */
[----:B------:R-:W-:Y:S05]  /*2c80*/  BRA `(.L_x_28416) ;  /* 0x0000000c00347947 */ /* 0x000fea0003800000 */
.L_x_28413:
        /* <DEDUP_REMOVED lines=8> */
.L_x_28418:
[----:B------:R1:W5:Y:S01]  /*2d10*/  LDG.E R26, desc[UR36][R4.64] ;  /* 0x00000024041a7981 */ /* 0x000362000c1e1900 */
[----:B------:R-:W-:Y:S05]  /*2d20*/  BRA `(.L_x_28416) ;  /* 0x0000000c000c7947 */ /* 0x000fea0003800000 */
.L_x_28417:
[----:B------:R3:W5:Y:S01]  /*2d30*/  LDG.E.S16 R26, desc[UR36][R4.64] ;  /* 0x00000024041a7981 */ /* 0x000762000c1e1700 */
[----:B------:R-:W-:Y:S05]  /*2d40*/  BRA `(.L_x_28416) ;  /* 0x0000000c00047947 */ /* 0x000fea0003800000 */
.L_x_28412:
        /* <DEDUP_REMOVED lines=9> */
.L_x_28420:
[----:B------:R-:W3:Y:S02]  /*2de0*/  LDG.E.U16 R4, desc[UR36][R4.64] ;  /* 0x0000002404047981 */ /* 0x000ee4000c1e1500 */
[----:B---3--:R-:W-:-:S06]  /*2df0*/  HADD2.F32 R26, -RZ, R4.H0_H0 ;  /* 0x20000004ff1a7230 */ /* 0x008fcc0000004100 */
[----:B------:R-:W0:Y:S01]  /*2e00*/  F2I.FTZ.TRUNC.NTZ R26, R26 ;  /* 0x0000001a001a7305 */ /* 0x000e22000021f100 */
[----:B------:R-:W-:Y:S05]  /*2e10*/  BRA `(.L_x_28416) ;  /* 0x0000000800d07947 */ /* 0x000fea0003800000 */
.L_x_28419:
        /* <DEDUP_REMOVED lines=9> */
.L_x_28422:
[----:B------:R-:W3:Y:S02]  /*2eb0*/  LDG.E.U16 R4, desc[UR36][R4.64] ;  /* 0x0000002404047981 */ /* 0x000ee4000c1e1500 */
[----:B---3--:R-:W-:-:S06]  /*2ec0*/  HADD2.F32 R26, -RZ, R4.H0_H0 ;  /* 0x20000004ff1a7230 */ /* 0x008fcc0000004100 */
[----:B------:R-:W0:Y:S01]  /*2ed0*/  F2I.FTZ.TRUNC.NTZ R26, R26 ;  /* 0x0000001a001a7305 */ /* 0x000e22000021f100 */
[----:B------:R-:W-:Y:S05]  /*2ee0*/  BRA `(.L_x_28416) ;  /* 0x00000008009c7947 */ /* 0x000fea0003800000 */
.L_x_28421:
[----:B------:R-:W3:Y:S02]  /*2ef0*/  LDG.E.64 R26, desc[UR36][R4.64] ;  /* 0x00000024041a7981 */ /* 0x000ee4000c1e1b00 */
[----:B---3--:R0:W1:Y:S01]  /*2f00*/  F2I.F64.TRUNC R26, R26 ;  /* 0x0000001a001a7311 */ /* 0x008062000030d100 */
[----:B------:R-:W-:Y:S05]  /*2f10*/  BRA `(.L_x_28416) ;  /* 0x0000000800907947 */ /* 0x000fea0003800000 */
.L_x_28411:
        /* <DEDUP_REMOVED lines=12> */
.L_x_28425:
[----:B------:R-:W3:Y:S02]  /*2fe0*/  LDG.E.64 R4, desc[UR36][R4.64] ;  /* 0x0000002404047981 */ /* 0x000ee4000c1e1b00 */
[----:B---3--:R0:W1:Y:S01]  /*2ff0*/  F2I.F64.TRUNC R26, R4 ;  /* 0x00000004001a7311 */ /* 0x008062000030d100 */
[----:B------:R-:W-:Y:S05]  /*3000*/  BRA `(.L_x_28416) ;  /* 0x0000000800547947 */ /* 0x000fea0003800000 */
.L_x_28424:
        /* <DEDUP_REMOVED lines=27> */
.L_x_28427:
        /* <DEDUP_REMOVED lines=14> */
.L_x_28426:
[----:B------:R-:W3:Y:S02]  /*32a0*/  LDG.E.U16 R26, desc[UR36][R4.64] ;  /* 0x00000024041a7981 */ /* 0x000ee4000c1e1500 */
[----:B---3--:R-:W-:-:S06]  /*32b0*/  IMAD.U32 R26, R26, 0x10000, RZ ;  /* 0x000100001a1a7824 */ /* 0x008fcc00078e00ff */
[----:B------:R-:W0:Y:S01]  /*32c0*/  F2I.FTZ.TRUNC.NTZ R26, R26 ;  /* 0x0000001a001a7305 */ /* 0x000e22000021f100 */
[----:B------:R-:W-:Y:S05]  /*32d0*/  BRA `(.L_x_28416) ;  /* 0x0000000400a07947 */ /* 0x000fea0003800000 */
.L_x_28423:
        /* <DEDUP_REMOVED lines=10> */
.L_x_28430:
        /* <DEDUP_REMOVED lines=21> */
.L_x_28434:
[----:B------:R-:W-:Y:S05]  /*34d0*/  BSYNC B1 ;  /* 0x0000000000017941 */ /* 0x000fea0003800000 */
.L_x_28433:
[----:B------:R-:W-:Y:S01]  /*34e0*/  IMAD.SHL.U32 R3, R3, 0x100000, RZ ;  /* 0x0010000003037824 */ /* 0x000fe200078e00ff */
[----:B------:R-:W-:-:S04]  /*34f0*/  LEA R5, R0, 0x3b800000, 0x17 ;  /* 0x3b80000000057811 */ /* 0x000fc800078eb8ff */
[----:B------:R-:W-:-:S07]  /*3500*/  LOP3.LUT R26, R5, R3, R26, 0xfe, !PT ;  /* 0x00000003051a7212 */ /* 0x000fce00078efe1a */
.L_x_28432:
[----:B------:R-:W-:Y:S05]  /*3510*/  BSYNC B0 ;  /* 0x0000000000007941 */ /* 0x000fea0003800000 */
.L_x_28431:
[----:B------:R-:W0:Y:S01]  /*3520*/  F2I.FTZ.TRUNC.NTZ R26, R26 ;  /* 0x0000001a001a7305 */ /* 0x000e22000021f100 */
[----:B------:R-:W-:Y:S05]  /*3530*/  BRA `(.L_x_28416) ;  /* 0x0000000400087947 */ /* 0x000fea0003800000 */
.L_x_28429:
        /* <DEDUP_REMOVED lines=21> */
.L_x_28438:
[----:B------:R-:W-:Y:S05]  /*3690*/  BSYNC B1 ;  /* 0x0000000000017941 */ /* 0x000fea0003800000 */
.L_x_28437:
[----:B------:R-:W-:Y:S01]  /*36a0*/  IMAD.SHL.U32 R3, R3, 0x200000, RZ ;  /* 0x0020000003037824 */ /* 0x000fe200078e00ff */
[----:B------:R-:W-:-:S04]  /*36b0*/  LEA R5, R0, 0x37800000, 0x17 ;  /* 0x3780000000057811 */ /* 0x000fc800078eb8ff */
[----:B------:R-:W-:-:S07]  /*36c0*/  LOP3.LUT R26, R5, R3, R26, 0xfe, !PT ;  /* 0x00000003051a7212 */ /* 0x000fce00078efe1a */
.L_x_28436:
[----:B------:R-:W-:Y:S05]  /*36d0*/  BSYNC B0 ;  /* 0x0000000000007941 */ /* 0x000fea0003800000 */
.L_x_28435:
[----:B------:R-:W0:Y:S01]  /*36e0*/  F2I.FTZ.TRUNC.NTZ R26, R26 ;  /* 0x0000001a001a7305 */ /* 0x000e22000021f100 */
[----:B------:R-:W-:Y:S05]  /*36f0*/  BRA `(.L_x_28416) ;  /* 0x0000000000987947 */ /* 0x000fea0003800000 */
.L_x_28428:
        /* <DEDUP_REMOVED lines=14> */
.L_x_28442:
[----:B------:R-:W-:Y:S05]  /*37e0*/  BSYNC B0 ;  /* 0x0000000000007941 */ /* 0x000fea0003800000 */
.L_x_28441:
[----:B------:R-:W0:Y:S01]  /*37f0*/  F2I.FTZ.TRUNC.NTZ R26, R26 ;  /* 0x0000001a001a7305 */ /* 0x000e22000021f100 */
[----:B------:R-:W-:Y:S05]  /*3800*/  BRA `(.L_x_28416) ;  /* 0x0000000000547947 */ /* 0x000fea0003800000 */
.L_x_28415:
        /* <DEDUP_REMOVED lines=17> */
.L_x_28443:
[----:B------:R-:W-:Y:S05]  /*3920*/  BRA `(.L_x_28416) ;  /* 0x00000000000c7947 */ /* 0x000fea0003800000 */
.L_x_28440:
[----:B------:R0:W5:Y:S01]  /*3930*/  LDG.E R26, desc[UR36][R4.64] ;  /* 0x00000024041a7981 */ /* 0x000162000c1e1900 */
[----:B------:R-:W-:Y:S05]  /*3940*/  BRA `(.L_x_28416) ;  /* 0x0000000000047947 */ /* 0x000fea0003800000 */
.L_x_28439:
[----:B------:R0:W5:Y:S02]  /*3950*/  LDG.E R26, desc[UR36][R4.64] ;  /* 0x00000024041a7981 */ /* 0x000164000c1e1900 */
.L_x_28416:
        /* <DEDUP_REMOVED lines=17> */
.L_x_28447:
[----:B------:R1:W5:Y:S01]  /*3a70*/  LDG.E.U8 R16, desc[UR36][R4.64] ;  /* 0x0000002404107981 */ /* 0x000362000c1e1100 */
[----:B------:R-:W-:Y:S05]  /*3a80*/  BRA `(.L_x_28449) ;  /* 0x0000000c00347947 */ /* 0x000fea0003800000 */
.L_x_28446:
        /* <DEDUP_REMOVED lines=8> */
.L_x_28451:
[----:B------:R3:W5:Y:S01]  /*3b10*/  LDG.E R16, desc[UR36][R4.64] ;  /* 0x0000002404107981 */ /* 0x000762000c1e1900 */
[----:B------:R-:W-:Y:S05]  /*3b20*/  BRA `(.L_x_28449) ;  /* 0x0000000c000c7947 */ /* 0x000fea0003800000 */
.L_x_28450:
[----:B------:R2:W5:Y:S01]  /*3b30*/  LDG.E.S16 R16, desc[UR36][R4.64] ;  /* 0x0000002404107981 */ /* 0x000562000c1e1700 */
[----:B------:R-:W-:Y:S05]  /*3b40*/  BRA `(.L_x_28449) ;  /* 0x0000000c00047947 */ /* 0x000fea0003800000 */
.L_x_28445:
        /* <DEDUP_REMOVED lines=9> */
.L_x_28453:
[----:B------:R-:W2:Y:S02]  /*3be0*/  LDG.E.U16 R4, desc[UR36][R4.64] ;  /* 0x0000002404047981 */ /* 0x000ea4000c1e1500 */
[----:B--2---:R-:W-:-:S06]  /*3bf0*/  HADD2.F32 R16, -RZ, R4.H0_H0 ;  /* 0x20000004ff107230 */ /* 0x004fcc0000004100 */
[----:B------:R-:W0:Y:S01]  /*3c00*/  F2I.FTZ.TRUNC.NTZ R16, R16 ;  /* 0x0000001000107305 */ /* 0x000e22000021f100 */
[----:B------:R-:W-:Y:S05]  /*3c10*/  BRA `(.L_x_28449) ;  /* 0x0000000800d07947 */ /* 0x000fea0003800000 */
.L_x_28452:
        /* <DEDUP_REMOVED lines=9> */
.L_x_28455:
[----:B------:R-:W2:Y:S02]  /*3cb0*/  LDG.E.U16 R4, desc[UR36][R4.64] ;  /* 0x0000002404047981 */ /* 0x000ea4000c1e1500 */
[----:B--2---:R-:W-:-:S06]  /*3cc0*/  HADD2.F32 R16, -RZ, R4.H0_H0 ;  /* 0x20000004ff107230 */ /* 0x004fcc0000004100 */
[----:B------:R-:W0:Y:S01]  /*3cd0*/  F2I.FTZ.TRUNC.NTZ R16, R16 ;  /* 0x0000001000107305 */ /* 0x000e22000021f100 */
[----:B------:R-:W-:Y:S05]  /*3ce0*/  BRA `(.L_x_28449) ;  /* 0x00000008009c7947 */ /* 0x000fea0003800000 */
.L_x_28454:
[----:B------:R-:W2:Y:S02]  /*3cf0*/  LDG.E.64 R4, desc[UR36][R4.64] ;  /* 0x0000002404047981 */ /* 0x000ea4000c1e1b00 */
[----:B--2---:R0:W1:Y:S01]  /*3d00*/  F2I.F64.TRUNC R16, R4 ;  /* 0x0000000400107311 */ /* 0x004062000030d100 */
[----:B------:R-:W-:Y:S05]  /*3d10*/  BRA `(.L_x_28449) ;  /* 0x0000000800907947 */ /* 0x000fea0003800000 */
.L_x_28444:
        /* <DEDUP_REMOVED lines=12> */
.L_x_28458:
[----:B------:R-:W2:Y:S02]  /*3de0*/  LDG.E.64 R4, desc[UR36][R4.64] ;  /* 0x0000002404047981 */ /* 0x000ea4000c1e1b00 */
[----:B--2---:R0:W1:Y:S01]  /*3df0*/  F2I.F64.TRUNC R16, R4 ;  /* 0x0000000400107311 */ /* 0x004062000030d100 */
[----:B------:R-:W-:Y:S05]  /*3e00*/  BRA `(.L_x_28449) ;  /* 0x0000000800547947 */ /* 0x000fea0003800000 */
.L_x_28457:
        /* <DEDUP_REMOVED lines=27> */
.L_x_28460:
        /* <DEDUP_REMOVED lines=14> */
.L_x_28459:
[----:B------:R-:W2:Y:S02]  /*40a0*/  LDG.E.U16 R16, desc[UR36][R4.64] ;  /* 0x0000002404107981 */ /* 0x000ea4000c1e1500 */
[----:B--2---:R-:W-:-:S06]  /*40b0*/  IMAD.U32 R16, R16, 0x10000, RZ ;  /* 0x0001000010107824 */ /* 0x004fcc00078e00ff */
[----:B------:R-:W0:Y:S01]  /*40c0*/  F2I.FTZ.TRUNC.NTZ R16, R16 ;  /* 0x0000001000107305 */ /* 0x000e22000021f100 */
[----:B------:R-:W-:Y:S05]  /*40d0*/  BRA `(.L_x_28449) ;  /* 0x0000000400a07947 */ /* 0x000fea0003800000 */
.L_x_28456:
        /* <DEDUP_REMOVED lines=10> */
.L_x_28463:
        /* <DEDUP_REMOVED lines=21> */
.L_x_28467:
[----:B------:R-:W-:Y:S05]  /*42d0*/  BSYNC B1 ;  /* 0x0000000000017941 */ /* 0x000fea0003800000 */
.L_x_28466:
[----:B------:R-:W-:Y:S01]  /*42e0*/  IMAD.SHL.U32 R3, R3, 0x100000, RZ ;  /* 0x0010000003037824 */ /* 0x000fe200078e00ff */
[----:B------:R-:W-:-:S04]  /*42f0*/  LEA R5, R0, 0x3b800000, 0x17 ;  /* 0x3b80000000057811 */ /* 0x000fc800078eb8ff */
[----:B------:R-:W-:-:S07]  /*4300*/  LOP3.LUT R16, R5, R3, R16, 0xfe, !PT ;  /* 0x0000000305107212 */ /* 0x000fce00078efe10 */
.L_x_28465:
[----:B------:R-:W-:Y:S05]  /*4310*/  BSYNC B0 ;  /* 0x0000000000007941 */ /* 0x000fea0003800000 */
.L_x_28464:
[----:B------:R-:W0:Y:S01]  /*4320*/  F2I.FTZ.TRUNC.NTZ R16, R16 ;  /* 0x0000001000107305 */ /* 0x000e22000021f100 */
[----:B------:R-:W-:Y:S05]  /*4330*/  BRA `(.L_x_28449) ;  /* 0x0000000400087947 */ /* 0x000fea0003800000 */
.L_x_28462:
        /* <DEDUP_REMOVED lines=21> */
.L_x_28471:
[----:B------:R-:W-:Y:S05]  /*4490*/  BSYNC B1 ;  /* 0x0000000000017941 */ /* 0x000fea0003800000 */
.L_x_28470:
[----:B------:R-:W-:Y:S01]  /*44a0*/  IMAD.SHL.U32 R3, R3, 0x200000, RZ ;  /* 0x0020000003037824 */ /* 0x000fe200078e00ff */
[----:B------:R-:W-:-:S04]  /*44b0*/  LEA R5, R0, 0x37800000, 0x17 ;  /* 0x3780000000057811 */ /* 0x000fc800078eb8ff */
[----:B------:R-:W-:-:S07]  /*44c0*/  LOP3.LUT R16, R5, R3, R16, 0xfe, !PT ;  /* 0x0000000305107212 */ /* 0x000fce00078efe10 */
.L_x_28469:
[----:B------:R-:W-:Y:S05]  /*44d0*/  BSYNC B0 ;  /* 0x0000000000007941 */ /* 0x000fea0003800000 */
.L_x_28468:
[----:B------:R-:W0:Y:S01]  /*44e0*/  F2I.FTZ.TRUNC.NTZ R16, R16 ;  /* 0x0000001000107305 */ /* 0x000e22000021f100 */
[----:B------:R-:W-:Y:S05]  /*44f0*/  BRA `(.L_x_28449) ;  /* 0x0000000000987947 */ /* 0x000fea0003800000 */
.L_x_28461:
        /* <DEDUP_REMOVED lines=14> */
.L_x_28475:
[----:B------:R-:W-:Y:S05]  /*45e0*/  BSYNC B0 ;  /* 0x0000000000007941 */ /* 0x000fea0003800000 */
.L_x_28474:
[----:B------:R-:W0:Y:S01]  /*45f0*/  F2I.FTZ.TRUNC.NTZ R16, R16 ;  /* 0x0000001000107305 */ /* 0x000e22000021f100 */
[----:B------:R-:W-:Y:S05]  /*4600*/  BRA `(.L_x_28449) ;  /* 0x0000000000547947 */ /* 0x000fea0003800000 */
.L_x_28448:
        /* <DEDUP_REMOVED lines=17> */
.L_x_28476:
[----:B------:R-:W-:Y:S05]  /*4720*/  BRA `(.L_x_28449) ;  /* 0x00000000000c7947 */ /* 0x000fea0003800000 */
.L_x_28473:
[----:B------:R0:W5:Y:S01]  /*4730*/  LDG.E R16, desc[UR36][R4.64] ;  /* 0x0000002404107981 */ /* 0x000162000c1e1900 */
[----:B------:R-:W-:Y:S05]  /*4740*/  BRA `(.L_x_28449) ;  /* 0x0000000000047947 */ /* 0x000fea0003800000 */
.L_x_28472:
[----:B------:R0:W5:Y:S02]  /*4750*/  LDG.E R16, desc[UR36][R4.64] ;  /* 0x0000002404107981 */ /* 0x000164000c1e1900 */
.L_x_28449:
        /* <DEDUP_REMOVED lines=17> */
.L_x_28480:
[----:B------:R0:W5:Y:S01]  /*4870*/  LDG.E.U8 R19, desc[UR36][R4.64] ;  /* 0x0000002404137981 */ /* 0x000162000c1e1100 */
[----:B------:R-:W-:Y:S05]  /*4880*/  BRA `(.L_x_28482) ;  /* 0x0000000c00347947 */ /* 0x000fea0003800000 */
.L_x_28479:
        /* <DEDUP_REMOVED lines=8> */
.L_x_28484:
[----:B------:R0:W5:Y:S01]  /*4910*/  LDG.E R19, desc[UR36][R4.64] ;  /* 0x0000002404137981 */ /* 0x000162000c1e1900 */
[----:B------:R-:W-:Y:S05]  /*4920*/  BRA `(.L_x_28482) ;  /* 0x0000000c000c7947 */ /* 0x000fea0003800000 */
.L_x_28483:
[----:B------:R0:W5:Y:S01]  /*4930*/  LDG.E.S16 R19, desc[UR36][R4.64] ;  /* 0x0000002404137981 */ /* 0x000162000c1e1700 */
[----:B------:R-:W-:Y:S05]  /*4940*/  BRA `(.L_x_28482) ;  /* 0x0000000c00047947 */ /* 0x000fea0003800000 */
.L_x_28478:
        /* <DEDUP_REMOVED lines=9> */
.L_x_28486:
[----:B------:R-:W2:Y:S02]  /*49e0*/  LDG.E.U16 R4, desc[UR36][R4.64] ;  /* 0x0000002404047981 */ /* 0x000ea4000c1e1500 */
[----:B--2---:R-:W-:-:S06]  /*49f0*/  HADD2.F32 R19, -RZ, R4.H0_H0 ;  /* 0x20000004ff137230 */ /* 0x004fcc0000004100 */
[----:B------:R-:W0:Y:S01]  /*4a00*/  F2I.FTZ.TRUNC.NTZ R19, R19 ;  /* 0x0000001300137305 */ /* 0x000e22000021f100 */
[----:B------:R-:W-:Y:S05]  /*4a10*/  BRA `(.L_x_28482) ;  /* 0x0000000800d07947 */ /* 0x000fea0003800000 */
.L_x_28485:
        /* <DEDUP_REMOVED lines=9> */
.L_x_28488:
[----:B------:R-:W2:Y:S02]  /*4ab0*/  LDG.E.U16 R4, desc[UR36][R4.64] ;  /* 0x0000002404047981 */ /* 0x000ea4000c1e1500 */
[----:B--2---:R-:W-:-:S06]  /*4ac0*/  HADD2.F32 R19, -RZ, R4.H0_H0 ;  /* 0x20000004ff137230 */ /* 0x004fcc0000004100 */
[----:B------:R-:W0:Y:S01]  /*4ad0*/  F2I.FTZ.TRUNC.NTZ R19, R19 ;  /* 0x0000001300137305 */ /* 0x000e22000021f100 */
[----:B------:R-:W-:Y:S05]  /*4ae0*/  BRA `(.L_x_28482) ;  /* 0x00000008009c7947 */ /* 0x000fea0003800000 */
.L_x_28487:
[----:B------:R-:W2:Y:S02]  /*4af0*/  LDG.E.64 R4, desc[UR36][R4.64] ;  /* 0x0000002404047981 */ /* 0x000ea4000c1e1b00 */
[----:B--2---:R0:W1:Y:S01]  /*4b00*/  F2I.F64.TRUNC R19, R4 ;  /* 0x0000000400137311 */ /* 0x004062000030d100 */
[----:B------:R-:W-:Y:S05]  /*4b10*/  BRA `(.L_x_28482) ;  /* 0x0000000800907947 */ /* 0x000fea0003800000 */
.L_x_28477:
        /* <DEDUP_REMOVED lines=12> */
.L_x_28491:
[----:B------:R-:W2:Y:S02]  /*4be0*/  LDG.E.64 R4, desc[UR36][R4.64] ;  /* 0x0000002404047981 */ /* 0x000ea4000c1e1b00 */
[----:B--2---:R0:W1:Y:S01]  /*4bf0*/  F2I.F64.TRUNC R19, R4 ;  /* 0x0000000400137311 */ /* 0x004062000030d100 */
[----:B------:R-:W-:Y:S05]  /*4c00*/  BRA `(.L_x_28482) ;  /* 0x0000000800547947 */ /* 0x000fea0003800000 */
.L_x_28490:
        /* <DEDUP_REMOVED lines=27> */
.L_x_28493:
        /* <DEDUP_REMOVED lines=14> */
.L_x_28492:
[----:B------:R-:W2:Y:S02]  /*4ea0*/  LDG.E.U16 R19, desc[UR36][R4.64] ;  /* 0x0000002404137981 */ /* 0x000ea4000c1e1500 */
[----:B--2---:R-:W-:-:S06]  /*4eb0*/  IMAD.U32 R19, R19, 0x10000, RZ ;  /* 0x0001000013137824 */ /* 0x004fcc00078e00ff */
[----:B------:R-:W0:Y:S01]  /*4ec0*/  F2I.FTZ.TRUNC.NTZ R19, R19 ;  /* 0x0000001300137305 */ /* 0x000e22000021f100 */
[----:B------:R-:W-:Y:S05]  /*4ed0*/  BRA `(.L_x_28482) ;  /* 0x0000000400a07947 */ /* 0x000fea0003800000 */
.L_x_28489:
        /* <DEDUP_REMOVED lines=10> */
.L_x_28496:
        /* <DEDUP_REMOVED lines=21> */
.L_x_28500:
[----:B------:R-:W-:Y:S05]  /*50d0*/  BSYNC B1 ;  /* 0x0000000000017941 */ /* 0x000fea0003800000 */
.L_x_28499:
[----:B------:R-:W-:Y:S01]  /*50e0*/  IMAD.SHL.U32 R3, R3, 0x100000, RZ ;  /* 0x0010000003037824 */ /* 0x000fe200078e00ff */
[----:B------:R-:W-:-:S04]  /*50f0*/  LEA R0, R0, 0x3b800000, 0x17 ;  /* 0x3b80000000007811 */ /* 0x000fc800078eb8ff */
[----:B------:R-:W-:-:S07]  /*5100*/  LOP3.LUT R19, R0, R3, R19, 0xfe, !PT ;  /* 0x0000000300137212 */ /* 0x000fce00078efe13 */
.L_x_28498:
[----:B------:R-:W-:Y:S05]  /*5110*/  BSYNC B0 ;  /* 0x0000000000007941 */ /* 0x000fea0003800000 */
.L_x_28497:
[----:B------:R-:W1:Y:S01]  /*5120*/  F2I.FTZ.TRUNC.NTZ R19, R19 ;  /* 0x0000001300137305 */ /* 0x000e62000021f100 */
[----:B------:R-:W-:Y:S05]  /*5130*/  BRA `(.L_x_28482) ;  /* 0x0000000400087947 */ /* 0x000fea0003800000 */
.L_x_28495:
        /* <DEDUP_REMOVED lines=21> */
.L_x_28504:
[----:B------:R-:W-:Y:S05]  /*5290*/  BSYNC B1 ;  /* 0x0000000000017941 */ /* 0x000fea0003800000 */
.L_x_28503:
[----:B------:R-:W-:Y:S01]  /*52a0*/  IMAD.SHL.U32 R3, R3, 0x200000, RZ ;  /* 0x0020000003037824 */ /* 0x000fe200078e00ff */
[----:B------:R-:W-:-:S04]  /*52b0*/  LEA R0, R0, 0x37800000, 0x17 ;  /* 0x3780000000007811 */ /* 0x000fc800078eb8ff */
[----:B------:R-:W-:-:S07]  /*52c0*/  LOP3.LUT R19, R0, R3, R19, 0xfe, !PT ;  /* 0x0000000300137212 */ /* 0x000fce00078efe13 */
.L_x_28502:
[----:B------:R-:W-:Y:S05]  /*52d0*/  BSYNC B0 ;  /* 0x0000000000007941 */ /* 0x000fea0003800000 */
.L_x_28501:
[----:B------:R-:W2:Y:S01]  /*52e0*/  F2I.FTZ.TRUNC.NTZ R19, R19 ;  /* 0x0000001300137305 */ /* 0x000ea2000021f100 */
[----:B------:R-:W-:Y:S05]  /*52f0*/  BRA `(.L_x_28482) ;  /* 0x0000000000987947 */ /* 0x000fea0003800000 */
.L_x_28494:
        /* <DEDUP_REMOVED lines=14> */
.L_x_28508:
[----:B------:R-:W-:Y:S05]  /*53e0*/  BSYNC B0 ;  /* 0x0000000000007941 */ /* 0x000fea0003800000 */
.L_x_28507:
[----:B------:R-:W4:Y:S01]  /*53f0*/  F2I.FTZ.TRUNC.NTZ R19, R19 ;  /* 0x0000001300137305 */ /* 0x000f22000021f100 */
[----:B------:R-:W-:Y:S05]  /*5400*/  BRA `(.L_x_28482) ;  /* 0x0000000000547947 */ /* 0x000fea0003800000 */
.L_x_28481:
        /* <DEDUP_REMOVED lines=17> */
.L_x_28509:
[----:B------:R-:W-:Y:S05]  /*5520*/  BRA `(.L_x_28482) ;  /* 0x00000000000c7947 */ /* 0x000fea0003800000 */
.L_x_28506:
[----:B------:R3:W5:Y:S01]  /*5530*/  LDG.E R19, desc[UR36][R4.64] ;  /* 0x0000002404137981 */ /* 0x000762000c1e1900 */
[----:B------:R-:W-:Y:S05]  /*5540*/  BRA `(.L_x_28482) ;  /* 0x0000000000047947 */ /* 0x000fea0003800000 */
.L_x_28505:
[----:B------:R0:W5:Y:S02]  /*5550*/  LDG.E R19, desc[UR36][R4.64] ;  /* 0x0000002404137981 */ /* 0x000164000c1e1900 */
.L_x_28482:
        /* <DEDUP_REMOVED lines=17> */
.L_x_28513:
[----:B------:R0:W5:Y:S01]  /*5670*/  LDG.E.U8 R18, desc[UR36][R4.64] ;  /* 0x0000002404127981 */ /* 0x000162000c1e1100 */
[----:B------:R-:W-:Y:S05]  /*5680*/  BRA `(.L_x_28515) ;  /* 0x0000000c00347947 */ /* 0x000fea0003800000 */
.L_x_28512:
        /* <DEDUP_REMOVED lines=8> */
.L_x_28517:
[----:B------:R3:W5:Y:S01]  /*5710*/  LDG.E R18, desc[UR36][R4.64] ;  /* 0x0000002404127981 */ /* 0x000762000c1e1900 */
[----:B------:R-:W-:Y:S05]  /*5720*/  BRA `(.L_x_28515) ;  /* 0x0000000c000c7947 */ /* 0x000fea0003800000 */
.L_x_28516:
[----:B------:R0:W5:Y:S01]  /*5730*/  LDG.E.S16 R18, desc[UR36][R4.64] ;  /* 0x0000002404127981 */ /* 0x000162000c1e1700 */
[----:B------:R-:W-:Y:S05]  /*5740*/  BRA `(.L_x_28515) ;  /* 0x0000000c00047947 */ /* 0x000fea0003800000 */
.L_x_28511:
        /* <DEDUP_REMOVED lines=9> */
.L_x_28519:
[----:B------:R-:W3:Y:S02]  /*57e0*/  LDG.E.U16 R4, desc[UR36][R4.64] ;  /* 0x0000002404047981 */ /* 0x000ee4000c1e1500 */
[----:B---3--:R-:W-:-:S06]  /*57f0*/  HADD2.F32 R18, -RZ, R4.H0_H0 ;  /* 0x20000004ff127230 */ /* 0x008fcc0000004100 */
[----:B------:R-:W0:Y:S01]  /*5800*/  F2I.FTZ.TRUNC.NTZ R18, R18 ;  /* 0x0000001200127305 */ /* 0x000e22000021f100 */
[----:B------:R-:W-:Y:S05]  /*5810*/  BRA `(.L_x_28515) ;  /* 0x0000000800d07947 */ /* 0x000fea0003800000 */
.L_x_28518:
        /* <DEDUP_REMOVED lines=9> */
.L_x_28521:
[----:B------:R-:W3:Y:S02]  /*58b0*/  LDG.E.U16 R4, desc[UR36][R4.64] ;  /* 0x0000002404047981 */ /* 0x000ee4000c1e1500 */
[----:B---3--:R-:W-:-:S06]  /*58c0*/  HADD2.F32 R18, -RZ, R4.H0_H0 ;  /* 0x20000004ff127230 */ /* 0x008fcc0000004100 */
[----:B------:R-:W0:Y:S01]  /*58d0*/  F2I.FTZ.TRUNC.NTZ R18, R18 ;  /* 0x0000001200127305 */ /* 0x000e22000021f100 */
[----:B------:R-:W-:Y:S05]  /*58e0*/  BRA `(.L_x_28515) ;  /* 0x00000008009c7947 */ /* 0x000fea0003800000 */
.L_x_28520:
[----:B------:R-:W3:Y:S02]  /*58f0*/  LDG.E.64 R4, desc[UR36][R4.64] ;  /* 0x0000002404047981 */ /* 0x000ee4000c1e1b00 */
[----:B---3--:R0:W1:Y:S01]  /*5900*/  F2I.F64.TRUNC R18, R4 ;  /* 0x0000000400127311 */ /* 0x008062000030d100 */
[----:B------:R-:W-:Y:S05]  /*5910*/  BRA `(.L_x_28515) ;  /* 0x0000000800907947 */ /* 0x000fea0003800000 */
.L_x_28510:
        /* <DEDUP_REMOVED lines=12> */
.L_x_28524:
[----:B------:R-:W3:Y:S02]  /*59e0*/  LDG.E.64 R4, desc[UR36][R4.64] ;  /* 0x0000002404047981 */ /* 0x000ee4000c1e1b00 */
[----:B---3--:R0:W1:Y:S01]  /*59f0*/  F2I.F64.TRUNC R18, R4 ;  /* 0x0000000400127311 */ /* 0x008062000030d100 */
[----:B------:R-:W-:Y:S05]  /*5a00*/  BRA `(.L_x_28515) ;  /* 0x0000000800547947 */ /* 0x000fea0003800000 */
.L_x_28523:
        /* <DEDUP_REMOVED lines=27> */
.L_x_28526:
        /* <DEDUP_REMOVED lines=14> */
.L_x_28525:
[----:B------:R-:W3:Y:S02]  /*5ca0*/  LDG.E.U16 R18, desc[UR36][R4.64] ;  /* 0x0000002404127981 */ /* 0x000ee4000c1e1500 */
[----:B---3--:R-:W-:-:S06]  /*5cb0*/  IMAD.U32 R18, R18, 0x10000, RZ ;  /* 0x0001000012127824 */ /* 0x008fcc00078e00ff */
[----:B------:R-:W0:Y:S01]  /*5cc0*/  F2I.FTZ.TRUNC.NTZ R18, R18 ;  /* 0x0000001200127305 */ /* 0x000e22000021f100 */
[----:B------:R-:W-:Y:S05]  /*5cd0*/  BRA `(.L_x_28515) ;  /* 0x0000000400a07947 */ /* 0x000fea0003800000 */
.L_x_28522:
        /* <DEDUP_REMOVED lines=10> */
.L_x_28529:
        /* <DEDUP_REMOVED lines=21> */
.L_x_28533:
[----:B------:R-:W-:Y:S05]  /*5ed0*/  BSYNC B1 ;  /* 0x0000000000017941 */ /* 0x000fea0003800000 */
.L_x_28532:
[----:B------:R-:W-:Y:S01]  /*5ee0*/  IMAD.SHL.U32 R3, R3, 0x100000, RZ ;  /* 0x0010000003037824 */ /* 0x000fe200078e00ff */
[----:B------:R-:W-:-:S04]  /*5ef0*/  LEA R5, R0, 0x3b800000, 0x17 ;  /* 0x3b80000000057811 */ /* 0x000fc800078eb8ff */
[----:B------:R-:W-:-:S07]  /*5f00*/  LOP3.LUT R18, R5, R3, R18, 0xfe, !PT ;  /* 0x0000000305127212 */ /* 0x000fce00078efe12 */
.L_x_28531:
[----:B------:R-:W-:Y:S05]  /*5f10*/  BSYNC B0 ;  /* 0x0000000000007941 */ /* 0x000fea0003800000 */
.L_x_28530:
[----:B------:R-:W0:Y:S01]  /*5f20*/  F2I.FTZ.TRUNC.NTZ R18, R18 ;  /* 0x0000001200127305 */ /* 0x000e22000021f100 */
[----:B------:R-:W-:Y:S05]  /*5f30*/  BRA `(.L_x_28515) ;  /* 0x0000000400087947 */ /* 0x000fea0003800000 */
.L_x_28528:
        /* <DEDUP_REMOVED lines=21> */
.L_x_28537:
[----:B------:R-:W-:Y:S05]  /*6090*/  BSYNC B1 ;  /* 0x0000000000017941 */ /* 0x000fea0003800000 */
.L_x_28536:
[----:B------:R-:W-:Y:S01]  /*60a0*/  IMAD.SHL.U32 R3, R3, 0x200000, RZ ;  /* 0x0020000003037824 */ /* 0x000fe200078e00ff */
[----:B------:R-:W-:-:S04]  /*60b0*/  LEA R5, R0, 0x37800000, 0x17 ;  /* 0x3780000000057811 */ /* 0x000fc800078eb8ff */
[----:B------:R-:W-:-:S07]  /*60c0*/  LOP3.LUT R18, R5, R3, R18, 0xfe, !PT ;  /* 0x0000000305127212 */ /* 0x000fce00078efe12 */
.L_x_28535:
[----:B------:R-:W-:Y:S05]  /*60d0*/  BSYNC B0 ;  /* 0x0000000000007941 */ /* 0x000fea0003800000 */
.L_x_28534:
[----:B------:R-:W0:Y:S01]  /*60e0*/  F2I.FTZ.TRUNC.NTZ R18, R18 ;  /* 0x0000001200127305 */ /* 0x000e22000021f100 */
[----:B------:R-:W-:Y:S05]  /*60f0*/  BRA `(.L_x_28515) ;  /* 0x0000000000987947 */ /* 0x000fea0003800000 */
.L_x_28527:
        /* <DEDUP_REMOVED lines=14> */
.L_x_28541:
[----:B------:R-:W-:Y:S05]  /*61e0*/  BSYNC B0 ;  /* 0x0000000000007941 */ /* 0x000fea0003800000 */
.L_x_28540:
[----:B------:R-:W0:Y:S01]  /*61f0*/  F2I.FTZ.TRUNC.NTZ R18, R18 ;  /* 0x0000001200127305 */ /* 0x000e22000021f100 */
[----:B------:R-:W-:Y:S05]  /*6200*/  BRA `(.L_x_28515) ;  /* 0x0000000000547947 */ /* 0x000fea0003800000 */
.L_x_28514:
        /* <DEDUP_REMOVED lines=17> */
.L_x_28542:
[----:B------:R-:W-:Y:S05]  /*6320*/  BRA `(.L_x_28515) ;  /* 0x00000000000c7947 */ /* 0x000fea0003800000 */
.L_x_28539:
[----:B------:R0:W5:Y:S01]  /*6330*/  LDG.E R18, desc[UR36][R4.64] ;  /* 0x0000002404127981 */ /* 0x000162000c1e1900 */
[----:B------:R-:W-:Y:S05]  /*6340*/  BRA `(.L_x_28515) ;  /* 0x0000000000047947 */ /* 0x000fea0003800000 */
.L_x_28538:
[----:B------:R0:W5:Y:S02]  /*6350*/  LDG.E R18, desc[UR36][R4.64] ;  /* 0x0000002404127981 */ /* 0x000164000c1e1900 */
.L_x_28515:
        /* <DEDUP_REMOVED lines=23> */
.L_x_28544:
[----:B------:R-:W-:Y:S05]  /*64d0*/  BSYNC B7 ;  /* 0x0000000000077941 */ /* 0x000fea0003800000 */
.L_x_28543:
        /* <DEDUP_REMOVED lines=23> */
.L_x_28546:
[----:B------:R-:W-:Y:S05]  /*6650*/  BSYNC B7 ;  /* 0x0000000000077941 */ /* 0x000fea0003800000 */
.L_x_28545:
        /* <DEDUP_REMOVED lines=26> */
.L_x_28548:
[----:B------:R-:W-:Y:S05]  /*6800*/  BSYNC B7 ;  /* 0x0000000000077941 */ /* 0x000fea0003800000 */
.L_x_28547:
        /* <DEDUP_REMOVED lines=16> */
.L_x_28553:
        /* <DEDUP_REMOVED lines=10> */
[----:B------:R-:W-:Y:S05]  /*69b0*/  CALL.REL.NOINC `($__internal_69_$__cuda_sm20_div_s64) ;  /* 0x0000016c00c07944 */ /* 0x000fea0003c00000 */
[----:B------:R-:W-:Y:S05]  /*69c0*/  BRA `(.L_x_28552) ;  /* 0x00000000004c7947 */ /* 0x000fea0003800000 */
.L_x_28551:
        /* <DEDUP_REMOVED lines=19> */
.L_x_28552:
[----:B------:R-:W-:Y:S05]  /*6b00*/  BSYNC B1 ;  /* 0x0000000000017941 */ /* 0x000fea0003800000 */
.L_x_28550:
        /* <DEDUP_REMOVED lines=19> */
.L_x_28549:
        /* <DEDUP_REMOVED lines=18> */
.L_x_28558:
        /* <DEDUP_REMOVED lines=24> */
.L_x_28557:
[----:B------:R-:W-:Y:S05]  /*6ee0*/  BSYNC B8 ;  /* 0x0000000000087941 */ /* 0x000fea0003800000 */
.L_x_28556:
[----:B------:R-:W-:-:S04]  /*6ef0*/  IADD3 R18, P0, R18, 0x4, RZ ;  /* 0x0000000412127810 */ /* 0x000fc80007f1e0ff */
[----:B------:R-:W-:Y:S02]  /*6f00*/  IADD3.X R19, RZ, R19, RZ, P0, !PT ;  /* 0x00000013ff137210 */ /* 0x000fe400007fe4ff */
[----:B------:R-:W-:-:S04]  /*6f10*/  ISETP.GE.U32.AND P0, PT, R18, R27, PT ;  /* 0x0000001b1200720c */ /* 0x000fc80003f06070 */
[----:B------:R-:W-:-:S13]  /*6f20*/  ISETP.GE.U32.AND.EX P0, PT, R19, R16, PT, P0 ;  /* 0x000000101300720c */ /* 0x000fda0003f06100 */
[----:B------:R-:W-:Y:S05]  /*6f30*/  @!P0 BRA `(.L_x_28558) ;  /* 0xfffffffc00888947 */ /* 0x000fea000383ffff */
.L_x_28555:
[----:B------:R-:W-:Y:S05]  /*6f40*/  BSYNC B7 ;  /* 0x0000000000077941 */ /* 0x000fea0003800000 */
.L_x_28554:
        /* <DEDUP_REMOVED lines=14> */
.L_x_28562:
[----:B------:R3:W-:Y:S01]  /*7030*/  STG.E.U8 desc[UR36][R22.64], RZ ;  /* 0x000000ff16007986 */ /* 0x0007e2000c101124 */
[----:B------:R-:W-:Y:S05]  /*7040*/  BRA `(.L_x_28564) ;  /* 0x00000004008c7947 */ /* 0x000fea0003800000 */
.L_x_28561:
        /* <DEDUP_REMOVED lines=8> */
.L_x_28566:
[----:B------:R2:W-:Y:S01]  /*70d0*/  STG.E desc[UR36][R22.64], RZ ;  /* 0x000000ff16007986 */ /* 0x0005e2000c101924 */
[----:B------:R-:W-:Y:S05]  /*70e0*/  BRA `(.L_x_28564) ;  /* 0x0000000400647947 */ /* 0x000fea0003800000 */
.L_x_28565:
[----:B------:R0:W-:Y:S01]  /*70f0*/  STG.E.U16 desc[UR36][R22.64], RZ ;  /* 0x000000ff16007986 */ /* 0x0001e2000c101524 */
[----:B------:R-:W-:Y:S05]  /*7100*/  BRA `(.L_x_28564) ;  /* 0x00000004005c7947 */ /* 0x000fea0003800000 */
.L_x_28560:
        /* <DEDUP_REMOVED lines=8> */
.L_x_28568:
[----:B------:R0:W-:Y:S01]  /*7190*/  STG.E.U16 desc[UR36][R22.64], RZ ;  /* 0x000000ff16007986 */ /* 0x0001e2000c101524 */
[----:B------:R-:W-:Y:S05]  /*71a0*/  BRA `(.L_x_28564) ;  /* 0x0000000400347947 */ /* 0x000fea0003800000 */
.L_x_28567:
        /* <DEDUP_REMOVED lines=8> */
.L_x_28570:
[----:B------:R0:W-:Y:S01]  /*7230*/  STG.E desc[UR36][R22.64], RZ ;  /* 0x000000ff16007986 */ /* 0x0001e2000c101924 */
[----:B------:R-:W-:Y:S05]  /*7240*/  BRA `(.L_x_28564) ;  /* 0x00000004000c7947 */ /* 0x000fea0003800000 */
.L_x_28569:
[----:B------:R0:W-:Y:S01]  /*7250*/  STG.E.64 desc[UR36][R22.64], RZ ;  /* 0x000000ff16007986 */ /* 0x0001e2000c101b24 */
[----:B------:R-:W-:Y:S05]  /*7260*/  BRA `(.L_x_28564) ;  /* 0x0000000400047947 */ /* 0x000fea0003800000 */
.L_x_28559:
        /* <DEDUP_REMOVED lines=10> */
.L_x_28573:
[----:B------:R0:W-:Y:S01]  /*7310*/  STG.E.128 desc[UR36][R22.64], RZ ;  /* 0x000000ff16007986 */ /* 0x0001e2000c101d24 */
[----:B------:R-:W-:Y:S05]  /*7320*/  BRA `(.L_x_28564) ;  /* 0x0000000000d47947 */ /* 0x000fea0003800000 */
.L_x_28572:
        /* <DEDUP_REMOVED lines=8> */
.L_x_28575:
[----:B------:R0:W-:Y:S01]  /*73b0*/  STG.E.U8 desc[UR36][R22.64], RZ ;  /* 0x000000ff16007986 */ /* 0x0001e2000c101124 */
[----:B------:R-:W-:Y:S05]  /*73c0*/  BRA `(.L_x_28564) ;  /* 0x0000000000ac7947 */ /* 0x000fea0003800000 */
.L_x_28574:
[----:B------:R0:W-:Y:S01]  /*73d0*/  STG.E.U16 desc[UR36][R22.64], RZ ;  /* 0x000000ff16007986 */ /* 0x0001e2000c101524 */
[----:B------:R-:W-:Y:S05]  /*73e0*/  BRA `(.L_x_28564) ;  /* 0x0000000000a47947 */ /* 0x000fea0003800000 */
.L_x_28571:
        /* <DEDUP_REMOVED lines=10> */
.L_x_28578:
[----:B------:R0:W-:Y:S01]  /*7490*/  STG.E.U8 desc[UR36][R22.64], RZ ;  /* 0x000000ff16007986 */ /* 0x0001e2000c101124 */
[----:B------:R-:W-:Y:S05]  /*74a0*/  BRA `(.L_x_28564) ;  /* 0x0000000000747947 */ /* 0x000fea0003800000 */
.L_x_28577:
[----:B------:R0:W-:Y:S01]  /*74b0*/  STG.E.U8 desc[UR36][R22.64], RZ ;  /* 0x000000ff16007986 */ /* 0x0001e2000c101124 */
[----:B------:R-:W-:Y:S05]  /*74c0*/  BRA `(.L_x_28564) ;  /* 0x00000000006c7947 */ /* 0x000fea0003800000 */
.L_x_28576:
[----:B------:R-:W-:-:S13]  /*74d0*/  ISETP.NE.AND P0, PT, R0, 0x1c, PT ;  /* 0x0000001c0000780c */ /* 0x000fda0003f05270 */
[----:B------:R-:W-:Y:S05]  /*74e0*/  @!P0 BRA `(.L_x_28579) ;  /* 0x0000000000608947 */ /* 0x000fea0003800000 */
[----:B------:R-:W-:-:S13]  /*74f0*/  ISETP.NE.AND P0, PT, R0, 0x1d, PT ;  /* 0x0000001d0000780c */ /* 0x000fda0003f05270 */
[----:B------:R-:W-:Y:S05]  /*7500*/  @!P0 BRA `(.L_x_28580) ;  /* 0x0000000000508947 */ /* 0x000fea0003800000 */
[----:B------:R-:W-:-:S13]  /*7510*/  ISETP.NE.AND P0, PT, R0, 0x2c, PT ;  /* 0x0000002c0000780c */ /* 0x000fda0003f05270 */
[----:B------:R0:W-:Y:S01]  /*7520*/  @!P0 STG.E.U8 desc[UR36][R22.64], RZ ;  /* 0x000000ff16008986 */ /* 0x0001e2000c101124 */
[----:B------:R-:W-:Y:S05]  /*7530*/  @!P0 BRA `(.L_x_28564) ;  /* 0x0000000000508947 */ /* 0x000fea0003800000 */
.L_x_28563:
        /* <DEDUP_REMOVED lines=16> */
.L_x_28581:
[----:B------:R-:W-:Y:S05]  /*7640*/  BRA `(.L_x_28564) ;  /* 0x00000000000c7947 */ /* 0x000fea0003800000 */
.L_x_28580:
[----:B------:R0:W-:Y:S01]  /*7650*/  STG.E.64 desc[UR36][R22.64], RZ ;  /* 0x000000ff16007986 */ /* 0x0001e2000c101b24 */
[----:B------:R-:W-:Y:S05]  /*7660*/  BRA `(.L_x_28564) ;  /* 0x0000000000047947 */ /* 0x000fea0003800000 */
.L_x_28579:
[----:B------:R0:W-:Y:S02]  /*7670*/  STG.E desc[UR36][R22.64], RZ ;  /* 0x000000ff16007986 */ /* 0x0001e4000c101924 */
.L_x_28564:
[----:B------:R-:W-:-:S04]  /*7680*/  IMAD R2, R2, 0x200, R17 ;  /* 0x0000020002027824 */ /* 0x000fc800078e0211 */
[----:B------:R-:W-:-:S07]  /*7690*/  VIADD R19, R2, 0x80 ;  /* 0x0000008002137836 */ /* 0x000fce0000000000 */
.L_x_28376:
[----:B------:R-:W-:Y:S05]  /*76a0*/  BSYNC B6 ;  /* 0x0000000000067941 */ /* 0x000fea0003800000 */
.L_x_28375:
        /* <DEDUP_REMOVED lines=459> */
.L_x_28584:
        /* <DEDUP_REMOVED lines=20> */
.L_x_28588:
[----:B------:R0:W5:Y:S01]  /*94a0*/  LDG.E.U8 R18, desc[UR36][R2.64] ;  /* 0x0000002402127981 */ /* 0x000162000c1e1100 */
[----:B------:R-:W-:Y:S05]  /*94b0*/  BRA `(.L_x_28590) ;  /* 0x0000000c00347947 */ /* 0x000fea0003800000 */
.L_x_28587:
        /* <DEDUP_REMOVED lines=8> */
.L_x_28592:
[----:B------:R0:W5:Y:S01]  /*9540*/  LDG.E R18, desc[UR36][R2.64] ;  /* 0x0000002402127981 */ /* 0x000162000c1e1900 */
[----:B------:R-:W-:Y:S05]  /*9550*/  BRA `(.L_x_28590) ;  /* 0x0000000c000c7947 */ /* 0x000fea0003800000 */
.L_x_28591:
[----:B------:R0:W5:Y:S01]  /*9560*/  LDG.E.S16 R18, desc[UR36][R2.64] ;  /* 0x0000002402127981 */ /* 0x000162000c1e1700 */
[----:B------:R-:W-:Y:S05]  /*9570*/  BRA `(.L_x_28590) ;  /* 0x0000000c00047947 */ /* 0x000fea0003800000 */
.L_x_28586:
        /* <DEDUP_REMOVED lines=9> */
.L_x_28594:
[----:B------:R-:W2:Y:S02]  /*9610*/  LDG.E.U16 R2, desc[UR36][R2.64] ;  /* 0x0000002402027981 */ /* 0x000ea4000c1e1500 */
[----:B--2---:R-:W-:-:S06]  /*9620*/  HADD2.F32 R18, -RZ, R2.H0_H0 ;  /* 0x20000002ff127230 */ /* 0x004fcc0000004100 */
[----:B------:R-:W0:Y:S01]  /*9630*/  F2I.FTZ.TRUNC.NTZ R18, R18 ;  /* 0x0000001200127305 */ /* 0x000e22000021f100 */
[----:B------:R-:W-:Y:S05]  /*9640*/  BRA `(.L_x_28590) ;  /* 0x0000000800d07947 */ /* 0x000fea0003800000 */
.L_x_28593:
        /* <DEDUP_REMOVED lines=9> */
.L_x_28596:
[----:B------:R-:W2:Y:S02]  /*96e0*/  LDG.E.U16 R2, desc[UR36][R2.64] ;  /* 0x0000002402027981 */ /* 0x000ea4000c1e1500 */
[----:B--2---:R-:W-:-:S06]  /*96f0*/  HADD2.F32 R18, -RZ, R2.H0_H0 ;  /* 0x20000002ff127230 */ /* 0x004fcc0000004100 */
[----:B------:R-:W0:Y:S01]  /*9700*/  F2I.FTZ.TRUNC.NTZ R18, R18 ;  /* 0x0000001200127305 */ /* 0x000e22000021f100 */
[----:B------:R-:W-:Y:S05]  /*9710*/  BRA `(.L_x_28590) ;  /* 0x00000008009c7947 */ /* 0x000fea0003800000 */
.L_x_28595:
[----:B------:R-:W2:Y:S02]  /*9720*/  LDG.E.64 R2, desc[UR36][R2.64] ;  /* 0x0000002402027981 */ /* 0x000ea4000c1e1b00 */
[----:B--2---:R0:W1:Y:S01]  /*9730*/  F2I.F64.TRUNC R18, R2 ;  /* 0x0000000200127311 */ /* 0x004062000030d100 */
[----:B------:R-:W-:Y:S05]  /*9740*/  BRA `(.L_x_28590) ;  /* 0x0000000800907947 */ /* 0x000fea0003800000 */
.L_x_28585:
        /* <DEDUP_REMOVED lines=12> */
.L_x_28599:
[----:B------:R-:W2:Y:S02]  /*9810*/  LDG.E.64 R2, desc[UR36][R2.64] ;  /* 0x0000002402027981 */ /* 0x000ea4000c1e1b00 */
[----:B--2---:R0:W1:Y:S01]  /*9820*/  F2I.F64.TRUNC R18, R2 ;  /* 0x0000000200127311 */ /* 0x004062000030d100 */
[----:B------:R-:W-:Y:S05]  /*9830*/  BRA `(.L_x_28590) ;  /* 0x0000000800547947 */ /* 0x000fea0003800000 */
.L_x_28598:
        /* <DEDUP_REMOVED lines=27> */
.L_x_28601:
        /* <DEDUP_REMOVED lines=14> */
.L_x_28600:
[----:B------:R-:W2:Y:S02]  /*9ad0*/  LDG.E.U16 R18, desc[UR36][R2.64] ;  /* 0x0000002402127981 */ /* 0x000ea4000c1e1500 */
[----:B--2---:R-:W-:-:S06]  /*9ae0*/  IMAD.U32 R18, R18, 0x10000, RZ ;  /* 0x0001000012127824 */ /* 0x004fcc00078e00ff */
[----:B------:R-:W0:Y:S01]  /*9af0*/  F2I.FTZ.TRUNC.NTZ R18, R18 ;  /* 0x0000001200127305 */ /* 0x000e22000021f100 */
[----:B------:R-:W-:Y:S05]  /*9b00*/  BRA `(.L_x_28590) ;  /* 0x0000000400a07947 */ /* 0x000fea0003800000 */
.L_x_28597:
        /* <DEDUP_REMOVED lines=10> */
.L_x_28604:
        /* <DEDUP_REMOVED lines=21> */
.L_x_28608:
[----:B------:R-:W-:Y:S05]  /*9d00*/  BSYNC B1 ;  /* 0x0000000000017941 */ /* 0x000fea0003800000 */
.L_x_28607:
[----:B------:R-:W-:Y:S01]  /*9d10*/  IMAD.SHL.U32 R2, R2, 0x100000, RZ ;  /* 0x0010000002027824 */ /* 0x000fe200078e00ff */
[----:B------:R-:W-:-:S04]  /*9d20*/  LEA R3, R0, 0x3b800000, 0x17 ;  /* 0x3b80000000037811 */ /* 0x000fc800078eb8ff */
[----:B------:R-:W-:-:S07]  /*9d30*/  LOP3.LUT R18, R3, R2, R18, 0xfe, !PT ;  /* 0x0000000203127212 */ /* 0x000fce00078efe12 */
.L_x_28606:
[----:B------:R-:W-:Y:S05]  /*9d40*/  BSYNC B0 ;  /* 0x0000000000007941 */ /* 0x000fea0003800000 */
.L_x_28605:
[----:B------:R-:W4:Y:S01]  /*9d50*/  F2I.FTZ.TRUNC.NTZ R18, R18 ;  /* 0x0000001200127305 */ /* 0x000f22000021f100 */
[----:B------:R-:W-:Y:S05]  /*9d60*/  BRA `(.L_x_28590) ;  /* 0x0000000400087947 */ /* 0x000fea0003800000 */
.L_x_28603:
        /* <DEDUP_REMOVED lines=21> */
.L_x_28612:
[----:B------:R-:W-:Y:S05]  /*9ec0*/  BSYNC B1 ;  /* 0x0000000000017941 */ /* 0x000fea0003800000 */
.L_x_28611:
[----:B------:R-:W-:Y:S01]  /*9ed0*/  IMAD.SHL.U32 R2, R2, 0x200000, RZ ;  /* 0x0020000002027824 */ /* 0x000fe200078e00ff */
[----:B------:R-:W-:-:S04]  /*9ee0*/  LEA R3, R0, 0x37800000, 0x17 ;  /* 0x3780000000037811 */ /* 0x000fc800078eb8ff */
[----:B------:R-:W-:-:S07]  /*9ef0*/  LOP3.LUT R18, R3, R2, R18, 0xfe, !PT ;  /* 0x0000000203127212 */ /* 0x000fce00078efe12 */
.L_x_28610:
[----:B------:R-:W-:Y:S05]  /*9f00*/  BSYNC B0 ;  /* 0x0000000000007941 */ /* 0x000fea0003800000 */
.L_x_28609:
[----:B------:R-:W3:Y:S01]  /*9f10*/  F2I.FTZ.TRUNC.NTZ R18, R18 ;  /* 0x0000001200127305 */ /* 0x000ee2000021f100 */
[----:B------:R-:W-:Y:S05]  /*9f20*/  BRA `(.L_x_28590) ;  /* 0x0000000000987947 */ /* 0x000fea0003800000 */
.L_x_28602:
        /* <DEDUP_REMOVED lines=14> */
.L_x_28616:
[----:B------:R-:W-:Y:S05]  /*a010*/  BSYNC B0 ;  /* 0x0000000000007941 */ /* 0x000fea0003800000 */
.L_x_28615:
[----:B------:R-:W2:Y:S01]  /*a020*/  F2I.FTZ.TRUNC.NTZ R18, R18 ;  /* 0x0000001200127305 */ /* 0x000ea2000021f100 */
[----:B------:R-:W-:Y:S05]  /*a030*/  BRA `(.L_x_28590) ;  /* 0x0000000000547947 */ /* 0x000fea0003800000 */
.L_x_28589:
        /* <DEDUP_REMOVED lines=17> */
.L_x_28617:
[----:B------:R-:W-:Y:S05]  /*a150*/  BRA `(.L_x_28590) ;  /* 0x00000000000c7947 */ /* 0x000fea0003800000 */
.L_x_28614:
[----:B------:R1:W5:Y:S01]  /*a160*/  LDG.E R18, desc[UR36][R2.64] ;  /* 0x0000002402127981 */ /* 0x000362000c1e1900 */
[----:B------:R-:W-:Y:S05]  /*a170*/  BRA `(.L_x_28590) ;  /* 0x0000000000047947 */ /* 0x000fea0003800000 */
.L_x_28613:
[----:B------:R0:W5:Y:S02]  /*a180*/  LDG.E R18, desc[UR36][R2.64] ;  /* 0x0000002402127981 */ /* 0x000164000c1e1900 */
.L_x_28590:
        /* <DEDUP_REMOVED lines=17> */
.L_x_28621:
[----:B------:R0:W5:Y:S01]  /*a2a0*/  LDG.E.U8 R24, desc[UR36][R2.64] ;  /* 0x0000002402187981 */ /* 0x000162000c1e1100 */
[----:B------:R-:W-:Y:S05]  /*a2b0*/  BRA `(.L_x_28623) ;  /* 0x0000000c00347947 */ /* 0x000fea0003800000 */
.L_x_28620:
        /* <DEDUP_REMOVED lines=8> */
.L_x_28625:
[----:B------:R0:W5:Y:S01]  /*a340*/  LDG.E R24, desc[UR36][R2.64] ;  /* 0x0000002402187981 */ /* 0x000162000c1e1900 */
[----:B------:R-:W-:Y:S05]  /*a350*/  BRA `(.L_x_28623) ;  /* 0x0000000c000c7947 */ /* 0x000fea0003800000 */
.L_x_28624:
[----:B------:R0:W5:Y:S01]  /*a360*/  LDG.E.S16 R24, desc[UR36][R2.64] ;  /* 0x0000002402187981 */ /* 0x000162000c1e1700 */
[----:B------:R-:W-:Y:S05]  /*a370*/  BRA `(.L_x_28623) ;  /* 0x0000000c00047947 */ /* 0x000fea0003800000 */
.L_x_28619:
        /* <DEDUP_REMOVED lines=9> */
.L_x_28627:
[----:B------:R-:W2:Y:S02]  /*a410*/  LDG.E.U16 R2, desc[UR36][R2.64] ;  /* 0x0000002402027981 */ /* 0x000ea4000c1e1500 */
[----:B--2---:R-:W-:-:S06]  /*a420*/  HADD2.F32 R24, -RZ, R2.H0_H0 ;  /* 0x20000002ff187230 */ /* 0x004fcc0000004100 */
[----:B------:R-:W0:Y:S01]  /*a430*/  F2I.FTZ.TRUNC.NTZ R24, R24 ;  /* 0x0000001800187305 */ /* 0x000e22000021f100 */
[----:B------:R-:W-:Y:S05]  /*a440*/  BRA `(.L_x_28623) ;  /* 0x0000000800d07947 */ /* 0x000fea0003800000 */
.L_x_28626:
        /* <DEDUP_REMOVED lines=9> */
.L_x_28629:
[----:B------:R-:W2:Y:S02]  /*a4e0*/  LDG.E.U16 R2, desc[UR36][R2.64] ;  /* 0x0000002402027981 */ /* 0x000ea4000c1e1500 */
[----:B--2---:R-:W-:-:S06]  /*a4f0*/  HADD2.F32 R24, -RZ, R2.H0_H0 ;  /* 0x20000002ff187230 */ /* 0x004fcc0000004100 */
[----:B------:R-:W0:Y:S01]  /*a500*/  F2I.FTZ.TRUNC.NTZ R24, R24 ;  /* 0x0000001800187305 */ /* 0x000e22000021f100 */
[----:B------:R-:W-:Y:S05]  /*a510*/  BRA `(.L_x_28623) ;  /* 0x00000008009c7947 */ /* 0x000fea0003800000 */
.L_x_28628:
[----:B------:R-:W2:Y:S02]  /*a520*/  LDG.E.64 R2, desc[UR36][R2.64] ;  /* 0x0000002402027981 */ /* 0x000ea4000c1e1b00 */
[----:B--2---:R0:W1:Y:S01]  /*a530*/  F2I.F64.TRUNC R24, R2 ;  /* 0x0000000200187311 */ /* 0x004062000030d100 */
[----:B------:R-:W-:Y:S05]  /*a540*/  BRA `(.L_x_28623) ;  /* 0x0000000800907947 */ /* 0x000fea0003800000 */
.L_x_28618:
        /* <DEDUP_REMOVED lines=12> */
.L_x_28632:
[----:B------:R-:W2:Y:S02]  /*a610*/  LDG.E.64 R2, desc[UR36][R2.64] ;  /* 0x0000002402027981 */ /* 0x000ea4000c1e1b00 */
[----:B--2---:R0:W1:Y:S01]  /*a620*/  F2I.F64.TRUNC R24, R2 ;  /* 0x0000000200187311 */ /* 0x004062000030d100 */
[----:B------:R-:W-:Y:S05]  /*a630*/  BRA `(.L_x_28623) ;  /* 0x0000000800547947 */ /* 0x000fea0003800000 */
.L_x_28631:
        /* <DEDUP_REMOVED lines=27> */
.L_x_28634:
        /* <DEDUP_REMOVED lines=14> */
.L_x_28633:
[----:B------:R-:W2:Y:S02]  /*a8d0*/  LDG.E.U16 R24, desc[UR36][R2.64] ;  /* 0x0000002402187981 */ /* 0x000ea4000c1e1500 */
[----:B--2---:R-:W-:-:S06]  /*a8e0*/  IMAD.U32 R24, R24, 0x10000, RZ ;  /* 0x0001000018187824 */ /* 0x004fcc00078e00ff */
[----:B------:R-:W0:Y:S01]  /*a8f0*/  F2I.FTZ.TRUNC.NTZ R24, R24 ;  /* 0x0000001800187305 */ /* 0x000e22000021f100 */
[----:B------:R-:W-:Y:S05]  /*a900*/  BRA `(.L_x_28623) ;  /* 0x0000000400a07947 */ /* 0x000fea0003800000 */
.L_x_28630:
        /* <DEDUP_REMOVED lines=10> */
.L_x_28637:
        /* <DEDUP_REMOVED lines=21> */
.L_x_28641:
[----:B------:R-:W-:Y:S05]  /*ab00*/  BSYNC B1 ;  /* 0x0000000000017941 */ /* 0x000fea0003800000 */
.L_x_28640:
[----:B------:R-:W-:Y:S01]  /*ab10*/  IMAD.SHL.U32 R2, R2, 0x100000, RZ ;  /* 0x0010000002027824 */ /* 0x000fe200078e00ff */
[----:B------:R-:W-:-:S04]  /*ab20*/  LEA R3, R0, 0x3b800000, 0x17 ;  /* 0x3b80000000037811 */ /* 0x000fc800078eb8ff */
[----:B------:R-:W-:-:S07]  /*ab30*/  LOP3.LUT R24, R3, R2, R24, 0xfe, !PT ;  /* 0x0000000203187212 */ /* 0x000fce00078efe18 */
.L_x_28639:
[----:B------:R-:W-:Y:S05]  /*ab40*/  BSYNC B0 ;  /* 0x0000000000007941 */ /* 0x000fea0003800000 */
.L_x_28638:
[----:B------:R-:W1:Y:S01]  /*ab50*/  F2I.FTZ.TRUNC.NTZ R24, R24 ;  /* 0x0000001800187305 */ /* 0x000e62000021f100 */
[----:B------:R-:W-:Y:S05]  /*ab60*/  BRA `(.L_x_28623) ;  /* 0x0000000400087947 */ /* 0x000fea0003800000 */
.L_x_28636:
        /* <DEDUP_REMOVED lines=21> */
.L_x_28645:
[----:B------:R-:W-:Y:S05]  /*acc0*/  BSYNC B1 ;  /* 0x0000000000017941 */ /* 0x000fea0003800000 */
.L_x_28644:
[----:B------:R-:W-:Y:S01]  /*acd0*/  IMAD.SHL.U32 R2, R2, 0x200000, RZ ;  /* 0x0020000002027824 */ /* 0x000fe200078e00ff */
[----:B------:R-:W-:-:S04]  /*ace0*/  LEA R3, R0, 0x37800000, 0x17 ;  /* 0x3780000000037811 */ /* 0x000fc800078eb8ff */
[----:B------:R-:W-:-:S07]  /*acf0*/  LOP3.LUT R24, R3, R2, R24, 0xfe, !PT ;  /* 0x0000000203187212 */ /* 0x000fce00078efe18 */
.L_x_28643:
[----:B------:R-:W-:Y:S05]  /*ad00*/  BSYNC B0 ;  /* 0x0000000000007941 */ /* 0x000fea0003800000 */
.L_x_28642:
[----:B------:R-:W0:Y:S01]  /*ad10*/  F2I.FTZ.TRUNC.NTZ R24, R24 ;  /* 0x0000001800187305 */ /* 0x000e22000021f100 */
[----:B------:R-:W-:Y:S05]  /*ad20*/  BRA `(.L_x_28623) ;  /* 0x0000000000987947 */ /* 0x000fea0003800000 */
.L_x_28635:
        /* <DEDUP_REMOVED lines=14> */
.L_x_28649:
[----:B------:R-:W-:Y:S05]  /*ae10*/  BSYNC B0 ;  /* 0x0000000000007941 */ /* 0x000fea0003800000 */
.L_x_28648:
[----:B------:R-:W0:Y:S01]  /*ae20*/  F2I.FTZ.TRUNC.NTZ R24, R24 ;  /* 0x0000001800187305 */ /* 0x000e22000021f100 */
[----:B------:R-:W-:Y:S05]  /*ae30*/  BRA `(.L_x_28623) ;  /* 0x0000000000547947 */ /* 0x000fea0003800000 */
.L_x_28622:
        /* <DEDUP_REMOVED lines=17> */
.L_x_28650:
[----:B------:R-:W-:Y:S05]  /*af50*/  BRA `(.L_x_28623) ;  /* 0x00000000000c7947 */ /* 0x000fea0003800000 */
.L_x_28647:
[----:B------:R0:W5:Y:S01]  /*af60*/  LDG.E R24, desc[UR36][R2.64] ;  /* 0x0000002402187981 */ /* 0x000162000c1e1900 */
[----:B------:R-:W-:Y:S05]  /*af70*/  BRA `(.L_x_28623) ;  /* 0x0000000000047947 */ /* 0x000fea0003800000 */
.L_x_28646:
[----:B------:R0:W5:Y:S02]  /*af80*/  LDG.E R24, desc[UR36][R2.64] ;  /* 0x0000002402187981 */ /* 0x000164000c1e1900 */
.L_x_28623:
        /* <DEDUP_REMOVED lines=17> */
.L_x_28654:
[----:B------:R0:W5:Y:S01]  /*b0a0*/  LDG.E.U8 R2, desc[UR36][R4.64] ;  /* 0x0000002404027981 */ /* 0x000162000c1e1100 */
[----:B------:R-:W-:Y:S05]  /*b0b0*/  BRA `(.L_x_28656) ;  /* 0x0000000c00347947 */ /* 0x000fea0003800000 */
.L_x_28653:
        /* <DEDUP_REMOVED lines=8> */
.L_x_28658:
[----:B------:R0:W5:Y:S01]  /*b140*/  LDG.E R2, desc[UR36][R4.64] ;  /* 0x0000002404027981 */ /* 0x000162000c1e1900 */
[----:B------:R-:W-:Y:S05]  /*b150*/  BRA `(.L_x_28656) ;  /* 0x0000000c000c7947 */ /* 0x000fea0003800000 */
.L_x_28657:
[----:B------:R0:W5:Y:S01]  /*b160*/  LDG.E.S16 R2, desc[UR36][R4.64] ;  /* 0x0000002404027981 */ /* 0x000162000c1e1700 */
[----:B------:R-:W-:Y:S05]  /*b170*/  BRA `(.L_x_28656) ;  /* 0x0000000c00047947 */ /* 0x000fea0003800000 */
.L_x_28652:
        /* <DEDUP_REMOVED lines=9> */
.L_x_28660:
[----:B------:R-:W2:Y:S02]  /*b210*/  LDG.E.U16 R4, desc[UR36][R4.64] ;  /* 0x0000002404047981 */ /* 0x000ea4000c1e1500 */
[----:B--2---:R-:W-:-:S06]  /*b220*/  HADD2.F32 R2, -RZ, R4.H0_H0 ;  /* 0x20000004ff027230 */ /* 0x004fcc0000004100 */
[----:B------:R-:W0:Y:S01]  /*b230*/  F2I.FTZ.TRUNC.NTZ R2, R2 ;  /* 0x0000000200027305 */ /* 0x000e22000021f100 */
[----:B------:R-:W-:Y:S05]  /*b240*/  BRA `(.L_x_28656) ;  /* 0x0000000800d07947 */ /* 0x000fea0003800000 */
.L_x_28659:
        /* <DEDUP_REMOVED lines=9> */
.L_x_28662:
[----:B------:R-:W2:Y:S02]  /*b2e0*/  LDG.E.U16 R4, desc[UR36][R4.64] ;  /* 0x0000002404047981 */ /* 0x000ea4000c1e1500 */
[----:B--2---:R-:W-:-:S06]  /*b2f0*/  HADD2.F32 R2, -RZ, R4.H0_H0 ;  /* 0x20000004ff027230 */ /* 0x004fcc0000004100 */
[----:B------:R-:W0:Y:S01]  /*b300*/  F2I.FTZ.TRUNC.NTZ R2, R2 ;  /* 0x0000000200027305 */ /* 0x000e22000021f100 */
[----:B------:R-:W-:Y:S05]  /*b310*/  BRA `(.L_x_28656) ;  /* 0x00000008009c7947 */ /* 0x000fea0003800000 */
.L_x_28661:
[----:B------:R-:W2:Y:S02]  /*b320*/  LDG.E.64 R2, desc[UR36][R4.64] ;  /* 0x0000002404027981 */ /* 0x000ea4000c1e1b00 */
[----:B--2---:R0:W2:Y:S01]  /*b330*/  F2I.F64.TRUNC R2, R2 ;  /* 0x0000000200027311 */ /* 0x0040a2000030d100 */
[----:B------:R-:W-:Y:S05]  /*b340*/  BRA `(.L_x_28656) ;  /* 0x0000000800907947 */ /* 0x000fea0003800000 */
.L_x_28651:
        /* <DEDUP_REMOVED lines=12> */
.L_x_28665:
[----:B------:R-:W2:Y:S02]  /*b410*/  LDG.E.64 R2, desc[UR36][R4.64] ;  /* 0x0000002404027981 */ /* 0x000ea4000c1e1b00 */
[----:B--2---:R0:W2:Y:S01]  /*b420*/  F2I.F64.TRUNC R2, R2 ;  /* 0x0000000200027311 */ /* 0x0040a2000030d100 */
[----:B------:R-:W-:Y:S05]  /*b430*/  BRA `(.L_x_28656) ;  /* 0x0000000800547947 */ /* 0x000fea0003800000 */
.L_x_28664:
        /* <DEDUP_REMOVED lines=27> */
.L_x_28667:
        /* <DEDUP_REMOVED lines=14> */
.L_x_28666:
[----:B------:R-:W2:Y:S02]  /*b6d0*/  LDG.E.U16 R2, desc[UR36][R4.64] ;  /* 0x0000002404027981 */ /* 0x000ea4000c1e1500 */
[----:B--2---:R-:W-:-:S06]  /*b6e0*/  IMAD.U32 R2, R2, 0x10000, RZ ;  /* 0x0001000002027824 */ /* 0x004fcc00078e00ff */
[----:B------:R-:W0:Y:S01]  /*b6f0*/  F2I.FTZ.TRUNC.NTZ R2, R2 ;  /* 0x0000000200027305 */ /* 0x000e22000021f100 */
[----:B------:R-:W-:Y:S05]  /*b700*/  BRA `(.L_x_28656) ;  /* 0x0000000400a07947 */ /* 0x000fea0003800000 */
.L_x_28663:
        /* <DEDUP_REMOVED lines=10> */
.L_x_28670:
        /* <DEDUP_REMOVED lines=21> */
.L_x_28674:
[----:B------:R-:W-:Y:S05]  /*b900*/  BSYNC B1 ;  /* 0x0000000000017941 */ /* 0x000fea0003800000 */
.L_x_28673:
[----:B------:R-:W-:Y:S01]  /*b910*/  IMAD.SHL.U32 R2, R2, 0x100000, RZ ;  /* 0x0010000002027824 */ /* 0x000fe200078e00ff */
[----:B------:R-:W-:-:S04]  /*b920*/  LEA R3, R0, 0x3b800000, 0x17 ;  /* 0x3b80000000037811 */ /* 0x000fc800078eb8ff */
[----:B------:R-:W-:-:S07]  /*b930*/  LOP3.LUT R2, R3, R2, R4, 0xfe, !PT ;  /* 0x0000000203027212 */ /* 0x000fce00078efe04 */
.L_x_28672:
[----:B------:R-:W-:Y:S05]  /*b940*/  BSYNC B0 ;  /* 0x0000000000007941 */ /* 0x000fea0003800000 */
.L_x_28671:
[----:B------:R-:W0:Y:S01]  /*b950*/  F2I.FTZ.TRUNC.NTZ R2, R2 ;  /* 0x0000000200027305 */ /* 0x000e22000021f100 */
[----:B------:R-:W-:Y:S05]  /*b960*/  BRA `(.L_x_28656) ;  /* 0x0000000400087947 */ /* 0x000fea0003800000 */
.L_x_28669:
        /* <DEDUP_REMOVED lines=21> */
.L_x_28678:
[----:B------:R-:W-:Y:S05]  /*bac0*/  BSYNC B1 ;  /* 0x0000000000017941 */ /* 0x000fea0003800000 */
.L_x_28677:
[----:B------:R-:W-:Y:S01]  /*bad0*/  IMAD.SHL.U32 R2, R2, 0x200000, RZ ;  /* 0x0020000002027824 */ /* 0x000fe200078e00ff */
[----:B------:R-:W-:-:S04]  /*bae0*/  LEA R3, R0, 0x37800000, 0x17 ;  /* 0x3780000000037811 */ /* 0x000fc800078eb8ff */
[----:B------:R-:W-:-:S07]  /*baf0*/  LOP3.LUT R2, R3, R2, R4, 0xfe, !PT ;  /* 0x0000000203027212 */ /* 0x000fce00078efe04 */
.L_x_28676:
[----:B------:R-:W-:Y:S05]  /*bb00*/  BSYNC B0 ;  /* 0x0000000000007941 */ /* 0x000fea0003800000 */
.L_x_28675:
[----:B------:R-:W0:Y:S01]  /*bb10*/  F2I.FTZ.TRUNC.NTZ R2, R2 ;  /* 0x0000000200027305 */ /* 0x000e22000021f100 */
[----:B------:R-:W-:Y:S05]  /*bb20*/  BRA `(.L_x_28656) ;  /* 0x0000000000987947 */ /* 0x000fea0003800000 */
.L_x_28668:
        /* <DEDUP_REMOVED lines=14> */
.L_x_28682:
[----:B------:R-:W-:Y:S05]  /*bc10*/  BSYNC B0 ;  /* 0x0000000000007941 */ /* 0x000fea0003800000 */
.L_x_28681:
[----:B------:R-:W0:Y:S01]  /*bc20*/  F2I.FTZ.TRUNC.NTZ R2, R2 ;  /* 0x0000000200027305 */ /* 0x000e22000021f100 */
[----:B------:R-:W-:Y:S05]  /*bc30*/  BRA `(.L_x_28656) ;  /* 0x0000000000547947 */ /* 0x000fea0003800000 */
.L_x_28655:
        /* <DEDUP_REMOVED lines=17> */
.L_x_28683:
[----:B------:R-:W-:Y:S05]  /*bd50*/  BRA `(.L_x_28656) ;  /* 0x00000000000c7947 */ /* 0x000fea0003800000 */
.L_x_28680:
[----:B------:R0:W5:Y:S01]  /*bd60*/  LDG.E R2, desc[UR36][R4.64] ;  /* 0x0000002404027981 */ /* 0x000162000c1e1900 */
[----:B------:R-:W-:Y:S05]  /*bd70*/  BRA `(.L_x_28656) ;  /* 0x0000000000047947 */ /* 0x000fea0003800000 */
.L_x_28679:
[----:B------:R0:W5:Y:S02]  /*bd80*/  LDG.E R2, desc[UR36][R4.64] ;  /* 0x0000002404027981 */ /* 0x000164000c1e1900 */
.L_x_28656:
        /* <DEDUP_REMOVED lines=17> */
.L_x_28687:
[----:B------:R0:W5:Y:S01]  /*bea0*/  LDG.E.U8 R17, desc[UR36][R4.64] ;  /* 0x0000002404117981 */ /* 0x000162000c1e1100 */
[----:B------:R-:W-:Y:S05]  /*beb0*/  BRA `(.L_x_28689) ;  /* 0x0000000c00347947 */ /* 0x000fea0003800000 */
.L_x_28686:
        /* <DEDUP_REMOVED lines=8> */
.L_x_28691:
[----:B------:R0:W5:Y:S01]  /*bf40*/  LDG.E R17, desc[UR36][R4.64] ;  /* 0x0000002404117981 */ /* 0x000162000c1e1900 */
[----:B------:R-:W-:Y:S05]  /*bf50*/  BRA `(.L_x_28689) ;  /* 0x0000000c000c7947 */ /* 0x000fea0003800000 */
.L_x_28690:
[----:B------:R0:W5:Y:S01]  /*bf60*/  LDG.E.S16 R17, desc[UR36][R4.64] ;  /* 0x0000002404117981 */ /* 0x000162000c1e1700 */
[----:B------:R-:W-:Y:S05]  /*bf70*/  BRA `(.L_x_28689) ;  /* 0x0000000c00047947 */ /* 0x000fea0003800000 */
.L_x_28685:
        /* <DEDUP_REMOVED lines=9> */
.L_x_28693:
[----:B------:R-:W2:Y:S02]  /*c010*/  LDG.E.U16 R4, desc[UR36][R4.64] ;  /* 0x0000002404047981 */ /* 0x000ea4000c1e1500 */
[----:B--2---:R-:W-:-:S06]  /*c020*/  HADD2.F32 R17, -RZ, R4.H0_H0 ;  /* 0x20000004ff117230 */ /* 0x004fcc0000004100 */
[----:B------:R-:W0:Y:S01]  /*c030*/  F2I.FTZ.TRUNC.NTZ R17, R17 ;  /* 0x0000001100117305 */ /* 0x000e22000021f100 */
[----:B------:R-:W-:Y:S05]  /*c040*/  BRA `(.L_x_28689) ;  /* 0x0000000800d07947 */ /* 0x000fea0003800000 */
.L_x_28692:
        /* <DEDUP_REMOVED lines=9> */
.L_x_28695:
[----:B------:R-:W2:Y:S02]  /*c0e0*/  LDG.E.U16 R4, desc[UR36][R4.64] ;  /* 0x0000002404047981 */ /* 0x000ea4000c1e1500 */
[----:B--2---:R-:W-:-:S06]  /*c0f0*/  HADD2.F32 R17, -RZ, R4.H0_H0 ;  /* 0x20000004ff117230 */ /* 0x004fcc0000004100 */
[----:B------:R-:W0:Y:S01]  /*c100*/  F2I.FTZ.TRUNC.NTZ R17, R17 ;  /* 0x0000001100117305 */ /* 0x000e22000021f100 */
[----:B------:R-:W-:Y:S05]  /*c110*/  BRA `(.L_x_28689) ;  /* 0x00000008009c7947 */ /* 0x000fea0003800000 */
.L_x_28694:
[----:B------:R-:W2:Y:S02]  /*c120*/  LDG.E.64 R4, desc[UR36][R4.64] ;  /* 0x0000002404047981 */ /* 0x000ea4000c1e1b00 */
[----:B--2---:R0:W2:Y:S01]  /*c130*/  F2I.F64.TRUNC R17, R4 ;  /* 0x0000000400117311 */ /* 0x0040a2000030d100 */
[----:B------:R-:W-:Y:S05]  /*c140*/  BRA `(.L_x_28689) ;  /* 0x0000000800907947 */ /* 0x000fea0003800000 */
.L_x_28684:
        /* <DEDUP_REMOVED lines=12> */
.L_x_28698:
[----:B------:R-:W2:Y:S02]  /*c210*/  LDG.E.64 R4, desc[UR36][R4.64] ;  /* 0x0000002404047981 */ /* 0x000ea4000c1e1b00 */
[----:B--2---:R0:W2:Y:S01]  /*c220*/  F2I.F64.TRUNC R17, R4 ;  /* 0x0000000400117311 */ /* 0x0040a2000030d100 */
[----:B------:R-:W-:Y:S05]  /*c230*/  BRA `(.L_x_28689) ;  /* 0x0000000800547947 */ /* 0x000fea0003800000 */
.L_x_28697:
        /* <DEDUP_REMOVED lines=27> */
.L_x_28700:
        /* <DEDUP_REMOVED lines=14> */
.L_x_28699:
[----:B------:R-:W2:Y:S02]  /*c4d0*/  LDG.E.U16 R17, desc[UR36][R4.64] ;  /* 0x0000002404117981 */ /* 0x000ea4000c1e1500 */
[----:B--2---:R-:W-:-:S06]  /*c4e0*/  IMAD.U32 R17, R17, 0x10000, RZ ;  /* 0x0001000011117824 */ /* 0x004fcc00078e00ff */
[----:B------:R-:W0:Y:S01]  /*c4f0*/  F2I.FTZ.TRUNC.NTZ R17, R17 ;  /* 0x0000001100117305 */ /* 0x000e22000021f100 */
[----:B------:R-:W-:Y:S05]  /*c500*/  BRA `(.L_x_28689) ;  /* 0x0000000400a07947 */ /* 0x000fea0003800000 */
.L_x_28696:
        /* <DEDUP_REMOVED lines=10> */
.L_x_28703:
        /* <DEDUP_REMOVED lines=21> */
.L_x_28707:
[----:B------:R-:W-:Y:S05]  /*c700*/  BSYNC B1 ;  /* 0x0000000000017941 */ /* 0x000fea0003800000 */
.L_x_28706:
[----:B------:R-:W-:Y:S01]  /*c710*/  IMAD.SHL.U32 R3, R3, 0x100000, RZ ;  /* 0x0010000003037824 */ /* 0x000fe200078e00ff */
[----:B------:R-:W-:-:S04]  /*c720*/  LEA R0, R0, 0x3b800000, 0x17 ;  /* 0x3b80000000007811 */ /* 0x000fc800078eb8ff */
[----:B------:R-:W-:-:S07]  /*c730*/  LOP3.LUT R17, R0, R3, R17, 0xfe, !PT ;  /* 0x0000000300117212 */ /* 0x000fce00078efe11 */
.L_x_28705:
[----:B------:R-:W-:Y:S05]  /*c740*/  BSYNC B0 ;  /* 0x0000000000007941 */ /* 0x000fea0003800000 */
.L_x_28704:
[----:B------:R-:W0:Y:S01]  /*c750*/  F2I.FTZ.TRUNC.NTZ R17, R17 ;  /* 0x0000001100117305 */ /* 0x000e22000021f100 */
[----:B------:R-:W-:Y:S05]  /*c760*/  BRA `(.L_x_28689) ;  /* 0x0000000400087947 */ /* 0x000fea0003800000 */
.L_x_28702:
        /* <DEDUP_REMOVED lines=21> */
.L_x_28711:
[----:B------:R-:W-:Y:S05]  /*c8c0*/  BSYNC B1 ;  /* 0x0000000000017941 */ /* 0x000fea0003800000 */
.L_x_28710:
[----:B------:R-:W-:Y:S01]  /*c8d0*/  IMAD.SHL.U32 R3, R3, 0x200000, RZ ;  /* 0x0020000003037824 */ /* 0x000fe200078e00ff */
[----:B------:R-:W-:-:S04]  /*c8e0*/  LEA R0, R0, 0x37800000, 0x17 ;  /* 0x3780000000007811 */ /* 0x000fc800078eb8ff */
[----:B------:R-:W-:-:S07]  /*c8f0*/  LOP3.LUT R17, R0, R3, R17, 0xfe, !PT ;  /* 0x0000000300117212 */ /* 0x000fce00078efe11 */
.L_x_28709:
[----:B------:R-:W-:Y:S05]  /*c900*/  BSYNC B0 ;  /* 0x0000000000007941 */ /* 0x000fea0003800000 */
.L_x_28708:
[----:B------:R-:W0:Y:S01]  /*c910*/  F2I.FTZ.TRUNC.NTZ R17, R17 ;  /* 0x0000001100117305 */ /* 0x000e22000021f100 */
[----:B------:R-:W-:Y:S05]  /*c920*/  BRA `(.L_x_28689) ;  /* 0x0000000000987947 */ /* 0x000fea0003800000 */
.L_x_28701:
        /* <DEDUP_REMOVED lines=14> */
.L_x_28715:
[----:B------:R-:W-:Y:S05]  /*ca10*/  BSYNC B0 ;  /* 0x0000000000007941 */ /* 0x000fea0003800000 */
.L_x_28714:
[----:B------:R-:W0:Y:S01]  /*ca20*/  F2I.FTZ.TRUNC.NTZ R17, R17 ;  /* 0x0000001100117305 */ /* 0x000e22000021f100 */
[----:B------:R-:W-:Y:S05]  /*ca30*/  BRA `(.L_x_28689) ;  /* 0x0000000000547947 */ /* 0x000fea0003800000 */
.L_x_28688:
        /* <DEDUP_REMOVED lines=17> */
.L_x_28716:
[----:B------:R-:W-:Y:S05]  /*cb50*/  BRA `(.L_x_28689) ;  /* 0x00000000000c7947 */ /* 0x000fea0003800000 */
.L_x_28713:
[----:B------:R0:W5:Y:S01]  /*cb60*/  LDG.E R17, desc[UR36][R4.64] ;  /* 0x0000002404117981 */ /* 0x000162000c1e1900 */
[----:B------:R-:W-:Y:S05]  /*cb70*/  BRA `(.L_x_28689) ;  /* 0x0000000000047947 */ /* 0x000fea0003800000 */
.L_x_28712:
[----:B------:R0:W5:Y:S02]  /*cb80*/  LDG.E R17, desc[UR36][R4.64] ;  /* 0x0000002404117981 */ /* 0x000164000c1e1900 */
.L_x_28689:
        /* <DEDUP_REMOVED lines=17> */
.L_x_28720:
[----:B------:R1:W5:Y:S01]  /*cca0*/  LDG.E.U8 R16, desc[UR36][R4.64] ;  /* 0x0000002404107981 */ /* 0x000362000c1e1100 */
[----:B------:R-:W-:Y:S05]  /*ccb0*/  BRA `(.L_x_28722) ;  /* 0x0000000c00347947 */ /* 0x000fea0003800000 */
.L_x_28719:
        /* <DEDUP_REMOVED lines=8> */
.L_x_28724:
[----:B------:R0:W5:Y:S01]  /*cd40*/  LDG.E R16, desc[UR36][R4.64] ;  /* 0x0000002404107981 */ /* 0x000162000c1e1900 */
[----:B------:R-:W-:Y:S05]  /*cd50*/  BRA `(.L_x_28722) ;  /* 0x0000000c000c7947 */ /* 0x000fea0003800000 */
.L_x_28723:
[----:B------:R0:W5:Y:S01]  /*cd60*/  LDG.E.S16 R16, desc[UR36][R4.64] ;  /* 0x0000002404107981 */ /* 0x000162000c1e1700 */
[----:B------:R-:W-:Y:S05]  /*cd70*/  BRA `(.L_x_28722) ;  /* 0x0000000c00047947 */ /* 0x000fea0003800000 */
.L_x_28718:
        /* <DEDUP_REMOVED lines=9> */
.L_x_28726:
[----:B------:R-:W2:Y:S02]  /*ce10*/  LDG.E.U16 R4, desc[UR36][R4.64] ;  /* 0x0000002404047981 */ /* 0x000ea4000c1e1500 */
[----:B--2---:R-:W-:-:S06]  /*ce20*/  HADD2.F32 R16, -RZ, R4.H0_H0 ;  /* 0x20000004ff107230 */ /* 0x004fcc0000004100 */
[----:B------:R-:W0:Y:S01]  /*ce30*/  F2I.FTZ.TRUNC.NTZ R16, R16 ;  /* 0x0000001000107305 */ /* 0x000e22000021f100 */
[----:B------:R-:W-:Y:S05]  /*ce40*/  BRA `(.L_x_28722) ;  /* 0x0000000800d07947 */ /* 0x000fea0003800000 */
.L_x_28725:
        /* <DEDUP_REMOVED lines=9> */
.L_x_28728:
[----:B------:R-:W2:Y:S02]  /*cee0*/  LDG.E.U16 R4, desc[UR36][R4.64] ;  /* 0x0000002404047981 */ /* 0x000ea4000c1e1500 */
[----:B--2---:R-:W-:-:S06]  /*cef0*/  HADD2.F32 R16, -RZ, R4.H0_H0 ;  /* 0x20000004ff107230 */ /* 0x004fcc0000004100 */
[----:B------:R-:W0:Y:S01]  /*cf00*/  F2I.FTZ.TRUNC.NTZ R16, R16 ;  /* 0x0000001000107305 */ /* 0x000e22000021f100 */
[----:B------:R-:W-:Y:S05]  /*cf10*/  BRA `(.L_x_28722) ;  /* 0x00000008009c7947 */ /* 0x000fea0003800000 */
.L_x_28727:
[----:B------:R-:W2:Y:S02]  /*cf20*/  LDG.E.64 R4, desc[UR36][R4.64] ;  /* 0x0000002404047981 */ /* 0x000ea4000c1e1b00 */
[----:B--2---:R0:W1:Y:S01]  /*cf30*/  F2I.F64.TRUNC R16, R4 ;  /* 0x0000000400107311 */ /* 0x004062000030d100 */
[----:B------:R-:W-:Y:S05]  /*cf40*/  BRA `(.L_x_28722) ;  /* 0x0000000800907947 */ /* 0x000fea0003800000 */
.L_x_28717:
        /* <DEDUP_REMOVED lines=12> */
.L_x_28731:
[----:B------:R-:W2:Y:S02]  /*d010*/  LDG.E.64 R4, desc[UR36][R4.64] ;  /* 0x0000002404047981 */ /* 0x000ea4000c1e1b00 */
[----:B--2---:R0:W1:Y:S01]  /*d020*/  F2I.F64.TRUNC R16, R4 ;  /* 0x0000000400107311 */ /* 0x004062000030d100 */
[----:B------:R-:W-:Y:S05]  /*d030*/  BRA `(.L_x_28722) ;  /* 0x0000000800547947 */ /* 0x000fea0003800000 */
.L_x_28730:
        /* <DEDUP_REMOVED lines=27> */
.L_x_28733:
        /* <DEDUP_REMOVED lines=14> */
.L_x_28732:
[----:B------:R-:W2:Y:S02]  /*d2d0*/  LDG.E.U16 R16, desc[UR36][R4.64] ;  /* 0x0000002404107981 */ /* 0x000ea4000c1e1500 */
[----:B--2---:R-:W-:-:S06]  /*d2e0*/  IMAD.U32 R16, R16, 0x10000, RZ ;  /* 0x0001000010107824 */ /* 0x004fcc00078e00ff */
[----:B------:R-:W0:Y:S01]  /*d2f0*/  F2I.FTZ.TRUNC.NTZ R16, R16 ;  /* 0x0000001000107305 */ /* 0x000e22000021f100 */
[----:B------:R-:W-:Y:S05]  /*d300*/  BRA `(.L_x_28722) ;  /* 0x0000000400a07947 */ /* 0x000fea0003800000 */
.L_x_28729:
        /* <DEDUP_REMOVED lines=10> */
.L_x_28736:
        /* <DEDUP_REMOVED lines=21> */
.L_x_28740:
[----:B------:R-:W-:Y:S05]  /*d500*/  BSYNC B1 ;  /* 0x0000000000017941 */ /* 0x000fea0003800000 */
.L_x_28739:
[----:B------:R-:W-:Y:S01]  /*d510*/  IMAD.SHL.U32 R3, R3, 0x100000, RZ ;  /* 0x0010000003037824 */ /* 0x000fe200078e00ff */
[----:B------:R-:W-:-:S04]  /*d520*/  LEA R5, R0, 0x3b800000, 0x17 ;  /* 0x3b80000000057811 */ /* 0x000fc800078eb8ff */
[----:B------:R-:W-:-:S07]  /*d530*/  LOP3.LUT R16, R5, R3, R16, 0xfe, !PT ;  /* 0x0000000305107212 */ /* 0x000fce00078efe10 */
.L_x_28738:
[----:B------:R-:W-:Y:S05]  /*d540*/  BSYNC B0 ;  /* 0x0000000000007941 */ /* 0x000fea0003800000 */
.L_x_28737:
[----:B------:R-:W0:Y:S01]  /*d550*/  F2I.FTZ.TRUNC.NTZ R16, R16 ;  /* 0x0000001000107305 */ /* 0x000e22000021f100 */
[----:B------:R-:W-:Y:S05]  /*d560*/  BRA `(.L_x_28722) ;  /* 0x0000000400087947 */ /* 0x000fea0003800000 */
.L_x_28735:
        /* <DEDUP_REMOVED lines=21> */
.L_x_28744:
[----:B------:R-:W-:Y:S05]  /*d6c0*/  BSYNC B1 ;  /* 0x0000000000017941 */ /* 0x000fea0003800000 */
.L_x_28743:
[----:B------:R-:W-:Y:S01]  /*d6d0*/  IMAD.SHL.U32 R3, R3, 0x200000, RZ ;  /* 0x0020000003037824 */ /* 0x000fe200078e00ff */
[----:B------:R-:W-:-:S04]  /*d6e0*/  LEA R5, R0, 0x37800000, 0x17 ;  /* 0x3780000000057811 */ /* 0x000fc800078eb8ff */
[----:B------:R-:W-:-:S07]  /*d6f0*/  LOP3.LUT R16, R5, R3, R16, 0xfe, !PT ;  /* 0x0000000305107212 */ /* 0x000fce00078efe10 */
.L_x_28742:
[----:B------:R-:W-:Y:S05]  /*d700*/  BSYNC B0 ;  /* 0x0000000000007941 */ /* 0x000fea0003800000 */
.L_x_28741:
[----:B------:R-:W0:Y:S01]  /*d710*/  F2I.FTZ.TRUNC.NTZ R16, R16 ;  /* 0x0000001000107305 */ /* 0x000e22000021f100 */
[----:B------:R-:W-:Y:S05]  /*d720*/  BRA `(.L_x_28722) ;  /* 0x0000000000987947 */ /* 0x000fea0003800000 */
.L_x_28734:
        /* <DEDUP_REMOVED lines=14> */
.L_x_28748:
[----:B------:R-:W-:Y:S05]  /*d810*/  BSYNC B0 ;  /* 0x0000000000007941 */ /* 0x000fea0003800000 */
.L_x_28747:
[----:B------:R-:W0:Y:S01]  /*d820*/  F2I.FTZ.TRUNC.NTZ R16, R16 ;  /* 0x0000001000107305 */ /* 0x000e22000021f100 */
[----:B------:R-:W-:Y:S05]  /*d830*/  BRA `(.L_x_28722) ;  /* 0x0000000000547947 */ /* 0x000fea0003800000 */
.L_x_28721:
        /* <DEDUP_REMOVED lines=17> */
.L_x_28749:
[----:B------:R-:W-:Y:S05]  /*d950*/  BRA `(.L_x_28722) ;  /* 0x00000000000c7947 */ /* 0x000fea0003800000 */
.L_x_28746:
[----:B------:R0:W5:Y:S01]  /*d960*/  LDG.E R16, desc[UR36][R4.64] ;  /* 0x0000002404107981 */ /* 0x000162000c1e1900 */
[----:B------:R-:W-:Y:S05]  /*d970*/  BRA `(.L_x_28722) ;  /* 0x0000000000047947 */ /* 0x000fea0003800000 */
.L_x_28745:
[----:B------:R0:W5:Y:S02]  /*d980*/  LDG.E R16, desc[UR36][R4.64] ;  /* 0x0000002404107981 */ /* 0x000164000c1e1900 */
.L_x_28722:
        /* <DEDUP_REMOVED lines=23> */
.L_x_28751:
[----:B------:R-:W-:Y:S05]  /*db00*/  BSYNC B7 ;  /* 0x0000000000077941 */ /* 0x000fea0003800000 */
.L_x_28750:
        /* <DEDUP_REMOVED lines=23> */
.L_x_28753:
[----:B------:R-:W-:Y:S05]  /*dc80*/  BSYNC B7 ;  /* 0x0000000000077941 */ /* 0x000fea0003800000 */
.L_x_28752:
        /* <DEDUP_REMOVED lines=26> */
.L_x_28755:
[----:B------:R-:W-:Y:S05]  /*de30*/  BSYNC B7 ;  /* 0x0000000000077941 */ /* 0x000fea0003800000 */
.L_x_28754:
        /* <DEDUP_REMOVED lines=15> */
.L_x_28760:
        /* <DEDUP_REMOVED lines=10> */
[----:B------:R-:W-:Y:S05]  /*dfd0*/  CALL.REL.NOINC `($__internal_69_$__cuda_sm20_div_s64) ;  /* 0x000000f800387944 */ /* 0x000fea0003c00000 */
[----:B------:R-:W-:Y:S05]  /*dfe0*/  BRA `(.L_x_28759) ;  /* 0x00000000004c7947 */ /* 0x000fea0003800000 */
.L_x_28758:
        /* <DEDUP_REMOVED lines=19> */
.L_x_28759:
[----:B------:R-:W-:Y:S05]  /*e120*/  BSYNC B1 ;  /* 0x0000000000017941 */ /* 0x000fea0003800000 */
.L_x_28757:
        /* <DEDUP_REMOVED lines=18> */
.L_x_28756:
        /* <DEDUP_REMOVED lines=18> */
.L_x_28765:
        /* <DEDUP_REMOVED lines=24> */
.L_x_28764:
[----:B------:R-:W-:Y:S05]  /*e4f0*/  BSYNC B8 ;  /* 0x0000000000087941 */ /* 0x000fea0003800000 */
.L_x_28763:
[----:B------:R-:W-:-:S05]  /*e500*/  IADD3 R16, P0, R16, 0x4, RZ ;  /* 0x0000000410107810 */ /* 0x000fca0007f1e0ff */
[----:B------:R-:W-:Y:S01]  /*e510*/  IMAD.X R17, RZ, RZ, R17, P0 ;  /* 0x000000ffff117224 */ /* 0x000fe200000e0611 */
[----:B------:R-:W-:-:S04]  /*e520*/  ISETP.GE.U32.AND P0, PT, R16, R25, PT ;  /* 0x000000191000720c */ /* 0x000fc80003f06070 */
[----:B------:R-:W-:-:S13]  /*e530*/  ISETP.GE.U32.AND.EX P0, PT, R17, R18, PT, P0 ;  /* 0x000000121100720c */ /* 0x000fda0003f06100 */
[----:B------:R-:W-:Y:S05]  /*e540*/  @!P0 BRA `(.L_x_28765) ;  /* 0xfffffffc00888947 */ /* 0x000fea000383ffff */
.L_x_28762:
[----:B------:R-:W-:Y:S05]  /*e550*/  BSYNC B7 ;  /* 0x0000000000077941 */ /* 0x000fea0003800000 */
.L_x_28761:
        /* <DEDUP_REMOVED lines=14> */
.L_x_28769:
[----:B------:R1:W-:Y:S01]  /*e640*/  STG.E.U8 desc[UR36][R22.64], RZ ;  /* 0x000000ff16007986 */ /* 0x0003e2000c101124 */
[----:B------:R-:W-:Y:S05]  /*e650*/  BRA `(.L_x_28771) ;  /* 0x00000004008c7947 */ /* 0x000fea0003800000 */
.L_x_28768:
        /* <DEDUP_REMOVED lines=8> */
.L_x_28773:
[----:B------:R3:W-:Y:S01]  /*e6e0*/  STG.E desc[UR36][R22.64], RZ ;  /* 0x000000ff16007986 */ /* 0x0007e2000c101924 */
[----:B------:R-:W-:Y:S05]  /*e6f0*/  BRA `(.L_x_28771) ;  /* 0x0000000400647947 */ /* 0x000fea0003800000 */
.L_x_28772:
[----:B------:R2:W-:Y:S01]  /*e700*/  STG.E.U16 desc[UR36][R22.64], RZ ;  /* 0x000000ff16007986 */ /* 0x0005e2000c101524 */
[----:B------:R-:W-:Y:S05]  /*e710*/  BRA `(.L_x_28771) ;  /* 0x00000004005c7947 */ /* 0x000fea0003800000 */
.L_x_28767:
        /* <DEDUP_REMOVED lines=8> */
.L_x_28775:
[----:B------:R0:W-:Y:S01]  /*e7a0*/  STG.E.U16 desc[UR36][R22.64], RZ ;  /* 0x000000ff16007986 */ /* 0x0001e2000c101524 */
[----:B------:R-:W-:Y:S05]  /*e7b0*/  BRA `(.L_x_28771) ;  /* 0x0000000400347947 */ /* 0x000fea0003800000 */
.L_x_28774:
        /* <DEDUP_REMOVED lines=8> */
.L_x_28777:
[----:B------:R0:W-:Y:S01]  /*e840*/  STG.E desc[UR36][R22.64], RZ ;  /* 0x000000ff16007986 */ /* 0x0001e2000c101924 */
[----:B------:R-:W-:Y:S05]  /*e850*/  BRA `(.L_x_28771) ;  /* 0x00000004000c7947 */ /* 0x000fea0003800000 */
.L_x_28776:
[----:B------:R0:W-:Y:S01]  /*e860*/  STG.E.64 desc[UR36][R22.64], RZ ;  /* 0x000000ff16007986 */ /* 0x0001e2000c101b24 */
[----:B------:R-:W-:Y:S05]  /*e870*/  BRA `(.L_x_28771) ;  /* 0x0000000400047947 */ /* 0x000fea0003800000 */
.L_x_28766:
        /* <DEDUP_REMOVED lines=10> */
.L_x_28780:
[----:B------:R0:W-:Y:S01]  /*e920*/  STG.E.128 desc[UR36][R22.64], RZ ;  /* 0x000000ff16007986 */ /* 0x0001e2000c101d24 */
[----:B------:R-:W-:Y:S05]  /*e930*/  BRA `(.L_x_28771) ;  /* 0x0000000000d47947 */ /* 0x000fea0003800000 */
.L_x_28779:
        /* <DEDUP_REMOVED lines=8> */
.L_x_28782:
[----:B------:R0:W-:Y:S01]  /*e9c0*/  STG.E.U8 desc[UR36][R22.64], RZ ;  /* 0x000000ff16007986 */ /* 0x0001e2000c101124 */
[----:B------:R-:W-:Y:S05]  /*e9d0*/  BRA `(.L_x_28771) ;  /* 0x0000000000ac7947 */ /* 0x000fea0003800000 */
.L_x_28781:
[----:B------:R0:W-:Y:S01]  /*e9e0*/  STG.E.U16 desc[UR36][R22.64], RZ ;  /* 0x000000ff16007986 */ /* 0x0001e2000c101524 */
[----:B------:R-:W-:Y:S05]  /*e9f0*/  BRA `(.L_x_28771) ;  /* 0x0000000000a47947 */ /* 0x000fea0003800000 */
.L_x_28778:
        /* <DEDUP_REMOVED lines=10> */
.L_x_28785:
[----:B------:R0:W-:Y:S01]  /*eaa0*/  STG.E.U8 desc[UR36][R22.64], RZ ;  /* 0x000000ff16007986 */ /* 0x0001e2000c101124 */
[----:B------:R-:W-:Y:S05]  /*eab0*/  BRA `(.L_x_28771) ;  /* 0x0000000000747947 */ /* 0x000fea0003800000 */
.L_x_28784:
[----:B------:R0:W-:Y:S01]  /*eac0*/  STG.E.U8 desc[UR36][R22.64], RZ ;  /* 0x000000ff16007986 */ /* 0x0001e2000c101124 */
[----:B------:R-:W-:Y:S05]  /*ead0*/  BRA `(.L_x_28771) ;  /* 0x00000000006c7947 */ /* 0x000fea0003800000 */
.L_x_28783:
[----:B------:R-:W-:-:S13]  /*eae0*/  ISETP.NE.AND P0, PT, R0, 0x1c, PT ;  /* 0x0000001c0000780c */ /* 0x000fda0003f05270 */
[----:B------:R-:W-:Y:S05]  /*eaf0*/  @!P0 BRA `(.L_x_28786) ;  /* 0x0000000000608947 */ /* 0x000fea0003800000 */
[----:B------:R-:W-:-:S13]  /*eb00*/  ISETP.NE.AND P0, PT, R0, 0x1d, PT ;  /* 0x0000001d0000780c */ /* 0x000fda0003f05270 */
[----:B------:R-:W-:Y:S05]  /*eb10*/  @!P0 BRA `(.L_x_28787) ;  /* 0x0000000000508947 */ /* 0x000fea0003800000 */
[----:B------:R-:W-:-:S13]  /*eb20*/  ISETP.NE.AND P0, PT, R0, 0x2c, PT ;  /* 0x0000002c0000780c */ /* 0x000fda0003f05270 */
[----:B------:R0:W-:Y:S01]  /*eb30*/  @!P0 STG.E.U8 desc[UR36][R22.64], RZ ;  /* 0x000000ff16008986 */ /* 0x0001e2000c101124 */
[----:B------:R-:W-:Y:S05]  /*eb40*/  @!P0 BRA `(.L_x_28771) ;  /* 0x0000000000508947 */ /* 0x000fea0003800000 */
.L_x_28770:
        /* <DEDUP_REMOVED lines=16> */
.L_x_28788:
[----:B------:R-:W-:Y:S05]  /*ec50*/  BRA `(.L_x_28771) ;  /* 0x00000000000c7947 */ /* 0x000fea0003800000 */
.L_x_28787:
[----:B------:R0:W-:Y:S01]  /*ec60*/  STG.E.64 desc[UR36][R22.64], RZ ;  /* 0x000000ff16007986 */ /* 0x0001e2000c101b24 */
[----:B------:R-:W-:Y:S05]  /*ec70*/  BRA `(.L_x_28771) ;  /* 0x0000000000047947 */ /* 0x000fea0003800000 */
.L_x_28786:
[----:B------:R0:W-:Y:S02]  /*ec80*/  STG.E desc[UR36][R22.64], RZ ;  /* 0x000000ff16007986 */ /* 0x0001e4000c101924 */
.L_x_28771:
[----:B------:R-:W-:-:S07]  /*ec90*/  VIADD R19, R19, 0x80 ;  /* 0x0000008013137836 */ /* 0x000fce0000000000 */
.L_x_28583:
[----:B------:R-:W-:Y:S05]  /*eca0*/  BSYNC B6 ;  /* 0x0000000000067941 */ /* 0x000fea0003800000 */
.L_x_28582:
        /* <DEDUP_REMOVED lines=459> */
.L_x_28791:
        /* <DEDUP_REMOVED lines=20> */
.L_x_28795:
[----:B------:R1:W5:Y:S01]  /*10aa0*/  LDG.E.U8 R18, desc[UR36][R2.64] ;  /* 0x0000002402127981 */ /* 0x000362000c1e1100 */
[----:B------:R-:W-:Y:S05]  /*10ab0*/  BRA `(.L_x_28797) ;  /* 0x0000000c00347947 */ /* 0x000fea0003800000 */
.L_x_28794:
        /* <DEDUP_REMOVED lines=8> */
.L_x_28799:
[----:B------:R4:W5:Y:S01]  /*10b40*/  LDG.E R18, desc[UR36][R2.64] ;  /* 0x0000002402127981 */ /* 0x000962000c1e1900 */
[----:B------:R-:W-:Y:S05]  /*10b50*/  BRA `(.L_x_28797) ;  /* 0x0000000c000c7947 */ /* 0x000fea0003800000 */
.L_x_28798:
[----:B------:R2:W5:Y:S01]  /*10b60*/  LDG.E.S16 R18, desc[UR36][R2.64] ;  /* 0x0000002402127981 */ /* 0x000562000c1e1700 */
[----:B------:R-:W-:Y:S05]  /*10b70*/  BRA `(.L_x_28797) ;  /* 0x0000000c00047947 */ /* 0x000fea0003800000 */
.L_x_28793:
        /* <DEDUP_REMOVED lines=9> */
.L_x_28801:
[----:B------:R-:W2:Y:S02]  /*10c10*/  LDG.E.U16 R2, desc[UR36][R2.64] ;  /* 0x0000002402027981 */ /* 0x000ea4000c1e1500 */
[----:B--2---:R-:W-:-:S06]  /*10c20*/  HADD2.F32 R18, -RZ, R2.H0_H0 ;  /* 0x20000002ff127230 */ /* 0x004fcc0000004100 */
[----:B------:R-:W0:Y:S01]  /*10c30*/  F2I.FTZ.TRUNC.NTZ R18, R18 ;  /* 0x0000001200127305 */ /* 0x000e22000021f100 */
[----:B------:R-:W-:Y:S05]  /*10c40*/  BRA `(.L_x_28797) ;  /* 0x0000000800d07947 */ /* 0x000fea0003800000 */
.L_x_28800:
        /* <DEDUP_REMOVED lines=9> */
.L_x_28803:
[----:B------:R-:W2:Y:S02]  /*10ce0*/  LDG.E.U16 R2, desc[UR36][R2.64] ;  /* 0x0000002402027981 */ /* 0x000ea4000c1e1500 */
[----:B--2---:R-:W-:-:S06]  /*10cf0*/  HADD2.F32 R18, -RZ, R2.H0_H0 ;  /* 0x20000002ff127230 */ /* 0x004fcc0000004100 */
[----:B------:R-:W0:Y:S01]  /*10d00*/  F2I.FTZ.TRUNC.NTZ R18, R18 ;  /* 0x0000001200127305 */ /* 0x000e22000021f100 */
[----:B------:R-:W-:Y:S05]  /*10d10*/  BRA `(.L_x_28797) ;  /* 0x00000008009c7947 */ /* 0x000fea0003800000 */
.L_x_28802:
[----:B------:R-:W2:Y:S02]  /*10d20*/  LDG.E.64 R2, desc[UR36][R2.64] ;  /* 0x0000002402027981 */ /* 0x000ea4000c1e1b00 */
[----:B--2---:R0:W1:Y:S01]  /*10d30*/  F2I.F64.TRUNC R18, R2 ;  /* 0x0000000200127311 */ /* 0x004062000030d100 */
[----:B------:R-:W-:Y:S05]  /*10d40*/  BRA `(.L_x_28797) ;  /* 0x0000000800907947 */ /* 0x000fea0003800000 */
.L_x_28792:
        /* <DEDUP_REMOVED lines=12> */
.L_x_28806:
[----:B------:R-:W2:Y:S02]  /*10e10*/  LDG.E.64 R2, desc[UR36][R2.64] ;  /* 0x0000002402027981 */ /* 0x000ea4000c1e1b00 */
[----:B--2---:R0:W1:Y:S01]  /*10e20*/  F2I.F64.TRUNC R18, R2 ;  /* 0x0000000200127311 */ /* 0x004062000030d100 */
[----:B------:R-:W-:Y:S05]  /*10e30*/  BRA `(.L_x_28797) ;  /* 0x0000000800547947 */ /* 0x000fea0003800000 */
.L_x_28805:
        /* <DEDUP_REMOVED lines=27> */
.L_x_28808:
        /* <DEDUP_REMOVED lines=14> */
.L_x_28807:
[----:B------:R-:W2:Y:S02]  /*110d0*/  LDG.E.U16 R18, desc[UR36][R2.64] ;  /* 0x0000002402127981 */ /* 0x000ea4000c1e1500 */
[----:B--2---:R-:W-:-:S06]  /*110e0*/  IMAD.U32 R18, R18, 0x10000, RZ ;  /* 0x0001000012127824 */ /* 0x004fcc00078e00ff */
[----:B------:R-:W0:Y:S01]  /*110f0*/  F2I.FTZ.TRUNC.NTZ R18, R18 ;  /* 0x0000001200127305 */ /* 0x000e22000021f100 */
[----:B------:R-:W-:Y:S05]  /*11100*/  BRA `(.L_x_28797) ;  /* 0x0000000400a07947 */ /* 0x000fea0003800000 */
.L_x_28804:
        /* <DEDUP_REMOVED lines=10> */
.L_x_28811:
        /* <DEDUP_REMOVED lines=21> */
.L_x_28815:
[----:B------:R-:W-:Y:S05]  /*11300*/  BSYNC B1 ;  /* 0x0000000000017941 */ /* 0x000fea0003800000 */
.L_x_28814:
[----:B------:R-:W-:Y:S01]  /*11310*/  IMAD.SHL.U32 R2, R2, 0x100000, RZ ;  /* 0x0010000002027824 */ /* 0x000fe200078e00ff */
[----:B------:R-:W-:-:S04]  /*11320*/  LEA R3, R0, 0x3b800000, 0x17 ;  /* 0x3b80000000037811 */ /* 0x000fc800078eb8ff */
[----:B------:R-:W-:-:S07]  /*11330*/  LOP3.LUT R18, R3, R2, R18, 0xfe, !PT ;  /* 0x0000000203127212 */ /* 0x000fce00078efe12 */
.L_x_28813:
[----:B------:R-:W-:Y:S05]  /*11340*/  BSYNC B0 ;  /* 0x0000000000007941 */ /* 0x000fea0003800000 */
.L_x_28812:
[----:B------:R-:W0:Y:S01]  /*11350*/  F2I.FTZ.TRUNC.NTZ R18, R18 ;  /* 0x0000001200127305 */ /* 0x000e22000021f100 */
[----:B------:R-:W-:Y:S05]  /*11360*/  BRA `(.L_x_28797) ;  /* 0x0000000400087947 */ /* 0x000fea0003800000 */
.L_x_28810:
        /* <DEDUP_REMOVED lines=21> */
.L_x_28819:
[----:B------:R-:W-:Y:S05]  /*114c0*/  BSYNC B1 ;  /* 0x0000000000017941 */ /* 0x000fea0003800000 */
.L_x_28818:
[----:B------:R-:W-:Y:S01]  /*114d0*/  IMAD.SHL.U32 R2, R2, 0x200000, RZ ;  /* 0x0020000002027824 */ /* 0x000fe200078e00ff */
[----:B------:R-:W-:-:S04]  /*114e0*/  LEA R3, R0, 0x37800000, 0x17 ;  /* 0x3780000000037811 */ /* 0x000fc800078eb8ff */
[----:B------:R-:W-:-:S07]  /*114f0*/  LOP3.LUT R18, R3, R2, R18, 0xfe, !PT ;  /* 0x0000000203127212 */ /* 0x000fce00078efe12 */
.L_x_28817:
[----:B------:R-:W-:Y:S05]  /*11500*/  BSYNC B0 ;  /* 0x0000000000007941 */ /* 0x000fea0003800000 */
.L_x_28816:
[----:B------:R-:W0:Y:S01]  /*11510*/  F2I.FTZ.TRUNC.NTZ R18, R18 ;  /* 0x0000001200127305 */ /* 0x000e22000021f100 */
[----:B------:R-:W-:Y:S05]  /*11520*/  BRA `(.L_x_28797) ;  /* 0x0000000000987947 */ /* 0x000fea0003800000 */
.L_x_28809:
        /* <DEDUP_REMOVED lines=14> */
.L_x_28823:
[----:B------:R-:W-:Y:S05]  /*11610*/  BSYNC B0 ;  /* 0x0000000000007941 */ /* 0x000fea0003800000 */
.L_x_28822:
[----:B------:R-:W0:Y:S01]  /*11620*/  F2I.FTZ.TRUNC.NTZ R18, R18 ;  /* 0x0000001200127305 */ /* 0x000e22000021f100 */
[----:B------:R-:W-:Y:S05]  /*11630*/  BRA `(.L_x_28797) ;  /* 0x0000000000547947 */ /* 0x000fea0003800000 */
.L_x_28796:
        /* <DEDUP_REMOVED lines=17> */
.L_x_28824:
[----:B------:R-:W-:Y:S05]  /*11750*/  BRA `(.L_x_28797) ;  /* 0x00000000000c7947 */ /* 0x000fea0003800000 */
.L_x_28821:
[----:B------:R0:W5:Y:S01]  /*11760*/  LDG.E R18, desc[UR36][R2.64] ;  /* 0x0000002402127981 */ /* 0x000162000c1e1900 */
[----:B------:R-:W-:Y:S05]  /*11770*/  BRA `(.L_x_28797) ;  /* 0x0000000000047947 */ /* 0x000fea0003800000 */
.L_x_28820:
[----:B------:R0:W5:Y:S02]  /*11780*/  LDG.E R18, desc[UR36][R2.64] ;  /* 0x0000002402127981 */ /* 0x000164000c1e1900 */
.L_x_28797:
        /* <DEDUP_REMOVED lines=17> */
.L_x_28828:
[----:B------:R1:W5:Y:S01]  /*118a0*/  LDG.E.U8 R24, desc[UR36][R2.64] ;  /* 0x0000002402187981 */ /* 0x000362000c1e1100 */
[----:B------:R-:W-:Y:S05]  /*118b0*/  BRA `(.L_x_28830) ;  /* 0x0000000c00347947 */ /* 0x000fea0003800000 */
.L_x_28827:
        /* <DEDUP_REMOVED lines=8> */
.L_x_28832:
[----:B------:R3:W5:Y:S01]  /*11940*/  LDG.E R24, desc[UR36][R2.64] ;  /* 0x0000002402187981 */ /* 0x000762000c1e1900 */
[----:B------:R-:W-:Y:S05]  /*11950*/  BRA `(.L_x_28830) ;  /* 0x0000000c000c7947 */ /* 0x000fea0003800000 */
.L_x_28831:
[----:B------:R2:W5:Y:S01]  /*11960*/  LDG.E.S16 R24, desc[UR36][R2.64] ;  /* 0x0000002402187981 */ /* 0x000562000c1e1700 */
[----:B------:R-:W-:Y:S05]  /*11970*/  BRA `(.L_x_28830) ;  /* 0x0000000c00047947 */ /* 0x000fea0003800000 */
.L_x_28826:
        /* <DEDUP_REMOVED lines=9> */
.L_x_28834:
[----:B------:R-:W2:Y:S02]  /*11a10*/  LDG.E.U16 R2, desc[UR36][R2.64] ;  /* 0x0000002402027981 */ /* 0x000ea4000c1e1500 */
[----:B--2---:R-:W-:-:S06]  /*11a20*/  HADD2.F32 R24, -RZ, R2.H0_H0 ;  /* 0x20000002ff187230 */ /* 0x004fcc0000004100 */
[----:B------:R-:W0:Y:S01]  /*11a30*/  F2I.FTZ.TRUNC.NTZ R24, R24 ;  /* 0x0000001800187305 */ /* 0x000e22000021f100 */
[----:B------:R-:W-:Y:S05]  /*11a40*/  BRA `(.L_x_28830) ;  /* 0x0000000800d07947 */ /* 0x000fea0003800000 */
.L_x_28833:
        /* <DEDUP_REMOVED lines=9> */
.L_x_28836:
[----:B------:R-:W2:Y:S02]  /*11ae0*/  LDG.E.U16 R2, desc[UR36][R2.64] ;  /* 0x0000002402027981 */ /* 0x000ea4000c1e1500 */
[----:B--2---:R-:W-:-:S06]  /*11af0*/  HADD2.F32 R24, -RZ, R2.H0_H0 ;  /* 0x20000002ff187230 */ /* 0x004fcc0000004100 */
[----:B------:R-:W0:Y:S01]  /*11b00*/  F2I.FTZ.TRUNC.NTZ R24, R24 ;  /* 0x0000001800187305 */ /* 0x000e22000021f100 */
[----:B------:R-:W-:Y:S05]  /*11b10*/  BRA `(.L_x_28830) ;  /* 0x00000008009c7947 */ /* 0x000fea0003800000 */
.L_x_28835:
[----:B------:R-:W2:Y:S02]  /*11b20*/  LDG.E.64 R2, desc[UR36][R2.64] ;  /* 0x0000002402027981 */ /* 0x000ea4000c1e1b00 */
[----:B--2---:R0:W1:Y:S01]  /*11b30*/  F2I.F64.TRUNC R24, R2 ;  /* 0x0000000200187311 */ /* 0x004062000030d100 */
[----:B------:R-:W-:Y:S05]  /*11b40*/  BRA `(.L_x_28830) ;  /* 0x0000000800907947 */ /* 0x000fea0003800000 */
.L_x_28825:
        /* <DEDUP_REMOVED lines=12> */
.L_x_28839:
[----:B------:R-:W2:Y:S02]  /*11c10*/  LDG.E.64 R2, desc[UR36][R2.64] ;  /* 0x0000002402027981 */ /* 0x000ea4000c1e1b00 */
[----:B--2---:R0:W1:Y:S01]  /*11c20*/  F2I.F64.TRUNC R24, R2 ;  /* 0x0000000200187311 */ /* 0x004062000030d100 */
[----:B------:R-:W-:Y:S05]  /*11c30*/  BRA `(.L_x_28830) ;  /* 0x0000000800547947 */ /* 0x000fea0003800000 */
.L_x_28838:
        /* <DEDUP_REMOVED lines=27> */
.L_x_28841:
        /* <DEDUP_REMOVED lines=14> */
.L_x_28840:
[----:B------:R-:W2:Y:S02]  /*11ed0*/  LDG.E.U16 R24, desc[UR36][R2.64] ;  /* 0x0000002402187981 */ /* 0x000ea4000c1e1500 */
[----:B--2---:R-:W-:-:S06]  /*11ee0*/  IMAD.U32 R24, R24, 0x10000, RZ ;  /* 0x0001000018187824 */ /* 0x004fcc00078e00ff */
[----:B------:R-:W0:Y:S01]  /*11ef0*/  F2I.FTZ.TRUNC.NTZ R24, R24 ;  /* 0x0000001800187305 */ /* 0x000e22000021f100 */
[----:B------:R-:W-:Y:S05]  /*11f00*/  BRA `(.L_x_28830) ;  /* 0x0000000400a07947 */ /* 0x000fea0003800000 */
.L_x_28837:
        /* <DEDUP_REMOVED lines=10> */
.L_x_28844:
        /* <DEDUP_REMOVED lines=21> */
.L_x_28848:
[----:B------:R-:W-:Y:S05]  /*12100*/  BSYNC B1 ;  /* 0x0000000000017941 */ /* 0x000fea0003800000 */
.L_x_28847:
[----:B------:R-:W-:Y:S01]  /*12110*/  IMAD.SHL.U32 R2, R2, 0x100000, RZ ;  /* 0x0010000002027824 */ /* 0x000fe200078e00ff */
[----:B------:R-:W-:-:S04]  /*12120*/  LEA R3, R0, 0x3b800000, 0x17 ;  /* 0x3b80000000037811 */ /* 0x000fc800078eb8ff */
[----:B------:R-:W-:-:S07]  /*12130*/  LOP3.LUT R24, R3, R2, R24, 0xfe, !PT ;  /* 0x0000000203187212 */ /* 0x000fce00078efe18 */
.L_x_28846:
[----:B------:R-:W-:Y:S05]  /*12140*/  BSYNC B0 ;  /* 0x0000000000007941 */ /* 0x000fea0003800000 */
.L_x_28845:
[----:B------:R-:W0:Y:S01]  /*12150*/  F2I.FTZ.TRUNC.NTZ R24, R24 ;  /* 0x0000001800187305 */ /* 0x000e22000021f100 */
[----:B------:R-:W-:Y:S05]  /*12160*/  BRA `(.L_x_28830) ;  /* 0x0000000400087947 */ /* 0x000fea0003800000 */
.L_x_28843:
        /* <DEDUP_REMOVED lines=21> */
.L_x_28852:
[----:B------:R-:W-:Y:S05]  /*122c0*/  BSYNC B1 ;  /* 0x0000000000017941 */ /* 0x000fea0003800000 */
.L_x_28851:
[----:B------:R-:W-:Y:S01]  /*122d0*/  IMAD.SHL.U32 R2, R2, 0x200000, RZ ;  /* 0x0020000002027824 */ /* 0x000fe200078e00ff */
[----:B------:R-:W-:-:S04]  /*122e0*/  LEA R3, R0, 0x37800000, 0x17 ;  /* 0x3780000000037811 */ /* 0x000fc800078eb8ff */
[----:B------:R-:W-:-:S07]  /*122f0*/  LOP3.LUT R24, R3, R2, R24, 0xfe, !PT ;  /* 0x0000000203187212 */ /* 0x000fce00078efe18 */
.L_x_28850:
[----:B------:R-:W-:Y:S05]  /*12300*/  BSYNC B0 ;  /* 0x0000000000007941 */ /* 0x000fea0003800000 */
.L_x_28849:
[----:B------:R-:W0:Y:S01]  /*12310*/  F2I.FTZ.TRUNC.NTZ R24, R24 ;  /* 0x0000001800187305 */ /* 0x000e22000021f100 */
[----:B------:R-:W-:Y:S05]  /*12320*/  BRA `(.L_x_28830) ;  /* 0x0000000000987947 */ /* 0x000fea0003800000 */
.L_x_28842:
        /* <DEDUP_REMOVED lines=14> */
.L_x_28856:
[----:B------:R-:W-:Y:S05]  /*12410*/  BSYNC B0 ;  /* 0x0000000000007941 */ /* 0x000fea0003800000 */
.L_x_28855:
[----:B------:R-:W0:Y:S01]  /*12420*/  F2I.FTZ.TRUNC.NTZ R24, R24 ;  /* 0x0000001800187305 */ /* 0x000e22000021f100 */
[----:B------:R-:W-:Y:S05]  /*12430*/  BRA `(.L_x_28830) ;  /* 0x0000000000547947 */ /* 0x000fea0003800000 */
.L_x_28829:
        /* <DEDUP_REMOVED lines=17> */
.L_x_28857:
[----:B------:R-:W-:Y:S05]  /*12550*/  BRA `(.L_x_28830) ;  /* 0x00000000000c7947 */ /* 0x000fea0003800000 */
.L_x_28854:
[----:B------:R0:W5:Y:S01]  /*12560*/  LDG.E R24, desc[UR36][R2.64] ;  /* 0x0000002402187981 */ /* 0x000162000c1e1900 */
[----:B------:R-:W-:Y:S05]  /*12570*/  BRA `(.L_x_28830) ;  /* 0x0000000000047947 */ /* 0x000fea0003800000 */
.L_x_28853:
[----:B------:R0:W5:Y:S02]  /*12580*/  LDG.E R24, desc[UR36][R2.64] ;  /* 0x0000002402187981 */ /* 0x000164000c1e1900 */
.L_x_28830:
        /* <DEDUP_REMOVED lines=17> */
.L_x_28861:
[----:B------:R0:W5:Y:S01]  /*126a0*/  LDG.E.U8 R2, desc[UR36][R4.64] ;  /* 0x0000002404027981 */ /* 0x000162000c1e1100 */
[----:B------:R-:W-:Y:S05]  /*126b0*/  BRA `(.L_x_28863) ;  /* 0x0000000c00347947 */ /* 0x000fea0003800000 */
.L_x_28860:
        /* <DEDUP_REMOVED lines=8> */
.L_x_28865:
[----:B------:R0:W5:Y:S01]  /*12740*/  LDG.E R2, desc[UR36][R4.64] ;  /* 0x0000002404027981 */ /* 0x000162000c1e1900 */
[----:B------:R-:W-:Y:S05]  /*12750*/  BRA `(.L_x_28863) ;  /* 0x0000000c000c7947 */ /* 0x000fea0003800000 */
.L_x_28864:
[----:B------:R0:W5:Y:S01]  /*12760*/  LDG.E.S16 R2, desc[UR36][R4.64] ;  /* 0x0000002404027981 */ /* 0x000162000c1e1700 */
[----:B------:R-:W-:Y:S05]  /*12770*/  BRA `(.L_x_28863) ;  /* 0x0000000c00047947 */ /* 0x000fea0003800000 */
.L_x_28859:
        /* <DEDUP_REMOVED lines=9> */
.L_x_28867:
[----:B------:R-:W2:Y:S02]  /*12810*/  LDG.E.U16 R4, desc[UR36][R4.64] ;  /* 0x0000002404047981 */ /* 0x000ea4000c1e1500 */
[----:B--2---:R-:W-:-:S06]  /*12820*/  HADD2.F32 R2, -RZ, R4.H0_H0 ;  /* 0x20000004ff027230 */ /* 0x004fcc0000004100 */
[----:B------:R-:W0:Y:S01]  /*12830*/  F2I.FTZ.TRUNC.NTZ R2, R2 ;  /* 0x0000000200027305 */ /* 0x000e22000021f100 */
[----:B------:R-:W-:Y:S05]  /*12840*/  BRA `(.L_x_28863) ;  /* 0x0000000800d07947 */ /* 0x000fea0003800000 */
.L_x_28866:
        /* <DEDUP_REMOVED lines=9> */
.L_x_28869:
[----:B------:R-:W2:Y:S02]  /*128e0*/  LDG.E.U16 R4, desc[UR36][R4.64] ;  /* 0x0000002404047981 */ /* 0x000ea4000c1e1500 */
[----:B--2---:R-:W-:-:S06]  /*128f0*/  HADD2.F32 R2, -RZ, R4.H0_H0 ;  /* 0x20000004ff027230 */ /* 0x004fcc0000004100 */
[----:B------:R-:W2:Y:S01]  /*12900*/  F2I.FTZ.TRUNC.NTZ R2, R2 ;  /* 0x0000000200027305 */ /* 0x000ea2000021f100 */
[----:B------:R-:W-:Y:S05]  /*12910*/  BRA `(.L_x_28863) ;  /* 0x00000008009c7947 */ /* 0x000fea0003800000 */
.L_x_28868:
[----:B------:R-:W2:Y:S02]  /*12920*/  LDG.E.64 R2, desc[UR36][R4.64] ;  /* 0x0000002404027981 */ /* 0x000ea4000c1e1b00 */
[----:B--2---:R4:W0:Y:S01]  /*12930*/  F2I.F64.TRUNC R2, R2 ;  /* 0x0000000200027311 */ /* 0x004822000030d100 */
[----:B------:R-:W-:Y:S05]  /*12940*/  BRA `(.L_x_28863) ;  /* 0x0000000800907947 */ /* 0x000fea0003800000 */
.L_x_28858:
        /* <DEDUP_REMOVED lines=12> */
.L_x_28872:
[----:B------:R-:W2:Y:S02]  /*12a10*/  LDG.E.64 R2, desc[UR36][R4.64] ;  /* 0x0000002404027981 */ /* 0x000ea4000c1e1b00 */
[----:B--2---:R0:W1:Y:S01]  /*12a20*/  F2I.F64.TRUNC R2, R2 ;  /* 0x0000000200027311 */ /* 0x004062000030d100 */
[----:B------:R-:W-:Y:S05]  /*12a30*/  BRA `(.L_x_28863) ;  /* 0x0000000800547947 */ /* 0x000fea0003800000 */
.L_x_28871:
        /* <DEDUP_REMOVED lines=27> */
.L_x_28874:
        /* <DEDUP_REMOVED lines=14> */
.L_x_28873:
[----:B------:R-:W2:Y:S02]  /*12cd0*/  LDG.E.U16 R2, desc[UR36][R4.64] ;  /* 0x0000002404027981 */ /* 0x000ea4000c1e1500 */
[----:B--2---:R-:W-:-:S06]  /*12ce0*/  IMAD.U32 R2, R2, 0x10000, RZ ;  /* 0x0001000002027824 */ /* 0x004fcc00078e00ff */
[----:B------:R-:W0:Y:S01]  /*12cf0*/  F2I.FTZ.TRUNC.NTZ R2, R2 ;  /* 0x0000000200027305 */ /* 0x000e22000021f100 */
[----:B------:R-:W-:Y:S05]  /*12d00*/  BRA `(.L_x_28863) ;  /* 0x0000000400a07947 */ /* 0x000fea0003800000 */
.L_x_28870:
        /* <DEDUP_REMOVED lines=10> */
.L_x_28877:
        /* <DEDUP_REMOVED lines=21> */
.L_x_28881:
[----:B------:R-:W-:Y:S05]  /*12f00*/  BSYNC B1 ;  /* 0x0000000000017941 */ /* 0x000fea0003800000 */
.L_x_28880:
[----:B------:R-:W-:Y:S01]  /*12f10*/  IMAD.SHL.U32 R2, R2, 0x100000, RZ ;  /* 0x0010000002027824 */ /* 0x000fe200078e00ff */
[----:B------:R-:W-:-:S04]  /*12f20*/  LEA R3, R0, 0x3b800000, 0x17 ;  /* 0x3b80000000037811 */ /* 0x000fc800078eb8ff */
[----:B------:R-:W-:-:S07]  /*12f30*/  LOP3.LUT R2, R3, R2, R4, 0xfe, !PT ;  /* 0x0000000203027212 */ /* 0x000fce00078efe04 */
.L_x_28879:
[----:B------:R-:W-:Y:S05]  /*12f40*/  BSYNC B0 ;  /* 0x0000000000007941 */ /* 0x000fea0003800000 */
.L_x_28878:
[----:B------:R-:W0:Y:S01]  /*12f50*/  F2I.FTZ.TRUNC.NTZ R2, R2 ;  /* 0x0000000200027305 */ /* 0x000e22000021f100 */
[----:B------:R-:W-:Y:S05]  /*12f60*/  BRA `(.L_x_28863) ;  /* 0x0000000400087947 */ /* 0x000fea0003800000 */
.L_x_28876:
        /* <DEDUP_REMOVED lines=21> */
.L_x_28885:
[----:B------:R-:W-:Y:S05]  /*130c0*/  BSYNC B1 ;  /* 0x0000000000017941 */ /* 0x000fea0003800000 */
.L_x_28884:
[----:B------:R-:W-:Y:S01]  /*130d0*/  IMAD.SHL.U32 R2, R2, 0x200000, RZ ;  /* 0x0020000002027824 */ /* 0x000fe200078e00ff */
[----:B------:R-:W-:-:S04]  /*130e0*/  LEA R3, R0, 0x37800000, 0x17 ;  /* 0x3780000000037811 */ /* 0x000fc800078eb8ff */
[----:B------:R-:W-:-:S07]  /*130f0*/  LOP3.LUT R2, R3, R2, R4, 0xfe, !PT ;  /* 0x0000000203027212 */ /* 0x000fce00078efe04 */
.L_x_28883:
[----:B------:R-:W-:Y:S05]  /*13100*/  BSYNC B0 ;  /* 0x0000000000007941 */ /* 0x000fea0003800000 */
.L_x_28882:
[----:B------:R-:W0:Y:S01]  /*13110*/  F2I.FTZ.TRUNC.NTZ R2, R2 ;  /* 0x0000000200027305 */ /* 0x000e22000021f100 */
[----:B------:R-:W-:Y:S05]  /*13120*/  BRA `(.L_x_28863) ;  /* 0x0000000000987947 */ /* 0x000fea0003800000 */
.L_x_28875:
        /* <DEDUP_REMOVED lines=14> */
.L_x_28889:
[----:B------:R-:W-:Y:S05]  /*13210*/  BSYNC B0 ;  /* 0x0000000000007941 */ /* 0x000fea0003800000 */
.L_x_28888:
[----:B------:R-:W0:Y:S01]  /*13220*/  F2I.FTZ.TRUNC.NTZ R2, R2 ;  /* 0x0000000200027305 */ /* 0x000e22000021f100 */
[----:B------:R-:W-:Y:S05]  /*13230*/  BRA `(.L_x_28863) ;  /* 0x0000000000547947 */ /* 0x000fea0003800000 */
.L_x_28862:
        /* <DEDUP_REMOVED lines=17> */
.L_x_28890:
[----:B------:R-:W-:Y:S05]  /*13350*/  BRA `(.L_x_28863) ;  /* 0x00000000000c7947 */ /* 0x000fea0003800000 */
.L_x_28887:
[----:B------:R0:W5:Y:S01]  /*13360*/  LDG.E R2, desc[UR36][R4.64] ;  /* 0x0000002404027981 */ /* 0x000162000c1e1900 */
[----:B------:R-:W-:Y:S05]  /*13370*/  BRA `(.L_x_28863) ;  /* 0x0000000000047947 */ /* 0x000fea0003800000 */
.L_x_28886:
[----:B------:R0:W5:Y:S02]  /*13380*/  LDG.E R2, desc[UR36][R4.64] ;  /* 0x0000002404027981 */ /* 0x000164000c1e1900 */
.L_x_28863:
        /* <DEDUP_REMOVED lines=17> */
.L_x_28894:
[----:B------:R0:W5:Y:S01]  /*134a0*/  LDG.E.U8 R17, desc[UR36][R4.64] ;  /* 0x0000002404117981 */ /* 0x000162000c1e1100 */
[----:B------:R-:W-:Y:S05]  /*134b0*/  BRA `(.L_x_28896) ;  /* 0x0000000c00347947 */ /* 0x000fea0003800000 */
.L_x_28893:
        /* <DEDUP_REMOVED lines=8> */
.L_x_28898:
[----:B------:R0:W5:Y:S01]  /*13540*/  LDG.E R17, desc[UR36][R4.64] ;  /* 0x0000002404117981 */ /* 0x000162000c1e1900 */
[----:B------:R-:W-:Y:S05]  /*13550*/  BRA `(.L_x_28896) ;  /* 0x0000000c000c7947 */ /* 0x000fea0003800000 */
.L_x_28897:
[----:B------:R0:W5:Y:S01]  /*13560*/  LDG.E.S16 R17, desc[UR36][R4.64] ;  /* 0x0000002404117981 */ /* 0x000162000c1e1700 */
[----:B------:R-:W-:Y:S05]  /*13570*/  BRA `(.L_x_28896) ;  /* 0x0000000c00047947 */ /* 0x000fea0003800000 */
.L_x_28892:
        /* <DEDUP_REMOVED lines=9> */
.L_x_28900:
[----:B------:R-:W4:Y:S02]  /*13610*/  LDG.E.U16 R4, desc[UR36][R4.64] ;  /* 0x0000002404047981 */ /* 0x000f24000c1e1500 */
[----:B----4-:R-:W-:-:S06]  /*13620*/  HADD2.F32 R17, -RZ, R4.H0_H0 ;  /* 0x20000004ff117230 */ /* 0x010fcc0000004100 */
[----:B------:R-:W0:Y:S01]  /*13630*/  F2I.FTZ.TRUNC.NTZ R17, R17 ;  /* 0x0000001100117305 */ /* 0x000e22000021f100 */
[----:B------:R-:W-:Y:S05]  /*13640*/  BRA `(.L_x_28896) ;  /* 0x0000000800d07947 */ /* 0x000fea0003800000 */
.L_x_28899:
        /* <DEDUP_REMOVED lines=9> */
.L_x_28902:
[----:B------:R-:W4:Y:S02]  /*136e0*/  LDG.E.U16 R4, desc[UR36][R4.64] ;  /* 0x0000002404047981 */ /* 0x000f24000c1e1500 */
[----:B----4-:R-:W-:-:S06]  /*136f0*/  HADD2.F32 R17, -RZ, R4.H0_H0 ;  /* 0x20000004ff117230 */ /* 0x010fcc0000004100 */
[----:B------:R-:W0:Y:S01]  /*13700*/  F2I.FTZ.TRUNC.NTZ R17, R17 ;  /* 0x0000001100117305 */ /* 0x000e22000021f100 */
[----:B------:R-:W-:Y:S05]  /*13710*/  BRA `(.L_x_28896) ;  /* 0x00000008009c7947 */ /* 0x000fea0003800000 */
.L_x_28901:
[----:B------:R-:W4:Y:S02]  /*13720*/  LDG.E.64 R4, desc[UR36][R4.64] ;  /* 0x0000002404047981 */ /* 0x000f24000c1e1b00 */
[----:B----4-:R0:W4:Y:S01]  /*13730*/  F2I.F64.TRUNC R17, R4 ;  /* 0x0000000400117311 */ /* 0x010122000030d100 */
[----:B------:R-:W-:Y:S05]  /*13740*/  BRA `(.L_x_28896) ;  /* 0x0000000800907947 */ /* 0x000fea0003800000 */
.L_x_28891:
        /* <DEDUP_REMOVED lines=12> */
.L_x_28905:
[----:B------:R-:W4:Y:S02]  /*13810*/  LDG.E.64 R4, desc[UR36][R4.64] ;  /* 0x0000002404047981 */ /* 0x000f24000c1e1b00 */
[----:B----4-:R0:W4:Y:S01]  /*13820*/  F2I.F64.TRUNC R17, R4 ;  /* 0x0000000400117311 */ /* 0x010122000030d100 */
[----:B------:R-:W-:Y:S05]  /*13830*/  BRA `(.L_x_28896) ;  /* 0x0000000800547947 */ /* 0x000fea0003800000 */
.L_x_28904:
        /* <DEDUP_REMOVED lines=27> */
.L_x_28907:
        /* <DEDUP_REMOVED lines=14> */
.L_x_28906:
[----:B------:R-:W4:Y:S02]  /*13ad0*/  LDG.E.U16 R17, desc[UR36][R4.64] ;  /* 0x0000002404117981 */ /* 0x000f24000c1e1500 */
[----:B----4-:R-:W-:-:S06]  /*13ae0*/  IMAD.U32 R17, R17, 0x10000, RZ ;  /* 0x0001000011117824 */ /* 0x010fcc00078e00ff */
[----:B------:R-:W0:Y:S01]  /*13af0*/  F2I.FTZ.TRUNC.NTZ R17, R17 ;  /* 0x0000001100117305 */ /* 0x000e22000021f100 */
[----:B------:R-:W-:Y:S05]  /*13b00*/  BRA `(.L_x_28896) ;  /* 0x0000000400a07947 */ /* 0x000fea0003800000 */
.L_x_28903:
        /* <DEDUP_REMOVED lines=10> */
.L_x_28910:
        /* <DEDUP_REMOVED lines=21> */
.L_x_28914:
[----:B------:R-:W-:Y:S05]  /*13d00*/  BSYNC B1 ;  /* 0x0000000000017941 */ /* 0x000fea0003800000 */
.L_x_28913:
[----:B------:R-:W-:Y:S01]  /*13d10*/  IMAD.SHL.U32 R3, R3, 0x100000, RZ ;  /* 0x0010000003037824 */ /* 0x000fe200078e00ff */
[----:B------:R-:W-:-:S04]  /*13d20*/  LEA R0, R0, 0x3b800000, 0x17 ;  /* 0x3b80000000007811 */ /* 0x000fc800078eb8ff */
[----:B------:R-:W-:-:S07]  /*13d30*/  LOP3.LUT R17, R0, R3, R17, 0xfe, !PT ;  /* 0x0000000300117212 */ /* 0x000fce00078efe11 */
.L_x_28912:
[----:B------:R-:W-:Y:S05]  /*13d40*/  BSYNC B0 ;  /* 0x0000000000007941 */ /* 0x000fea0003800000 */
.L_x_28911:
[----:B------:R-:W4:Y:S01]  /*13d50*/  F2I.FTZ.TRUNC.NTZ R17, R17 ;  /* 0x0000001100117305 */ /* 0x000f22000021f100 */
[----:B------:R-:W-:Y:S05]  /*13d60*/  BRA `(.L_x_28896) ;  /* 0x0000000400087947 */ /* 0x000fea0003800000 */
.L_x_28909:
        /* <DEDUP_REMOVED lines=21> */
.L_x_28918:
[----:B------:R-:W-:Y:S05]  /*13ec0*/  BSYNC B1 ;  /* 0x0000000000017941 */ /* 0x000fea0003800000 */
.L_x_28917:
[----:B------:R-:W-:Y:S01]  /*13ed0*/  IMAD.SHL.U32 R3, R3, 0x200000, RZ ;  /* 0x0020000003037824 */ /* 0x000fe200078e00ff */
[----:B------:R-:W-:-:S04]  /*13ee0*/  LEA R0, R0, 0x37800000, 0x17 ;  /* 0x3780000000007811 */ /* 0x000fc800078eb8ff */
[----:B------:R-:W-:-:S07]  /*13ef0*/  LOP3.LUT R17, R0, R3, R17, 0xfe, !PT ;  /* 0x0000000300117212 */ /* 0x000fce00078efe11 */
.L_x_28916:
[----:B------:R-:W-:Y:S05]  /*13f00*/  BSYNC B0 ;  /* 0x0000000000007941 */ /* 0x000fea0003800000 */
.L_x_28915:
[----:B------:R-:W0:Y:S01]  /*13f10*/  F2I.FTZ.TRUNC.NTZ R17, R17 ;  /* 0x0000001100117305 */ /* 0x000e22000021f100 */
[----:B------:R-:W-:Y:S05]  /*13f20*/  BRA `(.L_x_28896) ;  /* 0x0000000000987947 */ /* 0x000fea0003800000 */
.L_x_28908:
        /* <DEDUP_REMOVED lines=14> */
.L_x_28922:
[----:B------:R-:W-:Y:S05]  /*14010*/  BSYNC B0 ;  /* 0x0000000000007941 */ /* 0x000fea0003800000 */
.L_x_28921:
[----:B------:R-:W0:Y:S01]  /*14020*/  F2I.FTZ.TRUNC.NTZ R17, R17 ;  /* 0x0000001100117305 */ /* 0x000e22000021f100 */
[----:B------:R-:W-:Y:S05]  /*14030*/  BRA `(.L_x_28896) ;  /* 0x0000000000547947 */ /* 0x000fea0003800000 */
.L_x_28895:
        /* <DEDUP_REMOVED lines=17> */
.L_x_28923:
[----:B------:R-:W-:Y:S05]  /*14150*/  BRA `(.L_x_28896) ;  /* 0x00000000000c7947 */ /* 0x000fea0003800000 */
.L_x_28920:
[----:B------:R0:W5:Y:S01]  /*14160*/  LDG.E R17, desc[UR36][R4.64] ;  /* 0x0000002404117981 */ /* 0x000162000c1e1900 */
[----:B------:R-:W-:Y:S05]  /*14170*/  BRA `(.L_x_28896) ;  /* 0x0000000000047947 */ /* 0x000fea0003800000 */
.L_x_28919:
[----:B------:R0:W5:Y:S02]  /*14180*/  LDG.E R17, desc[UR36][R4.64] ;  /* 0x0000002404117981 */ /* 0x000164000c1e1900 */
.L_x_28896:
        /* <DEDUP_REMOVED lines=17> */
.L_x_28927:
[----:B------:R0:W5:Y:S01]  /*142a0*/  LDG.E.U8 R16, desc[UR36][R4.64] ;  /* 0x0000002404107981 */ /* 0x000162000c1e1100 */
[----:B------:R-:W-:Y:S05]  /*142b0*/  BRA `(.L_x_28929) ;  /* 0x0000000c00347947 */ /* 0x000fea0003800000 */
.L_x_28926:
        /* <DEDUP_REMOVED lines=8> */
.L_x_28931:
[----:B------:R1:W5:Y:S01]  /*14340*/  LDG.E R16, desc[UR36][R4.64] ;  /* 0x0000002404107981 */ /* 0x000362000c1e1900 */
[----:B------:R-:W-:Y:S05]  /*14350*/  BRA `(.L_x_28929) ;  /* 0x0000000c000c7947 */ /* 0x000fea0003800000 */
.L_x_28930:
[----:B------:R0:W5:Y:S01]  /*14360*/  LDG.E.S16 R16, desc[UR36][R4.64] ;  /* 0x0000002404107981 */ /* 0x000162000c1e1700 */
[----:B------:R-:W-:Y:S05]  /*14370*/  BRA `(.L_x_28929) ;  /* 0x0000000c00047947 */ /* 0x000fea0003800000 */
.L_x_28925:
        /* <DEDUP_REMOVED lines=9> */
.L_x_28933:
[----:B------:R-:W2:Y:S02]  /*14410*/  LDG.E.U16 R4, desc[UR36][R4.64] ;  /* 0x0000002404047981 */ /* 0x000ea4000c1e1500 */
[----:B--2---:R-:W-:-:S06]  /*14420*/  HADD2.F32 R16, -RZ, R4.H0_H0 ;  /* 0x20000004ff107230 */ /* 0x004fcc0000004100 */
[----:B------:R-:W0:Y:S01]  /*14430*/  F2I.FTZ.TRUNC.NTZ R16, R16 ;  /* 0x0000001000107305 */ /* 0x000e22000021f100 */
[----:B------:R-:W-:Y:S05]  /*14440*/  BRA `(.L_x_28929) ;  /* 0x0000000800d07947 */ /* 0x000fea0003800000 */
.L_x_28932:
        /* <DEDUP_REMOVED lines=9> */
.L_x_28935:
[----:B------:R-:W2:Y:S02]  /*144e0*/  LDG.E.U16 R4, desc[UR36][R4.64] ;  /* 0x0000002404047981 */ /* 0x000ea4000c1e1500 */
[----:B--2---:R-:W-:-:S06]  /*144f0*/  HADD2.F32 R16, -RZ, R4.H0_H0 ;  /* 0x20000004ff107230 */ /* 0x004fcc0000004100 */
[----:B------:R-:W0:Y:S01]  /*14500*/  F2I.FTZ.TRUNC.NTZ R16, R16 ;  /* 0x0000001000107305 */ /* 0x000e22000021f100 */
[----:B------:R-:W-:Y:S05]  /*14510*/  BRA `(.L_x_28929) ;  /* 0x00000008009c7947 */ /* 0x000fea0003800000 */
.L_x_28934:
[----:B------:R-:W2:Y:S02]  /*14520*/  LDG.E.64 R4, desc[UR36][R4.64] ;  /* 0x0000002404047981 */ /* 0x000ea4000c1e1b00 */
[----:B--2---:R0:W1:Y:S01]  /*14530*/  F2I.F64.TRUNC R16, R4 ;  /* 0x0000000400107311 */ /* 0x004062000030d100 */
[----:B------:R-:W-:Y:S05]  /*14540*/  BRA `(.L_x_28929) ;  /* 0x0000000800907947 */ /* 0x000fea0003800000 */
.L_x_28924:
        /* <DEDUP_REMOVED lines=12> */
.L_x_28938:
[----:B------:R-:W2:Y:S02]  /*14610*/  LDG.E.64 R4, desc[UR36][R4.64] ;  /* 0x0000002404047981 */ /* 0x000ea4000c1e1b00 */
[----:B--2---:R0:W1:Y:S01]  /*14620*/  F2I.F64.TRUNC R16, R4 ;  /* 0x0000000400107311 */ /* 0x004062000030d100 */
[----:B------:R-:W-:Y:S05]  /*14630*/  BRA `(.L_x_28929) ;  /* 0x0000000800547947 */ /* 0x000fea0003800000 */
.L_x_28937:
        /* <DEDUP_REMOVED lines=27> */
.L_x_28940:
        /* <DEDUP_REMOVED lines=14> */
.L_x_28939:
[----:B------:R-:W2:Y:S02]  /*148d0*/  LDG.E.U16 R16, desc[UR36][R4.64] ;  /* 0x0000002404107981 */ /* 0x000ea4000c1e1500 */
[----:B--2---:R-:W-:-:S06]  /*148e0*/  IMAD.U32 R16, R16, 0x10000, RZ ;  /* 0x0001000010107824 */ /* 0x004fcc00078e00ff */
[----:B------:R-:W0:Y:S01]  /*148f0*/  F2I.FTZ.TRUNC.NTZ R16, R16 ;  /* 0x0000001000107305 */ /* 0x000e22000021f100 */
[----:B------:R-:W-:Y:S05]  /*14900*/  BRA `(.L_x_28929) ;  /* 0x0000000400a07947 */ /* 0x000fea0003800000 */
.L_x_28936:
        /* <DEDUP_REMOVED lines=10> */
.L_x_28943:
        /* <DEDUP_REMOVED lines=21> */
.L_x_28947:
[----:B------:R-:W-:Y:S05]  /*14b00*/  BSYNC B1 ;  /* 0x0000000000017941 */ /* 0x000fea0003800000 */
.L_x_28946:
[----:B------:R-:W-:Y:S01]  /*14b10*/  IMAD.SHL.U32 R3, R3, 0x100000, RZ ;  /* 0x0010000003037824 */ /* 0x000fe200078e00ff */
[----:B------:R-:W-:-:S04]  /*14b20*/  LEA R5, R0, 0x3b800000, 0x17 ;  /* 0x3b80000000057811 */ /* 0x000fc800078eb8ff */
[----:B------:R-:W-:-:S07]  /*14b30*/  LOP3.LUT R16, R5, R3, R16, 0xfe, !PT ;  /* 0x0000000305107212 */ /* 0x000fce00078efe10 */
.L_x_28945:
[----:B------:R-:W-:Y:S05]  /*14b40*/  BSYNC B0 ;  /* 0x0000000000007941 */ /* 0x000fea0003800000 */
.L_x_28944:
[----:B------:R-:W0:Y:S01]  /*14b50*/  F2I.FTZ.TRUNC.NTZ R16, R16 ;  /* 0x0000001000107305 */ /* 0x000e22000021f100 */
[----:B------:R-:W-:Y:S05]  /*14b60*/  BRA `(.L_x_28929) ;  /* 0x0000000400087947 */ /* 0x000fea0003800000 */
.L_x_28942:
        /* <DEDUP_REMOVED lines=21> */
.L_x_28951:
[----:B------:R-:W-:Y:S05]  /*14cc0*/  BSYNC B1 ;  /* 0x0000000000017941 */ /* 0x000fea0003800000 */
.L_x_28950:
[----:B------:R-:W-:Y:S01]  /*14cd0*/  IMAD.SHL.U32 R3, R3, 0x200000, RZ ;  /* 0x0020000003037824 */ /* 0x000fe200078e00ff */
[----:B------:R-:W-:-:S04]  /*14ce0*/  LEA R5, R0, 0x37800000, 0x17 ;  /* 0x3780000000057811 */ /* 0x000fc800078eb8ff */
[----:B------:R-:W-:-:S07]  /*14cf0*/  LOP3.LUT R16, R5, R3, R16, 0xfe, !PT ;  /* 0x0000000305107212 */ /* 0x000fce00078efe10 */
.L_x_28949:
[----:B------:R-:W-:Y:S05]  /*14d00*/  BSYNC B0 ;  /* 0x0000000000007941 */ /* 0x000fea0003800000 */
.L_x_28948:
[----:B------:R-:W0:Y:S01]  /*14d10*/  F2I.FTZ.TRUNC.NTZ R16, R16 ;  /* 0x0000001000107305 */ /* 0x000e22000021f100 */
[----:B------:R-:W-:Y:S05]  /*14d20*/  BRA `(.L_x_28929) ;  /* 0x0000000000987947 */ /* 0x000fea0003800000 */
.L_x_28941:
        /* <DEDUP_REMOVED lines=14> */
.L_x_28955:
[----:B------:R-:W-:Y:S05]  /*14e10*/  BSYNC B0 ;  /* 0x0000000000007941 */ /* 0x000fea0003800000 */
.L_x_28954:
[----:B------:R-:W0:Y:S01]  /*14e20*/  F2I.FTZ.TRUNC.NTZ R16, R16 ;  /* 0x0000001000107305 */ /* 0x000e22000021f100 */
[----:B------:R-:W-:Y:S05]  /*14e30*/  BRA `(.L_x_28929) ;  /* 0x0000000000547947 */ /* 0x000fea0003800000 */
.L_x_28928:
        /* <DEDUP_REMOVED lines=17> */
.L_x_28956:
[----:B------:R-:W-:Y:S05]  /*14f50*/  BRA `(.L_x_28929) ;  /* 0x00000000000c7947 */ /* 0x000fea0003800000 */
.L_x_28953:
[----:B------:R0:W5:Y:S01]  /*14f60*/  LDG.E R16, desc[UR36][R4.64] ;  /* 0x0000002404107981 */ /* 0x000162000c1e1900 */
[----:B------:R-:W-:Y:S05]  /*14f70*/  BRA `(.L_x_28929) ;  /* 0x0000000000047947 */ /* 0x000fea0003800000 */
.L_x_28952:
[----:B------:R0:W5:Y:S02]  /*14f80*/  LDG.E R16, desc[UR36][R4.64] ;  /* 0x0000002404107981 */ /* 0x000164000c1e1900 */
.L_x_28929:
        /* <DEDUP_REMOVED lines=23> */
.L_x_28958:
[----:B------:R-:W-:Y:S05]  /*15100*/  BSYNC B7 ;  /* 0x0000000000077941 */ /* 0x000fea0003800000 */
.L_x_28957:
        /* <DEDUP_REMOVED lines=23> */
.L_x_28960:
[----:B------:R-:W-:Y:S05]  /*15280*/  BSYNC B7 ;  /* 0x0000000000077941 */ /* 0x000fea0003800000 */
.L_x_28959:
        /* <DEDUP_REMOVED lines=26> */
.L_x_28962:
[----:B------:R-:W-:Y:S05]  /*15430*/  BSYNC B7 ;  /* 0x0000000000077941 */ /* 0x000fea0003800000 */
.L_x_28961:
        /* <DEDUP_REMOVED lines=16> */
.L_x_28967:
        /* <DEDUP_REMOVED lines=12> */
.L_x_28965:
        /* <DEDUP_REMOVED lines=19> */
.L_x_28966:
[----:B------:R-:W-:Y:S05]  /*15730*/  BSYNC B1 ;  /* 0x0000000000017941 */ /* 0x000fea0003800000 */
.L_x_28964:
        /* <DEDUP_REMOVED lines=19> */
.L_x_28963:
        /* <DEDUP_REMOVED lines=18> */
.L_x_28972:
        /* <DEDUP_REMOVED lines=24> */
.L_x_28971:
[----:B------:R-:W-:Y:S05]  /*15b10*/  BSYNC B8 ;  /* 0x0000000000087941 */ /* 0x000fea0003800000 */
.L_x_28970:
[----:B------:R-:W-:-:S05]  /*15b20*/  IADD3 R16, P0, R16, 0x4, RZ ;  /* 0x0000000410107810 */ /* 0x000fca0007f1e0ff */
[----:B------:R-:W-:Y:S01]  /*15b30*/  IMAD.X R17, RZ, RZ, R17, P0 ;  /* 0x000000ffff117224 */ /* 0x000fe200000e0611 */
[----:B------:R-:W-:-:S04]  /*15b40*/  ISETP.GE.U32.AND P0, PT, R16, R25, PT ;  /* 0x000000191000720c */ /* 0x000fc80003f06070 */
[----:B------:R-:W-:-:S13]  /*15b50*/  ISETP.GE.U32.AND.EX P0, PT, R17, R18, PT, P0 ;  /* 0x000000121100720c */ /* 0x000fda0003f06100 */
[----:B------:R-:W-:Y:S05]  /*15b60*/  @!P0 BRA `(.L_x_28972) ;  /* 0xfffffffc00888947 */ /* 0x000fea000383ffff */
.L_x_28969:
[----:B------:R-:W-:Y:S05]  /*15b70*/  BSYNC B7 ;  /* 0x0000000000077941 */ /* 0x000fea0003800000 */
.L_x_28968:
        /* <DEDUP_REMOVED lines=14> */
.L_x_28976:
[----:B------:R0:W-:Y:S01]  /*15c60*/  STG.E.U8 desc[UR36][R22.64], RZ ;  /* 0x000000ff16007986 */ /* 0x0001e2000c101124 */
[----:B------:R-:W-:Y:S05]  /*15c70*/  BRA `(.L_x_28978) ;  /* 0x00000004008c7947 */ /* 0x000fea0003800000 */
.L_x_28975:
        /* <DEDUP_REMOVED lines=8> */
.L_x_28980:
[----:B------:R0:W-:Y:S01]  /*15d00*/  STG.E desc[UR36][R22.64], RZ ;  /* 0x000000ff16007986 */ /* 0x0001e2000c101924 */
[----:B------:R-:W-:Y:S05]  /*15d10*/  BRA `(.L_x_28978) ;  /* 0x0000000400647947 */ /* 0x000fea0003800000 */
.L_x_28979:
[----:B------:R0:W-:Y:S01]  /*15d20*/  STG.E.U16 desc[UR36][R22.64], RZ ;  /* 0x000000ff16007986 */ /* 0x0001e2000c101524 */
[----:B------:R-:W-:Y:S05]  /*15d30*/  BRA `(.L_x_28978) ;  /* 0x00000004005c7947 */ /* 0x000fea0003800000 */
.L_x_28974:
        /* <DEDUP_REMOVED lines=8> */
.L_x_28982:
[----:B------:R0:W-:Y:S01]  /*15dc0*/  STG.E.U16 desc[UR36][R22.64], RZ ;  /* 0x000000ff16007986 */ /* 0x0001e2000c101524 */
[----:B------:R-:W-:Y:S05]  /*15dd0*/  BRA `(.L_x_28978) ;  /* 0x0000000400347947 */ /* 0x000fea0003800000 */
.L_x_28981:
        /* <DEDUP_REMOVED lines=8> */
.L_x_28984:
[----:B------:R0:W-:Y:S01]  /*15e60*/  STG.E desc[UR36][R22.64], RZ ;  /* 0x000000ff16007986 */ /* 0x0001e2000c101924 */
[----:B------:R-:W-:Y:S05]  /*15e70*/  BRA `(.L_x_28978) ;  /* 0x00000004000c7947 */ /* 0x000fea0003800000 */
.L_x_28983:
[----:B------:R0:W-:Y:S01]  /*15e80*/  STG.E.64 desc[UR36][R22.64], RZ ;  /* 0x000000ff16007986 */ /* 0x0001e2000c101b24 */
[----:B------:R-:W-:Y:S05]  /*15e90*/  BRA `(.L_x_28978) ;  /* 0x0000000400047947 */ /* 0x000fea0003800000 */
.L_x_28973:
        /* <DEDUP_REMOVED lines=10> */
.L_x_28987:
[----:B------:R4:W-:Y:S01]  /*15f40*/  STG.E.128 desc[UR36][R22.64], RZ ;  /* 0x000000ff16007986 */ /* 0x0009e2000c101d24 */
[----:B------:R-:W-:Y:S05]  /*15f50*/  BRA `(.L_x_28978) ;  /* 0x0000000000d47947 */ /* 0x000fea0003800000 */
.L_x_28986:
        /* <DEDUP_REMOVED lines=8> */
.L_x_28989:
[----:B------:R2:W-:Y:S01]  /*15fe0*/  STG.E.U8 desc[UR36][R22.64], RZ ;  /* 0x000000ff16007986 */ /* 0x0005e2000c101124 */
[----:B------:R-:W-:Y:S05]  /*15ff0*/  BRA `(.L_x_28978) ;  /* 0x0000000000ac7947 */ /* 0x000fea0003800000 */
.L_x_28988:
[----:B------:R0:W-:Y:S01]  /*16000*/  STG.E.U16 desc[UR36][R22.64], RZ ;  /* 0x000000ff16007986 */ /* 0x0001e2000c101524 */
[----:B------:R-:W-:Y:S05]  /*16010*/  BRA `(.L_x_28978) ;  /* 0x0000000000a47947 */ /* 0x000fea0003800000 */
.L_x_28985:
        /* <DEDUP_REMOVED lines=10> */
.L_x_28992:
[----:B------:R0:W-:Y:S01]  /*160c0*/  STG.E.U8 desc[UR36][R22.64], RZ ;  /* 0x000000ff16007986 */ /* 0x0001e2000c101124 */
[----:B------:R-:W-:Y:S05]  /*160d0*/  BRA `(.L_x_28978) ;  /* 0x0000000000747947 */ /* 0x000fea0003800000 */
.L_x_28991:
[----:B------:R0:W-:Y:S01]  /*160e0*/  STG.E.U8 desc[UR36][R22.64], RZ ;  /* 0x000000ff16007986 */ /* 0x0001e2000c101124 */
[----:B------:R-:W-:Y:S05]  /*160f0*/  BRA `(.L_x_28978) ;  /* 0x00000000006c7947 */ /* 0x000fea0003800000 */
.L_x_28990:
[----:B------:R-:W-:-:S13]  /*16100*/  ISETP.NE.AND P0, PT, R0, 0x1c, PT ;  /* 0x0000001c0000780c */ /* 0x000fda0003f05270 */
[----:B------:R-:W-:Y:S05]  /*16110*/  @!P0 BRA `(.L_x_28993) ;  /* 0x0000000000608947 */ /* 0x000fea0003800000 */
[----:B------:R-:W-:-:S13]  /*16120*/  ISETP.NE.AND P0, PT, R0, 0x1d, PT ;  /* 0x0000001d0000780c */ /* 0x000fda0003f05270 */
[----:B------:R-:W-:Y:S05]  /*16130*/  @!P0 BRA `(.L_x_28994) ;  /* 0x0000000000508947 */ /* 0x000fea0003800000 */
[----:B------:R-:W-:-:S13]  /*16140*/  ISETP.NE.AND P0, PT, R0, 0x2c, PT ;  /* 0x0000002c0000780c */ /* 0x000fda0003f05270 */
[----:B------:R0:W-:Y:S01]  /*16150*/  @!P0 STG.E.U8 desc[UR36][R22.64], RZ ;  /* 0x000000ff16008986 */ /* 0x0001e2000c101124 */
[----:B------:R-:W-:Y:S05]  /*16160*/  @!P0 BRA `(.L_x_28978) ;  /* 0x0000000000508947 */ /* 0x000fea0003800000 */
.L_x_28977:
        /* <DEDUP_REMOVED lines=16> */
.L_x_28995:
[----:B------:R-:W-:Y:S05]  /*16270*/  BRA `(.L_x_28978) ;  /* 0x00000000000c7947 */ /* 0x000fea0003800000 */
.L_x_28994:
[----:B------:R0:W-:Y:S01]  /*16280*/  STG.E.64 desc[UR36][R22.64], RZ ;  /* 0x000000ff16007986 */ /* 0x0001e2000c101b24 */
[----:B------:R-:W-:Y:S05]  /*16290*/  BRA `(.L_x_28978) ;  /* 0x0000000000047947 */ /* 0x000fea0003800000 */
.L_x_28993:
[----:B------:R0:W-:Y:S02]  /*162a0*/  STG.E desc[UR36][R22.64], RZ ;  /* 0x000000ff16007986 */ /* 0x0001e4000c101924 */
.L_x_28978:
[----:B------:R-:W-:-:S07]  /*162b0*/  VIADD R19, R19, 0x80 ;  /* 0x0000008013137836 */ /* 0x000fce0000000000 */
.L_x_28790:
[----:B------:R-:W-:Y:S05]  /*162c0*/  BSYNC B6 ;  /* 0x0000000000067941 */ /* 0x000fea0003800000 */
.L_x_28789:
        /* <DEDUP_REMOVED lines=459> */
.L_x_28996:
        /* <DEDUP_REMOVED lines=20> */
.L_x_29000:
[----:B------:R0:W5:Y:S01]  /*180c0*/  LDG.E.U8 R22, desc[UR36][R2.64] ;  /* 0x0000002402167981 */ /* 0x000162000c1e1100 */
[----:B------:R-:W-:Y:S05]  /*180d0*/  BRA `(.L_x_29002) ;  /* 0x0000000c00347947 */ /* 0x000fea0003800000 */
.L_x_28999:
        /* <DEDUP_REMOVED lines=8> */
.L_x_29004:
[----:B------:R0:W5:Y:S01]  /*18160*/  LDG.E R22, desc[UR36][R2.64] ;  /* 0x0000002402167981 */ /* 0x000162000c1e1900 */
[----:B------:R-:W-:Y:S05]  /*18170*/  BRA `(.L_x_29002) ;  /* 0x0000000c000c7947 */ /* 0x000fea0003800000 */
.L_x_29003:
[----:B------:R0:W5:Y:S01]  /*18180*/  LDG.E.S16 R22, desc[UR36][R2.64] ;  /* 0x0000002402167981 */ /* 0x000162000c1e1700 */
[----:B------:R-:W-:Y:S05]  /*18190*/  BRA `(.L_x_29002) ;  /* 0x0000000c00047947 */ /* 0x000fea0003800000 */
.L_x_28998:
        /* <DEDUP_REMOVED lines=9> */
.L_x_29006:
[----:B------:R-:W2:Y:S02]  /*18230*/  LDG.E.U16 R2, desc[UR36][R2.64] ;  /* 0x0000002402027981 */ /* 0x000ea4000c1e1500 */
[----:B--2---:R-:W-:-:S06]  /*18240*/  HADD2.F32 R22, -RZ, R2.H0_H0 ;  /* 0x20000002ff167230 */ /* 0x004fcc0000004100 */
[----:B------:R-:W0:Y:S01]  /*18250*/  F2I.FTZ.TRUNC.NTZ R22, R22 ;  /* 0x0000001600167305 */ /* 0x000e22000021f100 */
[----:B------:R-:W-:Y:S05]  /*18260*/  BRA `(.L_x_29002) ;  /* 0x0000000800d07947 */ /* 0x000fea0003800000 */
.L_x_29005:
        /* <DEDUP_REMOVED lines=9> */
.L_x_29008:
[----:B------:R-:W2:Y:S02]  /*18300*/  LDG.E.U16 R2, desc[UR36][R2.64] ;  /* 0x0000002402027981 */ /* 0x000ea4000c1e1500 */
[----:B--2---:R-:W-:-:S06]  /*18310*/  HADD2.F32 R22, -RZ, R2.H0_H0 ;  /* 0x20000002ff167230 */ /* 0x004fcc0000004100 */
[----:B------:R-:W0:Y:S01]  /*18320*/  F2I.FTZ.TRUNC.NTZ R22, R22 ;  /* 0x0000001600167305 */ /* 0x000e22000021f100 */
[----:B------:R-:W-:Y:S05]  /*18330*/  BRA `(.L_x_29002) ;  /* 0x00000008009c7947 */ /* 0x000fea0003800000 */
.L_x_29007:
[----:B------:R-:W2:Y:S02]  /*18340*/  LDG.E.64 R2, desc[UR36][R2.64] ;  /* 0x0000002402027981 */ /* 0x000ea4000c1e1b00 */
[----:B--2---:R0:W1:Y:S01]  /*18350*/  F2I.F64.TRUNC R22, R2 ;  /* 0x0000000200167311 */ /* 0x004062000030d100 */
[----:B------:R-:W-:Y:S05]  /*18360*/  BRA `(.L_x_29002) ;  /* 0x0000000800907947 */ /* 0x000fea0003800000 */
.L_x_28997:
        /* <DEDUP_REMOVED lines=12> */
.L_x_29011:
[----:B------:R-:W2:Y:S02]  /*18430*/  LDG.E.64 R2, desc[UR36][R2.64] ;  /* 0x0000002402027981 */ /* 0x000ea4000c1e1b00 */
[----:B--2---:R0:W1:Y:S01]  /*18440*/  F2I.F64.TRUNC R22, R2 ;  /* 0x0000000200167311 */ /* 0x004062000030d100 */
[----:B------:R-:W-:Y:S05]  /*18450*/  BRA `(.L_x_29002) ;  /* 0x0000000800547947 */ /* 0x000fea0003800000 */
.L_x_29010:
        /* <DEDUP_REMOVED lines=27> */
.L_x_29013:
        /* <DEDUP_REMOVED lines=14> */
.L_x_29012:
[----:B------:R-:W2:Y:S02]  /*186f0*/  LDG.E.U16 R22, desc[UR36][R2.64] ;  /* 0x0000002402167981 */ /* 0x000ea4000c1e1500 */
[----:B--2---:R-:W-:-:S06]  /*18700*/  IMAD.U32 R22, R22, 0x10000, RZ ;  /* 0x0001000016167824 */ /* 0x004fcc00078e00ff */
[----:B------:R-:W0:Y:S01]  /*18710*/  F2I.FTZ.TRUNC.NTZ R22, R22 ;  /* 0x0000001600167305 */ /* 0x000e22000021f100 */
[----:B------:R-:W-:Y:S05]  /*18720*/  BRA `(.L_x_29002) ;  /* 0x0000000400a07947 */ /* 0x000fea0003800000 */
.L_x_29009:
        /* <DEDUP_REMOVED lines=10> */
.L_x_29016:
        /* <DEDUP_REMOVED lines=21> */
.L_x_29020:
[----:B------:R-:W-:Y:S05]  /*18920*/  BSYNC B1 ;  /* 0x0000000000017941 */ /* 0x000fea0003800000 */
.L_x_29019:
[----:B------:R-:W-:Y:S01]  /*18930*/  IMAD.SHL.U32 R2, R2, 0x100000, RZ ;  /* 0x0010000002027824 */ /* 0x000fe200078e00ff */
[----:B------:R-:W-:-:S04]  /*18940*/  LEA R3, R0, 0x3b800000, 0x17 ;  /* 0x3b80000000037811 */ /* 0x000fc800078eb8ff */
[----:B------:R-:W-:-:S07]  /*18950*/  LOP3.LUT R22, R3, R2, R22, 0xfe, !PT ;  /* 0x0000000203167212 */ /* 0x000fce00078efe16 */
.L_x_29018:
[----:B------:R-:W-:Y:S05]  /*18960*/  BSYNC B0 ;  /* 0x0000000000007941 */ /* 0x000fea0003800000 */
.L_x_29017:
[----:B------:R-:W0:Y:S01]  /*18970*/  F2I.FTZ.TRUNC.NTZ R22, R22 ;  /* 0x0000001600167305 */ /* 0x000e22000021f100 */
[----:B------:R-:W-:Y:S05]  /*18980*/  BRA `(.L_x_29002) ;  /* 0x0000000400087947 */ /* 0x000fea0003800000 */
.L_x_29015:
        /* <DEDUP_REMOVED lines=21> */
.L_x_29024:
[----:B------:R-:W-:Y:S05]  /*18ae0*/  BSYNC B1 ;  /* 0x0000000000017941 */ /* 0x000fea0003800000 */
.L_x_29023:
[----:B------:R-:W-:Y:S01]  /*18af0*/  IMAD.SHL.U32 R2, R2, 0x200000, RZ ;  /* 0x0020000002027824 */ /* 0x000fe200078e00ff */
[----:B------:R-:W-:-:S04]  /*18b00*/  LEA R3, R0, 0x37800000, 0x17 ;  /* 0x3780000000037811 */ /* 0x000fc800078eb8ff */
[----:B------:R-:W-:-:S07]  /*18b10*/  LOP3.LUT R22, R3, R2, R22, 0xfe, !PT ;  /* 0x0000000203167212 */ /* 0x000fce00078efe16 */
.L_x_29022:
[----:B------:R-:W-:Y:S05]  /*18b20*/  BSYNC B0 ;  /* 0x0000000000007941 */ /* 0x000fea0003800000 */
.L_x_29021:
[----:B------:R-:W0:Y:S01]  /*18b30*/  F2I.FTZ.TRUNC.NTZ R22, R22 ;  /* 0x0000001600167305 */ /* 0x000e22000021f100 */
[----:B------:R-:W-:Y:S05]  /*18b40*/  BRA `(.L_x_29002) ;  /* 0x0000000000987947 */ /* 0x000fea0003800000 */
.L_x_29014:
        /* <DEDUP_REMOVED lines=14> */
.L_x_29028:
[----:B------:R-:W-:Y:S05]  /*18c30*/  BSYNC B0 ;  /* 0x0000000000007941 */ /* 0x000fea0003800000 */
.L_x_29027:
[----:B------:R-:W0:Y:S01]  /*18c40*/  F2I.FTZ.TRUNC.NTZ R22, R22 ;  /* 0x0000001600167305 */ /* 0x000e22000021f100 */
[----:B------:R-:W-:Y:S05]  /*18c50*/  BRA `(.L_x_29002) ;  /* 0x0000000000547947 */ /* 0x000fea0003800000 */
.L_x_29001:
        /* <DEDUP_REMOVED lines=17> */
.L_x_29029:
[----:B------:R-:W-:Y:S05]  /*18d70*/  BRA `(.L_x_29002) ;  /* 0x00000000000c7947 */ /* 0x000fea0003800000 */
.L_x_29026:
[----:B------:R0:W5:Y:S01]  /*18d80*/  LDG.E R22, desc[UR36][R2.64] ;  /* 0x0000002402167981 */ /* 0x000162000c1e1900 */
[----:B------:R-:W-:Y:S05]  /*18d90*/  BRA `(.L_x_29002) ;  /* 0x0000000000047947 */ /* 0x000fea0003800000 */
.L_x_29025:
[----:B------:R0:W5:Y:S02]  /*18da0*/  LDG.E R22, desc[UR36][R2.64] ;  /* 0x0000002402167981 */ /* 0x000164000c1e1900 */
.L_x_29002:
        /* <DEDUP_REMOVED lines=17> */
.L_x_29033:
[----:B------:R0:W5:Y:S01]  /*18ec0*/  LDG.E.U8 R23, desc[UR36][R2.64] ;  /* 0x0000002402177981 */ /* 0x000162000c1e1100 */
[----:B------:R-:W-:Y:S05]  /*18ed0*/  BRA `(.L_x_29035) ;  /* 0x0000000c00347947 */ /* 0x000fea0003800000 */
.L_x_29032:
        /* <DEDUP_REMOVED lines=8> */
.L_x_29037:
[----:B------:R0:W5:Y:S01]  /*18f60*/  LDG.E R23, desc[UR36][R2.64] ;  /* 0x0000002402177981 */ /* 0x000162000c1e1900 */
[----:B------:R-:W-:Y:S05]  /*18f70*/  BRA `(.L_x_29035) ;  /* 0x0000000c000c7947 */ /* 0x000fea0003800000 */
.L_x_29036:
[----:B------:R0:W5:Y:S01]  /*18f80*/  LDG.E.S16 R23, desc[UR36][R2.64] ;  /* 0x0000002402177981 */ /* 0x000162000c1e1700 */
[----:B------:R-:W-:Y:S05]  /*18f90*/  BRA `(.L_x_29035) ;  /* 0x0000000c00047947 */ /* 0x000fea0003800000 */
.L_x_29031:
        /* <DEDUP_REMOVED lines=9> */
.L_x_29039:
[----:B------:R-:W2:Y:S02]  /*19030*/  LDG.E.U16 R2, desc[UR36][R2.64] ;  /* 0x0000002402027981 */ /* 0x000ea4000c1e1500 */
[----:B--2---:R-:W-:-:S06]  /*19040*/  HADD2.F32 R23, -RZ, R2.H0_H0 ;  /* 0x20000002ff177230 */ /* 0x004fcc0000004100 */
[----:B------:R-:W0:Y:S01]  /*19050*/  F2I.FTZ.TRUNC.NTZ R23, R23 ;  /* 0x0000001700177305 */ /* 0x000e22000021f100 */
[----:B------:R-:W-:Y:S05]  /*19060*/  BRA `(.L_x_29035) ;  /* 0x0000000800d07947 */ /* 0x000fea0003800000 */
.L_x_29038:
        /* <DEDUP_REMOVED lines=9> */
.L_x_29041:
[----:B------:R-:W2:Y:S02]  /*19100*/  LDG.E.U16 R2, desc[UR36][R2.64] ;  /* 0x0000002402027981 */ /* 0x000ea4000c1e1500 */
[----:B--2---:R-:W-:-:S06]  /*19110*/  HADD2.F32 R23, -RZ, R2.H0_H0 ;  /* 0x20000002ff177230 */ /* 0x004fcc0000004100 */
[----:B------:R-:W0:Y:S01]  /*19120*/  F2I.FTZ.TRUNC.NTZ R23, R23 ;  /* 0x0000001700177305 */ /* 0x000e22000021f100 */
[----:B------:R-:W-:Y:S05]  /*19130*/  BRA `(.L_x_29035) ;  /* 0x00000008009c7947 */ /* 0x000fea0003800000 */
.L_x_29040:
[----:B------:R-:W2:Y:S02]  /*19140*/  LDG.E.64 R2, desc[UR36][R2.64] ;  /* 0x0000002402027981 */ /* 0x000ea4000c1e1b00 */
[----:B--2---:R0:W2:Y:S01]  /*19150*/  F2I.F64.TRUNC R23, R2 ;  /* 0x0000000200177311 */ /* 0x0040a2000030d100 */
[----:B------:R-:W-:Y:S05]  /*19160*/  BRA `(.L_x_29035) ;  /* 0x0000000800907947 */ /* 0x000fea0003800000 */
.L_x_29030:
        /* <DEDUP_REMOVED lines=12> */
.L_x_29044:
[----:B------:R-:W2:Y:S02]  /*19230*/  LDG.E.64 R2, desc[UR36][R2.64] ;  /* 0x0000002402027981 */ /* 0x000ea4000c1e1b00 */
[----:B--2---:R0:W2:Y:S01]  /*19240*/  F2I.F64.TRUNC R23, R2 ;  /* 0x0000000200177311 */ /* 0x0040a2000030d100 */
[----:B------:R-:W-:Y:S05]  /*19250*/  BRA `(.L_x_29035) ;  /* 0x0000000800547947 */ /* 0x000fea0003800000 */
.L_x_29043:
        /* <DEDUP_REMOVED lines=27> */
.L_x_29046:
        /* <DEDUP_REMOVED lines=14> */
.L_x_29045:
[----:B------:R-:W2:Y:S02]  /*194f0*/  LDG.E.U16 R23, desc[UR36][R2.64] ;  /* 0x0000002402177981 */ /* 0x000ea4000c1e1500 */
[----:B--2---:R-:W-:-:S06]  /*19500*/  IMAD.U32 R23, R23, 0x10000, RZ ;  /* 0x0001000017177824 */ /* 0x004fcc00078e00ff */
[----:B------:R-:W0:Y:S01]  /*19510*/  F2I.FTZ.TRUNC.NTZ R23, R23 ;  /* 0x0000001700177305 */ /* 0x000e22000021f100 */
[----:B------:R-:W-:Y:S05]  /*19520*/  BRA `(.L_x_29035) ;  /* 0x0000000400a07947 */ /* 0x000fea0003800000 */
.L_x_29042:
        /* <DEDUP_REMOVED lines=10> */
.L_x_29049:
        /* <DEDUP_REMOVED lines=21> */
.L_x_29053:
[----:B------:R-:W-:Y:S05]  /*19720*/  BSYNC B1 ;  /* 0x0000000000017941 */ /* 0x000fea0003800000 */
.L_x_29052:
[----:B------:R-:W-:Y:S01]  /*19730*/  IMAD.SHL.U32 R2, R2, 0x100000, RZ ;  /* 0x0010000002027824 */ /* 0x000fe200078e00ff */
[----:B------:R-:W-:-:S04]  /*19740*/  LEA R0, R0, 0x3b800000, 0x17 ;  /* 0x3b80000000007811 */ /* 0x000fc800078eb8ff */
[----:B------:R-:W-:-:S07]  /*19750*/  LOP3.LUT R23, R0, R2, R23, 0xfe, !PT ;  /* 0x0000000200177212 */ /* 0x000fce00078efe17 */
.L_x_29051:
[----:B------:R-:W-:Y:S05]  /*19760*/  BSYNC B0 ;  /* 0x0000000000007941 */ /* 0x000fea0003800000 */
.L_x_29050:
[----:B------:R-:W0:Y:S01]  /*19770*/  F2I.FTZ.TRUNC.NTZ R23, R23 ;  /* 0x0000001700177305 */ /* 0x000e22000021f100 */
[----:B------:R-:W-:Y:S05]  /*19780*/  BRA `(.L_x_29035) ;  /* 0x0000000400087947 */ /* 0x000fea0003800000 */
.L_x_29048:
        /* <DEDUP_REMOVED lines=21> */
.L_x_29057:
[----:B------:R-:W-:Y:S05]  /*198e0*/  BSYNC B1 ;  /* 0x0000000000017941 */ /* 0x000fea0003800000 */
.L_x_29056:
[----:B------:R-:W-:Y:S01]  /*198f0*/  IMAD.SHL.U32 R2, R2, 0x200000, RZ ;  /* 0x0020000002027824 */ /* 0x000fe200078e00ff */
[----:B------:R-:W-:-:S04]  /*19900*/  LEA R0, R0, 0x37800000, 0x17 ;  /* 0x3780000000007811 */ /* 0x000fc800078eb8ff */
[----:B------:R-:W-:-:S07]  /*19910*/  LOP3.LUT R23, R0, R2, R23, 0xfe, !PT ;  /* 0x0000000200177212 */ /* 0x000fce00078efe17 */
.L_x_29055:
[----:B------:R-:W-:Y:S05]  /*19920*/  BSYNC B0 ;  /* 0x0000000000007941 */ /* 0x000fea0003800000 */
.L_x_29054:
[----:B------:R-:W0:Y:S01]  /*19930*/  F2I.FTZ.TRUNC.NTZ R23, R23 ;  /* 0x0000001700177305 */ /* 0x000e22000021f100 */
[----:B------:R-:W-:Y:S05]  /*19940*/  BRA `(.L_x_29035) ;  /* 0x0000000000987947 */ /* 0x000fea0003800000 */
.L_x_29047:
        /* <DEDUP_REMOVED lines=14> */
.L_x_29061:
[----:B------:R-:W-:Y:S05]  /*19a30*/  BSYNC B0 ;  /* 0x0000000000007941 */ /* 0x000fea0003800000 */
.L_x_29060:
[----:B------:R-:W0:Y:S01]  /*19a40*/  F2I.FTZ.TRUNC.NTZ R23, R23 ;  /* 0x0000001700177305 */ /* 0x000e22000021f100 */
[----:B------:R-:W-:Y:S05]  /*19a50*/  BRA `(.L_x_29035) ;  /* 0x0000000000547947 */ /* 0x000fea0003800000 */
.L_x_29034:
        /* <DEDUP_REMOVED lines=17> */
.L_x_29062:
[----:B------:R-:W-:Y:S05]  /*19b70*/  BRA `(.L_x_29035) ;  /* 0x00000000000c7947 */ /* 0x000fea0003800000 */
.L_x_29059:
[----:B------:R0:W5:Y:S01]  /*19b80*/  LDG.E R23, desc[UR36][R2.64] ;  /* 0x0000002402177981 */ /* 0x000162000c1e1900 */
[----:B------:R-:W-:Y:S05]  /*19b90*/  BRA `(.L_x_29035) ;  /* 0x0000000000047947 */ /* 0x000fea0003800000 */
.L_x_29058:
[----:B------:R0:W5:Y:S02]  /*19ba0*/  LDG.E R23, desc[UR36][R2.64] ;  /* 0x0000002402177981 */ /* 0x000164000c1e1900 */
.L_x_29035:
        /* <DEDUP_REMOVED lines=17> */
.L_x_29066:
[----:B------:R0:W5:Y:S01]  /*19cc0*/  LDG.E.U8 R2, desc[UR36][R24.64] ;  /* 0x0000002418027981 */ /* 0x000162000c1e1100 */
[----:B------:R-:W-:Y:S05]  /*19cd0*/  BRA `(.L_x_29068) ;  /* 0x0000000c00347947 */ /* 0x000fea0003800000 */
.L_x_29065:
        /* <DEDUP_REMOVED lines=8> */
.L_x_29070:
[----:B------:R0:W5:Y:S01]  /*19d60*/  LDG.E R2, desc[UR36][R24.64] ;  /* 0x0000002418027981 */ /* 0x000162000c1e1900 */
[----:B------:R-:W-:Y:S05]  /*19d70*/  BRA `(.L_x_29068) ;  /* 0x0000000c000c7947 */ /* 0x000fea0003800000 */
.L_x_29069:
[----:B------:R0:W5:Y:S01]  /*19d80*/  LDG.E.S16 R2, desc[UR36][R24.64] ;  /* 0x0000002418027981 */ /* 0x000162000c1e1700 */
[----:B------:R-:W-:Y:S05]  /*19d90*/  BRA `(.L_x_29068) ;  /* 0x0000000c00047947 */ /* 0x000fea0003800000 */
.L_x_29064:
        /* <DEDUP_REMOVED lines=9> */
.L_x_29072:
[----:B------:R-:W2:Y:S02]  /*19e30*/  LDG.E.U16 R24, desc[UR36][R24.64] ;  /* 0x0000002418187981 */ /* 0x000ea4000c1e1500 */
[----:B--2---:R-:W-:-:S06]  /*19e40*/  HADD2.F32 R2, -RZ, R24.H0_H0 ;  /* 0x20000018ff027230 */ /* 0x004fcc0000004100 */
[----:B------:R-:W0:Y:S01]  /*19e50*/  F2I.FTZ.TRUNC.NTZ R2, R2 ;  /* 0x0000000200027305 */ /* 0x000e22000021f100 */
[----:B------:R-:W-:Y:S05]  /*19e60*/  BRA `(.L_x_29068) ;  /* 0x0000000800d07947 */ /* 0x000fea0003800000 */
.L_x_29071:
        /* <DEDUP_REMOVED lines=9> */
.L_x_29074:
[----:B------:R-:W2:Y:S02]  /*19f00*/  LDG.E.U16 R24, desc[UR36][R24.64] ;  /* 0x0000002418187981 */ /* 0x000ea4000c1e1500 */
[----:B--2---:R-:W-:-:S06]  /*19f10*/  HADD2.F32 R2, -RZ, R24.H0_H0 ;  /* 0x20000018ff027230 */ /* 0x004fcc0000004100 */
[----:B------:R-:W0:Y:S01]  /*19f20*/  F2I.FTZ.TRUNC.NTZ R2, R2 ;  /* 0x0000000200027305 */ /* 0x000e22000021f100 */
[----:B------:R-:W-:Y:S05]  /*19f30*/  BRA `(.L_x_29068) ;  /* 0x00000008009c7947 */ /* 0x000fea0003800000 */
.L_x_29073:
[----:B------:R-:W2:Y:S02]  /*19f40*/  LDG.E.64 R2, desc[UR36][R24.64] ;  /* 0x0000002418027981 */ /* 0x000ea4000c1e1b00 */
[----:B--2---:R0:W2:Y:S01]  /*19f50*/  F2I.F64.TRUNC R2, R2 ;  /* 0x0000000200027311 */ /* 0x0040a2000030d100 */
[----:B------:R-:W-:Y:S05]  /*19f60*/  BRA `(.L_x_29068) ;  /* 0x0000000800907947 */ /* 0x000fea0003800000 */
.L_x_29063:
        /* <DEDUP_REMOVED lines=12> */
.L_x_29077:
[----:B------:R-:W2:Y:S02]  /*1a030*/  LDG.E.64 R2, desc[UR36][R24.64] ;  /* 0x0000002418027981 */ /* 0x000ea4000c1e1b00 */
[----:B--2---:R0:W2:Y:S01]  /*1a040*/  F2I.F64.TRUNC R2, R2 ;  /* 0x0000000200027311 */ /* 0x0040a2000030d100 */
[----:B------:R-:W-:Y:S05]  /*1a050*/  BRA `(.L_x_29068) ;  /* 0x0000000800547947 */ /* 0x000fea0003800000 */
.L_x_29076:
        /* <DEDUP_REMOVED lines=27> */
.L_x_29079:
        /* <DEDUP_REMOVED lines=14> */
.L_x_29078:
[----:B------:R-:W2:Y:S02]  /*1a2f0*/  LDG.E.U16 R2, desc[UR36][R24.64] ;  /* 0x0000002418027981 */ /* 0x000ea4000c1e1500 */
[----:B--2---:R-:W-:-:S06]  /*1a300*/  IMAD.U32 R2, R2, 0x10000, RZ ;  /* 0x0001000002027824 */ /* 0x004fcc00078e00ff */
[----:B------:R-:W0:Y:S01]  /*1a310*/  F2I.FTZ.TRUNC.NTZ R2, R2 ;  /* 0x0000000200027305 */ /* 0x000e22000021f100 */
[----:B------:R-:W-:Y:S05]  /*1a320*/  BRA `(.L_x_29068) ;  /* 0x0000000400a07947 */ /* 0x000fea0003800000 */
.L_x_29075:
        /* <DEDUP_REMOVED lines=10> */
.L_x_29082:
        /* <DEDUP_REMOVED lines=21> */
.L_x_29086:
[----:B------:R-:W-:Y:S05]  /*1a520*/  BSYNC B1 ;  /* 0x0000000000017941 */ /* 0x000fea0003800000 */
.L_x_29085:
[----:B------:R-:W-:Y:S01]  /*1a530*/  IMAD.SHL.U32 R2, R2, 0x100000, RZ ;  /* 0x0010000002027824 */ /* 0x000fe200078e00ff */
[----:B------:R-:W-:-:S04]  /*1a540*/  LEA R3, R0, 0x3b800000, 0x17 ;  /* 0x3b80000000037811 */ /* 0x000fc800078eb8ff */
[----:B------:R-:W-:-:S07]  /*1a550*/  LOP3.LUT R2, R3, R2, R4, 0xfe, !PT ;  /* 0x0000000203027212 */ /* 0x000fce00078efe04 */
.L_x_29084:
[----:B------:R-:W-:Y:S05]  /*1a560*/  BSYNC B0 ;  /* 0x0000000000007941 */ /* 0x000fea0003800000 */
.L_x_29083:
[----:B------:R-:W0:Y:S01]  /*1a570*/  F2I.FTZ.TRUNC.NTZ R2, R2 ;  /* 0x0000000200027305 */ /* 0x000e22000021f100 */
[----:B------:R-:W-:Y:S05]  /*1a580*/  BRA `(.L_x_29068) ;  /* 0x0000000400087947 */ /* 0x000fea0003800000 */
.L_x_29081:
        /* <DEDUP_REMOVED lines=21> */
.L_x_29090:
[----:B------:R-:W-:Y:S05]  /*1a6e0*/  BSYNC B1 ;  /* 0x0000000000017941 */ /* 0x000fea0003800000 */
.L_x_29089:
[----:B------:R-:W-:Y:S01]  /*1a6f0*/  IMAD.SHL.U32 R2, R2, 0x200000, RZ ;  /* 0x0020000002027824 */ /* 0x000fe200078e00ff */
[----:B------:R-:W-:-:S04]  /*1a700*/  LEA R3, R0, 0x37800000, 0x17 ;  /* 0x3780000000037811 */ /* 0x000fc800078eb8ff */
[----:B------:R-:W-:-:S07]  /*1a710*/  LOP3.LUT R2, R3, R2, R4, 0xfe, !PT ;  /* 0x0000000203027212 */ /* 0x000fce00078efe04 */
.L_x_29088:
[----:B------:R-:W-:Y:S05]  /*1a720*/  BSYNC B0 ;  /* 0x0000000000007941 */ /* 0x000fea0003800000 */
.L_x_29087:
[----:B------:R-:W0:Y:S01]  /*1a730*/  F2I.FTZ.TRUNC.NTZ R2, R2 ;  /* 0x0000000200027305 */ /* 0x000e22000021f100 */
[----:B------:R-:W-:Y:S05]  /*1a740*/  BRA `(.L_x_29068) ;  /* 0x0000000000987947 */ /* 0x000fea0003800000 */
.L_x_29080:
        /* <DEDUP_REMOVED lines=14> */
.L_x_29094:
[----:B------:R-:W-:Y:S05]  /*1a830*/  BSYNC B0 ;  /* 0x0000000000007941 */ /* 0x000fea0003800000 */
.L_x_29093:
[----:B------:R-:W0:Y:S01]  /*1a840*/  F2I.FTZ.TRUNC.NTZ R2, R2 ;  /* 0x0000000200027305 */ /* 0x000e22000021f100 */
[----:B------:R-:W-:Y:S05]  /*1a850*/  BRA `(.L_x_29068) ;  /* 0x0000000000547947 */ /* 0x000fea0003800000 */
.L_x_29067:
        /* <DEDUP_REMOVED lines=17> */
.L_x_29095:
[----:B------:R-:W-:Y:S05]  /*1a970*/  BRA `(.L_x_29068) ;  /* 0x00000000000c7947 */ /* 0x000fea0003800000 */
.L_x_29092:
[----:B------:R0:W5:Y:S01]  /*1a980*/  LDG.E R2, desc[UR36][R24.64] ;  /* 0x0000002418027981 */ /* 0x000162000c1e1900 */
[----:B------:R-:W-:Y:S05]  /*1a990*/  BRA `(.L_x_29068) ;  /* 0x0000000000047947 */ /* 0x000fea0003800000 */
.L_x_29091:
[----:B------:R0:W5:Y:S02]  /*1a9a0*/  LDG.E R2, desc[UR36][R24.64] ;  /* 0x0000002418027981 */ /* 0x000164000c1e1900 */
.L_x_29068:
        /* <DEDUP_REMOVED lines=17> */
.L_x_29099:
[----:B------:R0:W5:Y:S01]  /*1aac0*/  LDG.E.U8 R17, desc[UR36][R4.64] ;  /* 0x0000002404117981 */ /* 0x000162000c1e1100 */
[----:B------:R-:W-:Y:S05]  /*1aad0*/  BRA `(.L_x_29101) ;  /* 0x0000000c00347947 */ /* 0x000fea0003800000 */
.L_x_29098:
        /* <DEDUP_REMOVED lines=8> */
.L_x_29103:
[----:B------:R0:W5:Y:S01]  /*1ab60*/  LDG.E R17, desc[UR36][R4.64] ;  /* 0x0000002404117981 */ /* 0x000162000c1e1900 */
[----:B------:R-:W-:Y:S05]  /*1ab70*/  BRA `(.L_x_29101) ;  /* 0x0000000c000c7947 */ /* 0x000fea0003800000 */
.L_x_29102:
[----:B------:R0:W5:Y:S01]  /*1ab80*/  LDG.E.S16 R17, desc[UR36][R4.64] ;  /* 0x0000002404117981 */ /* 0x000162000c1e1700 */
[----:B------:R-:W-:Y:S05]  /*1ab90*/  BRA `(.L_x_29101) ;  /* 0x0000000c00047947 */ /* 0x000fea0003800000 */
.L_x_29097:
        /* <DEDUP_REMOVED lines=9> */
.L_x_29105:
[----:B------:R-:W4:Y:S02]  /*1ac30*/  LDG.E.U16 R4, desc[UR36][R4.64] ;  /* 0x0000002404047981 */ /* 0x000f24000c1e1500 */
[----:B----4-:R-:W-:-:S06]  /*1ac40*/  HADD2.F32 R17, -RZ, R4.H0_H0 ;  /* 0x20000004ff117230 */ /* 0x010fcc0000004100 */
[----:B------:R-:W0:Y:S01]  /*1ac50*/  F2I.FTZ.TRUNC.NTZ R17, R17 ;  /* 0x0000001100117305 */ /* 0x000e22000021f100 */
[----:B------:R-:W-:Y:S05]  /*1ac60*/  BRA `(.L_x_29101) ;  /* 0x0000000800d07947 */ /* 0x000fea0003800000 */
.L_x_29104:
        /* <DEDUP_REMOVED lines=9> */
.L_x_29107:
[----:B------:R-:W4:Y:S02]  /*1ad00*/  LDG.E.U16 R4, desc[UR36][R4.64] ;  /* 0x0000002404047981 */ /* 0x000f24000c1e1500 */
[----:B----4-:R-:W-:-:S06]  /*1ad10*/  HADD2.F32 R17, -RZ, R4.H0_H0 ;  /* 0x20000004ff117230 */ /* 0x010fcc0000004100 */
[----:B------:R-:W0:Y:S01]  /*1ad20*/  F2I.FTZ.TRUNC.NTZ R17, R17 ;  /* 0x0000001100117305 */ /* 0x000e22000021f100 */
[----:B------:R-:W-:Y:S05]  /*1ad30*/  BRA `(.L_x_29101) ;  /* 0x00000008009c7947 */ /* 0x000fea0003800000 */
.L_x_29106:
[----:B------:R-:W4:Y:S02]  /*1ad40*/  LDG.E.64 R4, desc[UR36][R4.64] ;  /* 0x0000002404047981 */ /* 0x000f24000c1e1b00 */
[----:B----4-:R0:W4:Y:S01]  /*1ad50*/  F2I.F64.TRUNC R17, R4 ;  /* 0x0000000400117311 */ /* 0x010122000030d100 */
[----:B------:R-:W-:Y:S05]  /*1ad60*/  BRA `(.L_x_29101) ;  /* 0x0000000800907947 */ /* 0x000fea0003800000 */
.L_x_29096:
        /* <DEDUP_REMOVED lines=12> */
.L_x_29110:
[----:B------:R-:W4:Y:S02]  /*1ae30*/  LDG.E.64 R4, desc[UR36][R4.64] ;  /* 0x0000002404047981 */ /* 0x000f24000c1e1b00 */
[----:B----4-:R0:W4:Y:S01]  /*1ae40*/  F2I.F64.TRUNC R17, R4 ;  /* 0x0000000400117311 */ /* 0x010122000030d100 */
[----:B------:R-:W-:Y:S05]  /*1ae50*/  BRA `(.L_x_29101) ;  /* 0x0000000800547947 */ /* 0x000fea0003800000 */
.L_x_29109:
        /* <DEDUP_REMOVED lines=27> */
.L_x_29112:
        /* <DEDUP_REMOVED lines=14> */
.L_x_29111:
[----:B------:R-:W4:Y:S02]  /*1b0f0*/  LDG.E.U16 R17, desc[UR36][R4.64] ;  /* 0x0000002404117981 */ /* 0x000f24000c1e1500 */
[----:B----4-:R-:W-:-:S06]  /*1b100*/  IMAD.U32 R17, R17, 0x10000, RZ ;  /* 0x0001000011117824 */ /* 0x010fcc00078e00ff */
[----:B------:R-:W0:Y:S01]  /*1b110*/  F2I.FTZ.TRUNC.NTZ R17, R17 ;  /* 0x0000001100117305 */ /* 0x000e22000021f100 */
[----:B------:R-:W-:Y:S05]  /*1b120*/  BRA `(.L_x_29101) ;  /* 0x0000000400a07947 */ /* 0x000fea0003800000 */
.L_x_29108:
        /* <DEDUP_REMOVED lines=10> */
.L_x_29115:
        /* <DEDUP_REMOVED lines=21> */
.L_x_29119:
[----:B------:R-:W-:Y:S05]  /*1b320*/  BSYNC B1 ;  /* 0x0000000000017941 */ /* 0x000fea0003800000 */
.L_x_29118:
[----:B------:R-:W-:Y:S01]  /*1b330*/  IMAD.SHL.U32 R3, R3, 0x100000, RZ ;  /* 0x0010000003037824 */ /* 0x000fe200078e00ff */
[----:B------:R-:W-:-:S04]  /*1b340*/  LEA R0, R0, 0x3b800000, 0x17 ;  /* 0x3b80000000007811 */ /* 0x000fc800078eb8ff */
[----:B------:R-:W-:-:S07]  /*1b350*/  LOP3.LUT R17, R0, R3, R17, 0xfe, !PT ;  /* 0x0000000300117212 */ /* 0x000fce00078efe11 */
.L_x_29117:
[----:B------:R-:W-:Y:S05]  /*1b360*/  BSYNC B0 ;  /* 0x0000000000007941 */ /* 0x000fea0003800000 */
.L_x_29116:
[----:B------:R-:W0:Y:S01]  /*1b370*/  F2I.FTZ.TRUNC.NTZ R17, R17 ;  /* 0x0000001100117305 */ /* 0x000e22000021f100 */
[----:B------:R-:W-:Y:S05]  /*1b380*/  BRA `(.L_x_29101) ;  /* 0x0000000400087947 */ /* 0x000fea0003800000 */
.L_x_29114:
        /* <DEDUP_REMOVED lines=21> */
.L_x_29123:
[----:B------:R-:W-:Y:S05]  /*1b4e0*/  BSYNC B1 ;  /* 0x0000000000017941 */ /* 0x000fea0003800000 */
.L_x_29122:
[----:B------:R-:W-:Y:S01]  /*1b4f0*/  IMAD.SHL.U32 R3, R3, 0x200000, RZ ;  /* 0x0020000003037824 */ /* 0x000fe200078e00ff */
[----:B------:R-:W-:-:S04]  /*1b500*/  LEA R0, R0, 0x37800000, 0x17 ;  /* 0x3780000000007811 */ /* 0x000fc800078eb8ff */
[----:B------:R-:W-:-:S07]  /*1b510*/  LOP3.LUT R17, R0, R3, R17, 0xfe, !PT ;  /* 0x0000000300117212 */ /* 0x000fce00078efe11 */
.L_x_29121:
[----:B------:R-:W-:Y:S05]  /*1b520*/  BSYNC B0 ;  /* 0x0000000000007941 */ /* 0x000fea0003800000 */
.L_x_29120:
[----:B------:R-:W0:Y:S01]  /*1b530*/  F2I.FTZ.TRUNC.NTZ R17, R17 ;  /* 0x0000001100117305 */ /* 0x000e22000021f100 */
[----:B------:R-:W-:Y:S05]  /*1b540*/  BRA `(.L_x_29101) ;  /* 0x0000000000987947 */ /* 0x000fea0003800000 */
.L_x_29113:
        /* <DEDUP_REMOVED lines=14> */
.L_x_29127:
[----:B------:R-:W-:Y:S05]  /*1b630*/  BSYNC B0 ;  /* 0x0000000000007941 */ /* 0x000fea0003800000 */
.L_x_29126:
[----:B------:R-:W0:Y:S01]  /*1b640*/  F2I.FTZ.TRUNC.NTZ R17, R17 ;  /* 0x0000001100117305 */ /* 0x000e22000021f100 */
[----:B------:R-:W-:Y:S05]  /*1b650*/  BRA `(.L_x_29101) ;  /* 0x0000000000547947 */ /* 0x000fea0003800000 */
.L_x_29100:
        /* <DEDUP_REMOVED lines=17> */
.L_x_29128:
[----:B------:R-:W-:Y:S05]  /*1b770*/  BRA `(.L_x_29101) ;  /* 0x00000000000c7947 */ /* 0x000fea0003800000 */
.L_x_29125:
[----:B------:R0:W5:Y:S01]  /*1b780*/  LDG.E R17, desc[UR36][R4.64] ;  /* 0x0000002404117981 */ /* 0x000162000c1e1900 */
[----:B------:R-:W-:Y:S05]  /*1b790*/  BRA `(.L_x_29101) ;  /* 0x0000000000047947 */ /* 0x000fea0003800000 */
.L_x_29124:
[----:B------:R0:W5:Y:S02]  /*1b7a0*/  LDG.E R17, desc[UR36][R4.64] ;  /* 0x0000002404117981 */ /* 0x000164000c1e1900 */
.L_x_29101:
        /* <DEDUP_REMOVED lines=17> */
.L_x_29132:
[----:B------:R0:W5:Y:S01]  /*1b8c0*/  LDG.E.U8 R16, desc[UR36][R4.64] ;  /* 0x0000002404107981 */ /* 0x000162000c1e1100 */
[----:B------:R-:W-:Y:S05]  /*1b8d0*/  BRA `(.L_x_29134) ;  /* 0x0000000c00347947 */ /* 0x000fea0003800000 */
.L_x_29131:
        /* <DEDUP_REMOVED lines=8> */
.L_x_29136:
[----:B------:R0:W5:Y:S01]  /*1b960*/  LDG.E R16, desc[UR36][R4.64] ;  /* 0x0000002404107981 */ /* 0x000162000c1e1900 */
[----:B------:R-:W-:Y:S05]  /*1b970*/  BRA `(.L_x_29134) ;  /* 0x0000000c000c7947 */ /* 0x000fea0003800000 */
.L_x_29135:
[----:B------:R0:W5:Y:S01]  /*1b980*/  LDG.E.S16 R16, desc[UR36][R4.64] ;  /* 0x0000002404107981 */ /* 0x000162000c1e1700 */
[----:B------:R-:W-:Y:S05]  /*1b990*/  BRA `(.L_x_29134) ;  /* 0x0000000c00047947 */ /* 0x000fea0003800000 */
.L_x_29130:
        /* <DEDUP_REMOVED lines=9> */
.L_x_29138:
[----:B------:R-:W4:Y:S02]  /*1ba30*/  LDG.E.U16 R4, desc[UR36][R4.64] ;  /* 0x0000002404047981 */ /* 0x000f24000c1e1500 */
[----:B----4-:R-:W-:-:S06]  /*1ba40*/  HADD2.F32 R16, -RZ, R4.H0_H0 ;  /* 0x20000004ff107230 */ /* 0x010fcc0000004100 */
[----:B------:R-:W0:Y:S01]  /*1ba50*/  F2I.FTZ.TRUNC.NTZ R16, R16 ;  /* 0x0000001000107305 */ /* 0x000e22000021f100 */
[----:B------:R-:W-:Y:S05]  /*1ba60*/  BRA `(.L_x_29134) ;  /* 0x0000000800d07947 */ /* 0x000fea0003800000 */
.L_x_29137:
        /* <DEDUP_REMOVED lines=9> */
.L_x_29140:
[----:B------:R-:W4:Y:S02]  /*1bb00*/  LDG.E.U16 R4, desc[UR36][R4.64] ;  /* 0x0000002404047981 */ /* 0x000f24000c1e1500 */
[----:B----4-:R-:W-:-:S06]  /*1bb10*/  HADD2.F32 R16, -RZ, R4.H0_H0 ;  /* 0x20000004ff107230 */ /* 0x010fcc0000004100 */
[----:B------:R-:W0:Y:S01]  /*1bb20*/  F2I.FTZ.TRUNC.NTZ R16, R16 ;  /* 0x0000001000107305 */ /* 0x000e22000021f100 */
[----:B------:R-:W-:Y:S05]  /*1bb30*/  BRA `(.L_x_29134) ;  /* 0x00000008009c7947 */ /* 0x000fea0003800000 */
.L_x_29139:
[----:B------:R-:W4:Y:S02]  /*1bb40*/  LDG.E.64 R4, desc[UR36][R4.64] ;  /* 0x0000002404047981 */ /* 0x000f24000c1e1b00 */
[----:B----4-:R0:W1:Y:S01]  /*1bb50*/  F2I.F64.TRUNC R16, R4 ;  /* 0x0000000400107311 */ /* 0x010062000030d100 */
[----:B------:R-:W-:Y:S05]  /*1bb60*/  BRA `(.L_x_29134) ;  /* 0x0000000800907947 */ /* 0x000fea0003800000 */
.L_x_29129:
        /* <DEDUP_REMOVED lines=12> */
.L_x_29143:
[----:B------:R-:W4:Y:S02]  /*1bc30*/  LDG.E.64 R4, desc[UR36][R4.64] ;  /* 0x0000002404047981 */ /* 0x000f24000c1e1b00 */
[----:B----4-:R0:W1:Y:S01]  /*1bc40*/  F2I.F64.TRUNC R16, R4 ;  /* 0x0000000400107311 */ /* 0x010062000030d100 */
[----:B------:R-:W-:Y:S05]  /*1bc50*/  BRA `(.L_x_29134) ;  /* 0x0000000800547947 */ /* 0x000fea0003800000 */
.L_x_29142:
        /* <DEDUP_REMOVED lines=27> */
.L_x_29145:
        /* <DEDUP_REMOVED lines=14> */
.L_x_29144:
[----:B------:R-:W4:Y:S02]  /*1bef0*/  LDG.E.U16 R16, desc[UR36][R4.64] ;  /* 0x0000002404107981 */ /* 0x000f24000c1e1500 */
[----:B----4-:R-:W-:-:S06]  /*1bf00*/  SHF.L.U32 R16, R16, 0x10, RZ ;  /* 0x0000001010107819 */ /* 0x010fcc00000006ff */
[----:B------:R-:W0:Y:S01]  /*1bf10*/  F2I.FTZ.TRUNC.NTZ R16, R16 ;  /* 0x0000001000107305 */ /* 0x000e22000021f100 */
[----:B------:R-:W-:Y:S05]  /*1bf20*/  BRA `(.L_x_29134) ;  /* 0x0000000400a07947 */ /* 0x000fea0003800000 */
.L_x_29141:
        /* <DEDUP_REMOVED lines=10> */
.L_x_29148:
        /* <DEDUP_REMOVED lines=21> */
.L_x_29152:
[----:B------:R-:W-:Y:S05]  /*1c120*/  BSYNC B1 ;  /* 0x0000000000017941 */ /* 0x000fea0003800000 */
.L_x_29151:
[----:B------:R-:W-:Y:S01]  /*1c130*/  IMAD.SHL.U32 R3, R3, 0x100000, RZ ;  /* 0x0010000003037824 */ /* 0x000fe200078e00ff */
[----:B------:R-:W-:-:S04]  /*1c140*/  LEA R5, R0, 0x3b800000, 0x17 ;  /* 0x3b80000000057811 */ /* 0x000fc800078eb8ff */
[----:B------:R-:W-:-:S07]  /*1c150*/  LOP3.LUT R16, R5, R3, R16, 0xfe, !PT ;  /* 0x0000000305107212 */ /* 0x000fce00078efe10 */
.L_x_29150:
[----:B------:R-:W-:Y:S05]  /*1c160*/  BSYNC B0 ;  /* 0x0000000000007941 */ /* 0x000fea0003800000 */
.L_x_29149:
[----:B------:R-:W1:Y:S01]  /*1c170*/  F2I.FTZ.TRUNC.NTZ R16, R16 ;  /* 0x0000001000107305 */ /* 0x000e62000021f100 */
[----:B------:R-:W-:Y:S05]  /*1c180*/  BRA `(.L_x_29134) ;  /* 0x0000000400087947 */ /* 0x000fea0003800000 */
.L_x_29147:
        /* <DEDUP_REMOVED lines=21> */
.L_x_29156:
[----:B------:R-:W-:Y:S05]  /*1c2e0*/  BSYNC B1 ;  /* 0x0000000000017941 */ /* 0x000fea0003800000 */
.L_x_29155:
[----:B------:R-:W-:Y:S01]  /*1c2f0*/  IMAD.SHL.U32 R3, R3, 0x200000, RZ ;  /* 0x0020000003037824 */ /* 0x000fe200078e00ff */
[----:B------:R-:W-:-:S04]  /*1c300*/  LEA R5, R0, 0x37800000, 0x17 ;  /* 0x3780000000057811 */ /* 0x000fc800078eb8ff */
[----:B------:R-:W-:-:S07]  /*1c310*/  LOP3.LUT R16, R5, R3, R16, 0xfe, !PT ;  /* 0x0000000305107212 */ /* 0x000fce00078efe10 */
.L_x_29154:
[----:B------:R-:W-:Y:S05]  /*1c320*/  BSYNC B0 ;  /* 0x0000000000007941 */ /* 0x000fea0003800000 */
.L_x_29153:
[----:B------:R-:W4:Y:S01]  /*1c330*/  F2I.FTZ.TRUNC.NTZ R16, R16 ;  /* 0x0000001000107305 */ /* 0x000f22000021f100 */
[----:B------:R-:W-:Y:S05]  /*1c340*/  BRA `(.L_x_29134) ;  /* 0x0000000000987947 */ /* 0x000fea0003800000 */
.L_x_29146:
        /* <DEDUP_REMOVED lines=14> */
.L_x_29160:
[----:B------:R-:W-:Y:S05]  /*1c430*/  BSYNC B0 ;  /* 0x0000000000007941 */ /* 0x000fea0003800000 */
.L_x_29159:
[----:B------:R-:W0:Y:S01]  /*1c440*/  F2I.FTZ.TRUNC.NTZ R16, R16 ;  /* 0x0000001000107305 */ /* 0x000e22000021f100 */
[----:B------:R-:W-:Y:S05]  /*1c450*/  BRA `(.L_x_29134) ;  /* 0x0000000000547947 */ /* 0x000fea0003800000 */
.L_x_29133:
        /* <DEDUP_REMOVED lines=17> */
.L_x_29161:
[----:B------:R-:W-:Y:S05]  /*1c570*/  BRA `(.L_x_29134) ;  /* 0x00000000000c7947 */ /* 0x000fea0003800000 */
.L_x_29158:
[----:B------:R0:W5:Y:S01]  /*1c580*/  LDG.E R16, desc[UR36][R4.64] ;  /* 0x0000002404107981 */ /* 0x000162000c1e1900 */
[----:B------:R-:W-:Y:S05]  /*1c590*/  BRA `(.L_x_29134) ;  /* 0x0000000000047947 */ /* 0x000fea0003800000 */
.L_x_29157:
[----:B------:R0:W5:Y:S02]  /*1c5a0*/  LDG.E R16, desc[UR36][R4.64] ;  /* 0x0000002404107981 */ /* 0x000164000c1e1900 */
.L_x_29134:
        /* <DEDUP_REMOVED lines=23> */
.L_x_29163:
[----:B------:R-:W-:Y:S05]  /*1c720*/  BSYNC B6 ;  /* 0x0000000000067941 */ /* 0x000fea0003800000 */
.L_x_29162:
        /* <DEDUP_REMOVED lines=23> */
.L_x_29165:
[----:B------:R-:W-:Y:S05]  /*1c8a0*/  BSYNC B6 ;  /* 0x0000000000067941 */ /* 0x000fea0003800000 */
.L_x_29164:
        /* <DEDUP_REMOVED lines=26> */
.L_x_29167:
[----:B------:R-:W-:Y:S05]  /*1ca50*/  BSYNC B6 ;  /* 0x0000000000067941 */ /* 0x000fea0003800000 */
.L_x_29166:
        /* <DEDUP_REMOVED lines=15> */
.L_x_29172:
        /* <DEDUP_REMOVED lines=10> */
[----:B------:R-:W-:Y:S05]  /*1cbf0*/  CALL.REL.NOINC `($__internal_69_$__cuda_sm20_div_s64) ;  /* 0x0000000c00307944 */ /* 0x000fea0003c00000 */
[----:B------:R-:W-:Y:S05]  /*1cc00*/  BRA `(.L_x_29171) ;  /* 0x00000000004c7947 */ /* 0x000fea0003800000 */
.L_x_29170:
        /* <DEDUP_REMOVED lines=19> */
.L_x_29171:
[----:B------:R-:W-:Y:S05]  /*1cd40*/  BSYNC B1 ;  /* 0x0000000000017941 */ /* 0x000fea0003800000 */
.L_x_29169:
        /* <DEDUP_REMOVED lines=18> */
.L_x_29168:
        /* <DEDUP_REMOVED lines=18> */
.L_x_29177:
        /* <DEDUP_REMOVED lines=24> */
.L_x_29176:
[----:B------:R-:W-:Y:S05]  /*1d110*/  BSYNC B7 ;  /* 0x0000000000077941 */ /* 0x000fea0003800000 */
.L_x_29175:
[----:B------:R-:W-:-:S05]  /*1d120*/  IADD3 R16, P0, R16, 0x4, RZ ;  /* 0x0000000410107810 */ /* 0x000fca0007f1e0ff */
[----:B------:R-:W-:Y:S01]  /*1d130*/  IMAD.X R17, RZ, RZ, R17, P0 ;  /* 0x000000ffff117224 */ /* 0x000fe200000e0611 */
[----:B------:R-:W-:-:S04]  /*1d140*/  ISETP.GE.U32.AND P0, PT, R16, R23, PT ;  /* 0x000000171000720c */ /* 0x000fc80003f06070 */
[----:B------:R-:W-:-:S13]  /*1d150*/  ISETP.GE.U32.AND.EX P0, PT, R17, R22, PT, P0 ;  /* 0x000000161100720c */ /* 0x000fda0003f06100 */
[----:B------:R-:W-:Y:S05]  /*1d160*/  @!P0 BRA `(.L_x_29177) ;  /* 0xfffffffc00888947 */ /* 0x000fea000383ffff */
.L_x_29174:
[----:B------:R-:W-:Y:S05]  /*1d170*/  BSYNC B6 ;  /* 0x0000000000067941 */ /* 0x000fea0003800000 */
.L_x_29173:
        /* <DEDUP_REMOVED lines=14> */
.L_x_29181:
[----:B------:R-:W-:Y:S01]  /*1d260*/  STG.E.U8 desc[UR36][R18.64], RZ ;  /* 0x000000ff12007986 */ /* 0x000fe2000c101124 */
[----:B------:R-:W-:Y:S05]  /*1d270*/  EXIT ;  /* 0x000000000000794d */ /* 0x000fea0003800000 */
.L_x_29180:
        /* <DEDUP_REMOVED lines=8> */
.L_x_29184:
[----:B------:R-:W-:Y:S01]  /*1d300*/  STG.E desc[UR36][R18.64], RZ ;  /* 0x000000ff12007986 */ /* 0x000fe2000c101924 */
[----:B------:R-:W-:Y:S05]  /*1d310*/  EXIT ;  /* 0x000000000000794d */ /* 0x000fea0003800000 */
.L_x_29183:
[----:B------:R-:W-:Y:S01]  /*1d320*/  STG.E.U16 desc[UR36][R18.64], RZ ;  /* 0x000000ff12007986 */ /* 0x000fe2000c101524 */
[----:B------:R-:W-:Y:S05]  /*1d330*/  EXIT ;  /* 0x000000000000794d */ /* 0x000fea0003800000 */
.L_x_29179:
        /* <DEDUP_REMOVED lines=8> */
.L_x_29186:
[----:B------:R-:W-:Y:S01]  /*1d3c0*/  STG.E.U16 desc[UR36][R18.64], RZ ;  /* 0x000000ff12007986 */ /* 0x000fe2000c101524 */
[----:B------:R-:W-:Y:S05]  /*1d3d0*/  EXIT ;  /* 0x000000000000794d */ /* 0x000fea0003800000 */
.L_x_29185:
        /* <DEDUP_REMOVED lines=8> */
.L_x_29188:
[----:B------:R-:W-:Y:S01]  /*1d460*/  STG.E desc[UR36][R18.64], RZ ;  /* 0x000000ff12007986 */ /* 0x000fe2000c101924 */
[----:B------:R-:W-:Y:S05]  /*1d470*/  EXIT ;  /* 0x000000000000794d */ /* 0x000fea0003800000 */
.L_x_29187:
[----:B------:R-:W-:Y:S01]  /*1d480*/  STG.E.64 desc[UR36][R18.64], RZ ;  /* 0x000000ff12007986 */ /* 0x000fe2000c101b24 */
[----:B------:R-:W-:Y:S05]  /*1d490*/  EXIT ;  /* 0x000000000000794d */ /* 0x000fea0003800000 */
.L_x_29178:
        /* <DEDUP_REMOVED lines=10> */
.L_x_29191:
[----:B------:R-:W-:Y:S01]  /*1d540*/  STG.E.128 desc[UR36][R18.64], RZ ;  /* 0x000000ff12007986 */ /* 0x000fe2000c101d24 */
[----:B------:R-:W-:Y:S05]  /*1d550*/  EXIT ;  /* 0x000000000000794d */ /* 0x000fea0003800000 */
.L_x_29190:
        /* <DEDUP_REMOVED lines=8> */
.L_x_29193:
[----:B------:R-:W-:Y:S01]  /*1d5e0*/  STG.E.U8 desc[UR36][R18.64], RZ ;  /* 0x000000ff12007986 */ /* 0x000fe2000c101124 */
[----:B------:R-:W-:Y:S05]  /*1d5f0*/  EXIT ;  /* 0x000000000000794d */ /* 0x000fea0003800000 */
.L_x_29192:
[----:B------:R-:W-:Y:S01]  /*1d600*/  STG.E.U16 desc[UR36][R18.64], RZ ;  /* 0x000000ff12007986 */ /* 0x000fe2000c101524 */
[----:B------:R-:W-:Y:S05]  /*1d610*/  EXIT ;  /* 0x000000000000794d */ /* 0x000fea0003800000 */
.L_x_29189:
        /* <DEDUP_REMOVED lines=10> */
.L_x_29196:
[----:B------:R-:W-:Y:S01]  /*1d6c0*/  STG.E.U8 desc[UR36][R18.64], RZ ;  /* 0x000000ff12007986 */ /* 0x000fe2000c101124 */
[----:B------:R-:W-:Y:S05]  /*1d6d0*/  EXIT ;  /* 0x000000000000794d */ /* 0x000fea0003800000 */
.L_x_29195:
[----:B------:R-:W-:Y:S01]  /*1d6e0*/  STG.E.U8 desc[UR36][R18.64], RZ ;  /* 0x000000ff12007986 */ /* 0x000fe2000c101124 */
[----:B------:R-:W-:Y:S05]  /*1d6f0*/  EXIT ;  /* 0x000000000000794d */ /* 0x000fea0003800000 */
.L_x_29194:
[----:B------:R-:W-:-:S13]  /*1d700*/  ISETP.NE.AND P0, PT, R0, 0x1c, PT ;  /* 0x0000001c0000780c */ /* 0x000fda0003f05270 */
[----:B------:R-:W-:Y:S05]  /*1d710*/  @!P0 BRA `(.L_x_29197) ;  /* 0x0000000000608947 */ /* 0x000fea0003800000 */
[----:B------:R-:W-:-:S13]  /*1d720*/  ISETP.NE.AND P0, PT, R0, 0x1d, PT ;  /* 0x0000001d0000780c */ /* 0x000fda0003f05270 */
[----:B------:R-:W-:Y:S05]  /*1d730*/  @!P0 BRA `(.L_x_29198) ;  /* 0x0000000000508947 */ /* 0x000fea0003800000 */
[----:B------:R-:W-:-:S13]  /*1d740*/  ISETP.NE.AND P0, PT, R0, 0x2c, PT ;  /* 0x0000002c0000780c */ /* 0x000fda0003f05270 */
[----:B------:R0:W-:Y:S01]  /*1d750*/  @!P0 STG.E.U8 desc[UR36][R18.64], RZ ;  /* 0x000000ff12008986 */ /* 0x0001e2000c101124 */
[----:B------:R-:W-:Y:S05]  /*1d760*/  @!P0 EXIT ;  /* 0x000000000000894d */ /* 0x000fea0003800000 */
.L_x_29182:
        /* <DEDUP_REMOVED lines=16> */
.L_x_29199:
[----:B------:R-:W-:Y:S05]  /*1d870*/  EXIT ;  /* 0x000000000000794d */ /* 0x000fea0003800000 */
.L_x_29198:
[----:B------:R-:W-:Y:S01]  /*1d880*/  STG.E.64 desc[UR36][R18.64], RZ ;  /* 0x000000ff12007986 */ /* 0x000fe2000c101b24 */
[----:B------:R-:W-:Y:S05]  /*1d890*/  EXIT ;  /* 0x000000000000794d */ /* 0x000fea0003800000 */
.L_x_29197:
[----:B------:R-:W-:Y:S01]  /*1d8a0*/  STG.E desc[UR36][R18.64], RZ ;  /* 0x000000ff12007986 */ /* 0x000fe2000c101924 */
[----:B------:R-:W-:Y:S05]  /*1d8b0*/  EXIT ;  /* 0x000000000000794d */ /* 0x000fea0003800000 */
        .weak           $__internal_69_$__cuda_sm20_div_s64
        .type           $__internal_69_$__cuda_sm20_div_s64,@function
        .size           $__internal_69_$__cuda_sm20_div_s64,(.L_x_32249 - $__internal_69_$__cuda_sm20_div_s64)
$__internal_69_$__cuda_sm20_div_s64:
        /* <DEDUP_REMOVED lines=83> */
[----:B------:R-:W-:Y:S06]  /*1ddf0*/  RET.REL.NODEC R6 `(_ZN2at6native18elementwise_kernelILi128ELi4EZNS0_15gpu_kernel_implIZZZNS0_67_GLOBAL__N__bb565c37_34_ValidateCompressedIndicesKernel_cu_33a4b88b42_validate_compressed_sparse_indices_kernelILNS3_8CDimNameE0ENS3_18CUDAKernelLauncherENS3_14EmptyVecKernelENS3_8DummyVecELm8EEEvRKNS_6TensorESB_lllENKUlvE1_clEvENKUlvE_clEvEUliiiiiE_EEvRNS_18TensorIteratorBaseERKT_EUliE_EEviT1_) ;  /* 0xfffffe2006807950 */ /* 0x000fec0003c3ffff */
.L_x_29200:
        /* <DEDUP_REMOVED lines=16> */
.L_x_32249:


//--------------------- .text._ZN2at6native27unrolled_elementwise_kernelIZZZNS0_67_GLOBAL__N__bb565c37_34_ValidateCompressedIndicesKernel_cu_33a4b88b42_validate_compressed_sparse_indices_kernelILNS2_8CDimNameE0ENS2_18CUDAKernelLauncherENS2_14EmptyVecKernelENS2_8DummyVecELm8EEEvRKNS_6TensorESA_lllENKUlvE1_clEvENKUlvE_clEvEUliiiiiE_St5arrayIPcLm6EELi4E23TrivialOffsetCalculatorILi5EjESH_ILi1EjENS0_6memory12LoadWithCastILi5EEENSK_13StoreWithCastILi1EEEEEviT_T0_T2_T3_T4_T5_ --------------------------
	.section	.text._ZN2at6native27unrolled_elementwise_kernelIZZZNS0_67_GLOBAL__N__bb565c37_34_ValidateCompressedIndicesKernel_cu_33a4b88b42_validate_compressed_sparse_indices_kernelILNS2_8CDimNameE0ENS2_18CUDAKernelLauncherENS2_14EmptyVecKernelENS2_8DummyVecELm8EEEvRKNS_6TensorESA_lllENKUlvE1_clEvENKUlvE_clEvEUliiiiiE_St5arrayIPcLm6EELi4E23TrivialOffsetCalculatorILi5EjESH_ILi1EjENS0_6memory12LoadWithCastILi5EEENSK_13StoreWithCastILi1EEEEEviT_T0_T2_T3_T4_T5_,"ax",@progbits
	.align	128
        .global         _ZN2at6native27unrolled_elementwise_kernelIZZZNS0_67_GLOBAL__N__bb565c37_34_ValidateCompressedIndicesKernel_cu_33a4b88b42_validate_compressed_sparse_indices_kernelILNS2_8CDimNameE0ENS2_18CUDAKernelLauncherENS2_14EmptyVecKernelENS2_8DummyVecELm8EEEvRKNS_6TensorESA_lllENKUlvE1_clEvENKUlvE_clEvEUliiiiiE_St5arrayIPcLm6EELi4E23TrivialOffsetCalculatorILi5EjESH_ILi1EjENS0_6memory12LoadWithCastILi5EEENSK_13StoreWithCastILi1EEEEEviT_T0_T2_T3_T4_T5_
        .type           _ZN2at6native27unrolled_elementwise_kernelIZZZNS0_67_GLOBAL__N__bb565c37_34_ValidateCompressedIndicesKernel_cu_33a4b88b42_validate_compressed_sparse_indices_kernelILNS2_8CDimNameE0ENS2_18CUDAKernelLauncherENS2_14EmptyVecKernelENS2_8DummyVecELm8EEEvRKNS_6TensorESA_lllENKUlvE1_clEvENKUlvE_clEvEUliiiiiE_St5arrayIPcLm6EELi4E23TrivialOffsetCalculatorILi5EjESH_ILi1EjENS0_6memory12LoadWithCastILi5EEENSK_13StoreWithCastILi1EEEEEviT_T0_T2_T3_T4_T5_,@function
        .size           _ZN2at6native27unrolled_elementwise_kernelIZZZNS0_67_GLOBAL__N__bb565c37_34_ValidateCompressedIndicesKernel_cu_33a4b88b42_validate_compressed_sparse_indices_kernelILNS2_8CDimNameE0ENS2_18CUDAKernelLauncherENS2_14EmptyVecKernelENS2_8DummyVecELm8EEEvRKNS_6TensorESA_lllENKUlvE1_clEvENKUlvE_clEvEUliiiiiE_St5arrayIPcLm6EELi4E23TrivialOffsetCalculatorILi5EjESH_ILi1EjENS0_6memory12LoadWithCastILi5EEENSK_13StoreWithCastILi1EEEEEviT_T0_T2_T3_T4_T5_,(.L_x_32250 - _ZN2at6native27unrolled_elementwise_kernelIZZZNS0_67_GLOBAL__N__bb565c37_34_ValidateCompressedIndicesKernel_cu_33a4b88b42_validate_compressed_sparse_indices_kernelILNS2_8CDimNameE0ENS2_18CUDAKernelLauncherENS2_14EmptyVecKernelENS2_8DummyVecELm8EEEvRKNS_6TensorESA_lllENKUlvE1_clEvENKUlvE_clEvEUliiiiiE_St5arrayIPcLm6EELi4E23TrivialOffsetCalculatorILi5EjESH_ILi1EjENS0_6memory12LoadWithCastILi5EEENSK_13StoreWithCastILi1EEEEEviT_T0_T2_T3_T4_T5_)
        .other          _ZN2at6native27unrolled_elementwise_kernelIZZZNS0_67_GLOBAL__N__bb565c37_34_ValidateCompressedIndicesKernel_cu_33a4b88b42_validate_compressed_sparse_indices_kernelILNS2_8CDimNameE0ENS2_18CUDAKernelLauncherENS2_14EmptyVecKernelENS2_8DummyVecELm8EEEvRKNS_6TensorESA_lllENKUlvE1_clEvENKUlvE_clEvEUliiiiiE_St5arrayIPcLm6EELi4E23TrivialOffsetCalculatorILi5EjESH_ILi1EjENS0_6memory12LoadWithCastILi5EEENSK_13StoreWithCastILi1EEEEEviT_T0_T2_T3_T4_T5_,@"STO_CUDA_ENTRY STV_DEFAULT"
_ZN2at6native27unrolled_elementwise_kernelIZZZNS0_67_GLOBAL__N__bb565c37_34_ValidateCompressedIndicesKernel_cu_33a4b88b42_validate_compressed_sparse_indices_kernelILNS2_8CDimNameE0ENS2_18CUDAKernelLauncherENS2_14EmptyVecKernelENS2_8DummyVecELm8EEEvRKNS_6TensorESA_lllENKUlvE1_clEvENKUlvE_clEvEUliiiiiE_St5arrayIPcLm6EELi4E23TrivialOffsetCalculatorILi5EjESH_ILi1EjENS0_6memory12LoadWithCastILi5EEENSK_13StoreWithCastILi1EEEEEviT_T0_T2_T3_T4_T5_:
.text._ZN2at6native27unrolled_elementwise_kernelIZZZNS0_67_GLOBAL__N__bb565c37_34_ValidateCompressedIndicesKernel_cu_33a4b88b42_validate_compressed_sparse_indices_kernelILNS2_8CDimNameE0ENS2_18CUDAKernelLauncherENS2_14EmptyVecKernelENS2_8DummyVecELm8EEEvRKNS_6TensorESA_lllENKUlvE1_clEvENKUlvE_clEvEUliiiiiE_St5arrayIPcLm6EELi4E23TrivialOffsetCalculatorILi5EjESH_ILi1EjENS0_6memory12LoadWithCastILi5EEENSK_13StoreWithCastILi1EEEEEviT_T0_T2_T3_T4_T5_:
        /* <DEDUP_REMOVED lines=83> */
.L_x_29206:
[----:B------:R0:W5:Y:S01]  /*0530*/  LDG.E.U8 R41, desc[UR36][R4.64] ;  /* 0x0000002404297981 */ /* 0x000162000c1e1100 */
[----:B------:R-:W-:Y:S05]  /*0540*/  BRA `(.L_x_29208) ;  /* 0x0000000c00347947 */ /* 0x000fea0003800000 */
.L_x_29205:
        /* <DEDUP_REMOVED lines=8> */
.L_x_29210:
[----:B------:R0:W5:Y:S01]  /*05d0*/  LDG.E R41, desc[UR36][R4.64] ;  /* 0x0000002404297981 */ /* 0x000162000c1e1900 */
[----:B------:R-:W-:Y:S05]  /*05e0*/  BRA `(.L_x_29208) ;  /* 0x0000000c000c7947 */ /* 0x000fea0003800000 */
.L_x_29209:
[----:B------:R0:W5:Y:S01]  /*05f0*/  LDG.E.S16 R41, desc[UR36][R4.64] ;  /* 0x0000002404297981 */ /* 0x000162000c1e1700 */
[----:B------:R-:W-:Y:S05]  /*0600*/  BRA `(.L_x_29208) ;  /* 0x0000000c00047947 */ /* 0x000fea0003800000 */
.L_x_29204:
        /* <DEDUP_REMOVED lines=9> */
.L_x_29212:
[----:B------:R-:W5:Y:S02]  /*06a0*/  LDG.E.U16 R4, desc[UR36][R4.64] ;  /* 0x0000002404047981 */ /* 0x000f64000c1e1500 */
[----:B-----5:R-:W-:-:S06]  /*06b0*/  HADD2.F32 R41, -RZ, R4.H0_H0 ;  /* 0x20000004ff297230 */ /* 0x020fcc0000004100 */
[----:B------:R-:W0:Y:S01]  /*06c0*/  F2I.FTZ.TRUNC.NTZ R41, R41 ;  /* 0x0000002900297305 */ /* 0x000e22000021f100 */
[----:B------:R-:W-:Y:S05]  /*06d0*/  BRA `(.L_x_29208) ;  /* 0x0000000800d07947 */ /* 0x000fea0003800000 */
.L_x_29211:
        /* <DEDUP_REMOVED lines=9> */
.L_x_29214:
[----:B------:R-:W5:Y:S02]  /*0770*/  LDG.E.U16 R4, desc[UR36][R4.64] ;  /* 0x0000002404047981 */ /* 0x000f64000c1e1500 */
[----:B-----5:R-:W-:-:S06]  /*0780*/  HADD2.F32 R41, -RZ, R4.H0_H0 ;  /* 0x20000004ff297230 */ /* 0x020fcc0000004100 */
[----:B------:R-:W0:Y:S01]  /*0790*/  F2I.FTZ.TRUNC.NTZ R41, R41 ;  /* 0x0000002900297305 */ /* 0x000e22000021f100 */
[----:B------:R-:W-:Y:S05]  /*07a0*/  BRA `(.L_x_29208) ;  /* 0x00000008009c7947 */ /* 0x000fea0003800000 */
.L_x_29213:
[----:B------:R-:W5:Y:S02]  /*07b0*/  LDG.E.64 R4, desc[UR36][R4.64] ;  /* 0x0000002404047981 */ /* 0x000f64000c1e1b00 */
[----:B-----5:R0:W0:Y:S01]  /*07c0*/  F2I.F64.TRUNC R41, R4 ;  /* 0x0000000400297311 */ /* 0x020022000030d100 */
[----:B------:R-:W-:Y:S05]  /*07d0*/  BRA `(.L_x_29208) ;  /* 0x0000000800907947 */ /* 0x000fea0003800000 */
.L_x_29203:
        /* <DEDUP_REMOVED lines=12> */
.L_x_29217:
[----:B------:R-:W5:Y:S02]  /*08a0*/  LDG.E.64 R4, desc[UR36][R4.64] ;  /* 0x0000002404047981 */ /* 0x000f64000c1e1b00 */
[----:B-----5:R0:W0:Y:S01]  /*08b0*/  F2I.F64.TRUNC R41, R4 ;  /* 0x0000000400297311 */ /* 0x020022000030d100 */
[----:B------:R-:W-:Y:S05]  /*08c0*/  BRA `(.L_x_29208) ;  /* 0x0000000800547947 */ /* 0x000fea0003800000 */
.L_x_29216:
        /* <DEDUP_REMOVED lines=27> */
.L_x_29219:
        /* <DEDUP_REMOVED lines=14> */
.L_x_29218:
[----:B------:R-:W5:Y:S02]  /*0b60*/  LDG.E.U16 R41, desc[UR36][R4.64] ;  /* 0x0000002404297981 */ /* 0x000f64000c1e1500 */
[----:B-----5:R-:W-:-:S06]  /*0b70*/  IMAD.U32 R41, R41, 0x10000, RZ ;  /* 0x0001000029297824 */ /* 0x020fcc00078e00ff */
[----:B------:R-:W0:Y:S01]  /*0b80*/  F2I.FTZ.TRUNC.NTZ R41, R41 ;  /* 0x0000002900297305 */ /* 0x000e22000021f100 */
[----:B------:R-:W-:Y:S05]  /*0b90*/  BRA `(.L_x_29208) ;  /* 0x0000000400a07947 */ /* 0x000fea0003800000 */
.L_x_29215:
        /* <DEDUP_REMOVED lines=10> */
.L_x_29222:
        /* <DEDUP_REMOVED lines=21> */
.L_x_29226:
[----:B------:R-:W-:Y:S05]  /*0d90*/  BSYNC B1 ;  /* 0x0000000000017941 */ /* 0x000fea0003800000 */
.L_x_29225:
[----:B------:R-:W-:Y:S01]  /*0da0*/  IMAD.SHL.U32 R3, R3, 0x100000, RZ ;  /* 0x0010000003037824 */ /* 0x000fe200078e00ff */
[----:B------:R-:W-:-:S04]  /*0db0*/  LEA R0, R0, 0x3b800000, 0x17 ;  /* 0x3b80000000007811 */ /* 0x000fc800078eb8ff */
[----:B------:R-:W-:-:S07]  /*0dc0*/  LOP3.LUT R41, R0, R3, R41, 0xfe, !PT ;  /* 0x0000000300297212 */ /* 0x000fce00078efe29 */
.L_x_29224:
[----:B------:R-:W-:Y:S05]  /*0dd0*/  BSYNC B0 ;  /* 0x0000000000007941 */ /* 0x000fea0003800000 */
.L_x_29223:
[----:B------:R-:W0:Y:S01]  /*0de0*/  F2I.FTZ.TRUNC.NTZ R41, R41 ;  /* 0x0000002900297305 */ /* 0x000e22000021f100 */
[----:B------:R-:W-:Y:S05]  /*0df0*/  BRA `(.L_x_29208) ;  /* 0x0000000400087947 */ /* 0x000fea0003800000 */
.L_x_29221:
        /* <DEDUP_REMOVED lines=21> */
.L_x_29230:
[----:B------:R-:W-:Y:S05]  /*0f50*/  BSYNC B1 ;  /* 0x0000000000017941 */ /* 0x000fea0003800000 */
.L_x_29229:
[----:B------:R-:W-:Y:S01]  /*0f60*/  IMAD.SHL.U32 R3, R3, 0x200000, RZ ;  /* 0x0020000003037824 */ /* 0x000fe200078e00ff */
[----:B------:R-:W-:-:S04]  /*0f70*/  LEA R0, R0, 0x37800000, 0x17 ;  /* 0x3780000000007811 */ /* 0x000fc800078eb8ff */
[----:B------:R-:W-:-:S07]  /*0f80*/  LOP3.LUT R41, R0, R3, R41, 0xfe, !PT ;  /* 0x0000000300297212 */ /* 0x000fce00078efe29 */
.L_x_29228:
[----:B------:R-:W-:Y:S05]  /*0f90*/  BSYNC B0 ;  /* 0x0000000000007941 */ /* 0x000fea0003800000 */
.L_x_29227:
[----:B------:R-:W0:Y:S01]  /*0fa0*/  F2I.FTZ.TRUNC.NTZ R41, R41 ;  /* 0x0000002900297305 */ /* 0x000e22000021f100 */
[----:B------:R-:W-:Y:S05]  /*0fb0*/  BRA `(.L_x_29208) ;  /* 0x0000000000987947 */ /* 0x000fea0003800000 */
.L_x_29220:
        /* <DEDUP_REMOVED lines=14> */
.L_x_29234:
[----:B------:R-:W-:Y:S05]  /*10a0*/  BSYNC B0 ;  /* 0x0000000000007941 */ /* 0x000fea0003800000 */
.L_x_29233:
[----:B------:R-:W0:Y:S01]  /*10b0*/  F2I.FTZ.TRUNC.NTZ R41, R41 ;  /* 0x0000002900297305 */ /* 0x000e22000021f100 */
[----:B------:R-:W-:Y:S05]  /*10c0*/  BRA `(.L_x_29208) ;  /* 0x0000000000547947 */ /* 0x000fea0003800000 */
.L_x_29207:
        /* <DEDUP_REMOVED lines=17> */
.L_x_29235:
[----:B------:R-:W-:Y:S05]  /*11e0*/  BRA `(.L_x_29208) ;  /* 0x00000000000c7947 */ /* 0x000fea0003800000 */
.L_x_29232:
[----:B------:R0:W5:Y:S01]  /*11f0*/  LDG.E R41, desc[UR36][R4.64] ;  /* 0x0000002404297981 */ /* 0x000162000c1e1900 */
[----:B------:R-:W-:Y:S05]  /*1200*/  BRA `(.L_x_29208) ;  /* 0x0000000000047947 */ /* 0x000fea0003800000 */
.L_x_29231:
[----:B------:R0:W5:Y:S02]  /*1210*/  LDG.E R41, desc[UR36][R4.64] ;  /* 0x0000002404297981 */ /* 0x000164000c1e1900 */
.L_x_29208:
        /* <DEDUP_REMOVED lines=18> */
.L_x_29239:
[----:B------:R3:W5:Y:S01]  /*1340*/  LDG.E.U8 R40, desc[UR36][R4.64] ;  /* 0x0000002404287981 */ /* 0x000762000c1e1100 */
[----:B------:R-:W-:Y:S05]  /*1350*/  BRA `(.L_x_29241) ;  /* 0x0000000c00347947 */ /* 0x000fea0003800000 */
.L_x_29238:
        /* <DEDUP_REMOVED lines=8> */
.L_x_29243:
[----:B------:R0:W5:Y:S01]  /*13e0*/  LDG.E R40, desc[UR36][R4.64] ;  /* 0x0000002404287981 */ /* 0x000162000c1e1900 */
[----:B------:R-:W-:Y:S05]  /*13f0*/  BRA `(.L_x_29241) ;  /* 0x0000000c000c7947 */ /* 0x000fea0003800000 */
.L_x_29242:
[----:B------:R0:W5:Y:S01]  /*1400*/  LDG.E.S16 R40, desc[UR36][R4.64] ;  /* 0x0000002404287981 */ /* 0x000162000c1e1700 */
[----:B------:R-:W-:Y:S05]  /*1410*/  BRA `(.L_x_29241) ;  /* 0x0000000c00047947 */ /* 0x000fea0003800000 */
.L_x_29237:
        /* <DEDUP_REMOVED lines=9> */
.L_x_29245:
[----:B------:R-:W3:Y:S02]  /*14b0*/  LDG.E.U16 R4, desc[UR36][R4.64] ;  /* 0x0000002404047981 */ /* 0x000ee4000c1e1500 */
[----:B---3--:R-:W-:-:S06]  /*14c0*/  HADD2.F32 R40, -RZ, R4.H0_H0 ;  /* 0x20000004ff287230 */ /* 0x008fcc0000004100 */
[----:B------:R-:W0:Y:S01]  /*14d0*/  F2I.FTZ.TRUNC.NTZ R40, R40 ;  /* 0x0000002800287305 */ /* 0x000e22000021f100 */
[----:B------:R-:W-:Y:S05]  /*14e0*/  BRA `(.L_x_29241) ;  /* 0x0000000800d07947 */ /* 0x000fea0003800000 */
.L_x_29244:
        /* <DEDUP_REMOVED lines=9> */
.L_x_29247:
[----:B------:R-:W3:Y:S02]  /*1580*/  LDG.E.U16 R4, desc[UR36][R4.64] ;  /* 0x0000002404047981 */ /* 0x000ee4000c1e1500 */
[----:B---3--:R-:W-:-:S06]  /*1590*/  HADD2.F32 R40, -RZ, R4.H0_H0 ;  /* 0x20000004ff287230 */ /* 0x008fcc0000004100 */
[----:B------:R-:W0:Y:S01]  /*15a0*/  F2I.FTZ.TRUNC.NTZ R40, R40 ;  /* 0x0000002800287305 */ /* 0x000e22000021f100 */
[----:B------:R-:W-:Y:S05]  /*15b0*/  BRA `(.L_x_29241) ;  /* 0x00000008009c7947 */ /* 0x000fea0003800000 */
.L_x_29246:
[----:B------:R-:W3:Y:S02]  /*15c0*/  LDG.E.64 R4, desc[UR36][R4.64] ;  /* 0x0000002404047981 */ /* 0x000ee4000c1e1b00 */
[----:B---3--:R0:W3:Y:S01]  /*15d0*/  F2I.F64.TRUNC R40, R4 ;  /* 0x0000000400287311 */ /* 0x0080e2000030d100 */
[----:B------:R-:W-:Y:S05]  /*15e0*/  BRA `(.L_x_29241) ;  /* 0x0000000800907947 */ /* 0x000fea0003800000 */
.L_x_29236:
        /* <DEDUP_REMOVED lines=12> */
.L_x_29250:
[----:B------:R-:W3:Y:S02]  /*16b0*/  LDG.E.64 R4, desc[UR36][R4.64] ;  /* 0x0000002404047981 */ /* 0x000ee4000c1e1b00 */
[----:B---3--:R0:W3:Y:S01]  /*16c0*/  F2I.F64.TRUNC R40, R4 ;  /* 0x0000000400287311 */ /* 0x0080e2000030d100 */
[----:B------:R-:W-:Y:S05]  /*16d0*/  BRA `(.L_x_29241) ;  /* 0x0000000800547947 */ /* 0x000fea0003800000 */
.L_x_29249:
        /* <DEDUP_REMOVED lines=27> */
.L_x_29252:
        /* <DEDUP_REMOVED lines=14> */
.L_x_29251:
[----:B------:R-:W3:Y:S02]  /*1970*/  LDG.E.U16 R40, desc[UR36][R4.64] ;  /* 0x0000002404287981 */ /* 0x000ee4000c1e1500 */
[----:B---3--:R-:W-:-:S06]  /*1980*/  IMAD.U32 R40, R40, 0x10000, RZ ;  /* 0x0001000028287824 */ /* 0x008fcc00078e00ff */
[----:B------:R-:W0:Y:S01]  /*1990*/  F2I.FTZ.TRUNC.NTZ R40, R40 ;  /* 0x0000002800287305 */ /* 0x000e22000021f100 */
[----:B------:R-:W-:Y:S05]  /*19a0*/  BRA `(.L_x_29241) ;  /* 0x0000000400a07947 */ /* 0x000fea0003800000 */
.L_x_29248:
        /* <DEDUP_REMOVED lines=10> */
.L_x_29255:
        /* <DEDUP_REMOVED lines=21> */
.L_x_29259:
[----:B------:R-:W-:Y:S05]  /*1ba0*/  BSYNC B1 ;  /* 0x0000000000017941 */ /* 0x000fea0003800000 */
.L_x_29258:
[----:B------:R-:W-:Y:S01]  /*1bb0*/  IMAD.SHL.U32 R3, R3, 0x100000, RZ ;  /* 0x0010000003037824 */ /* 0x000fe200078e00ff */
[----:B------:R-:W-:-:S04]  /*1bc0*/  LEA R5, R0, 0x3b800000, 0x17 ;  /* 0x3b80000000057811 */ /* 0x000fc800078eb8ff */
[----:B------:R-:W-:-:S07]  /*1bd0*/  LOP3.LUT R40, R5, R3, R40, 0xfe, !PT ;  /* 0x0000000305287212 */ /* 0x000fce00078efe28 */
.L_x_29257:
[----:B------:R-:W-:Y:S05]  /*1be0*/  BSYNC B0 ;  /* 0x0000000000007941 */ /* 0x000fea0003800000 */
.L_x_29256:
[----:B------:R-:W0:Y:S01]  /*1bf0*/  F2I.FTZ.TRUNC.NTZ R40, R40 ;  /* 0x0000002800287305 */ /* 0x000e22000021f100 */
[----:B------:R-:W-:Y:S05]  /*1c00*/  BRA `(.L_x_29241) ;  /* 0x0000000400087947 */ /* 0x000fea0003800000 */
.L_x_29254:
        /* <DEDUP_REMOVED lines=21> */
.L_x_29263:
[----:B------:R-:W-:Y:S05]  /*1d60*/  BSYNC B1 ;  /* 0x0000000000017941 */ /* 0x000fea0003800000 */
.L_x_29262:
[----:B------:R-:W-:Y:S01]  /*1d70*/  IMAD.SHL.U32 R3, R3, 0x200000, RZ ;  /* 0x0020000003037824 */ /* 0x000fe200078e00ff */
[----:B------:R-:W-:-:S04]  /*1d80*/  LEA R5, R0, 0x37800000, 0x17 ;  /* 0x3780000000057811 */ /* 0x000fc800078eb8ff */
[----:B------:R-:W-:-:S07]  /*1d90*/  LOP3.LUT R40, R5, R3, R40, 0xfe, !PT ;  /* 0x0000000305287212 */ /* 0x000fce00078efe28 */
.L_x_29261:
[----:B------:R-:W-:Y:S05]  /*1da0*/  BSYNC B0 ;  /* 0x0000000000007941 */ /* 0x000fea0003800000 */
.L_x_29260:
[----:B------:R-:W0:Y:S01]  /*1db0*/  F2I.FTZ.TRUNC.NTZ R40, R40 ;  /* 0x0000002800287305 */ /* 0x000e22000021f100 */
[----:B------:R-:W-:Y:S05]  /*1dc0*/  BRA `(.L_x_29241) ;  /* 0x0000000000987947 */ /* 0x000fea0003800000 */
.L_x_29253:
        /* <DEDUP_REMOVED lines=14> */
.L_x_29267:
[----:B------:R-:W-:Y:S05]  /*1eb0*/  BSYNC B0 ;  /* 0x0000000000007941 */ /* 0x000fea0003800000 */
.L_x_29266:
[----:B------:R-:W0:Y:S01]  /*1ec0*/  F2I.FTZ.TRUNC.NTZ R40, R40 ;  /* 0x0000002800287305 */ /* 0x000e22000021f100 */
[----:B------:R-:W-:Y:S05]  /*1ed0*/  BRA `(.L_x_29241) ;  /* 0x0000000000547947 */ /* 0x000fea0003800000 */
.L_x_29240:
        /* <DEDUP_REMOVED lines=17> */
.L_x_29268:
[----:B------:R-:W-:Y:S05]  /*1ff0*/  BRA `(.L_x_29241) ;  /* 0x00000000000c7947 */ /* 0x000fea0003800000 */
.L_x_29265:
[----:B------:R0:W5:Y:S01]  /*2000*/  LDG.E R40, desc[UR36][R4.64] ;  /* 0x0000002404287981 */ /* 0x000162000c1e1900 */
[----:B------:R-:W-:Y:S05]  /*2010*/  BRA `(.L_x_29241) ;  /* 0x0000000000047947 */ /* 0x000fea0003800000 */
.L_x_29264:
[----:B------:R0:W5:Y:S02]  /*2020*/  LDG.E R40, desc[UR36][R4.64] ;  /* 0x0000002404287981 */ /* 0x000164000c1e1900 */
.L_x_29241:
        /* <DEDUP_REMOVED lines=18> */
.L_x_29272:
[----:B------:R0:W5:Y:S01]  /*2150*/  LDG.E.U8 R18, desc[UR36][R4.64] ;  /* 0x0000002404127981 */ /* 0x000162000c1e1100 */
[----:B------:R-:W-:Y:S05]  /*2160*/  BRA `(.L_x_29274) ;  /* 0x0000000c00347947 */ /* 0x000fea0003800000 */
.L_x_29271:
        /* <DEDUP_REMOVED lines=8> */
.L_x_29276:
[----:B------:R0:W5:Y:S01]  /*21f0*/  LDG.E R18, desc[UR36][R4.64] ;  /* 0x0000002404127981 */ /* 0x000162000c1e1900 */
[----:B------:R-:W-:Y:S05]  /*2200*/  BRA `(.L_x_29274) ;  /* 0x0000000c000c7947 */ /* 0x000fea0003800000 */
.L_x_29275:
[----:B------:R0:W5:Y:S01]  /*2210*/  LDG.E.S16 R18, desc[UR36][R4.64] ;  /* 0x0000002404127981 */ /* 0x000162000c1e1700 */
[----:B------:R-:W-:Y:S05]  /*2220*/  BRA `(.L_x_29274) ;  /* 0x0000000c00047947 */ /* 0x000fea0003800000 */
.L_x_29270:
        /* <DEDUP_REMOVED lines=9> */
.L_x_29278:
[----:B------:R-:W3:Y:S02]  /*22c0*/  LDG.E.U16 R4, desc[UR36][R4.64] ;  /* 0x0000002404047981 */ /* 0x000ee4000c1e1500 */
[----:B---3--:R-:W-:-:S06]  /*22d0*/  HADD2.F32 R18, -RZ, R4.H0_H0 ;  /* 0x20000004ff127230 */ /* 0x008fcc0000004100 */
[----:B------:R-:W0:Y:S01]  /*22e0*/  F2I.FTZ.TRUNC.NTZ R18, R18 ;  /* 0x0000001200127305 */ /* 0x000e22000021f100 */
[----:B------:R-:W-:Y:S05]  /*22f0*/  BRA `(.L_x_29274) ;  /* 0x0000000800d07947 */ /* 0x000fea0003800000 */
.L_x_29277:
        /* <DEDUP_REMOVED lines=9> */
.L_x_29280:
[----:B------:R-:W3:Y:S02]  /*2390*/  LDG.E.U16 R4, desc[UR36][R4.64] ;  /* 0x0000002404047981 */ /* 0x000ee4000c1e1500 */
[----:B---3--:R-:W-:-:S06]  /*23a0*/  HADD2.F32 R18, -RZ, R4.H0_H0 ;  /* 0x20000004ff127230 */ /* 0x008fcc0000004100 */
[----:B------:R-:W0:Y:S01]  /*23b0*/  F2I.FTZ.TRUNC.NTZ R18, R18 ;  /* 0x0000001200127305 */ /* 0x000e22000021f100 */
[----:B------:R-:W-:Y:S05]  /*23c0*/  BRA `(.L_x_29274) ;  /* 0x00000008009c7947 */ /* 0x000fea0003800000 */
.L_x_29279:
[----:B------:R-:W3:Y:S02]  /*23d0*/  LDG.E.64 R18, desc[UR36][R4.64] ;  /* 0x0000002404127981 */ /* 0x000ee4000c1e1b00 */
[----:B---3--:R0:W1:Y:S01]  /*23e0*/  F2I.F64.TRUNC R18, R18 ;  /* 0x0000001200127311 */ /* 0x008062000030d100 */
[----:B------:R-:W-:Y:S05]  /*23f0*/  BRA `(.L_x_29274) ;  /* 0x0000000800907947 */ /* 0x000fea0003800000 */
.L_x_29269:
        /* <DEDUP_REMOVED lines=12> */
.L_x_29283:
[----:B------:R-:W3:Y:S02]  /*24c0*/  LDG.E.64 R4, desc[UR36][R4.64] ;  /* 0x0000002404047981 */ /* 0x000ee4000c1e1b00 */
[----:B---3--:R0:W1:Y:S01]  /*24d0*/  F2I.F64.TRUNC R18, R4 ;  /* 0x0000000400127311 */ /* 0x008062000030d100 */
[----:B------:R-:W-:Y:S05]  /*24e0*/  BRA `(.L_x_29274) ;  /* 0x0000000800547947 */ /* 0x000fea0003800000 */
.L_x_29282:
        /* <DEDUP_REMOVED lines=27> */
.L_x_29285:
        /* <DEDUP_REMOVED lines=14> */
.L_x_29284:
[----:B------:R-:W3:Y:S02]  /*2780*/  LDG.E.U16 R18, desc[UR36][R4.64] ;  /* 0x0000002404127981 */ /* 0x000ee4000c1e1500 */
[----:B---3--:R-:W-:-:S06]  /*2790*/  IMAD.U32 R18, R18, 0x10000, RZ ;  /* 0x0001000012127824 */ /* 0x008fcc00078e00ff */
[----:B------:R-:W0:Y:S01]  /*27a0*/  F2I.FTZ.TRUNC.NTZ R18, R18 ;  /* 0x0000001200127305 */ /* 0x000e22000021f100 */
[----:B------:R-:W-:Y:S05]  /*27b0*/  BRA `(.L_x_29274) ;  /* 0x0000000400a07947 */ /* 0x000fea0003800000 */
.L_x_29281:
        /* <DEDUP_REMOVED lines=10> */
.L_x_29288:
        /* <DEDUP_REMOVED lines=21> */
.L_x_29292:
[----:B------:R-:W-:Y:S05]  /*29b0*/  BSYNC B1 ;  /* 0x0000000000017941 */ /* 0x000fea0003800000 */
.L_x_29291:
[----:B------:R-:W-:Y:S01]  /*29c0*/  IMAD.SHL.U32 R3, R3, 0x100000, RZ ;  /* 0x0010000003037824 */ /* 0x000fe200078e00ff */
[----:B------:R-:W-:-:S04]  /*29d0*/  LEA R5, R0, 0x3b800000, 0x17 ;  /* 0x3b80000000057811 */ /* 0x000fc800078eb8ff */
[----:B------:R-:W-:-:S07]  /*29e0*/  LOP3.LUT R18, R5, R3, R18, 0xfe, !PT ;  /* 0x0000000305127212 */ /* 0x000fce00078efe12 */
.L_x_29290:
[----:B------:R-:W-:Y:S05]  /*29f0*/  BSYNC B0 ;  /* 0x0000000000007941 */ /* 0x000fea0003800000 */
.L_x_29289:
[----:B------:R-:W0:Y:S01]  /*2a00*/  F2I.FTZ.TRUNC.NTZ R18, R18 ;  /* 0x0000001200127305 */ /* 0x000e22000021f100 */
[----:B------:R-:W-:Y:S05]  /*2a10*/  BRA `(.L_x_29274) ;  /* 0x0000000400087947 */ /* 0x000fea0003800000 */
.L_x_29287:
        /* <DEDUP_REMOVED lines=21> */
.L_x_29296:
[----:B------:R-:W-:Y:S05]  /*2b70*/  BSYNC B1 ;  /* 0x0000000000017941 */ /* 0x000fea0003800000 */
.L_x_29295:
[----:B------:R-:W-:Y:S01]  /*2b80*/  IMAD.SHL.U32 R3, R3, 0x200000, RZ ;  /* 0x0020000003037824 */ /* 0x000fe200078e00ff */
[----:B------:R-:W-:-:S04]  /*2b90*/  LEA R5, R0, 0x37800000, 0x17 ;  /* 0x3780000000057811 */ /* 0x000fc800078eb8ff */
[----:B------:R-:W-:-:S07]  /*2ba0*/  LOP3.LUT R18, R5, R3, R18, 0xfe, !PT ;  /* 0x0000000305127212 */ /* 0x000fce00078efe12 */
.L_x_29294:
[----:B------:R-:W-:Y:S05]  /*2bb0*/  BSYNC B0 ;  /* 0x0000000000007941 */ /* 0x000fea0003800000 */
.L_x_29293:
[----:B------:R-:W0:Y:S01]  /*2bc0*/  F2I.FTZ.TRUNC.NTZ R18, R18 ;  /* 0x0000001200127305 */ /* 0x000e22000021f100 */
[----:B------:R-:W-:Y:S05]  /*2bd0*/  BRA `(.L_x_29274) ;  /* 0x0000000000987947 */ /* 0x000fea0003800000 */
.L_x_29286:
        /* <DEDUP_REMOVED lines=14> */
.L_x_29300:
[----:B------:R-:W-:Y:S05]  /*2cc0*/  BSYNC B0 ;  /* 0x0000000000007941 */ /* 0x000fea0003800000 */
.L_x_29299:
[----:B------:R-:W0:Y:S01]  /*2cd0*/  F2I.FTZ.TRUNC.NTZ R18, R18 ;  /* 0x0000001200127305 */ /* 0x000e22000021f100 */
[----:B------:R-:W-:Y:S05]  /*2ce0*/  BRA `(.L_x_29274) ;  /* 0x0000000000547947 */ /* 0x000fea0003800000 */
.L_x_29273:
        /* <DEDUP_REMOVED lines=17> */
.L_x_29301:
[----:B------:R-:W-:Y:S05]  /*2e00*/  BRA `(.L_x_29274) ;  /* 0x00000000000c7947 */ /* 0x000fea0003800000 */
.L_x_29298:
[----:B------:R0:W5:Y:S01]  /*2e10*/  LDG.E R18, desc[UR36][R4.64] ;  /* 0x0000002404127981 */ /* 0x000162000c1e1900 */
[----:B------:R-:W-:Y:S05]  /*2e20*/  BRA `(.L_x_29274) ;  /* 0x0000000000047947 */ /* 0x000fea0003800000 */
.L_x_29297:
[----:B------:R0:W5:Y:S02]  /*2e30*/  LDG.E R18, desc[UR36][R4.64] ;  /* 0x0000002404127981 */ /* 0x000164000c1e1900 */
.L_x_29274:
        /* <DEDUP_REMOVED lines=18> */
.L_x_29305:
[----:B------:R0:W5:Y:S01]  /*2f60*/  LDG.E.U8 R19, desc[UR36][R4.64] ;  /* 0x0000002404137981 */ /* 0x000162000c1e1100 */
[----:B------:R-:W-:Y:S05]  /*2f70*/  BRA `(.L_x_29307) ;  /* 0x0000000c00347947 */ /* 0x000fea0003800000 */
.L_x_29304:
        /* <DEDUP_REMOVED lines=8> */
.L_x_29309:
[----:B------:R0:W5:Y:S01]  /*3000*/  LDG.E R19, desc[UR36][R4.64] ;  /* 0x0000002404137981 */ /* 0x000162000c1e1900 */
[----:B------:R-:W-:Y:S05]  /*3010*/  BRA `(.L_x_29307) ;  /* 0x0000000c000c7947 */ /* 0x000fea0003800000 */
.L_x_29308:
[----:B------:R0:W5:Y:S01]  /*3020*/  LDG.E.S16 R19, desc[UR36][R4.64] ;  /* 0x0000002404137981 */ /* 0x000162000c1e1700 */
[----:B------:R-:W-:Y:S05]  /*3030*/  BRA `(.L_x_29307) ;  /* 0x0000000c00047947 */ /* 0x000fea0003800000 */
.L_x_29303:
        /* <DEDUP_REMOVED lines=9> */
.L_x_29311:
[----:B------:R-:W2:Y:S02]  /*30d0*/  LDG.E.U16 R4, desc[UR36][R4.64] ;  /* 0x0000002404047981 */ /* 0x000ea4000c1e1500 */
[----:B--2---:R-:W-:-:S06]  /*30e0*/  HADD2.F32 R19, -RZ, R4.H0_H0 ;  /* 0x20000004ff137230 */ /* 0x004fcc0000004100 */
[----:B------:R-:W0:Y:S01]  /*30f0*/  F2I.FTZ.TRUNC.NTZ R19, R19 ;  /* 0x0000001300137305 */ /* 0x000e22000021f100 */
[----:B------:R-:W-:Y:S05]  /*3100*/  BRA `(.L_x_29307) ;  /* 0x0000000800d07947 */ /* 0x000fea0003800000 */
.L_x_29310:
        /* <DEDUP_REMOVED lines=9> */
.L_x_29313:
[----:B------:R-:W2:Y:S02]  /*31a0*/  LDG.E.U16 R4, desc[UR36][R4.64] ;  /* 0x0000002404047981 */ /* 0x000ea4000c1e1500 */
[----:B--2---:R-:W-:-:S06]  /*31b0*/  HADD2.F32 R19, -RZ, R4.H0_H0 ;  /* 0x20000004ff137230 */ /* 0x004fcc0000004100 */
[----:B------:R-:W0:Y:S01]  /*31c0*/  F2I.FTZ.TRUNC.NTZ R19, R19 ;  /* 0x0000001300137305 */ /* 0x000e22000021f100 */
[----:B------:R-:W-:Y:S05]  /*31d0*/  BRA `(.L_x_29307) ;  /* 0x00000008009c7947 */ /* 0x000fea0003800000 */
.L_x_29312:
[----:B------:R-:W2:Y:S02]  /*31e0*/  LDG.E.64 R4, desc[UR36][R4.64] ;  /* 0x0000002404047981 */ /* 0x000ea4000c1e1b00 */
[----:B--2---:R0:W1:Y:S01]  /*31f0*/  F2I.F64.TRUNC R19, R4 ;  /* 0x0000000400137311 */ /* 0x004062000030d100 */
[----:B------:R-:W-:Y:S05]  /*3200*/  BRA `(.L_x_29307) ;  /* 0x0000000800907947 */ /* 0x000fea0003800000 */
.L_x_29302:
        /* <DEDUP_REMOVED lines=12> */
.L_x_29316:
[----:B------:R-:W2:Y:S02]  /*32d0*/  LDG.E.64 R4, desc[UR36][R4.64] ;  /* 0x0000002404047981 */ /* 0x000ea4000c1e1b00 */
[----:B--2---:R0:W1:Y:S01]  /*32e0*/  F2I.F64.TRUNC R19, R4 ;  /* 0x0000000400137311 */ /* 0x004062000030d100 */
[----:B------:R-:W-:Y:S05]  /*32f0*/  BRA `(.L_x_29307) ;  /* 0x0000000800547947 */ /* 0x000fea0003800000 */
.L_x_29315:
        /* <DEDUP_REMOVED lines=27> */
.L_x_29318:
        /* <DEDUP_REMOVED lines=14> */
.L_x_29317:
[----:B------:R-:W2:Y:S02]  /*3590*/  LDG.E.U16 R19, desc[UR36][R4.64] ;  /* 0x0000002404137981 */ /* 0x000ea4000c1e1500 */
[----:B--2---:R-:W-:-:S06]  /*35a0*/  IMAD.U32 R19, R19, 0x10000, RZ ;  /* 0x0001000013137824 */ /* 0x004fcc00078e00ff */
[----:B------:R-:W0:Y:S01]  /*35b0*/  F2I.FTZ.TRUNC.NTZ R19, R19 ;  /* 0x0000001300137305 */ /* 0x000e22000021f100 */
[----:B------:R-:W-:Y:S05]  /*35c0*/  BRA `(.L_x_29307) ;  /* 0x0000000400a07947 */ /* 0x000fea0003800000 */
.L_x_29314:
        /* <DEDUP_REMOVED lines=10> */
.L_x_29321:
        /* <DEDUP_REMOVED lines=21> */
.L_x_29325:
[----:B------:R-:W-:Y:S05]  /*37c0*/  BSYNC B1 ;  /* 0x0000000000017941 */ /* 0x000fea0003800000 */
.L_x_29324:
[----:B------:R-:W-:Y:S01]  /*37d0*/  IMAD.SHL.U32 R3, R3, 0x100000, RZ ;  /* 0x0010000003037824 */ /* 0x000fe200078e00ff */
[----:B------:R-:W-:-:S04]  /*37e0*/  LEA R0, R0, 0x3b800000, 0x17 ;  /* 0x3b80000000007811 */ /* 0x000fc800078eb8ff */
[----:B------:R-:W-:-:S07]  /*37f0*/  LOP3.LUT R19, R0, R3, R19, 0xfe, !PT ;  /* 0x0000000300137212 */ /* 0x000fce00078efe13 */
.L_x_29323:
[----:B------:R-:W-:Y:S05]  /*3800*/  BSYNC B0 ;  /* 0x0000000000007941 */ /* 0x000fea0003800000 */
.L_x_29322:
[----:B------:R-:W0:Y:S01]  /*3810*/  F2I.FTZ.TRUNC.NTZ R19, R19 ;  /* 0x0000001300137305 */ /* 0x000e22000021f100 */
[----:B------:R-:W-:Y:S05]  /*3820*/  BRA `(.L_x_29307) ;  /* 0x0000000400087947 */ /* 0x000fea0003800000 */
.L_x_29320:
        /* <DEDUP_REMOVED lines=21> */
.L_x_29329:
[----:B------:R-:W-:Y:S05]  /*3980*/  BSYNC B1 ;  /* 0x0000000000017941 */ /* 0x000fea0003800000 */
.L_x_29328:
[----:B------:R-:W-:Y:S01]  /*3990*/  IMAD.SHL.U32 R3, R3, 0x200000, RZ ;  /* 0x0020000003037824 */ /* 0x000fe200078e00ff */
[----:B------:R-:W-:-:S04]  /*39a0*/  LEA R0, R0, 0x37800000, 0x17 ;  /* 0x3780000000007811 */ /* 0x000fc800078eb8ff */
[----:B------:R-:W-:-:S07]  /*39b0*/  LOP3.LUT R19, R0, R3, R19, 0xfe, !PT ;  /* 0x0000000300137212 */ /* 0x000fce00078efe13 */
.L_x_29327:
[----:B------:R-:W-:Y:S05]  /*39c0*/  BSYNC B0 ;  /* 0x0000000000007941 */ /* 0x000fea0003800000 */
.L_x_29326:
[----:B------:R-:W0:Y:S01]  /*39d0*/  F2I.FTZ.TRUNC.NTZ R19, R19 ;  /* 0x0000001300137305 */ /* 0x000e22000021f100 */
[----:B------:R-:W-:Y:S05]  /*39e0*/  BRA `(.L_x_29307) ;  /* 0x0000000000987947 */ /* 0x000fea0003800000 */
.L_x_29319:
        /* <DEDUP_REMOVED lines=14> */
.L_x_29333:
[----:B------:R-:W-:Y:S05]  /*3ad0*/  BSYNC B0 ;  /* 0x0000000000007941 */ /* 0x000fea0003800000 */
.L_x_29332:
[----:B------:R-:W1:Y:S01]  /*3ae0*/  F2I.FTZ.TRUNC.NTZ R19, R19 ;  /* 0x0000001300137305 */ /* 0x000e62000021f100 */
[----:B------:R-:W-:Y:S05]  /*3af0*/  BRA `(.L_x_29307) ;  /* 0x0000000000547947 */ /* 0x000fea0003800000 */
.L_x_29306:
        /* <DEDUP_REMOVED lines=17> */
.L_x_29334:
[----:B------:R-:W-:Y:S05]  /*3c10*/  BRA `(.L_x_29307) ;  /* 0x00000000000c7947 */ /* 0x000fea0003800000 */
.L_x_29331:
[----:B------:R0:W5:Y:S01]  /*3c20*/  LDG.E R19, desc[UR36][R4.64] ;  /* 0x0000002404137981 */ /* 0x000162000c1e1900 */
[----:B------:R-:W-:Y:S05]  /*3c30*/  BRA `(.L_x_29307) ;  /* 0x0000000000047947 */ /* 0x000fea0003800000 */
.L_x_29330:
[----:B------:R2:W5:Y:S02]  /*3c40*/  LDG.E R19, desc[UR36][R4.64] ;  /* 0x0000002404137981 */ /* 0x000564000c1e1900 */
.L_x_29307:
        /* <DEDUP_REMOVED lines=18> */
.L_x_29338:
[----:B------:R0:W5:Y:S01]  /*3d70*/  LDG.E.U8 R39, desc[UR36][R4.64] ;  /* 0x0000002404277981 */ /* 0x000162000c1e1100 */
[----:B------:R-:W-:Y:S05]  /*3d80*/  BRA `(.L_x_29340) ;  /* 0x0000000c00347947 */ /* 0x000fea0003800000 */
.L_x_29337:
        /* <DEDUP_REMOVED lines=8> */
.L_x_29342:
[----:B------:R0:W5:Y:S01]  /*3e10*/  LDG.E R39, desc[UR36][R4.64] ;  /* 0x0000002404277981 */ /* 0x000162000c1e1900 */
[----:B------:R-:W-:Y:S05]  /*3e20*/  BRA `(.L_x_29340) ;  /* 0x0000000c000c7947 */ /* 0x000fea0003800000 */
.L_x_29341:
[----:B------:R0:W5:Y:S01]  /*3e30*/  LDG.E.S16 R39, desc[UR36][R4.64] ;  /* 0x0000002404277981 */ /* 0x000162000c1e1700 */
[----:B------:R-:W-:Y:S05]  /*3e40*/  BRA `(.L_x_29340) ;  /* 0x0000000c00047947 */ /* 0x000fea0003800000 */
.L_x_29336:
        /* <DEDUP_REMOVED lines=9> */
.L_x_29344:
[----:B------:R-:W2:Y:S02]  /*3ee0*/  LDG.E.U16 R4, desc[UR36][R4.64] ;  /* 0x0000002404047981 */ /* 0x000ea4000c1e1500 */
[----:B--2---:R-:W-:-:S06]  /*3ef0*/  HADD2.F32 R39, -RZ, R4.H0_H0 ;  /* 0x20000004ff277230 */ /* 0x004fcc0000004100 */
[----:B------:R-:W0:Y:S01]  /*3f00*/  F2I.FTZ.TRUNC.NTZ R39, R39 ;  /* 0x0000002700277305 */ /* 0x000e22000021f100 */
[----:B------:R-:W-:Y:S05]  /*3f10*/  BRA `(.L_x_29340) ;  /* 0x0000000800d07947 */ /* 0x000fea0003800000 */
.L_x_29343:
        /* <DEDUP_REMOVED lines=9> */
.L_x_29346:
[----:B------:R-:W2:Y:S02]  /*3fb0*/  LDG.E.U16 R4, desc[UR36][R4.64] ;  /* 0x0000002404047981 */ /* 0x000ea4000c1e1500 */
[----:B--2---:R-:W-:-:S06]  /*3fc0*/  HADD2.F32 R39, -RZ, R4.H0_H0 ;  /* 0x20000004ff277230 */ /* 0x004fcc0000004100 */
[----:B------:R-:W0:Y:S01]  /*3fd0*/  F2I.FTZ.TRUNC.NTZ R39, R39 ;  /* 0x0000002700277305 */ /* 0x000e22000021f100 */
[----:B------:R-:W-:Y:S05]  /*3fe0*/  BRA `(.L_x_29340) ;  /* 0x00000008009c7947 */ /* 0x000fea0003800000 */
.L_x_29345:
[----:B------:R-:W2:Y:S02]  /*3ff0*/  LDG.E.64 R4, desc[UR36][R4.64] ;  /* 0x0000002404047981 */ /* 0x000ea4000c1e1b00 */
[----:B--2---:R0:W2:Y:S01]  /*4000*/  F2I.F64.TRUNC R39, R4 ;  /* 0x0000000400277311 */ /* 0x0040a2000030d100 */
[----:B------:R-:W-:Y:S05]  /*4010*/  BRA `(.L_x_29340) ;  /* 0x0000000800907947 */ /* 0x000fea0003800000 */
.L_x_29335:
        /* <DEDUP_REMOVED lines=12> */
.L_x_29349:
[----:B------:R-:W2:Y:S02]  /*40e0*/  LDG.E.64 R4, desc[UR36][R4.64] ;  /* 0x0000002404047981 */ /* 0x000ea4000c1e1b00 */
[----:B--2---:R0:W2:Y:S01]  /*40f0*/  F2I.F64.TRUNC R39, R4 ;  /* 0x0000000400277311 */ /* 0x0040a2000030d100 */
[----:B------:R-:W-:Y:S05]  /*4100*/  BRA `(.L_x_29340) ;  /* 0x0000000800547947 */ /* 0x000fea0003800000 */
.L_x_29348:
        /* <DEDUP_REMOVED lines=27> */
.L_x_29351:
        /* <DEDUP_REMOVED lines=14> */
.L_x_29350:
[----:B------:R-:W2:Y:S02]  /*43a0*/  LDG.E.U16 R39, desc[UR36][R4.64] ;  /* 0x0000002404277981 */ /* 0x000ea4000c1e1500 */
[----:B--2---:R-:W-:-:S06]  /*43b0*/  IMAD.U32 R39, R39, 0x10000, RZ ;  /* 0x0001000027277824 */ /* 0x004fcc00078e00ff */
[----:B------:R-:W0:Y:S01]  /*43c0*/  F2I.FTZ.TRUNC.NTZ R39, R39 ;  /* 0x0000002700277305 */ /* 0x000e22000021f100 */
[----:B------:R-:W-:Y:S05]  /*43d0*/  BRA `(.L_x_29340) ;  /* 0x0000000400a07947 */ /* 0x000fea0003800000 */
.L_x_29347:
        /* <DEDUP_REMOVED lines=10> */
.L_x_29354:
        /* <DEDUP_REMOVED lines=21> */
.L_x_29358:
[----:B------:R-:W-:Y:S05]  /*45d0*/  BSYNC B1 ;  /* 0x0000000000017941 */ /* 0x000fea0003800000 */
.L_x_29357:
[----:B------:R-:W-:Y:S01]  /*45e0*/  IMAD.SHL.U32 R3, R3, 0x100000, RZ ;  /* 0x0010000003037824 */ /* 0x000fe200078e00ff */
[----:B------:R-:W-:-:S04]  /*45f0*/  LEA R0, R0, 0x3b800000, 0x17 ;  /* 0x3b80000000007811 */ /* 0x000fc800078eb8ff */
[----:B------:R-:W-:-:S07]  /*4600*/  LOP3.LUT R39, R0, R3, R39, 0xfe, !PT ;  /* 0x0000000300277212 */ /* 0x000fce00078efe27 */
.L_x_29356:
[----:B------:R-:W-:Y:S05]  /*4610*/  BSYNC B0 ;  /* 0x0000000000007941 */ /* 0x000fea0003800000 */
.L_x_29355:
[----:B------:R-:W0:Y:S01]  /*4620*/  F2I.FTZ.TRUNC.NTZ R39, R39 ;  /* 0x0000002700277305 */ /* 0x000e22000021f100 */
[----:B------:R-:W-:Y:S05]  /*4630*/  BRA `(.L_x_29340) ;  /* 0x0000000400087947 */ /* 0x000fea0003800000 */
.L_x_29353:
        /* <DEDUP_REMOVED lines=21> */
.L_x_29362:
[----:B------:R-:W-:Y:S05]  /*4790*/  BSYNC B1 ;  /* 0x0000000000017941 */ /* 0x000fea0003800000 */
.L_x_29361:
[----:B------:R-:W-:Y:S01]  /*47a0*/  IMAD.SHL.U32 R3, R3, 0x200000, RZ ;  /* 0x0020000003037824 */ /* 0x000fe200078e00ff */
[----:B------:R-:W-:-:S04]  /*47b0*/  LEA R0, R0, 0x37800000, 0x17 ;  /* 0x3780000000007811 */ /* 0x000fc800078eb8ff */
[----:B------:R-:W-:-:S07]  /*47c0*/  LOP3.LUT R39, R0, R3, R39, 0xfe, !PT ;  /* 0x0000000300277212 */ /* 0x000fce00078efe27 */
.L_x_29360:
[----:B------:R-:W-:Y:S05]  /*47d0*/  BSYNC B0 ;  /* 0x0000000000007941 */ /* 0x000fea0003800000 */
.L_x_29359:
[----:B------:R-:W0:Y:S01]  /*47e0*/  F2I.FTZ.TRUNC.NTZ R39, R39 ;  /* 0x0000002700277305 */ /* 0x000e22000021f100 */
[----:B------:R-:W-:Y:S05]  /*47f0*/  BRA `(.L_x_29340) ;  /* 0x0000000000987947 */ /* 0x000fea0003800000 */
.L_x_29352:
        /* <DEDUP_REMOVED lines=14> */
.L_x_29366:
[----:B------:R-:W-:Y:S05]  /*48e0*/  BSYNC B0 ;  /* 0x0000000000007941 */ /* 0x000fea0003800000 */
.L_x_29365:
[----:B------:R-:W0:Y:S01]  /*48f0*/  F2I.FTZ.TRUNC.NTZ R39, R39 ;  /* 0x0000002700277305 */ /* 0x000e22000021f100 */
[----:B------:R-:W-:Y:S05]  /*4900*/  BRA `(.L_x_29340) ;  /* 0x0000000000547947 */ /* 0x000fea0003800000 */
.L_x_29339:
        /* <DEDUP_REMOVED lines=17> */
.L_x_29367:
[----:B------:R-:W-:Y:S05]  /*4a20*/  BRA `(.L_x_29340) ;  /* 0x00000000000c7947 */ /* 0x000fea0003800000 */
.L_x_29364:
[----:B------:R0:W5:Y:S01]  /*4a30*/  LDG.E R39, desc[UR36][R4.64] ;  /* 0x0000002404277981 */ /* 0x000162000c1e1900 */
[----:B------:R-:W-:Y:S05]  /*4a40*/  BRA `(.L_x_29340) ;  /* 0x0000000000047947 */ /* 0x000fea0003800000 */
.L_x_29363:
[----:B------:R0:W5:Y:S02]  /*4a50*/  LDG.E R39, desc[UR36][R4.64] ;  /* 0x0000002404277981 */ /* 0x000164000c1e1900 */
.L_x_29340:
[----:B------:R-:W-:-:S07]  /*4a60*/  VIADD R36, R36, 0x80 ;  /* 0x0000008024247836 */ /* 0x000fce0000000000 */
.L_x_29202:
[----:B------:R-:W-:Y:S05]  /*4a70*/  BSYNC B6 ;  /* 0x0000000000067941 */ /* 0x000fea0003800000 */
.L_x_29201:
        /* <DEDUP_REMOVED lines=24> */
.L_x_29373:
[----:B------:R0:W5:Y:S01]  /*4c00*/  LDG.E.U8 R17, desc[UR36][R4.64] ;  /* 0x0000002404117981 */ /* 0x000162000c1e1100 */
[----:B------:R-:W-:Y:S05]  /*4c10*/  BRA `(.L_x_29375) ;  /* 0x0000000c00347947 */ /* 0x000fea0003800000 */
.L_x_29372:
        /* <DEDUP_REMOVED lines=8> */
.L_x_29377:
[----:B------:R0:W5:Y:S01]  /*4ca0*/  LDG.E R17, desc[UR36][R4.64] ;  /* 0x0000002404117981 */ /* 0x000162000c1e1900 */
[----:B------:R-:W-:Y:S05]  /*4cb0*/  BRA `(.L_x_29375) ;  /* 0x0000000c000c7947 */ /* 0x000fea0003800000 */
.L_x_29376:
[----:B------:R0:W5:Y:S01]  /*4cc0*/  LDG.E.S16 R17, desc[UR36][R4.64] ;  /* 0x0000002404117981 */ /* 0x000162000c1e1700 */
[----:B------:R-:W-:Y:S05]  /*4cd0*/  BRA `(.L_x_29375) ;  /* 0x0000000c00047947 */ /* 0x000fea0003800000 */
.L_x_29371:
        /* <DEDUP_REMOVED lines=9> */
.L_x_29379:
[----:B------:R-:W2:Y:S02]  /*4d70*/  LDG.E.U16 R4, desc[UR36][R4.64] ;  /* 0x0000002404047981 */ /* 0x000ea4000c1e1500 */
[----:B--2---:R-:W-:-:S06]  /*4d80*/  HADD2.F32 R17, -RZ, R4.H0_H0 ;  /* 0x20000004ff117230 */ /* 0x004fcc0000004100 */
[----:B------:R-:W0:Y:S01]  /*4d90*/  F2I.FTZ.TRUNC.NTZ R17, R17 ;  /* 0x0000001100117305 */ /* 0x000e22000021f100 */
[----:B------:R-:W-:Y:S05]  /*4da0*/  BRA `(.L_x_29375) ;  /* 0x0000000800d07947 */ /* 0x000fea0003800000 */
.L_x_29378:
        /* <DEDUP_REMOVED lines=9> */
.L_x_29381:
[----:B------:R-:W2:Y:S02]  /*4e40*/  LDG.E.U16 R4, desc[UR36][R4.64] ;  /* 0x0000002404047981 */ /* 0x000ea4000c1e1500 */
[----:B--2---:R-:W-:-:S06]  /*4e50*/  HADD2.F32 R17, -RZ, R4.H0_H0 ;  /* 0x20000004ff117230 */ /* 0x004fcc0000004100 */
[----:B------:R-:W0:Y:S01]  /*4e60*/  F2I.FTZ.TRUNC.NTZ R17, R17 ;  /* 0x0000001100117305 */ /* 0x000e22000021f100 */
[----:B------:R-:W-:Y:S05]  /*4e70*/  BRA `(.L_x_29375) ;  /* 0x00000008009c7947 */ /* 0x000fea0003800000 */
.L_x_29380:
[----:B------:R-:W2:Y:S02]  /*4e80*/  LDG.E.64 R4, desc[UR36][R4.64] ;  /* 0x0000002404047981 */ /* 0x000ea4000c1e1b00 */
[----:B--2---:R0:W2:Y:S01]  /*4e90*/  F2I.F64.TRUNC R17, R4 ;  /* 0x0000000400117311 */ /* 0x0040a2000030d100 */
[----:B------:R-:W-:Y:S05]  /*4ea0*/  BRA `(.L_x_29375) ;  /* 0x0000000800907947 */ /* 0x000fea0003800000 */
.L_x_29370:
        /* <DEDUP_REMOVED lines=12> */
.L_x_29384:
[----:B------:R-:W2:Y:S02]  /*4f70*/  LDG.E.64 R4, desc[UR36][R4.64] ;  /* 0x0000002404047981 */ /* 0x000ea4000c1e1b00 */
[----:B--2---:R0:W2:Y:S01]  /*4f80*/  F2I.F64.TRUNC R17, R4 ;  /* 0x0000000400117311 */ /* 0x0040a2000030d100 */
[----:B------:R-:W-:Y:S05]  /*4f90*/  BRA `(.L_x_29375) ;  /* 0x0000000800547947 */ /* 0x000fea0003800000 */
.L_x_29383:
        /* <DEDUP_REMOVED lines=27> */
.L_x_29386:
        /* <DEDUP_REMOVED lines=14> */
.L_x_29385:
[----:B------:R-:W2:Y:S02]  /*5230*/  LDG.E.U16 R17, desc[UR36][R4.64] ;  /* 0x0000002404117981 */ /* 0x000ea4000c1e1500 */
[----:B--2---:R-:W-:-:S06]  /*5240*/  IMAD.U32 R17, R17, 0x10000, RZ ;  /* 0x0001000011117824 */ /* 0x004fcc00078e00ff */
[----:B------:R-:W0:Y:S01]  /*5250*/  F2I.FTZ.TRUNC.NTZ R17, R17 ;  /* 0x0000001100117305 */ /* 0x000e22000021f100 */
[----:B------:R-:W-:Y:S05]  /*5260*/  BRA `(.L_x_29375) ;  /* 0x0000000400a07947 */ /* 0x000fea0003800000 */
.L_x_29382:
        /* <DEDUP_REMOVED lines=10> */
.L_x_29389:
        /* <DEDUP_REMOVED lines=21> */
.L_x_29393:
[----:B------:R-:W-:Y:S05]  /*5460*/  BSYNC B1 ;  /* 0x0000000000017941 */ /* 0x000fea0003800000 */
.L_x_29392:
[----:B------:R-:W-:Y:S01]  /*5470*/  IMAD.SHL.U32 R3, R3, 0x100000, RZ ;  /* 0x0010000003037824 */ /* 0x000fe200078e00ff */
[----:B------:R-:W-:-:S04]  /*5480*/  LEA R0, R0, 0x3b800000, 0x17 ;  /* 0x3b80000000007811 */ /* 0x000fc800078eb8ff */
[----:B------:R-:W-:-:S07]  /*5490*/  LOP3.LUT R17, R0, R3, R17, 0xfe, !PT ;  /* 0x0000000300117212 */ /* 0x000fce00078efe11 */
.L_x_29391:
[----:B------:R-:W-:Y:S05]  /*54a0*/  BSYNC B0 ;  /* 0x0000000000007941 */ /* 0x000fea0003800000 */
.L_x_29390:
[----:B------:R-:W0:Y:S01]  /*54b0*/  F2I.FTZ.TRUNC.NTZ R17, R17 ;  /* 0x0000001100117305 */ /* 0x000e22000021f100 */
[----:B------:R-:W-:Y:S05]  /*54c0*/  BRA `(.L_x_29375) ;  /* 0x0000000400087947 */ /* 0x000fea0003800000 */
.L_x_29388:
        /* <DEDUP_REMOVED lines=21> */
.L_x_29397:
[----:B------:R-:W-:Y:S05]  /*5620*/  BSYNC B1 ;  /* 0x0000000000017941 */ /* 0x000fea0003800000 */
.L_x_29396:
[----:B------:R-:W-:Y:S01]  /*5630*/  IMAD.SHL.U32 R3, R3, 0x200000, RZ ;  /* 0x0020000003037824 */ /* 0x000fe200078e00ff */
[----:B------:R-:W-:-:S04]  /*5640*/  LEA R0, R0, 0x37800000, 0x17 ;  /* 0x3780000000007811 */ /* 0x000fc800078eb8ff */
[----:B------:R-:W-:-:S07]  /*5650*/  LOP3.LUT R17, R0, R3, R17, 0xfe, !PT ;  /* 0x0000000300117212 */ /* 0x000fce00078efe11 */
.L_x_29395:
[----:B------:R-:W-:Y:S05]  /*5660*/  BSYNC B0 ;  /* 0x0000000000007941 */ /* 0x000fea0003800000 */
.L_x_29394:
[----:B------:R-:W0:Y:S01]  /*5670*/  F2I.FTZ.TRUNC.NTZ R17, R17 ;  /* 0x0000001100117305 */ /* 0x000e22000021f100 */
[----:B------:R-:W-:Y:S05]  /*5680*/  BRA `(.L_x_29375) ;  /* 0x0000000000987947 */ /* 0x000fea0003800000 */
.L_x_29387:
        /* <DEDUP_REMOVED lines=14> */
.L_x_29401:
[----:B------:R-:W-:Y:S05]  /*5770*/  BSYNC B0 ;  /* 0x0000000000007941 */ /* 0x000fea0003800000 */
.L_x_29400:
[----:B------:R-:W0:Y:S01]  /*5780*/  F2I.FTZ.TRUNC.NTZ R17, R17 ;  /* 0x0000001100117305 */ /* 0x000e22000021f100 */
[----:B------:R-:W-:Y:S05]  /*5790*/  BRA `(.L_x_29375) ;  /* 0x0000000000547947 */ /* 0x000fea0003800000 */
.L_x_29374:
        /* <DEDUP_REMOVED lines=17> */
.L_x_29402:
[----:B------:R-:W-:Y:S05]  /*58b0*/  BRA `(.L_x_29375) ;  /* 0x00000000000c7947 */ /* 0x000fea0003800000 */
.L_x_29399:
[----:B------:R0:W5:Y:S01]  /*58c0*/  LDG.E R17, desc[UR36][R4.64] ;  /* 0x0000002404117981 */ /* 0x000162000c1e1900 */
[----:B------:R-:W-:Y:S05]  /*58d0*/  BRA `(.L_x_29375) ;  /* 0x0000000000047947 */ /* 0x000fea0003800000 */
.L_x_29398:
[----:B------:R0:W5:Y:S02]  /*58e0*/  LDG.E R17, desc[UR36][R4.64] ;  /* 0x0000002404117981 */ /* 0x000164000c1e1900 */
.L_x_29375:
        /* <DEDUP_REMOVED lines=18> */
.L_x_29406:
[----:B------:R0:W5:Y:S01]  /*5a10*/  LDG.E.U8 R22, desc[UR36][R4.64] ;  /* 0x0000002404167981 */ /* 0x000162000c1e1100 */
[----:B------:R-:W-:Y:S05]  /*5a20*/  BRA `(.L_x_29408) ;  /* 0x0000000c00347947 */ /* 0x000fea0003800000 */
.L_x_29405:
        /* <DEDUP_REMOVED lines=8> */
.L_x_29410:
[----:B------:R0:W5:Y:S01]  /*5ab0*/  LDG.E R22, desc[UR36][R4.64] ;  /* 0x0000002404167981 */ /* 0x000162000c1e1900 */
[----:B------:R-:W-:Y:S05]  /*5ac0*/  BRA `(.L_x_29408) ;  /* 0x0000000c000c7947 */ /* 0x000fea0003800000 */
.L_x_29409:
[----:B------:R0:W5:Y:S01]  /*5ad0*/  LDG.E.S16 R22, desc[UR36][R4.64] ;  /* 0x0000002404167981 */ /* 0x000162000c1e1700 */
[----:B------:R-:W-:Y:S05]  /*5ae0*/  BRA `(.L_x_29408) ;  /* 0x0000000c00047947 */ /* 0x000fea0003800000 */
.L_x_29404:
        /* <DEDUP_REMOVED lines=9> */
.L_x_29412:
[----:B------:R-:W3:Y:S02]  /*5b80*/  LDG.E.U16 R4, desc[UR36][R4.64] ;  /* 0x0000002404047981 */ /* 0x000ee4000c1e1500 */
[----:B---3--:R-:W-:-:S06]  /*5b90*/  HADD2.F32 R22, -RZ, R4.H0_H0 ;  /* 0x20000004ff167230 */ /* 0x008fcc0000004100 */
[----:B------:R-:W0:Y:S01]  /*5ba0*/  F2I.FTZ.TRUNC.NTZ R22, R22 ;  /* 0x0000001600167305 */ /* 0x000e22000021f100 */
[----:B------:R-:W-:Y:S05]  /*5bb0*/  BRA `(.L_x_29408) ;  /* 0x0000000800d07947 */ /* 0x000fea0003800000 */
.L_x_29411:
        /* <DEDUP_REMOVED lines=9> */
.L_x_29414:
[----:B------:R-:W3:Y:S02]  /*5c50*/  LDG.E.U16 R4, desc[UR36][R4.64] ;  /* 0x0000002404047981 */ /* 0x000ee4000c1e1500 */
[----:B---3--:R-:W-:-:S06]  /*5c60*/  HADD2.F32 R22, -RZ, R4.H0_H0 ;  /* 0x20000004ff167230 */ /* 0x008fcc0000004100 */
[----:B------:R-:W0:Y:S01]  /*5c70*/  F2I.FTZ.TRUNC.NTZ R22, R22 ;  /* 0x0000001600167305 */ /* 0x000e22000021f100 */
[----:B------:R-:W-:Y:S05]  /*5c80*/  BRA `(.L_x_29408) ;  /* 0x00000008009c7947 */ /* 0x000fea0003800000 */
.L_x_29413:
[----:B------:R-:W3:Y:S02]  /*5c90*/  LDG.E.64 R22, desc[UR36][R4.64] ;  /* 0x0000002404167981 */ /* 0x000ee4000c1e1b00 */
[----:B---3--:R0:W3:Y:S01]  /*5ca0*/  F2I.F64.TRUNC R22, R22 ;  /* 0x0000001600167311 */ /* 0x0080e2000030d100 */
[----:B------:R-:W-:Y:S05]  /*5cb0*/  BRA `(.L_x_29408) ;  /* 0x0000000800907947 */ /* 0x000fea0003800000 */
.L_x_29403:
        /* <DEDUP_REMOVED lines=12> */
.L_x_29417:
[----:B------:R-:W3:Y:S02]  /*5d80*/  LDG.E.64 R4, desc[UR36][R4.64] ;  /* 0x0000002404047981 */ /* 0x000ee4000c1e1b00 */
[----:B---3--:R0:W3:Y:S01]  /*5d90*/  F2I.F64.TRUNC R22, R4 ;  /* 0x0000000400167311 */ /* 0x0080e2000030d100 */
[----:B------:R-:W-:Y:S05]  /*5da0*/  BRA `(.L_x_29408) ;  /* 0x0000000800547947 */ /* 0x000fea0003800000 */
.L_x_29416:
        /* <DEDUP_REMOVED lines=27> */
.L_x_29419:
        /* <DEDUP_REMOVED lines=14> */
.L_x_29418:
[----:B------:R-:W3:Y:S02]  /*6040*/  LDG.E.U16 R22, desc[UR36][R4.64] ;  /* 0x0000002404167981 */ /* 0x000ee4000c1e1500 */
[----:B---3--:R-:W-:-:S06]  /*6050*/  IMAD.U32 R22, R22, 0x10000, RZ ;  /* 0x0001000016167824 */ /* 0x008fcc00078e00ff */
[----:B------:R-:W0:Y:S01]  /*6060*/  F2I.FTZ.TRUNC.NTZ R22, R22 ;  /* 0x0000001600167305 */ /* 0x000e22000021f100 */
[----:B------:R-:W-:Y:S05]  /*6070*/  BRA `(.L_x_29408) ;  /* 0x0000000400a07947 */ /* 0x000fea0003800000 */
.L_x_29415:
        /* <DEDUP_REMOVED lines=10> */
.L_x_29422:
        /* <DEDUP_REMOVED lines=21> */
.L_x_29426:
[----:B------:R-:W-:Y:S05]  /*6270*/  BSYNC B1 ;  /* 0x0000000000017941 */ /* 0x000fea0003800000 */
.L_x_29425:
[----:B------:R-:W-:Y:S01]  /*6280*/  IMAD.SHL.U32 R3, R3, 0x100000, RZ ;  /* 0x0010000003037824 */ /* 0x000fe200078e00ff */
[----:B------:R-:W-:-:S04]  /*6290*/  LEA R5, R0, 0x3b800000, 0x17 ;  /* 0x3b80000000057811 */ /* 0x000fc800078eb8ff */
[----:B------:R-:W-:-:S07]  /*62a0*/  LOP3.LUT R22, R5, R3, R22, 0xfe, !PT ;  /* 0x0000000305167212 */ /* 0x000fce00078efe16 */
.L_x_29424:
[----:B------:R-:W-:Y:S05]  /*62b0*/  BSYNC B0 ;  /* 0x0000000000007941 */ /* 0x000fea0003800000 */
.L_x_29423:
[----:B------:R-:W0:Y:S01]  /*62c0*/  F2I.FTZ.TRUNC.NTZ R22, R22 ;  /* 0x0000001600167305 */ /* 0x000e22000021f100 */
[----:B------:R-:W-:Y:S05]  /*62d0*/  BRA `(.L_x_29408) ;  /* 0x0000000400087947 */ /* 0x000fea0003800000 */
.L_x_29421:
        /* <DEDUP_REMOVED lines=21> */
.L_x_29430:
[----:B------:R-:W-:Y:S05]  /*6430*/  BSYNC B1 ;  /* 0x0000000000017941 */ /* 0x000fea0003800000 */
.L_x_29429:
[----:B------:R-:W-:Y:S01]  /*6440*/  IMAD.SHL.U32 R3, R3, 0x200000, RZ ;  /* 0x0020000003037824 */ /* 0x000fe200078e00ff */
[----:B------:R-:W-:-:S04]  /*6450*/  LEA R5, R0, 0x37800000, 0x17 ;  /* 0x3780000000057811 */ /* 0x000fc800078eb8ff */
[----:B------:R-:W-:-:S07]  /*6460*/  LOP3.LUT R22, R5, R3, R22, 0xfe, !PT ;  /* 0x0000000305167212 */ /* 0x000fce00078efe16 */
.L_x_29428:
[----:B------:R-:W-:Y:S05]  /*6470*/  BSYNC B0 ;  /* 0x0000000000007941 */ /* 0x000fea0003800000 */
.L_x_29427:
[----:B------:R-:W0:Y:S01]  /*6480*/  F2I.FTZ.TRUNC.NTZ R22, R22 ;  /* 0x0000001600167305 */ /* 0x000e22000021f100 */
[----:B------:R-:W-:Y:S05]  /*6490*/  BRA `(.L_x_29408) ;  /* 0x0000000000987947 */ /* 0x000fea0003800000 */
.L_x_29420:
        /* <DEDUP_REMOVED lines=14> */
.L_x_29434:
[----:B------:R-:W-:Y:S05]  /*6580*/  BSYNC B0 ;  /* 0x0000000000007941 */ /* 0x000fea0003800000 */
.L_x_29433:
[----:B------:R-:W0:Y:S01]  /*6590*/  F2I.FTZ.TRUNC.NTZ R22, R22 ;  /* 0x0000001600167305 */ /* 0x000e22000021f100 */
[----:B------:R-:W-:Y:S05]  /*65a0*/  BRA `(.L_x_29408) ;  /* 0x0000000000547947 */ /* 0x000fea0003800000 */
.L_x_29407:
        /* <DEDUP_REMOVED lines=17> */
.L_x_29435:
[----:B------:R-:W-:Y:S05]  /*66c0*/  BRA `(.L_x_29408) ;  /* 0x00000000000c7947 */ /* 0x000fea0003800000 */
.L_x_29432:
[----:B------:R0:W5:Y:S01]  /*66d0*/  LDG.E R22, desc[UR36][R4.64] ;  /* 0x0000002404167981 */ /* 0x000162000c1e1900 */
[----:B------:R-:W-:Y:S05]  /*66e0*/  BRA `(.L_x_29408) ;  /* 0x0000000000047947 */ /* 0x000fea0003800000 */
.L_x_29431:
[----:B------:R0:W5:Y:S02]  /*66f0*/  LDG.E R22, desc[UR36][R4.64] ;  /* 0x0000002404167981 */ /* 0x000164000c1e1900 */
.L_x_29408:
        /* <DEDUP_REMOVED lines=18> */
.L_x_29439:
[----:B------:R0:W5:Y:S01]  /*6820*/  LDG.E.U8 R23, desc[UR36][R4.64] ;  /* 0x0000002404177981 */ /* 0x000162000c1e1100 */
[----:B------:R-:W-:Y:S05]  /*6830*/  BRA `(.L_x_29441) ;  /* 0x0000000c00347947 */ /* 0x000fea0003800000 */
.L_x_29438:
        /* <DEDUP_REMOVED lines=8> */
.L_x_29443:
[----:B------:R0:W5:Y:S01]  /*68c0*/  LDG.E R23, desc[UR36][R4.64] ;  /* 0x0000002404177981 */ /* 0x000162000c1e1900 */
[----:B------:R-:W-:Y:S05]  /*68d0*/  BRA `(.L_x_29441) ;  /* 0x0000000c000c7947 */ /* 0x000fea0003800000 */
.L_x_29442:
[----:B------:R3:W5:Y:S01]  /*68e0*/  LDG.E.S16 R23, desc[UR36][R4.64] ;  /* 0x0000002404177981 */ /* 0x000762000c1e1700 */
[----:B------:R-:W-:Y:S05]  /*68f0*/  BRA `(.L_x_29441) ;  /* 0x0000000c00047947 */ /* 0x000fea0003800000 */
.L_x_29437:
        /* <DEDUP_REMOVED lines=9> */
.L_x_29445:
[----:B------:R-:W3:Y:S02]  /*6990*/  LDG.E.U16 R4, desc[UR36][R4.64] ;  /* 0x0000002404047981 */ /* 0x000ee4000c1e1500 */
[----:B---3--:R-:W-:-:S06]  /*69a0*/  HADD2.F32 R23, -RZ, R4.H0_H0 ;  /* 0x20000004ff177230 */ /* 0x008fcc0000004100 */
[----:B------:R-:W0:Y:S01]  /*69b0*/  F2I.FTZ.TRUNC.NTZ R23, R23 ;  /* 0x0000001700177305 */ /* 0x000e22000021f100 */
[----:B------:R-:W-:Y:S05]  /*69c0*/  BRA `(.L_x_29441) ;  /* 0x0000000800d07947 */ /* 0x000fea0003800000 */
.L_x_29444:
        /* <DEDUP_REMOVED lines=9> */
.L_x_29447:
[----:B------:R-:W3:Y:S02]  /*6a60*/  LDG.E.U16 R4, desc[UR36][R4.64] ;  /* 0x0000002404047981 */ /* 0x000ee4000c1e1500 */
[----:B---3--:R-:W-:-:S06]  /*6a70*/  HADD2.F32 R23, -RZ, R4.H0_H0 ;  /* 0x20000004ff177230 */ /* 0x008fcc0000004100 */
[----:B------:R-:W0:Y:S01]  /*6a80*/  F2I.FTZ.TRUNC.NTZ R23, R23 ;  /* 0x0000001700177305 */ /* 0x000e22000021f100 */
[----:B------:R-:W-:Y:S05]  /*6a90*/  BRA `(.L_x_29441) ;  /* 0x00000008009c7947 */ /* 0x000fea0003800000 */
.L_x_29446:
[----:B------:R-:W3:Y:S02]  /*6aa0*/  LDG.E.64 R4, desc[UR36][R4.64] ;  /* 0x0000002404047981 */ /* 0x000ee4000c1e1b00 */
[----:B---3--:R0:W1:Y:S01]  /*6ab0*/  F2I.F64.TRUNC R23, R4 ;  /* 0x0000000400177311 */ /* 0x008062000030d100 */
[----:B------:R-:W-:Y:S05]  /*6ac0*/  BRA `(.L_x_29441) ;  /* 0x0000000800907947 */ /* 0x000fea0003800000 */
.L_x_29436:
        /* <DEDUP_REMOVED lines=12> */
.L_x_29450:
[----:B------:R-:W3:Y:S02]  /*6b90*/  LDG.E.64 R4, desc[UR36][R4.64] ;  /* 0x0000002404047981 */ /* 0x000ee4000c1e1b00 */
[----:B---3--:R0:W1:Y:S01]  /*6ba0*/  F2I.F64.TRUNC R23, R4 ;  /* 0x0000000400177311 */ /* 0x008062000030d100 */
[----:B------:R-:W-:Y:S05]  /*6bb0*/  BRA `(.L_x_29441) ;  /* 0x0000000800547947 */ /* 0x000fea0003800000 */
.L_x_29449:
        /* <DEDUP_REMOVED lines=27> */
.L_x_29452:
        /* <DEDUP_REMOVED lines=14> */
.L_x_29451:
[----:B------:R-:W3:Y:S02]  /*6e50*/  LDG.E.U16 R23, desc[UR36][R4.64] ;  /* 0x0000002404177981 */ /* 0x000ee4000c1e1500 */
[----:B---3--:R-:W-:-:S06]  /*6e60*/  IMAD.U32 R23, R23, 0x10000, RZ ;  /* 0x0001000017177824 */ /* 0x008fcc00078e00ff */
[----:B------:R-:W0:Y:S01]  /*6e70*/  F2I.FTZ.TRUNC.NTZ R23, R23 ;  /* 0x0000001700177305 */ /* 0x000e22000021f100 */
[----:B------:R-:W-:Y:S05]  /*6e80*/  BRA `(.L_x_29441) ;  /* 0x0000000400a07947 */ /* 0x000fea0003800000 */
.L_x_29448:
        /* <DEDUP_REMOVED lines=10> */
.L_x_29455:
        /* <DEDUP_REMOVED lines=21> */
.L_x_29459:
[----:B------:R-:W-:Y:S05]  /*7080*/  BSYNC B1 ;  /* 0x0000000000017941 */ /* 0x000fea0003800000 */
.L_x_29458:
[----:B------:R-:W-:Y:S01]  /*7090*/  IMAD.SHL.U32 R3, R3, 0x100000, RZ ;  /* 0x0010000003037824 */ /* 0x000fe200078e00ff */
[----:B------:R-:W-:-:S04]  /*70a0*/  LEA R0, R0, 0x3b800000, 0x17 ;  /* 0x3b80000000007811 */ /* 0x000fc800078eb8ff */
[----:B------:R-:W-:-:S07]  /*70b0*/  LOP3.LUT R23, R0, R3, R23, 0xfe, !PT ;  /* 0x0000000300177212 */ /* 0x000fce00078efe17 */
.L_x_29457:
[----:B------:R-:W-:Y:S05]  /*70c0*/  BSYNC B0 ;  /* 0x0000000000007941 */ /* 0x000fea0003800000 */
.L_x_29456:
[----:B------:R-:W0:Y:S01]  /*70d0*/  F2I.FTZ.TRUNC.NTZ R23, R23 ;  /* 0x0000001700177305 */ /* 0x000e22000021f100 */
[----:B------:R-:W-:Y:S05]  /*70e0*/  BRA `(.L_x_29441) ;  /* 0x0000000400087947 */ /* 0x000fea0003800000 */
.L_x_29454:
        /* <DEDUP_REMOVED lines=21> */
.L_x_29463:
[----:B------:R-:W-:Y:S05]  /*7240*/  BSYNC B1 ;  /* 0x0000000000017941 */ /* 0x000fea0003800000 */
.L_x_29462:
[----:B------:R-:W-:Y:S01]  /*7250*/  IMAD.SHL.U32 R3, R3, 0x200000, RZ ;  /* 0x0020000003037824 */ /* 0x000fe200078e00ff */
[----:B------:R-:W-:-:S04]  /*7260*/  LEA R0, R0, 0x37800000, 0x17 ;  /* 0x3780000000007811 */ /* 0x000fc800078eb8ff */
[----:B------:R-:W-:-:S07]  /*7270*/  LOP3.LUT R23, R0, R3, R23, 0xfe, !PT ;  /* 0x0000000300177212 */ /* 0x000fce00078efe17 */
.L_x_29461:
[----:B------:R-:W-:Y:S05]  /*7280*/  BSYNC B0 ;  /* 0x0000000000007941 */ /* 0x000fea0003800000 */
.L_x_29460:
[----:B------:R-:W0:Y:S01]  /*7290*/  F2I.FTZ.TRUNC.NTZ R23, R23 ;  /* 0x0000001700177305 */ /* 0x000e22000021f100 */
[----:B------:R-:W-:Y:S05]  /*72a0*/  BRA `(.L_x_29441) ;  /* 0x0000000000987947 */ /* 0x000fea0003800000 */
.L_x_29453:
        /* <DEDUP_REMOVED lines=14> */
.L_x_29467:
[----:B------:R-:W-:Y:S05]  /*7390*/  BSYNC B0 ;  /* 0x0000000000007941 */ /* 0x000fea0003800000 */
.L_x_29466:
[----:B------:R-:W0:Y:S01]  /*73a0*/  F2I.FTZ.TRUNC.NTZ R23, R23 ;  /* 0x0000001700177305 */ /* 0x000e22000021f100 */
[----:B------:R-:W-:Y:S05]  /*73b0*/  BRA `(.L_x_29441) ;  /* 0x0000000000547947 */ /* 0x000fea0003800000 */
.L_x_29440:
        /* <DEDUP_REMOVED lines=17> */
.L_x_29468:
[----:B------:R-:W-:Y:S05]  /*74d0*/  BRA `(.L_x_29441) ;  /* 0x00000000000c7947 */ /* 0x000fea0003800000 */
.L_x_29465:
[----:B------:R0:W5:Y:S01]  /*74e0*/  LDG.E R23, desc[UR36][R4.64] ;  /* 0x0000002404177981 */ /* 0x000162000c1e1900 */
[----:B------:R-:W-:Y:S05]  /*74f0*/  BRA `(.L_x_29441) ;  /* 0x0000000000047947 */ /* 0x000fea0003800000 */
.L_x_29464:
[----:B------:R0:W5:Y:S02]  /*7500*/  LDG.E R23, desc[UR36][R4.64] ;  /* 0x0000002404177981 */ /* 0x000164000c1e1900 */
.L_x_29441:
        /* <DEDUP_REMOVED lines=18> */
.L_x_29472:
[----:B------:R0:W5:Y:S01]  /*7630*/  LDG.E.U8 R24, desc[UR36][R4.64] ;  /* 0x0000002404187981 */ /* 0x000162000c1e1100 */
[----:B------:R-:W-:Y:S05]  /*7640*/  BRA `(.L_x_29474) ;  /* 0x0000000c00347947 */ /* 0x000fea0003800000 */
.L_x_29471:
        /* <DEDUP_REMOVED lines=8> */
.L_x_29476:
[----:B------:R0:W5:Y:S01]  /*76d0*/  LDG.E R24, desc[UR36][R4.64] ;  /* 0x0000002404187981 */ /* 0x000162000c1e1900 */
[----:B------:R-:W-:Y:S05]  /*76e0*/  BRA `(.L_x_29474) ;  /* 0x0000000c000c7947 */ /* 0x000fea0003800000 */
.L_x_29475:
[----:B------:R0:W5:Y:S01]  /*76f0*/  LDG.E.S16 R24, desc[UR36][R4.64] ;  /* 0x0000002404187981 */ /* 0x000162000c1e1700 */
[----:B------:R-:W-:Y:S05]  /*7700*/  BRA `(.L_x_29474) ;  /* 0x0000000c00047947 */ /* 0x000fea0003800000 */
.L_x_29470:
        /* <DEDUP_REMOVED lines=9> */
.L_x_29478:
[----:B------:R-:W2:Y:S02]  /*77a0*/  LDG.E.U16 R4, desc[UR36][R4.64] ;  /* 0x0000002404047981 */ /* 0x000ea4000c1e1500 */
[----:B--2---:R-:W-:-:S06]  /*77b0*/  HADD2.F32 R24, -RZ, R4.H0_H0 ;  /* 0x20000004ff187230 */ /* 0x004fcc0000004100 */
[----:B------:R-:W0:Y:S01]  /*77c0*/  F2I.FTZ.TRUNC.NTZ R24, R24 ;  /* 0x0000001800187305 */ /* 0x000e22000021f100 */
[----:B------:R-:W-:Y:S05]  /*77d0*/  BRA `(.L_x_29474) ;  /* 0x0000000800d07947 */ /* 0x000fea0003800000 */
.L_x_29477:
        /* <DEDUP_REMOVED lines=9> */
.L_x_29480:
[----:B------:R-:W2:Y:S02]  /*7870*/  LDG.E.U16 R4, desc[UR36][R4.64] ;  /* 0x0000002404047981 */ /* 0x000ea4000c1e1500 */
[----:B--2---:R-:W-:-:S06]  /*7880*/  HADD2.F32 R24, -RZ, R4.H0_H0 ;  /* 0x20000004ff187230 */ /* 0x004fcc0000004100 */
[----:B------:R-:W0:Y:S01]  /*7890*/  F2I.FTZ.TRUNC.NTZ R24, R24 ;  /* 0x0000001800187305 */ /* 0x000e22000021f100 */
[----:B------:R-:W-:Y:S05]  /*78a0*/  BRA `(.L_x_29474) ;  /* 0x00000008009c7947 */ /* 0x000fea0003800000 */
.L_x_29479:
[----:B------:R-:W2:Y:S02]  /*78b0*/  LDG.E.64 R4, desc[UR36][R4.64] ;  /* 0x0000002404047981 */ /* 0x000ea4000c1e1b00 */
[----:B--2---:R0:W1:Y:S01]  /*78c0*/  F2I.F64.TRUNC R24, R4 ;  /* 0x0000000400187311 */ /* 0x004062000030d100 */
[----:B------:R-:W-:Y:S05]  /*78d0*/  BRA `(.L_x_29474) ;  /* 0x0000000800907947 */ /* 0x000fea0003800000 */
.L_x_29469:
        /* <DEDUP_REMOVED lines=12> */
.L_x_29483:
[----:B------:R-:W2:Y:S02]  /*79a0*/  LDG.E.64 R4, desc[UR36][R4.64] ;  /* 0x0000002404047981 */ /* 0x000ea4000c1e1b00 */
[----:B--2---:R0:W1:Y:S01]  /*79b0*/  F2I.F64.TRUNC R24, R4 ;  /* 0x0000000400187311 */ /* 0x004062000030d100 */
[----:B------:R-:W-:Y:S05]  /*79c0*/  BRA `(.L_x_29474) ;  /* 0x0000000800547947 */ /* 0x000fea0003800000 */
.L_x_29482:
        /* <DEDUP_REMOVED lines=27> */
.L_x_29485:
        /* <DEDUP_REMOVED lines=14> */
.L_x_29484:
[----:B------:R-:W2:Y:S02]  /*7c60*/  LDG.E.U16 R24, desc[UR36][R4.64] ;  /* 0x0000002404187981 */ /* 0x000ea4000c1e1500 */
[----:B--2---:R-:W-:-:S06]  /*7c70*/  IMAD.U32 R24, R24, 0x10000, RZ ;  /* 0x0001000018187824 */ /* 0x004fcc00078e00ff */
[----:B------:R-:W0:Y:S01]  /*7c80*/  F2I.FTZ.TRUNC.NTZ R24, R24 ;  /* 0x0000001800187305 */ /* 0x000e22000021f100 */
[----:B------:R-:W-:Y:S05]  /*7c90*/  BRA `(.L_x_29474) ;  /* 0x0000000400a07947 */ /* 0x000fea0003800000 */
.L_x_29481:
        /* <DEDUP_REMOVED lines=10> */
.L_x_29488:
        /* <DEDUP_REMOVED lines=21> */
.L_x_29492:
[----:B------:R-:W-:Y:S05]  /*7e90*/  BSYNC B1 ;  /* 0x0000000000017941 */ /* 0x000fea0003800000 */
.L_x_29491:
[----:B------:R-:W-:Y:S01]  /*7ea0*/  IMAD.SHL.U32 R3, R3, 0x100000, RZ ;  /* 0x0010000003037824 */ /* 0x000fe200078e00ff */
[----:B------:R-:W-:-:S04]  /*7eb0*/  LEA R5, R0, 0x3b800000, 0x17 ;  /* 0x3b80000000057811 */ /* 0x000fc800078eb8ff */
[----:B------:R-:W-:-:S07]  /*7ec0*/  LOP3.LUT R24, R5, R3, R24, 0xfe, !PT ;  /* 0x0000000305187212 */ /* 0x000fce00078efe18 */
.L_x_29490:
[----:B------:R-:W-:Y:S05]  /*7ed0*/  BSYNC B0 ;  /* 0x0000000000007941 */ /* 0x000fea0003800000 */
.L_x_29489:
[----:B------:R-:W0:Y:S01]  /*7ee0*/  F2I.FTZ.TRUNC.NTZ R24, R24 ;  /* 0x0000001800187305 */ /* 0x000e22000021f100 */
[----:B------:R-:W-:Y:S05]  /*7ef0*/  BRA `(.L_x_29474) ;  /* 0x0000000400087947 */ /* 0x000fea0003800000 */
.L_x_29487:
        /* <DEDUP_REMOVED lines=21> */
.L_x_29496:
[----:B------:R-:W-:Y:S05]  /*8050*/  BSYNC B1 ;  /* 0x0000000000017941 */ /* 0x000fea0003800000 */
.L_x_29495:
[----:B------:R-:W-:Y:S01]  /*8060*/  IMAD.SHL.U32 R3, R3, 0x200000, RZ ;  /* 0x0020000003037824 */ /* 0x000fe200078e00ff */
[----:B------:R-:W-:-:S04]  /*8070*/  LEA R5, R0, 0x37800000, 0x17 ;  /* 0x3780000000057811 */ /* 0x000fc800078eb8ff */
[----:B------:R-:W-:-:S07]  /*8080*/  LOP3.LUT R24, R5, R3, R24, 0xfe, !PT ;  /* 0x0000000305187212 */ /* 0x000fce00078efe18 */
.L_x_29494:
[----:B------:R-:W-:Y:S05]  /*8090*/  BSYNC B0 ;  /* 0x0000000000007941 */ /* 0x000fea0003800000 */
.L_x_29493:
[----:B------:R-:W0:Y:S01]  /*80a0*/  F2I.FTZ.TRUNC.NTZ R24, R24 ;  /* 0x0000001800187305 */ /* 0x000e22000021f100 */
[----:B------:R-:W-:Y:S05]  /*80b0*/  BRA `(.L_x_29474) ;  /* 0x0000000000987947 */ /* 0x000fea0003800000 */
.L_x_29486:
        /* <DEDUP_REMOVED lines=14> */
.L_x_29500:
[----:B------:R-:W-:Y:S05]  /*81a0*/  BSYNC B0 ;  /* 0x0000000000007941 */ /* 0x000fea0003800000 */
.L_x_29499:
[----:B------:R-:W0:Y:S01]  /*81b0*/  F2I.FTZ.TRUNC.NTZ R24, R24 ;  /* 0x0000001800187305 */ /* 0x000e22000021f100 */
[----:B------:R-:W-:Y:S05]  /*81c0*/  BRA `(.L_x_29474) ;  /* 0x0000000000547947 */ /* 0x000fea0003800000 */
.L_x_29473:
        /* <DEDUP_REMOVED lines=17> */
.L_x_29501:
[----:B------:R-:W-:Y:S05]  /*82e0*/  BRA `(.L_x_29474) ;  /* 0x00000000000c7947 */ /* 0x000fea0003800000 */
.L_x_29498:
[----:B------:R0:W5:Y:S01]  /*82f0*/  LDG.E R24, desc[UR36][R4.64] ;  /* 0x0000002404187981 */ /* 0x000162000c1e1900 */
[----:B------:R-:W-:Y:S05]  /*8300*/  BRA `(.L_x_29474) ;  /* 0x0000000000047947 */ /* 0x000fea0003800000 */
.L_x_29497:
[----:B------:R0:W5:Y:S02]  /*8310*/  LDG.E R24, desc[UR36][R4.64] ;  /* 0x0000002404187981 */ /* 0x000164000c1e1900 */
.L_x_29474:
        /* <DEDUP_REMOVED lines=18> */
.L_x_29505:
[----:B------:R0:W5:Y:S01]  /*8440*/  LDG.E.U8 R25, desc[UR36][R4.64] ;  /* 0x0000002404197981 */ /* 0x000162000c1e1100 */
[----:B------:R-:W-:Y:S05]  /*8450*/  BRA `(.L_x_29507) ;  /* 0x0000000c00347947 */ /* 0x000fea0003800000 */
.L_x_29504:
        /* <DEDUP_REMOVED lines=8> */
.L_x_29509:
[----:B------:R0:W5:Y:S01]  /*84e0*/  LDG.E R25, desc[UR36][R4.64] ;  /* 0x0000002404197981 */ /* 0x000162000c1e1900 */
[----:B------:R-:W-:Y:S05]  /*84f0*/  BRA `(.L_x_29507) ;  /* 0x0000000c000c7947 */ /* 0x000fea0003800000 */
.L_x_29508:
[----:B------:R0:W5:Y:S01]  /*8500*/  LDG.E.S16 R25, desc[UR36][R4.64] ;  /* 0x0000002404197981 */ /* 0x000162000c1e1700 */
[----:B------:R-:W-:Y:S05]  /*8510*/  BRA `(.L_x_29507) ;  /* 0x0000000c00047947 */ /* 0x000fea0003800000 */
.L_x_29503:
        /* <DEDUP_REMOVED lines=9> */
.L_x_29511:
[----:B------:R-:W3:Y:S02]  /*85b0*/  LDG.E.U16 R4, desc[UR36][R4.64] ;  /* 0x0000002404047981 */ /* 0x000ee4000c1e1500 */
[----:B---3--:R-:W-:-:S06]  /*85c0*/  HADD2.F32 R25, -RZ, R4.H0_H0 ;  /* 0x20000004ff197230 */ /* 0x008fcc0000004100 */
[----:B------:R-:W0:Y:S01]  /*85d0*/  F2I.FTZ.TRUNC.NTZ R25, R25 ;  /* 0x0000001900197305 */ /* 0x000e22000021f100 */
[----:B------:R-:W-:Y:S05]  /*85e0*/  BRA `(.L_x_29507) ;  /* 0x0000000800d07947 */ /* 0x000fea0003800000 */
.L_x_29510:
        /* <DEDUP_REMOVED lines=9> */
.L_x_29513:
[----:B------:R-:W3:Y:S02]  /*8680*/  LDG.E.U16 R4, desc[UR36][R4.64] ;  /* 0x0000002404047981 */ /* 0x000ee4000c1e1500 */
[----:B---3--:R-:W-:-:S06]  /*8690*/  HADD2.F32 R25, -RZ, R4.H0_H0 ;  /* 0x20000004ff197230 */ /* 0x008fcc0000004100 */
[----:B------:R-:W0:Y:S01]  /*86a0*/  F2I.FTZ.TRUNC.NTZ R25, R25 ;  /* 0x0000001900197305 */ /* 0x000e22000021f100 */
[----:B------:R-:W-:Y:S05]  /*86b0*/  BRA `(.L_x_29507) ;  /* 0x00000008009c7947 */ /* 0x000fea0003800000 */
.L_x_29512:
[----:B------:R-:W3:Y:S02]  /*86c0*/  LDG.E.64 R4, desc[UR36][R4.64] ;  /* 0x0000002404047981 */ /* 0x000ee4000c1e1b00 */
[----:B---3--:R0:W1:Y:S01]  /*86d0*/  F2I.F64.TRUNC R25, R4 ;  /* 0x0000000400197311 */ /* 0x008062000030d100 */
[----:B------:R-:W-:Y:S05]  /*86e0*/  BRA `(.L_x_29507) ;  /* 0x0000000800907947 */ /* 0x000fea0003800000 */
.L_x_29502:
        /* <DEDUP_REMOVED lines=12> */
.L_x_29516:
[----:B------:R-:W3:Y:S02]  /*87b0*/  LDG.E.64 R4, desc[UR36][R4.64] ;  /* 0x0000002404047981 */ /* 0x000ee4000c1e1b00 */
[----:B---3--:R0:W1:Y:S01]  /*87c0*/  F2I.F64.TRUNC R25, R4 ;  /* 0x0000000400197311 */ /* 0x008062000030d100 */
[----:B------:R-:W-:Y:S05]  /*87d0*/  BRA `(.L_x_29507) ;  /* 0x0000000800547947 */ /* 0x000fea0003800000 */
.L_x_29515:
        /* <DEDUP_REMOVED lines=27> */
.L_x_29518:
        /* <DEDUP_REMOVED lines=14> */
.L_x_29517:
[----:B------:R-:W3:Y:S02]  /*8a70*/  LDG.E.U16 R25, desc[UR36][R4.64] ;  /* 0x0000002404197981 */ /* 0x000ee4000c1e1500 */
[----:B---3--:R-:W-:-:S06]  /*8a80*/  IMAD.U32 R25, R25, 0x10000, RZ ;  /* 0x0001000019197824 */ /* 0x008fcc00078e00ff */
[----:B------:R-:W0:Y:S01]  /*8a90*/  F2I.FTZ.TRUNC.NTZ R25, R25 ;  /* 0x0000001900197305 */ /* 0x000e22000021f100 */
[----:B------:R-:W-:Y:S05]  /*8aa0*/  BRA `(.L_x_29507) ;  /* 0x0000000400a07947 */ /* 0x000fea0003800000 */
.L_x_29514:
        /* <DEDUP_REMOVED lines=10> */
.L_x_29521:
        /* <DEDUP_REMOVED lines=21> */
.L_x_29525:
[----:B------:R-:W-:Y:S05]  /*8ca0*/  BSYNC B1 ;  /* 0x0000000000017941 */ /* 0x000fea0003800000 */
.L_x_29524:
[----:B------:R-:W-:Y:S01]  /*8cb0*/  IMAD.SHL.U32 R3, R3, 0x100000, RZ ;  /* 0x0010000003037824 */ /* 0x000fe200078e00ff */
[----:B------:R-:W-:-:S04]  /*8cc0*/  LEA R0, R0, 0x3b800000, 0x17 ;  /* 0x3b80000000007811 */ /* 0x000fc800078eb8ff */
[----:B------:R-:W-:-:S07]  /*8cd0*/  LOP3.LUT R25, R0, R3, R25, 0xfe, !PT ;  /* 0x0000000300197212 */ /* 0x000fce00078efe19 */
.L_x_29523:
[----:B------:R-:W-:Y:S05]  /*8ce0*/  BSYNC B0 ;  /* 0x0000000000007941 */ /* 0x000fea0003800000 */
.L_x_29522:
[----:B------:R-:W1:Y:S01]  /*8cf0*/  F2I.FTZ.TRUNC.NTZ R25, R25 ;  /* 0x0000001900197305 */ /* 0x000e62000021f100 */
[----:B------:R-:W-:Y:S05]  /*8d00*/  BRA `(.L_x_29507) ;  /* 0x0000000400087947 */ /* 0x000fea0003800000 */
.L_x_29520:
        /* <DEDUP_REMOVED lines=21> */
.L_x_29529:
[----:B------:R-:W-:Y:S05]  /*8e60*/  BSYNC B1 ;  /* 0x0000000000017941 */ /* 0x000fea0003800000 */
.L_x_29528:
[----:B------:R-:W-:Y:S01]  /*8e70*/  IMAD.SHL.U32 R3, R3, 0x200000, RZ ;  /* 0x0020000003037824 */ /* 0x000fe200078e00ff */
[----:B------:R-:W-:-:S04]  /*8e80*/  LEA R0, R0, 0x37800000, 0x17 ;  /* 0x3780000000007811 */ /* 0x000fc800078eb8ff */
[----:B------:R-:W-:-:S07]  /*8e90*/  LOP3.LUT R25, R0, R3, R25, 0xfe, !PT ;  /* 0x0000000300197212 */ /* 0x000fce00078efe19 */
.L_x_29527:
[----:B------:R-:W-:Y:S05]  /*8ea0*/  BSYNC B0 ;  /* 0x0000000000007941 */ /* 0x000fea0003800000 */
.L_x_29526:
[----:B------:R-:W3:Y:S01]  /*8eb0*/  F2I.FTZ.TRUNC.NTZ R25, R25 ;  /* 0x0000001900197305 */ /* 0x000ee2000021f100 */
[----:B------:R-:W-:Y:S05]  /*8ec0*/  BRA `(.L_x_29507) ;  /* 0x0000000000987947 */ /* 0x000fea0003800000 */
.L_x_29519:
        /* <DEDUP_REMOVED lines=14> */
.L_x_29533:
[----:B------:R-:W-:Y:S05]  /*8fb0*/  BSYNC B0 ;  /* 0x0000000000007941 */ /* 0x000fea0003800000 */
.L_x_29532:
[----:B------:R-:W0:Y:S01]  /*8fc0*/  F2I.FTZ.TRUNC.NTZ R25, R25 ;  /* 0x0000001900197305 */ /* 0x000e22000021f100 */
[----:B------:R-:W-:Y:S05]  /*8fd0*/  BRA `(.L_x_29507) ;  /* 0x0000000000547947 */ /* 0x000fea0003800000 */
.L_x_29506:
        /* <DEDUP_REMOVED lines=17> */
.L_x_29534:
[----:B------:R-:W-:Y:S05]  /*90f0*/  BRA `(.L_x_29507) ;  /* 0x00000000000c7947 */ /* 0x000fea0003800000 */
.L_x_29531:
[----:B------:R0:W5:Y:S01]  /*9100*/  LDG.E R25, desc[UR36][R4.64] ;  /* 0x0000002404197981 */ /* 0x000162000c1e1900 */
[----:B------:R-:W-:Y:S05]  /*9110*/  BRA `(.L_x_29507) ;  /* 0x0000000000047947 */ /* 0x000fea0003800000 */
.L_x_29530:
[----:B------:R4:W5:Y:S02]  /*9120*/  LDG.E R25, desc[UR36][R4.64] ;  /* 0x0000002404197981 */ /* 0x000964000c1e1900 */
.L_x_29507:
[----:B------:R-:W-:-:S07]  /*9130*/  VIADD R36, R36, 0x80 ;  /* 0x0000008024247836 */ /* 0x000fce0000000000 */
.L_x_29369:
[----:B------:R-:W-:Y:S05]  /*9140*/  BSYNC B6 ;  /* 0x0000000000067941 */ /* 0x000fea0003800000 */
.L_x_29368:
        /* <DEDUP_REMOVED lines=25> */
.L_x_29540:
[----:B------:R0:W5:Y:S01]  /*92e0*/  LDG.E.U8 R27, desc[UR36][R4.64] ;  /* 0x00000024041b7981 */ /* 0x000162000c1e1100 */
[----:B------:R-:W-:Y:S05]  /*92f0*/  BRA `(.L_x_29542) ;  /* 0x0000000c00347947 */ /* 0x000fea0003800000 */
.L_x_29539:
        /* <DEDUP_REMOVED lines=8> */
.L_x_29544:
[----:B------:R0:W5:Y:S01]  /*9380*/  LDG.E R27, desc[UR36][R4.64] ;  /* 0x00000024041b7981 */ /* 0x000162000c1e1900 */
[----:B------:R-:W-:Y:S05]  /*9390*/  BRA `(.L_x_29542) ;  /* 0x0000000c000c7947 */ /* 0x000fea0003800000 */
.L_x_29543:
[----:B------:R0:W5:Y:S01]  /*93a0*/  LDG.E.S16 R27, desc[UR36][R4.64] ;  /* 0x00000024041b7981 */ /* 0x000162000c1e1700 */
[----:B------:R-:W-:Y:S05]  /*93b0*/  BRA `(.L_x_29542) ;  /* 0x0000000c00047947 */ /* 0x000fea0003800000 */
.L_x_29538:
        /* <DEDUP_REMOVED lines=9> */
.L_x_29546:
[----:B------:R-:W4:Y:S02]  /*9450*/  LDG.E.U16 R4, desc[UR36][R4.64] ;  /* 0x0000002404047981 */ /* 0x000f24000c1e1500 */
[----:B----4-:R-:W-:-:S06]  /*9460*/  HADD2.F32 R27, -RZ, R4.H0_H0 ;  /* 0x20000004ff1b7230 */ /* 0x010fcc0000004100 */
[----:B------:R-:W0:Y:S01]  /*9470*/  F2I.FTZ.TRUNC.NTZ R27, R27 ;  /* 0x0000001b001b7305 */ /* 0x000e22000021f100 */
[----:B------:R-:W-:Y:S05]  /*9480*/  BRA `(.L_x_29542) ;  /* 0x0000000800d07947 */ /* 0x000fea0003800000 */
.L_x_29545:
        /* <DEDUP_REMOVED lines=9> */
.L_x_29548:
[----:B------:R-:W4:Y:S02]  /*9520*/  LDG.E.U16 R4, desc[UR36][R4.64] ;  /* 0x0000002404047981 */ /* 0x000f24000c1e1500 */
[----:B----4-:R-:W-:-:S06]  /*9530*/  HADD2.F32 R27, -RZ, R4.H0_H0 ;  /* 0x20000004ff1b7230 */ /* 0x010fcc0000004100 */
[----:B------:R-:W0:Y:S01]  /*9540*/  F2I.FTZ.TRUNC.NTZ R27, R27 ;  /* 0x0000001b001b7305 */ /* 0x000e22000021f100 */
[----:B------:R-:W-:Y:S05]  /*9550*/  BRA `(.L_x_29542) ;  /* 0x00000008009c7947 */ /* 0x000fea0003800000 */
.L_x_29547:
[----:B------:R-:W4:Y:S02]  /*9560*/  LDG.E.64 R4, desc[UR36][R4.64] ;  /* 0x0000002404047981 */ /* 0x000f24000c1e1b00 */
[----:B----4-:R0:W4:Y:S01]  /*9570*/  F2I.F64.TRUNC R27, R4 ;  /* 0x00000004001b7311 */ /* 0x010122000030d100 */
[----:B------:R-:W-:Y:S05]  /*9580*/  BRA `(.L_x_29542) ;  /* 0x0000000800907947 */ /* 0x000fea0003800000 */
.L_x_29537:
        /* <DEDUP_REMOVED lines=12> */
.L_x_29551:
[----:B------:R-:W4:Y:S02]  /*9650*/  LDG.E.64 R4, desc[UR36][R4.64] ;  /* 0x0000002404047981 */ /* 0x000f24000c1e1b00 */
[----:B----4-:R0:W4:Y:S01]  /*9660*/  F2I.F64.TRUNC R27, R4 ;  /* 0x00000004001b7311 */ /* 0x010122000030d100 */
[----:B------:R-:W-:Y:S05]  /*9670*/  BRA `(.L_x_29542) ;  /* 0x0000000800547947 */ /* 0x000fea0003800000 */
.L_x_29550:
        /* <DEDUP_REMOVED lines=27> */
.L_x_29553:
        /* <DEDUP_REMOVED lines=14> */
.L_x_29552:
[----:B------:R-:W4:Y:S02]  /*9910*/  LDG.E.U16 R27, desc[UR36][R4.64] ;  /* 0x00000024041b7981 */ /* 0x000f24000c1e1500 */
[----:B----4-:R-:W-:-:S06]  /*9920*/  IMAD.U32 R27, R27, 0x10000, RZ ;  /* 0x000100001b1b7824 */ /* 0x010fcc00078e00ff */
[----:B------:R-:W0:Y:S01]  /*9930*/  F2I.FTZ.TRUNC.NTZ R27, R27 ;  /* 0x0000001b001b7305 */ /* 0x000e22000021f100 */
[----:B------:R-:W-:Y:S05]  /*9940*/  BRA `(.L_x_29542) ;  /* 0x0000000400a07947 */ /* 0x000fea0003800000 */
.L_x_29549:
        /* <DEDUP_REMOVED lines=10> */
.L_x_29556:
        /* <DEDUP_REMOVED lines=21> */
.L_x_29560:
[----:B------:R-:W-:Y:S05]  /*9b40*/  BSYNC B1 ;  /* 0x0000000000017941 */ /* 0x000fea0003800000 */
.L_x_29559:
[----:B------:R-:W-:Y:S01]  /*9b50*/  IMAD.SHL.U32 R3, R3, 0x100000, RZ ;  /* 0x0010000003037824 */ /* 0x000fe200078e00ff */
[----:B------:R-:W-:-:S04]  /*9b60*/  LEA R0, R0, 0x3b800000, 0x17 ;  /* 0x3b80000000007811 */ /* 0x000fc800078eb8ff */
[----:B------:R-:W-:-:S07]  /*9b70*/  LOP3.LUT R27, R0, R3, R27, 0xfe, !PT ;  /* 0x00000003001b7212 */ /* 0x000fce00078efe1b */
.L_x_29558:
[----:B------:R-:W-:Y:S05]  /*9b80*/  BSYNC B0 ;  /* 0x0000000000007941 */ /* 0x000fea0003800000 */
.L_x_29557:
[----:B------:R-:W0:Y:S01]  /*9b90*/  F2I.FTZ.TRUNC.NTZ R27, R27 ;  /* 0x0000001b001b7305 */ /* 0x000e22000021f100 */
[----:B------:R-:W-:Y:S05]  /*9ba0*/  BRA `(.L_x_29542) ;  /* 0x0000000400087947 */ /* 0x000fea0003800000 */
.L_x_29555:
        /* <DEDUP_REMOVED lines=21> */
.L_x_29564:
[----:B------:R-:W-:Y:S05]  /*9d00*/  BSYNC B1 ;  /* 0x0000000000017941 */ /* 0x000fea0003800000 */
.L_x_29563:
[----:B------:R-:W-:Y:S01]  /*9d10*/  IMAD.SHL.U32 R3, R3, 0x200000, RZ ;  /* 0x0020000003037824 */ /* 0x000fe200078e00ff */
[----:B------:R-:W-:-:S04]  /*9d20*/  LEA R0, R0, 0x37800000, 0x17 ;  /* 0x3780000000007811 */ /* 0x000fc800078eb8ff */
[----:B------:R-:W-:-:S07]  /*9d30*/  LOP3.LUT R27, R0, R3, R27, 0xfe, !PT ;  /* 0x00000003001b7212 */ /* 0x000fce00078efe1b */
.L_x_29562:
[----:B------:R-:W-:Y:S05]  /*9d40*/  BSYNC B0 ;  /* 0x0000000000007941 */ /* 0x000fea0003800000 */
.L_x_29561:
[----:B------:R-:W0:Y:S01]  /*9d50*/  F2I.FTZ.TRUNC.NTZ R27, R27 ;  /* 0x0000001b001b7305 */ /* 0x000e22000021f100 */
[----:B------:R-:W-:Y:S05]  /*9d60*/  BRA `(.L_x_29542) ;  /* 0x0000000000987947 */ /* 0x000fea0003800000 */
.L_x_29554:
        /* <DEDUP_REMOVED lines=14> */
.L_x_29568:
[----:B------:R-:W-:Y:S05]  /*9e50*/  BSYNC B0 ;  /* 0x0000000000007941 */ /* 0x000fea0003800000 */
.L_x_29567:
[----:B------:R-:W0:Y:S01]  /*9e60*/  F2I.FTZ.TRUNC.NTZ R27, R27 ;  /* 0x0000001b001b7305 */ /* 0x000e22000021f100 */
[----:B------:R-:W-:Y:S05]  /*9e70*/  BRA `(.L_x_29542) ;  /* 0x0000000000547947 */ /* 0x000fea0003800000 */
.L_x_29541:
        /* <DEDUP_REMOVED lines=17> */
.L_x_29569:
[----:B------:R-:W-:Y:S05]  /*9f90*/  BRA `(.L_x_29542) ;  /* 0x00000000000c7947 */ /* 0x000fea0003800000 */
.L_x_29566:
[----:B------:R0:W5:Y:S01]  /*9fa0*/  LDG.E R27, desc[UR36][R4.64] ;  /* 0x00000024041b7981 */ /* 0x000162000c1e1900 */
[----:B------:R-:W-:Y:S05]  /*9fb0*/  BRA `(.L_x_29542) ;  /* 0x0000000000047947 */ /* 0x000fea0003800000 */
.L_x_29565:
[----:B------:R0:W5:Y:S02]  /*9fc0*/  LDG.E R27, desc[UR36][R4.64] ;  /* 0x00000024041b7981 */ /* 0x000164000c1e1900 */
.L_x_29542:
        /* <DEDUP_REMOVED lines=18> */
.L_x_29573:
[----:B------:R0:W5:Y:S01]  /*a0f0*/  LDG.E.U8 R28, desc[UR36][R4.64] ;  /* 0x00000024041c7981 */ /* 0x000162000c1e1100 */
[----:B------:R-:W-:Y:S05]  /*a100*/  BRA `(.L_x_29575) ;  /* 0x0000000c00347947 */ /* 0x000fea0003800000 */
.L_x_29572:
        /* <DEDUP_REMOVED lines=8> */
.L_x_29577:
[----:B------:R0:W5:Y:S01]  /*a190*/  LDG.E R28, desc[UR36][R4.64] ;  /* 0x00000024041c7981 */ /* 0x000162000c1e1900 */
[----:B------:R-:W-:Y:S05]  /*a1a0*/  BRA `(.L_x_29575) ;  /* 0x0000000c000c7947 */ /* 0x000fea0003800000 */
.L_x_29576:
[----:B------:R0:W5:Y:S01]  /*a1b0*/  LDG.E.S16 R28, desc[UR36][R4.64] ;  /* 0x00000024041c7981 */ /* 0x000162000c1e1700 */
[----:B------:R-:W-:Y:S05]  /*a1c0*/  BRA `(.L_x_29575) ;  /* 0x0000000c00047947 */ /* 0x000fea0003800000 */
.L_x_29571:
        /* <DEDUP_REMOVED lines=9> */
.L_x_29579:
[----:B------:R-:W3:Y:S02]  /*a260*/  LDG.E.U16 R4, desc[UR36][R4.64] ;  /* 0x0000002404047981 */ /* 0x000ee4000c1e1500 */
[----:B---3--:R-:W-:-:S06]  /*a270*/  HADD2.F32 R28, -RZ, R4.H0_H0 ;  /* 0x20000004ff1c7230 */ /* 0x008fcc0000004100 */
[----:B------:R-:W0:Y:S01]  /*a280*/  F2I.FTZ.TRUNC.NTZ R28, R28 ;  /* 0x0000001c001c7305 */ /* 0x000e22000021f100 */
[----:B------:R-:W-:Y:S05]  /*a290*/  BRA `(.L_x_29575) ;  /* 0x0000000800d07947 */ /* 0x000fea0003800000 */
.L_x_29578:
        /* <DEDUP_REMOVED lines=9> */
.L_x_29581:
[----:B------:R-:W3:Y:S02]  /*a330*/  LDG.E.U16 R4, desc[UR36][R4.64] ;  /* 0x0000002404047981 */ /* 0x000ee4000c1e1500 */
[----:B---3--:R-:W-:-:S06]  /*a340*/  HADD2.F32 R28, -RZ, R4.H0_H0 ;  /* 0x20000004ff1c7230 */ /* 0x008fcc0000004100 */
[----:B------:R-:W0:Y:S01]  /*a350*/  F2I.FTZ.TRUNC.NTZ R28, R28 ;  /* 0x0000001c001c7305 */ /* 0x000e22000021f100 */
[----:B------:R-:W-:Y:S05]  /*a360*/  BRA `(.L_x_29575) ;  /* 0x00000008009c7947 */ /* 0x000fea0003800000 */
.L_x_29580:
[----:B------:R-:W3:Y:S02]  /*a370*/  LDG.E.64 R4, desc[UR36][R4.64] ;  /* 0x0000002404047981 */ /* 0x000ee4000c1e1b00 */
[----:B---3--:R0:W3:Y:S01]  /*a380*/  F2I.F64.TRUNC R28, R4 ;  /* 0x00000004001c7311 */ /* 0x0080e2000030d100 */
[----:B------:R-:W-:Y:S05]  /*a390*/  BRA `(.L_x_29575) ;  /* 0x0000000800907947 */ /* 0x000fea0003800000 */
.L_x_29570:
        /* <DEDUP_REMOVED lines=12> */
.L_x_29584:
[----:B------:R-:W3:Y:S02]  /*a460*/  LDG.E.64 R4, desc[UR36][R4.64] ;  /* 0x0000002404047981 */ /* 0x000ee4000c1e1b00 */
[----:B---3--:R0:W3:Y:S01]  /*a470*/  F2I.F64.TRUNC R28, R4 ;  /* 0x00000004001c7311 */ /* 0x0080e2000030d100 */
[----:B------:R-:W-:Y:S05]  /*a480*/  BRA `(.L_x_29575) ;  /* 0x0000000800547947 */ /* 0x000fea0003800000 */
.L_x_29583:
        /* <DEDUP_REMOVED lines=27> */
.L_x_29586:
        /* <DEDUP_REMOVED lines=14> */
.L_x_29585:
[----:B------:R-:W3:Y:S02]  /*a720*/  LDG.E.U16 R28, desc[UR36][R4.64] ;  /* 0x00000024041c7981 */ /* 0x000ee4000c1e1500 */
[----:B---3--:R-:W-:-:S06]  /*a730*/  IMAD.U32 R28, R28, 0x10000, RZ ;  /* 0x000100001c1c7824 */ /* 0x008fcc00078e00ff */
[----:B------:R-:W0:Y:S01]  /*a740*/  F2I.FTZ.TRUNC.NTZ R28, R28 ;  /* 0x0000001c001c7305 */ /* 0x000e22000021f100 */
[----:B------:R-:W-:Y:S05]  /*a750*/  BRA `(.L_x_29575) ;  /* 0x0000000400a07947 */ /* 0x000fea0003800000 */
.L_x_29582:
        /* <DEDUP_REMOVED lines=10> */
.L_x_29589:
        /* <DEDUP_REMOVED lines=21> */
.L_x_29593:
[----:B------:R-:W-:Y:S05]  /*a950*/  BSYNC B1 ;  /* 0x0000000000017941 */ /* 0x000fea0003800000 */
.L_x_29592:
[----:B------:R-:W-:Y:S01]  /*a960*/  IMAD.SHL.U32 R3, R3, 0x100000, RZ ;  /* 0x0010000003037824 */ /* 0x000fe200078e00ff */
[----:B------:R-:W-:-:S04]  /*a970*/  LEA R5, R0, 0x3b800000, 0x17 ;  /* 0x3b80000000057811 */ /* 0x000fc800078eb8ff */
[----:B------:R-:W-:-:S07]  /*a980*/  LOP3.LUT R28, R5, R3, R28, 0xfe, !PT ;  /* 0x00000003051c7212 */ /* 0x000fce00078efe1c */
.L_x_29591:
[----:B------:R-:W-:Y:S05]  /*a990*/  BSYNC B0 ;  /* 0x0000000000007941 */ /* 0x000fea0003800000 */
.L_x_29590:
[----:B------:R-:W0:Y:S01]  /*a9a0*/  F2I.FTZ.TRUNC.NTZ R28, R28 ;  /* 0x0000001c001c7305 */ /* 0x000e22000021f100 */
[----:B------:R-:W-:Y:S05]  /*a9b0*/  BRA `(.L_x_29575) ;  /* 0x0000000400087947 */ /* 0x000fea0003800000 */
.L_x_29588:
        /* <DEDUP_REMOVED lines=21> */
.L_x_29597:
[----:B------:R-:W-:Y:S05]  /*ab10*/  BSYNC B1 ;  /* 0x0000000000017941 */ /* 0x000fea0003800000 */
.L_x_29596:
[----:B------:R-:W-:Y:S01]  /*ab20*/  IMAD.SHL.U32 R3, R3, 0x200000, RZ ;  /* 0x0020000003037824 */ /* 0x000fe200078e00ff */
[----:B------:R-:W-:-:S04]  /*ab30*/  LEA R5, R0, 0x37800000, 0x17 ;  /* 0x3780000000057811 */ /* 0x000fc800078eb8ff */
[----:B------:R-:W-:-:S07]  /*ab40*/  LOP3.LUT R28, R5, R3, R28, 0xfe, !PT ;  /* 0x00000003051c7212 */ /* 0x000fce00078efe1c */
.L_x_29595:
[----:B------:R-:W-:Y:S05]  /*ab50*/  BSYNC B0 ;  /* 0x0000000000007941 */ /* 0x000fea0003800000 */
.L_x_29594:
[----:B------:R-:W0:Y:S01]  /*ab60*/  F2I.FTZ.TRUNC.NTZ R28, R28 ;  /* 0x0000001c001c7305 */ /* 0x000e22000021f100 */
[----:B------:R-:W-:Y:S05]  /*ab70*/  BRA `(.L_x_29575) ;  /* 0x0000000000987947 */ /* 0x000fea0003800000 */
.L_x_29587:
        /* <DEDUP_REMOVED lines=14> */
.L_x_29601:
[----:B------:R-:W-:Y:S05]  /*ac60*/  BSYNC B0 ;  /* 0x0000000000007941 */ /* 0x000fea0003800000 */
.L_x_29600:
[----:B------:R-:W0:Y:S01]  /*ac70*/  F2I.FTZ.TRUNC.NTZ R28, R28 ;  /* 0x0000001c001c7305 */ /* 0x000e22000021f100 */
[----:B------:R-:W-:Y:S05]  /*ac80*/  BRA `(.L_x_29575) ;  /* 0x0000000000547947 */ /* 0x000fea0003800000 */
.L_x_29574:
        /* <DEDUP_REMOVED lines=17> */
.L_x_29602:
[----:B------:R-:W-:Y:S05]  /*ada0*/  BRA `(.L_x_29575) ;  /* 0x00000000000c7947 */ /* 0x000fea0003800000 */
.L_x_29599:
[----:B------:R0:W5:Y:S01]  /*adb0*/  LDG.E R28, desc[UR36][R4.64] ;  /* 0x00000024041c7981 */ /* 0x000162000c1e1900 */
[----:B------:R-:W-:Y:S05]  /*adc0*/  BRA `(.L_x_29575) ;  /* 0x0000000000047947 */ /* 0x000fea0003800000 */
.L_x_29598:
[----:B------:R0:W5:Y:S02]  /*add0*/  LDG.E R28, desc[UR36][R4.64] ;  /* 0x00000024041c7981 */ /* 0x000164000c1e1900 */
.L_x_29575:
        /* <DEDUP_REMOVED lines=18> */
.L_x_29606:
[----:B------:R0:W5:Y:S01]  /*af00*/  LDG.E.U8 R29, desc[UR36][R4.64] ;  /* 0x00000024041d7981 */ /* 0x000162000c1e1100 */
[----:B------:R-:W-:Y:S05]  /*af10*/  BRA `(.L_x_29608) ;  /* 0x0000000c00347947 */ /* 0x000fea0003800000 */
.L_x_29605:
        /* <DEDUP_REMOVED lines=8> */
.L_x_29610:
[----:B------:R0:W5:Y:S01]  /*afa0*/  LDG.E R29, desc[UR36][R4.64] ;  /* 0x00000024041d7981 */ /* 0x000162000c1e1900 */
[----:B------:R-:W-:Y:S05]  /*afb0*/  BRA `(.L_x_29608) ;  /* 0x0000000c000c7947 */ /* 0x000fea0003800000 */
.L_x_29609:
[----:B------:R0:W5:Y:S01]  /*afc0*/  LDG.E.S16 R29, desc[UR36][R4.64] ;  /* 0x00000024041d7981 */ /* 0x000162000c1e1700 */
[----:B------:R-:W-:Y:S05]  /*afd0*/  BRA `(.L_x_29608) ;  /* 0x0000000c00047947 */ /* 0x000fea0003800000 */
.L_x_29604:
        /* <DEDUP_REMOVED lines=9> */
.L_x_29612:
[----:B------:R-:W3:Y:S02]  /*b070*/  LDG.E.U16 R4, desc[UR36][R4.64] ;  /* 0x0000002404047981 */ /* 0x000ee4000c1e1500 */
[----:B---3--:R-:W-:-:S06]  /*b080*/  HADD2.F32 R29, -RZ, R4.H0_H0 ;  /* 0x20000004ff1d7230 */ /* 0x008fcc0000004100 */
[----:B------:R-:W0:Y:S01]  /*b090*/  F2I.FTZ.TRUNC.NTZ R29, R29 ;  /* 0x0000001d001d7305 */ /* 0x000e22000021f100 */
[----:B------:R-:W-:Y:S05]  /*b0a0*/  BRA `(.L_x_29608) ;  /* 0x0000000800d07947 */ /* 0x000fea0003800000 */
.L_x_29611:
        /* <DEDUP_REMOVED lines=9> */
.L_x_29614:
[----:B------:R-:W3:Y:S02]  /*b140*/  LDG.E.U16 R4, desc[UR36][R4.64] ;  /* 0x0000002404047981 */ /* 0x000ee4000c1e1500 */
[----:B---3--:R-:W-:-:S06]  /*b150*/  HADD2.F32 R29, -RZ, R4.H0_H0 ;  /* 0x20000004ff1d7230 */ /* 0x008fcc0000004100 */
[----:B------:R-:W0:Y:S01]  /*b160*/  F2I.FTZ.TRUNC.NTZ R29, R29 ;  /* 0x0000001d001d7305 */ /* 0x000e22000021f100 */
[----:B------:R-:W-:Y:S05]  /*b170*/  BRA `(.L_x_29608) ;  /* 0x00000008009c7947 */ /* 0x000fea0003800000 */
.L_x_29613:
[----:B------:R-:W3:Y:S02]  /*b180*/  LDG.E.64 R4, desc[UR36][R4.64] ;  /* 0x0000002404047981 */ /* 0x000ee4000c1e1b00 */
[----:B---3--:R0:W1:Y:S01]  /*b190*/  F2I.F64.TRUNC R29, R4 ;  /* 0x00000004001d7311 */ /* 0x008062000030d100 */
[----:B------:R-:W-:Y:S05]  /*b1a0*/  BRA `(.L_x_29608) ;  /* 0x0000000800907947 */ /* 0x000fea0003800000 */
.L_x_29603:
        /* <DEDUP_REMOVED lines=12> */
.L_x_29617:
[----:B------:R-:W3:Y:S02]  /*b270*/  LDG.E.64 R4, desc[UR36][R4.64] ;  /* 0x0000002404047981 */ /* 0x000ee4000c1e1b00 */
[----:B---3--:R0:W1:Y:S01]  /*b280*/  F2I.F64.TRUNC R29, R4 ;  /* 0x00000004001d7311 */ /* 0x008062000030d100 */
[----:B------:R-:W-:Y:S05]  /*b290*/  BRA `(.L_x_29608) ;  /* 0x0000000800547947 */ /* 0x000fea0003800000 */
.L_x_29616:
        /* <DEDUP_REMOVED lines=27> */
.L_x_29619:
        /* <DEDUP_REMOVED lines=14> */
.L_x_29618:
[----:B------:R-:W3:Y:S02]  /*b530*/  LDG.E.U16 R29, desc[UR36][R4.64] ;  /* 0x00000024041d7981 */ /* 0x000ee4000c1e1500 */
[----:B---3--:R-:W-:-:S06]  /*b540*/  IMAD.U32 R29, R29, 0x10000, RZ ;  /* 0x000100001d1d7824 */ /* 0x008fcc00078e00ff */
[----:B------:R-:W0:Y:S01]  /*b550*/  F2I.FTZ.TRUNC.NTZ R29, R29 ;  /* 0x0000001d001d7305 */ /* 0x000e22000021f100 */
[----:B------:R-:W-:Y:S05]  /*b560*/  BRA `(.L_x_29608) ;  /* 0x0000000400a07947 */ /* 0x000fea0003800000 */
.L_x_29615:
        /* <DEDUP_REMOVED lines=10> */
.L_x_29622:
        /* <DEDUP_REMOVED lines=21> */
.L_x_29626:
[----:B------:R-:W-:Y:S05]  /*b760*/  BSYNC B1 ;  /* 0x0000000000017941 */ /* 0x000fea0003800000 */
.L_x_29625:
[----:B------:R-:W-:Y:S01]  /*b770*/  IMAD.SHL.U32 R3, R3, 0x100000, RZ ;  /* 0x0010000003037824 */ /* 0x000fe200078e00ff */
[----:B------:R-:W-:-:S04]  /*b780*/  LEA R0, R0, 0x3b800000, 0x17 ;  /* 0x3b80000000007811 */ /* 0x000fc800078eb8ff */
[----:B------:R-:W-:-:S07]  /*b790*/  LOP3.LUT R29, R0, R3, R29, 0xfe, !PT ;  /* 0x00000003001d7212 */ /* 0x000fce00078efe1d */
.L_x_29624:
[----:B------:R-:W-:Y:S05]  /*b7a0*/  BSYNC B0 ;  /* 0x0000000000007941 */ /* 0x000fea0003800000 */
.L_x_29623:
[----:B------:R-:W0:Y:S01]  /*b7b0*/  F2I.FTZ.TRUNC.NTZ R29, R29 ;  /* 0x0000001d001d7305 */ /* 0x000e22000021f100 */
[----:B------:R-:W-:Y:S05]  /*b7c0*/  BRA `(.L_x_29608) ;  /* 0x0000000400087947 */ /* 0x000fea0003800000 */
.L_x_29621:
        /* <DEDUP_REMOVED lines=21> */
.L_x_29630:
[----:B------:R-:W-:Y:S05]  /*b920*/  BSYNC B1 ;  /* 0x0000000000017941 */ /* 0x000fea0003800000 */
.L_x_29629:
[----:B------:R-:W-:Y:S01]  /*b930*/  IMAD.SHL.U32 R3, R3, 0x200000, RZ ;  /* 0x0020000003037824 */ /* 0x000fe200078e00ff */
[----:B------:R-:W-:-:S04]  /*b940*/  LEA R0, R0, 0x37800000, 0x17 ;  /* 0x3780000000007811 */ /* 0x000fc800078eb8ff */
[----:B------:R-:W-:-:S07]  /*b950*/  LOP3.LUT R29, R0, R3, R29, 0xfe, !PT ;  /* 0x00000003001d7212 */ /* 0x000fce00078efe1d */
.L_x_29628:
[----:B------:R-:W-:Y:S05]  /*b960*/  BSYNC B0 ;  /* 0x0000000000007941 */ /* 0x000fea0003800000 */
.L_x_29627:
[----:B------:R-:W0:Y:S01]  /*b970*/  F2I.FTZ.TRUNC.NTZ R29, R29 ;  /* 0x0000001d001d7305 */ /* 0x000e22000021f100 */
[----:B------:R-:W-:Y:S05]  /*b980*/  BRA `(.L_x_29608) ;  /* 0x0000000000987947 */ /* 0x000fea0003800000 */
.L_x_29620:
        /* <DEDUP_REMOVED lines=14> */
.L_x_29634:
[----:B------:R-:W-:Y:S05]  /*ba70*/  BSYNC B0 ;  /* 0x0000000000007941 */ /* 0x000fea0003800000 */
.L_x_29633:
[----:B------:R-:W0:Y:S01]  /*ba80*/  F2I.FTZ.TRUNC.NTZ R29, R29 ;  /* 0x0000001d001d7305 */ /* 0x000e22000021f100 */
[----:B------:R-:W-:Y:S05]  /*ba90*/  BRA `(.L_x_29608) ;  /* 0x0000000000547947 */ /* 0x000fea0003800000 */
.L_x_29607:
        /* <DEDUP_REMOVED lines=17> */
.L_x_29635:
[----:B------:R-:W-:Y:S05]  /*bbb0*/  BRA `(.L_x_29608) ;  /* 0x00000000000c7947 */ /* 0x000fea0003800000 */
.L_x_29632:
[----:B------:R0:W5:Y:S01]  /*bbc0*/  LDG.E R29, desc[UR36][R4.64] ;  /* 0x00000024041d7981 */ /* 0x000162000c1e1900 */
[----:B------:R-:W-:Y:S05]  /*bbd0*/  BRA `(.L_x_29608) ;  /* 0x0000000000047947 */ /* 0x000fea0003800000 */
.L_x_29631:
[----:B------:R0:W5:Y:S02]  /*bbe0*/  LDG.E R29, desc[UR36][R4.64] ;  /* 0x00000024041d7981 */ /* 0x000164000c1e1900 */
.L_x_29608:
        /* <DEDUP_REMOVED lines=18> */
.L_x_29639:
[----:B------:R2:W5:Y:S01]  /*bd10*/  LDG.E.U8 R30, desc[UR36][R4.64] ;  /* 0x00000024041e7981 */ /* 0x000562000c1e1100 */
[----:B------:R-:W-:Y:S05]  /*bd20*/  BRA `(.L_x_29641) ;  /* 0x0000000c00347947 */ /* 0x000fea0003800000 */
.L_x_29638:
        /* <DEDUP_REMOVED lines=8> */
.L_x_29643:
[----:B------:R0:W5:Y:S01]  /*bdb0*/  LDG.E R30, desc[UR36][R4.64] ;  /* 0x00000024041e7981 */ /* 0x000162000c1e1900 */
[----:B------:R-:W-:Y:S05]  /*bdc0*/  BRA `(.L_x_29641) ;  /* 0x0000000c000c7947 */ /* 0x000fea0003800000 */
.L_x_29642:
[----:B------:R0:W5:Y:S01]  /*bdd0*/  LDG.E.S16 R30, desc[UR36][R4.64] ;  /* 0x00000024041e7981 */ /* 0x000162000c1e1700 */
[----:B------:R-:W-:Y:S05]  /*bde0*/  BRA `(.L_x_29641) ;  /* 0x0000000c00047947 */ /* 0x000fea0003800000 */
.L_x_29637:
        /* <DEDUP_REMOVED lines=9> */
.L_x_29645:
[----:B------:R-:W2:Y:S02]  /*be80*/  LDG.E.U16 R4, desc[UR36][R4.64] ;  /* 0x0000002404047981 */ /* 0x000ea4000c1e1500 */
[----:B--2---:R-:W-:-:S06]  /*be90*/  HADD2.F32 R30, -RZ, R4.H0_H0 ;  /* 0x20000004ff1e7230 */ /* 0x004fcc0000004100 */
[----:B------:R-:W0:Y:S01]  /*bea0*/  F2I.FTZ.TRUNC.NTZ R30, R30 ;  /* 0x0000001e001e7305 */ /* 0x000e22000021f100 */
[----:B------:R-:W-:Y:S05]  /*beb0*/  BRA `(.L_x_29641) ;  /* 0x0000000800d07947 */ /* 0x000fea0003800000 */
.L_x_29644:
        /* <DEDUP_REMOVED lines=9> */
.L_x_29647:
[----:B------:R-:W2:Y:S02]  /*bf50*/  LDG.E.U16 R4, desc[UR36][R4.64] ;  /* 0x0000002404047981 */ /* 0x000ea4000c1e1500 */
[----:B--2---:R-:W-:-:S06]  /*bf60*/  HADD2.F32 R30, -RZ, R4.H0_H0 ;  /* 0x20000004ff1e7230 */ /* 0x004fcc0000004100 */
[----:B------:R-:W0:Y:S01]  /*bf70*/  F2I.FTZ.TRUNC.NTZ R30, R30 ;  /* 0x0000001e001e7305 */ /* 0x000e22000021f100 */
[----:B------:R-:W-:Y:S05]  /*bf80*/  BRA `(.L_x_29641) ;  /* 0x00000008009c7947 */ /* 0x000fea0003800000 */
.L_x_29646:
[----:B------:R-:W2:Y:S02]  /*bf90*/  LDG.E.64 R4, desc[UR36][R4.64] ;  /* 0x0000002404047981 */ /* 0x000ea4000c1e1b00 */
[----:B--2---:R0:W2:Y:S01]  /*bfa0*/  F2I.F64.TRUNC R30, R4 ;  /* 0x00000004001e7311 */ /* 0x0040a2000030d100 */
[----:B------:R-:W-:Y:S05]  /*bfb0*/  BRA `(.L_x_29641) ;  /* 0x0000000800907947 */ /* 0x000fea0003800000 */
.L_x_29636:
        /* <DEDUP_REMOVED lines=12> */
.L_x_29650:
[----:B------:R-:W2:Y:S02]  /*c080*/  LDG.E.64 R4, desc[UR36][R4.64] ;  /* 0x0000002404047981 */ /* 0x000ea4000c1e1b00 */
[----:B--2---:R0:W2:Y:S01]  /*c090*/  F2I.F64.TRUNC R30, R4 ;  /* 0x00000004001e7311 */ /* 0x0040a2000030d100 */
[----:B------:R-:W-:Y:S05]  /*c0a0*/  BRA `(.L_x_29641) ;  /* 0x0000000800547947 */ /* 0x000fea0003800000 */
.L_x_29649:
        /* <DEDUP_REMOVED lines=27> */
.L_x_29652:
        /* <DEDUP_REMOVED lines=14> */
.L_x_29651:
[----:B------:R-:W2:Y:S02]  /*c340*/  LDG.E.U16 R30, desc[UR36][R4.64] ;  /* 0x00000024041e7981 */ /* 0x000ea4000c1e1500 */
[----:B--2---:R-:W-:-:S06]  /*c350*/  IMAD.U32 R30, R30, 0x10000, RZ ;  /* 0x000100001e1e7824 */ /* 0x004fcc00078e00ff */
[----:B------:R-:W0:Y:S01]  /*c360*/  F2I.FTZ.TRUNC.NTZ R30, R30 ;  /* 0x0000001e001e7305 */ /* 0x000e22000021f100 */
[----:B------:R-:W-:Y:S05]  /*c370*/  BRA `(.L_x_29641) ;  /* 0x0000000400a07947 */ /* 0x000fea0003800000 */
.L_x_29648:
        /* <DEDUP_REMOVED lines=10> */
.L_x_29655:
        /* <DEDUP_REMOVED lines=21> */
.L_x_29659:
[----:B------:R-:W-:Y:S05]  /*c570*/  BSYNC B1 ;  /* 0x0000000000017941 */ /* 0x000fea0003800000 */
.L_x_29658:
[----:B------:R-:W-:Y:S01]  /*c580*/  IMAD.SHL.U32 R3, R3, 0x100000, RZ ;  /* 0x0010000003037824 */ /* 0x000fe200078e00ff */
[----:B------:R-:W-:-:S04]  /*c590*/  LEA R5, R0, 0x3b800000, 0x17 ;  /* 0x3b80000000057811 */ /* 0x000fc800078eb8ff */
[----:B------:R-:W-:-:S07]  /*c5a0*/  LOP3.LUT R30, R5, R3, R30, 0xfe, !PT ;  /* 0x00000003051e7212 */ /* 0x000fce00078efe1e */
.L_x_29657:
[----:B------:R-:W-:Y:S05]  /*c5b0*/  BSYNC B0 ;  /* 0x0000000000007941 */ /* 0x000fea0003800000 */
.L_x_29656:
[----:B------:R-:W0:Y:S01]  /*c5c0*/  F2I.FTZ.TRUNC.NTZ R30, R30 ;  /* 0x0000001e001e7305 */ /* 0x000e22000021f100 */
[----:B------:R-:W-:Y:S05]  /*c5d0*/  BRA `(.L_x_29641) ;  /* 0x0000000400087947 */ /* 0x000fea0003800000 */
.L_x_29654:
        /* <DEDUP_REMOVED lines=21> */
.L_x_29663:
[----:B------:R-:W-:Y:S05]  /*c730*/  BSYNC B1 ;  /* 0x0000000000017941 */ /* 0x000fea0003800000 */
.L_x_29662:
[----:B------:R-:W-:Y:S01]  /*c740*/  IMAD.SHL.U32 R3, R3, 0x200000, RZ ;  /* 0x0020000003037824 */ /* 0x000fe200078e00ff */
[----:B------:R-:W-:-:S04]  /*c750*/  LEA R5, R0, 0x37800000, 0x17 ;  /* 0x3780000000057811 */ /* 0x000fc800078eb8ff */
[----:B------:R-:W-:-:S07]  /*c760*/  LOP3.LUT R30, R5, R3, R30, 0xfe, !PT ;  /* 0x00000003051e7212 */ /* 0x000fce00078efe1e */
.L_x_29661:
[----:B------:R-:W-:Y:S05]  /*c770*/  BSYNC B0 ;  /* 0x0000000000007941 */ /* 0x000fea0003800000 */
.L_x_29660:
[----:B------:R-:W0:Y:S01]  /*c780*/  F2I.FTZ.TRUNC.NTZ R30, R30 ;  /* 0x0000001e001e7305 */ /* 0x000e22000021f100 */
[----:B------:R-:W-:Y:S05]  /*c790*/  BRA `(.L_x_29641) ;  /* 0x0000000000987947 */ /* 0x000fea0003800000 */
.L_x_29653:
        /* <DEDUP_REMOVED lines=14> */
.L_x_29667:
[----:B------:R-:W-:Y:S05]  /*c880*/  BSYNC B0 ;  /* 0x0000000000007941 */ /* 0x000fea0003800000 */
.L_x_29666:
[----:B------:R-:W0:Y:S01]  /*c890*/  F2I.FTZ.TRUNC.NTZ R30, R30 ;  /* 0x0000001e001e7305 */ /* 0x000e22000021f100 */
[----:B------:R-:W-:Y:S05]  /*c8a0*/  BRA `(.L_x_29641) ;  /* 0x0000000000547947 */ /* 0x000fea0003800000 */
.L_x_29640:
        /* <DEDUP_REMOVED lines=17> */
.L_x_29668:
[----:B------:R-:W-:Y:S05]  /*c9c0*/  BRA `(.L_x_29641) ;  /* 0x00000000000c7947 */ /* 0x000fea0003800000 */
.L_x_29665:
[----:B------:R0:W5:Y:S01]  /*c9d0*/  LDG.E R30, desc[UR36][R4.64] ;  /* 0x00000024041e7981 */ /* 0x000162000c1e1900 */
[----:B------:R-:W-:Y:S05]  /*c9e0*/  BRA `(.L_x_29641) ;  /* 0x0000000000047947 */ /* 0x000fea0003800000 */
.L_x_29664:
[----:B------:R0:W5:Y:S02]  /*c9f0*/  LDG.E R30, desc[UR36][R4.64] ;  /* 0x00000024041e7981 */ /* 0x000164000c1e1900 */
.L_x_29641:
        /* <DEDUP_REMOVED lines=18> */
.L_x_29672:
[----:B------:R0:W5:Y:S01]  /*cb20*/  LDG.E.U8 R31, desc[UR36][R4.64] ;  /* 0x00000024041f7981 */ /* 0x000162000c1e1100 */
[----:B------:R-:W-:Y:S05]  /*cb30*/  BRA `(.L_x_29674) ;  /* 0x0000000c00347947 */ /* 0x000fea0003800000 */
.L_x_29671:
        /* <DEDUP_REMOVED lines=8> */
.L_x_29676:
[----:B------:R0:W5:Y:S01]  /*cbc0*/  LDG.E R31, desc[UR36][R4.64] ;  /* 0x00000024041f7981 */ /* 0x000162000c1e1900 */
[----:B------:R-:W-:Y:S05]  /*cbd0*/  BRA `(.L_x_29674) ;  /* 0x0000000c000c7947 */ /* 0x000fea0003800000 */
.L_x_29675:
[----:B------:R0:W5:Y:S01]  /*cbe0*/  LDG.E.S16 R31, desc[UR36][R4.64] ;  /* 0x00000024041f7981 */ /* 0x000162000c1e1700 */
[----:B------:R-:W-:Y:S05]  /*cbf0*/  BRA `(.L_x_29674) ;  /* 0x0000000c00047947 */ /* 0x000fea0003800000 */
.L_x_29670:
        /* <DEDUP_REMOVED lines=9> */
.L_x_29678:
[----:B------:R-:W2:Y:S02]  /*cc90*/  LDG.E.U16 R4, desc[UR36][R4.64] ;  /* 0x0000002404047981 */ /* 0x000ea4000c1e1500 */
[----:B--2---:R-:W-:-:S06]  /*cca0*/  HADD2.F32 R31, -RZ, R4.H0_H0 ;  /* 0x20000004ff1f7230 */ /* 0x004fcc0000004100 */
[----:B------:R-:W0:Y:S01]  /*ccb0*/  F2I.FTZ.TRUNC.NTZ R31, R31 ;  /* 0x0000001f001f7305 */ /* 0x000e22000021f100 */
[----:B------:R-:W-:Y:S05]  /*ccc0*/  BRA `(.L_x_29674) ;  /* 0x0000000800d07947 */ /* 0x000fea0003800000 */
.L_x_29677:
        /* <DEDUP_REMOVED lines=9> */
.L_x_29680:
[----:B------:R-:W2:Y:S02]  /*cd60*/  LDG.E.U16 R4, desc[UR36][R4.64] ;  /* 0x0000002404047981 */ /* 0x000ea4000c1e1500 */
[----:B--2---:R-:W-:-:S06]  /*cd70*/  HADD2.F32 R31, -RZ, R4.H0_H0 ;  /* 0x20000004ff1f7230 */ /* 0x004fcc0000004100 */
[----:B------:R-:W0:Y:S01]  /*cd80*/  F2I.FTZ.TRUNC.NTZ R31, R31 ;  /* 0x0000001f001f7305 */ /* 0x000e22000021f100 */
[----:B------:R-:W-:Y:S05]  /*cd90*/  BRA `(.L_x_29674) ;  /* 0x00000008009c7947 */ /* 0x000fea0003800000 */
.L_x_29679:
[----:B------:R-:W2:Y:S02]  /*cda0*/  LDG.E.64 R4, desc[UR36][R4.64] ;  /* 0x0000002404047981 */ /* 0x000ea4000c1e1b00 */
[----:B--2---:R0:W2:Y:S01]  /*cdb0*/  F2I.F64.TRUNC R31, R4 ;  /* 0x00000004001f7311 */ /* 0x0040a2000030d100 */
[----:B------:R-:W-:Y:S05]  /*cdc0*/  BRA `(.L_x_29674) ;  /* 0x0000000800907947 */ /* 0x000fea0003800000 */
.L_x_29669:
        /* <DEDUP_REMOVED lines=12> */
.L_x_29683:
[----:B------:R-:W2:Y:S02]  /*ce90*/  LDG.E.64 R4, desc[UR36][R4.64] ;  /* 0x0000002404047981 */ /* 0x000ea4000c1e1b00 */
[----:B--2---:R0:W2:Y:S01]  /*cea0*/  F2I.F64.TRUNC R31, R4 ;  /* 0x00000004001f7311 */ /* 0x0040a2000030d100 */
[----:B------:R-:W-:Y:S05]  /*ceb0*/  BRA `(.L_x_29674) ;  /* 0x0000000800547947 */ /* 0x000fea0003800000 */
.L_x_29682:
        /* <DEDUP_REMOVED lines=27> */
.L_x_29685:
        /* <DEDUP_REMOVED lines=14> */
.L_x_29684:
[----:B------:R-:W2:Y:S02]  /*d150*/  LDG.E.U16 R31, desc[UR36][R4.64] ;  /* 0x00000024041f7981 */ /* 0x000ea4000c1e1500 */
[----:B--2---:R-:W-:-:S06]  /*d160*/  IMAD.U32 R31, R31, 0x10000, RZ ;  /* 0x000100001f1f7824 */ /* 0x004fcc00078e00ff */
[----:B------:R-:W0:Y:S01]  /*d170*/  F2I.FTZ.TRUNC.NTZ R31, R31 ;  /* 0x0000001f001f7305 */ /* 0x000e22000021f100 */
[----:B------:R-:W-:Y:S05]  /*d180*/  BRA `(.L_x_29674) ;  /* 0x0000000400a07947 */ /* 0x000fea0003800000 */
.L_x_29681:
        /* <DEDUP_REMOVED lines=10> */
.L_x_29688:
        /* <DEDUP_REMOVED lines=21> */
.L_x_29692:
[----:B------:R-:W-:Y:S05]  /*d380*/  BSYNC B1 ;  /* 0x0000000000017941 */ /* 0x000fea0003800000 */
.L_x_29691:
[----:B------:R-:W-:Y:S01]  /*d390*/  IMAD.SHL.U32 R3, R3, 0x100000, RZ ;  /* 0x0010000003037824 */ /* 0x000fe200078e00ff */
[----:B------:R-:W-:-:S04]  /*d3a0*/  LEA R0, R0, 0x3b800000, 0x17 ;  /* 0x3b80000000007811 */ /* 0x000fc800078eb8ff */
[----:B------:R-:W-:-:S07]  /*d3b0*/  LOP3.LUT R31, R0, R3, R31, 0xfe, !PT ;  /* 0x00000003001f7212 */ /* 0x000fce00078efe1f */
.L_x_29690:
[----:B------:R-:W-:Y:S05]  /*d3c0*/  BSYNC B0 ;  /* 0x0000000000007941 */ /* 0x000fea0003800000 */
.L_x_29689:
[----:B------:R-:W0:Y:S01]  /*d3d0*/  F2I.FTZ.TRUNC.NTZ R31, R31 ;  /* 0x0000001f001f7305 */ /* 0x000e22000021f100 */
[----:B------:R-:W-:Y:S05]  /*d3e0*/  BRA `(.L_x_29674) ;  /* 0x0000000400087947 */ /* 0x000fea0003800000 */
.L_x_29687:
        /* <DEDUP_REMOVED lines=21> */
.L_x_29696:
[----:B------:R-:W-:Y:S05]  /*d540*/  BSYNC B1 ;  /* 0x0000000000017941 */ /* 0x000fea0003800000 */
.L_x_29695:
[----:B------:R-:W-:Y:S01]  /*d550*/  IMAD.SHL.U32 R3, R3, 0x200000, RZ ;  /* 0x0020000003037824 */ /* 0x000fe200078e00ff */
[----:B------:R-:W-:-:S04]  /*d560*/  LEA R0, R0, 0x37800000, 0x17 ;  /* 0x3780000000007811 */ /* 0x000fc800078eb8ff */
[----:B------:R-:W-:-:S07]  /*d570*/  LOP3.LUT R31, R0, R3, R31, 0xfe, !PT ;  /* 0x00000003001f7212 */ /* 0x000fce00078efe1f */
.L_x_29694:
[----:B------:R-:W-:Y:S05]  /*d580*/  BSYNC B0 ;  /* 0x0000000000007941 */ /* 0x000fea0003800000 */
.L_x_29693:
[----:B------:R-:W0:Y:S01]  /*d590*/  F2I.FTZ.TRUNC.NTZ R31, R31 ;  /* 0x0000001f001f7305 */ /* 0x000e22000021f100 */
[----:B------:R-:W-:Y:S05]  /*d5a0*/  BRA `(.L_x_29674) ;  /* 0x0000000000987947 */ /* 0x000fea0003800000 */
.L_x_29686:
        /* <DEDUP_REMOVED lines=14> */
.L_x_29700:
[----:B------:R-:W-:Y:S05]  /*d690*/  BSYNC B0 ;  /* 0x0000000000007941 */ /* 0x000fea0003800000 */
.L_x_29699:
[----:B------:R-:W0:Y:S01]  /*d6a0*/  F2I.FTZ.TRUNC.NTZ R31, R31 ;  /* 0x0000001f001f7305 */ /* 0x000e22000021f100 */
[----:B------:R-:W-:Y:S05]  /*d6b0*/  BRA `(.L_x_29674) ;  /* 0x0000000000547947 */ /* 0x000fea0003800000 */
.L_x_29673:
        /* <DEDUP_REMOVED lines=17> */
.L_x_29701:
[----:B------:R-:W-:Y:S05]  /*d7d0*/  BRA `(.L_x_29674) ;  /* 0x00000000000c7947 */ /* 0x000fea0003800000 */
.L_x_29698:
[----:B------:R2:W5:Y:S01]  /*d7e0*/  LDG.E R31, desc[UR36][R4.64] ;  /* 0x00000024041f7981 */ /* 0x000562000c1e1900 */
[----:B------:R-:W-:Y:S05]  /*d7f0*/  BRA `(.L_x_29674) ;  /* 0x0000000000047947 */ /* 0x000fea0003800000 */
.L_x_29697:
[----:B------:R0:W5:Y:S02]  /*d800*/  LDG.E R31, desc[UR36][R4.64] ;  /* 0x00000024041f7981 */ /* 0x000164000c1e1900 */
.L_x_29674:
[----:B------:R-:W-:-:S07]  /*d810*/  VIADD R36, R36, 0x80 ;  /* 0x0000008024247836 */ /* 0x000fce0000000000 */
.L_x_29536:
[----:B------:R-:W-:Y:S05]  /*d820*/  BSYNC B6 ;  /* 0x0000000000067941 */ /* 0x000fea0003800000 */
.L_x_29535:
        /* <DEDUP_REMOVED lines=24> */
.L_x_29707:
[----:B------:R0:W5:Y:S01]  /*d9b0*/  LDG.E.U8 R32, desc[UR36][R4.64] ;  /* 0x0000002404207981 */ /* 0x000162000c1e1100 */
[----:B------:R-:W-:Y:S05]  /*d9c0*/  BRA `(.L_x_29709) ;  /* 0x0000000c00347947 */ /* 0x000fea0003800000 */
.L_x_29706:
        /* <DEDUP_REMOVED lines=8> */
.L_x_29711:
[----:B------:R0:W5:Y:S01]  /*da50*/  LDG.E R32, desc[UR36][R4.64] ;  /* 0x0000002404207981 */ /* 0x000162000c1e1900 */
[----:B------:R-:W-:Y:S05]  /*da60*/  BRA `(.L_x_29709) ;  /* 0x0000000c000c7947 */ /* 0x000fea0003800000 */
.L_x_29710:
[----:B------:R0:W5:Y:S01]  /*da70*/  LDG.E.S16 R32, desc[UR36][R4.64] ;  /* 0x0000002404207981 */ /* 0x000162000c1e1700 */
[----:B------:R-:W-:Y:S05]  /*da80*/  BRA `(.L_x_29709) ;  /* 0x0000000c00047947 */ /* 0x000fea0003800000 */
.L_x_29705:
        /* <DEDUP_REMOVED lines=9> */
.L_x_29713:
[----:B------:R-:W2:Y:S02]  /*db20*/  LDG.E.U16 R4, desc[UR36][R4.64] ;  /* 0x0000002404047981 */ /* 0x000ea4000c1e1500 */
[----:B--2---:R-:W-:-:S06]  /*db30*/  HADD2.F32 R32, -RZ, R4.H0_H0 ;  /* 0x20000004ff207230 */ /* 0x004fcc0000004100 */
[----:B------:R-:W0:Y:S01]  /*db40*/  F2I.FTZ.TRUNC.NTZ R32, R32 ;  /* 0x0000002000207305 */ /* 0x000e22000021f100 */
[----:B------:R-:W-:Y:S05]  /*db50*/  BRA `(.L_x_29709) ;  /* 0x0000000800d07947 */ /* 0x000fea0003800000 */
.L_x_29712:
        /* <DEDUP_REMOVED lines=9> */
.L_x_29715:
[----:B------:R-:W2:Y:S02]  /*dbf0*/  LDG.E.U16 R4, desc[UR36][R4.64] ;  /* 0x0000002404047981 */ /* 0x000ea4000c1e1500 */
[----:B--2---:R-:W-:-:S06]  /*dc00*/  HADD2.F32 R32, -RZ, R4.H0_H0 ;  /* 0x20000004ff207230 */ /* 0x004fcc0000004100 */
[----:B------:R-:W0:Y:S01]  /*dc10*/  F2I.FTZ.TRUNC.NTZ R32, R32 ;  /* 0x0000002000207305 */ /* 0x000e22000021f100 */
[----:B------:R-:W-:Y:S05]  /*dc20*/  BRA `(.L_x_29709) ;  /* 0x00000008009c7947 */ /* 0x000fea0003800000 */
.L_x_29714:
[----:B------:R-:W2:Y:S02]  /*dc30*/  LDG.E.64 R4, desc[UR36][R4.64] ;  /* 0x0000002404047981 */ /* 0x000ea4000c1e1b00 */
[----:B--2---:R0:W2:Y:S01]  /*dc40*/  F2I.F64.TRUNC R32, R4 ;  /* 0x0000000400207311 */ /* 0x0040a2000030d100 */
[----:B------:R-:W-:Y:S05]  /*dc50*/  BRA `(.L_x_29709) ;  /* 0x0000000800907947 */ /* 0x000fea0003800000 */
.L_x_29704:
        /* <DEDUP_REMOVED lines=12> */
.L_x_29718:
[----:B------:R-:W2:Y:S02]  /*dd20*/  LDG.E.64 R4, desc[UR36][R4.64] ;  /* 0x0000002404047981 */ /* 0x000ea4000c1e1b00 */
[----:B--2---:R0:W2:Y:S01]  /*dd30*/  F2I.F64.TRUNC R32, R4 ;  /* 0x0000000400207311 */ /* 0x0040a2000030d100 */
[----:B------:R-:W-:Y:S05]  /*dd40*/  BRA `(.L_x_29709) ;  /* 0x0000000800547947 */ /* 0x000fea0003800000 */
.L_x_29717:
        /* <DEDUP_REMOVED lines=27> */
.L_x_29720:
        /* <DEDUP_REMOVED lines=14> */
.L_x_29719:
[----:B------:R-:W2:Y:S02]  /*dfe0*/  LDG.E.U16 R32, desc[UR36][R4.64] ;  /* 0x0000002404207981 */ /* 0x000ea4000c1e1500 */
[----:B--2---:R-:W-:-:S06]  /*dff0*/  IMAD.U32 R32, R32, 0x10000, RZ ;  /* 0x0001000020207824 */ /* 0x004fcc00078e00ff */
[----:B------:R-:W4:Y:S01]  /*e000*/  F2I.FTZ.TRUNC.NTZ R32, R32 ;  /* 0x0000002000207305 */ /* 0x000f22000021f100 */
[----:B------:R-:W-:Y:S05]  /*e010*/  BRA `(.L_x_29709) ;  /* 0x0000000400a07947 */ /* 0x000fea0003800000 */
.L_x_29716:
        /* <DEDUP_REMOVED lines=10> */
.L_x_29723:
        /* <DEDUP_REMOVED lines=21> */
.L_x_29727:
[----:B------:R-:W-:Y:S05]  /*e210*/  BSYNC B1 ;  /* 0x0000000000017941 */ /* 0x000fea0003800000 */
.L_x_29726:
[----:B------:R-:W-:Y:S01]  /*e220*/  IMAD.SHL.U32 R3, R3, 0x100000, RZ ;  /* 0x0010000003037824 */ /* 0x000fe200078e00ff */
[----:B------:R-:W-:-:S04]  /*e230*/  LEA R5, R0, 0x3b800000, 0x17 ;  /* 0x3b80000000057811 */ /* 0x000fc800078eb8ff */
[----:B------:R-:W-:-:S07]  /*e240*/  LOP3.LUT R32, R5, R3, R32, 0xfe, !PT ;  /* 0x0000000305207212 */ /* 0x000fce00078efe20 */
.L_x_29725:
[----:B------:R-:W-:Y:S05]  /*e250*/  BSYNC B0 ;  /* 0x0000000000007941 */ /* 0x000fea0003800000 */
.L_x_29724:
[----:B------:R-:W0:Y:S01]  /*e260*/  F2I.FTZ.TRUNC.NTZ R32, R32 ;  /* 0x0000002000207305 */ /* 0x000e22000021f100 */
[----:B------:R-:W-:Y:S05]  /*e270*/  BRA `(.L_x_29709) ;  /* 0x0000000400087947 */ /* 0x000fea0003800000 */
.L_x_29722:
        /* <DEDUP_REMOVED lines=21> */
.L_x_29731:
[----:B------:R-:W-:Y:S05]  /*e3d0*/  BSYNC B1 ;  /* 0x0000000000017941 */ /* 0x000fea0003800000 */
.L_x_29730:
[----:B------:R-:W-:Y:S01]  /*e3e0*/  IMAD.SHL.U32 R3, R3, 0x200000, RZ ;  /* 0x0020000003037824 */ /* 0x000fe200078e00ff */
[----:B------:R-:W-:-:S04]  /*e3f0*/  LEA R5, R0, 0x37800000, 0x17 ;  /* 0x3780000000057811 */ /* 0x000fc800078eb8ff */
[----:B------:R-:W-:-:S07]  /*e400*/  LOP3.LUT R32, R5, R3, R32, 0xfe, !PT ;  /* 0x0000000305207212 */ /* 0x000fce00078efe20 */
.L_x_29729:
[----:B------:R-:W-:Y:S05]  /*e410*/  BSYNC B0 ;  /* 0x0000000000007941 */ /* 0x000fea0003800000 */
.L_x_29728:
[----:B------:R-:W0:Y:S01]  /*e420*/  F2I.FTZ.TRUNC.NTZ R32, R32 ;  /* 0x0000002000207305 */ /* 0x000e22000021f100 */
[----:B------:R-:W-:Y:S05]  /*e430*/  BRA `(.L_x_29709) ;  /* 0x0000000000987947 */ /* 0x000fea0003800000 */
.L_x_29721:
        /* <DEDUP_REMOVED lines=14> */
.L_x_29735:
[----:B------:R-:W-:Y:S05]  /*e520*/  BSYNC B0 ;  /* 0x0000000000007941 */ /* 0x000fea0003800000 */
.L_x_29734:
[----:B------:R-:W0:Y:S01]  /*e530*/  F2I.FTZ.TRUNC.NTZ R32, R32 ;  /* 0x0000002000207305 */ /* 0x000e22000021f100 */
[----:B------:R-:W-:Y:S05]  /*e540*/  BRA `(.L_x_29709) ;  /* 0x0000000000547947 */ /* 0x000fea0003800000 */
.L_x_29708:
        /* <DEDUP_REMOVED lines=17> */
.L_x_29736:
[----:B------:R-:W-:Y:S05]  /*e660*/  BRA `(.L_x_29709) ;  /* 0x00000000000c7947 */ /* 0x000fea0003800000 */
.L_x_29733:
[----:B------:R0:W5:Y:S01]  /*e670*/  LDG.E R32, desc[UR36][R4.64] ;  /* 0x0000002404207981 */ /* 0x000162000c1e1900 */
[----:B------:R-:W-:Y:S05]  /*e680*/  BRA `(.L_x_29709) ;  /* 0x0000000000047947 */ /* 0x000fea0003800000 */
.L_x_29732:
[----:B------:R0:W5:Y:S02]  /*e690*/  LDG.E R32, desc[UR36][R4.64] ;  /* 0x0000002404207981 */ /* 0x000164000c1e1900 */
.L_x_29709:
        /* <DEDUP_REMOVED lines=18> */
.L_x_29740:
[----:B------:R0:W5:Y:S01]  /*e7c0*/  LDG.E.U8 R33, desc[UR36][R4.64] ;  /* 0x0000002404217981 */ /* 0x000162000c1e1100 */
[----:B------:R-:W-:Y:S05]  /*e7d0*/  BRA `(.L_x_29742) ;  /* 0x0000000c00347947 */ /* 0x000fea0003800000 */
.L_x_29739:
        /* <DEDUP_REMOVED lines=8> */
.L_x_29744:
[----:B------:R0:W5:Y:S01]  /*e860*/  LDG.E R33, desc[UR36][R4.64] ;  /* 0x0000002404217981 */ /* 0x000162000c1e1900 */
[----:B------:R-:W-:Y:S05]  /*e870*/  BRA `(.L_x_29742) ;  /* 0x0000000c000c7947 */ /* 0x000fea0003800000 */
.L_x_29743:
[----:B------:R0:W5:Y:S01]  /*e880*/  LDG.E.S16 R33, desc[UR36][R4.64] ;  /* 0x0000002404217981 */ /* 0x000162000c1e1700 */
[----:B------:R-:W-:Y:S05]  /*e890*/  BRA `(.L_x_29742) ;  /* 0x0000000c00047947 */ /* 0x000fea0003800000 */
.L_x_29738:
        /* <DEDUP_REMOVED lines=9> */
.L_x_29746:
[----:B------:R-:W3:Y:S02]  /*e930*/  LDG.E.U16 R4, desc[UR36][R4.64] ;  /* 0x0000002404047981 */ /* 0x000ee4000c1e1500 */
[----:B---3--:R-:W-:-:S06]  /*e940*/  HADD2.F32 R33, -RZ, R4.H0_H0 ;  /* 0x20000004ff217230 */ /* 0x008fcc0000004100 */
[----:B------:R-:W0:Y:S01]  /*e950*/  F2I.FTZ.TRUNC.NTZ R33, R33 ;  /* 0x0000002100217305 */ /* 0x000e22000021f100 */
[----:B------:R-:W-:Y:S05]  /*e960*/  BRA `(.L_x_29742) ;  /* 0x0000000800d07947 */ /* 0x000fea0003800000 */
.L_x_29745:
        /* <DEDUP_REMOVED lines=9> */
.L_x_29748:
[----:B------:R-:W3:Y:S02]  /*ea00*/  LDG.E.U16 R4, desc[UR36][R4.64] ;  /* 0x0000002404047981 */ /* 0x000ee4000c1e1500 */
[----:B---3--:R-:W-:-:S06]  /*ea10*/  HADD2.F32 R33, -RZ, R4.H0_H0 ;  /* 0x20000004ff217230 */ /* 0x008fcc0000004100 */
[----:B------:R-:W0:Y:S01]  /*ea20*/  F2I.FTZ.TRUNC.NTZ R33, R33 ;  /* 0x0000002100217305 */ /* 0x000e22000021f100 */
[----:B------:R-:W-:Y:S05]  /*ea30*/  BRA `(.L_x_29742) ;  /* 0x00000008009c7947 */ /* 0x000fea0003800000 */
.L_x_29747:
[----:B------:R-:W3:Y:S02]  /*ea40*/  LDG.E.64 R4, desc[UR36][R4.64] ;  /* 0x0000002404047981 */ /* 0x000ee4000c1e1b00 */
[----:B---3--:R0:W3:Y:S01]  /*ea50*/  F2I.F64.TRUNC R33, R4 ;  /* 0x0000000400217311 */ /* 0x0080e2000030d100 */
[----:B------:R-:W-:Y:S05]  /*ea60*/  BRA `(.L_x_29742) ;  /* 0x0000000800907947 */ /* 0x000fea0003800000 */
.L_x_29737:
        /* <DEDUP_REMOVED lines=12> */
.L_x_29751:
[----:B------:R-:W3:Y:S02]  /*eb30*/  LDG.E.64 R4, desc[UR36][R4.64] ;  /* 0x0000002404047981 */ /* 0x000ee4000c1e1b00 */
[----:B---3--:R0:W3:Y:S01]  /*eb40*/  F2I.F64.TRUNC R33, R4 ;  /* 0x0000000400217311 */ /* 0x0080e2000030d100 */
[----:B------:R-:W-:Y:S05]  /*eb50*/  BRA `(.L_x_29742) ;  /* 0x0000000800547947 */ /* 0x000fea0003800000 */
.L_x_29750:
        /* <DEDUP_REMOVED lines=27> */
.L_x_29753:
        /* <DEDUP_REMOVED lines=14> */
.L_x_29752:
[----:B------:R-:W3:Y:S02]  /*edf0*/  LDG.E.U16 R33, desc[UR36][R4.64] ;  /* 0x0000002404217981 */ /* 0x000ee4000c1e1500 */
[----:B---3--:R-:W-:-:S06]  /*ee00*/  IMAD.U32 R33, R33, 0x10000, RZ ;  /* 0x0001000021217824 */ /* 0x008fcc00078e00ff */
[----:B------:R-:W0:Y:S01]  /*ee10*/  F2I.FTZ.TRUNC.NTZ R33, R33 ;  /* 0x0000002100217305 */ /* 0x000e22000021f100 */
[----:B------:R-:W-:Y:S05]  /*ee20*/  BRA `(.L_x_29742) ;  /* 0x0000000400a07947 */ /* 0x000fea0003800000 */
.L_x_29749:
        /* <DEDUP_REMOVED lines=10> */
.L_x_29756:
        /* <DEDUP_REMOVED lines=21> */
.L_x_29760:
[----:B------:R-:W-:Y:S05]  /*f020*/  BSYNC B1 ;  /* 0x0000000000017941 */ /* 0x000fea0003800000 */
.L_x_29759:
[----:B------:R-:W-:Y:S01]  /*f030*/  IMAD.SHL.U32 R3, R3, 0x100000, RZ ;  /* 0x0010000003037824 */ /* 0x000fe200078e00ff */
[----:B------:R-:W-:-:S04]  /*f040*/  LEA R0, R0, 0x3b800000, 0x17 ;  /* 0x3b80000000007811 */ /* 0x000fc800078eb8ff */
[----:B------:R-:W-:-:S07]  /*f050*/  LOP3.LUT R33, R0, R3, R33, 0xfe, !PT ;  /* 0x0000000300217212 */ /* 0x000fce00078efe21 */
.L_x_29758:
[----:B------:R-:W-:Y:S05]  /*f060*/  BSYNC B0 ;  /* 0x0000000000007941 */ /* 0x000fea0003800000 */
.L_x_29757:
[----:B------:R-:W3:Y:S01]  /*f070*/  F2I.FTZ.TRUNC.NTZ R33, R33 ;  /* 0x0000002100217305 */ /* 0x000ee2000021f100 */
[----:B------:R-:W-:Y:S05]  /*f080*/  BRA `(.L_x_29742) ;  /* 0x0000000400087947 */ /* 0x000fea0003800000 */
.L_x_29755:
        /* <DEDUP_REMOVED lines=21> */
.L_x_29764:
[----:B------:R-:W-:Y:S05]  /*f1e0*/  BSYNC B1 ;  /* 0x0000000000017941 */ /* 0x000fea0003800000 */
.L_x_29763:
[----:B------:R-:W-:Y:S01]  /*f1f0*/  IMAD.SHL.U32 R3, R3, 0x200000, RZ ;  /* 0x0020000003037824 */ /* 0x000fe200078e00ff */
[----:B------:R-:W-:-:S04]  /*f200*/  LEA R0, R0, 0x37800000, 0x17 ;  /* 0x3780000000007811 */ /* 0x000fc800078eb8ff */
[----:B------:R-:W-:-:S07]  /*f210*/  LOP3.LUT R33, R0, R3, R33, 0xfe, !PT ;  /* 0x0000000300217212 */ /* 0x000fce00078efe21 */
.L_x_29762:
[----:B------:R-:W-:Y:S05]  /*f220*/  BSYNC B0 ;  /* 0x0000000000007941 */ /* 0x000fea0003800000 */
.L_x_29761:
[----:B------:R-:W0:Y:S01]  /*f230*/  F2I.FTZ.TRUNC.NTZ R33, R33 ;  /* 0x0000002100217305 */ /* 0x000e22000021f100 */
[----:B------:R-:W-:Y:S05]  /*f240*/  BRA `(.L_x_29742) ;  /* 0x0000000000987947 */ /* 0x000fea0003800000 */
.L_x_29754:
        /* <DEDUP_REMOVED lines=14> */
.L_x_29768:
[----:B------:R-:W-:Y:S05]  /*f330*/  BSYNC B0 ;  /* 0x0000000000007941 */ /* 0x000fea0003800000 */
.L_x_29767:
[----:B------:R-:W0:Y:S01]  /*f340*/  F2I.FTZ.TRUNC.NTZ R33, R33 ;  /* 0x0000002100217305 */ /* 0x000e22000021f100 */
[----:B------:R-:W-:Y:S05]  /*f350*/  BRA `(.L_x_29742) ;  /* 0x0000000000547947 */ /* 0x000fea0003800000 */
.L_x_29741:
        /* <DEDUP_REMOVED lines=17> */
.L_x_29769:
[----:B------:R-:W-:Y:S05]  /*f470*/  BRA `(.L_x_29742) ;  /* 0x00000000000c7947 */ /* 0x000fea0003800000 */
.L_x_29766:
[----:B------:R0:W5:Y:S01]  /*f480*/  LDG.E R33, desc[UR36][R4.64] ;  /* 0x0000002404217981 */ /* 0x000162000c1e1900 */
[----:B------:R-:W-:Y:S05]  /*f490*/  BRA `(.L_x_29742) ;  /* 0x0000000000047947 */ /* 0x000fea0003800000 */
.L_x_29765:
[----:B------:R0:W5:Y:S02]  /*f4a0*/  LDG.E R33, desc[UR36][R4.64] ;  /* 0x0000002404217981 */ /* 0x000164000c1e1900 */
.L_x_29742:
        /* <DEDUP_REMOVED lines=18> */
.L_x_29773:
[----:B------:R0:W5:Y:S01]  /*f5d0*/  LDG.E.U8 R34, desc[UR36][R4.64] ;  /* 0x0000002404227981 */ /* 0x000162000c1e1100 */
[----:B------:R-:W-:Y:S05]  /*f5e0*/  BRA `(.L_x_29775) ;  /* 0x0000000c00347947 */ /* 0x000fea0003800000 */
.L_x_29772:
        /* <DEDUP_REMOVED lines=8> */
.L_x_29777:
[----:B------:R0:W5:Y:S01]  /*f670*/  LDG.E R34, desc[UR36][R4.64] ;  /* 0x0000002404227981 */ /* 0x000162000c1e1900 */
[----:B------:R-:W-:Y:S05]  /*f680*/  BRA `(.L_x_29775) ;  /* 0x0000000c000c7947 */ /* 0x000fea0003800000 */
.L_x_29776:
[----:B------:R0:W5:Y:S01]  /*f690*/  LDG.E.S16 R34, desc[UR36][R4.64] ;  /* 0x0000002404227981 */ /* 0x000162000c1e1700 */
[----:B------:R-:W-:Y:S05]  /*f6a0*/  BRA `(.L_x_29775) ;  /* 0x0000000c00047947 */ /* 0x000fea0003800000 */
.L_x_29771:
        /* <DEDUP_REMOVED lines=9> */
.L_x_29779:
[----:B------:R-:W2:Y:S02]  /*f740*/  LDG.E.U16 R4, desc[UR36][R4.64] ;  /* 0x0000002404047981 */ /* 0x000ea4000c1e1500 */
[----:B--2---:R-:W-:-:S06]  /*f750*/  HADD2.F32 R34, -RZ, R4.H0_H0 ;  /* 0x20000004ff227230 */ /* 0x004fcc0000004100 */
[----:B------:R-:W0:Y:S01]  /*f760*/  F2I.FTZ.TRUNC.NTZ R34, R34 ;  /* 0x0000002200227305 */ /* 0x000e22000021f100 */
[----:B------:R-:W-:Y:S05]  /*f770*/  BRA `(.L_x_29775) ;  /* 0x0000000800d07947 */ /* 0x000fea0003800000 */
.L_x_29778:
        /* <DEDUP_REMOVED lines=9> */
.L_x_29781:
[----:B------:R-:W2:Y:S02]  /*f810*/  LDG.E.U16 R4, desc[UR36][R4.64] ;  /* 0x0000002404047981 */ /* 0x000ea4000c1e1500 */
[----:B--2---:R-:W-:-:S06]  /*f820*/  HADD2.F32 R34, -RZ, R4.H0_H0 ;  /* 0x20000004ff227230 */ /* 0x004fcc0000004100 */
[----:B------:R-:W0:Y:S01]  /*f830*/  F2I.FTZ.TRUNC.NTZ R34, R34 ;  /* 0x0000002200227305 */ /* 0x000e22000021f100 */
[----:B------:R-:W-:Y:S05]  /*f840*/  BRA `(.L_x_29775) ;  /* 0x00000008009c7947 */ /* 0x000fea0003800000 */
.L_x_29780:
[----:B------:R-:W2:Y:S02]  /*f850*/  LDG.E.64 R4, desc[UR36][R4.64] ;  /* 0x0000002404047981 */ /* 0x000ea4000c1e1b00 */
[----:B--2---:R0:W1:Y:S01]  /*f860*/  F2I.F64.TRUNC R34, R4 ;  /* 0x0000000400227311 */ /* 0x004062000030d100 */
[----:B------:R-:W-:Y:S05]  /*f870*/  BRA `(.L_x_29775) ;  /* 0x0000000800907947 */ /* 0x000fea0003800000 */
.L_x_29770:
        /* <DEDUP_REMOVED lines=12> */
.L_x_29784:
[----:B------:R-:W2:Y:S02]  /*f940*/  LDG.E.64 R4, desc[UR36][R4.64] ;  /* 0x0000002404047981 */ /* 0x000ea4000c1e1b00 */
[----:B--2---:R0:W1:Y:S01]  /*f950*/  F2I.F64.TRUNC R34, R4 ;  /* 0x0000000400227311 */ /* 0x004062000030d100 */
[----:B------:R-:W-:Y:S05]  /*f960*/  BRA `(.L_x_29775) ;  /* 0x0000000800547947 */ /* 0x000fea0003800000 */
.L_x_29783:
        /* <DEDUP_REMOVED lines=27> */
.L_x_29786:
        /* <DEDUP_REMOVED lines=14> */
.L_x_29785:
[----:B------:R-:W2:Y:S02]  /*fc00*/  LDG.E.U16 R34, desc[UR36][R4.64] ;  /* 0x0000002404227981 */ /* 0x000ea4000c1e1500 */
[----:B--2---:R-:W-:-:S06]  /*fc10*/  IMAD.U32 R34, R34, 0x10000, RZ ;  /* 0x0001000022227824 */ /* 0x004fcc00078e00ff */
[----:B------:R-:W0:Y:S01]  /*fc20*/  F2I.FTZ.TRUNC.NTZ R34, R34 ;  /* 0x0000002200227305 */ /* 0x000e22000021f100 */
[----:B------:R-:W-:Y:S05]  /*fc30*/  BRA `(.L_x_29775) ;  /* 0x0000000400a07947 */ /* 0x000fea0003800000 */
.L_x_29782:
        /* <DEDUP_REMOVED lines=10> */
.L_x_29789:
        /* <DEDUP_REMOVED lines=21> */
.L_x_29793:
[----:B------:R-:W-:Y:S05]  /*fe30*/  BSYNC B1 ;  /* 0x0000000000017941 */ /* 0x000fea0003800000 */
.L_x_29792:
[----:B------:R-:W-:Y:S01]  /*fe40*/  IMAD.SHL.U32 R3, R3, 0x100000, RZ ;  /* 0x0010000003037824 */ /* 0x000fe200078e00ff */
[----:B------:R-:W-:-:S04]  /*fe50*/  LEA R5, R0, 0x3b800000, 0x17 ;  /* 0x3b80000000057811 */ /* 0x000fc800078eb8ff */
[----:B------:R-:W-:-:S07]  /*fe60*/  LOP3.LUT R34, R5, R3, R34, 0xfe, !PT ;  /* 0x0000000305227212 */ /* 0x000fce00078efe22 */
.L_x_29791:
[----:B------:R-:W-:Y:S05]  /*fe70*/  BSYNC B0 ;  /* 0x0000000000007941 */ /* 0x000fea0003800000 */
.L_x_29790:
[----:B------:R-:W1:Y:S01]  /*fe80*/  F2I.FTZ.TRUNC.NTZ R34, R34 ;  /* 0x0000002200227305 */ /* 0x000e62000021f100 */
[----:B------:R-:W-:Y:S05]  /*fe90*/  BRA `(.L_x_29775) ;  /* 0x0000000400087947 */ /* 0x000fea0003800000 */
.L_x_29788:
        /* <DEDUP_REMOVED lines=21> */
.L_x_29797:
[----:B------:R-:W-:Y:S05]  /*fff0*/  BSYNC B1 ;  /* 0x0000000000017941 */ /* 0x000fea0003800000 */
.L_x_29796:
[----:B------:R-:W-:Y:S01]  /*10000*/  IMAD.SHL.U32 R3, R3, 0x200000, RZ ;  /* 0x0020000003037824 */ /* 0x000fe200078e00ff */
[----:B------:R-:W-:-:S04]  /*10010*/  LEA R5, R0, 0x37800000, 0x17 ;  /* 0x3780000000057811 */ /* 0x000fc800078eb8ff */
[----:B------:R-:W-:-:S07]  /*10020*/  LOP3.LUT R34, R5, R3, R34, 0xfe, !PT ;  /* 0x0000000305227212 */ /* 0x000fce00078efe22 */
.L_x_29795:
[----:B------:R-:W-:Y:S05]  /*10030*/  BSYNC B0 ;  /* 0x0000000000007941 */ /* 0x000fea0003800000 */
.L_x_29794:
[----:B------:R-:W0:Y:S01]  /*10040*/  F2I.FTZ.TRUNC.NTZ R34, R34 ;  /* 0x0000002200227305 */ /* 0x000e22000021f100 */
[----:B------:R-:W-:Y:S05]  /*10050*/  BRA `(.L_x_29775) ;  /* 0x0000000000987947 */ /* 0x000fea0003800000 */
.L_x_29787:
        /* <DEDUP_REMOVED lines=14> */
.L_x_29801:
[----:B------:R-:W-:Y:S05]  /*10140*/  BSYNC B0 ;  /* 0x0000000000007941 */ /* 0x000fea0003800000 */
.L_x_29800:
[----:B------:R-:W0:Y:S01]  /*10150*/  F2I.FTZ.TRUNC.NTZ R34, R34 ;  /* 0x0000002200227305 */ /* 0x000e22000021f100 */
[----:B------:R-:W-:Y:S05]  /*10160*/  BRA `(.L_x_29775) ;  /* 0x0000000000547947 */ /* 0x000fea0003800000 */
.L_x_29774:
        /* <DEDUP_REMOVED lines=17> */
.L_x_29802:
[----:B------:R-:W-:Y:S05]  /*10280*/  BRA `(.L_x_29775) ;  /* 0x00000000000c7947 */ /* 0x000fea0003800000 */
.L_x_29799:
[----:B------:R0:W5:Y:S01]  /*10290*/  LDG.E R34, desc[UR36][R4.64] ;  /* 0x0000002404227981 */ /* 0x000162000c1e1900 */
[----:B------:R-:W-:Y:S05]  /*102a0*/  BRA `(.L_x_29775) ;  /* 0x0000000000047947 */ /* 0x000fea0003800000 */
.L_x_29798:
[----:B------:R0:W5:Y:S02]  /*102b0*/  LDG.E R34, desc[UR36][R4.64] ;  /* 0x0000002404227981 */ /* 0x000164000c1e1900 */
.L_x_29775:
        /* <DEDUP_REMOVED lines=18> */
.L_x_29806:
[----:B------:R0:W5:Y:S01]  /*103e0*/  LDG.E.U8 R35, desc[UR36][R4.64] ;  /* 0x0000002404237981 */ /* 0x000162000c1e1100 */
[----:B------:R-:W-:Y:S05]  /*103f0*/  BRA `(.L_x_29808) ;  /* 0x0000000c00347947 */ /* 0x000fea0003800000 */
.L_x_29805:
        /* <DEDUP_REMOVED lines=8> */
.L_x_29810:
[----:B------:R0:W5:Y:S01]  /*10480*/  LDG.E R35, desc[UR36][R4.64] ;  /* 0x0000002404237981 */ /* 0x000162000c1e1900 */
[----:B------:R-:W-:Y:S05]  /*10490*/  BRA `(.L_x_29808) ;  /* 0x0000000c000c7947 */ /* 0x000fea0003800000 */
.L_x_29809:
[----:B------:R0:W5:Y:S01]  /*104a0*/  LDG.E.S16 R35, desc[UR36][R4.64] ;  /* 0x0000002404237981 */ /* 0x000162000c1e1700 */
[----:B------:R-:W-:Y:S05]  /*104b0*/  BRA `(.L_x_29808) ;  /* 0x0000000c00047947 */ /* 0x000fea0003800000 */
.L_x_29804:
        /* <DEDUP_REMOVED lines=9> */
.L_x_29812:
[----:B------:R-:W2:Y:S02]  /*10550*/  LDG.E.U16 R4, desc[UR36][R4.64] ;  /* 0x0000002404047981 */ /* 0x000ea4000c1e1500 */
[----:B--2---:R-:W-:-:S06]  /*10560*/  HADD2.F32 R35, -RZ, R4.H0_H0 ;  /* 0x20000004ff237230 */ /* 0x004fcc0000004100 */
[----:B------:R-:W0:Y:S01]  /*10570*/  F2I.FTZ.TRUNC.NTZ R35, R35 ;  /* 0x0000002300237305 */ /* 0x000e22000021f100 */
[----:B------:R-:W-:Y:S05]  /*10580*/  BRA `(.L_x_29808) ;  /* 0x0000000800d07947 */ /* 0x000fea0003800000 */
.L_x_29811:
        /* <DEDUP_REMOVED lines=9> */
.L_x_29814:
[----:B------:R-:W2:Y:S02]  /*10620*/  LDG.E.U16 R4, desc[UR36][R4.64] ;  /* 0x0000002404047981 */ /* 0x000ea4000c1e1500 */
[----:B--2---:R-:W-:-:S06]  /*10630*/  HADD2.F32 R35, -RZ, R4.H0_H0 ;  /* 0x20000004ff237230 */ /* 0x004fcc0000004100 */
[----:B------:R-:W0:Y:S01]  /*10640*/  F2I.FTZ.TRUNC.NTZ R35, R35 ;  /* 0x0000002300237305 */ /* 0x000e22000021f100 */
[----:B------:R-:W-:Y:S05]  /*10650*/  BRA `(.L_x_29808) ;  /* 0x00000008009c7947 */ /* 0x000fea0003800000 */
.L_x_29813:
[----:B------:R-:W2:Y:S02]  /*10660*/  LDG.E.64 R4, desc[UR36][R4.64] ;  /* 0x0000002404047981 */ /* 0x000ea4000c1e1b00 */
[----:B--2---:R0:W2:Y:S01]  /*10670*/  F2I.F64.TRUNC R35, R4 ;  /* 0x0000000400237311 */ /* 0x0040a2000030d100 */
[----:B------:R-:W-:Y:S05]  /*10680*/  BRA `(.L_x_29808) ;  /* 0x0000000800907947 */ /* 0x000fea0003800000 */
.L_x_29803:
        /* <DEDUP_REMOVED lines=12> */
.L_x_29817:
[----:B------:R-:W2:Y:S02]  /*10750*/  LDG.E.64 R4, desc[UR36][R4.64] ;  /* 0x0000002404047981 */ /* 0x000ea4000c1e1b00 */
[----:B--2---:R0:W2:Y:S01]  /*10760*/  F2I.F64.TRUNC R35, R4 ;  /* 0x0000000400237311 */ /* 0x0040a2000030d100 */
[----:B------:R-:W-:Y:S05]  /*10770*/  BRA `(.L_x_29808) ;  /* 0x0000000800547947 */ /* 0x000fea0003800000 */
.L_x_29816:
        /* <DEDUP_REMOVED lines=27> */
.L_x_29819:
        /* <DEDUP_REMOVED lines=14> */
.L_x_29818:
[----:B------:R-:W2:Y:S02]  /*10a10*/  LDG.E.U16 R35, desc[UR36][R4.64] ;  /* 0x0000002404237981 */ /* 0x000ea4000c1e1500 */
[----:B--2---:R-:W-:-:S06]  /*10a20*/  IMAD.U32 R35, R35, 0x10000, RZ ;  /* 0x0001000023237824 */ /* 0x004fcc00078e00ff */
[----:B------:R-:W0:Y:S01]  /*10a30*/  F2I.FTZ.TRUNC.NTZ R35, R35 ;  /* 0x0000002300237305 */ /* 0x000e22000021f100 */
[----:B------:R-:W-:Y:S05]  /*10a40*/  BRA `(.L_x_29808) ;  /* 0x0000000400a07947 */ /* 0x000fea0003800000 */
.L_x_29815:
        /* <DEDUP_REMOVED lines=10> */
.L_x_29822:
        /* <DEDUP_REMOVED lines=21> */
.L_x_29826:
[----:B------:R-:W-:Y:S05]  /*10c40*/  BSYNC B1 ;  /* 0x0000000000017941 */ /* 0x000fea0003800000 */
.L_x_29825:
[----:B------:R-:W-:Y:S01]  /*10c50*/  IMAD.SHL.U32 R3, R3, 0x100000, RZ ;  /* 0x0010000003037824 */ /* 0x000fe200078e00ff */
[----:B------:R-:W-:-:S04]  /*10c60*/  LEA R0, R0, 0x3b800000, 0x17 ;  /* 0x3b80000000007811 */ /* 0x000fc800078eb8ff */
[----:B------:R-:W-:-:S07]  /*10c70*/  LOP3.LUT R35, R0, R3, R35, 0xfe, !PT ;  /* 0x0000000300237212 */ /* 0x000fce00078efe23 */
.L_x_29824:
[----:B------:R-:W-:Y:S05]  /*10c80*/  BSYNC B0 ;  /* 0x0000000000007941 */ /* 0x000fea0003800000 */
.L_x_29823:
[----:B------:R-:W0:Y:S01]  /*10c90*/  F2I.FTZ.TRUNC.NTZ R35, R35 ;  /* 0x0000002300237305 */ /* 0x000e22000021f100 */
[----:B------:R-:W-:Y:S05]  /*10ca0*/  BRA `(.L_x_29808) ;  /* 0x0000000400087947 */ /* 0x000fea0003800000 */
.L_x_29821:
        /* <DEDUP_REMOVED lines=21> */
.L_x_29830:
[----:B------:R-:W-:Y:S05]  /*10e00*/  BSYNC B1 ;  /* 0x0000000000017941 */ /* 0x000fea0003800000 */
.L_x_29829:
[----:B------:R-:W-:Y:S01]  /*10e10*/  IMAD.SHL.U32 R3, R3, 0x200000, RZ ;  /* 0x0020000003037824 */ /* 0x000fe200078e00ff */
[----:B------:R-:W-:-:S04]  /*10e20*/  LEA R0, R0, 0x37800000, 0x17 ;  /* 0x3780000000007811 */ /* 0x000fc800078eb8ff */
[----:B------:R-:W-:-:S07]  /*10e30*/  LOP3.LUT R35, R0, R3, R35, 0xfe, !PT ;  /* 0x0000000300237212 */ /* 0x000fce00078efe23 */
.L_x_29828:
[----:B------:R-:W-:Y:S05]  /*10e40*/  BSYNC B0 ;  /* 0x0000000000007941 */ /* 0x000fea0003800000 */
.L_x_29827:
[----:B------:R-:W0:Y:S01]  /*10e50*/  F2I.FTZ.TRUNC.NTZ R35, R35 ;  /* 0x0000002300237305 */ /* 0x000e22000021f100 */
[----:B------:R-:W-:Y:S05]  /*10e60*/  BRA `(.L_x_29808) ;  /* 0x0000000000987947 */ /* 0x000fea0003800000 */
.L_x_29820:
        /* <DEDUP_REMOVED lines=14> */
.L_x_29834:
[----:B------:R-:W-:Y:S05]  /*10f50*/  BSYNC B0 ;  /* 0x0000000000007941 */ /* 0x000fea0003800000 */
.L_x_29833:
[----:B------:R-:W0:Y:S01]  /*10f60*/  F2I.FTZ.TRUNC.NTZ R35, R35 ;  /* 0x0000002300237305 */ /* 0x000e22000021f100 */
[----:B------:R-:W-:Y:S05]  /*10f70*/  BRA `(.L_x_29808) ;  /* 0x0000000000547947 */ /* 0x000fea0003800000 */
.L_x_29807:
        /* <DEDUP_REMOVED lines=17> */
.L_x_29835:
[----:B------:R-:W-:Y:S05]  /*11090*/  BRA `(.L_x_29808) ;  /* 0x00000000000c7947 */ /* 0x000fea0003800000 */
.L_x_29832:
[----:B------:R0:W5:Y:S01]  /*110a0*/  LDG.E R35, desc[UR36][R4.64] ;  /* 0x0000002404237981 */ /* 0x000162000c1e1900 */
[----:B------:R-:W-:Y:S05]  /*110b0*/  BRA `(.L_x_29808) ;  /* 0x0000000000047947 */ /* 0x000fea0003800000 */
.L_x_29831:
[----:B------:R0:W5:Y:S02]  /*110c0*/  LDG.E R35, desc[UR36][R4.64] ;  /* 0x0000002404237981 */ /* 0x000164000c1e1900 */
.L_x_29808:
        /* <DEDUP_REMOVED lines=18> */
.L_x_29839:
[----:B------:R0:W5:Y:S01]  /*111f0*/  LDG.E.U8 R26, desc[UR36][R4.64] ;  /* 0x00000024041a7981 */ /* 0x000162000c1e1100 */
[----:B------:R-:W-:Y:S05]  /*11200*/  BRA `(.L_x_29703) ;  /* 0x0000000c00307947 */ /* 0x000fea0003800000 */
.L_x_29838:
        /* <DEDUP_REMOVED lines=8> */
.L_x_29842:
[----:B------:R0:W5:Y:S01]  /*11290*/  LDG.E R26, desc[UR36][R4.64] ;  /* 0x00000024041a7981 */ /* 0x000162000c1e1900 */
[----:B------:R-:W-:Y:S05]  /*112a0*/  BRA `(.L_x_29703) ;  /* 0x0000000c00087947 */ /* 0x000fea0003800000 */
.L_x_29841:
[----:B------:R0:W5:Y:S01]  /*112b0*/  LDG.E.S16 R26, desc[UR36][R4.64] ;  /* 0x00000024041a7981 */ /* 0x000162000c1e1700 */
[----:B------:R-:W-:Y:S05]  /*112c0*/  BRA `(.L_x_29703) ;  /* 0x0000000c00007947 */ /* 0x000fea0003800000 */
.L_x_29837:
        /* <DEDUP_REMOVED lines=9> */
.L_x_29844:
[----:B------:R-:W2:Y:S02]  /*11360*/  LDG.E.U16 R4, desc[UR36][R4.64] ;  /* 0x0000002404047981 */ /* 0x000ea4000c1e1500 */
[----:B--2---:R-:W-:-:S06]  /*11370*/  HADD2.F32 R26, -RZ, R4.H0_H0 ;  /* 0x20000004ff1a7230 */ /* 0x004fcc0000004100 */
[----:B------:R-:W0:Y:S01]  /*11380*/  F2I.FTZ.TRUNC.NTZ R26, R26 ;  /* 0x0000001a001a7305 */ /* 0x000e22000021f100 */
[----:B------:R-:W-:Y:S05]  /*11390*/  BRA `(.L_x_29703) ;  /* 0x0000000800cc7947 */ /* 0x000fea0003800000 */
.L_x_29843:
        /* <DEDUP_REMOVED lines=9> */
.L_x_29846:
[----:B------:R-:W2:Y:S02]  /*11430*/  LDG.E.U16 R4, desc[UR36][R4.64] ;  /* 0x0000002404047981 */ /* 0x000ea4000c1e1500 */
[----:B--2---:R-:W-:-:S06]  /*11440*/  HADD2.F32 R26, -RZ, R4.H0_H0 ;  /* 0x20000004ff1a7230 */ /* 0x004fcc0000004100 */
[----:B------:R-:W0:Y:S01]  /*11450*/  F2I.FTZ.TRUNC.NTZ R26, R26 ;  /* 0x0000001a001a7305 */ /* 0x000e22000021f100 */
[----:B------:R-:W-:Y:S05]  /*11460*/  BRA `(.L_x_29703) ;  /* 0x0000000800987947 */ /* 0x000fea0003800000 */
.L_x_29845:
[----:B------:R-:W2:Y:S02]  /*11470*/  LDG.E.64 R4, desc[UR36][R4.64] ;  /* 0x0000002404047981 */ /* 0x000ea4000c1e1b00 */
[----:B--2---:R0:W2:Y:S01]  /*11480*/  F2I.F64.TRUNC R26, R4 ;  /* 0x00000004001a7311 */ /* 0x0040a2000030d100 */
[----:B------:R-:W-:Y:S05]  /*11490*/  BRA `(.L_x_29703) ;  /* 0x00000008008c7947 */ /* 0x000fea0003800000 */
.L_x_29836:
        /* <DEDUP_REMOVED lines=12> */
.L_x_29849:
[----:B------:R-:W2:Y:S02]  /*11560*/  LDG.E.64 R4, desc[UR36][R4.64] ;  /* 0x0000002404047981 */ /* 0x000ea4000c1e1b00 */
[----:B--2---:R0:W2:Y:S01]  /*11570*/  F2I.F64.TRUNC R26, R4 ;  /* 0x00000004001a7311 */ /* 0x0040a2000030d100 */
[----:B------:R-:W-:Y:S05]  /*11580*/  BRA `(.L_x_29703) ;  /* 0x0000000800507947 */ /* 0x000fea0003800000 */
.L_x_29848:
        /* <DEDUP_REMOVED lines=27> */
.L_x_29851:
        /* <DEDUP_REMOVED lines=14> */
.L_x_29850:
[----:B------:R-:W2:Y:S02]  /*11820*/  LDG.E.U16 R26, desc[UR36][R4.64] ;  /* 0x00000024041a7981 */ /* 0x000ea4000c1e1500 */
[----:B--2---:R-:W-:-:S06]  /*11830*/  IMAD.U32 R26, R26, 0x10000, RZ ;  /* 0x000100001a1a7824 */ /* 0x004fcc00078e00ff */
[----:B------:R-:W0:Y:S01]  /*11840*/  F2I.FTZ.TRUNC.NTZ R26, R26 ;  /* 0x0000001a001a7305 */ /* 0x000e22000021f100 */
[----:B------:R-:W-:Y:S05]  /*11850*/  BRA `(.L_x_29703) ;  /* 0x00000004009c7947 */ /* 0x000fea0003800000 */
.L_x_29847:
        /* <DEDUP_REMOVED lines=10> */
.L_x_29854:
        /* <DEDUP_REMOVED lines=21> */
.L_x_29858:
[----:B------:R-:W-:Y:S05]  /*11a50*/  BSYNC B1 ;  /* 0x0000000000017941 */ /* 0x000fea0003800000 */
.L_x_29857:
[----:B------:R-:W-:Y:S01]  /*11a60*/  IMAD.SHL.U32 R3, R3, 0x100000, RZ ;  /* 0x0010000003037824 */ /* 0x000fe200078e00ff */
[----:B------:R-:W-:-:S04]  /*11a70*/  LEA R5, R0, 0x3b800000, 0x17 ;  /* 0x3b80000000057811 */ /* 0x000fc800078eb8ff */
[----:B------:R-:W-:-:S07]  /*11a80*/  LOP3.LUT R26, R5, R3, R26, 0xfe, !PT ;  /* 0x00000003051a7212 */ /* 0x000fce00078efe1a */
.L_x_29856:
[----:B------:R-:W-:Y:S05]  /*11a90*/  BSYNC B0 ;  /* 0x0000000000007941 */ /* 0x000fea0003800000 */
.L_x_29855:
[----:B------:R-:W0:Y:S01]  /*11aa0*/  F2I.FTZ.TRUNC.NTZ R26, R26 ;  /* 0x0000001a001a7305 */ /* 0x000e22000021f100 */
[----:B------:R-:W-:Y:S05]  /*11ab0*/  BRA `(.L_x_29703) ;  /* 0x0000000400047947 */ /* 0x000fea0003800000 */
.L_x_29853:
        /* <DEDUP_REMOVED lines=21> */
.L_x_29862:
[----:B------:R-:W-:Y:S05]  /*11c10*/  BSYNC B1 ;  /* 0x0000000000017941 */ /* 0x000fea0003800000 */
.L_x_29861:
[----:B------:R-:W-:Y:S01]  /*11c20*/  IMAD.SHL.U32 R3, R3, 0x200000, RZ ;  /* 0x0020000003037824 */ /* 0x000fe200078e00ff */
[----:B------:R-:W-:-:S04]  /*11c30*/  LEA R5, R0, 0x37800000, 0x17 ;  /* 0x3780000000057811 */ /* 0x000fc800078eb8ff */
[----:B------:R-:W-:-:S07]  /*11c40*/  LOP3.LUT R26, R5, R3, R26, 0xfe, !PT ;  /* 0x00000003051a7212 */ /* 0x000fce00078efe1a */
.L_x_29860:
[----:B------:R-:W-:Y:S05]  /*11c50*/  BSYNC B0 ;  /* 0x0000000000007941 */ /* 0x000fea0003800000 */
.L_x_29859:
[----:B------:R-:W0:Y:S01]  /*11c60*/  F2I.FTZ.TRUNC.NTZ R26, R26 ;  /* 0x0000001a001a7305 */ /* 0x000e22000021f100 */
[----:B------:R-:W-:Y:S05]  /*11c70*/  BRA `(.L_x_29703) ;  /* 0x0000000000947947 */ /* 0x000fea0003800000 */
.L_x_29852:
        /* <DEDUP_REMOVED lines=14> */
.L_x_29866:
[----:B------:R-:W-:Y:S05]  /*11d60*/  BSYNC B0 ;  /* 0x0000000000007941 */ /* 0x000fea0003800000 */
.L_x_29865:
[----:B------:R-:W0:Y:S01]  /*11d70*/  F2I.FTZ.TRUNC.NTZ R26, R26 ;  /* 0x0000001a001a7305 */ /* 0x000e22000021f100 */
[----:B------:R-:W-:Y:S05]  /*11d80*/  BRA `(.L_x_29703) ;  /* 0x0000000000507947 */ /* 0x000fea0003800000 */
.L_x_29840:
        /* <DEDUP_REMOVED lines=16> */
.L_x_29867:
[----:B------:R-:W-:Y:S05]  /*11e90*/  BRA `(.L_x_29703) ;  /* 0x00000000000c7947 */ /* 0x000fea0003800000 */
.L_x_29864:
[----:B------:R0:W5:Y:S01]  /*11ea0*/  LDG.E R26, desc[UR36][R4.64] ;  /* 0x00000024041a7981 */ /* 0x000162000c1e1900 */
[----:B------:R-:W-:Y:S05]  /*11eb0*/  BRA `(.L_x_29703) ;  /* 0x0000000000047947 */ /* 0x000fea0003800000 */
.L_x_29863:
[----:B------:R0:W5:Y:S02]  /*11ec0*/  LDG.E R26, desc[UR36][R4.64] ;  /* 0x00000024041a7981 */ /* 0x000164000c1e1900 */
.L_x_29703:
[----:B------:R-:W-:Y:S05]  /*11ed0*/  BSYNC B6 ;  /* 0x0000000000067941 */ /* 0x000fea0003800000 */
.L_x_29702:
        /* <DEDUP_REMOVED lines=28> */
.L_x_29871:
[----:B------:R-:W-:Y:S05]  /*120a0*/  BSYNC B7 ;  /* 0x0000000000077941 */ /* 0x000fea0003800000 */
.L_x_29870:
        /* <DEDUP_REMOVED lines=23> */
.L_x_29873:
[----:B------:R-:W-:Y:S05]  /*12220*/  BSYNC B7 ;  /* 0x0000000000077941 */ /* 0x000fea0003800000 */
.L_x_29872:
        /* <DEDUP_REMOVED lines=26> */
.L_x_29875:
[----:B------:R-:W-:Y:S05]  /*123d0*/  BSYNC B7 ;  /* 0x0000000000077941 */ /* 0x000fea0003800000 */
.L_x_29874:
        /* <DEDUP_REMOVED lines=15> */
.L_x_29880:
        /* <DEDUP_REMOVED lines=10> */
[----:B------:R-:W-:Y:S05]  /*12570*/  CALL.REL.NOINC `($__internal_70_$__cuda_sm20_div_s64) ;  /* 0x00000048009c7944 */ /* 0x000fea0003c00000 */
[----:B------:R-:W-:Y:S05]  /*12580*/  BRA `(.L_x_29879) ;  /* 0x00000000004c7947 */ /* 0x000fea0003800000 */
.L_x_29878:
        /* <DEDUP_REMOVED lines=19> */
.L_x_29879:
[----:B------:R-:W-:Y:S05]  /*126c0*/  BSYNC B1 ;  /* 0x0000000000017941 */ /* 0x000fea0003800000 */
.L_x_29877:
        /* <DEDUP_REMOVED lines=18> */
.L_x_29876:
        /* <DEDUP_REMOVED lines=17> */
.L_x_29883:
        /* <DEDUP_REMOVED lines=24> */
.L_x_29882:
[----:B------:R-:W-:Y:S05]  /*12a80*/  BSYNC B7 ;  /* 0x0000000000077941 */ /* 0x000fea0003800000 */
.L_x_29881:
[----:B------:R-:W-:-:S05]  /*12a90*/  IADD3 R18, P0, R18, 0x4, RZ ;  /* 0x0000000412127810 */ /* 0x000fca0007f1e0ff */
[----:B------:R-:W-:Y:S01]  /*12aa0*/  IMAD.X R19, RZ, RZ, R19, P0 ;  /* 0x000000ffff137224 */ /* 0x000fe200000e0613 */
[----:B------:R-:W-:-:S04]  /*12ab0*/  ISETP.GE.U32.AND P0, PT, R18, R39, PT ;  /* 0x000000271200720c */ /* 0x000fc80003f06070 */
[----:B------:R-:W-:-:S13]  /*12ac0*/  ISETP.GE.U32.AND.EX P0, PT, R19, R40, PT, P0 ;  /* 0x000000281300720c */ /* 0x000fda0003f06100 */
[----:B------:R-:W-:Y:S05]  /*12ad0*/  @!P0 BRA `(.L_x_29883) ;  /* 0xfffffffc00888947 */ /* 0x000fea000383ffff */
.L_x_29869:
[----:B------:R-:W-:Y:S05]  /*12ae0*/  BSYNC B6 ;  /* 0x0000000000067941 */ /* 0x000fea0003800000 */
.L_x_29868:
        /* <DEDUP_REMOVED lines=27> */
.L_x_29887:
[----:B------:R-:W-:Y:S05]  /*12ca0*/  BSYNC B7 ;  /* 0x0000000000077941 */ /* 0x000fea0003800000 */
.L_x_29886:
        /* <DEDUP_REMOVED lines=23> */
.L_x_29889:
[----:B------:R-:W-:Y:S05]  /*12e20*/  BSYNC B7 ;  /* 0x0000000000077941 */ /* 0x000fea0003800000 */
.L_x_29888:
        /* <DEDUP_REMOVED lines=26> */
.L_x_29891:
[----:B------:R-:W-:Y:S05]  /*12fd0*/  BSYNC B7 ;  /* 0x0000000000077941 */ /* 0x000fea0003800000 */
.L_x_29890:
        /* <DEDUP_REMOVED lines=16> */
.L_x_29896:
        /* <DEDUP_REMOVED lines=12> */
.L_x_29894:
        /* <DEDUP_REMOVED lines=19> */
.L_x_29895:
[----:B------:R-:W-:Y:S05]  /*132d0*/  BSYNC B1 ;  /* 0x0000000000017941 */ /* 0x000fea0003800000 */
.L_x_29893:
        /* <DEDUP_REMOVED lines=21> */
.L_x_29892:
        /* <DEDUP_REMOVED lines=17> */
.L_x_29899:
        /* <DEDUP_REMOVED lines=24> */
.L_x_29898:
[----:B------:R-:W-:Y:S05]  /*136c0*/  BSYNC B7 ;  /* 0x0000000000077941 */ /* 0x000fea0003800000 */
.L_x_29897:
[----:B------:R-:W-:-:S05]  /*136d0*/  IADD3 R22, P0, R22, 0x4, RZ ;  /* 0x0000000416167810 */ /* 0x000fca0007f1e0ff */
[----:B------:R-:W-:Y:S01]  /*136e0*/  IMAD.X R23, RZ, RZ, R23, P0 ;  /* 0x000000ffff177224 */ /* 0x000fe200000e0617 */
[----:B------:R-:W-:-:S04]  /*136f0*/  ISETP.GE.U32.AND P0, PT, R22, R17, PT ;  /* 0x000000111600720c */ /* 0x000fc80003f06070 */
[----:B------:R-:W-:-:S13]  /*13700*/  ISETP.GE.U32.AND.EX P0, PT, R23, R18, PT, P0 ;  /* 0x000000121700720c */ /* 0x000fda0003f06100 */
[----:B------:R-:W-:Y:S05]  /*13710*/  @!P0 BRA `(.L_x_29899) ;  /* 0xfffffffc00888947 */ /* 0x000fea000383ffff */
.L_x_29885:
[----:B------:R-:W-:Y:S05]  /*13720*/  BSYNC B6 ;  /* 0x0000000000067941 */ /* 0x000fea0003800000 */
.L_x_29884:
        /* <DEDUP_REMOVED lines=27> */
.L_x_29903:
[----:B------:R-:W-:Y:S05]  /*138e0*/  BSYNC B7 ;  /* 0x0000000000077941 */ /* 0x000fea0003800000 */
.L_x_29902:
        /* <DEDUP_REMOVED lines=23> */
.L_x_29905:
[----:B------:R-:W-:Y:S05]  /*13a60*/  BSYNC B7 ;  /* 0x0000000000077941 */ /* 0x000fea0003800000 */
.L_x_29904:
        /* <DEDUP_REMOVED lines=26> */
.L_x_29907:
[----:B------:R-:W-:Y:S05]  /*13c10*/  BSYNC B7 ;  /* 0x0000000000077941 */ /* 0x000fea0003800000 */
.L_x_29906:
        /* <DEDUP_REMOVED lines=15> */
.L_x_29912:
        /* <DEDUP_REMOVED lines=12> */
.L_x_29910:
        /* <DEDUP_REMOVED lines=19> */
.L_x_29911:
[----:B------:R-:W-:Y:S05]  /*13f00*/  BSYNC B1 ;  /* 0x0000000000017941 */ /* 0x000fea0003800000 */
.L_x_29909:
        /* <DEDUP_REMOVED lines=19> */
.L_x_29908:
        /* <DEDUP_REMOVED lines=17> */
.L_x_29915:
        /* <DEDUP_REMOVED lines=24> */
.L_x_29914:
[----:B------:R-:W-:Y:S05]  /*142d0*/  BSYNC B7 ;  /* 0x0000000000077941 */ /* 0x000fea0003800000 */
.L_x_29913:
[----:B------:R-:W-:-:S05]  /*142e0*/  IADD3 R22, P0, R22, 0x4, RZ ;  /* 0x0000000416167810 */ /* 0x000fca0007f1e0ff */
[----:B------:R-:W-:Y:S01]  /*142f0*/  IMAD.X R23, RZ, RZ, R23, P0 ;  /* 0x000000ffff177224 */ /* 0x000fe200000e0617 */
[----:B------:R-:W-:-:S04]  /*14300*/  ISETP.GE.U32.AND P0, PT, R22, R17, PT ;  /* 0x000000111600720c */ /* 0x000fc80003f06070 */
[----:B------:R-:W-:-:S13]  /*14310*/  ISETP.GE.U32.AND.EX P0, PT, R23, R18, PT, P0 ;  /* 0x000000121700720c */ /* 0x000fda0003f06100 */
[----:B------:R-:W-:Y:S05]  /*14320*/  @!P0 BRA `(.L_x_29915) ;  /* 0xfffffffc00888947 */ /* 0x000fea000383ffff */
.L_x_29901:
[----:B------:R-:W-:Y:S05]  /*14330*/  BSYNC B6 ;  /* 0x0000000000067941 */ /* 0x000fea0003800000 */
.L_x_29900:
        /* <DEDUP_REMOVED lines=27> */
.L_x_29919:
[----:B------:R-:W-:Y:S05]  /*144f0*/  BSYNC B7 ;  /* 0x0000000000077941 */ /* 0x000fea0003800000 */
.L_x_29918:
        /* <DEDUP_REMOVED lines=23> */
.L_x_29921:
[----:B------:R-:W-:Y:S05]  /*14670*/  BSYNC B7 ;  /* 0x0000000000077941 */ /* 0x000fea0003800000 */
.L_x_29920:
        /* <DEDUP_REMOVED lines=26> */
.L_x_29923:
[----:B------:R-:W-:Y:S05]  /*14820*/  BSYNC B7 ;  /* 0x0000000000077941 */ /* 0x000fea0003800000 */
.L_x_29922:
        /* <DEDUP_REMOVED lines=15> */
.L_x_29928:
        /* <DEDUP_REMOVED lines=12> */
.L_x_29926:
        /* <DEDUP_REMOVED lines=19> */
.L_x_29927:
[----:B------:R-:W-:Y:S05]  /*14b10*/  BSYNC B1 ;  /* 0x0000000000017941 */ /* 0x000fea0003800000 */
.L_x_29925:
        /* <DEDUP_REMOVED lines=19> */
.L_x_29924:
        /* <DEDUP_REMOVED lines=17> */
.L_x_29931:
        /* <DEDUP_REMOVED lines=24> */
.L_x_29930:
[----:B------:R-:W-:Y:S05]  /*14ee0*/  BSYNC B7 ;  /* 0x0000000000077941 */ /* 0x000fea0003800000 */
.L_x_29929:
[----:B------:R-:W-:-:S05]  /*14ef0*/  IADD3 R22, P0, R22, 0x4, RZ ;  /* 0x0000000416167810 */ /* 0x000fca0007f1e0ff */
[----:B------:R-:W-:Y:S01]  /*14f00*/  IMAD.X R23, RZ, RZ, R23, P0 ;  /* 0x000000ffff177224 */ /* 0x000fe200000e0617 */
[----:B------:R-:W-:-:S04]  /*14f10*/  ISETP.GE.U32.AND P0, PT, R22, R17, PT ;  /* 0x000000111600720c */ /* 0x000fc80003f06070 */
[----:B------:R-:W-:-:S13]  /*14f20*/  ISETP.GE.U32.AND.EX P0, PT, R23, R18, PT, P0 ;  /* 0x000000121700720c */ /* 0x000fda0003f06100 */
[----:B------:R-:W-:Y:S05]  /*14f30*/  @!P0 BRA `(.L_x_29931) ;  /* 0xfffffffc00888947 */ /* 0x000fea000383ffff */
.L_x_29917:
[----:B------:R-:W-:Y:S05]  /*14f40*/  BSYNC B6 ;  /* 0x0000000000067941 */ /* 0x000fea0003800000 */
.L_x_29916:
        /* <DEDUP_REMOVED lines=26> */
.L_x_29937:
[----:B------:R0:W-:Y:S01]  /*150f0*/  STG.E.U8 desc[UR36][R4.64], RZ ;  /* 0x000000ff04007986 */ /* 0x0001e2000c101124 */
[----:B------:R-:W-:Y:S01]  /*15100*/  IMAD.MOV.U32 R37, RZ, RZ, R19 ;  /* 0x000000ffff257224 */ /* 0x000fe200078e0013 */
[----:B------:R-:W-:Y:S06]  /*15110*/  BRA `(.L_x_29933) ;  /* 0x0000000400dc7947 */ /* 0x000fec0003800000 */
.L_x_29936:
        /* <DEDUP_REMOVED lines=9> */
.L_x_29940:
[----:B------:R0:W-:Y:S01]  /*151b0*/  STG.E desc[UR36][R4.64], RZ ;  /* 0x000000ff04007986 */ /* 0x0001e2000c101924 */
[----:B------:R-:W-:Y:S01]  /*151c0*/  IMAD.MOV.U32 R37, RZ, RZ, R19 ;  /* 0x000000ffff257224 */ /* 0x000fe200078e0013 */
[----:B------:R-:W-:Y:S06]  /*151d0*/  BRA `(.L_x_29933) ;  /* 0x0000000400ac7947 */ /* 0x000fec0003800000 */
.L_x_29939:
[----:B------:R0:W-:Y:S01]  /*151e0*/  STG.E.U16 desc[UR36][R4.64], RZ ;  /* 0x000000ff04007986 */ /* 0x0001e2000c101524 */
[----:B------:R-:W-:Y:S01]  /*151f0*/  IMAD.MOV.U32 R37, RZ, RZ, R19 ;  /* 0x000000ffff257224 */ /* 0x000fe200078e0013 */
[----:B------:R-:W-:Y:S06]  /*15200*/  BRA `(.L_x_29933) ;  /* 0x0000000400a07947 */ /* 0x000fec0003800000 */
.L_x_29935:
        /* <DEDUP_REMOVED lines=9> */
.L_x_29942:
[----:B------:R4:W-:Y:S01]  /*152a0*/  STG.E.U16 desc[UR36][R4.64], RZ ;  /* 0x000000ff04007986 */ /* 0x0009e2000c101524 */
[----:B------:R-:W-:Y:S01]  /*152b0*/  IMAD.MOV.U32 R37, RZ, RZ, R19 ;  /* 0x000000ffff257224 */ /* 0x000fe200078e0013 */
[----:B------:R-:W-:Y:S06]  /*152c0*/  BRA `(.L_x_29933) ;  /* 0x0000000400707947 */ /* 0x000fec0003800000 */
.L_x_29941:
        /* <DEDUP_REMOVED lines=9> */
.L_x_29944:
[----:B------:R0:W-:Y:S01]  /*15360*/  STG.E desc[UR36][R4.64], RZ ;  /* 0x000000ff04007986 */ /* 0x0001e2000c101924 */
[----:B------:R-:W-:Y:S01]  /*15370*/  IMAD.MOV.U32 R37, RZ, RZ, R19 ;  /* 0x000000ffff257224 */ /* 0x000fe200078e0013 */
[----:B------:R-:W-:Y:S06]  /*15380*/  BRA `(.L_x_29933) ;  /* 0x0000000400407947 */ /* 0x000fec0003800000 */
.L_x_29943:
[----:B------:R0:W-:Y:S01]  /*15390*/  STG.E.64 desc[UR36][R4.64], RZ ;  /* 0x000000ff04007986 */ /* 0x0001e2000c101b24 */
[----:B------:R-:W-:Y:S01]  /*153a0*/  IMAD.MOV.U32 R37, RZ, RZ, R19 ;  /* 0x000000ffff257224 */ /* 0x000fe200078e0013 */
[----:B------:R-:W-:Y:S06]  /*153b0*/  BRA `(.L_x_29933) ;  /* 0x0000000400347947 */ /* 0x000fec0003800000 */
.L_x_29934:
        /* <DEDUP_REMOVED lines=11> */
.L_x_29947:
[----:B------:R0:W-:Y:S01]  /*15470*/  STG.E.128 desc[UR36][R4.64], RZ ;  /* 0x000000ff04007986 */ /* 0x0001e2000c101d24 */
[----:B------:R-:W-:Y:S01]  /*15480*/  IMAD.MOV.U32 R37, RZ, RZ, R19 ;  /* 0x000000ffff257224 */ /* 0x000fe200078e0013 */
[----:B------:R-:W-:Y:S06]  /*15490*/  BRA `(.L_x_29933) ;  /* 0x0000000000fc7947 */ /* 0x000fec0003800000 */
.L_x_29946:
        /* <DEDUP_REMOVED lines=9> */
.L_x_29949:
[----:B------:R0:W-:Y:S01]  /*15530*/  STG.E.U8 desc[UR36][R4.64], RZ ;  /* 0x000000ff04007986 */ /* 0x0001e2000c101124 */
[----:B------:R-:W-:Y:S01]  /*15540*/  IMAD.MOV.U32 R37, RZ, RZ, R19 ;  /* 0x000000ffff257224 */ /* 0x000fe200078e0013 */
[----:B------:R-:W-:Y:S06]  /*15550*/  BRA `(.L_x_29933) ;  /* 0x0000000000cc7947 */ /* 0x000fec0003800000 */
.L_x_29948:
[----:B------:R0:W-:Y:S01]  /*15560*/  STG.E.U16 desc[UR36][R4.64], RZ ;  /* 0x000000ff04007986 */ /* 0x0001e2000c101524 */
[----:B------:R-:W-:Y:S01]  /*15570*/  IMAD.MOV.U32 R37, RZ, RZ, R19 ;  /* 0x000000ffff257224 */ /* 0x000fe200078e0013 */
[----:B------:R-:W-:Y:S06]  /*15580*/  BRA `(.L_x_29933) ;  /* 0x0000000000c07947 */ /* 0x000fec0003800000 */
.L_x_29945:
        /* <DEDUP_REMOVED lines=11> */
.L_x_29952:
[----:B------:R0:W-:Y:S01]  /*15640*/  STG.E.U8 desc[UR36][R4.64], RZ ;  /* 0x000000ff04007986 */ /* 0x0001e2000c101124 */
[----:B------:R-:W-:Y:S01]  /*15650*/  IMAD.MOV.U32 R37, RZ, RZ, R19 ;  /* 0x000000ffff257224 */ /* 0x000fe200078e0013 */
[----:B------:R-:W-:Y:S06]  /*15660*/  BRA `(.L_x_29933) ;  /* 0x0000000000887947 */ /* 0x000fec0003800000 */
.L_x_29951:
[----:B------:R0:W-:Y:S01]  /*15670*/  STG.E.U8 desc[UR36][R4.64], RZ ;  /* 0x000000ff04007986 */ /* 0x0001e2000c101124 */
[----:B------:R-:W-:Y:S01]  /*15680*/  IMAD.MOV.U32 R37, RZ, RZ, R19 ;  /* 0x000000ffff257224 */ /* 0x000fe200078e0013 */
[----:B------:R-:W-:Y:S06]  /*15690*/  BRA `(.L_x_29933) ;  /* 0x00000000007c7947 */ /* 0x000fec0003800000 */
.L_x_29950:
        /* <DEDUP_REMOVED lines=8> */
.L_x_29938:
        /* <DEDUP_REMOVED lines=16> */
.L_x_29955:
[----:B------:R-:W-:Y:S01]  /*15820*/  IMAD.MOV.U32 R37, RZ, RZ, R19 ;  /* 0x000000ffff257224 */ /* 0x000fe200078e0013 */
[----:B------:R-:W-:Y:S06]  /*15830*/  BRA `(.L_x_29933) ;  /* 0x0000000000147947 */ /* 0x000fec0003800000 */
.L_x_29954:
[----:B------:R0:W-:Y:S01]  /*15840*/  STG.E.64 desc[UR36][R4.64], RZ ;  /* 0x000000ff04007986 */ /* 0x0001e2000c101b24 */
[----:B------:R-:W-:Y:S01]  /*15850*/  IMAD.MOV.U32 R37, RZ, RZ, R19 ;  /* 0x000000ffff257224 */ /* 0x000fe200078e0013 */
[----:B------:R-:W-:Y:S06]  /*15860*/  BRA `(.L_x_29933) ;  /* 0x0000000000087947 */ /* 0x000fec0003800000 */
.L_x_29953:
[----:B------:R0:W-:Y:S01]  /*15870*/  STG.E desc[UR36][R4.64], RZ ;  /* 0x000000ff04007986 */ /* 0x0001e2000c101924 */
[----:B------:R-:W-:-:S07]  /*15880*/  IMAD.MOV.U32 R37, RZ, RZ, R19 ;  /* 0x000000ffff257224 */ /* 0x000fce00078e0013 */
.L_x_29933:
[----:B------:R-:W-:Y:S05]  /*15890*/  BSYNC B6 ;  /* 0x0000000000067941 */ /* 0x000fea0003800000 */
.L_x_29932:
        /* <DEDUP_REMOVED lines=23> */
.L_x_29961:
[----:B------:R0:W-:Y:S01]  /*15a10*/  STG.E.U8 desc[UR36][R4.64], RZ ;  /* 0x000000ff04007986 */ /* 0x0001e2000c101124 */
[----:B------:R-:W-:Y:S05]  /*15a20*/  BRA `(.L_x_29963) ;  /* 0x00000004008c7947 */ /* 0x000fea0003800000 */
.L_x_29960:
        /* <DEDUP_REMOVED lines=8> */
.L_x_29965:
[----:B------:R0:W-:Y:S01]  /*15ab0*/  STG.E desc[UR36][R4.64], RZ ;  /* 0x000000ff04007986 */ /* 0x0001e2000c101924 */
[----:B------:R-:W-:Y:S05]  /*15ac0*/  BRA `(.L_x_29963) ;  /* 0x0000000400647947 */ /* 0x000fea0003800000 */
.L_x_29964:
[----:B------:R0:W-:Y:S01]  /*15ad0*/  STG.E.U16 desc[UR36][R4.64], RZ ;  /* 0x000000ff04007986 */ /* 0x0001e2000c101524 */
[----:B------:R-:W-:Y:S05]  /*15ae0*/  BRA `(.L_x_29963) ;  /* 0x00000004005c7947 */ /* 0x000fea0003800000 */
.L_x_29959:
        /* <DEDUP_REMOVED lines=8> */
.L_x_29967:
[----:B------:R0:W-:Y:S01]  /*15b70*/  STG.E.U16 desc[UR36][R4.64], RZ ;  /* 0x000000ff04007986 */ /* 0x0001e2000c101524 */
[----:B------:R-:W-:Y:S05]  /*15b80*/  BRA `(.L_x_29963) ;  /* 0x0000000400347947 */ /* 0x000fea0003800000 */
.L_x_29966:
        /* <DEDUP_REMOVED lines=8> */
.L_x_29969:
[----:B------:R0:W-:Y:S01]  /*15c10*/  STG.E desc[UR36][R4.64], RZ ;  /* 0x000000ff04007986 */ /* 0x0001e2000c101924 */
[----:B------:R-:W-:Y:S05]  /*15c20*/  BRA `(.L_x_29963) ;  /* 0x00000004000c7947 */ /* 0x000fea0003800000 */
.L_x_29968:
[----:B------:R0:W-:Y:S01]  /*15c30*/  STG.E.64 desc[UR36][R4.64], RZ ;  /* 0x000000ff04007986 */ /* 0x0001e2000c101b24 */
[----:B------:R-:W-:Y:S05]  /*15c40*/  BRA `(.L_x_29963) ;  /* 0x0000000400047947 */ /* 0x000fea0003800000 */
.L_x_29958:
        /* <DEDUP_REMOVED lines=10> */
.L_x_29972:
[----:B------:R0:W-:Y:S01]  /*15cf0*/  STG.E.128 desc[UR36][R4.64], RZ ;  /* 0x000000ff04007986 */ /* 0x0001e2000c101d24 */
[----:B------:R-:W-:Y:S05]  /*15d00*/  BRA `(.L_x_29963) ;  /* 0x0000000000d47947 */ /* 0x000fea0003800000 */
.L_x_29971:
        /* <DEDUP_REMOVED lines=8> */
.L_x_29974:
[----:B------:R0:W-:Y:S01]  /*15d90*/  STG.E.U8 desc[UR36][R4.64], RZ ;  /* 0x000000ff04007986 */ /* 0x0001e2000c101124 */
[----:B------:R-:W-:Y:S05]  /*15da0*/  BRA `(.L_x_29963) ;  /* 0x0000000000ac7947 */ /* 0x000fea0003800000 */
.L_x_29973:
[----:B------:R0:W-:Y:S01]  /*15db0*/  STG.E.U16 desc[UR36][R4.64], RZ ;  /* 0x000000ff04007986 */ /* 0x0001e2000c101524 */
[----:B------:R-:W-:Y:S05]  /*15dc0*/  BRA `(.L_x_29963) ;  /* 0x0000000000a47947 */ /* 0x000fea0003800000 */
.L_x_29970:
        /* <DEDUP_REMOVED lines=10> */
.L_x_29977:
[----:B------:R0:W-:Y:S01]  /*15e70*/  STG.E.U8 desc[UR36][R4.64], RZ ;  /* 0x000000ff04007986 */ /* 0x0001e2000c101124 */
[----:B------:R-:W-:Y:S05]  /*15e80*/  BRA `(.L_x_29963) ;  /* 0x0000000000747947 */ /* 0x000fea0003800000 */
.L_x_29976:
[----:B------:R0:W-:Y:S01]  /*15e90*/  STG.E.U8 desc[UR36][R4.64], RZ ;  /* 0x000000ff04007986 */ /* 0x0001e2000c101124 */
[----:B------:R-:W-:Y:S05]  /*15ea0*/  BRA `(.L_x_29963) ;  /* 0x00000000006c7947 */ /* 0x000fea0003800000 */
.L_x_29975:
[----:B------:R-:W-:-:S13]  /*15eb0*/  ISETP.NE.AND P0, PT, R0, 0x1c, PT ;  /* 0x0000001c0000780c */ /* 0x000fda0003f05270 */
[----:B------:R-:W-:Y:S05]  /*15ec0*/  @!P0 BRA `(.L_x_29978) ;  /* 0x0000000000608947 */ /* 0x000fea0003800000 */
[----:B------:R-:W-:-:S13]  /*15ed0*/  ISETP.NE.AND P0, PT, R0, 0x1d, PT ;  /* 0x0000001d0000780c */ /* 0x000fda0003f05270 */
[----:B------:R-:W-:Y:S05]  /*15ee0*/  @!P0 BRA `(.L_x_29979) ;  /* 0x0000000000508947 */ /* 0x000fea0003800000 */
[----:B------:R-:W-:-:S13]  /*15ef0*/  ISETP.NE.AND P0, PT, R0, 0x2c, PT ;  /* 0x0000002c0000780c */ /* 0x000fda0003f05270 */
[----:B------:R1:W-:Y:S01]  /*15f00*/  @!P0 STG.E.U8 desc[UR36][R4.64], RZ ;  /* 0x000000ff04008986 */ /* 0x0003e2000c101124 */
[----:B------:R-:W-:Y:S05]  /*15f10*/  @!P0 BRA `(.L_x_29963) ;  /* 0x0000000000508947 */ /* 0x000fea0003800000 */
.L_x_29962:
        /* <DEDUP_REMOVED lines=16> */
.L_x_29980:
[----:B------:R-:W-:Y:S05]  /*16020*/  BRA `(.L_x_29963) ;  /* 0x00000000000c7947 */ /* 0x000fea0003800000 */
.L_x_29979:
[----:B------:R2:W-:Y:S01]  /*16030*/  STG.E.64 desc[UR36][R4.64], RZ ;  /* 0x000000ff04007986 */ /* 0x0005e2000c101b24 */
[----:B------:R-:W-:Y:S05]  /*16040*/  BRA `(.L_x_29963) ;  /* 0x0000000000047947 */ /* 0x000fea0003800000 */
.L_x_29978:
[----:B------:R0:W-:Y:S02]  /*16050*/  STG.E desc[UR36][R4.64], RZ ;  /* 0x000000ff04007986 */ /* 0x0001e4000c101924 */
.L_x_29963:
        /* <DEDUP_REMOVED lines=23> */
.L_x_29984:
[----:B------:R0:W-:Y:S01]  /*161d0*/  STG.E.U8 desc[UR36][R4.64], RZ ;  /* 0x000000ff04007986 */ /* 0x0001e2000c101124 */
[----:B------:R-:W-:Y:S05]  /*161e0*/  BRA `(.L_x_29986) ;  /* 0x00000004008c7947 */ /* 0x000fea0003800000 */
.L_x_29983:
        /* <DEDUP_REMOVED lines=8> */
.L_x_29988:
[----:B------:R0:W-:Y:S01]  /*16270*/  STG.E desc[UR36][R4.64], RZ ;  /* 0x000000ff04007986 */ /* 0x0001e2000c101924 */
[----:B------:R-:W-:Y:S05]  /*16280*/  BRA `(.L_x_29986) ;  /* 0x0000000400647947 */ /* 0x000fea0003800000 */
.L_x_29987:
[----:B------:R0:W-:Y:S01]  /*16290*/  STG.E.U16 desc[UR36][R4.64], RZ ;  /* 0x000000ff04007986 */ /* 0x0001e2000c101524 */
[----:B------:R-:W-:Y:S05]  /*162a0*/  BRA `(.L_x_29986) ;  /* 0x00000004005c7947 */ /* 0x000fea0003800000 */
.L_x_29982:
        /* <DEDUP_REMOVED lines=8> */
.L_x_29990:
[----:B------:R0:W-:Y:S01]  /*16330*/  STG.E.U16 desc[UR36][R4.64], RZ ;  /* 0x000000ff04007986 */ /* 0x0001e2000c101524 */
[----:B------:R-:W-:Y:S05]  /*16340*/  BRA `(.L_x_29986) ;  /* 0x0000000400347947 */ /* 0x000fea0003800000 */
.L_x_29989:
        /* <DEDUP_REMOVED lines=8> */
.L_x_29992:
[----:B------:R2:W-:Y:S01]  /*163d0*/  STG.E desc[UR36][R4.64], RZ ;  /* 0x000000ff04007986 */ /* 0x0005e2000c101924 */
[----:B------:R-:W-:Y:S05]  /*163e0*/  BRA `(.L_x_29986) ;  /* 0x00000004000c7947 */ /* 0x000fea0003800000 */
.L_x_29991:
[----:B------:R0:W-:Y:S01]  /*163f0*/  STG.E.64 desc[UR36][R4.64], RZ ;  /* 0x000000ff04007986 */ /* 0x0001e2000c101b24 */
[----:B------:R-:W-:Y:S05]  /*16400*/  BRA `(.L_x_29986) ;  /* 0x0000000400047947 */ /* 0x000fea0003800000 */
.L_x_29981:
        /* <DEDUP_REMOVED lines=10> */
.L_x_29995:
[----:B------:R0:W-:Y:S01]  /*164b0*/  STG.E.128 desc[UR36][R4.64], RZ ;  /* 0x000000ff04007986 */ /* 0x0001e2000c101d24 */
[----:B------:R-:W-:Y:S05]  /*164c0*/  BRA `(.L_x_29986) ;  /* 0x0000000000d47947 */ /* 0x000fea0003800000 */
.L_x_29994:
        /* <DEDUP_REMOVED lines=8> */
.L_x_29997:
[----:B------:R0:W-:Y:S01]  /*16550*/  STG.E.U8 desc[UR36][R4.64], RZ ;  /* 0x000000ff04007986 */ /* 0x0001e2000c101124 */
[----:B------:R-:W-:Y:S05]  /*16560*/  BRA `(.L_x_29986) ;  /* 0x0000000000ac7947 */ /* 0x000fea0003800000 */
.L_x_29996:
[----:B------:R0:W-:Y:S01]  /*16570*/  STG.E.U16 desc[UR36][R4.64], RZ ;  /* 0x000000ff04007986 */ /* 0x0001e2000c101524 */
[----:B------:R-:W-:Y:S05]  /*16580*/  BRA `(.L_x_29986) ;  /* 0x0000000000a47947 */ /* 0x000fea0003800000 */
.L_x_29993:
        /* <DEDUP_REMOVED lines=10> */
.L_x_30000:
[----:B------:R0:W-:Y:S01]  /*16630*/  STG.E.U8 desc[UR36][R4.64], RZ ;  /* 0x000000ff04007986 */ /* 0x0001e2000c101124 */
[----:B------:R-:W-:Y:S05]  /*16640*/  BRA `(.L_x_29986) ;  /* 0x0000000000747947 */ /* 0x000fea0003800000 */
.L_x_29999:
[----:B------:R0:W-:Y:S01]  /*16650*/  STG.E.U8 desc[UR36][R4.64], RZ ;  /* 0x000000ff04007986 */ /* 0x0001e2000c101124 */
[----:B------:R-:W-:Y:S05]  /*16660*/  BRA `(.L_x_29986) ;  /* 0x00000000006c7947 */ /* 0x000fea0003800000 */
.L_x_29998:
[----:B------:R-:W-:-:S13]  /*16670*/  ISETP.NE.AND P0, PT, R0, 0x1c, PT ;  /* 0x0000001c0000780c */ /* 0x000fda0003f05270 */
[----:B------:R-:W-:Y:S05]  /*16680*/  @!P0 BRA `(.L_x_30001) ;  /* 0x0000000000608947 */ /* 0x000fea0003800000 */
[----:B------:R-:W-:-:S13]  /*16690*/  ISETP.NE.AND P0, PT, R0, 0x1d, PT ;  /* 0x0000001d0000780c */ /* 0x000fda0003f05270 */
[----:B------:R-:W-:Y:S05]  /*166a0*/  @!P0 BRA `(.L_x_30002) ;  /* 0x0000000000508947 */ /* 0x000fea0003800000 */
[----:B------:R-:W-:-:S13]  /*166b0*/  ISETP.NE.AND P0, PT, R0, 0x2c, PT ;  /* 0x0000002c0000780c */ /* 0x000fda0003f05270 */
[----:B------:R0:W-:Y:S01]  /*166c0*/  @!P0 STG.E.U8 desc[UR36][R4.64], RZ ;  /* 0x000000ff04008986 */ /* 0x0001e2000c101124 */
[----:B------:R-:W-:Y:S05]  /*166d0*/  @!P0 BRA `(.L_x_29986) ;  /* 0x0000000000508947 */ /* 0x000fea0003800000 */
.L_x_29985:
        /* <DEDUP_REMOVED lines=16> */
.L_x_30003:
[----:B------:R-:W-:Y:S05]  /*167e0*/  BRA `(.L_x_29986) ;  /* 0x00000000000c7947 */ /* 0x000fea0003800000 */
.L_x_30002:
[----:B------:R0:W-:Y:S01]  /*167f0*/  STG.E.64 desc[UR36][R4.64], RZ ;  /* 0x000000ff04007986 */ /* 0x0001e2000c101b24 */
[----:B------:R-:W-:Y:S05]  /*16800*/  BRA `(.L_x_29986) ;  /* 0x0000000000047947 */ /* 0x000fea0003800000 */
.L_x_30001:
[----:B------:R0:W-:Y:S02]  /*16810*/  STG.E desc[UR36][R4.64], RZ ;  /* 0x000000ff04007986 */ /* 0x0001e4000c101924 */
.L_x_29986:
[----:B------:R-:W-:-:S07]  /*16820*/  VIADD R37, R37, 0x80 ;  /* 0x0000008025257836 */ /* 0x000fce0000000000 */
.L_x_29957:
[----:B------:R-:W-:Y:S05]  /*16830*/  BSYNC B6 ;  /* 0x0000000000067941 */ /* 0x000fea0003800000 */
.L_x_29956:
        /* <DEDUP_REMOVED lines=21> */
.L_x_30007:
[----:B------:R-:W-:Y:S01]  /*16990*/  STG.E.U8 desc[UR36][R2.64], RZ ;  /* 0x000000ff02007986 */ /* 0x000fe2000c101124 */
[----:B------:R-:W-:Y:S05]  /*169a0*/  EXIT ;  /* 0x000000000000794d */ /* 0x000fea0003800000 */
.L_x_30006:
        /* <DEDUP_REMOVED lines=8> */
.L_x_30010:
[----:B------:R-:W-:Y:S01]  /*16a30*/  STG.E desc[UR36][R2.64], RZ ;  /* 0x000000ff02007986 */ /* 0x000fe2000c101924 */
[----:B------:R-:W-:Y:S05]  /*16a40*/  EXIT ;  /* 0x000000000000794d */ /* 0x000fea0003800000 */
.L_x_30009:
[----:B------:R-:W-:Y:S01]  /*16a50*/  STG.E.U16 desc[UR36][R2.64], RZ ;  /* 0x000000ff02007986 */ /* 0x000fe2000c101524 */
[----:B------:R-:W-:Y:S05]  /*16a60*/  EXIT ;  /* 0x000000000000794d */ /* 0x000fea0003800000 */
.L_x_30005:
        /* <DEDUP_REMOVED lines=8> */
.L_x_30012:
[----:B------:R-:W-:Y:S01]  /*16af0*/  STG.E.U16 desc[UR36][R2.64], RZ ;  /* 0x000000ff02007986 */ /* 0x000fe2000c101524 */
[----:B------:R-:W-:Y:S05]  /*16b00*/  EXIT ;  /* 0x000000000000794d */ /* 0x000fea0003800000 */
.L_x_30011:
        /* <DEDUP_REMOVED lines=8> */
.L_x_30014:
[----:B------:R-:W-:Y:S01]  /*16b90*/  STG.E desc[UR36][R2.64], RZ ;  /* 0x000000ff02007986 */ /* 0x000fe2000c101924 */
[----:B------:R-:W-:Y:S05]  /*16ba0*/  EXIT ;  /* 0x000000000000794d */ /* 0x000fea0003800000 */
.L_x_30013:
[----:B------:R-:W-:Y:S01]  /*16bb0*/  STG.E.64 desc[UR36][R2.64], RZ ;  /* 0x000000ff02007986 */ /* 0x000fe2000c101b24 */
[----:B------:R-:W-:Y:S05]  /*16bc0*/  EXIT ;  /* 0x000000000000794d */ /* 0x000fea0003800000 */
.L_x_30004:
        /* <DEDUP_REMOVED lines=10> */
.L_x_30017:
[----:B------:R-:W-:Y:S01]  /*16c70*/  STG.E.128 desc[UR36][R2.64], RZ ;  /* 0x000000ff02007986 */ /* 0x000fe2000c101d24 */
[----:B------:R-:W-:Y:S05]  /*16c80*/  EXIT ;  /* 0x000000000000794d */ /* 0x000fea0003800000 */
.L_x_30016:
        /* <DEDUP_REMOVED lines=8> */
.L_x_30019:
[----:B------:R-:W-:Y:S01]  /*16d10*/  STG.E.U8 desc[UR36][R2.64], RZ ;  /* 0x000000ff02007986 */ /* 0x000fe2000c101124 */
[----:B------:R-:W-:Y:S05]  /*16d20*/  EXIT ;  /* 0x000000000000794d */ /* 0x000fea0003800000 */
.L_x_30018:
[----:B------:R-:W-:Y:S01]  /*16d30*/  STG.E.U16 desc[UR36][R2.64], RZ ;  /* 0x000000ff02007986 */ /* 0x000fe2000c101524 */
[----:B------:R-:W-:Y:S05]  /*16d40*/  EXIT ;  /* 0x000000000000794d */ /* 0x000fea0003800000 */
.L_x_30015:
        /* <DEDUP_REMOVED lines=10> */
.L_x_30022:
[----:B------:R-:W-:Y:S01]  /*16df0*/  STG.E.U8 desc[UR36][R2.64], RZ ;  /* 0x000000ff02007986 */ /* 0x000fe2000c101124 */
[----:B------:R-:W-:Y:S05]  /*16e00*/  EXIT ;  /* 0x000000000000794d */ /* 0x000fea0003800000 */
.L_x_30021:
[----:B------:R-:W-:Y:S01]  /*16e10*/  STG.E.U8 desc[UR36][R2.64], RZ ;  /* 0x000000ff02007986 */ /* 0x000fe2000c101124 */
[----:B------:R-:W-:Y:S05]  /*16e20*/  EXIT ;  /* 0x000000000000794d */ /* 0x000fea0003800000 */
.L_x_30020:
[----:B------:R-:W-:-:S13]  /*16e30*/  ISETP.NE.AND P0, PT, R0, 0x1c, PT ;  /* 0x0000001c0000780c */ /* 0x000fda0003f05270 */
[----:B------:R-:W-:Y:S05]  /*16e40*/  @!P0 BRA `(.L_x_30023) ;  /* 0x0000000000608947 */ /* 0x000fea0003800000 */
[----:B------:R-:W-:-:S13]  /*16e50*/  ISETP.NE.AND P0, PT, R0, 0x1d, PT ;  /* 0x0000001d0000780c */ /* 0x000fda0003f05270 */
[----:B------:R-:W-:Y:S05]  /*16e60*/  @!P0 BRA `(.L_x_30024) ;  /* 0x0000000000508947 */ /* 0x000fea0003800000 */
[----:B------:R-:W-:-:S13]  /*16e70*/  ISETP.NE.AND P0, PT, R0, 0x2c, PT ;  /* 0x0000002c0000780c */ /* 0x000fda0003f05270 */
[----:B------:R0:W-:Y:S01]  /*16e80*/  @!P0 STG.E.U8 desc[UR36][R2.64], RZ ;  /* 0x000000ff02008986 */ /* 0x0001e2000c101124 */
[----:B------:R-:W-:Y:S05]  /*16e90*/  @!P0 EXIT ;  /* 0x000000000000894d */ /* 0x000fea0003800000 */
.L_x_30008:
        /* <DEDUP_REMOVED lines=16> */
.L_x_30025:
[----:B------:R-:W-:Y:S05]  /*16fa0*/  EXIT ;  /* 0x000000000000794d */ /* 0x000fea0003800000 */
.L_x_30024:
[----:B------:R-:W-:Y:S01]  /*16fb0*/  STG.E.64 desc[UR36][R2.64], RZ ;  /* 0x000000ff02007986 */ /* 0x000fe2000c101b24 */
[----:B------:R-:W-:Y:S05]  /*16fc0*/  EXIT ;  /* 0x000000000000794d */ /* 0x000fea0003800000 */
.L_x_30023:
[----:B------:R-:W-:Y:S01]  /*16fd0*/  STG.E desc[UR36][R2.64], RZ ;  /* 0x000000ff02007986 */ /* 0x000fe2000c101924 */
[----:B------:R-:W-:Y:S05]  /*16fe0*/  EXIT ;  /* 0x000000000000794d */ /* 0x000fea0003800000 */
        .weak           $__internal_70_$__cuda_sm20_div_s64
        .type           $__internal_70_$__cuda_sm20_div_s64,@function
        .size           $__internal_70_$__cuda_sm20_div_s64,(.L_x_32250 - $__internal_70_$__cuda_sm20_div_s64)
$__internal_70_$__cuda_sm20_div_s64:
        /* <DEDUP_REMOVED lines=83> */
[----:B------:R-:W-:Y:S05]  /*17520*/  RET.REL.NODEC R6 `(_ZN2at6native27unrolled_elementwise_kernelIZZZNS0_67_GLOBAL__N__bb565c37_34_ValidateCompressedIndicesKernel_cu_33a4b88b42_validate_compressed_sparse_indices_kernelILNS2_8CDimNameE0ENS2_18CUDAKernelLauncherENS2_14EmptyVecKernelENS2_8DummyVecELm8EEEvRKNS_6TensorESA_lllENKUlvE1_clEvENKUlvE_clEvEUliiiiiE_St5arrayIPcLm6EELi4E23TrivialOffsetCalculatorILi5EjESH_ILi1EjENS0_6memory12LoadWithCastILi5EEENSK_13StoreWithCastILi1EEEEEviT_T0_T2_T3_T4_T5_) ;  /* 0xfffffe8806b47950 */ /* 0x000fea0003c3ffff */
.L_x_30026:
        /* <DEDUP_REMOVED lines=13> */
.L_x_32250:


//--------------------- .text._ZN2at6native18elementwise_kernelILi128ELi2EZNS0_22gpu_kernel_impl_nocastIZZZNS0_67_GLOBAL__N__bb565c37_34_ValidateCompressedIndicesKernel_cu_33a4b88b42_validate_compressed_sparse_indices_kernelILNS3_8CDimNameE0ENS3_18CUDAKernelLauncherENS3_14EmptyVecKernelENS3_8DummyVecELm8EEEvRKNS_6TensorESB_lllENKUlvE1_clEvENKUlvE_clEvEUliiiiiE_EEvRNS_18TensorIteratorBaseERKT_EUliE_EEviT1_ --------------------------
	.section	.text._ZN2at6native18elementwise_kernelILi128ELi2EZNS0_22gpu_kernel_impl_nocastIZZZNS0_67_GLOBAL__N__bb565c37_34_ValidateCompressedIndicesKernel_cu_33a4b88b42_validate_compressed_sparse_indices_kernelILNS3_8CDimNameE0ENS3_18CUDAKernelLauncherENS3_14EmptyVecKernelENS3_8DummyVecELm8EEEvRKNS_6TensorESB_lllENKUlvE1_clEvENKUlvE_clEvEUliiiiiE_EEvRNS_18TensorIteratorBaseERKT_EUliE_EEviT1_,"ax",@progbits
	.align	128
        .global         _ZN2at6native18elementwise_kernelILi128ELi2EZNS0_22gpu_kernel_impl_nocastIZZZNS0_67_GLOBAL__N__bb565c37_34_ValidateCompressedIndicesKernel_cu_33a4b88b42_validate_compressed_sparse_indices_kernelILNS3_8CDimNameE0ENS3_18CUDAKernelLauncherENS3_14EmptyVecKernelENS3_8DummyVecELm8EEEvRKNS_6TensorESB_lllENKUlvE1_clEvENKUlvE_clEvEUliiiiiE_EEvRNS_18TensorIteratorBaseERKT_EUliE_EEviT1_
        .type           _ZN2at6native18elementwise_kernelILi128ELi2EZNS0_22gpu_kernel_impl_nocastIZZZNS0_67_GLOBAL__N__bb565c37_34_ValidateCompressedIndicesKernel_cu_33a4b88b42_validate_compressed_sparse_indices_kernelILNS3_8CDimNameE0ENS3_18CUDAKernelLauncherENS3_14EmptyVecKernelENS3_8DummyVecELm8EEEvRKNS_6TensorESB_lllENKUlvE1_clEvENKUlvE_clEvEUliiiiiE_EEvRNS_18TensorIteratorBaseERKT_EUliE_EEviT1_,@function
        .size           _ZN2at6native18elementwise_kernelILi128ELi2EZNS0_22gpu_kernel_impl_nocastIZZZNS0_67_GLOBAL__N__bb565c37_34_ValidateCompressedIndicesKernel_cu_33a4b88b42_validate_compressed_sparse_indices_kernelILNS3_8CDimNameE0ENS3_18CUDAKernelLauncherENS3_14EmptyVecKernelENS3_8DummyVecELm8EEEvRKNS_6TensorESB_lllENKUlvE1_clEvENKUlvE_clEvEUliiiiiE_EEvRNS_18TensorIteratorBaseERKT_EUliE_EEviT1_,(.L_x_32251 - _ZN2at6native18elementwise_kernelILi128ELi2EZNS0_22gpu_kernel_impl_nocastIZZZNS0_67_GLOBAL__N__bb565c37_34_ValidateCompressedIndicesKernel_cu_33a4b88b42_validate_compressed_sparse_indices_kernelILNS3_8CDimNameE0ENS3_18CUDAKernelLauncherENS3_14EmptyVecKernelENS3_8DummyVecELm8EEEvRKNS_6TensorESB_lllENKUlvE1_clEvENKUlvE_clEvEUliiiiiE_EEvRNS_18TensorIteratorBaseERKT_EUliE_EEviT1_)
        .other          _ZN2at6native18elementwise_kernelILi128ELi2EZNS0_22gpu_kernel_impl_nocastIZZZNS0_67_GLOBAL__N__bb565c37_34_ValidateCompressedIndicesKernel_cu_33a4b88b42_validate_compressed_sparse_indices_kernelILNS3_8CDimNameE0ENS3_18CUDAKernelLauncherENS3_14EmptyVecKernelENS3_8DummyVecELm8EEEvRKNS_6TensorESB_lllENKUlvE1_clEvENKUlvE_clEvEUliiiiiE_EEvRNS_18TensorIteratorBaseERKT_EUliE_EEviT1_,@"STO_CUDA_ENTRY STV_DEFAULT"
_ZN2at6native18elementwise_kernelILi128ELi2EZNS0_22gpu_kernel_impl_nocastIZZZNS0_67_GLOBAL__N__bb565c37_34_ValidateCompressedIndicesKernel_cu_33a4b88b42_validate_compressed_sparse_indices_kernelILNS3_8CDimNameE0ENS3_18CUDAKernelLauncherENS3_14EmptyVecKernelENS3_8DummyVecELm8EEEvRKNS_6TensorESB_lllENKUlvE1_clEvENKUlvE_clEvEUliiiiiE_EEvRNS_18TensorIteratorBaseERKT_EUliE_EEviT1_:
.text._ZN2at6native18elementwise_kernelILi128ELi2EZNS0_22gpu_kernel_impl_nocastIZZZNS0_67_GLOBAL__N__bb565c37_34_ValidateCompressedIndicesKernel_cu_33a4b88b42_validate_compressed_sparse_indices_kernelILNS3_8CDimNameE0ENS3_18CUDAKernelLauncherENS3_14EmptyVecKernelENS3_8DummyVecELm8EEEvRKNS_6TensorESB_lllENKUlvE1_clEvENKUlvE_clEvEUliiiiiE_EEvRNS_18TensorIteratorBaseERKT_EUliE_EEviT1_:
        /* <DEDUP_REMOVED lines=464> */
.L_x_30029:
        /* <DEDUP_REMOVED lines=48> */
.L_x_30031:
[----:B------:R-:W-:Y:S05]  /*2000*/  BSYNC B6 ;  /* 0x0000000000067941 */ /* 0x000fea0003800000 */
.L_x_30030:
        /* <DEDUP_REMOVED lines=23> */
.L_x_30033:
[----:B------:R-:W-:Y:S05]  /*2180*/  BSYNC B6 ;  /* 0x0000000000067941 */ /* 0x000fea0003800000 */
.L_x_30032:
        /* <DEDUP_REMOVED lines=26> */
.L_x_30035:
[----:B------:R-:W-:Y:S05]  /*2330*/  BSYNC B6 ;  /* 0x0000000000067941 */ /* 0x000fea0003800000 */
.L_x_30034:
        /* <DEDUP_REMOVED lines=15> */
.L_x_30040:
        /* <DEDUP_REMOVED lines=10> */
[----:B------:R-:W-:Y:S05]  /*24d0*/  CALL.REL.NOINC `($__internal_71_$__cuda_sm20_div_s64) ;  /* 0x0000002c00f47944 */ /* 0x000fea0003c00000 */
[----:B------:R-:W-:Y:S05]  /*24e0*/  BRA `(.L_x_30039) ;  /* 0x00000000004c7947 */ /* 0x000fea0003800000 */
.L_x_30038:
        /* <DEDUP_REMOVED lines=19> */
.L_x_30039:
[----:B------:R-:W-:Y:S05]  /*2620*/  BSYNC B1 ;  /* 0x0000000000017941 */ /* 0x000fea0003800000 */
.L_x_30037:
        /* <DEDUP_REMOVED lines=18> */
.L_x_30036:
        /* <DEDUP_REMOVED lines=18> */
.L_x_30045:
        /* <DEDUP_REMOVED lines=24> */
.L_x_30044:
[----:B------:R-:W-:Y:S05]  /*29f0*/  BSYNC B6 ;  /* 0x0000000000067941 */ /* 0x000fea0003800000 */
.L_x_30043:
[----:B------:R-:W-:-:S04]  /*2a00*/  IADD3 R18, P0, R18, 0x4, RZ ;  /* 0x0000000412127810 */ /* 0x000fc80007f1e0ff */
[----:B------:R-:W-:Y:S02]  /*2a10*/  IADD3.X R19, RZ, R19, RZ, P0, !PT ;  /* 0x00000013ff137210 */ /* 0x000fe400007fe4ff */
[----:B------:R-:W-:-:S04]  /*2a20*/  ISETP.GE.U32.AND P0, PT, R18, R22, PT ;  /* 0x000000161200720c */ /* 0x000fc80003f06070 */
[----:B------:R-:W-:-:S13]  /*2a30*/  ISETP.GE.U32.AND.EX P0, PT, R19, R25, PT, P0 ;  /* 0x000000191300720c */ /* 0x000fda0003f06100 */
[----:B------:R-:W-:Y:S05]  /*2a40*/  @!P0 BRA `(.L_x_30045) ;  /* 0xfffffffc00888947 */ /* 0x000fea000383ffff */
.L_x_30042:
[----:B------:R-:W-:Y:S05]  /*2a50*/  BSYNC B7 ;  /* 0x0000000000077941 */ /* 0x000fea0003800000 */
.L_x_30041:
[----:B------:R0:W-:Y:S01]  /*2a60*/  STG.E desc[UR36][R16.64], RZ ;  /* 0x000000ff10007986 */ /* 0x0001e2000c101924 */
[----:B------:R-:W-:-:S04]  /*2a70*/  LEA R9, R24, R23, 0x8 ;  /* 0x0000001718097211 */ /* 0x000fc800078e40ff */
[----:B------:R-:W-:-:S07]  /*2a80*/  IADD3 R9, R9, 0x80, RZ ;  /* 0x0000008009097810 */ /* 0x000fce0007ffe0ff */
.L_x_30028:
[----:B------:R-:W-:Y:S05]  /*2a90*/  BSYNC B8 ;  /* 0x0000000000087941 */ /* 0x000fea0003800000 */
.L_x_30027:
        /* <DEDUP_REMOVED lines=458> */
.L_x_30046:
        /* <DEDUP_REMOVED lines=48> */
.L_x_30048:
[----:B------:R-:W-:Y:S05]  /*4a40*/  BSYNC B6 ;  /* 0x0000000000067941 */ /* 0x000fea0003800000 */
.L_x_30047:
        /* <DEDUP_REMOVED lines=23> */
.L_x_30050:
[----:B------:R-:W-:Y:S05]  /*4bc0*/  BSYNC B6 ;  /* 0x0000000000067941 */ /* 0x000fea0003800000 */
.L_x_30049:
        /* <DEDUP_REMOVED lines=26> */
.L_x_30052:
[----:B------:R-:W-:Y:S05]  /*4d70*/  BSYNC B6 ;  /* 0x0000000000067941 */ /* 0x000fea0003800000 */
.L_x_30051:
        /* <DEDUP_REMOVED lines=14> */
.L_x_30057:
        /* <DEDUP_REMOVED lines=12> */
.L_x_30055:
        /* <DEDUP_REMOVED lines=19> */
.L_x_30056:
[----:B------:R-:W-:Y:S05]  /*5050*/  BSYNC B1 ;  /* 0x0000000000017941 */ /* 0x000fea0003800000 */
.L_x_30054:
        /* <DEDUP_REMOVED lines=18> */
.L_x_30053:
        /* <DEDUP_REMOVED lines=18> */
.L_x_30062:
        /* <DEDUP_REMOVED lines=24> */
.L_x_30061:
[----:B------:R-:W-:Y:S05]  /*5420*/  BSYNC B6 ;  /* 0x0000000000067941 */ /* 0x000fea0003800000 */
.L_x_30060:
[----:B------:R-:W-:-:S04]  /*5430*/  IADD3 R18, P0, R18, 0x4, RZ ;  /* 0x0000000412127810 */ /* 0x000fc80007f1e0ff */
[----:B------:R-:W-:Y:S02]  /*5440*/  IADD3.X R19, RZ, R19, RZ, P0, !PT ;  /* 0x00000013ff137210 */ /* 0x000fe400007fe4ff */
[----:B------:R-:W-:-:S04]  /*5450*/  ISETP.GE.U32.AND P0, PT, R18, R22, PT ;  /* 0x000000161200720c */ /* 0x000fc80003f06070 */
[----:B------:R-:W-:-:S13]  /*5460*/  ISETP.GE.U32.AND.EX P0, PT, R19, R23, PT, P0 ;  /* 0x000000171300720c */ /* 0x000fda0003f06100 */
[----:B------:R-:W-:Y:S05]  /*5470*/  @!P0 BRA `(.L_x_30062) ;  /* 0xfffffffc00888947 */ /* 0x000fea000383ffff */
.L_x_30059:
[----:B------:R-:W-:Y:S05]  /*5480*/  BSYNC B7 ;  /* 0x0000000000077941 */ /* 0x000fea0003800000 */
.L_x_30058:
[----:B------:R-:W-:Y:S01]  /*5490*/  STG.E desc[UR36][R16.64], RZ ;  /* 0x000000ff10007986 */ /* 0x000fe2000c101924 */
[----:B------:R-:W-:Y:S05]  /*54a0*/  EXIT ;  /* 0x000000000000794d */ /* 0x000fea0003800000 */
        .weak           $__internal_71_$__cuda_sm20_div_s64
        .type           $__internal_71_$__cuda_sm20_div_s64,@function
        .size           $__internal_71_$__cuda_sm20_div_s64,(.L_x_32251 - $__internal_71_$__cuda_sm20_div_s64)
$__internal_71_$__cuda_sm20_div_s64:
        /* <DEDUP_REMOVED lines=83> */
[----:B------:R-:W-:Y:S05]  /*59e0*/  RET.REL.NODEC R6 `(_ZN2at6native18elementwise_kernelILi128ELi2EZNS0_22gpu_kernel_impl_nocastIZZZNS0_67_GLOBAL__N__bb565c37_34_ValidateCompressedIndicesKernel_cu_33a4b88b42_validate_compressed_sparse_indices_kernelILNS3_8CDimNameE0ENS3_18CUDAKernelLauncherENS3_14EmptyVecKernelENS3_8DummyVecELm8EEEvRKNS_6TensorESB_lllENKUlvE1_clEvENKUlvE_clEvEUliiiiiE_EEvRNS_18TensorIteratorBaseERKT_EUliE_EEviT1_) ;  /* 0xffffffa406847950 */ /* 0x000fea0003c3ffff */
.L_x_30063:
        /* <DEDUP_REMOVED lines=9> */
.L_x_32251:


//--------------------- .text._ZN2at6native27unrolled_elementwise_kernelIZZZNS0_67_GLOBAL__N__bb565c37_34_ValidateCompressedIndicesKernel_cu_33a4b88b42_validate_compressed_sparse_indices_kernelILNS2_8CDimNameE0ENS2_18CUDAKernelLauncherENS2_14EmptyVecKernelENS2_8DummyVecELm8EEEvRKNS_6TensorESA_lllENKUlvE1_clEvENKUlvE_clEvEUliiiiiE_St5arrayIPcLm6EELi4E23TrivialOffsetCalculatorILi5EjESH_ILi1EjENS0_6memory15LoadWithoutCastENSK_16StoreWithoutCastEEEviT_T0_T2_T3_T4_T5_ --------------------------
	.section	.text._ZN2at6native27unrolled_elementwise_kernelIZZZNS0_67_GLOBAL__N__bb565c37_34_ValidateCompressedIndicesKernel_cu_33a4b88b42_validate_compressed_sparse_indices_kernelILNS2_8CDimNameE0ENS2_18CUDAKernelLauncherENS2_14EmptyVecKernelENS2_8DummyVecELm8EEEvRKNS_6TensorESA_lllENKUlvE1_clEvENKUlvE_clEvEUliiiiiE_St5arrayIPcLm6EELi4E23TrivialOffsetCalculatorILi5EjESH_ILi1EjENS0_6memory15LoadWithoutCastENSK_16StoreWithoutCastEEEviT_T0_T2_T3_T4_T5_,"ax",@progbits
	.align	128
        .global         _ZN2at6native27unrolled_elementwise_kernelIZZZNS0_67_GLOBAL__N__bb565c37_34_ValidateCompressedIndicesKernel_cu_33a4b88b42_validate_compressed_sparse_indices_kernelILNS2_8CDimNameE0ENS2_18CUDAKernelLauncherENS2_14EmptyVecKernelENS2_8DummyVecELm8EEEvRKNS_6TensorESA_lllENKUlvE1_clEvENKUlvE_clEvEUliiiiiE_St5arrayIPcLm6EELi4E23TrivialOffsetCalculatorILi5EjESH_ILi1EjENS0_6memory15LoadWithoutCastENSK_16StoreWithoutCastEEEviT_T0_T2_T3_T4_T5_
        .type           _ZN2at6native27unrolled_elementwise_kernelIZZZNS0_67_GLOBAL__N__bb565c37_34_ValidateCompressedIndicesKernel_cu_33a4b88b42_validate_compressed_sparse_indices_kernelILNS2_8CDimNameE0ENS2_18CUDAKernelLauncherENS2_14EmptyVecKernelENS2_8DummyVecELm8EEEvRKNS_6TensorESA_lllENKUlvE1_clEvENKUlvE_clEvEUliiiiiE_St5arrayIPcLm6EELi4E23TrivialOffsetCalculatorILi5EjESH_ILi1EjENS0_6memory15LoadWithoutCastENSK_16StoreWithoutCastEEEviT_T0_T2_T3_T4_T5_,@function
        .size           _ZN2at6native27unrolled_elementwise_kernelIZZZNS0_67_GLOBAL__N__bb565c37_34_ValidateCompressedIndicesKernel_cu_33a4b88b42_validate_compressed_sparse_indices_kernelILNS2_8CDimNameE0ENS2_18CUDAKernelLauncherENS2_14EmptyVecKernelENS2_8DummyVecELm8EEEvRKNS_6TensorESA_lllENKUlvE1_clEvENKUlvE_clEvEUliiiiiE_St5arrayIPcLm6EELi4E23TrivialOffsetCalculatorILi5EjESH_ILi1EjENS0_6memory15LoadWithoutCastENSK_16StoreWithoutCastEEEviT_T0_T2_T3_T4_T5_,(.L_x_32252 - _ZN2at6native27unrolled_elementwise_kernelIZZZNS0_67_GLOBAL__N__bb565c37_34_ValidateCompressedIndicesKernel_cu_33a4b88b42_validate_compressed_sparse_indices_kernelILNS2_8CDimNameE0ENS2_18CUDAKernelLauncherENS2_14EmptyVecKernelENS2_8DummyVecELm8EEEvRKNS_6TensorESA_lllENKUlvE1_clEvENKUlvE_clEvEUliiiiiE_St5arrayIPcLm6EELi4E23TrivialOffsetCalculatorILi5EjESH_ILi1EjENS0_6memory15LoadWithoutCastENSK_16StoreWithoutCastEEEviT_T0_T2_T3_T4_T5_)
        .other          _ZN2at6native27unrolled_elementwise_kernelIZZZNS0_67_GLOBAL__N__bb565c37_34_ValidateCompressedIndicesKernel_cu_33a4b88b42_validate_compressed_sparse_indices_kernelILNS2_8CDimNameE0ENS2_18CUDAKernelLauncherENS2_14EmptyVecKernelENS2_8DummyVecELm8EEEvRKNS_6TensorESA_lllENKUlvE1_clEvENKUlvE_clEvEUliiiiiE_St5arrayIPcLm6EELi4E23TrivialOffsetCalculatorILi5EjESH_ILi1EjENS0_6memory15LoadWithoutCastENSK_16StoreWithoutCastEEEviT_T0_T2_T3_T4_T5_,@"STO_CUDA_ENTRY STV_DEFAULT"
_ZN2at6native27unrolled_elementwise_kernelIZZZNS0_67_GLOBAL__N__bb565c37_34_ValidateCompressedIndicesKernel_cu_33a4b88b42_validate_compressed_sparse_indices_kernelILNS2_8CDimNameE0ENS2_18CUDAKernelLauncherENS2_14EmptyVecKernelENS2_8DummyVecELm8EEEvRKNS_6TensorESA_lllENKUlvE1_clEvENKUlvE_clEvEUliiiiiE_St5arrayIPcLm6EELi4E23TrivialOffsetCalculatorILi5EjESH_ILi1EjENS0_6memory15LoadWithoutCastENSK_16StoreWithoutCastEEEviT_T0_T2_T3_T4_T5_:
.text._ZN2at6native27unrolled_elementwise_kernelIZZZNS0_67_GLOBAL__N__bb565c37_34_ValidateCompressedIndicesKernel_cu_33a4b88b42_validate_compressed_sparse_indices_kernelILNS2_8CDimNameE0ENS2_18CUDAKernelLauncherENS2_14EmptyVecKernelENS2_8DummyVecELm8EEEvRKNS_6TensorESA_lllENKUlvE1_clEvENKUlvE_clEvEUliiiiiE_St5arrayIPcLm6EELi4E23TrivialOffsetCalculatorILi5EjESH_ILi1EjENS0_6memory15LoadWithoutCastENSK_16StoreWithoutCastEEEviT_T0_T2_T3_T4_T5_:
        /* <DEDUP_REMOVED lines=164> */
.L_x_30067:
[----:B------:R-:W-:Y:S05]  /*0a40*/  BSYNC B7 ;  /* 0x0000000000077941 */ /* 0x000fea0003800000 */
.L_x_30066:
        /* <DEDUP_REMOVED lines=23> */
.L_x_30069:
[----:B------:R-:W-:Y:S05]  /*0bc0*/  BSYNC B7 ;  /* 0x0000000000077941 */ /* 0x000fea0003800000 */
.L_x_30068:
        /* <DEDUP_REMOVED lines=26> */
.L_x_30071:
[----:B------:R-:W-:Y:S05]  /*0d70*/  BSYNC B7 ;  /* 0x0000000000077941 */ /* 0x000fea0003800000 */
.L_x_30070:
        /* <DEDUP_REMOVED lines=17> */
.L_x_30076:
        /* <DEDUP_REMOVED lines=10> */
[----:B------:R-:W-:Y:S05]  /*0f30*/  CALL.REL.NOINC `($__internal_72_$__cuda_sm20_div_s64) ;  /* 0x0000002c000c7944 */ /* 0x000fea0003c00000 */
[----:B------:R-:W-:Y:S05]  /*0f40*/  BRA `(.L_x_30075) ;  /* 0x00000000004c7947 */ /* 0x000fea0003800000 */
.L_x_30074:
        /* <DEDUP_REMOVED lines=19> */
.L_x_30075:
[----:B------:R-:W-:Y:S05]  /*1080*/  BSYNC B1 ;  /* 0x0000000000017941 */ /* 0x000fea0003800000 */
.L_x_30073:
        /* <DEDUP_REMOVED lines=22> */
.L_x_30072:
        /* <DEDUP_REMOVED lines=17> */
.L_x_30079:
        /* <DEDUP_REMOVED lines=24> */
.L_x_30078:
[----:B------:R-:W-:Y:S05]  /*1480*/  BSYNC B7 ;  /* 0x0000000000077941 */ /* 0x000fea0003800000 */
.L_x_30077:
[----:B------:R-:W-:-:S05]  /*1490*/  IADD3 R34, P0, R34, 0x4, RZ ;  /* 0x0000000422227810 */ /* 0x000fca0007f1e0ff */
[----:B------:R-:W-:Y:S01]  /*14a0*/  IMAD.X R35, RZ, RZ, R35, P0 ;  /* 0x000000ffff237224 */ /* 0x000fe200000e0623 */
[----:B------:R-:W-:-:S04]  /*14b0*/  ISETP.GE.U32.AND P0, PT, R34, R40, PT ;  /* 0x000000282200720c */ /* 0x000fc80003f06070 */
[----:B------:R-:W-:-:S13]  /*14c0*/  ISETP.GE.U32.AND.EX P0, PT, R35, R41, PT, P0 ;  /* 0x000000292300720c */ /* 0x000fda0003f06100 */
[----:B------:R-:W-:Y:S05]  /*14d0*/  @!P0 BRA `(.L_x_30079) ;  /* 0xfffffffc00888947 */ /* 0x000fea000383ffff */
.L_x_30065:
[----:B------:R-:W-:Y:S05]  /*14e0*/  BSYNC B6 ;  /* 0x0000000000067941 */ /* 0x000fea0003800000 */
.L_x_30064:
        /* <DEDUP_REMOVED lines=27> */
.L_x_30083:
[----:B------:R-:W-:Y:S05]  /*16a0*/  BSYNC B7 ;  /* 0x0000000000077941 */ /* 0x000fea0003800000 */
.L_x_30082:
        /* <DEDUP_REMOVED lines=23> */
.L_x_30085:
[----:B------:R-:W-:Y:S05]  /*1820*/  BSYNC B7 ;  /* 0x0000000000077941 */ /* 0x000fea0003800000 */
.L_x_30084:
        /* <DEDUP_REMOVED lines=26> */
.L_x_30087:
[----:B------:R-:W-:Y:S05]  /*19d0*/  BSYNC B7 ;  /* 0x0000000000077941 */ /* 0x000fea0003800000 */
.L_x_30086:
        /* <DEDUP_REMOVED lines=16> */
.L_x_30092:
        /* <DEDUP_REMOVED lines=10> */
[----:B------:R-:W-:Y:S05]  /*1b80*/  CALL.REL.NOINC `($__internal_72_$__cuda_sm20_div_s64) ;  /* 0x0000001c00f87944 */ /* 0x000fea0003c00000 */
[----:B------:R-:W-:Y:S05]  /*1b90*/  BRA `(.L_x_30091) ;  /* 0x00000000004c7947 */ /* 0x000fea0003800000 */
.L_x_30090:
        /* <DEDUP_REMOVED lines=19> */
.L_x_30091:
[----:B------:R-:W-:Y:S05]  /*1cd0*/  BSYNC B1 ;  /* 0x0000000000017941 */ /* 0x000fea0003800000 */
.L_x_30089:
        /* <DEDUP_REMOVED lines=22> */
.L_x_30088:
        /* <DEDUP_REMOVED lines=17> */
.L_x_30095:
        /* <DEDUP_REMOVED lines=24> */
.L_x_30094:
[----:B------:R-:W-:Y:S05]  /*20d0*/  BSYNC B7 ;  /* 0x0000000000077941 */ /* 0x000fea0003800000 */
.L_x_30093:
[----:B------:R-:W-:-:S05]  /*20e0*/  IADD3 R30, P0, R30, 0x4, RZ ;  /* 0x000000041e1e7810 */ /* 0x000fca0007f1e0ff */
[----:B------:R-:W-:Y:S01]  /*20f0*/  IMAD.X R31, RZ, RZ, R31, P0 ;  /* 0x000000ffff1f7224 */ /* 0x000fe200000e061f */
[----:B------:R-:W-:-:S04]  /*2100*/  ISETP.GE.U32.AND P0, PT, R30, R29, PT ;  /* 0x0000001d1e00720c */ /* 0x000fc80003f06070 */
[----:B------:R-:W-:-:S13]  /*2110*/  ISETP.GE.U32.AND.EX P0, PT, R31, R32, PT, P0 ;  /* 0x000000201f00720c */ /* 0x000fda0003f06100 */
[----:B------:R-:W-:Y:S05]  /*2120*/  @!P0 BRA `(.L_x_30095) ;  /* 0xfffffffc00888947 */ /* 0x000fea000383ffff */
.L_x_30081:
[----:B------:R-:W-:Y:S05]  /*2130*/  BSYNC B6 ;  /* 0x0000000000067941 */ /* 0x000fea0003800000 */
.L_x_30080:
        /* <DEDUP_REMOVED lines=27> */
.L_x_30099:
[----:B------:R-:W-:Y:S05]  /*22f0*/  BSYNC B7 ;  /* 0x0000000000077941 */ /* 0x000fea0003800000 */
.L_x_30098:
        /* <DEDUP_REMOVED lines=23> */
.L_x_30101:
[----:B------:R-:W-:Y:S05]  /*2470*/  BSYNC B7 ;  /* 0x0000000000077941 */ /* 0x000fea0003800000 */
.L_x_30100:
        /* <DEDUP_REMOVED lines=26> */
.L_x_30103:
[----:B------:R-:W-:Y:S05]  /*2620*/  BSYNC B7 ;  /* 0x0000000000077941 */ /* 0x000fea0003800000 */
.L_x_30102:
        /* <DEDUP_REMOVED lines=15> */
.L_x_30108:
        /* <DEDUP_REMOVED lines=12> */
.L_x_30106:
        /* <DEDUP_REMOVED lines=19> */
.L_x_30107:
[----:B------:R-:W-:Y:S05]  /*2910*/  BSYNC B1 ;  /* 0x0000000000017941 */ /* 0x000fea0003800000 */
.L_x_30105:
        /* <DEDUP_REMOVED lines=22> */
.L_x_30104:
        /* <DEDUP_REMOVED lines=17> */
.L_x_30111:
        /* <DEDUP_REMOVED lines=24> */
.L_x_30110:
[----:B------:R-:W-:Y:S05]  /*2d10*/  BSYNC B7 ;  /* 0x0000000000077941 */ /* 0x000fea0003800000 */
.L_x_30109:
[----:B------:R-:W-:-:S05]  /*2d20*/  IADD3 R16, P0, R16, 0x4, RZ ;  /* 0x0000000410107810 */ /* 0x000fca0007f1e0ff */
[----:B------:R-:W-:Y:S01]  /*2d30*/  IMAD.X R17, RZ, RZ, R17, P0 ;  /* 0x000000ffff117224 */ /* 0x000fe200000e0611 */
[----:B------:R-:W-:-:S04]  /*2d40*/  ISETP.GE.U32.AND P0, PT, R16, R27, PT ;  /* 0x0000001b1000720c */ /* 0x000fc80003f06070 */
[----:B------:R-:W-:-:S13]  /*2d50*/  ISETP.GE.U32.AND.EX P0, PT, R17, R26, PT, P0 ;  /* 0x0000001a1100720c */ /* 0x000fda0003f06100 */
[----:B------:R-:W-:Y:S05]  /*2d60*/  @!P0 BRA `(.L_x_30111) ;  /* 0xfffffffc00888947 */ /* 0x000fea000383ffff */
.L_x_30097:
[----:B------:R-:W-:Y:S05]  /*2d70*/  BSYNC B6 ;  /* 0x0000000000067941 */ /* 0x000fea0003800000 */
.L_x_30096:
        /* <DEDUP_REMOVED lines=27> */
.L_x_30115:
[----:B------:R-:W-:Y:S05]  /*2f30*/  BSYNC B7 ;  /* 0x0000000000077941 */ /* 0x000fea0003800000 */
.L_x_30114:
        /* <DEDUP_REMOVED lines=23> */
.L_x_30117:
[----:B------:R-:W-:Y:S05]  /*30b0*/  BSYNC B7 ;  /* 0x0000000000077941 */ /* 0x000fea0003800000 */
.L_x_30116:
        /* <DEDUP_REMOVED lines=26> */
.L_x_30119:
[----:B------:R-:W-:Y:S05]  /*3260*/  BSYNC B7 ;  /* 0x0000000000077941 */ /* 0x000fea0003800000 */
.L_x_30118:
        /* <DEDUP_REMOVED lines=14> */
.L_x_30124:
        /* <DEDUP_REMOVED lines=12> */
.L_x_30122:
        /* <DEDUP_REMOVED lines=19> */
.L_x_30123:
[----:B------:R-:W-:Y:S05]  /*3540*/  BSYNC B1 ;  /* 0x0000000000017941 */ /* 0x000fea0003800000 */
.L_x_30121:
        /* <DEDUP_REMOVED lines=22> */
.L_x_30120:
        /* <DEDUP_REMOVED lines=17> */
.L_x_30127:
        /* <DEDUP_REMOVED lines=24> */
.L_x_30126:
[----:B------:R-:W-:Y:S05]  /*3940*/  BSYNC B7 ;  /* 0x0000000000077941 */ /* 0x000fea0003800000 */
.L_x_30125:
[----:B------:R-:W-:-:S05]  /*3950*/  IADD3 R16, P0, R16, 0x4, RZ ;  /* 0x0000000410107810 */ /* 0x000fca0007f1e0ff */
[----:B------:R-:W-:Y:S01]  /*3960*/  IMAD.X R17, RZ, RZ, R17, P0 ;  /* 0x000000ffff117224 */ /* 0x000fe200000e0611 */
[----:B------:R-:W-:-:S04]  /*3970*/  ISETP.GE.U32.AND P0, PT, R16, R19, PT ;  /* 0x000000131000720c */ /* 0x000fc80003f06070 */
[----:B------:R-:W-:-:S13]  /*3980*/  ISETP.GE.U32.AND.EX P0, PT, R17, R18, PT, P0 ;  /* 0x000000121100720c */ /* 0x000fda0003f06100 */
[----:B------:R-:W-:Y:S05]  /*3990*/  @!P0 BRA `(.L_x_30127) ;  /* 0xfffffffc00888947 */ /* 0x000fea000383ffff */
.L_x_30113:
[----:B------:R-:W-:Y:S05]  /*39a0*/  BSYNC B6 ;  /* 0x0000000000067941 */ /* 0x000fea0003800000 */
.L_x_30112:
        /* <DEDUP_REMOVED lines=20> */
.L_x_30129:
[----:B------:R-:W-:Y:S05]  /*3af0*/  BSYNC B0 ;  /* 0x0000000000007941 */ /* 0x000fea0003800000 */
.L_x_30128:
[----:B------:R-:W-:-:S13]  /*3b00*/  ISETP.GE.AND P0, PT, R37, R36, PT ;  /* 0x000000242500720c */ /* 0x000fda0003f06270 */
[----:B------:R-:W-:Y:S05]  /*3b10*/  @P0 EXIT ;  /* 0x000000000000094d */ /* 0x000fea0003800000 */
[----:B01----:R-:W0:Y:S01]  /*3b20*/  LDC.64 R2, c[0x0][0x2c8] ;  /* 0x0000b200ff027b82 */ /* 0x003e220000000a00 */
[----:B------:R-:W-:-:S05]  /*3b30*/  LEA R37, R38, R37, 0x9 ;  /* 0x0000002526257211 */ /* 0x000fca00078e48ff */
[----:B0-----:R-:W-:-:S05]  /*3b40*/  IMAD.WIDE.U32 R2, R37, 0x4, R2 ;  /* 0x0000000425027825 */ /* 0x001fca00078e0002 */
[----:B------:R-:W-:Y:S01]  /*3b50*/  STG.E desc[UR36][R2.64], RZ ;  /* 0x000000ff02007986 */ /* 0x000fe2000c101924 */
[----:B------:R-:W-:Y:S05]  /*3b60*/  EXIT ;  /* 0x000000000000794d */ /* 0x000fea0003800000 */
        .weak           $__internal_72_$__cuda_sm20_div_s64
        .type           $__internal_72_$__cuda_sm20_div_s64,@function
        .size           $__internal_72_$__cuda_sm20_div_s64,(.L_x_32252 - $__internal_72_$__cuda_sm20_div_s64)
$__internal_72_$__cuda_sm20_div_s64:
        /* <DEDUP_REMOVED lines=83> */
[----:B------:R-:W-:Y:S06]  /*40a0*/  RET.REL.NODEC R8 `(_ZN2at6native27unrolled_elementwise_kernelIZZZNS0_67_GLOBAL__N__bb565c37_34_ValidateCompressedIndicesKernel_cu_33a4b88b42_validate_compressed_sparse_indices_kernelILNS2_8CDimNameE0ENS2_18CUDAKernelLauncherENS2_14EmptyVecKernelENS2_8DummyVecELm8EEEvRKNS_6TensorESA_lllENKUlvE1_clEvENKUlvE_clEvEUliiiiiE_St5arrayIPcLm6EELi4E23TrivialOffsetCalculatorILi5EjESH_ILi1EjENS0_6memory15LoadWithoutCastENSK_16StoreWithoutCastEEEviT_T0_T2_T3_T4_T5_) ;  /* 0xffffffbc08d47950 */ /* 0x000fec0003c3ffff */
.L_x_30130:
        /* <DEDUP_REMOVED lines=13> */
.L_x_32252:


//--------------------- .text._ZN2at6native29vectorized_elementwise_kernelILi2EZZZNS0_67_GLOBAL__N__bb565c37_34_ValidateCompressedIndicesKernel_cu_33a4b88b42_validate_compressed_sparse_indices_kernelILNS2_8CDimNameE0ENS2_18CUDAKernelLauncherENS2_14EmptyVecKernelENS2_8DummyVecELm8EEEvRKNS_6TensorESA_lllENKUlvE1_clEvENKUlvE_clEvEUliiiiiE_St5arrayIPcLm6EEEEviT0_T1_ --------------------------
	.section	.text._ZN2at6native29vectorized_elementwise_kernelILi2EZZZNS0_67_GLOBAL__N__bb565c37_34_ValidateCompressedIndicesKernel_cu_33a4b88b42_validate_compressed_sparse_indices_kernelILNS2_8CDimNameE0ENS2_18CUDAKernelLauncherENS2_14EmptyVecKernelENS2_8DummyVecELm8EEEvRKNS_6TensorESA_lllENKUlvE1_clEvENKUlvE_clEvEUliiiiiE_St5arrayIPcLm6EEEEviT0_T1_,"ax",@progbits
	.align	128
        .global         _ZN2at6native29vectorized_elementwise_kernelILi2EZZZNS0_67_GLOBAL__N__bb565c37_34_ValidateCompressedIndicesKernel_cu_33a4b88b42_validate_compressed_sparse_indices_kernelILNS2_8CDimNameE0ENS2_18CUDAKernelLauncherENS2_14EmptyVecKernelENS2_8DummyVecELm8EEEvRKNS_6TensorESA_lllENKUlvE1_clEvENKUlvE_clEvEUliiiiiE_St5arrayIPcLm6EEEEviT0_T1_
        .type           _ZN2at6native29vectorized_elementwise_kernelILi2EZZZNS0_67_GLOBAL__N__bb565c37_34_ValidateCompressedIndicesKernel_cu_33a4b88b42_validate_compressed_sparse_indices_kernelILNS2_8CDimNameE0ENS2_18CUDAKernelLauncherENS2_14EmptyVecKernelENS2_8DummyVecELm8EEEvRKNS_6TensorESA_lllENKUlvE1_clEvENKUlvE_clEvEUliiiiiE_St5arrayIPcLm6EEEEviT0_T1_,@function
        .size           _ZN2at6native29vectorized_elementwise_kernelILi2EZZZNS0_67_GLOBAL__N__bb565c37_34_ValidateCompressedIndicesKernel_cu_33a4b88b42_validate_compressed_sparse_indices_kernelILNS2_8CDimNameE0ENS2_18CUDAKernelLauncherENS2_14EmptyVecKernelENS2_8DummyVecELm8EEEvRKNS_6TensorESA_lllENKUlvE1_clEvENKUlvE_clEvEUliiiiiE_St5arrayIPcLm6EEEEviT0_T1_,(.L_x_32253 - _ZN2at6native29vectorized_elementwise_kernelILi2EZZZNS0_67_GLOBAL__N__bb565c37_34_ValidateCompressedIndicesKernel_cu_33a4b88b42_validate_compressed_sparse_indices_kernelILNS2_8CDimNameE0ENS2_18CUDAKernelLauncherENS2_14EmptyVecKernelENS2_8DummyVecELm8EEEvRKNS_6TensorESA_lllENKUlvE1_clEvENKUlvE_clEvEUliiiiiE_St5arrayIPcLm6EEEEviT0_T1_)
        .other          _ZN2at6native29vectorized_elementwise_kernelILi2EZZZNS0_67_GLOBAL__N__bb565c37_34_ValidateCompressedIndicesKernel_cu_33a4b88b42_validate_compressed_sparse_indices_kernelILNS2_8CDimNameE0ENS2_18CUDAKernelLauncherENS2_14EmptyVecKernelENS2_8DummyVecELm8EEEvRKNS_6TensorESA_lllENKUlvE1_clEvENKUlvE_clEvEUliiiiiE_St5arrayIPcLm6EEEEviT0_T1_,@"STO_CUDA_ENTRY STV_DEFAULT"
_ZN2at6native29vectorized_elementwise_kernelILi2EZZZNS0_67_GLOBAL__N__bb565c37_34_ValidateCompressedIndicesKernel_cu_33a4b88b42_validate_compressed_sparse_indices_kernelILNS2_8CDimNameE0ENS2_18CUDAKernelLauncherENS2_14EmptyVecKernelENS2_8DummyVecELm8EEEvRKNS_6TensorESA_lllENKUlvE1_clEvENKUlvE_clEvEUliiiiiE_St5arrayIPcLm6EEEEviT0_T1_:
.text._ZN2at6native29vectorized_elementwise_kernelILi2EZZZNS0_67_GLOBAL__N__bb565c37_34_ValidateCompressedIndicesKernel_cu_33a4b88b42_validate_compressed_sparse_indices_kernelILNS2_8CDimNameE0ENS2_18CUDAKernelLauncherENS2_14EmptyVecKernelENS2_8DummyVecELm8EEEvRKNS_6TensorESA_lllENKUlvE1_clEvENKUlvE_clEvEUliiiiiE_St5arrayIPcLm6EEEEviT0_T1_:
        /* <DEDUP_REMOVED lines=113> */
.L_x_30133:
[----:B------:R-:W-:Y:S05]  /*0710*/  BSYNC B6 ;  /* 0x0000000000067941 */ /* 0x000fea0003800000 */
.L_x_30132:
        /* <DEDUP_REMOVED lines=24> */
.L_x_30135:
[----:B------:R-:W-:Y:S05]  /*08a0*/  BSYNC B6 ;  /* 0x0000000000067941 */ /* 0x000fea0003800000 */
.L_x_30134:
        /* <DEDUP_REMOVED lines=26> */
.L_x_30137:
[----:B------:R-:W-:Y:S05]  /*0a50*/  BSYNC B6 ;  /* 0x0000000000067941 */ /* 0x000fea0003800000 */
.L_x_30136:
        /* <DEDUP_REMOVED lines=18> */
.L_x_30142:
        /* <DEDUP_REMOVED lines=10> */
[----:B------:R-:W-:Y:S05]  /*0c20*/  CALL.REL.NOINC `($__internal_73_$__cuda_sm20_div_s64) ;  /* 0x000000c800f87944 */ /* 0x000fea0003c00000 */
[----:B------:R-:W-:Y:S02]  /*0c30*/  IMAD.MOV.U32 R6, RZ, RZ, R4 ;  /* 0x000000ffff067224 */ /* 0x000fe400078e0004 */
[----:B------:R-:W-:Y:S01]  /*0c40*/  IMAD.MOV.U32 R7, RZ, RZ, R3 ;  /* 0x000000ffff077224 */ /* 0x000fe200078e0003 */
[----:B------:R-:W-:Y:S06]  /*0c50*/  BRA `(.L_x_30141) ;  /* 0x0000000000507947 */ /* 0x000fec0003800000 */
.L_x_30140:
        /* <DEDUP_REMOVED lines=20> */
.L_x_30141:
[----:B------:R-:W-:Y:S05]  /*0da0*/  BSYNC B1 ;  /* 0x0000000000017941 */ /* 0x000fea0003800000 */
.L_x_30139:
        /* <DEDUP_REMOVED lines=22> */
.L_x_30138:
        /* <DEDUP_REMOVED lines=18> */
.L_x_30147:
        /* <DEDUP_REMOVED lines=24> */
.L_x_30146:
[----:B------:R-:W-:Y:S05]  /*11b0*/  BSYNC B7 ;  /* 0x0000000000077941 */ /* 0x000fea0003800000 */
.L_x_30145:
[----:B------:R-:W-:-:S05]  /*11c0*/  IADD3 R16, P0, R16, 0x4, RZ ;  /* 0x0000000410107810 */ /* 0x000fca0007f1e0ff */
[----:B------:R-:W-:Y:S01]  /*11d0*/  IMAD.X R17, RZ, RZ, R17, P0 ;  /* 0x000000ffff117224 */ /* 0x000fe200000e0611 */
[----:B------:R-:W-:-:S04]  /*11e0*/  ISETP.GE.U32.AND P0, PT, R16, R18, PT ;  /* 0x000000121000720c */ /* 0x000fc80003f06070 */
[----:B------:R-:W-:-:S13]  /*11f0*/  ISETP.GE.U32.AND.EX P0, PT, R17, R22, PT, P0 ;  /* 0x000000161100720c */ /* 0x000fda0003f06100 */
[----:B------:R-:W-:Y:S05]  /*1200*/  @!P0 BRA `(.L_x_30147) ;  /* 0xfffffffc00888947 */ /* 0x000fea000383ffff */
.L_x_30144:
[----:B------:R-:W-:Y:S05]  /*1210*/  BSYNC B6 ;  /* 0x0000000000067941 */ /* 0x000fea0003800000 */
.L_x_30143:
        /* <DEDUP_REMOVED lines=21> */
.L_x_30149:
[----:B------:R-:W-:Y:S05]  /*1370*/  BSYNC B6 ;  /* 0x0000000000067941 */ /* 0x000fea0003800000 */
.L_x_30148:
        /* <DEDUP_REMOVED lines=21> */
.L_x_30151:
[----:B------:R-:W-:Y:S05]  /*14d0*/  BSYNC B6 ;  /* 0x0000000000067941 */ /* 0x000fea0003800000 */
.L_x_30150:
        /* <DEDUP_REMOVED lines=26> */
.L_x_30153:
[----:B------:R-:W-:Y:S05]  /*1680*/  BSYNC B6 ;  /* 0x0000000000067941 */ /* 0x000fea0003800000 */
.L_x_30152:
        /* <DEDUP_REMOVED lines=12> */
.L_x_30158:
        /* <DEDUP_REMOVED lines=14> */
.L_x_30156:
        /* <DEDUP_REMOVED lines=20> */
.L_x_30157:
[----:B------:R-:W-:Y:S05]  /*1970*/  BSYNC B1 ;  /* 0x0000000000017941 */ /* 0x000fea0003800000 */
.L_x_30155:
        /* <DEDUP_REMOVED lines=22> */
.L_x_30154:
        /* <DEDUP_REMOVED lines=18> */
.L_x_30163:
        /* <DEDUP_REMOVED lines=24> */
.L_x_30162:
[----:B------:R-:W-:Y:S05]  /*1d80*/  BSYNC B7 ;  /* 0x0000000000077941 */ /* 0x000fea0003800000 */
.L_x_30161:
[----:B------:R-:W-:-:S05]  /*1d90*/  IADD3 R16, P0, R16, 0x4, RZ ;  /* 0x0000000410107810 */ /* 0x000fca0007f1e0ff */
[----:B------:R-:W-:Y:S01]  /*1da0*/  IMAD.X R17, RZ, RZ, R17, P0 ;  /* 0x000000ffff117224 */ /* 0x000fe200000e0611 */
[----:B------:R-:W-:-:S04]  /*1db0*/  ISETP.GE.U32.AND P0, PT, R16, R18, PT ;  /* 0x000000121000720c */ /* 0x000fc80003f06070 */
[----:B------:R-:W-:-:S13]  /*1dc0*/  ISETP.GE.U32.AND.EX P0, PT, R17, R22, PT, P0 ;  /* 0x000000161100720c */ /* 0x000fda0003f06100 */
[----:B------:R-:W-:Y:S05]  /*1dd0*/  @!P0 BRA `(.L_x_30163) ;  /* 0xfffffffc00888947 */ /* 0x000fea000383ffff */
.L_x_30160:
[----:B------:R-:W-:Y:S05]  /*1de0*/  BSYNC B6 ;  /* 0x0000000000067941 */ /* 0x000fea0003800000 */
.L_x_30159:
        /* <DEDUP_REMOVED lines=21> */
.L_x_30165:
[----:B------:R-:W-:Y:S05]  /*1f40*/  BSYNC B6 ;  /* 0x0000000000067941 */ /* 0x000fea0003800000 */
.L_x_30164:
        /* <DEDUP_REMOVED lines=21> */
.L_x_30167:
[----:B------:R-:W-:Y:S05]  /*20a0*/  BSYNC B6 ;  /* 0x0000000000067941 */ /* 0x000fea0003800000 */
.L_x_30166:
        /* <DEDUP_REMOVED lines=26> */
.L_x_30169:
[----:B------:R-:W-:Y:S05]  /*2250*/  BSYNC B6 ;  /* 0x0000000000067941 */ /* 0x000fea0003800000 */
.L_x_30168:
        /* <DEDUP_REMOVED lines=11> */
.L_x_30174:
        /* <DEDUP_REMOVED lines=14> */
.L_x_30172:
        /* <DEDUP_REMOVED lines=19> */
.L_x_30173:
[----:B------:R-:W-:Y:S05]  /*2520*/  BSYNC B1 ;  /* 0x0000000000017941 */ /* 0x000fea0003800000 */
.L_x_30171:
        /* <DEDUP_REMOVED lines=18> */
.L_x_30170:
        /* <DEDUP_REMOVED lines=18> */
.L_x_30179:
        /* <DEDUP_REMOVED lines=24> */
.L_x_30178:
[----:B------:R-:W-:Y:S05]  /*28f0*/  BSYNC B7 ;  /* 0x0000000000077941 */ /* 0x000fea0003800000 */
.L_x_30177:
[----:B------:R-:W-:-:S05]  /*2900*/  IADD3 R16, P0, R16, 0x4, RZ ;  /* 0x0000000410107810 */ /* 0x000fca0007f1e0ff */
[----:B------:R-:W-:Y:S01]  /*2910*/  IMAD.X R17, RZ, RZ, R17, P0 ;  /* 0x000000ffff117224 */ /* 0x000fe200000e0611 */
[----:B------:R-:W-:-:S04]  /*2920*/  ISETP.GE.U32.AND P0, PT, R16, R19, PT ;  /* 0x000000131000720c */ /* 0x000fc80003f06070 */
[----:B------:R-:W-:-:S13]  /*2930*/  ISETP.GE.U32.AND.EX P0, PT, R17, R18, PT, P0 ;  /* 0x000000121100720c */ /* 0x000fda0003f06100 */
[----:B------:R-:W-:Y:S05]  /*2940*/  @!P0 BRA `(.L_x_30179) ;  /* 0xfffffffc00888947 */ /* 0x000fea000383ffff */
.L_x_30176:
[----:B------:R-:W-:Y:S05]  /*2950*/  BSYNC B6 ;  /* 0x0000000000067941 */ /* 0x000fea0003800000 */
.L_x_30175:
        /* <DEDUP_REMOVED lines=21> */
.L_x_30181:
[----:B------:R-:W-:Y:S05]  /*2ab0*/  BSYNC B6 ;  /* 0x0000000000067941 */ /* 0x000fea0003800000 */
.L_x_30180:
        /* <DEDUP_REMOVED lines=21> */
.L_x_30183:
[----:B------:R-:W-:Y:S05]  /*2c10*/  BSYNC B6 ;  /* 0x0000000000067941 */ /* 0x000fea0003800000 */
.L_x_30182:
        /* <DEDUP_REMOVED lines=26> */
.L_x_30185:
[----:B------:R-:W-:Y:S05]  /*2dc0*/  BSYNC B6 ;  /* 0x0000000000067941 */ /* 0x000fea0003800000 */
.L_x_30184:
        /* <DEDUP_REMOVED lines=11> */
.L_x_30190:
        /* <DEDUP_REMOVED lines=14> */
.L_x_30188:
        /* <DEDUP_REMOVED lines=19> */
.L_x_30189:
[----:B------:R-:W-:Y:S05]  /*3090*/  BSYNC B1 ;  /* 0x0000000000017941 */ /* 0x000fea0003800000 */
.L_x_30187:
        /* <DEDUP_REMOVED lines=18> */
.L_x_30186:
        /* <DEDUP_REMOVED lines=18> */
.L_x_30195:
        /* <DEDUP_REMOVED lines=24> */
.L_x_30194:
[----:B------:R-:W-:Y:S05]  /*3460*/  BSYNC B7 ;  /* 0x0000000000077941 */ /* 0x000fea0003800000 */
.L_x_30193:
[----:B------:R-:W-:-:S05]  /*3470*/  IADD3 R16, P0, R16, 0x4, RZ ;  /* 0x0000000410107810 */ /* 0x000fca0007f1e0ff */
[----:B------:R-:W-:Y:S01]  /*3480*/  IMAD.X R17, RZ, RZ, R17, P0 ;  /* 0x000000ffff117224 */ /* 0x000fe200000e0611 */
[----:B------:R-:W-:-:S04]  /*3490*/  ISETP.GE.U32.AND P0, PT, R16, R19, PT ;  /* 0x000000131000720c */ /* 0x000fc80003f06070 */
[----:B------:R-:W-:-:S13]  /*34a0*/  ISETP.GE.U32.AND.EX P0, PT, R17, R18, PT, P0 ;  /* 0x000000121100720c */ /* 0x000fda0003f06100 */
[----:B------:R-:W-:Y:S05]  /*34b0*/  @!P0 BRA `(.L_x_30195) ;  /* 0xfffffffc00888947 */ /* 0x000fea000383ffff */
.L_x_30192:
[----:B------:R-:W-:Y:S05]  /*34c0*/  BSYNC B6 ;  /* 0x0000000000067941 */ /* 0x000fea0003800000 */
.L_x_30191:
        /* <DEDUP_REMOVED lines=21> */
.L_x_30197:
[----:B------:R-:W-:Y:S05]  /*3620*/  BSYNC B6 ;  /* 0x0000000000067941 */ /* 0x000fea0003800000 */
.L_x_30196:
        /* <DEDUP_REMOVED lines=21> */
.L_x_30199:
[----:B------:R-:W-:Y:S05]  /*3780*/  BSYNC B6 ;  /* 0x0000000000067941 */ /* 0x000fea0003800000 */
.L_x_30198:
        /* <DEDUP_REMOVED lines=26> */
.L_x_30201:
[----:B------:R-:W-:Y:S05]  /*3930*/  BSYNC B6 ;  /* 0x0000000000067941 */ /* 0x000fea0003800000 */
.L_x_30200:
        /* <DEDUP_REMOVED lines=11> */
.L_x_30206:
        /* <DEDUP_REMOVED lines=10> */
[----:B------:R-:W-:Y:S05]  /*3a90*/  CALL.REL.NOINC `($__internal_73_$__cuda_sm20_div_s64) ;  /* 0x0000009c005c7944 */ /* 0x000fea0003c00000 */
[----:B------:R-:W-:Y:S01]  /*3aa0*/  MOV R6, R4 ;  /* 0x0000000400067202 */ /* 0x000fe20000000f00 */
[----:B------:R-:W-:Y:S01]  /*3ab0*/  IMAD.MOV.U32 R7, RZ, RZ, R3 ;  /* 0x000000ffff077224 */ /* 0x000fe200078e0003 */
[----:B------:R-:W-:Y:S06]  /*3ac0*/  BRA `(.L_x_30205) ;  /* 0x00000000004c7947 */ /* 0x000fec0003800000 */
.L_x_30204:
        /* <DEDUP_REMOVED lines=19> */
.L_x_30205:
[----:B------:R-:W-:Y:S05]  /*3c00*/  BSYNC B1 ;  /* 0x0000000000017941 */ /* 0x000fea0003800000 */
.L_x_30203:
        /* <DEDUP_REMOVED lines=18> */
.L_x_30202:
        /* <DEDUP_REMOVED lines=18> */
.L_x_30211:
        /* <DEDUP_REMOVED lines=24> */
.L_x_30210:
[----:B------:R-:W-:Y:S05]  /*3fd0*/  BSYNC B7 ;  /* 0x0000000000077941 */ /* 0x000fea0003800000 */
.L_x_30209:
[----:B------:R-:W-:-:S04]  /*3fe0*/  IADD3 R16, P0, R16, 0x4, RZ ;  /* 0x0000000410107810 */ /* 0x000fc80007f1e0ff */
[----:B------:R-:W-:Y:S02]  /*3ff0*/  IADD3.X R17, RZ, R17, RZ, P0, !PT ;  /* 0x00000011ff117210 */ /* 0x000fe400007fe4ff */
[----:B------:R-:W-:-:S04]  /*4000*/  ISETP.GE.U32.AND P0, PT, R16, R19, PT ;  /* 0x000000131000720c */ /* 0x000fc80003f06070 */
[----:B------:R-:W-:-:S13]  /*4010*/  ISETP.GE.U32.AND.EX P0, PT, R17, R18, PT, P0 ;  /* 0x000000121100720c */ /* 0x000fda0003f06100 */
[----:B------:R-:W-:Y:S05]  /*4020*/  @!P0 BRA `(.L_x_30211) ;  /* 0xfffffffc00888947 */ /* 0x000fea000383ffff */
.L_x_30208:
[----:B------:R-:W-:Y:S05]  /*4030*/  BSYNC B6 ;  /* 0x0000000000067941 */ /* 0x000fea0003800000 */
.L_x_30207:
        /* <DEDUP_REMOVED lines=21> */
.L_x_30213:
[----:B------:R-:W-:Y:S05]  /*4190*/  BSYNC B6 ;  /* 0x0000000000067941 */ /* 0x000fea0003800000 */
.L_x_30212:
        /* <DEDUP_REMOVED lines=21> */
.L_x_30215:
[----:B------:R-:W-:Y:S05]  /*42f0*/  BSYNC B6 ;  /* 0x0000000000067941 */ /* 0x000fea0003800000 */
.L_x_30214:
        /* <DEDUP_REMOVED lines=26> */
.L_x_30217:
[----:B------:R-:W-:Y:S05]  /*44a0*/  BSYNC B6 ;  /* 0x0000000000067941 */ /* 0x000fea0003800000 */
.L_x_30216:
        /* <DEDUP_REMOVED lines=11> */
.L_x_30222:
        /* <DEDUP_REMOVED lines=10> */
[----:B------:R-:W-:Y:S05]  /*4600*/  CALL.REL.NOINC `($__internal_73_$__cuda_sm20_div_s64) ;  /* 0x0000009000807944 */ /* 0x000fea0003c00000 */
[----:B------:R-:W-:Y:S01]  /*4610*/  IMAD.MOV.U32 R6, RZ, RZ, R4 ;  /* 0x000000ffff067224 */ /* 0x000fe200078e0004 */
[----:B------:R-:W-:Y:S01]  /*4620*/  MOV R7, R3 ;  /* 0x0000000300077202 */ /* 0x000fe20000000f00 */
[----:B------:R-:W-:Y:S06]  /*4630*/  BRA `(.L_x_30221) ;  /* 0x00000000004c7947 */ /* 0x000fec0003800000 */
.L_x_30220:
        /* <DEDUP_REMOVED lines=19> */
.L_x_30221:
[----:B------:R-:W-:Y:S05]  /*4770*/  BSYNC B1 ;  /* 0x0000000000017941 */ /* 0x000fea0003800000 */
.L_x_30219:
        /* <DEDUP_REMOVED lines=18> */
.L_x_30218:
        /* <DEDUP_REMOVED lines=18> */
.L_x_30227:
        /* <DEDUP_REMOVED lines=24> */
.L_x_30226:
[----:B------:R-:W-:Y:S05]  /*4b40*/  BSYNC B7 ;  /* 0x0000000000077941 */ /* 0x000fea0003800000 */
.L_x_30225:
[----:B------:R-:W-:-:S05]  /*4b50*/  IADD3 R16, P0, R16, 0x4, RZ ;  /* 0x0000000410107810 */ /* 0x000fca0007f1e0ff */
[----:B------:R-:W-:Y:S01]  /*4b60*/  IMAD.X R17, RZ, RZ, R17, P0 ;  /* 0x000000ffff117224 */ /* 0x000fe200000e0611 */
[----:B------:R-:W-:-:S04]  /*4b70*/  ISETP.GE.U32.AND P0, PT, R16, R19, PT ;  /* 0x000000131000720c */ /* 0x000fc80003f06070 */
[----:B------:R-:W-:-:S13]  /*4b80*/  ISETP.GE.U32.AND.EX P0, PT, R17, R18, PT, P0 ;  /* 0x000000121100720c */ /* 0x000fda0003f06100 */
[----:B------:R-:W-:Y:S05]  /*4b90*/  @!P0 BRA `(.L_x_30227) ;  /* 0xfffffffc00888947 */ /* 0x000fea000383ffff */
.L_x_30224:
[----:B------:R-:W-:Y:S05]  /*4ba0*/  BSYNC B6 ;  /* 0x0000000000067941 */ /* 0x000fea0003800000 */
.L_x_30223:
        /* <DEDUP_REMOVED lines=21> */
.L_x_30229:
[----:B------:R-:W-:Y:S05]  /*4d00*/  BSYNC B6 ;  /* 0x0000000000067941 */ /* 0x000fea0003800000 */
.L_x_30228:
        /* <DEDUP_REMOVED lines=21> */
.L_x_30231:
[----:B------:R-:W-:Y:S05]  /*4e60*/  BSYNC B6 ;  /* 0x0000000000067941 */ /* 0x000fea0003800000 */
.L_x_30230:
        /* <DEDUP_REMOVED lines=26> */
.L_x_30233:
[----:B------:R-:W-:Y:S05]  /*5010*/  BSYNC B6 ;  /* 0x0000000000067941 */ /* 0x000fea0003800000 */
.L_x_30232:
        /* <DEDUP_REMOVED lines=11> */
.L_x_30238:
        /* <DEDUP_REMOVED lines=14> */
.L_x_30236:
        /* <DEDUP_REMOVED lines=19> */
.L_x_30237:
[----:B------:R-:W-:Y:S05]  /*52e0*/  BSYNC B1 ;  /* 0x0000000000017941 */ /* 0x000fea0003800000 */
.L_x_30235:
        /* <DEDUP_REMOVED lines=18> */
.L_x_30234:
        /* <DEDUP_REMOVED lines=18> */
.L_x_30243:
        /* <DEDUP_REMOVED lines=24> */
.L_x_30242:
[----:B------:R-:W-:Y:S05]  /*56b0*/  BSYNC B7 ;  /* 0x0000000000077941 */ /* 0x000fea0003800000 */
.L_x_30241:
[----:B------:R-:W-:-:S05]  /*56c0*/  IADD3 R16, P0, R16, 0x4, RZ ;  /* 0x0000000410107810 */ /* 0x000fca0007f1e0ff */
[----:B------:R-:W-:Y:S01]  /*56d0*/  IMAD.X R17, RZ, RZ, R17, P0 ;  /* 0x000000ffff117224 */ /* 0x000fe200000e0611 */
[----:B------:R-:W-:-:S04]  /*56e0*/  ISETP.GE.U32.AND P0, PT, R16, R19, PT ;  /* 0x000000131000720c */ /* 0x000fc80003f06070 */
[----:B------:R-:W-:-:S13]  /*56f0*/  ISETP.GE.U32.AND.EX P0, PT, R17, R18, PT, P0 ;  /* 0x000000121100720c */ /* 0x000fda0003f06100 */
[----:B------:R-:W-:Y:S05]  /*5700*/  @!P0 BRA `(.L_x_30243) ;  /* 0xfffffffc00888947 */ /* 0x000fea000383ffff */
.L_x_30240:
[----:B------:R-:W-:Y:S05]  /*5710*/  BSYNC B6 ;  /* 0x0000000000067941 */ /* 0x000fea0003800000 */
.L_x_30239:
        /* <DEDUP_REMOVED lines=21> */
.L_x_30245:
[----:B------:R-:W-:Y:S05]  /*5870*/  BSYNC B6 ;  /* 0x0000000000067941 */ /* 0x000fea0003800000 */
.L_x_30244:
        /* <DEDUP_REMOVED lines=21> */
.L_x_30247:
[----:B------:R-:W-:Y:S05]  /*59d0*/  BSYNC B6 ;  /* 0x0000000000067941 */ /* 0x000fea0003800000 */
.L_x_30246:
        /* <DEDUP_REMOVED lines=26> */
.L_x_30249:
[----:B------:R-:W-:Y:S05]  /*5b80*/  BSYNC B6 ;  /* 0x0000000000067941 */ /* 0x000fea0003800000 */
.L_x_30248:
        /* <DEDUP_REMOVED lines=11> */
.L_x_30254:
        /* <DEDUP_REMOVED lines=14> */
.L_x_30252:
        /* <DEDUP_REMOVED lines=20> */
.L_x_30253:
[----:B------:R-:W-:Y:S05]  /*5e60*/  BSYNC B1 ;  /* 0x0000000000017941 */ /* 0x000fea0003800000 */
.L_x_30251:
        /* <DEDUP_REMOVED lines=21> */
.L_x_30250:
        /* <DEDUP_REMOVED lines=18> */
.L_x_30259:
        /* <DEDUP_REMOVED lines=24> */
.L_x_30258:
[----:B------:R-:W-:Y:S05]  /*6260*/  BSYNC B7 ;  /* 0x0000000000077941 */ /* 0x000fea0003800000 */
.L_x_30257:
[----:B------:R-:W-:-:S05]  /*6270*/  IADD3 R16, P0, R16, 0x4, RZ ;  /* 0x0000000410107810 */ /* 0x000fca0007f1e0ff */
[----:B------:R-:W-:Y:S01]  /*6280*/  IMAD.X R17, RZ, RZ, R17, P0 ;  /* 0x000000ffff117224 */ /* 0x000fe200000e0611 */
[----:B------:R-:W-:-:S04]  /*6290*/  ISETP.GE.U32.AND P0, PT, R16, R19, PT ;  /* 0x000000131000720c */ /* 0x000fc80003f06070 */
[----:B------:R-:W-:-:S13]  /*62a0*/  ISETP.GE.U32.AND.EX P0, PT, R17, R18, PT, P0 ;  /* 0x000000121100720c */ /* 0x000fda0003f06100 */
[----:B------:R-:W-:Y:S05]  /*62b0*/  @!P0 BRA `(.L_x_30259) ;  /* 0xfffffffc00888947 */ /* 0x000fea000383ffff */
.L_x_30256:
[----:B------:R-:W-:Y:S05]  /*62c0*/  BSYNC B6 ;  /* 0x0000000000067941 */ /* 0x000fea0003800000 */
.L_x_30255:
        /* <DEDUP_REMOVED lines=11> */
.L_x_30131:
        /* <DEDUP_REMOVED lines=237> */
.L_x_30263:
[----:B------:R-:W-:Y:S05]  /*7250*/  BSYNC B7 ;  /* 0x0000000000077941 */ /* 0x000fea0003800000 */
.L_x_30262:
        /* <DEDUP_REMOVED lines=23> */
.L_x_30265:
[----:B------:R-:W-:Y:S05]  /*73d0*/  BSYNC B7 ;  /* 0x0000000000077941 */ /* 0x000fea0003800000 */
.L_x_30264:
        /* <DEDUP_REMOVED lines=26> */
.L_x_30267:
[----:B------:R-:W-:Y:S05]  /*7580*/  BSYNC B7 ;  /* 0x0000000000077941 */ /* 0x000fea0003800000 */
.L_x_30266:
        /* <DEDUP_REMOVED lines=15> */
.L_x_30272:
        /* <DEDUP_REMOVED lines=14> */
.L_x_30270:
        /* <DEDUP_REMOVED lines=19> */
.L_x_30271:
[----:B------:R-:W-:Y:S05]  /*7890*/  BSYNC B1 ;  /* 0x0000000000017941 */ /* 0x000fea0003800000 */
.L_x_30269:
        /* <DEDUP_REMOVED lines=22> */
.L_x_30268:
        /* <DEDUP_REMOVED lines=17> */
.L_x_30275:
        /* <DEDUP_REMOVED lines=24> */
.L_x_30274:
[----:B------:R-:W-:Y:S05]  /*7c90*/  BSYNC B7 ;  /* 0x0000000000077941 */ /* 0x000fea0003800000 */
.L_x_30273:
[----:B------:R-:W-:-:S04]  /*7ca0*/  IADD3 R16, P0, R16, 0x4, RZ ;  /* 0x0000000410107810 */ /* 0x000fc80007f1e0ff */
[----:B------:R-:W-:Y:S02]  /*7cb0*/  IADD3.X R17, RZ, R17, RZ, P0, !PT ;  /* 0x00000011ff117210 */ /* 0x000fe400007fe4ff */
[----:B------:R-:W-:-:S04]  /*7cc0*/  ISETP.GE.U32.AND P0, PT, R16, R22, PT ;  /* 0x000000161000720c */ /* 0x000fc80003f06070 */
[----:B------:R-:W-:-:S13]  /*7cd0*/  ISETP.GE.U32.AND.EX P0, PT, R17, R18, PT, P0 ;  /* 0x000000121100720c */ /* 0x000fda0003f06100 */
[----:B------:R-:W-:Y:S05]  /*7ce0*/  @!P0 BRA `(.L_x_30275) ;  /* 0xfffffffc00888947 */ /* 0x000fea000383ffff */
.L_x_30261:
[----:B------:R-:W-:Y:S05]  /*7cf0*/  BSYNC B6 ;  /* 0x0000000000067941 */ /* 0x000fea0003800000 */
.L_x_30260:
        /* <DEDUP_REMOVED lines=28> */
.L_x_30279:
[----:B------:R-:W-:Y:S05]  /*7ec0*/  BSYNC B7 ;  /* 0x0000000000077941 */ /* 0x000fea0003800000 */
.L_x_30278:
        /* <DEDUP_REMOVED lines=23> */
.L_x_30281:
[----:B------:R-:W-:Y:S05]  /*8040*/  BSYNC B7 ;  /* 0x0000000000077941 */ /* 0x000fea0003800000 */
.L_x_30280:
        /* <DEDUP_REMOVED lines=26> */
.L_x_30283:
[----:B------:R-:W-:Y:S05]  /*81f0*/  BSYNC B7 ;  /* 0x0000000000077941 */ /* 0x000fea0003800000 */
.L_x_30282:
        /* <DEDUP_REMOVED lines=15> */
.L_x_30288:
        /* <DEDUP_REMOVED lines=14> */
.L_x_30286:
        /* <DEDUP_REMOVED lines=19> */
.L_x_30287:
[----:B------:R-:W-:Y:S05]  /*8500*/  BSYNC B1 ;  /* 0x0000000000017941 */ /* 0x000fea0003800000 */
.L_x_30285:
        /* <DEDUP_REMOVED lines=22> */
.L_x_30284:
        /* <DEDUP_REMOVED lines=17> */
.L_x_30291:
        /* <DEDUP_REMOVED lines=24> */
.L_x_30290:
[----:B------:R-:W-:Y:S05]  /*8900*/  BSYNC B7 ;  /* 0x0000000000077941 */ /* 0x000fea0003800000 */
.L_x_30289:
[----:B------:R-:W-:-:S05]  /*8910*/  IADD3 R16, P0, R16, 0x4, RZ ;  /* 0x0000000410107810 */ /* 0x000fca0007f1e0ff */
[----:B------:R-:W-:Y:S01]  /*8920*/  IMAD.X R17, RZ, RZ, R17, P0 ;  /* 0x000000ffff117224 */ /* 0x000fe200000e0611 */
[----:B------:R-:W-:-:S04]  /*8930*/  ISETP.GE.U32.AND P0, PT, R16, R18, PT ;  /* 0x000000121000720c */ /* 0x000fc80003f06070 */
[----:B------:R-:W-:-:S13]  /*8940*/  ISETP.GE.U32.AND.EX P0, PT, R17, R22, PT, P0 ;  /* 0x000000161100720c */ /* 0x000fda0003f06100 */
[----:B------:R-:W-:Y:S05]  /*8950*/  @!P0 BRA `(.L_x_30291) ;  /* 0xfffffffc00888947 */ /* 0x000fea000383ffff */
.L_x_30277:
[----:B------:R-:W-:Y:S05]  /*8960*/  BSYNC B6 ;  /* 0x0000000000067941 */ /* 0x000fea0003800000 */
.L_x_30276:
        /* <DEDUP_REMOVED lines=28> */
.L_x_30295:
[----:B------:R-:W-:Y:S05]  /*8b30*/  BSYNC B7 ;  /* 0x0000000000077941 */ /* 0x000fea0003800000 */
.L_x_30294:
        /* <DEDUP_REMOVED lines=23> */
.L_x_30297:
[----:B------:R-:W-:Y:S05]  /*8cb0*/  BSYNC B7 ;  /* 0x0000000000077941 */ /* 0x000fea0003800000 */
.L_x_30296:
        /* <DEDUP_REMOVED lines=26> */
.L_x_30299:
[----:B------:R-:W-:Y:S05]  /*8e60*/  BSYNC B7 ;  /* 0x0000000000077941 */ /* 0x000fea0003800000 */
.L_x_30298:
        /* <DEDUP_REMOVED lines=15> */
.L_x_30304:
        /* <DEDUP_REMOVED lines=14> */
.L_x_30302:
        /* <DEDUP_REMOVED lines=19> */
.L_x_30303:
[----:B------:R-:W-:Y:S05]  /*9170*/  BSYNC B1 ;  /* 0x0000000000017941 */ /* 0x000fea0003800000 */
.L_x_30301:
        /* <DEDUP_REMOVED lines=22> */
.L_x_30300:
        /* <DEDUP_REMOVED lines=17> */
.L_x_30307:
        /* <DEDUP_REMOVED lines=24> */
.L_x_30306:
[----:B------:R-:W-:Y:S05]  /*9570*/  BSYNC B7 ;  /* 0x0000000000077941 */ /* 0x000fea0003800000 */
.L_x_30305:
[----:B------:R-:W-:-:S04]  /*9580*/  IADD3 R16, P0, R16, 0x4, RZ ;  /* 0x0000000410107810 */ /* 0x000fc80007f1e0ff */
[----:B------:R-:W-:Y:S02]  /*9590*/  IADD3.X R17, RZ, R17, RZ, P0, !PT ;  /* 0x00000011ff117210 */ /* 0x000fe400007fe4ff */
[----:B------:R-:W-:-:S04]  /*95a0*/  ISETP.GE.U32.AND P0, PT, R16, R19, PT ;  /* 0x000000131000720c */ /* 0x000fc80003f06070 */
[----:B------:R-:W-:-:S13]  /*95b0*/  ISETP.GE.U32.AND.EX P0, PT, R17, R18, PT, P0 ;  /* 0x000000121100720c */ /* 0x000fda0003f06100 */
[----:B------:R-:W-:Y:S05]  /*95c0*/  @!P0 BRA `(.L_x_30307) ;  /* 0xfffffffc00888947 */ /* 0x000fea000383ffff */
.L_x_30293:
[----:B------:R-:W-:Y:S05]  /*95d0*/  BSYNC B6 ;  /* 0x0000000000067941 */ /* 0x000fea0003800000 */
.L_x_30292:
        /* <DEDUP_REMOVED lines=28> */
.L_x_30311:
[----:B------:R-:W-:Y:S05]  /*97a0*/  BSYNC B7 ;  /* 0x0000000000077941 */ /* 0x000fea0003800000 */
.L_x_30310:
        /* <DEDUP_REMOVED lines=23> */
.L_x_30313:
[----:B------:R-:W-:Y:S05]  /*9920*/  BSYNC B7 ;  /* 0x0000000000077941 */ /* 0x000fea0003800000 */
.L_x_30312:
        /* <DEDUP_REMOVED lines=26> */
.L_x_30315:
[----:B------:R-:W-:Y:S05]  /*9ad0*/  BSYNC B7 ;  /* 0x0000000000077941 */ /* 0x000fea0003800000 */
.L_x_30314:
        /* <DEDUP_REMOVED lines=16> */
.L_x_30320:
        /* <DEDUP_REMOVED lines=14> */
.L_x_30318:
        /* <DEDUP_REMOVED lines=20> */
.L_x_30319:
[----:B------:R-:W-:Y:S05]  /*9e00*/  BSYNC B1 ;  /* 0x0000000000017941 */ /* 0x000fea0003800000 */
.L_x_30317:
        /* <DEDUP_REMOVED lines=21> */
.L_x_30316:
        /* <DEDUP_REMOVED lines=17> */
.L_x_30323:
        /* <DEDUP_REMOVED lines=24> */
.L_x_30322:
[----:B------:R-:W-:Y:S05]  /*a1f0*/  BSYNC B7 ;  /* 0x0000000000077941 */ /* 0x000fea0003800000 */
.L_x_30321:
[----:B------:R-:W-:-:S05]  /*a200*/  IADD3 R16, P0, R16, 0x4, RZ ;  /* 0x0000000410107810 */ /* 0x000fca0007f1e0ff */
[----:B------:R-:W-:Y:S01]  /*a210*/  IMAD.X R17, RZ, RZ, R17, P0 ;  /* 0x000000ffff117224 */ /* 0x000fe200000e0611 */
[----:B------:R-:W-:-:S04]  /*a220*/  ISETP.GE.U32.AND P0, PT, R16, R19, PT ;  /* 0x000000131000720c */ /* 0x000fc80003f06070 */
[----:B------:R-:W-:-:S13]  /*a230*/  ISETP.GE.U32.AND.EX P0, PT, R17, R18, PT, P0 ;  /* 0x000000121100720c */ /* 0x000fda0003f06100 */
[----:B------:R-:W-:Y:S05]  /*a240*/  @!P0 BRA `(.L_x_30323) ;  /* 0xfffffffc00888947 */ /* 0x000fea000383ffff */
.L_x_30309:
[----:B------:R-:W-:Y:S05]  /*a250*/  BSYNC B6 ;  /* 0x0000000000067941 */ /* 0x000fea0003800000 */
.L_x_30308:
        /* <DEDUP_REMOVED lines=28> */
.L_x_30327:
[----:B------:R-:W-:Y:S05]  /*a420*/  BSYNC B7 ;  /* 0x0000000000077941 */ /* 0x000fea0003800000 */
.L_x_30326:
        /* <DEDUP_REMOVED lines=23> */
.L_x_30329:
[----:B------:R-:W-:Y:S05]  /*a5a0*/  BSYNC B7 ;  /* 0x0000000000077941 */ /* 0x000fea0003800000 */
.L_x_30328:
        /* <DEDUP_REMOVED lines=26> */
.L_x_30331:
[----:B------:R-:W-:Y:S05]  /*a750*/  BSYNC B7 ;  /* 0x0000000000077941 */ /* 0x000fea0003800000 */
.L_x_30330:
        /* <DEDUP_REMOVED lines=16> */
.L_x_30336:
        /* <DEDUP_REMOVED lines=14> */
.L_x_30334:
        /* <DEDUP_REMOVED lines=20> */
.L_x_30335:
[----:B------:R-:W-:Y:S05]  /*aa80*/  BSYNC B1 ;  /* 0x0000000000017941 */ /* 0x000fea0003800000 */
.L_x_30333:
        /* <DEDUP_REMOVED lines=21> */
.L_x_30332:
        /* <DEDUP_REMOVED lines=17> */
.L_x_30339:
        /* <DEDUP_REMOVED lines=24> */
.L_x_30338:
[----:B------:R-:W-:Y:S05]  /*ae70*/  BSYNC B7 ;  /* 0x0000000000077941 */ /* 0x000fea0003800000 */
.L_x_30337:
[----:B------:R-:W-:-:S05]  /*ae80*/  IADD3 R16, P0, R16, 0x4, RZ ;  /* 0x0000000410107810 */ /* 0x000fca0007f1e0ff */
[----:B------:R-:W-:Y:S01]  /*ae90*/  IMAD.X R17, RZ, RZ, R17, P0 ;  /* 0x000000ffff117224 */ /* 0x000fe200000e0611 */
[----:B------:R-:W-:-:S04]  /*aea0*/  ISETP.GE.U32.AND P0, PT, R16, R19, PT ;  /* 0x000000131000720c */ /* 0x000fc80003f06070 */
[----:B------:R-:W-:-:S13]  /*aeb0*/  ISETP.GE.U32.AND.EX P0, PT, R17, R18, PT, P0 ;  /* 0x000000121100720c */ /* 0x000fda0003f06100 */
[----:B------:R-:W-:Y:S05]  /*aec0*/  @!P0 BRA `(.L_x_30339) ;  /* 0xfffffffc00888947 */ /* 0x000fea000383ffff */
.L_x_30325:
[----:B------:R-:W-:Y:S05]  /*aed0*/  BSYNC B6 ;  /* 0x0000000000067941 */ /* 0x000fea0003800000 */
.L_x_30324:
        /* <DEDUP_REMOVED lines=28> */
.L_x_30343:
[----:B------:R-:W-:Y:S05]  /*b0a0*/  BSYNC B7 ;  /* 0x0000000000077941 */ /* 0x000fea0003800000 */
.L_x_30342:
        /* <DEDUP_REMOVED lines=23> */
.L_x_30345:
[----:B------:R-:W-:Y:S05]  /*b220*/  BSYNC B7 ;  /* 0x0000000000077941 */ /* 0x000fea0003800000 */
.L_x_30344:
        /* <DEDUP_REMOVED lines=26> */
.L_x_30347:
[----:B------:R-:W-:Y:S05]  /*b3d0*/  BSYNC B7 ;  /* 0x0000000000077941 */ /* 0x000fea0003800000 */
.L_x_30346:
        /* <DEDUP_REMOVED lines=16> */
.L_x_30352:
        /* <DEDUP_REMOVED lines=14> */
.L_x_30350:
        /* <DEDUP_REMOVED lines=20> */
.L_x_30351:
[----:B------:R-:W-:Y:S05]  /*b700*/  BSYNC B1 ;  /* 0x0000000000017941 */ /* 0x000fea0003800000 */
.L_x_30349:
        /* <DEDUP_REMOVED lines=21> */
.L_x_30348:
        /* <DEDUP_REMOVED lines=17> */
.L_x_30355:
        /* <DEDUP_REMOVED lines=24> */
.L_x_30354:
[----:B------:R-:W-:Y:S05]  /*baf0*/  BSYNC B7 ;  /* 0x0000000000077941 */ /* 0x000fea0003800000 */
.L_x_30353:
[----:B------:R-:W-:-:S05]  /*bb00*/  IADD3 R16, P0, R16, 0x4, RZ ;  /* 0x0000000410107810 */ /* 0x000fca0007f1e0ff */
[----:B------:R-:W-:Y:S01]  /*bb10*/  IMAD.X R17, RZ, RZ, R17, P0 ;  /* 0x000000ffff117224 */ /* 0x000fe200000e0611 */
[----:B------:R-:W-:-:S04]  /*bb20*/  ISETP.GE.U32.AND P0, PT, R16, R19, PT ;  /* 0x000000131000720c */ /* 0x000fc80003f06070 */
[----:B------:R-:W-:-:S13]  /*bb30*/  ISETP.GE.U32.AND.EX P0, PT, R17, R18, PT, P0 ;  /* 0x000000121100720c */ /* 0x000fda0003f06100 */
[----:B------:R-:W-:Y:S05]  /*bb40*/  @!P0 BRA `(.L_x_30355) ;  /* 0xfffffffc00888947 */ /* 0x000fea000383ffff */
.L_x_30341:
[----:B------:R-:W-:Y:S05]  /*bb50*/  BSYNC B6 ;  /* 0x0000000000067941 */ /* 0x000fea0003800000 */
.L_x_30340:
        /* <DEDUP_REMOVED lines=28> */
.L_x_30359:
[----:B------:R-:W-:Y:S05]  /*bd20*/  BSYNC B7 ;  /* 0x0000000000077941 */ /* 0x000fea0003800000 */
.L_x_30358:
        /* <DEDUP_REMOVED lines=23> */
.L_x_30361:
[----:B------:R-:W-:Y:S05]  /*bea0*/  BSYNC B7 ;  /* 0x0000000000077941 */ /* 0x000fea0003800000 */
.L_x_30360:
        /* <DEDUP_REMOVED lines=26> */
.L_x_30363:
[----:B------:R-:W-:Y:S05]  /*c050*/  BSYNC B7 ;  /* 0x0000000000077941 */ /* 0x000fea0003800000 */
.L_x_30362:
        /* <DEDUP_REMOVED lines=16> */
.L_x_30368:
        /* <DEDUP_REMOVED lines=14> */
.L_x_30366:
        /* <DEDUP_REMOVED lines=20> */
.L_x_30367:
[----:B------:R-:W-:Y:S05]  /*c380*/  BSYNC B1 ;  /* 0x0000000000017941 */ /* 0x000fea0003800000 */
.L_x_30365:
        /* <DEDUP_REMOVED lines=21> */
.L_x_30364:
        /* <DEDUP_REMOVED lines=17> */
.L_x_30371:
        /* <DEDUP_REMOVED lines=24> */
.L_x_30370:
[----:B------:R-:W-:Y:S05]  /*c770*/  BSYNC B7 ;  /* 0x0000000000077941 */ /* 0x000fea0003800000 */
.L_x_30369:
[----:B------:R-:W-:-:S04]  /*c780*/  IADD3 R16, P0, R16, 0x4, RZ ;  /* 0x0000000410107810 */ /* 0x000fc80007f1e0ff */
[----:B------:R-:W-:Y:S02]  /*c790*/  IADD3.X R17, RZ, R17, RZ, P0, !PT ;  /* 0x00000011ff117210 */ /* 0x000fe400007fe4ff */
[----:B------:R-:W-:-:S04]  /*c7a0*/  ISETP.GE.U32.AND P0, PT, R16, R19, PT ;  /* 0x000000131000720c */ /* 0x000fc80003f06070 */
[----:B------:R-:W-:-:S13]  /*c7b0*/  ISETP.GE.U32.AND.EX P0, PT, R17, R18, PT, P0 ;  /* 0x000000121100720c */ /* 0x000fda0003f06100 */
[----:B------:R-:W-:Y:S05]  /*c7c0*/  @!P0 BRA `(.L_x_30371) ;  /* 0xfffffffc00888947 */ /* 0x000fea000383ffff */
.L_x_30357:
[----:B------:R-:W-:Y:S05]  /*c7d0*/  BSYNC B6 ;  /* 0x0000000000067941 */ /* 0x000fea0003800000 */
.L_x_30356:
        /* <DEDUP_REMOVED lines=28> */
.L_x_30375:
[----:B------:R-:W-:Y:S05]  /*c9a0*/  BSYNC B7 ;  /* 0x0000000000077941 */ /* 0x000fea0003800000 */
.L_x_30374:
        /* <DEDUP_REMOVED lines=23> */
.L_x_30377:
[----:B------:R-:W-:Y:S05]  /*cb20*/  BSYNC B7 ;  /* 0x0000000000077941 */ /* 0x000fea0003800000 */
.L_x_30376:
        /* <DEDUP_REMOVED lines=26> */
.L_x_30379:
[----:B------:R-:W-:Y:S05]  /*ccd0*/  BSYNC B7 ;  /* 0x0000000000077941 */ /* 0x000fea0003800000 */
.L_x_30378:
        /* <DEDUP_REMOVED lines=15> */
.L_x_30384:
        /* <DEDUP_REMOVED lines=14> */
.L_x_30382:
        /* <DEDUP_REMOVED lines=20> */
.L_x_30383:
[----:B------:R-:W-:Y:S05]  /*cff0*/  BSYNC B1 ;  /* 0x0000000000017941 */ /* 0x000fea0003800000 */
.L_x_30381:
        /* <DEDUP_REMOVED lines=21> */
.L_x_30380:
        /* <DEDUP_REMOVED lines=17> */
.L_x_30387:
        /* <DEDUP_REMOVED lines=24> */
.L_x_30386:
[----:B------:R-:W-:Y:S05]  /*d3e0*/  BSYNC B7 ;  /* 0x0000000000077941 */ /* 0x000fea0003800000 */
.L_x_30385:
[----:B------:R-:W-:-:S05]  /*d3f0*/  IADD3 R16, P0, R16, 0x4, RZ ;  /* 0x0000000410107810 */ /* 0x000fca0007f1e0ff */
[----:B------:R-:W-:Y:S01]  /*d400*/  IMAD.X R17, RZ, RZ, R17, P0 ;  /* 0x000000ffff117224 */ /* 0x000fe200000e0611 */
[----:B------:R-:W-:-:S04]  /*d410*/  ISETP.GE.U32.AND P0, PT, R16, R19, PT ;  /* 0x000000131000720c */ /* 0x000fc80003f06070 */
[----:B------:R-:W-:-:S13]  /*d420*/  ISETP.GE.U32.AND.EX P0, PT, R17, R18, PT, P0 ;  /* 0x000000121100720c */ /* 0x000fda0003f06100 */
[----:B------:R-:W-:Y:S05]  /*d430*/  @!P0 BRA `(.L_x_30387) ;  /* 0xfffffffc00888947 */ /* 0x000fea000383ffff */
.L_x_30373:
[----:B------:R-:W-:Y:S05]  /*d440*/  BSYNC B6 ;  /* 0x0000000000067941 */ /* 0x000fea0003800000 */
.L_x_30372:
        /* <DEDUP_REMOVED lines=23> */
.L_x_30390:
[----:B------:R-:W-:-:S13]  /*d5c0*/  ISETP.GE.AND P0, PT, R0, R41, PT ;  /* 0x000000290000720c */ /* 0x000fda0003f06270 */
[----:B------:R-:W-:Y:S05]  /*d5d0*/  @P0 BRA `(.L_x_30392) ;  /* 0x0000000000300947 */ /* 0x000fea0003800000 */
[----:B0-----:R-:W0:Y:S01]  /*d5e0*/  LDC.64 R2, c[0x0][0x2c8] ;  /* 0x0000b200ff027b82 */ /* 0x001e220000000a00 */
[----:B------:R-:W-:Y:S02]  /*d5f0*/  IMAD.IADD R5, R46, 0x1, R0 ;  /* 0x000000012e057824 */ /* 0x000fe400078e0200 */
[----:B------:R-:W-:Y:S02]  /*d600*/  VIADD R0, R0, 0x80 ;  /* 0x0000008000007836 */ /* 0x000fe40000000000 */
[----:B0-----:R-:W-:-:S05]  /*d610*/  IMAD.WIDE.U32 R2, R5, 0x4, R2 ;  /* 0x0000000405027825 */ /* 0x001fca00078e0002 */
[----:B------:R1:W-:Y:S02]  /*d620*/  STG.E desc[UR36][R2.64], RZ ;  /* 0x000000ff02007986 */ /* 0x0003e4000c101924 */
.L_x_30391:
[----:B------:R-:W-:-:S13]  /*d630*/  ISETP.GE.AND P0, PT, R0, R41, PT ;  /* 0x000000290000720c */ /* 0x000fda0003f06270 */
[----:B------:R-:W-:Y:S05]  /*d640*/  @P0 BRA `(.L_x_30393) ;  /* 0x0000000000340947 */ /* 0x000fea0003800000 */
[----:B01----:R-:W0:Y:S01]  /*d650*/  LDC.64 R2, c[0x0][0x2c8] ;  /* 0x0000b200ff027b82 */ /* 0x003e220000000a00 */
[----:B------:R-:W-:Y:S01]  /*d660*/  IADD3 R5, R46, R0, RZ ;  /* 0x000000002e057210 */ /* 0x000fe20007ffe0ff */
[----:B------:R-:W-:-:S04]  /*d670*/  VIADD R0, R0, 0x80 ;  /* 0x0000008000007836 */ /* 0x000fc80000000000 */
[----:B0-----:R-:W-:-:S05]  /*d680*/  IMAD.WIDE.U32 R2, R5, 0x4, R2 ;  /* 0x0000000405027825 */ /* 0x001fca00078e0002 */
[----:B------:R1:W-:Y:S02]  /*d690*/  STG.E desc[UR36][R2.64], RZ ;  /* 0x000000ff02007986 */ /* 0x0003e4000c101924 */
.L_x_30392:
        /* <DEDUP_REMOVED lines=8> */
.L_x_30393:
[----:B------:R-:W-:Y:S05]  /*d720*/  BSYNC B1 ;  /* 0x0000000000017941 */ /* 0x000fea0003800000 */
.L_x_30389:
[----:B------:R-:W-:-:S13]  /*d730*/  ISETP.GE.AND P0, PT, R0, R41, PT ;  /* 0x000000290000720c */ /* 0x000fda0003f06270 */
[----:B012---:R-:W0:Y:S01]  /*d740*/  @!P0 LDC.64 R2, c[0x0][0x2c8] ;  /* 0x0000b200ff028b82 */ /* 0x007e220000000a00 */
[----:B------:R-:W-:Y:S01]  /*d750*/  @!P0 IADD3 R5, R46, R0, RZ ;  /* 0x000000002e058210 */ /* 0x000fe20007ffe0ff */
[----:B------:R-:W-:-:S04]  /*d760*/  @!P0 VIADD R0, R0, 0x80 ;  /* 0x0000008000008836 */ /* 0x000fc80000000000 */
[----:B0-----:R-:W-:-:S05]  /*d770*/  @!P0 IMAD.WIDE.U32 R2, R5, 0x4, R2 ;  /* 0x0000000405028825 */ /* 0x001fca00078e0002 */
[----:B------:R2:W-:Y:S02]  /*d780*/  @!P0 STG.E desc[UR36][R2.64], RZ ;  /* 0x000000ff02008986 */ /* 0x0005e4000c101924 */
.L_x_30394:
[----:B------:R-:W-:Y:S05]  /*d790*/  BSYNC B0 ;  /* 0x0000000000007941 */ /* 0x000fea0003800000 */
.L_x_30388:
[----:B------:R-:W-:-:S13]  /*d7a0*/  ISETP.GE.AND P0, PT, R0, R41, PT ;  /* 0x000000290000720c */ /* 0x000fda0003f06270 */
[----:B------:R-:W-:Y:S05]  /*d7b0*/  @P0 EXIT ;  /* 0x000000000000094d */ /* 0x000fea0003800000 */
[----:B012---:R-:W0:Y:S01]  /*d7c0*/  LDC.64 R2, c[0x0][0x2c8] ;  /* 0x0000b200ff027b82 */ /* 0x007e220000000a00 */
[----:B------:R-:W-:-:S04]  /*d7d0*/  IMAD.IADD R5, R46, 0x1, R0 ;  /* 0x000000012e057824 */ /* 0x000fc800078e0200 */
[----:B0-----:R-:W-:-:S05]  /*d7e0*/  IMAD.WIDE.U32 R2, R5, 0x4, R2 ;  /* 0x0000000405027825 */ /* 0x001fca00078e0002 */
[----:B------:R-:W-:Y:S01]  /*d7f0*/  STG.E desc[UR36][R2.64], RZ ;  /* 0x000000ff02007986 */ /* 0x000fe2000c101924 */
[----:B------:R-:W-:Y:S05]  /*d800*/  EXIT ;  /* 0x000000000000794d */ /* 0x000fea0003800000 */
        .weak           $__internal_73_$__cuda_sm20_div_s64
        .type           $__internal_73_$__cuda_sm20_div_s64,@function
        .size           $__internal_73_$__cuda_sm20_div_s64,(.L_x_32253 - $__internal_73_$__cuda_sm20_div_s64)
$__internal_73_$__cuda_sm20_div_s64:
        /* <DEDUP_REMOVED lines=83> */
[----:B------:R-:W-:Y:S05]  /*dd40*/  RET.REL.NODEC R6 `(_ZN2at6native29vectorized_elementwise_kernelILi2EZZZNS0_67_GLOBAL__N__bb565c37_34_ValidateCompressedIndicesKernel_cu_33a4b88b42_validate_compressed_sparse_indices_kernelILNS2_8CDimNameE0ENS2_18CUDAKernelLauncherENS2_14EmptyVecKernelENS2_8DummyVecELm8EEEvRKNS_6TensorESA_lllENKUlvE1_clEvENKUlvE_clEvEUliiiiiE_St5arrayIPcLm6EEEEviT0_T1_) ;  /* 0xffffff2006ac7950 */ /* 0x000fea0003c3ffff */
.L_x_30395:
        /* <DEDUP_REMOVED lines=11> */
.L_x_32253:


//--------------------- .text._ZN2at6native29vectorized_elementwise_kernelILi4EZZZNS0_67_GLOBAL__N__bb565c37_34_ValidateCompressedIndicesKernel_cu_33a4b88b42_validate_compressed_sparse_indices_kernelILNS2_8CDimNameE0ENS2_18CUDAKernelLauncherENS2_14EmptyVecKernelENS2_8DummyVecELm8EEEvRKNS_6TensorESA_lllENKUlvE1_clEvENKUlvE_clEvEUliiiiiE_St5arrayIPcLm6EEEEviT0_T1_ --------------------------
	.section	.text._ZN2at6native29vectorized_elementwise_kernelILi4EZZZNS0_67_GLOBAL__N__bb565c37_34_ValidateCompressedIndicesKernel_cu_33a4b88b42_validate_compressed_sparse_indices_kernelILNS2_8CDimNameE0ENS2_18CUDAKernelLauncherENS2_14EmptyVecKernelENS2_8DummyVecELm8EEEvRKNS_6TensorESA_lllENKUlvE1_clEvENKUlvE_clEvEUliiiiiE_St5arrayIPcLm6EEEEviT0_T1_,"ax",@progbits
	.align	128
        .global         _ZN2at6native29vectorized_elementwise_kernelILi4EZZZNS0_67_GLOBAL__N__bb565c37_34_ValidateCompressedIndicesKernel_cu_33a4b88b42_validate_compressed_sparse_indices_kernelILNS2_8CDimNameE0ENS2_18CUDAKernelLauncherENS2_14EmptyVecKernelENS2_8DummyVecELm8EEEvRKNS_6TensorESA_lllENKUlvE1_clEvENKUlvE_clEvEUliiiiiE_St5arrayIPcLm6EEEEviT0_T1_
        .type           _ZN2at6native29vectorized_elementwise_kernelILi4EZZZNS0_67_GLOBAL__N__bb565c37_34_ValidateCompressedIndicesKernel_cu_33a4b88b42_validate_compressed_sparse_indices_kernelILNS2_8CDimNameE0ENS2_18CUDAKernelLauncherENS2_14EmptyVecKernelENS2_8DummyVecELm8EEEvRKNS_6TensorESA_lllENKUlvE1_clEvENKUlvE_clEvEUliiiiiE_St5arrayIPcLm6EEEEviT0_T1_,@function
        .size           _ZN2at6native29vectorized_elementwise_kernelILi4EZZZNS0_67_GLOBAL__N__bb565c37_34_ValidateCompressedIndicesKernel_cu_33a4b88b42_validate_compressed_sparse_indices_kernelILNS2_8CDimNameE0ENS2_18CUDAKernelLauncherENS2_14EmptyVecKernelENS2_8DummyVecELm8EEEvRKNS_6TensorESA_lllENKUlvE1_clEvENKUlvE_clEvEUliiiiiE_St5arrayIPcLm6EEEEviT0_T1_,(.L_x_32254 - _ZN2at6native29vectorized_elementwise_kernelILi4EZZZNS0_67_GLOBAL__N__bb565c37_34_ValidateCompressedIndicesKernel_cu_33a4b88b42_validate_compressed_sparse_indices_kernelILNS2_8CDimNameE0ENS2_18CUDAKernelLauncherENS2_14EmptyVecKernelENS2_8DummyVecELm8EEEvRKNS_6TensorESA_lllENKUlvE1_clEvENKUlvE_clEvEUliiiiiE_St5arrayIPcLm6EEEEviT0_T1_)
        .other          _ZN2at6native29vectorized_elementwise_kernelILi4EZZZNS0_67_GLOBAL__N__bb565c37_34_ValidateCompressedIndicesKernel_cu_33a4b88b42_validate_compressed_sparse_indices_kernelILNS2_8CDimNameE0ENS2_18CUDAKernelLauncherENS2_14EmptyVecKernelENS2_8DummyVecELm8EEEvRKNS_6TensorESA_lllENKUlvE1_clEvENKUlvE_clEvEUliiiiiE_St5arrayIPcLm6EEEEviT0_T1_,@"STO_CUDA_ENTRY STV_DEFAULT"
_ZN2at6native29vectorized_elementwise_kernelILi4EZZZNS0_67_GLOBAL__N__bb565c37_34_ValidateCompressedIndicesKernel_cu_33a4b88b42_validate_compressed_sparse_indices_kernelILNS2_8CDimNameE0ENS2_18CUDAKernelLauncherENS2_14EmptyVecKernelENS2_8DummyVecELm8EEEvRKNS_6TensorESA_lllENKUlvE1_clEvENKUlvE_clEvEUliiiiiE_St5arrayIPcLm6EEEEviT0_T1_:
.text._ZN2at6native29vectorized_elementwise_kernelILi4EZZZNS0_67_GLOBAL__N__bb565c37_34_ValidateCompressedIndicesKernel_cu_33a4b88b42_validate_compressed_sparse_indices_kernelILNS2_8CDimNameE0ENS2_18CUDAKernelLauncherENS2_14EmptyVecKernelENS2_8DummyVecELm8EEEvRKNS_6TensorESA_lllENKUlvE1_clEvENKUlvE_clEvEUliiiiiE_St5arrayIPcLm6EEEEviT0_T1_:
        /* <DEDUP_REMOVED lines=103> */
.L_x_30398:
[----:B------:R-:W-:Y:S05]  /*0670*/  BSYNC B6 ;  /* 0x0000000000067941 */ /* 0x000fea0003800000 */
.L_x_30397:
        /* <DEDUP_REMOVED lines=24> */
.L_x_30400:
[----:B------:R-:W-:Y:S05]  /*0800*/  BSYNC B6 ;  /* 0x0000000000067941 */ /* 0x000fea0003800000 */
.L_x_30399:
        /* <DEDUP_REMOVED lines=26> */
.L_x_30402:
[----:B------:R-:W-:Y:S05]  /*09b0*/  BSYNC B6 ;  /* 0x0000000000067941 */ /* 0x000fea0003800000 */
.L_x_30401:
        /* <DEDUP_REMOVED lines=18> */
.L_x_30407:
        /* <DEDUP_REMOVED lines=10> */
[----:B------:R-:W-:Y:S05]  /*0b80*/  CALL.REL.NOINC `($__internal_74_$__cuda_sm20_div_s64) ;  /* 0x000000c800f07944 */ /* 0x000fea0003c00000 */
[----:B------:R-:W-:Y:S02]  /*0b90*/  IMAD.MOV.U32 R6, RZ, RZ, R4 ;  /* 0x000000ffff067224 */ /* 0x000fe400078e0004 */
[----:B------:R-:W-:Y:S01]  /*0ba0*/  IMAD.MOV.U32 R7, RZ, RZ, R3 ;  /* 0x000000ffff077224 */ /* 0x000fe200078e0003 */
[----:B------:R-:W-:Y:S06]  /*0bb0*/  BRA `(.L_x_30406) ;  /* 0x0000000000507947 */ /* 0x000fec0003800000 */
.L_x_30405:
        /* <DEDUP_REMOVED lines=20> */
.L_x_30406:
[----:B------:R-:W-:Y:S05]  /*0d00*/  BSYNC B1 ;  /* 0x0000000000017941 */ /* 0x000fea0003800000 */
.L_x_30404:
        /* <DEDUP_REMOVED lines=22> */
.L_x_30403:
        /* <DEDUP_REMOVED lines=18> */
.L_x_30412:
        /* <DEDUP_REMOVED lines=24> */
.L_x_30411:
[----:B------:R-:W-:Y:S05]  /*1110*/  BSYNC B7 ;  /* 0x0000000000077941 */ /* 0x000fea0003800000 */
.L_x_30410:
[----:B------:R-:W-:-:S05]  /*1120*/  IADD3 R16, P0, R16, 0x4, RZ ;  /* 0x0000000410107810 */ /* 0x000fca0007f1e0ff */
[----:B------:R-:W-:Y:S01]  /*1130*/  IMAD.X R17, RZ, RZ, R17, P0 ;  /* 0x000000ffff117224 */ /* 0x000fe200000e0611 */
[----:B------:R-:W-:-:S04]  /*1140*/  ISETP.GE.U32.AND P0, PT, R16, R18, PT ;  /* 0x000000121000720c */ /* 0x000fc80003f06070 */
[----:B------:R-:W-:-:S13]  /*1150*/  ISETP.GE.U32.AND.EX P0, PT, R17, R19, PT, P0 ;  /* 0x000000131100720c */ /* 0x000fda0003f06100 */
[----:B------:R-:W-:Y:S05]  /*1160*/  @!P0 BRA `(.L_x_30412) ;  /* 0xfffffffc00888947 */ /* 0x000fea000383ffff */
.L_x_30409:
[----:B------:R-:W-:Y:S05]  /*1170*/  BSYNC B6 ;  /* 0x0000000000067941 */ /* 0x000fea0003800000 */
.L_x_30408:
        /* <DEDUP_REMOVED lines=21> */
.L_x_30414:
[----:B------:R-:W-:Y:S05]  /*12d0*/  BSYNC B6 ;  /* 0x0000000000067941 */ /* 0x000fea0003800000 */
.L_x_30413:
        /* <DEDUP_REMOVED lines=21> */
.L_x_30416:
[----:B------:R-:W-:Y:S05]  /*1430*/  BSYNC B6 ;  /* 0x0000000000067941 */ /* 0x000fea0003800000 */
.L_x_30415:
        /* <DEDUP_REMOVED lines=26> */
.L_x_30418:
[----:B------:R-:W-:Y:S05]  /*15e0*/  BSYNC B6 ;  /* 0x0000000000067941 */ /* 0x000fea0003800000 */
.L_x_30417:
        /* <DEDUP_REMOVED lines=12> */
.L_x_30423:
        /* <DEDUP_REMOVED lines=14> */
.L_x_30421:
        /* <DEDUP_REMOVED lines=20> */
.L_x_30422:
[----:B------:R-:W-:Y:S05]  /*18d0*/  BSYNC B1 ;  /* 0x0000000000017941 */ /* 0x000fea0003800000 */
.L_x_30420:
        /* <DEDUP_REMOVED lines=22> */
.L_x_30419:
        /* <DEDUP_REMOVED lines=18> */
.L_x_30428:
        /* <DEDUP_REMOVED lines=24> */
.L_x_30427:
[----:B------:R-:W-:Y:S05]  /*1ce0*/  BSYNC B7 ;  /* 0x0000000000077941 */ /* 0x000fea0003800000 */
.L_x_30426:
[----:B------:R-:W-:-:S05]  /*1cf0*/  IADD3 R16, P0, R16, 0x4, RZ ;  /* 0x0000000410107810 */ /* 0x000fca0007f1e0ff */
[----:B------:R-:W-:Y:S01]  /*1d00*/  IMAD.X R17, RZ, RZ, R17, P0 ;  /* 0x000000ffff117224 */ /* 0x000fe200000e0611 */
[----:B------:R-:W-:-:S04]  /*1d10*/  ISETP.GE.U32.AND P0, PT, R16, R18, PT ;  /* 0x000000121000720c */ /* 0x000fc80003f06070 */
[----:B------:R-:W-:-:S13]  /*1d20*/  ISETP.GE.U32.AND.EX P0, PT, R17, R22, PT, P0 ;  /* 0x000000161100720c */ /* 0x000fda0003f06100 */
[----:B------:R-:W-:Y:S05]  /*1d30*/  @!P0 BRA `(.L_x_30428) ;  /* 0xfffffffc00888947 */ /* 0x000fea000383ffff */
.L_x_30425:
[----:B------:R-:W-:Y:S05]  /*1d40*/  BSYNC B6 ;  /* 0x0000000000067941 */ /* 0x000fea0003800000 */
.L_x_30424:
        /* <DEDUP_REMOVED lines=21> */
.L_x_30430:
[----:B------:R-:W-:Y:S05]  /*1ea0*/  BSYNC B6 ;  /* 0x0000000000067941 */ /* 0x000fea0003800000 */
.L_x_30429:
        /* <DEDUP_REMOVED lines=21> */
.L_x_30432:
[----:B------:R-:W-:Y:S05]  /*2000*/  BSYNC B6 ;  /* 0x0000000000067941 */ /* 0x000fea0003800000 */
.L_x_30431:
        /* <DEDUP_REMOVED lines=26> */
.L_x_30434:
[----:B------:R-:W-:Y:S05]  /*21b0*/  BSYNC B6 ;  /* 0x0000000000067941 */ /* 0x000fea0003800000 */
.L_x_30433:
        /* <DEDUP_REMOVED lines=11> */
.L_x_30439:
        /* <DEDUP_REMOVED lines=14> */
.L_x_30437:
        /* <DEDUP_REMOVED lines=19> */
.L_x_30438:
[----:B------:R-:W-:Y:S05]  /*2480*/  BSYNC B1 ;  /* 0x0000000000017941 */ /* 0x000fea0003800000 */
.L_x_30436:
        /* <DEDUP_REMOVED lines=18> */
.L_x_30435:
        /* <DEDUP_REMOVED lines=18> */
.L_x_30444:
        /* <DEDUP_REMOVED lines=24> */
.L_x_30443:
[----:B------:R-:W-:Y:S05]  /*2850*/  BSYNC B7 ;  /* 0x0000000000077941 */ /* 0x000fea0003800000 */
.L_x_30442:
[----:B------:R-:W-:-:S05]  /*2860*/  IADD3 R16, P0, R16, 0x4, RZ ;  /* 0x0000000410107810 */ /* 0x000fca0007f1e0ff */
[----:B------:R-:W-:Y:S01]  /*2870*/  IMAD.X R17, RZ, RZ, R17, P0 ;  /* 0x000000ffff117224 */ /* 0x000fe200000e0611 */
[----:B------:R-:W-:-:S04]  /*2880*/  ISETP.GE.U32.AND P0, PT, R16, R19, PT ;  /* 0x000000131000720c */ /* 0x000fc80003f06070 */
[----:B------:R-:W-:-:S13]  /*2890*/  ISETP.GE.U32.AND.EX P0, PT, R17, R18, PT, P0 ;  /* 0x000000121100720c */ /* 0x000fda0003f06100 */
[----:B------:R-:W-:Y:S05]  /*28a0*/  @!P0 BRA `(.L_x_30444) ;  /* 0xfffffffc00888947 */ /* 0x000fea000383ffff */
.L_x_30441:
[----:B------:R-:W-:Y:S05]  /*28b0*/  BSYNC B6 ;  /* 0x0000000000067941 */ /* 0x000fea0003800000 */
.L_x_30440:
        /* <DEDUP_REMOVED lines=21> */
.L_x_30446:
[----:B------:R-:W-:Y:S05]  /*2a10*/  BSYNC B6 ;  /* 0x0000000000067941 */ /* 0x000fea0003800000 */
.L_x_30445:
        /* <DEDUP_REMOVED lines=21> */
.L_x_30448:
[----:B------:R-:W-:Y:S05]  /*2b70*/  BSYNC B6 ;  /* 0x0000000000067941 */ /* 0x000fea0003800000 */
.L_x_30447:
        /* <DEDUP_REMOVED lines=26> */
.L_x_30450:
[----:B------:R-:W-:Y:S05]  /*2d20*/  BSYNC B6 ;  /* 0x0000000000067941 */ /* 0x000fea0003800000 */
.L_x_30449:
        /* <DEDUP_REMOVED lines=11> */
.L_x_30455:
        /* <DEDUP_REMOVED lines=14> */
.L_x_30453:
        /* <DEDUP_REMOVED lines=19> */
.L_x_30454:
[----:B------:R-:W-:Y:S05]  /*2ff0*/  BSYNC B1 ;  /* 0x0000000000017941 */ /* 0x000fea0003800000 */
.L_x_30452:
        /* <DEDUP_REMOVED lines=18> */
.L_x_30451:
        /* <DEDUP_REMOVED lines=18> */
.L_x_30460:
        /* <DEDUP_REMOVED lines=24> */
.L_x_30459:
[----:B------:R-:W-:Y:S05]  /*33c0*/  BSYNC B7 ;  /* 0x0000000000077941 */ /* 0x000fea0003800000 */
.L_x_30458:
[----:B------:R-:W-:-:S05]  /*33d0*/  IADD3 R16, P0, R16, 0x4, RZ ;  /* 0x0000000410107810 */ /* 0x000fca0007f1e0ff */
[----:B------:R-:W-:Y:S01]  /*33e0*/  IMAD.X R17, RZ, RZ, R17, P0 ;  /* 0x000000ffff117224 */ /* 0x000fe200000e0611 */
[----:B------:R-:W-:-:S04]  /*33f0*/  ISETP.GE.U32.AND P0, PT, R16, R19, PT ;  /* 0x000000131000720c */ /* 0x000fc80003f06070 */
[----:B------:R-:W-:-:S13]  /*3400*/  ISETP.GE.U32.AND.EX P0, PT, R17, R18, PT, P0 ;  /* 0x000000121100720c */ /* 0x000fda0003f06100 */
[----:B------:R-:W-:Y:S05]  /*3410*/  @!P0 BRA `(.L_x_30460) ;  /* 0xfffffffc00888947 */ /* 0x000fea000383ffff */
.L_x_30457:
[----:B------:R-:W-:Y:S05]  /*3420*/  BSYNC B6 ;  /* 0x0000000000067941 */ /* 0x000fea0003800000 */
.L_x_30456:
        /* <DEDUP_REMOVED lines=21> */
.L_x_30462:
[----:B------:R-:W-:Y:S05]  /*3580*/  BSYNC B6 ;  /* 0x0000000000067941 */ /* 0x000fea0003800000 */
.L_x_30461:
        /* <DEDUP_REMOVED lines=21> */
.L_x_30464:
[----:B------:R-:W-:Y:S05]  /*36e0*/  BSYNC B6 ;  /* 0x0000000000067941 */ /* 0x000fea0003800000 */
.L_x_30463:
        /* <DEDUP_REMOVED lines=26> */
.L_x_30466:
[----:B------:R-:W-:Y:S05]  /*3890*/  BSYNC B6 ;  /* 0x0000000000067941 */ /* 0x000fea0003800000 */
.L_x_30465:
        /* <DEDUP_REMOVED lines=11> */
.L_x_30471:
        /* <DEDUP_REMOVED lines=10> */
[----:B------:R-:W-:Y:S05]  /*39f0*/  CALL.REL.NOINC `($__internal_74_$__cuda_sm20_div_s64) ;  /* 0x0000009c00547944 */ /* 0x000fea0003c00000 */
[----:B------:R-:W-:Y:S01]  /*3a00*/  MOV R6, R4 ;  /* 0x0000000400067202 */ /* 0x000fe20000000f00 */
[----:B------:R-:W-:Y:S01]  /*3a10*/  IMAD.MOV.U32 R7, RZ, RZ, R3 ;  /* 0x000000ffff077224 */ /* 0x000fe200078e0003 */
[----:B------:R-:W-:Y:S06]  /*3a20*/  BRA `(.L_x_30470) ;  /* 0x00000000004c7947 */ /* 0x000fec0003800000 */
.L_x_30469:
        /* <DEDUP_REMOVED lines=19> */
.L_x_30470:
[----:B------:R-:W-:Y:S05]  /*3b60*/  BSYNC B1 ;  /* 0x0000000000017941 */ /* 0x000fea0003800000 */
.L_x_30468:
        /* <DEDUP_REMOVED lines=18> */
.L_x_30467:
        /* <DEDUP_REMOVED lines=18> */
.L_x_30476:
        /* <DEDUP_REMOVED lines=24> */
.L_x_30475:
[----:B------:R-:W-:Y:S05]  /*3f30*/  BSYNC B7 ;  /* 0x0000000000077941 */ /* 0x000fea0003800000 */
.L_x_30474:
[----:B------:R-:W-:-:S04]  /*3f40*/  IADD3 R16, P0, R16, 0x4, RZ ;  /* 0x0000000410107810 */ /* 0x000fc80007f1e0ff */
[----:B------:R-:W-:Y:S02]  /*3f50*/  IADD3.X R17, RZ, R17, RZ, P0, !PT ;  /* 0x00000011ff117210 */ /* 0x000fe400007fe4ff */
[----:B------:R-:W-:-:S04]  /*3f60*/  ISETP.GE.U32.AND P0, PT, R16, R19, PT ;  /* 0x000000131000720c */ /* 0x000fc80003f06070 */
[----:B------:R-:W-:-:S13]  /*3f70*/  ISETP.GE.U32.AND.EX P0, PT, R17, R18, PT, P0 ;  /* 0x000000121100720c */ /* 0x000fda0003f06100 */
[----:B------:R-:W-:Y:S05]  /*3f80*/  @!P0 BRA `(.L_x_30476) ;  /* 0xfffffffc00888947 */ /* 0x000fea000383ffff */
.L_x_30473:
[----:B------:R-:W-:Y:S05]  /*3f90*/  BSYNC B6 ;  /* 0x0000000000067941 */ /* 0x000fea0003800000 */
.L_x_30472:
        /* <DEDUP_REMOVED lines=21> */
.L_x_30478:
[----:B------:R-:W-:Y:S05]  /*40f0*/  BSYNC B6 ;  /* 0x0000000000067941 */ /* 0x000fea0003800000 */
.L_x_30477:
        /* <DEDUP_REMOVED lines=21> */
.L_x_30480:
[----:B------:R-:W-:Y:S05]  /*4250*/  BSYNC B6 ;  /* 0x0000000000067941 */ /* 0x000fea0003800000 */
.L_x_30479:
        /* <DEDUP_REMOVED lines=26> */
.L_x_30482:
[----:B------:R-:W-:Y:S05]  /*4400*/  BSYNC B6 ;  /* 0x0000000000067941 */ /* 0x000fea0003800000 */
.L_x_30481:
        /* <DEDUP_REMOVED lines=11> */
.L_x_30487:
        /* <DEDUP_REMOVED lines=10> */
[----:B------:R-:W-:Y:S05]  /*4560*/  CALL.REL.NOINC `($__internal_74_$__cuda_sm20_div_s64) ;  /* 0x0000009000787944 */ /* 0x000fea0003c00000 */
[----:B------:R-:W-:Y:S01]  /*4570*/  IMAD.MOV.U32 R6, RZ, RZ, R4 ;  /* 0x000000ffff067224 */ /* 0x000fe200078e0004 */
[----:B------:R-:W-:Y:S01]  /*4580*/  MOV R7, R3 ;  /* 0x0000000300077202 */ /* 0x000fe20000000f00 */
[----:B------:R-:W-:Y:S06]  /*4590*/  BRA `(.L_x_30486) ;  /* 0x00000000004c7947 */ /* 0x000fec0003800000 */
.L_x_30485:
        /* <DEDUP_REMOVED lines=19> */
.L_x_30486:
[----:B------:R-:W-:Y:S05]  /*46d0*/  BSYNC B1 ;  /* 0x0000000000017941 */ /* 0x000fea0003800000 */
.L_x_30484:
        /* <DEDUP_REMOVED lines=18> */
.L_x_30483:
        /* <DEDUP_REMOVED lines=18> */
.L_x_30492:
        /* <DEDUP_REMOVED lines=24> */
.L_x_30491:
[----:B------:R-:W-:Y:S05]  /*4aa0*/  BSYNC B7 ;  /* 0x0000000000077941 */ /* 0x000fea0003800000 */
.L_x_30490:
[----:B------:R-:W-:-:S05]  /*4ab0*/  IADD3 R16, P0, R16, 0x4, RZ ;  /* 0x0000000410107810 */ /* 0x000fca0007f1e0ff */
[----:B------:R-:W-:Y:S01]  /*4ac0*/  IMAD.X R17, RZ, RZ, R17, P0 ;  /* 0x000000ffff117224 */ /* 0x000fe200000e0611 */
[----:B------:R-:W-:-:S04]  /*4ad0*/  ISETP.GE.U32.AND P0, PT, R16, R19, PT ;  /* 0x000000131000720c */ /* 0x000fc80003f06070 */
[----:B------:R-:W-:-:S13]  /*4ae0*/  ISETP.GE.U32.AND.EX P0, PT, R17, R18, PT, P0 ;  /* 0x000000121100720c */ /* 0x000fda0003f06100 */
[----:B------:R-:W-:Y:S05]  /*4af0*/  @!P0 BRA `(.L_x_30492) ;  /* 0xfffffffc00888947 */ /* 0x000fea000383ffff */
.L_x_30489:
[----:B------:R-:W-:Y:S05]  /*4b00*/  BSYNC B6 ;  /* 0x0000000000067941 */ /* 0x000fea0003800000 */
.L_x_30488:
        /* <DEDUP_REMOVED lines=21> */
.L_x_30494:
[----:B------:R-:W-:Y:S05]  /*4c60*/  BSYNC B6 ;  /* 0x0000000000067941 */ /* 0x000fea0003800000 */
.L_x_30493:
        /* <DEDUP_REMOVED lines=21> */
.L_x_30496:
[----:B------:R-:W-:Y:S05]  /*4dc0*/  BSYNC B6 ;  /* 0x0000000000067941 */ /* 0x000fea0003800000 */
.L_x_30495:
        /* <DEDUP_REMOVED lines=26> */
.L_x_30498:
[----:B------:R-:W-:Y:S05]  /*4f70*/  BSYNC B6 ;  /* 0x0000000000067941 */ /* 0x000fea0003800000 */
.L_x_30497:
        /* <DEDUP_REMOVED lines=11> */
.L_x_30503:
        /* <DEDUP_REMOVED lines=14> */
.L_x_30501:
        /* <DEDUP_REMOVED lines=19> */
.L_x_30502:
[----:B------:R-:W-:Y:S05]  /*5240*/  BSYNC B1 ;  /* 0x0000000000017941 */ /* 0x000fea0003800000 */
.L_x_30500:
        /* <DEDUP_REMOVED lines=18> */
.L_x_30499:
        /* <DEDUP_REMOVED lines=18> */
.L_x_30508:
        /* <DEDUP_REMOVED lines=24> */
.L_x_30507:
[----:B------:R-:W-:Y:S05]  /*5610*/  BSYNC B7 ;  /* 0x0000000000077941 */ /* 0x000fea0003800000 */
.L_x_30506:
[----:B------:R-:W-:-:S05]  /*5620*/  IADD3 R16, P0, R16, 0x4, RZ ;  /* 0x0000000410107810 */ /* 0x000fca0007f1e0ff */
[----:B------:R-:W-:Y:S01]  /*5630*/  IMAD.X R17, RZ, RZ, R17, P0 ;  /* 0x000000ffff117224 */ /* 0x000fe200000e0611 */
[----:B------:R-:W-:-:S04]  /*5640*/  ISETP.GE.U32.AND P0, PT, R16, R19, PT ;  /* 0x000000131000720c */ /* 0x000fc80003f06070 */
[----:B------:R-:W-:-:S13]  /*5650*/  ISETP.GE.U32.AND.EX P0, PT, R17, R18, PT, P0 ;  /* 0x000000121100720c */ /* 0x000fda0003f06100 */
[----:B------:R-:W-:Y:S05]  /*5660*/  @!P0 BRA `(.L_x_30508) ;  /* 0xfffffffc00888947 */ /* 0x000fea000383ffff */
.L_x_30505:
[----:B------:R-:W-:Y:S05]  /*5670*/  BSYNC B6 ;  /* 0x0000000000067941 */ /* 0x000fea0003800000 */
.L_x_30504:
        /* <DEDUP_REMOVED lines=21> */
.L_x_30510:
[----:B------:R-:W-:Y:S05]  /*57d0*/  BSYNC B6 ;  /* 0x0000000000067941 */ /* 0x000fea0003800000 */
.L_x_30509:
        /* <DEDUP_REMOVED lines=21> */
.L_x_30512:
[----:B------:R-:W-:Y:S05]  /*5930*/  BSYNC B6 ;  /* 0x0000000000067941 */ /* 0x000fea0003800000 */
.L_x_30511:
        /* <DEDUP_REMOVED lines=26> */
.L_x_30514:
[----:B------:R-:W-:Y:S05]  /*5ae0*/  BSYNC B6 ;  /* 0x0000000000067941 */ /* 0x000fea0003800000 */
.L_x_30513:
        /* <DEDUP_REMOVED lines=11> */
.L_x_30519:
        /* <DEDUP_REMOVED lines=14> */
.L_x_30517:
        /* <DEDUP_REMOVED lines=20> */
.L_x_30518:
[----:B------:R-:W-:Y:S05]  /*5dc0*/  BSYNC B1 ;  /* 0x0000000000017941 */ /* 0x000fea0003800000 */
.L_x_30516:
        /* <DEDUP_REMOVED lines=21> */
.L_x_30515:
        /* <DEDUP_REMOVED lines=18> */
.L_x_30524:
        /* <DEDUP_REMOVED lines=24> */
.L_x_30523:
[----:B------:R-:W-:Y:S05]  /*61c0*/  BSYNC B7 ;  /* 0x0000000000077941 */ /* 0x000fea0003800000 */
.L_x_30522:
[----:B------:R-:W-:-:S05]  /*61d0*/  IADD3 R16, P0, R16, 0x4, RZ ;  /* 0x0000000410107810 */ /* 0x000fca0007f1e0ff */
[----:B------:R-:W-:Y:S01]  /*61e0*/  IMAD.X R17, RZ, RZ, R17, P0 ;  /* 0x000000ffff117224 */ /* 0x000fe200000e0611 */
[----:B------:R-:W-:-:S04]  /*61f0*/  ISETP.GE.U32.AND P0, PT, R16, R19, PT ;  /* 0x000000131000720c */ /* 0x000fc80003f06070 */
[----:B------:R-:W-:-:S13]  /*6200*/  ISETP.GE.U32.AND.EX P0, PT, R17, R18, PT, P0 ;  /* 0x000000121100720c */ /* 0x000fda0003f06100 */
[----:B------:R-:W-:Y:S05]  /*6210*/  @!P0 BRA `(.L_x_30524) ;  /* 0xfffffffc00888947 */ /* 0x000fea000383ffff */
.L_x_30521:
[----:B------:R-:W-:Y:S05]  /*6220*/  BSYNC B6 ;  /* 0x0000000000067941 */ /* 0x000fea0003800000 */
.L_x_30520:
        /* <DEDUP_REMOVED lines=9> */
.L_x_30396:
        /* <DEDUP_REMOVED lines=237> */
.L_x_30528:
[----:B------:R-:W-:Y:S05]  /*7190*/  BSYNC B7 ;  /* 0x0000000000077941 */ /* 0x000fea0003800000 */
.L_x_30527:
        /* <DEDUP_REMOVED lines=23> */
.L_x_30530:
[----:B------:R-:W-:Y:S05]  /*7310*/  BSYNC B7 ;  /* 0x0000000000077941 */ /* 0x000fea0003800000 */
.L_x_30529:
        /* <DEDUP_REMOVED lines=26> */
.L_x_30532:
[----:B------:R-:W-:Y:S05]  /*74c0*/  BSYNC B7 ;  /* 0x0000000000077941 */ /* 0x000fea0003800000 */
.L_x_30531:
        /* <DEDUP_REMOVED lines=15> */
.L_x_30537:
        /* <DEDUP_REMOVED lines=14> */
.L_x_30535:
        /* <DEDUP_REMOVED lines=19> */
.L_x_30536:
[----:B------:R-:W-:Y:S05]  /*77d0*/  BSYNC B1 ;  /* 0x0000000000017941 */ /* 0x000fea0003800000 */
.L_x_30534:
        /* <DEDUP_REMOVED lines=22> */
.L_x_30533:
        /* <DEDUP_REMOVED lines=17> */
.L_x_30540:
        /* <DEDUP_REMOVED lines=24> */
.L_x_30539:
[----:B------:R-:W-:Y:S05]  /*7bd0*/  BSYNC B7 ;  /* 0x0000000000077941 */ /* 0x000fea0003800000 */
.L_x_30538:
[----:B------:R-:W-:-:S04]  /*7be0*/  IADD3 R16, P0, R16, 0x4, RZ ;  /* 0x0000000410107810 */ /* 0x000fc80007f1e0ff */
[----:B------:R-:W-:Y:S02]  /*7bf0*/  IADD3.X R17, RZ, R17, RZ, P0, !PT ;  /* 0x00000011ff117210 */ /* 0x000fe400007fe4ff */
[----:B------:R-:W-:-:S04]  /*7c00*/  ISETP.GE.U32.AND P0, PT, R16, R22, PT ;  /* 0x000000161000720c */ /* 0x000fc80003f06070 */
[----:B------:R-:W-:-:S13]  /*7c10*/  ISETP.GE.U32.AND.EX P0, PT, R17, R18, PT, P0 ;  /* 0x000000121100720c */ /* 0x000fda0003f06100 */
[----:B------:R-:W-:Y:S05]  /*7c20*/  @!P0 BRA `(.L_x_30540) ;  /* 0xfffffffc00888947 */ /* 0x000fea000383ffff */
.L_x_30526:
[----:B------:R-:W-:Y:S05]  /*7c30*/  BSYNC B6 ;  /* 0x0000000000067941 */ /* 0x000fea0003800000 */
.L_x_30525:
        /* <DEDUP_REMOVED lines=28> */
.L_x_30544:
[----:B------:R-:W-:Y:S05]  /*7e00*/  BSYNC B7 ;  /* 0x0000000000077941 */ /* 0x000fea0003800000 */
.L_x_30543:
        /* <DEDUP_REMOVED lines=23> */
.L_x_30546:
[----:B------:R-:W-:Y:S05]  /*7f80*/  BSYNC B7 ;  /* 0x0000000000077941 */ /* 0x000fea0003800000 */
.L_x_30545:
        /* <DEDUP_REMOVED lines=26> */
.L_x_30548:
[----:B------:R-:W-:Y:S05]  /*8130*/  BSYNC B7 ;  /* 0x0000000000077941 */ /* 0x000fea0003800000 */
.L_x_30547:
        /* <DEDUP_REMOVED lines=15> */
.L_x_30553:
        /* <DEDUP_REMOVED lines=14> */
.L_x_30551:
        /* <DEDUP_REMOVED lines=19> */
.L_x_30552:
[----:B------:R-:W-:Y:S05]  /*8440*/  BSYNC B1 ;  /* 0x0000000000017941 */ /* 0x000fea0003800000 */
.L_x_30550:
        /* <DEDUP_REMOVED lines=22> */
.L_x_30549:
        /* <DEDUP_REMOVED lines=17> */
.L_x_30556:
        /* <DEDUP_REMOVED lines=24> */
.L_x_30555:
[----:B------:R-:W-:Y:S05]  /*8840*/  BSYNC B7 ;  /* 0x0000000000077941 */ /* 0x000fea0003800000 */
.L_x_30554:
[----:B------:R-:W-:-:S05]  /*8850*/  IADD3 R16, P0, R16, 0x4, RZ ;  /* 0x0000000410107810 */ /* 0x000fca0007f1e0ff */
[----:B------:R-:W-:Y:S01]  /*8860*/  IMAD.X R17, RZ, RZ, R17, P0 ;  /* 0x000000ffff117224 */ /* 0x000fe200000e0611 */
[----:B------:R-:W-:-:S04]  /*8870*/  ISETP.GE.U32.AND P0, PT, R16, R18, PT ;  /* 0x000000121000720c */ /* 0x000fc80003f06070 */
[----:B------:R-:W-:-:S13]  /*8880*/  ISETP.GE.U32.AND.EX P0, PT, R17, R22, PT, P0 ;  /* 0x000000161100720c */ /* 0x000fda0003f06100 */
[----:B------:R-:W-:Y:S05]  /*8890*/  @!P0 BRA `(.L_x_30556) ;  /* 0xfffffffc00888947 */ /* 0x000fea000383ffff */
.L_x_30542:
[----:B------:R-:W-:Y:S05]  /*88a0*/  BSYNC B6 ;  /* 0x0000000000067941 */ /* 0x000fea0003800000 */
.L_x_30541:
        /* <DEDUP_REMOVED lines=28> */
.L_x_30560:
[----:B------:R-:W-:Y:S05]  /*8a70*/  BSYNC B7 ;  /* 0x0000000000077941 */ /* 0x000fea0003800000 */
.L_x_30559:
        /* <DEDUP_REMOVED lines=23> */
.L_x_30562:
[----:B------:R-:W-:Y:S05]  /*8bf0*/  BSYNC B7 ;  /* 0x0000000000077941 */ /* 0x000fea0003800000 */
.L_x_30561:
        /* <DEDUP_REMOVED lines=26> */
.L_x_30564:
[----:B------:R-:W-:Y:S05]  /*8da0*/  BSYNC B7 ;  /* 0x0000000000077941 */ /* 0x000fea0003800000 */
.L_x_30563:
        /* <DEDUP_REMOVED lines=15> */
.L_x_30569:
        /* <DEDUP_REMOVED lines=14> */
.L_x_30567:
        /* <DEDUP_REMOVED lines=19> */
.L_x_30568:
[----:B------:R-:W-:Y:S05]  /*90b0*/  BSYNC B1 ;  /* 0x0000000000017941 */ /* 0x000fea0003800000 */
.L_x_30566:
        /* <DEDUP_REMOVED lines=22> */
.L_x_30565:
        /* <DEDUP_REMOVED lines=17> */
.L_x_30572:
        /* <DEDUP_REMOVED lines=24> */
.L_x_30571:
[----:B------:R-:W-:Y:S05]  /*94b0*/  BSYNC B7 ;  /* 0x0000000000077941 */ /* 0x000fea0003800000 */
.L_x_30570:
[----:B------:R-:W-:-:S04]  /*94c0*/  IADD3 R16, P0, R16, 0x4, RZ ;  /* 0x0000000410107810 */ /* 0x000fc80007f1e0ff */
[----:B------:R-:W-:Y:S02]  /*94d0*/  IADD3.X R17, RZ, R17, RZ, P0, !PT ;  /* 0x00000011ff117210 */ /* 0x000fe400007fe4ff */
[----:B------:R-:W-:-:S04]  /*94e0*/  ISETP.GE.U32.AND P0, PT, R16, R19, PT ;  /* 0x000000131000720c */ /* 0x000fc80003f06070 */
[----:B------:R-:W-:-:S13]  /*94f0*/  ISETP.GE.U32.AND.EX P0, PT, R17, R18, PT, P0 ;  /* 0x000000121100720c */ /* 0x000fda0003f06100 */
[----:B------:R-:W-:Y:S05]  /*9500*/  @!P0 BRA `(.L_x_30572) ;  /* 0xfffffffc00888947 */ /* 0x000fea000383ffff */
.L_x_30558:
[----:B------:R-:W-:Y:S05]  /*9510*/  BSYNC B6 ;  /* 0x0000000000067941 */ /* 0x000fea0003800000 */
.L_x_30557:
        /* <DEDUP_REMOVED lines=28> */
.L_x_30576:
[----:B------:R-:W-:Y:S05]  /*96e0*/  BSYNC B7 ;  /* 0x0000000000077941 */ /* 0x000fea0003800000 */
.L_x_30575:
        /* <DEDUP_REMOVED lines=23> */
.L_x_30578:
[----:B------:R-:W-:Y:S05]  /*9860*/  BSYNC B7 ;  /* 0x0000000000077941 */ /* 0x000fea0003800000 */
.L_x_30577:
        /* <DEDUP_REMOVED lines=26> */
.L_x_30580:
[----:B------:R-:W-:Y:S05]  /*9a10*/  BSYNC B7 ;  /* 0x0000000000077941 */ /* 0x000fea0003800000 */
.L_x_30579:
        /* <DEDUP_REMOVED lines=16> */
.L_x_30585:
        /* <DEDUP_REMOVED lines=14> */
.L_x_30583:
        /* <DEDUP_REMOVED lines=20> */
.L_x_30584:
[----:B------:R-:W-:Y:S05]  /*9d40*/  BSYNC B1 ;  /* 0x0000000000017941 */ /* 0x000fea0003800000 */
.L_x_30582:
        /* <DEDUP_REMOVED lines=21> */
.L_x_30581:
        /* <DEDUP_REMOVED lines=17> */
.L_x_30588:
        /* <DEDUP_REMOVED lines=24> */
.L_x_30587:
[----:B------:R-:W-:Y:S05]  /*a130*/  BSYNC B7 ;  /* 0x0000000000077941 */ /* 0x000fea0003800000 */
.L_x_30586:
[----:B------:R-:W-:-:S05]  /*a140*/  IADD3 R16, P0, R16, 0x4, RZ ;  /* 0x0000000410107810 */ /* 0x000fca0007f1e0ff */
[----:B------:R-:W-:Y:S01]  /*a150*/  IMAD.X R17, RZ, RZ, R17, P0 ;  /* 0x000000ffff117224 */ /* 0x000fe200000e0611 */
[----:B------:R-:W-:-:S04]  /*a160*/  ISETP.GE.U32.AND P0, PT, R16, R19, PT ;  /* 0x000000131000720c */ /* 0x000fc80003f06070 */
[----:B------:R-:W-:-:S13]  /*a170*/  ISETP.GE.U32.AND.EX P0, PT, R17, R18, PT, P0 ;  /* 0x000000121100720c */ /* 0x000fda0003f06100 */
[----:B------:R-:W-:Y:S05]  /*a180*/  @!P0 BRA `(.L_x_30588) ;  /* 0xfffffffc00888947 */ /* 0x000fea000383ffff */
.L_x_30574:
[----:B------:R-:W-:Y:S05]  /*a190*/  BSYNC B6 ;  /* 0x0000000000067941 */ /* 0x000fea0003800000 */
.L_x_30573:
        /* <DEDUP_REMOVED lines=28> */
.L_x_30592:
[----:B------:R-:W-:Y:S05]  /*a360*/  BSYNC B7 ;  /* 0x0000000000077941 */ /* 0x000fea0003800000 */
.L_x_30591:
        /* <DEDUP_REMOVED lines=23> */
.L_x_30594:
[----:B------:R-:W-:Y:S05]  /*a4e0*/  BSYNC B7 ;  /* 0x0000000000077941 */ /* 0x000fea0003800000 */
.L_x_30593:
        /* <DEDUP_REMOVED lines=26> */
.L_x_30596:
[----:B------:R-:W-:Y:S05]  /*a690*/  BSYNC B7 ;  /* 0x0000000000077941 */ /* 0x000fea0003800000 */
.L_x_30595:
        /* <DEDUP_REMOVED lines=16> */
.L_x_30601:
        /* <DEDUP_REMOVED lines=14> */
.L_x_30599:
        /* <DEDUP_REMOVED lines=20> */
.L_x_30600:
[----:B------:R-:W-:Y:S05]  /*a9c0*/  BSYNC B1 ;  /* 0x0000000000017941 */ /* 0x000fea0003800000 */
.L_x_30598:
        /* <DEDUP_REMOVED lines=21> */
.L_x_30597:
        /* <DEDUP_REMOVED lines=17> */
.L_x_30604:
        /* <DEDUP_REMOVED lines=24> */
.L_x_30603:
[----:B------:R-:W-:Y:S05]  /*adb0*/  BSYNC B7 ;  /* 0x0000000000077941 */ /* 0x000fea0003800000 */
.L_x_30602:
[----:B------:R-:W-:-:S05]  /*adc0*/  IADD3 R16, P0, R16, 0x4, RZ ;  /* 0x0000000410107810 */ /* 0x000fca0007f1e0ff */
[----:B------:R-:W-:Y:S01]  /*add0*/  IMAD.X R17, RZ, RZ, R17, P0 ;  /* 0x000000ffff117224 */ /* 0x000fe200000e0611 */
[----:B------:R-:W-:-:S04]  /*ade0*/  ISETP.GE.U32.AND P0, PT, R16, R19, PT ;  /* 0x000000131000720c */ /* 0x000fc80003f06070 */
[----:B------:R-:W-:-:S13]  /*adf0*/  ISETP.GE.U32.AND.EX P0, PT, R17, R18, PT, P0 ;  /* 0x000000121100720c */ /* 0x000fda0003f06100 */
[----:B------:R-:W-:Y:S05]  /*ae00*/  @!P0 BRA `(.L_x_30604) ;  /* 0xfffffffc00888947 */ /* 0x000fea000383ffff */
.L_x_30590:
[----:B------:R-:W-:Y:S05]  /*ae10*/  BSYNC B6 ;  /* 0x0000000000067941 */ /* 0x000fea0003800000 */
.L_x_30589:
        /* <DEDUP_REMOVED lines=28> */
.L_x_30608:
[----:B------:R-:W-:Y:S05]  /*afe0*/  BSYNC B7 ;  /* 0x0000000000077941 */ /* 0x000fea0003800000 */
.L_x_30607:
        /* <DEDUP_REMOVED lines=23> */
.L_x_30610:
[----:B------:R-:W-:Y:S05]  /*b160*/  BSYNC B7 ;  /* 0x0000000000077941 */ /* 0x000fea0003800000 */
.L_x_30609:
        /* <DEDUP_REMOVED lines=26> */
.L_x_30612:
[----:B------:R-:W-:Y:S05]  /*b310*/  BSYNC B7 ;  /* 0x0000000000077941 */ /* 0x000fea0003800000 */
.L_x_30611:
        /* <DEDUP_REMOVED lines=16> */
.L_x_30617:
        /* <DEDUP_REMOVED lines=14> */
.L_x_30615:
        /* <DEDUP_REMOVED lines=20> */
.L_x_30616:
[----:B------:R-:W-:Y:S05]  /*b640*/  BSYNC B1 ;  /* 0x0000000000017941 */ /* 0x000fea0003800000 */
.L_x_30614:
        /* <DEDUP_REMOVED lines=21> */
.L_x_30613:
        /* <DEDUP_REMOVED lines=17> */
.L_x_30620:
        /* <DEDUP_REMOVED lines=24> */
.L_x_30619:
[----:B------:R-:W-:Y:S05]  /*ba30*/  BSYNC B7 ;  /* 0x0000000000077941 */ /* 0x000fea0003800000 */
.L_x_30618:
[----:B------:R-:W-:-:S05]  /*ba40*/  IADD3 R16, P0, R16, 0x4, RZ ;  /* 0x0000000410107810 */ /* 0x000fca0007f1e0ff */
[----:B------:R-:W-:Y:S01]  /*ba50*/  IMAD.X R17, RZ, RZ, R17, P0 ;  /* 0x000000ffff117224 */ /* 0x000fe200000e0611 */
[----:B------:R-:W-:-:S04]  /*ba60*/  ISETP.GE.U32.AND P0, PT, R16, R19, PT ;  /* 0x000000131000720c */ /* 0x000fc80003f06070 */
[----:B------:R-:W-:-:S13]  /*ba70*/  ISETP.GE.U32.AND.EX P0, PT, R17, R18, PT, P0 ;  /* 0x000000121100720c */ /* 0x000fda0003f06100 */
[----:B------:R-:W-:Y:S05]  /*ba80*/  @!P0 BRA `(.L_x_30620) ;  /* 0xfffffffc00888947 */ /* 0x000fea000383ffff */
.L_x_30606:
[----:B------:R-:W-:Y:S05]  /*ba90*/  BSYNC B6 ;  /* 0x0000000000067941 */ /* 0x000fea0003800000 */
.L_x_30605:
        /* <DEDUP_REMOVED lines=28> */
.L_x_30624:
[----:B------:R-:W-:Y:S05]  /*bc60*/  BSYNC B7 ;  /* 0x0000000000077941 */ /* 0x000fea0003800000 */
.L_x_30623:
        /* <DEDUP_REMOVED lines=23> */
.L_x_30626:
[----:B------:R-:W-:Y:S05]  /*bde0*/  BSYNC B7 ;  /* 0x0000000000077941 */ /* 0x000fea0003800000 */
.L_x_30625:
        /* <DEDUP_REMOVED lines=26> */
.L_x_30628:
[----:B------:R-:W-:Y:S05]  /*bf90*/  BSYNC B7 ;  /* 0x0000000000077941 */ /* 0x000fea0003800000 */
.L_x_30627:
        /* <DEDUP_REMOVED lines=16> */
.L_x_30633:
        /* <DEDUP_REMOVED lines=14> */
.L_x_30631:
        /* <DEDUP_REMOVED lines=20> */
.L_x_30632:
[----:B------:R-:W-:Y:S05]  /*c2c0*/  BSYNC B1 ;  /* 0x0000000000017941 */ /* 0x000fea0003800000 */
.L_x_30630:
        /* <DEDUP_REMOVED lines=21> */
.L_x_30629:
        /* <DEDUP_REMOVED lines=17> */
.L_x_30636:
        /* <DEDUP_REMOVED lines=24> */
.L_x_30635:
[----:B------:R-:W-:Y:S05]  /*c6b0*/  BSYNC B7 ;  /* 0x0000000000077941 */ /* 0x000fea0003800000 */
.L_x_30634:
[----:B------:R-:W-:-:S04]  /*c6c0*/  IADD3 R16, P0, R16, 0x4, RZ ;  /* 0x0000000410107810 */ /* 0x000fc80007f1e0ff */
[----:B------:R-:W-:Y:S02]  /*c6d0*/  IADD3.X R17, RZ, R17, RZ, P0, !PT ;  /* 0x00000011ff117210 */ /* 0x000fe400007fe4ff */
[----:B------:R-:W-:-:S04]  /*c6e0*/  ISETP.GE.U32.AND P0, PT, R16, R19, PT ;  /* 0x000000131000720c */ /* 0x000fc80003f06070 */
[----:B------:R-:W-:-:S13]  /*c6f0*/  ISETP.GE.U32.AND.EX P0, PT, R17, R18, PT, P0 ;  /* 0x000000121100720c */ /* 0x000fda0003f06100 */
[----:B------:R-:W-:Y:S05]  /*c700*/  @!P0 BRA `(.L_x_30636) ;  /* 0xfffffffc00888947 */ /* 0x000fea000383ffff */
.L_x_30622:
[----:B------:R-:W-:Y:S05]  /*c710*/  BSYNC B6 ;  /* 0x0000000000067941 */ /* 0x000fea0003800000 */
.L_x_30621:
        /* <DEDUP_REMOVED lines=28> */
.L_x_30640:
[----:B------:R-:W-:Y:S05]  /*c8e0*/  BSYNC B7 ;  /* 0x0000000000077941 */ /* 0x000fea0003800000 */
.L_x_30639:
        /* <DEDUP_REMOVED lines=23> */
.L_x_30642:
[----:B------:R-:W-:Y:S05]  /*ca60*/  BSYNC B7 ;  /* 0x0000000000077941 */ /* 0x000fea0003800000 */
.L_x_30641:
        /* <DEDUP_REMOVED lines=26> */
.L_x_30644:
[----:B------:R-:W-:Y:S05]  /*cc10*/  BSYNC B7 ;  /* 0x0000000000077941 */ /* 0x000fea0003800000 */
.L_x_30643:
        /* <DEDUP_REMOVED lines=15> */
.L_x_30649:
        /* <DEDUP_REMOVED lines=14> */
.L_x_30647:
        /* <DEDUP_REMOVED lines=20> */
.L_x_30648:
[----:B------:R-:W-:Y:S05]  /*cf30*/  BSYNC B1 ;  /* 0x0000000000017941 */ /* 0x000fea0003800000 */
.L_x_30646:
        /* <DEDUP_REMOVED lines=21> */
.L_x_30645:
        /* <DEDUP_REMOVED lines=17> */
.L_x_30652:
        /* <DEDUP_REMOVED lines=24> */
.L_x_30651:
[----:B------:R-:W-:Y:S05]  /*d320*/  BSYNC B7 ;  /* 0x0000000000077941 */ /* 0x000fea0003800000 */
.L_x_30650:
[----:B------:R-:W-:-:S05]  /*d330*/  IADD3 R16, P0, R16, 0x4, RZ ;  /* 0x0000000410107810 */ /* 0x000fca0007f1e0ff */
[----:B------:R-:W-:Y:S01]  /*d340*/  IMAD.X R17, RZ, RZ, R17, P0 ;  /* 0x000000ffff117224 */ /* 0x000fe200000e0611 */
[----:B------:R-:W-:-:S04]  /*d350*/  ISETP.GE.U32.AND P0, PT, R16, R19, PT ;  /* 0x000000131000720c */ /* 0x000fc80003f06070 */
[----:B------:R-:W-:-:S13]  /*d360*/  ISETP.GE.U32.AND.EX P0, PT, R17, R18, PT, P0 ;  /* 0x000000121100720c */ /* 0x000fda0003f06100 */
[----:B------:R-:W-:Y:S05]  /*d370*/  @!P0 BRA `(.L_x_30652) ;  /* 0xfffffffc00888947 */ /* 0x000fea000383ffff */
.L_x_30638:
[----:B------:R-:W-:Y:S05]  /*d380*/  BSYNC B6 ;  /* 0x0000000000067941 */ /* 0x000fea0003800000 */
.L_x_30637:
        /* <DEDUP_REMOVED lines=23> */
.L_x_30655:
[----:B------:R-:W-:-:S13]  /*d500*/  ISETP.GE.AND P0, PT, R0, R41, PT ;  /* 0x000000290000720c */ /* 0x000fda0003f06270 */
[----:B------:R-:W-:Y:S05]  /*d510*/  @P0 BRA `(.L_x_30657) ;  /* 0x0000000000300947 */ /* 0x000fea0003800000 */
[----:B0-----:R-:W0:Y:S01]  /*d520*/  LDC.64 R2, c[0x0][0x2c8] ;  /* 0x0000b200ff027b82 */ /* 0x001e220000000a00 */
[----:B------:R-:W-:Y:S02]  /*d530*/  IMAD.IADD R5, R46, 0x1, R0 ;  /* 0x000000012e057824 */ /* 0x000fe400078e0200 */
[----:B------:R-:W-:Y:S02]  /*d540*/  VIADD R0, R0, 0x80 ;  /* 0x0000008000007836 */ /* 0x000fe40000000000 */
[----:B0-----:R-:W-:-:S05]  /*d550*/  IMAD.WIDE.U32 R2, R5, 0x4, R2 ;  /* 0x0000000405027825 */ /* 0x001fca00078e0002 */
[----:B------:R1:W-:Y:S02]  /*d560*/  STG.E desc[UR36][R2.64], RZ ;  /* 0x000000ff02007986 */ /* 0x0003e4000c101924 */
.L_x_30656:
[----:B------:R-:W-:-:S13]  /*d570*/  ISETP.GE.AND P0, PT, R0, R41, PT ;  /* 0x000000290000720c */ /* 0x000fda0003f06270 */
[----:B------:R-:W-:Y:S05]  /*d580*/  @P0 BRA `(.L_x_30658) ;  /* 0x0000000000340947 */ /* 0x000fea0003800000 */
[----:B01----:R-:W0:Y:S01]  /*d590*/  LDC.64 R2, c[0x0][0x2c8] ;  /* 0x0000b200ff027b82 */ /* 0x003e220000000a00 */
[----:B------:R-:W-:Y:S01]  /*d5a0*/  IADD3 R5, R46, R0, RZ ;  /* 0x000000002e057210 */ /* 0x000fe20007ffe0ff */
[----:B------:R-:W-:-:S04]  /*d5b0*/  VIADD R0, R0, 0x80 ;  /* 0x0000008000007836 */ /* 0x000fc80000000000 */
[----:B0-----:R-:W-:-:S05]  /*d5c0*/  IMAD.WIDE.U32 R2, R5, 0x4, R2 ;  /* 0x0000000405027825 */ /* 0x001fca00078e0002 */
[----:B------:R1:W-:Y:S02]  /*d5d0*/  STG.E desc[UR36][R2.64], RZ ;  /* 0x000000ff02007986 */ /* 0x0003e4000c101924 */
.L_x_30657:
        /* <DEDUP_REMOVED lines=8> */
.L_x_30658:
[----:B------:R-:W-:Y:S05]  /*d660*/  BSYNC B1 ;  /* 0x0000000000017941 */ /* 0x000fea0003800000 */
.L_x_30654:
[----:B------:R-:W-:-:S13]  /*d670*/  ISETP.GE.AND P0, PT, R0, R41, PT ;  /* 0x000000290000720c */ /* 0x000fda0003f06270 */
[----:B012---:R-:W0:Y:S01]  /*d680*/  @!P0 LDC.64 R2, c[0x0][0x2c8] ;  /* 0x0000b200ff028b82 */ /* 0x007e220000000a00 */
[----:B------:R-:W-:Y:S01]  /*d690*/  @!P0 IADD3 R5, R46, R0, RZ ;  /* 0x000000002e058210 */ /* 0x000fe20007ffe0ff */
[----:B------:R-:W-:-:S04]  /*d6a0*/  @!P0 VIADD R0, R0, 0x80 ;  /* 0x0000008000008836 */ /* 0x000fc80000000000 */
[----:B0-----:R-:W-:-:S05]  /*d6b0*/  @!P0 IMAD.WIDE.U32 R2, R5, 0x4, R2 ;  /* 0x0000000405028825 */ /* 0x001fca00078e0002 */
[----:B------:R2:W-:Y:S02]  /*d6c0*/  @!P0 STG.E desc[UR36][R2.64], RZ ;  /* 0x000000ff02008986 */ /* 0x0005e4000c101924 */
.L_x_30659:
[----:B------:R-:W-:Y:S05]  /*d6d0*/  BSYNC B0 ;  /* 0x0000000000007941 */ /* 0x000fea0003800000 */
.L_x_30653:
[----:B------:R-:W-:-:S13]  /*d6e0*/  ISETP.GE.AND P0, PT, R0, R41, PT ;  /* 0x000000290000720c */ /* 0x000fda0003f06270 */
[----:B------:R-:W-:Y:S05]  /*d6f0*/  @P0 EXIT ;  /* 0x000000000000094d */ /* 0x000fea0003800000 */
[----:B012---:R-:W0:Y:S01]  /*d700*/  LDC.64 R2, c[0x0][0x2c8] ;  /* 0x0000b200ff027b82 */ /* 0x007e220000000a00 */
[----:B------:R-:W-:-:S04]  /*d710*/  IMAD.IADD R5, R46, 0x1, R0 ;  /* 0x000000012e057824 */ /* 0x000fc800078e0200 */
[----:B0-----:R-:W-:-:S05]  /*d720*/  IMAD.WIDE.U32 R2, R5, 0x4, R2 ;  /* 0x0000000405027825 */ /* 0x001fca00078e0002 */
[----:B------:R-:W-:Y:S01]  /*d730*/  STG.E desc[UR36][R2.64], RZ ;  /* 0x000000ff02007986 */ /* 0x000fe2000c101924 */
[----:B------:R-:W-:Y:S05]  /*d740*/  EXIT ;  /* 0x000000000000794d */ /* 0x000fea0003800000 */
        .weak           $__internal_74_$__cuda_sm20_div_s64
        .type           $__internal_74_$__cuda_sm20_div_s64,@function
        .size           $__internal_74_$__cuda_sm20_div_s64,(.L_x_32254 - $__internal_74_$__cuda_sm20_div_s64)
$__internal_74_$__cuda_sm20_div_s64:
        /* <DEDUP_REMOVED lines=83> */
[----:B------:R-:W-:Y:S05]  /*dc80*/  RET.REL.NODEC R6 `(_ZN2at6native29vectorized_elementwise_kernelILi4EZZZNS0_67_GLOBAL__N__bb565c37_34_ValidateCompressedIndicesKernel_cu_33a4b88b42_validate_compressed_sparse_indices_kernelILNS2_8CDimNameE0ENS2_18CUDAKernelLauncherENS2_14EmptyVecKernelENS2_8DummyVecELm8EEEvRKNS_6TensorESA_lllENKUlvE1_clEvENKUlvE_clEvEUliiiiiE_St5arrayIPcLm6EEEEviT0_T1_) ;  /* 0xffffff2006dc7950 */ /* 0x000fea0003c3ffff */
.L_x_30660:
        /* <DEDUP_REMOVED lines=15> */
.L_x_32254:


//--------------------- .text._ZN2at6native29vectorized_elementwise_kernelILi8EZZZNS0_67_GLOBAL__N__bb565c37_34_ValidateCompressedIndicesKernel_cu_33a4b88b42_validate_compressed_sparse_indices_kernelILNS2_8CDimNameE0ENS2_18CUDAKernelLauncherENS2_14EmptyVecKernelENS2_8DummyVecELm8EEEvRKNS_6TensorESA_lllENKUlvE1_clEvENKUlvE_clEvEUliiiiiE_St5arrayIPcLm6EEEEviT0_T1_ --------------------------
	.section	.text._ZN2at6native29vectorized_elementwise_kernelILi8EZZZNS0_67_GLOBAL__N__bb565c37_34_ValidateCompressedIndicesKernel_cu_33a4b88b42_validate_compressed_sparse_indices_kernelILNS2_8CDimNameE0ENS2_18CUDAKernelLauncherENS2_14EmptyVecKernelENS2_8DummyVecELm8EEEvRKNS_6TensorESA_lllENKUlvE1_clEvENKUlvE_clEvEUliiiiiE_St5arrayIPcLm6EEEEviT0_T1_,"ax",@progbits
	.align	128
        .global         _ZN2at6native29vectorized_elementwise_kernelILi8EZZZNS0_67_GLOBAL__N__bb565c37_34_ValidateCompressedIndicesKernel_cu_33a4b88b42_validate_compressed_sparse_indices_kernelILNS2_8CDimNameE0ENS2_18CUDAKernelLauncherENS2_14EmptyVecKernelENS2_8DummyVecELm8EEEvRKNS_6TensorESA_lllENKUlvE1_clEvENKUlvE_clEvEUliiiiiE_St5arrayIPcLm6EEEEviT0_T1_
        .type           _ZN2at6native29vectorized_elementwise_kernelILi8EZZZNS0_67_GLOBAL__N__bb565c37_34_ValidateCompressedIndicesKernel_cu_33a4b88b42_validate_compressed_sparse_indices_kernelILNS2_8CDimNameE0ENS2_18CUDAKernelLauncherENS2_14EmptyVecKernelENS2_8DummyVecELm8EEEvRKNS_6TensorESA_lllENKUlvE1_clEvENKUlvE_clEvEUliiiiiE_St5arrayIPcLm6EEEEviT0_T1_,@function
        .size           _ZN2at6native29vectorized_elementwise_kernelILi8EZZZNS0_67_GLOBAL__N__bb565c37_34_ValidateCompressedIndicesKernel_cu_33a4b88b42_validate_compressed_sparse_indices_kernelILNS2_8CDimNameE0ENS2_18CUDAKernelLauncherENS2_14EmptyVecKernelENS2_8DummyVecELm8EEEvRKNS_6TensorESA_lllENKUlvE1_clEvENKUlvE_clEvEUliiiiiE_St5arrayIPcLm6EEEEviT0_T1_,(.L_x_32255 - _ZN2at6native29vectorized_elementwise_kernelILi8EZZZNS0_67_GLOBAL__N__bb565c37_34_ValidateCompressedIndicesKernel_cu_33a4b88b42_validate_compressed_sparse_indices_kernelILNS2_8CDimNameE0ENS2_18CUDAKernelLauncherENS2_14EmptyVecKernelENS2_8DummyVecELm8EEEvRKNS_6TensorESA_lllENKUlvE1_clEvENKUlvE_clEvEUliiiiiE_St5arrayIPcLm6EEEEviT0_T1_)
        .other          _ZN2at6native29vectorized_elementwise_kernelILi8EZZZNS0_67_GLOBAL__N__bb565c37_34_ValidateCompressedIndicesKernel_cu_33a4b88b42_validate_compressed_sparse_indices_kernelILNS2_8CDimNameE0ENS2_18CUDAKernelLauncherENS2_14EmptyVecKernelENS2_8DummyVecELm8EEEvRKNS_6TensorESA_lllENKUlvE1_clEvENKUlvE_clEvEUliiiiiE_St5arrayIPcLm6EEEEviT0_T1_,@"STO_CUDA_ENTRY STV_DEFAULT"
_ZN2at6native29vectorized_elementwise_kernelILi8EZZZNS0_67_GLOBAL__N__bb565c37_34_ValidateCompressedIndicesKernel_cu_33a4b88b42_validate_compressed_sparse_indices_kernelILNS2_8CDimNameE0ENS2_18CUDAKernelLauncherENS2_14EmptyVecKernelENS2_8DummyVecELm8EEEvRKNS_6TensorESA_lllENKUlvE1_clEvENKUlvE_clEvEUliiiiiE_St5arrayIPcLm6EEEEviT0_T1_:
.text._ZN2at6native29vectorized_elementwise_kernelILi8EZZZNS0_67_GLOBAL__N__bb565c37_34_ValidateCompressedIndicesKernel_cu_33a4b88b42_validate_compressed_sparse_indices_kernelILNS2_8CDimNameE0ENS2_18CUDAKernelLauncherENS2_14EmptyVecKernelENS2_8DummyVecELm8EEEvRKNS_6TensorESA_lllENKUlvE1_clEvENKUlvE_clEvEUliiiiiE_St5arrayIPcLm6EEEEviT0_T1_:
        /* <DEDUP_REMOVED lines=103> */
.L_x_30663:
[----:B------:R-:W-:Y:S05]  /*0670*/  BSYNC B6 ;  /* 0x0000000000067941 */ /* 0x000fea0003800000 */
.L_x_30662:
        /* <DEDUP_REMOVED lines=24> */
.L_x_30665:
[----:B------:R-:W-:Y:S05]  /*0800*/  BSYNC B6 ;  /* 0x0000000000067941 */ /* 0x000fea0003800000 */
.L_x_30664:
        /* <DEDUP_REMOVED lines=26> */
.L_x_30667:
[----:B------:R-:W-:Y:S05]  /*09b0*/  BSYNC B6 ;  /* 0x0000000000067941 */ /* 0x000fea0003800000 */
.L_x_30666:
        /* <DEDUP_REMOVED lines=18> */
.L_x_30672:
        /* <DEDUP_REMOVED lines=10> */
[----:B------:R-:W-:Y:S05]  /*0b80*/  CALL.REL.NOINC `($__internal_75_$__cuda_sm20_div_s64) ;  /* 0x000000c800f07944 */ /* 0x000fea0003c00000 */
[----:B------:R-:W-:Y:S02]  /*0b90*/  IMAD.MOV.U32 R6, RZ, RZ, R4 ;  /* 0x000000ffff067224 */ /* 0x000fe400078e0004 */
[----:B------:R-:W-:Y:S01]  /*0ba0*/  IMAD.MOV.U32 R7, RZ, RZ, R3 ;  /* 0x000000ffff077224 */ /* 0x000fe200078e0003 */
[----:B------:R-:W-:Y:S06]  /*0bb0*/  BRA `(.L_x_30671) ;  /* 0x0000000000507947 */ /* 0x000fec0003800000 */
.L_x_30670:
        /* <DEDUP_REMOVED lines=20> */
.L_x_30671:
[----:B------:R-:W-:Y:S05]  /*0d00*/  BSYNC B1 ;  /* 0x0000000000017941 */ /* 0x000fea0003800000 */
.L_x_30669:
        /* <DEDUP_REMOVED lines=22> */
.L_x_30668:
        /* <DEDUP_REMOVED lines=18> */
.L_x_30677:
        /* <DEDUP_REMOVED lines=24> */
.L_x_30676:
[----:B------:R-:W-:Y:S05]  /*1110*/  BSYNC B7 ;  /* 0x0000000000077941 */ /* 0x000fea0003800000 */
.L_x_30675:
[----:B------:R-:W-:-:S05]  /*1120*/  IADD3 R16, P0, R16, 0x4, RZ ;  /* 0x0000000410107810 */ /* 0x000fca0007f1e0ff */
[----:B------:R-:W-:Y:S01]  /*1130*/  IMAD.X R17, RZ, RZ, R17, P0 ;  /* 0x000000ffff117224 */ /* 0x000fe200000e0611 */
[----:B------:R-:W-:-:S04]  /*1140*/  ISETP.GE.U32.AND P0, PT, R16, R18, PT ;  /* 0x000000121000720c */ /* 0x000fc80003f06070 */
[----:B------:R-:W-:-:S13]  /*1150*/  ISETP.GE.U32.AND.EX P0, PT, R17, R19, PT, P0 ;  /* 0x000000131100720c */ /* 0x000fda0003f06100 */
[----:B------:R-:W-:Y:S05]  /*1160*/  @!P0 BRA `(.L_x_30677) ;  /* 0xfffffffc00888947 */ /* 0x000fea000383ffff */
.L_x_30674:
[----:B------:R-:W-:Y:S05]  /*1170*/  BSYNC B6 ;  /* 0x0000000000067941 */ /* 0x000fea0003800000 */
.L_x_30673:
        /* <DEDUP_REMOVED lines=21> */
.L_x_30679:
[----:B------:R-:W-:Y:S05]  /*12d0*/  BSYNC B6 ;  /* 0x0000000000067941 */ /* 0x000fea0003800000 */
.L_x_30678:
        /* <DEDUP_REMOVED lines=21> */
.L_x_30681:
[----:B------:R-:W-:Y:S05]  /*1430*/  BSYNC B6 ;  /* 0x0000000000067941 */ /* 0x000fea0003800000 */
.L_x_30680:
        /* <DEDUP_REMOVED lines=26> */
.L_x_30683:
[----:B------:R-:W-:Y:S05]  /*15e0*/  BSYNC B6 ;  /* 0x0000000000067941 */ /* 0x000fea0003800000 */
.L_x_30682:
        /* <DEDUP_REMOVED lines=12> */
.L_x_30688:
        /* <DEDUP_REMOVED lines=14> */
.L_x_30686:
        /* <DEDUP_REMOVED lines=20> */
.L_x_30687:
[----:B------:R-:W-:Y:S05]  /*18d0*/  BSYNC B1 ;  /* 0x0000000000017941 */ /* 0x000fea0003800000 */
.L_x_30685:
        /* <DEDUP_REMOVED lines=22> */
.L_x_30684:
        /* <DEDUP_REMOVED lines=18> */
.L_x_30693:
        /* <DEDUP_REMOVED lines=24> */
.L_x_30692:
[----:B------:R-:W-:Y:S05]  /*1ce0*/  BSYNC B7 ;  /* 0x0000000000077941 */ /* 0x000fea0003800000 */
.L_x_30691:
[----:B------:R-:W-:-:S05]  /*1cf0*/  IADD3 R16, P0, R16, 0x4, RZ ;  /* 0x0000000410107810 */ /* 0x000fca0007f1e0ff */
[----:B------:R-:W-:Y:S01]  /*1d00*/  IMAD.X R17, RZ, RZ, R17, P0 ;  /* 0x000000ffff117224 */ /* 0x000fe200000e0611 */
[----:B------:R-:W-:-:S04]  /*1d10*/  ISETP.GE.U32.AND P0, PT, R16, R18, PT ;  /* 0x000000121000720c */ /* 0x000fc80003f06070 */
[----:B------:R-:W-:-:S13]  /*1d20*/  ISETP.GE.U32.AND.EX P0, PT, R17, R22, PT, P0 ;  /* 0x000000161100720c */ /* 0x000fda0003f06100 */
[----:B------:R-:W-:Y:S05]  /*1d30*/  @!P0 BRA `(.L_x_30693) ;  /* 0xfffffffc00888947 */ /* 0x000fea000383ffff */
.L_x_30690:
[----:B------:R-:W-:Y:S05]  /*1d40*/  BSYNC B6 ;  /* 0x0000000000067941 */ /* 0x000fea0003800000 */
.L_x_30689:
        /* <DEDUP_REMOVED lines=21> */
.L_x_30695:
[----:B------:R-:W-:Y:S05]  /*1ea0*/  BSYNC B6 ;  /* 0x0000000000067941 */ /* 0x000fea0003800000 */
.L_x_30694:
        /* <DEDUP_REMOVED lines=21> */
.L_x_30697:
[----:B------:R-:W-:Y:S05]  /*2000*/  BSYNC B6 ;  /* 0x0000000000067941 */ /* 0x000fea0003800000 */
.L_x_30696:
        /* <DEDUP_REMOVED lines=26> */
.L_x_30699:
[----:B------:R-:W-:Y:S05]  /*21b0*/  BSYNC B6 ;  /* 0x0000000000067941 */ /* 0x000fea0003800000 */
.L_x_30698:
        /* <DEDUP_REMOVED lines=11> */
.L_x_30704:
        /* <DEDUP_REMOVED lines=14> */
.L_x_30702:
        /* <DEDUP_REMOVED lines=19> */
.L_x_30703:
[----:B------:R-:W-:Y:S05]  /*2480*/  BSYNC B1 ;  /* 0x0000000000017941 */ /* 0x000fea0003800000 */
.L_x_30701:
        /* <DEDUP_REMOVED lines=18> */
.L_x_30700:
        /* <DEDUP_REMOVED lines=18> */
.L_x_30709:
        /* <DEDUP_REMOVED lines=24> */
.L_x_30708:
[----:B------:R-:W-:Y:S05]  /*2850*/  BSYNC B7 ;  /* 0x0000000000077941 */ /* 0x000fea0003800000 */
.L_x_30707:
[----:B------:R-:W-:-:S05]  /*2860*/  IADD3 R16, P0, R16, 0x4, RZ ;  /* 0x0000000410107810 */ /* 0x000fca0007f1e0ff */
[----:B------:R-:W-:Y:S01]  /*2870*/  IMAD.X R17, RZ, RZ, R17, P0 ;  /* 0x000000ffff117224 */ /* 0x000fe200000e0611 */
[----:B------:R-:W-:-:S04]  /*2880*/  ISETP.GE.U32.AND P0, PT, R16, R19, PT ;  /* 0x000000131000720c */ /* 0x000fc80003f06070 */
[----:B------:R-:W-:-:S13]  /*2890*/  ISETP.GE.U32.AND.EX P0, PT, R17, R18, PT, P0 ;  /* 0x000000121100720c */ /* 0x000fda0003f06100 */
[----:B------:R-:W-:Y:S05]  /*28a0*/  @!P0 BRA `(.L_x_30709) ;  /* 0xfffffffc00888947 */ /* 0x000fea000383ffff */
.L_x_30706:
[----:B------:R-:W-:Y:S05]  /*28b0*/  BSYNC B6 ;  /* 0x0000000000067941 */ /* 0x000fea0003800000 */
.L_x_30705:
        /* <DEDUP_REMOVED lines=21> */
.L_x_30711:
[----:B------:R-:W-:Y:S05]  /*2a10*/  BSYNC B6 ;  /* 0x0000000000067941 */ /* 0x000fea0003800000 */
.L_x_30710:
        /* <DEDUP_REMOVED lines=21> */
.L_x_30713:
[----:B------:R-:W-:Y:S05]  /*2b70*/  BSYNC B6 ;  /* 0x0000000000067941 */ /* 0x000fea0003800000 */
.L_x_30712:
        /* <DEDUP_REMOVED lines=26> */
.L_x_30715:
[----:B------:R-:W-:Y:S05]  /*2d20*/  BSYNC B6 ;  /* 0x0000000000067941 */ /* 0x000fea0003800000 */
.L_x_30714:
        /* <DEDUP_REMOVED lines=11> */
.L_x_30720:
        /* <DEDUP_REMOVED lines=14> */
.L_x_30718:
        /* <DEDUP_REMOVED lines=19> */
.L_x_30719:
[----:B------:R-:W-:Y:S05]  /*2ff0*/  BSYNC B1 ;  /* 0x0000000000017941 */ /* 0x000fea0003800000 */
.L_x_30717:
        /* <DEDUP_REMOVED lines=18> */
.L_x_30716:
        /* <DEDUP_REMOVED lines=18> */
.L_x_30725:
        /* <DEDUP_REMOVED lines=24> */
.L_x_30724:
[----:B------:R-:W-:Y:S05]  /*33c0*/  BSYNC B7 ;  /* 0x0000000000077941 */ /* 0x000fea0003800000 */
.L_x_30723:
[----:B------:R-:W-:-:S05]  /*33d0*/  IADD3 R16, P0, R16, 0x4, RZ ;  /* 0x0000000410107810 */ /* 0x000fca0007f1e0ff */
[----:B------:R-:W-:Y:S01]  /*33e0*/  IMAD.X R17, RZ, RZ, R17, P0 ;  /* 0x000000ffff117224 */ /* 0x000fe200000e0611 */
[----:B------:R-:W-:-:S04]  /*33f0*/  ISETP.GE.U32.AND P0, PT, R16, R19, PT ;  /* 0x000000131000720c */ /* 0x000fc80003f06070 */
[----:B------:R-:W-:-:S13]  /*3400*/  ISETP.GE.U32.AND.EX P0, PT, R17, R18, PT, P0 ;  /* 0x000000121100720c */ /* 0x000fda0003f06100 */
[----:B------:R-:W-:Y:S05]  /*3410*/  @!P0 BRA `(.L_x_30725) ;  /* 0xfffffffc00888947 */ /* 0x000fea000383ffff */
.L_x_30722:
[----:B------:R-:W-:Y:S05]  /*3420*/  BSYNC B6 ;  /* 0x0000000000067941 */ /* 0x000fea0003800000 */
.L_x_30721:
        /* <DEDUP_REMOVED lines=21> */
.L_x_30727:
[----:B------:R-:W-:Y:S05]  /*3580*/  BSYNC B6 ;  /* 0x0000000000067941 */ /* 0x000fea0003800000 */
.L_x_30726:
        /* <DEDUP_REMOVED lines=21> */
.L_x_30729:
[----:B------:R-:W-:Y:S05]  /*36e0*/  BSYNC B6 ;  /* 0x0000000000067941 */ /* 0x000fea0003800000 */
.L_x_30728:
        /* <DEDUP_REMOVED lines=26> */
.L_x_30731:
[----:B------:R-:W-:Y:S05]  /*3890*/  BSYNC B6 ;  /* 0x0000000000067941 */ /* 0x000fea0003800000 */
.L_x_30730:
        /* <DEDUP_REMOVED lines=11> */
.L_x_30736:
        /* <DEDUP_REMOVED lines=10> */
[----:B------:R-:W-:Y:S05]  /*39f0*/  CALL.REL.NOINC `($__internal_75_$__cuda_sm20_div_s64) ;  /* 0x0000009c00547944 */ /* 0x000fea0003c00000 */
[----:B------:R-:W-:Y:S01]  /*3a00*/  MOV R6, R4 ;  /* 0x0000000400067202 */ /* 0x000fe20000000f00 */
[----:B------:R-:W-:Y:S01]  /*3a10*/  IMAD.MOV.U32 R7, RZ, RZ, R3 ;  /* 0x000000ffff077224 */ /* 0x000fe200078e0003 */
[----:B------:R-:W-:Y:S06]  /*3a20*/  BRA `(.L_x_30735) ;  /* 0x00000000004c7947 */ /* 0x000fec0003800000 */
.L_x_30734:
        /* <DEDUP_REMOVED lines=19> */
.L_x_30735:
[----:B------:R-:W-:Y:S05]  /*3b60*/  BSYNC B1 ;  /* 0x0000000000017941 */ /* 0x000fea0003800000 */
.L_x_30733:
        /* <DEDUP_REMOVED lines=18> */
.L_x_30732:
        /* <DEDUP_REMOVED lines=18> */
.L_x_30741:
        /* <DEDUP_REMOVED lines=24> */
.L_x_30740:
[----:B------:R-:W-:Y:S05]  /*3f30*/  BSYNC B7 ;  /* 0x0000000000077941 */ /* 0x000fea0003800000 */
.L_x_30739:
[----:B------:R-:W-:-:S04]  /*3f40*/  IADD3 R16, P0, R16, 0x4, RZ ;  /* 0x0000000410107810 */ /* 0x000fc80007f1e0ff */
[----:B------:R-:W-:Y:S02]  /*3f50*/  IADD3.X R17, RZ, R17, RZ, P0, !PT ;  /* 0x00000011ff117210 */ /* 0x000fe400007fe4ff */
[----:B------:R-:W-:-:S04]  /*3f60*/  ISETP.GE.U32.AND P0, PT, R16, R19, PT ;  /* 0x000000131000720c */ /* 0x000fc80003f06070 */
[----:B------:R-:W-:-:S13]  /*3f70*/  ISETP.GE.U32.AND.EX P0, PT, R17, R18, PT, P0 ;  /* 0x000000121100720c */ /* 0x000fda0003f06100 */
[----:B------:R-:W-:Y:S05]  /*3f80*/  @!P0 BRA `(.L_x_30741) ;  /* 0xfffffffc00888947 */ /* 0x000fea000383ffff */
.L_x_30738:
[----:B------:R-:W-:Y:S05]  /*3f90*/  BSYNC B6 ;  /* 0x0000000000067941 */ /* 0x000fea0003800000 */
.L_x_30737:
        /* <DEDUP_REMOVED lines=21> */
.L_x_30743:
[----:B------:R-:W-:Y:S05]  /*40f0*/  BSYNC B6 ;  /* 0x0000000000067941 */ /* 0x000fea0003800000 */
.L_x_30742:
        /* <DEDUP_REMOVED lines=21> */
.L_x_30745:
[----:B------:R-:W-:Y:S05]  /*4250*/  BSYNC B6 ;  /* 0x0000000000067941 */ /* 0x000fea0003800000 */
.L_x_30744:
        /* <DEDUP_REMOVED lines=26> */
.L_x_30747:
[----:B------:R-:W-:Y:S05]  /*4400*/  BSYNC B6 ;  /* 0x0000000000067941 */ /* 0x000fea0003800000 */
.L_x_30746:
        /* <DEDUP_REMOVED lines=11> */
.L_x_30752:
        /* <DEDUP_REMOVED lines=10> */
[----:B------:R-:W-:Y:S05]  /*4560*/  CALL.REL.NOINC `($__internal_75_$__cuda_sm20_div_s64) ;  /* 0x0000009000787944 */ /* 0x000fea0003c00000 */
[----:B------:R-:W-:Y:S01]  /*4570*/  IMAD.MOV.U32 R6, RZ, RZ, R4 ;  /* 0x000000ffff067224 */ /* 0x000fe200078e0004 */
[----:B------:R-:W-:Y:S01]  /*4580*/  MOV R7, R3 ;  /* 0x0000000300077202 */ /* 0x000fe20000000f00 */
[----:B------:R-:W-:Y:S06]  /*4590*/  BRA `(.L_x_30751) ;  /* 0x00000000004c7947 */ /* 0x000fec0003800000 */
.L_x_30750:
        /* <DEDUP_REMOVED lines=19> */
.L_x_30751:
[----:B------:R-:W-:Y:S05]  /*46d0*/  BSYNC B1 ;  /* 0x0000000000017941 */ /* 0x000fea0003800000 */
.L_x_30749:
        /* <DEDUP_REMOVED lines=18> */
.L_x_30748:
        /* <DEDUP_REMOVED lines=18> */
.L_x_30757:
        /* <DEDUP_REMOVED lines=24> */
.L_x_30756:
[----:B------:R-:W-:Y:S05]  /*4aa0*/  BSYNC B7 ;  /* 0x0000000000077941 */ /* 0x000fea0003800000 */
.L_x_30755:
[----:B------:R-:W-:-:S05]  /*4ab0*/  IADD3 R16, P0, R16, 0x4, RZ ;  /* 0x0000000410107810 */ /* 0x000fca0007f1e0ff */
[----:B------:R-:W-:Y:S01]  /*4ac0*/  IMAD.X R17, RZ, RZ, R17, P0 ;  /* 0x000000ffff117224 */ /* 0x000fe200000e0611 */
[----:B------:R-:W-:-:S04]  /*4ad0*/  ISETP.GE.U32.AND P0, PT, R16, R19, PT ;  /* 0x000000131000720c */ /* 0x000fc80003f06070 */
[----:B------:R-:W-:-:S13]  /*4ae0*/  ISETP.GE.U32.AND.EX P0, PT, R17, R18, PT, P0 ;  /* 0x000000121100720c */ /* 0x000fda0003f06100 */
[----:B------:R-:W-:Y:S05]  /*4af0*/  @!P0 BRA `(.L_x_30757) ;  /* 0xfffffffc00888947 */ /* 0x000fea000383ffff */
.L_x_30754:
[----:B------:R-:W-:Y:S05]  /*4b00*/  BSYNC B6 ;  /* 0x0000000000067941 */ /* 0x000fea0003800000 */
.L_x_30753:
        /* <DEDUP_REMOVED lines=21> */
.L_x_30759:
[----:B------:R-:W-:Y:S05]  /*4c60*/  BSYNC B6 ;  /* 0x0000000000067941 */ /* 0x000fea0003800000 */
.L_x_30758:
        /* <DEDUP_REMOVED lines=21> */
.L_x_30761:
[----:B------:R-:W-:Y:S05]  /*4dc0*/  BSYNC B6 ;  /* 0x0000000000067941 */ /* 0x000fea0003800000 */
.L_x_30760:
        /* <DEDUP_REMOVED lines=26> */
.L_x_30763:
[----:B------:R-:W-:Y:S05]  /*4f70*/  BSYNC B6 ;  /* 0x0000000000067941 */ /* 0x000fea0003800000 */
.L_x_30762:
        /* <DEDUP_REMOVED lines=11> */
.L_x_30768:
        /* <DEDUP_REMOVED lines=14> */
.L_x_30766:
        /* <DEDUP_REMOVED lines=19> */
.L_x_30767:
[----:B------:R-:W-:Y:S05]  /*5240*/  BSYNC B1 ;  /* 0x0000000000017941 */ /* 0x000fea0003800000 */
.L_x_30765:
        /* <DEDUP_REMOVED lines=18> */
.L_x_30764:
        /* <DEDUP_REMOVED lines=18> */
.L_x_30773:
        /* <DEDUP_REMOVED lines=24> */
.L_x_30772:
[----:B------:R-:W-:Y:S05]  /*5610*/  BSYNC B7 ;  /* 0x0000000000077941 */ /* 0x000fea0003800000 */
.L_x_30771:
[----:B------:R-:W-:-:S05]  /*5620*/  IADD3 R16, P0, R16, 0x4, RZ ;  /* 0x0000000410107810 */ /* 0x000fca0007f1e0ff */
[----:B------:R-:W-:Y:S01]  /*5630*/  IMAD.X R17, RZ, RZ, R17, P0 ;  /* 0x000000ffff117224 */ /* 0x000fe200000e0611 */
[----:B------:R-:W-:-:S04]  /*5640*/  ISETP.GE.U32.AND P0, PT, R16, R19, PT ;  /* 0x000000131000720c */ /* 0x000fc80003f06070 */
[----:B------:R-:W-:-:S13]  /*5650*/  ISETP.GE.U32.AND.EX P0, PT, R17, R18, PT, P0 ;  /* 0x000000121100720c */ /* 0x000fda0003f06100 */
[----:B------:R-:W-:Y:S05]  /*5660*/  @!P0 BRA `(.L_x_30773) ;  /* 0xfffffffc00888947 */ /* 0x000fea000383ffff */
.L_x_30770:
[----:B------:R-:W-:Y:S05]  /*5670*/  BSYNC B6 ;  /* 0x0000000000067941 */ /* 0x000fea0003800000 */
.L_x_30769:
        /* <DEDUP_REMOVED lines=21> */
.L_x_30775:
[----:B------:R-:W-:Y:S05]  /*57d0*/  BSYNC B6 ;  /* 0x0000000000067941 */ /* 0x000fea0003800000 */
.L_x_30774:
        /* <DEDUP_REMOVED lines=21> */
.L_x_30777:
[----:B------:R-:W-:Y:S05]  /*5930*/  BSYNC B6 ;  /* 0x0000000000067941 */ /* 0x000fea0003800000 */
.L_x_30776:
        /* <DEDUP_REMOVED lines=26> */
.L_x_30779:
[----:B------:R-:W-:Y:S05]  /*5ae0*/  BSYNC B6 ;  /* 0x0000000000067941 */ /* 0x000fea0003800000 */
.L_x_30778:
        /* <DEDUP_REMOVED lines=11> */
.L_x_30784:
        /* <DEDUP_REMOVED lines=14> */
.L_x_30782:
        /* <DEDUP_REMOVED lines=20> */
.L_x_30783:
[----:B------:R-:W-:Y:S05]  /*5dc0*/  BSYNC B1 ;  /* 0x0000000000017941 */ /* 0x000fea0003800000 */
.L_x_30781:
        /* <DEDUP_REMOVED lines=21> */
.L_x_30780:
        /* <DEDUP_REMOVED lines=18> */
.L_x_30789:
        /* <DEDUP_REMOVED lines=24> */
.L_x_30788:
[----:B------:R-:W-:Y:S05]  /*61c0*/  BSYNC B7 ;  /* 0x0000000000077941 */ /* 0x000fea0003800000 */
.L_x_30787:
[----:B------:R-:W-:-:S05]  /*61d0*/  IADD3 R16, P0, R16, 0x4, RZ ;  /* 0x0000000410107810 */ /* 0x000fca0007f1e0ff */
[----:B------:R-:W-:Y:S01]  /*61e0*/  IMAD.X R17, RZ, RZ, R17, P0 ;  /* 0x000000ffff117224 */ /* 0x000fe200000e0611 */
[----:B------:R-:W-:-:S04]  /*61f0*/  ISETP.GE.U32.AND P0, PT, R16, R19, PT ;  /* 0x000000131000720c */ /* 0x000fc80003f06070 */
[----:B------:R-:W-:-:S13]  /*6200*/  ISETP.GE.U32.AND.EX P0, PT, R17, R18, PT, P0 ;  /* 0x000000121100720c */ /* 0x000fda0003f06100 */
[----:B------:R-:W-:Y:S05]  /*6210*/  @!P0 BRA `(.L_x_30789) ;  /* 0xfffffffc00888947 */ /* 0x000fea000383ffff */
.L_x_30786:
[----:B------:R-:W-:Y:S05]  /*6220*/  BSYNC B6 ;  /* 0x0000000000067941 */ /* 0x000fea0003800000 */
.L_x_30785:
        /* <DEDUP_REMOVED lines=9> */
.L_x_30661:
        /* <DEDUP_REMOVED lines=237> */
.L_x_30793:
[----:B------:R-:W-:Y:S05]  /*7190*/  BSYNC B7 ;  /* 0x0000000000077941 */ /* 0x000fea0003800000 */
.L_x_30792:
        /* <DEDUP_REMOVED lines=23> */
.L_x_30795:
[----:B------:R-:W-:Y:S05]  /*7310*/  BSYNC B7 ;  /* 0x0000000000077941 */ /* 0x000fea0003800000 */
.L_x_30794:
        /* <DEDUP_REMOVED lines=26> */
.L_x_30797:
[----:B------:R-:W-:Y:S05]  /*74c0*/  BSYNC B7 ;  /* 0x0000000000077941 */ /* 0x000fea0003800000 */
.L_x_30796:
        /* <DEDUP_REMOVED lines=15> */
.L_x_30802:
        /* <DEDUP_REMOVED lines=14> */
.L_x_30800:
        /* <DEDUP_REMOVED lines=19> */
.L_x_30801:
[----:B------:R-:W-:Y:S05]  /*77d0*/  BSYNC B1 ;  /* 0x0000000000017941 */ /* 0x000fea0003800000 */
.L_x_30799:
        /* <DEDUP_REMOVED lines=22> */
.L_x_30798:
        /* <DEDUP_REMOVED lines=17> */
.L_x_30805:
        /* <DEDUP_REMOVED lines=24> */
.L_x_30804:
[----:B------:R-:W-:Y:S05]  /*7bd0*/  BSYNC B7 ;  /* 0x0000000000077941 */ /* 0x000fea0003800000 */
.L_x_30803:
[----:B------:R-:W-:-:S04]  /*7be0*/  IADD3 R16, P0, R16, 0x4, RZ ;  /* 0x0000000410107810 */ /* 0x000fc80007f1e0ff */
[----:B------:R-:W-:Y:S02]  /*7bf0*/  IADD3.X R17, RZ, R17, RZ, P0, !PT ;  /* 0x00000011ff117210 */ /* 0x000fe400007fe4ff */
[----:B------:R-:W-:-:S04]  /*7c00*/  ISETP.GE.U32.AND P0, PT, R16, R22, PT ;  /* 0x000000161000720c */ /* 0x000fc80003f06070 */
[----:B------:R-:W-:-:S13]  /*7c10*/  ISETP.GE.U32.AND.EX P0, PT, R17, R18, PT, P0 ;  /* 0x000000121100720c */ /* 0x000fda0003f06100 */
[----:B------:R-:W-:Y:S05]  /*7c20*/  @!P0 BRA `(.L_x_30805) ;  /* 0xfffffffc00888947 */ /* 0x000fea000383ffff */
.L_x_30791:
[----:B------:R-:W-:Y:S05]  /*7c30*/  BSYNC B6 ;  /* 0x0000000000067941 */ /* 0x000fea0003800000 */
.L_x_30790:
        /* <DEDUP_REMOVED lines=28> */
.L_x_30809:
[----:B------:R-:W-:Y:S05]  /*7e00*/  BSYNC B7 ;  /* 0x0000000000077941 */ /* 0x000fea0003800000 */
.L_x_30808:
        /* <DEDUP_REMOVED lines=23> */
.L_x_30811:
[----:B------:R-:W-:Y:S05]  /*7f80*/  BSYNC B7 ;  /* 0x0000000000077941 */ /* 0x000fea0003800000 */
.L_x_30810:
        /* <DEDUP_REMOVED lines=26> */
.L_x_30813:
[----:B------:R-:W-:Y:S05]  /*8130*/  BSYNC B7 ;  /* 0x0000000000077941 */ /* 0x000fea0003800000 */
.L_x_30812:
        /* <DEDUP_REMOVED lines=15> */
.L_x_30818:
        /* <DEDUP_REMOVED lines=14> */
.L_x_30816:
        /* <DEDUP_REMOVED lines=19> */
.L_x_30817:
[----:B------:R-:W-:Y:S05]  /*8440*/  BSYNC B1 ;  /* 0x0000000000017941 */ /* 0x000fea0003800000 */
.L_x_30815:
        /* <DEDUP_REMOVED lines=22> */
.L_x_30814:
        /* <DEDUP_REMOVED lines=17> */
.L_x_30821:
        /* <DEDUP_REMOVED lines=24> */
.L_x_30820:
[----:B------:R-:W-:Y:S05]  /*8840*/  BSYNC B7 ;  /* 0x0000000000077941 */ /* 0x000fea0003800000 */
.L_x_30819:
[----:B------:R-:W-:-:S05]  /*8850*/  IADD3 R16, P0, R16, 0x4, RZ ;  /* 0x0000000410107810 */ /* 0x000fca0007f1e0ff */
[----:B------:R-:W-:Y:S01]  /*8860*/  IMAD.X R17, RZ, RZ, R17, P0 ;  /* 0x000000ffff117224 */ /* 0x000fe200000e0611 */
[----:B------:R-:W-:-:S04]  /*8870*/  ISETP.GE.U32.AND P0, PT, R16, R18, PT ;  /* 0x000000121000720c */ /* 0x000fc80003f06070 */
[----:B------:R-:W-:-:S13]  /*8880*/  ISETP.GE.U32.AND.EX P0, PT, R17, R22, PT, P0 ;  /* 0x000000161100720c */ /* 0x000fda0003f06100 */
[----:B------:R-:W-:Y:S05]  /*8890*/  @!P0 BRA `(.L_x_30821) ;  /* 0xfffffffc00888947 */ /* 0x000fea000383ffff */
.L_x_30807:
[----:B------:R-:W-:Y:S05]  /*88a0*/  BSYNC B6 ;  /* 0x0000000000067941 */ /* 0x000fea0003800000 */
.L_x_30806:
        /* <DEDUP_REMOVED lines=28> */
.L_x_30825:
[----:B------:R-:W-:Y:S05]  /*8a70*/  BSYNC B7 ;  /* 0x0000000000077941 */ /* 0x000fea0003800000 */
.L_x_30824:
        /* <DEDUP_REMOVED lines=23> */
.L_x_30827:
[----:B------:R-:W-:Y:S05]  /*8bf0*/  BSYNC B7 ;  /* 0x0000000000077941 */ /* 0x000fea0003800000 */
.L_x_30826:
        /* <DEDUP_REMOVED lines=26> */
.L_x_30829:
[----:B------:R-:W-:Y:S05]  /*8da0*/  BSYNC B7 ;  /* 0x0000000000077941 */ /* 0x000fea0003800000 */
.L_x_30828:
        /* <DEDUP_REMOVED lines=15> */
.L_x_30834:
        /* <DEDUP_REMOVED lines=14> */
.L_x_30832:
        /* <DEDUP_REMOVED lines=19> */
.L_x_30833:
[----:B------:R-:W-:Y:S05]  /*90b0*/  BSYNC B1 ;  /* 0x0000000000017941 */ /* 0x000fea0003800000 */
.L_x_30831:
        /* <DEDUP_REMOVED lines=22> */
.L_x_30830:
        /* <DEDUP_REMOVED lines=17> */
.L_x_30837:
        /* <DEDUP_REMOVED lines=24> */
.L_x_30836:
[----:B------:R-:W-:Y:S05]  /*94b0*/  BSYNC B7 ;  /* 0x0000000000077941 */ /* 0x000fea0003800000 */
.L_x_30835:
[----:B------:R-:W-:-:S04]  /*94c0*/  IADD3 R16, P0, R16, 0x4, RZ ;  /* 0x0000000410107810 */ /* 0x000fc80007f1e0ff */
[----:B------:R-:W-:Y:S02]  /*94d0*/  IADD3.X R17, RZ, R17, RZ, P0, !PT ;  /* 0x00000011ff117210 */ /* 0x000fe400007fe4ff */
[----:B------:R-:W-:-:S04]  /*94e0*/  ISETP.GE.U32.AND P0, PT, R16, R19, PT ;  /* 0x000000131000720c */ /* 0x000fc80003f06070 */
[----:B------:R-:W-:-:S13]  /*94f0*/  ISETP.GE.U32.AND.EX P0, PT, R17, R18, PT, P0 ;  /* 0x000000121100720c */ /* 0x000fda0003f06100 */
[----:B------:R-:W-:Y:S05]  /*9500*/  @!P0 BRA `(.L_x_30837) ;  /* 0xfffffffc00888947 */ /* 0x000fea000383ffff */
.L_x_30823:
[----:B------:R-:W-:Y:S05]  /*9510*/  BSYNC B6 ;  /* 0x0000000000067941 */ /* 0x000fea0003800000 */
.L_x_30822:
        /* <DEDUP_REMOVED lines=28> */
.L_x_30841:
[----:B------:R-:W-:Y:S05]  /*96e0*/  BSYNC B7 ;  /* 0x0000000000077941 */ /* 0x000fea0003800000 */
.L_x_30840:
        /* <DEDUP_REMOVED lines=23> */
.L_x_30843:
[----:B------:R-:W-:Y:S05]  /*9860*/  BSYNC B7 ;  /* 0x0000000000077941 */ /* 0x000fea0003800000 */
.L_x_30842:
        /* <DEDUP_REMOVED lines=26> */
.L_x_30845:
[----:B------:R-:W-:Y:S05]  /*9a10*/  BSYNC B7 ;  /* 0x0000000000077941 */ /* 0x000fea0003800000 */
.L_x_30844:
        /* <DEDUP_REMOVED lines=16> */
.L_x_30850:
        /* <DEDUP_REMOVED lines=14> */
.L_x_30848:
        /* <DEDUP_REMOVED lines=20> */
.L_x_30849:
[----:B------:R-:W-:Y:S05]  /*9d40*/  BSYNC B1 ;  /* 0x0000000000017941 */ /* 0x000fea0003800000 */
.L_x_30847:
        /* <DEDUP_REMOVED lines=21> */
.L_x_30846:
        /* <DEDUP_REMOVED lines=17> */
.L_x_30853:
        /* <DEDUP_REMOVED lines=24> */
.L_x_30852:
[----:B------:R-:W-:Y:S05]  /*a130*/  BSYNC B7 ;  /* 0x0000000000077941 */ /* 0x000fea0003800000 */
.L_x_30851:
[----:B------:R-:W-:-:S05]  /*a140*/  IADD3 R16, P0, R16, 0x4, RZ ;  /* 0x0000000410107810 */ /* 0x000fca0007f1e0ff */
[----:B------:R-:W-:Y:S01]  /*a150*/  IMAD.X R17, RZ, RZ, R17, P0 ;  /* 0x000000ffff117224 */ /* 0x000fe200000e0611 */
[----:B------:R-:W-:-:S04]  /*a160*/  ISETP.GE.U32.AND P0, PT, R16, R19, PT ;  /* 0x000000131000720c */ /* 0x000fc80003f06070 */
[----:B------:R-:W-:-:S13]  /*a170*/  ISETP.GE.U32.AND.EX P0, PT, R17, R18, PT, P0 ;  /* 0x000000121100720c */ /* 0x000fda0003f06100 */
[----:B------:R-:W-:Y:S05]  /*a180*/  @!P0 BRA `(.L_x_30853) ;  /* 0xfffffffc00888947 */ /* 0x000fea000383ffff */
.L_x_30839:
[----:B------:R-:W-:Y:S05]  /*a190*/  BSYNC B6 ;  /* 0x0000000000067941 */ /* 0x000fea0003800000 */
.L_x_30838:
        /* <DEDUP_REMOVED lines=28> */
.L_x_30857:
[----:B------:R-:W-:Y:S05]  /*a360*/  BSYNC B7 ;  /* 0x0000000000077941 */ /* 0x000fea0003800000 */
.L_x_30856:
        /* <DEDUP_REMOVED lines=23> */
.L_x_30859:
[----:B------:R-:W-:Y:S05]  /*a4e0*/  BSYNC B7 ;  /* 0x0000000000077941 */ /* 0x000fea0003800000 */
.L_x_30858:
        /* <DEDUP_REMOVED lines=26> */
.L_x_30861:
[----:B------:R-:W-:Y:S05]  /*a690*/  BSYNC B7 ;  /* 0x0000000000077941 */ /* 0x000fea0003800000 */
.L_x_30860:
        /* <DEDUP_REMOVED lines=16> */
.L_x_30866:
        /* <DEDUP_REMOVED lines=14> */
.L_x_30864:
        /* <DEDUP_REMOVED lines=20> */
.L_x_30865:
[----:B------:R-:W-:Y:S05]  /*a9c0*/  BSYNC B1 ;  /* 0x0000000000017941 */ /* 0x000fea0003800000 */
.L_x_30863:
        /* <DEDUP_REMOVED lines=21> */
.L_x_30862:
        /* <DEDUP_REMOVED lines=17> */
.L_x_30869:
        /* <DEDUP_REMOVED lines=24> */
.L_x_30868:
[----:B------:R-:W-:Y:S05]  /*adb0*/  BSYNC B7 ;  /* 0x0000000000077941 */ /* 0x000fea0003800000 */
.L_x_30867:
[----:B------:R-:W-:-:S05]  /*adc0*/  IADD3 R16, P0, R16, 0x4, RZ ;  /* 0x0000000410107810 */ /* 0x000fca0007f1e0ff */
[----:B------:R-:W-:Y:S01]  /*add0*/  IMAD.X R17, RZ, RZ, R17, P0 ;  /* 0x000000ffff117224 */ /* 0x000fe200000e0611 */
[----:B------:R-:W-:-:S04]  /*ade0*/  ISETP.GE.U32.AND P0, PT, R16, R19, PT ;  /* 0x000000131000720c */ /* 0x000fc80003f06070 */
[----:B------:R-:W-:-:S13]  /*adf0*/  ISETP.GE.U32.AND.EX P0, PT, R17, R18, PT, P0 ;  /* 0x000000121100720c */ /* 0x000fda0003f06100 */
[----:B------:R-:W-:Y:S05]  /*ae00*/  @!P0 BRA `(.L_x_30869) ;  /* 0xfffffffc00888947 */ /* 0x000fea000383ffff */
.L_x_30855:
[----:B------:R-:W-:Y:S05]  /*ae10*/  BSYNC B6 ;  /* 0x0000000000067941 */ /* 0x000fea0003800000 */
.L_x_30854:
        /* <DEDUP_REMOVED lines=28> */
.L_x_30873:
[----:B------:R-:W-:Y:S05]  /*afe0*/  BSYNC B7 ;  /* 0x0000000000077941 */ /* 0x000fea0003800000 */
.L_x_30872:
        /* <DEDUP_REMOVED lines=23> */
.L_x_30875:
[----:B------:R-:W-:Y:S05]  /*b160*/  BSYNC B7 ;  /* 0x0000000000077941 */ /* 0x000fea0003800000 */
.L_x_30874:
        /* <DEDUP_REMOVED lines=26> */
.L_x_30877:
[----:B------:R-:W-:Y:S05]  /*b310*/  BSYNC B7 ;  /* 0x0000000000077941 */ /* 0x000fea0003800000 */
.L_x_30876:
        /* <DEDUP_REMOVED lines=16> */
.L_x_30882:
        /* <DEDUP_REMOVED lines=14> */
.L_x_30880:
        /* <DEDUP_REMOVED lines=20> */
.L_x_30881:
[----:B------:R-:W-:Y:S05]  /*b640*/  BSYNC B1 ;  /* 0x0000000000017941 */ /* 0x000fea0003800000 */
.L_x_30879:
        /* <DEDUP_REMOVED lines=21> */
.L_x_30878:
        /* <DEDUP_REMOVED lines=17> */
.L_x_30885:
        /* <DEDUP_REMOVED lines=24> */
.L_x_30884:
[----:B------:R-:W-:Y:S05]  /*ba30*/  BSYNC B7 ;  /* 0x0000000000077941 */ /* 0x000fea0003800000 */
.L_x_30883:
[----:B------:R-:W-:-:S05]  /*ba40*/  IADD3 R16, P0, R16, 0x4, RZ ;  /* 0x0000000410107810 */ /* 0x000fca0007f1e0ff */
[----:B------:R-:W-:Y:S01]  /*ba50*/  IMAD.X R17, RZ, RZ, R17, P0 ;  /* 0x000000ffff117224 */ /* 0x000fe200000e0611 */
[----:B------:R-:W-:-:S04]  /*ba60*/  ISETP.GE.U32.AND P0, PT, R16, R19, PT ;  /* 0x000000131000720c */ /* 0x000fc80003f06070 */
[----:B------:R-:W-:-:S13]  /*ba70*/  ISETP.GE.U32.AND.EX P0, PT, R17, R18, PT, P0 ;  /* 0x000000121100720c */ /* 0x000fda0003f06100 */
[----:B------:R-:W-:Y:S05]  /*ba80*/  @!P0 BRA `(.L_x_30885) ;  /* 0xfffffffc00888947 */ /* 0x000fea000383ffff */
.L_x_30871:
[----:B------:R-:W-:Y:S05]  /*ba90*/  BSYNC B6 ;  /* 0x0000000000067941 */ /* 0x000fea0003800000 */
.L_x_30870:
        /* <DEDUP_REMOVED lines=28> */
.L_x_30889:
[----:B------:R-:W-:Y:S05]  /*bc60*/  BSYNC B7 ;  /* 0x0000000000077941 */ /* 0x000fea0003800000 */
.L_x_30888:
        /* <DEDUP_REMOVED lines=23> */
.L_x_30891:
[----:B------:R-:W-:Y:S05]  /*bde0*/  BSYNC B7 ;  /* 0x0000000000077941 */ /* 0x000fea0003800000 */
.L_x_30890:
        /* <DEDUP_REMOVED lines=26> */
.L_x_30893:
[----:B------:R-:W-:Y:S05]  /*bf90*/  BSYNC B7 ;  /* 0x0000000000077941 */ /* 0x000fea0003800000 */
.L_x_30892:
        /* <DEDUP_REMOVED lines=16> */
.L_x_30898:
        /* <DEDUP_REMOVED lines=14> */
.L_x_30896:
        /* <DEDUP_REMOVED lines=20> */
.L_x_30897:
[----:B------:R-:W-:Y:S05]  /*c2c0*/  BSYNC B1 ;  /* 0x0000000000017941 */ /* 0x000fea0003800000 */
.L_x_30895:
        /* <DEDUP_REMOVED lines=21> */
.L_x_30894:
        /* <DEDUP_REMOVED lines=17> */
.L_x_30901:
        /* <DEDUP_REMOVED lines=24> */
.L_x_30900:
[----:B------:R-:W-:Y:S05]  /*c6b0*/  BSYNC B7 ;  /* 0x0000000000077941 */ /* 0x000fea0003800000 */
.L_x_30899:
[----:B------:R-:W-:-:S04]  /*c6c0*/  IADD3 R16, P0, R16, 0x4, RZ ;  /* 0x0000000410107810 */ /* 0x000fc80007f1e0ff */
[----:B------:R-:W-:Y:S02]  /*c6d0*/  IADD3.X R17, RZ, R17, RZ, P0, !PT ;  /* 0x00000011ff117210 */ /* 0x000fe400007fe4ff */
[----:B------:R-:W-:-:S04]  /*c6e0*/  ISETP.GE.U32.AND P0, PT, R16, R19, PT ;  /* 0x000000131000720c */ /* 0x000fc80003f06070 */
[----:B------:R-:W-:-:S13]  /*c6f0*/  ISETP.GE.U32.AND.EX P0, PT, R17, R18, PT, P0 ;  /* 0x000000121100720c */ /* 0x000fda0003f06100 */
[----:B------:R-:W-:Y:S05]  /*c700*/  @!P0 BRA `(.L_x_30901) ;  /* 0xfffffffc00888947 */ /* 0x000fea000383ffff */
.L_x_30887:
[----:B------:R-:W-:Y:S05]  /*c710*/  BSYNC B6 ;  /* 0x0000000000067941 */ /* 0x000fea0003800000 */
.L_x_30886:
        /* <DEDUP_REMOVED lines=28> */
.L_x_30905:
[----:B------:R-:W-:Y:S05]  /*c8e0*/  BSYNC B7 ;  /* 0x0000000000077941 */ /* 0x000fea0003800000 */
.L_x_30904:
        /* <DEDUP_REMOVED lines=23> */
.L_x_30907:
[----:B------:R-:W-:Y:S05]  /*ca60*/  BSYNC B7 ;  /* 0x0000000000077941 */ /* 0x000fea0003800000 */
.L_x_30906:
        /* <DEDUP_REMOVED lines=26> */
.L_x_30909:
[----:B------:R-:W-:Y:S05]  /*cc10*/  BSYNC B7 ;  /* 0x0000000000077941 */ /* 0x000fea0003800000 */
.L_x_30908:
        /* <DEDUP_REMOVED lines=15> */
.L_x_30914:
        /* <DEDUP_REMOVED lines=14> */
.L_x_30912:
        /* <DEDUP_REMOVED lines=20> */
.L_x_30913:
[----:B------:R-:W-:Y:S05]  /*cf30*/  BSYNC B1 ;  /* 0x0000000000017941 */ /* 0x000fea0003800000 */
.L_x_30911:
        /* <DEDUP_REMOVED lines=21> */
.L_x_30910:
        /* <DEDUP_REMOVED lines=17> */
.L_x_30917:
        /* <DEDUP_REMOVED lines=24> */
.L_x_30916:
[----:B------:R-:W-:Y:S05]  /*d320*/  BSYNC B7 ;  /* 0x0000000000077941 */ /* 0x000fea0003800000 */
.L_x_30915:
[----:B------:R-:W-:-:S05]  /*d330*/  IADD3 R16, P0, R16, 0x4, RZ ;  /* 0x0000000410107810 */ /* 0x000fca0007f1e0ff */
[----:B------:R-:W-:Y:S01]  /*d340*/  IMAD.X R17, RZ, RZ, R17, P0 ;  /* 0x000000ffff117224 */ /* 0x000fe200000e0611 */
[----:B------:R-:W-:-:S04]  /*d350*/  ISETP.GE.U32.AND P0, PT, R16, R19, PT ;  /* 0x000000131000720c */ /* 0x000fc80003f06070 */
[----:B------:R-:W-:-:S13]  /*d360*/  ISETP.GE.U32.AND.EX P0, PT, R17, R18, PT, P0 ;  /* 0x000000121100720c */ /* 0x000fda0003f06100 */
[----:B------:R-:W-:Y:S05]  /*d370*/  @!P0 BRA `(.L_x_30917) ;  /* 0xfffffffc00888947 */ /* 0x000fea000383ffff */
.L_x_30903:
[----:B------:R-:W-:Y:S05]  /*d380*/  BSYNC B6 ;  /* 0x0000000000067941 */ /* 0x000fea0003800000 */
.L_x_30902:
        /* <DEDUP_REMOVED lines=23> */
.L_x_30920:
[----:B------:R-:W-:-:S13]  /*d500*/  ISETP.GE.AND P0, PT, R0, R41, PT ;  /* 0x000000290000720c */ /* 0x000fda0003f06270 */
[----:B------:R-:W-:Y:S05]  /*d510*/  @P0 BRA `(.L_x_30922) ;  /* 0x0000000000300947 */ /* 0x000fea0003800000 */
[----:B0-----:R-:W0:Y:S01]  /*d520*/  LDC.64 R2, c[0x0][0x2c8] ;  /* 0x0000b200ff027b82 */ /* 0x001e220000000a00 */
[----:B------:R-:W-:Y:S02]  /*d530*/  IMAD.IADD R5, R46, 0x1, R0 ;  /* 0x000000012e057824 */ /* 0x000fe400078e0200 */
[----:B------:R-:W-:Y:S02]  /*d540*/  VIADD R0, R0, 0x80 ;  /* 0x0000008000007836 */ /* 0x000fe40000000000 */
[----:B0-----:R-:W-:-:S05]  /*d550*/  IMAD.WIDE.U32 R2, R5, 0x4, R2 ;  /* 0x0000000405027825 */ /* 0x001fca00078e0002 */
[----:B------:R1:W-:Y:S02]  /*d560*/  STG.E desc[UR36][R2.64], RZ ;  /* 0x000000ff02007986 */ /* 0x0003e4000c101924 */
.L_x_30921:
[----:B------:R-:W-:-:S13]  /*d570*/  ISETP.GE.AND P0, PT, R0, R41, PT ;  /* 0x000000290000720c */ /* 0x000fda0003f06270 */
[----:B------:R-:W-:Y:S05]  /*d580*/  @P0 BRA `(.L_x_30923) ;  /* 0x0000000000340947 */ /* 0x000fea0003800000 */
[----:B01----:R-:W0:Y:S01]  /*d590*/  LDC.64 R2, c[0x0][0x2c8] ;  /* 0x0000b200ff027b82 */ /* 0x003e220000000a00 */
[----:B------:R-:W-:Y:S01]  /*d5a0*/  IADD3 R5, R46, R0, RZ ;  /* 0x000000002e057210 */ /* 0x000fe20007ffe0ff */
[----:B------:R-:W-:-:S04]  /*d5b0*/  VIADD R0, R0, 0x80 ;  /* 0x0000008000007836 */ /* 0x000fc80000000000 */
[----:B0-----:R-:W-:-:S05]  /*d5c0*/  IMAD.WIDE.U32 R2, R5, 0x4, R2 ;  /* 0x0000000405027825 */ /* 0x001fca00078e0002 */
[----:B------:R1:W-:Y:S02]  /*d5d0*/  STG.E desc[UR36][R2.64], RZ ;  /* 0x000000ff02007986 */ /* 0x0003e4000c101924 */
.L_x_30922:
        /* <DEDUP_REMOVED lines=8> */
.L_x_30923:
[----:B------:R-:W-:Y:S05]  /*d660*/  BSYNC B1 ;  /* 0x0000000000017941 */ /* 0x000fea0003800000 */
.L_x_30919:
[----:B------:R-:W-:-:S13]  /*d670*/  ISETP.GE.AND P0, PT, R0, R41, PT ;  /* 0x000000290000720c */ /* 0x000fda0003f06270 */
[----:B012---:R-:W0:Y:S01]  /*d680*/  @!P0 LDC.64 R2, c[0x0][0x2c8] ;  /* 0x0000b200ff028b82 */ /* 0x007e220000000a00 */
[----:B------:R-:W-:Y:S01]  /*d690*/  @!P0 IADD3 R5, R46, R0, RZ ;  /* 0x000000002e058210 */ /* 0x000fe20007ffe0ff */
[----:B------:R-:W-:-:S04]  /*d6a0*/  @!P0 VIADD R0, R0, 0x80 ;  /* 0x0000008000008836 */ /* 0x000fc80000000000 */
[----:B0-----:R-:W-:-:S05]  /*d6b0*/  @!P0 IMAD.WIDE.U32 R2, R5, 0x4, R2 ;  /* 0x0000000405028825 */ /* 0x001fca00078e0002 */
[----:B------:R2:W-:Y:S02]  /*d6c0*/  @!P0 STG.E desc[UR36][R2.64], RZ ;  /* 0x000000ff02008986 */ /* 0x0005e4000c101924 */
.L_x_30924:
[----:B------:R-:W-:Y:S05]  /*d6d0*/  BSYNC B0 ;  /* 0x0000000000007941 */ /* 0x000fea0003800000 */
.L_x_30918:
[----:B------:R-:W-:-:S13]  /*d6e0*/  ISETP.GE.AND P0, PT, R0, R41, PT ;  /* 0x000000290000720c */ /* 0x000fda0003f06270 */
[----:B------:R-:W-:Y:S05]  /*d6f0*/  @P0 EXIT ;  /* 0x000000000000094d */ /* 0x000fea0003800000 */
[----:B012---:R-:W0:Y:S01]  /*d700*/  LDC.64 R2, c[0x0][0x2c8] ;  /* 0x0000b200ff027b82 */ /* 0x007e220000000a00 */
[----:B------:R-:W-:-:S04]  /*d710*/  IMAD.IADD R5, R46, 0x1, R0 ;  /* 0x000000012e057824 */ /* 0x000fc800078e0200 */
[----:B0-----:R-:W-:-:S05]  /*d720*/  IMAD.WIDE.U32 R2, R5, 0x4, R2 ;  /* 0x0000000405027825 */ /* 0x001fca00078e0002 */
[----:B------:R-:W-:Y:S01]  /*d730*/  STG.E desc[UR36][R2.64], RZ ;  /* 0x000000ff02007986 */ /* 0x000fe2000c101924 */
[----:B------:R-:W-:Y:S05]  /*d740*/  EXIT ;  /* 0x000000000000794d */ /* 0x000fea0003800000 */
        .weak           $__internal_75_$__cuda_sm20_div_s64
        .type           $__internal_75_$__cuda_sm20_div_s64,@function
        .size           $__internal_75_$__cuda_sm20_div_s64,(.L_x_32255 - $__internal_75_$__cuda_sm20_div_s64)
$__internal_75_$__cuda_sm20_div_s64:
        /* <DEDUP_REMOVED lines=83> */
[----:B------:R-:W-:Y:S05]  /*dc80*/  RET.REL.NODEC R6 `(_ZN2at6native29vectorized_elementwise_kernelILi8EZZZNS0_67_GLOBAL__N__bb565c37_34_ValidateCompressedIndicesKernel_cu_33a4b88b42_validate_compressed_sparse_indices_kernelILNS2_8CDimNameE0ENS2_18CUDAKernelLauncherENS2_14EmptyVecKernelENS2_8DummyVecELm8EEEvRKNS_6TensorESA_lllENKUlvE1_clEvENKUlvE_clEvEUliiiiiE_St5arrayIPcLm6EEEEviT0_T1_) ;  /* 0xffffff2006dc7950 */ /* 0x000fea0003c3ffff */
.L_x_30925:
        /* <DEDUP_REMOVED lines=15> */
.L_x_32255:


//--------------------- .text._ZN2at6native18elementwise_kernelILi128ELi4EZNS0_15gpu_kernel_implIZZZNS0_67_GLOBAL__N__bb565c37_34_ValidateCompressedIndicesKernel_cu_33a4b88b42_validate_compressed_sparse_indices_kernelILNS3_8CDimNameE0ENS3_18CUDAKernelLauncherENS3_14EmptyVecKernelENS3_8DummyVecELm8EEEvRKNS_6TensorESB_lllENKUlvE0_clEvENKUlvE0_clEvEUllE_EEvRNS_18TensorIteratorBaseERKT_EUliE_EEviT1_ --------------------------
	.section	.text._ZN2at6native18elementwise_kernelILi128ELi4EZNS0_15gpu_kernel_implIZZZNS0_67_GLOBAL__N__bb565c37_34_ValidateCompressedIndicesKernel_cu_33a4b88b42_validate_compressed_sparse_indices_kernelILNS3_8CDimNameE0ENS3_18CUDAKernelLauncherENS3_14EmptyVecKernelENS3_8DummyVecELm8EEEvRKNS_6TensorESB_lllENKUlvE0_clEvENKUlvE0_clEvEUllE_EEvRNS_18TensorIteratorBaseERKT_EUliE_EEviT1_,"ax",@progbits
	.align	128
        .global         _ZN2at6native18elementwise_kernelILi128ELi4EZNS0_15gpu_kernel_implIZZZNS0_67_GLOBAL__N__bb565c37_34_ValidateCompressedIndicesKernel_cu_33a4b88b42_validate_compressed_sparse_indices_kernelILNS3_8CDimNameE0ENS3_18CUDAKernelLauncherENS3_14EmptyVecKernelENS3_8DummyVecELm8EEEvRKNS_6TensorESB_lllENKUlvE0_clEvENKUlvE0_clEvEUllE_EEvRNS_18TensorIteratorBaseERKT_EUliE_EEviT1_
        .type           _ZN2at6native18elementwise_kernelILi128ELi4EZNS0_15gpu_kernel_implIZZZNS0_67_GLOBAL__N__bb565c37_34_ValidateCompressedIndicesKernel_cu_33a4b88b42_validate_compressed_sparse_indices_kernelILNS3_8CDimNameE0ENS3_18CUDAKernelLauncherENS3_14EmptyVecKernelENS3_8DummyVecELm8EEEvRKNS_6TensorESB_lllENKUlvE0_clEvENKUlvE0_clEvEUllE_EEvRNS_18TensorIteratorBaseERKT_EUliE_EEviT1_,@function
        .size           _ZN2at6native18elementwise_kernelILi128ELi4EZNS0_15gpu_kernel_implIZZZNS0_67_GLOBAL__N__bb565c37_34_ValidateCompressedIndicesKernel_cu_33a4b88b42_validate_compressed_sparse_indices_kernelILNS3_8CDimNameE0ENS3_18CUDAKernelLauncherENS3_14EmptyVecKernelENS3_8DummyVecELm8EEEvRKNS_6TensorESB_lllENKUlvE0_clEvENKUlvE0_clEvEUllE_EEvRNS_18TensorIteratorBaseERKT_EUliE_EEviT1_,(.L_x_32354 - _ZN2at6native18elementwise_kernelILi128ELi4EZNS0_15gpu_kernel_implIZZZNS0_67_GLOBAL__N__bb565c37_34_ValidateCompressedIndicesKernel_cu_33a4b88b42_validate_compressed_sparse_indices_kernelILNS3_8CDimNameE0ENS3_18CUDAKernelLauncherENS3_14EmptyVecKernelENS3_8DummyVecELm8EEEvRKNS_6TensorESB_lllENKUlvE0_clEvENKUlvE0_clEvEUllE_EEvRNS_18TensorIteratorBaseERKT_EUliE_EEviT1_)
        .other          _ZN2at6native18elementwise_kernelILi128ELi4EZNS0_15gpu_kernel_implIZZZNS0_67_GLOBAL__N__bb565c37_34_ValidateCompressedIndicesKernel_cu_33a4b88b42_validate_compressed_sparse_indices_kernelILNS3_8CDimNameE0ENS3_18CUDAKernelLauncherENS3_14EmptyVecKernelENS3_8DummyVecELm8EEEvRKNS_6TensorESB_lllENKUlvE0_clEvENKUlvE0_clEvEUllE_EEvRNS_18TensorIteratorBaseERKT_EUliE_EEviT1_,@"STO_CUDA_ENTRY STV_DEFAULT"
_ZN2at6native18elementwise_kernelILi128ELi4EZNS0_15gpu_kernel_implIZZZNS0_67_GLOBAL__N__bb565c37_34_ValidateCompressedIndicesKernel_cu_33a4b88b42_validate_compressed_sparse_indices_kernelILNS3_8CDimNameE0ENS3_18CUDAKernelLauncherENS3_14EmptyVecKernelENS3_8DummyVecELm8EEEvRKNS_6TensorESB_lllENKUlvE0_clEvENKUlvE0_clEvEUllE_EEvRNS_18TensorIteratorBaseERKT_EUliE_EEviT1_:
.text._ZN2at6native18elementwise_kernelILi128ELi4EZNS0_15gpu_kernel_implIZZZNS0_67_GLOBAL__N__bb565c37_34_ValidateCompressedIndicesKernel_cu_33a4b88b42_validate_compressed_sparse_indices_kernelILNS3_8CDimNameE0ENS3_18CUDAKernelLauncherENS3_14EmptyVecKernelENS3_8DummyVecELm8EEEvRKNS_6TensorESB_lllENKUlvE0_clEvENKUlvE0_clEvEUllE_EEvRNS_18TensorIteratorBaseERKT_EUliE_EEviT1_:
        /* <DEDUP_REMOVED lines=314> */
.L_x_30928:
        /* <DEDUP_REMOVED lines=21> */
.L_x_30932:
[----:B------:R0:W5:Y:S01]  /*14f0*/  LDG.E.U8 R2, desc[UR36][R4.64] ;  /* 0x0000002404027981 */ /* 0x000162000c1e1100 */
[----:B------:R-:W-:Y:S01]  /*1500*/  IMAD.MOV.U32 R3, RZ, RZ, RZ ;  /* 0x000000ffff037224 */ /* 0x000fe200078e00ff */
[----:B------:R-:W-:Y:S06]  /*1510*/  BRA `(.L_x_30934) ;  /* 0x0000000c00487947 */ /* 0x000fec0003800000 */
.L_x_30931:
        /* <DEDUP_REMOVED lines=8> */
.L_x_30936:
[----:B------:R-:W2:Y:S02]  /*15a0*/  LDG.E R2, desc[UR36][R4.64] ;  /* 0x0000002404027981 */ /* 0x000ea4000c1e1900 */
[----:B--2---:R-:W-:Y:S01]  /*15b0*/  SHF.R.S32.HI R3, RZ, 0x1f, R2 ;  /* 0x0000001fff037819 */ /* 0x004fe20000011402 */
[----:B------:R-:W-:Y:S06]  /*15c0*/  BRA `(.L_x_30934) ;  /* 0x0000000c001c7947 */ /* 0x000fec0003800000 */
.L_x_30935:
[----:B------:R-:W2:Y:S02]  /*15d0*/  LDG.E.S16 R2, desc[UR36][R4.64] ;  /* 0x0000002404027981 */ /* 0x000ea4000c1e1700 */
[----:B--2---:R-:W-:Y:S01]  /*15e0*/  SHF.R.S32.HI R3, RZ, 0x1f, R2 ;  /* 0x0000001fff037819 */ /* 0x004fe20000011402 */
[----:B------:R-:W-:Y:S06]  /*15f0*/  BRA `(.L_x_30934) ;  /* 0x0000000c00107947 */ /* 0x000fec0003800000 */
.L_x_30930:
        /* <DEDUP_REMOVED lines=9> */
.L_x_30938:
[----:B------:R-:W2:Y:S02]  /*1690*/  LDG.E.U16 R4, desc[UR36][R4.64] ;  /* 0x0000002404047981 */ /* 0x000ea4000c1e1500 */
[----:B--2---:R-:W-:-:S06]  /*16a0*/  HADD2.F32 R2, -RZ, R4.H0_H0 ;  /* 0x20000004ff027230 */ /* 0x004fcc0000004100 */
[----:B------:R-:W0:Y:S01]  /*16b0*/  F2I.S64.TRUNC R2, R2 ;  /* 0x0000000200027311 */ /* 0x000e22000020d900 */
[----:B------:R-:W-:Y:S05]  /*16c0*/  BRA `(.L_x_30934) ;  /* 0x0000000800dc7947 */ /* 0x000fea0003800000 */
.L_x_30937:
        /* <DEDUP_REMOVED lines=9> */
.L_x_30940:
[----:B------:R-:W2:Y:S02]  /*1760*/  LDG.E.U16 R4, desc[UR36][R4.64] ;  /* 0x0000002404047981 */ /* 0x000ea4000c1e1500 */
[----:B--2---:R-:W-:-:S06]  /*1770*/  HADD2.F32 R2, -RZ, R4.H0_H0 ;  /* 0x20000004ff027230 */ /* 0x004fcc0000004100 */
[----:B------:R-:W0:Y:S01]  /*1780*/  F2I.S64.TRUNC R2, R2 ;  /* 0x0000000200027311 */ /* 0x000e22000020d900 */
[----:B------:R-:W-:Y:S05]  /*1790*/  BRA `(.L_x_30934) ;  /* 0x0000000800a87947 */ /* 0x000fea0003800000 */
.L_x_30939:
[----:B------:R-:W2:Y:S02]  /*17a0*/  LDG.E.64 R2, desc[UR36][R4.64] ;  /* 0x0000002404027981 */ /* 0x000ea4000c1e1b00 */
[----:B--2---:R-:W0:Y:S01]  /*17b0*/  F2I.S64.F64.TRUNC R2, R2 ;  /* 0x0000000200027311 */ /* 0x004e22000030d900 */
[----:B------:R-:W-:Y:S05]  /*17c0*/  BRA `(.L_x_30934) ;  /* 0x00000008009c7947 */ /* 0x000fea0003800000 */
.L_x_30929:
        /* <DEDUP_REMOVED lines=13> */
.L_x_30943:
[----:B------:R-:W2:Y:S02]  /*18a0*/  LDG.E.64 R2, desc[UR36][R4.64] ;  /* 0x0000002404027981 */ /* 0x000ea4000c1e1b00 */
[----:B--2---:R-:W0:Y:S01]  /*18b0*/  F2I.S64.F64.TRUNC R2, R2 ;  /* 0x0000000200027311 */ /* 0x004e22000030d900 */
[----:B------:R-:W-:Y:S05]  /*18c0*/  BRA `(.L_x_30934) ;  /* 0x00000008005c7947 */ /* 0x000fea0003800000 */
.L_x_30942:
        /* <DEDUP_REMOVED lines=27> */
.L_x_30945:
        /* <DEDUP_REMOVED lines=14> */
.L_x_30944:
[----:B------:R-:W2:Y:S02]  /*1b60*/  LDG.E.U16 R2, desc[UR36][R4.64] ;  /* 0x0000002404027981 */ /* 0x000ea4000c1e1500 */
[----:B--2---:R-:W-:-:S06]  /*1b70*/  IMAD.U32 R2, R2, 0x10000, RZ ;  /* 0x0001000002027824 */ /* 0x004fcc00078e00ff */
[----:B------:R-:W0:Y:S01]  /*1b80*/  F2I.S64.TRUNC R2, R2 ;  /* 0x0000000200027311 */ /* 0x000e22000020d900 */
[----:B------:R-:W-:Y:S05]  /*1b90*/  BRA `(.L_x_30934) ;  /* 0x0000000400a87947 */ /* 0x000fea0003800000 */
.L_x_30941:
        /* <DEDUP_REMOVED lines=11> */
.L_x_30948:
        /* <DEDUP_REMOVED lines=21> */
.L_x_30952:
[----:B------:R-:W-:Y:S05]  /*1da0*/  BSYNC B1 ;  /* 0x0000000000017941 */ /* 0x000fea0003800000 */
.L_x_30951:
[----:B------:R-:W-:Y:S01]  /*1db0*/  IMAD.SHL.U32 R2, R2, 0x100000, RZ ;  /* 0x0010000002027824 */ /* 0x000fe200078e00ff */
[----:B------:R-:W-:-:S04]  /*1dc0*/  LEA R3, R0, 0x3b800000, 0x17 ;  /* 0x3b80000000037811 */ /* 0x000fc800078eb8ff */
[----:B------:R-:W-:-:S07]  /*1dd0*/  LOP3.LUT R2, R3, R2, R4, 0xfe, !PT ;  /* 0x0000000203027212 */ /* 0x000fce00078efe04 */
.L_x_30950:
[----:B------:R-:W-:Y:S05]  /*1de0*/  BSYNC B0 ;  /* 0x0000000000007941 */ /* 0x000fea0003800000 */
.L_x_30949:
[----:B------:R-:W1:Y:S01]  /*1df0*/  F2I.S64.TRUNC R2, R2 ;  /* 0x0000000200027311 */ /* 0x000e62000020d900 */
[----:B------:R-:W-:Y:S05]  /*1e00*/  BRA `(.L_x_30934) ;  /* 0x00000004000c7947 */ /* 0x000fea0003800000 */
.L_x_30947:
        /* <DEDUP_REMOVED lines=21> */
.L_x_30956:
[----:B------:R-:W-:Y:S05]  /*1f60*/  BSYNC B1 ;  /* 0x0000000000017941 */ /* 0x000fea0003800000 */
.L_x_30955:
[----:B------:R-:W-:Y:S01]  /*1f70*/  IMAD.SHL.U32 R2, R2, 0x200000, RZ ;  /* 0x0020000002027824 */ /* 0x000fe200078e00ff */
[----:B------:R-:W-:-:S04]  /*1f80*/  LEA R3, R0, 0x37800000, 0x17 ;  /* 0x3780000000037811 */ /* 0x000fc800078eb8ff */
[----:B------:R-:W-:-:S07]  /*1f90*/  LOP3.LUT R2, R3, R2, R4, 0xfe, !PT ;  /* 0x0000000203027212 */ /* 0x000fce00078efe04 */
.L_x_30954:
[----:B------:R-:W-:Y:S05]  /*1fa0*/  BSYNC B0 ;  /* 0x0000000000007941 */ /* 0x000fea0003800000 */
.L_x_30953:
[----:B------:R-:W2:Y:S01]  /*1fb0*/  F2I.S64.TRUNC R2, R2 ;  /* 0x0000000200027311 */ /* 0x000ea2000020d900 */
[----:B------:R-:W-:Y:S05]  /*1fc0*/  BRA `(.L_x_30934) ;  /* 0x00000000009c7947 */ /* 0x000fea0003800000 */
.L_x_30946:
        /* <DEDUP_REMOVED lines=14> */
.L_x_30960:
[----:B------:R-:W-:Y:S05]  /*20b0*/  BSYNC B0 ;  /* 0x0000000000007941 */ /* 0x000fea0003800000 */
.L_x_30959:
[----:B------:R-:W4:Y:S01]  /*20c0*/  F2I.S64.TRUNC R2, R2 ;  /* 0x0000000200027311 */ /* 0x000f22000020d900 */
[----:B------:R-:W-:Y:S05]  /*20d0*/  BRA `(.L_x_30934) ;  /* 0x0000000000587947 */ /* 0x000fea0003800000 */
.L_x_30933:
        /* <DEDUP_REMOVED lines=16> */
.L_x_30961:
[----:B------:R-:W-:Y:S01]  /*21e0*/  CS2R R2, SRZ ;  /* 0x0000000000027805 */ /* 0x000fe2000001ff00 */
[----:B------:R-:W-:Y:S06]  /*21f0*/  BRA `(.L_x_30934) ;  /* 0x0000000000107947 */ /* 0x000fec0003800000 */
.L_x_30958:
[----:B------:R0:W5:Y:S01]  /*2200*/  LDG.E.64 R2, desc[UR36][R4.64] ;  /* 0x0000002404027981 */ /* 0x000162000c1e1b00 */
[----:B------:R-:W-:Y:S05]  /*2210*/  BRA `(.L_x_30934) ;  /* 0x0000000000087947 */ /* 0x000fea0003800000 */
.L_x_30957:
[----:B------:R3:W5:Y:S01]  /*2220*/  LDG.E R2, desc[UR36][R4.64] ;  /* 0x0000002404027981 */ /* 0x000762000c1e1900 */
[----:B------:R-:W-:-:S07]  /*2230*/  IMAD.MOV.U32 R3, RZ, RZ, RZ ;  /* 0x000000ffff037224 */ /* 0x000fce00078e00ff */
.L_x_30934:
        /* <DEDUP_REMOVED lines=27> */
.L_x_30963:
[----:B------:R-:W-:Y:S05]  /*23f0*/  BSYNC B6 ;  /* 0x0000000000067941 */ /* 0x000fea0003800000 */
.L_x_30962:
        /* <DEDUP_REMOVED lines=14> */
.L_x_30967:
[----:B------:R0:W-:Y:S01]  /*24e0*/  STG.E.U8 desc[UR36][R16.64], RZ ;  /* 0x000000ff10007986 */ /* 0x0001e2000c101124 */
[----:B------:R-:W-:Y:S05]  /*24f0*/  BRA `(.L_x_30969) ;  /* 0x00000004008c7947 */ /* 0x000fea0003800000 */
.L_x_30966:
        /* <DEDUP_REMOVED lines=8> */
.L_x_30971:
[----:B------:R0:W-:Y:S01]  /*2580*/  STG.E desc[UR36][R16.64], RZ ;  /* 0x000000ff10007986 */ /* 0x0001e2000c101924 */
[----:B------:R-:W-:Y:S05]  /*2590*/  BRA `(.L_x_30969) ;  /* 0x0000000400647947 */ /* 0x000fea0003800000 */
.L_x_30970:
[----:B------:R0:W-:Y:S01]  /*25a0*/  STG.E.U16 desc[UR36][R16.64], RZ ;  /* 0x000000ff10007986 */ /* 0x0001e2000c101524 */
[----:B------:R-:W-:Y:S05]  /*25b0*/  BRA `(.L_x_30969) ;  /* 0x00000004005c7947 */ /* 0x000fea0003800000 */
.L_x_30965:
        /* <DEDUP_REMOVED lines=8> */
.L_x_30973:
[----:B------:R0:W-:Y:S01]  /*2640*/  STG.E.U16 desc[UR36][R16.64], RZ ;  /* 0x000000ff10007986 */ /* 0x0001e2000c101524 */
[----:B------:R-:W-:Y:S05]  /*2650*/  BRA `(.L_x_30969) ;  /* 0x0000000400347947 */ /* 0x000fea0003800000 */
.L_x_30972:
        /* <DEDUP_REMOVED lines=8> */
.L_x_30975:
[----:B------:R0:W-:Y:S01]  /*26e0*/  STG.E desc[UR36][R16.64], RZ ;  /* 0x000000ff10007986 */ /* 0x0001e2000c101924 */
[----:B------:R-:W-:Y:S05]  /*26f0*/  BRA `(.L_x_30969) ;  /* 0x00000004000c7947 */ /* 0x000fea0003800000 */
.L_x_30974:
[----:B------:R0:W-:Y:S01]  /*2700*/  STG.E.64 desc[UR36][R16.64], RZ ;  /* 0x000000ff10007986 */ /* 0x0001e2000c101b24 */
[----:B------:R-:W-:Y:S05]  /*2710*/  BRA `(.L_x_30969) ;  /* 0x0000000400047947 */ /* 0x000fea0003800000 */
.L_x_30964:
        /* <DEDUP_REMOVED lines=10> */
.L_x_30978:
[----:B------:R0:W-:Y:S01]  /*27c0*/  STG.E.128 desc[UR36][R16.64], RZ ;  /* 0x000000ff10007986 */ /* 0x0001e2000c101d24 */
[----:B------:R-:W-:Y:S05]  /*27d0*/  BRA `(.L_x_30969) ;  /* 0x0000000000d47947 */ /* 0x000fea0003800000 */
.L_x_30977:
        /* <DEDUP_REMOVED lines=8> */
.L_x_30980:
[----:B------:R0:W-:Y:S01]  /*2860*/  STG.E.U8 desc[UR36][R16.64], RZ ;  /* 0x000000ff10007986 */ /* 0x0001e2000c101124 */
[----:B------:R-:W-:Y:S05]  /*2870*/  BRA `(.L_x_30969) ;  /* 0x0000000000ac7947 */ /* 0x000fea0003800000 */
.L_x_30979:
[----:B------:R0:W-:Y:S01]  /*2880*/  STG.E.U16 desc[UR36][R16.64], RZ ;  /* 0x000000ff10007986 */ /* 0x0001e2000c101524 */
[----:B------:R-:W-:Y:S05]  /*2890*/  BRA `(.L_x_30969) ;  /* 0x0000000000a47947 */ /* 0x000fea0003800000 */
.L_x_30976:
        /* <DEDUP_REMOVED lines=10> */
.L_x_30983:
[----:B------:R1:W-:Y:S01]  /*2940*/  STG.E.U8 desc[UR36][R16.64], RZ ;  /* 0x000000ff10007986 */ /* 0x0003e2000c101124 */
[----:B------:R-:W-:Y:S05]  /*2950*/  BRA `(.L_x_30969) ;  /* 0x0000000000747947 */ /* 0x000fea0003800000 */
.L_x_30982:
[----:B------:R0:W-:Y:S01]  /*2960*/  STG.E.U8 desc[UR36][R16.64], RZ ;  /* 0x000000ff10007986 */ /* 0x0001e2000c101124 */
[----:B------:R-:W-:Y:S05]  /*2970*/  BRA `(.L_x_30969) ;  /* 0x00000000006c7947 */ /* 0x000fea0003800000 */
.L_x_30981:
[----:B------:R-:W-:-:S13]  /*2980*/  ISETP.NE.AND P0, PT, R0, 0x1c, PT ;  /* 0x0000001c0000780c */ /* 0x000fda0003f05270 */
[----:B------:R-:W-:Y:S05]  /*2990*/  @!P0 BRA `(.L_x_30984) ;  /* 0x0000000000608947 */ /* 0x000fea0003800000 */
[----:B------:R-:W-:-:S13]  /*29a0*/  ISETP.NE.AND P0, PT, R0, 0x1d, PT ;  /* 0x0000001d0000780c */ /* 0x000fda0003f05270 */
[----:B------:R-:W-:Y:S05]  /*29b0*/  @!P0 BRA `(.L_x_30985) ;  /* 0x0000000000508947 */ /* 0x000fea0003800000 */
[----:B------:R-:W-:-:S13]  /*29c0*/  ISETP.NE.AND P0, PT, R0, 0x2c, PT ;  /* 0x0000002c0000780c */ /* 0x000fda0003f05270 */
[----:B------:R4:W-:Y:S01]  /*29d0*/  @!P0 STG.E.U8 desc[UR36][R16.64], RZ ;  /* 0x000000ff10008986 */ /* 0x0009e2000c101124 */
[----:B------:R-:W-:Y:S05]  /*29e0*/  @!P0 BRA `(.L_x_30969) ;  /* 0x0000000000508947 */ /* 0x000fea0003800000 */
.L_x_30968:
        /* <DEDUP_REMOVED lines=16> */
.L_x_30986:
[----:B------:R-:W-:Y:S05]  /*2af0*/  BRA `(.L_x_30969) ;  /* 0x00000000000c7947 */ /* 0x000fea0003800000 */
.L_x_30985:
[----:B------:R0:W-:Y:S01]  /*2b00*/  STG.E.64 desc[UR36][R16.64], RZ ;  /* 0x000000ff10007986 */ /* 0x0001e2000c101b24 */
[----:B------:R-:W-:Y:S05]  /*2b10*/  BRA `(.L_x_30969) ;  /* 0x0000000000047947 */ /* 0x000fea0003800000 */
.L_x_30984:
[----:B------:R0:W-:Y:S02]  /*2b20*/  STG.E desc[UR36][R16.64], RZ ;  /* 0x000000ff10007986 */ /* 0x0001e4000c101924 */
.L_x_30969:
[----:B------:R-:W-:-:S04]  /*2b30*/  IMAD R18, R18, 0x200, R23 ;  /* 0x0000020012127824 */ /* 0x000fc800078e0217 */
[----:B------:R-:W-:-:S07]  /*2b40*/  VIADD R19, R18, 0x80 ;  /* 0x0000008012137836 */ /* 0x000fce0000000000 */
.L_x_30927:
[----:B------:R-:W-:Y:S05]  /*2b50*/  BSYNC B7 ;  /* 0x0000000000077941 */ /* 0x000fea0003800000 */
.L_x_30926:
        /* <DEDUP_REMOVED lines=307> */
.L_x_30989:
        /* <DEDUP_REMOVED lines=21> */
.L_x_30993:
[----:B------:R0:W5:Y:S01]  /*3fe0*/  LDG.E.U8 R2, desc[UR36][R4.64] ;  /* 0x0000002404027981 */ /* 0x000162000c1e1100 */
[----:B------:R-:W-:Y:S01]  /*3ff0*/  IMAD.MOV.U32 R3, RZ, RZ, RZ ;  /* 0x000000ffff037224 */ /* 0x000fe200078e00ff */
[----:B------:R-:W-:Y:S06]  /*4000*/  BRA `(.L_x_30995) ;  /* 0x0000000c00487947 */ /* 0x000fec0003800000 */
.L_x_30992:
        /* <DEDUP_REMOVED lines=8> */
.L_x_30997:
[----:B------:R-:W2:Y:S02]  /*4090*/  LDG.E R2, desc[UR36][R4.64] ;  /* 0x0000002404027981 */ /* 0x000ea4000c1e1900 */
[----:B--2---:R-:W-:Y:S01]  /*40a0*/  SHF.R.S32.HI R3, RZ, 0x1f, R2 ;  /* 0x0000001fff037819 */ /* 0x004fe20000011402 */
[----:B------:R-:W-:Y:S06]  /*40b0*/  BRA `(.L_x_30995) ;  /* 0x0000000c001c7947 */ /* 0x000fec0003800000 */
.L_x_30996:
[----:B------:R-:W2:Y:S02]  /*40c0*/  LDG.E.S16 R2, desc[UR36][R4.64] ;  /* 0x0000002404027981 */ /* 0x000ea4000c1e1700 */
[----:B--2---:R-:W-:Y:S01]  /*40d0*/  SHF.R.S32.HI R3, RZ, 0x1f, R2 ;  /* 0x0000001fff037819 */ /* 0x004fe20000011402 */
[----:B------:R-:W-:Y:S06]  /*40e0*/  BRA `(.L_x_30995) ;  /* 0x0000000c00107947 */ /* 0x000fec0003800000 */
.L_x_30991:
        /* <DEDUP_REMOVED lines=9> */
.L_x_30999:
[----:B------:R-:W2:Y:S02]  /*4180*/  LDG.E.U16 R4, desc[UR36][R4.64] ;  /* 0x0000002404047981 */ /* 0x000ea4000c1e1500 */
[----:B--2---:R-:W-:-:S06]  /*4190*/  HADD2.F32 R2, -RZ, R4.H0_H0 ;  /* 0x20000004ff027230 */ /* 0x004fcc0000004100 */
[----:B------:R-:W0:Y:S01]  /*41a0*/  F2I.S64.TRUNC R2, R2 ;  /* 0x0000000200027311 */ /* 0x000e22000020d900 */
[----:B------:R-:W-:Y:S05]  /*41b0*/  BRA `(.L_x_30995) ;  /* 0x0000000800dc7947 */ /* 0x000fea0003800000 */
.L_x_30998:
        /* <DEDUP_REMOVED lines=9> */
.L_x_31001:
[----:B------:R-:W2:Y:S02]  /*4250*/  LDG.E.U16 R4, desc[UR36][R4.64] ;  /* 0x0000002404047981 */ /* 0x000ea4000c1e1500 */
[----:B--2---:R-:W-:-:S06]  /*4260*/  HADD2.F32 R2, -RZ, R4.H0_H0 ;  /* 0x20000004ff027230 */ /* 0x004fcc0000004100 */
[----:B------:R-:W3:Y:S01]  /*4270*/  F2I.S64.TRUNC R2, R2 ;  /* 0x0000000200027311 */ /* 0x000ee2000020d900 */
[----:B------:R-:W-:Y:S05]  /*4280*/  BRA `(.L_x_30995) ;  /* 0x0000000800a87947 */ /* 0x000fea0003800000 */
.L_x_31000:
[----:B------:R-:W2:Y:S02]  /*4290*/  LDG.E.64 R2, desc[UR36][R4.64] ;  /* 0x0000002404027981 */ /* 0x000ea4000c1e1b00 */
[----:B--2---:R-:W4:Y:S01]  /*42a0*/  F2I.S64.F64.TRUNC R2, R2 ;  /* 0x0000000200027311 */ /* 0x004f22000030d900 */
[----:B------:R-:W-:Y:S05]  /*42b0*/  BRA `(.L_x_30995) ;  /* 0x00000008009c7947 */ /* 0x000fea0003800000 */
.L_x_30990:
        /* <DEDUP_REMOVED lines=13> */
.L_x_31004:
[----:B------:R-:W2:Y:S02]  /*4390*/  LDG.E.64 R2, desc[UR36][R4.64] ;  /* 0x0000002404027981 */ /* 0x000ea4000c1e1b00 */
[----:B--2---:R-:W0:Y:S01]  /*43a0*/  F2I.S64.F64.TRUNC R2, R2 ;  /* 0x0000000200027311 */ /* 0x004e22000030d900 */
[----:B------:R-:W-:Y:S05]  /*43b0*/  BRA `(.L_x_30995) ;  /* 0x00000008005c7947 */ /* 0x000fea0003800000 */
.L_x_31003:
        /* <DEDUP_REMOVED lines=27> */
.L_x_31006:
        /* <DEDUP_REMOVED lines=14> */
.L_x_31005:
[----:B------:R-:W2:Y:S02]  /*4650*/  LDG.E.U16 R2, desc[UR36][R4.64] ;  /* 0x0000002404027981 */ /* 0x000ea4000c1e1500 */
[----:B--2---:R-:W-:-:S06]  /*4660*/  IMAD.U32 R2, R2, 0x10000, RZ ;  /* 0x0001000002027824 */ /* 0x004fcc00078e00ff */
[----:B------:R-:W0:Y:S01]  /*4670*/  F2I.S64.TRUNC R2, R2 ;  /* 0x0000000200027311 */ /* 0x000e22000020d900 */
[----:B------:R-:W-:Y:S05]  /*4680*/  BRA `(.L_x_30995) ;  /* 0x0000000400a87947 */ /* 0x000fea0003800000 */
.L_x_31002:
        /* <DEDUP_REMOVED lines=11> */
.L_x_31009:
        /* <DEDUP_REMOVED lines=21> */
.L_x_31013:
[----:B------:R-:W-:Y:S05]  /*4890*/  BSYNC B1 ;  /* 0x0000000000017941 */ /* 0x000fea0003800000 */
.L_x_31012:
[----:B------:R-:W-:Y:S01]  /*48a0*/  IMAD.SHL.U32 R2, R2, 0x100000, RZ ;  /* 0x0010000002027824 */ /* 0x000fe200078e00ff */
[----:B------:R-:W-:-:S04]  /*48b0*/  LEA R3, R0, 0x3b800000, 0x17 ;  /* 0x3b80000000037811 */ /* 0x000fc800078eb8ff */
[----:B------:R-:W-:-:S07]  /*48c0*/  LOP3.LUT R2, R3, R2, R4, 0xfe, !PT ;  /* 0x0000000203027212 */ /* 0x000fce00078efe04 */
.L_x_31011:
[----:B------:R-:W-:Y:S05]  /*48d0*/  BSYNC B0 ;  /* 0x0000000000007941 */ /* 0x000fea0003800000 */
.L_x_31010:
[----:B------:R-:W0:Y:S01]  /*48e0*/  F2I.S64.TRUNC R2, R2 ;  /* 0x0000000200027311 */ /* 0x000e22000020d900 */
[----:B------:R-:W-:Y:S05]  /*48f0*/  BRA `(.L_x_30995) ;  /* 0x00000004000c7947 */ /* 0x000fea0003800000 */
.L_x_31008:
        /* <DEDUP_REMOVED lines=21> */
.L_x_31017:
[----:B------:R-:W-:Y:S05]  /*4a50*/  BSYNC B1 ;  /* 0x0000000000017941 */ /* 0x000fea0003800000 */
.L_x_31016:
[----:B------:R-:W-:Y:S01]  /*4a60*/  IMAD.SHL.U32 R2, R2, 0x200000, RZ ;  /* 0x0020000002027824 */ /* 0x000fe200078e00ff */
[----:B------:R-:W-:-:S04]  /*4a70*/  LEA R3, R0, 0x37800000, 0x17 ;  /* 0x3780000000037811 */ /* 0x000fc800078eb8ff */
[----:B------:R-:W-:-:S07]  /*4a80*/  LOP3.LUT R2, R3, R2, R4, 0xfe, !PT ;  /* 0x0000000203027212 */ /* 0x000fce00078efe04 */
.L_x_31015:
[----:B------:R-:W-:Y:S05]  /*4a90*/  BSYNC B0 ;  /* 0x0000000000007941 */ /* 0x000fea0003800000 */
.L_x_31014:
[----:B------:R-:W0:Y:S01]  /*4aa0*/  F2I.S64.TRUNC R2, R2 ;  /* 0x0000000200027311 */ /* 0x000e22000020d900 */
[----:B------:R-:W-:Y:S05]  /*4ab0*/  BRA `(.L_x_30995) ;  /* 0x00000000009c7947 */ /* 0x000fea0003800000 */
.L_x_31007:
        /* <DEDUP_REMOVED lines=14> */
.L_x_31021:
[----:B------:R-:W-:Y:S05]  /*4ba0*/  BSYNC B0 ;  /* 0x0000000000007941 */ /* 0x000fea0003800000 */
.L_x_31020:
[----:B------:R-:W0:Y:S01]  /*4bb0*/  F2I.S64.TRUNC R2, R2 ;  /* 0x0000000200027311 */ /* 0x000e22000020d900 */
[----:B------:R-:W-:Y:S05]  /*4bc0*/  BRA `(.L_x_30995) ;  /* 0x0000000000587947 */ /* 0x000fea0003800000 */
.L_x_30994:
        /* <DEDUP_REMOVED lines=16> */
.L_x_31022:
[----:B------:R-:W-:Y:S01]  /*4cd0*/  CS2R R2, SRZ ;  /* 0x0000000000027805 */ /* 0x000fe2000001ff00 */
[----:B------:R-:W-:Y:S06]  /*4ce0*/  BRA `(.L_x_30995) ;  /* 0x0000000000107947 */ /* 0x000fec0003800000 */
.L_x_31019:
[----:B------:R0:W5:Y:S01]  /*4cf0*/  LDG.E.64 R2, desc[UR36][R4.64] ;  /* 0x0000002404027981 */ /* 0x000162000c1e1b00 */
[----:B------:R-:W-:Y:S05]  /*4d00*/  BRA `(.L_x_30995) ;  /* 0x0000000000087947 */ /* 0x000fea0003800000 */
.L_x_31018:
[----:B------:R0:W5:Y:S01]  /*4d10*/  LDG.E R2, desc[UR36][R4.64] ;  /* 0x0000002404027981 */ /* 0x000162000c1e1900 */
[----:B------:R-:W-:-:S07]  /*4d20*/  IMAD.MOV.U32 R3, RZ, RZ, RZ ;  /* 0x000000ffff037224 */ /* 0x000fce00078e00ff */
.L_x_30995:
        /* <DEDUP_REMOVED lines=27> */
.L_x_31024:
[----:B------:R-:W-:Y:S05]  /*4ee0*/  BSYNC B6 ;  /* 0x0000000000067941 */ /* 0x000fea0003800000 */
.L_x_31023:
        /* <DEDUP_REMOVED lines=14> */
.L_x_31028:
[----:B------:R0:W-:Y:S01]  /*4fd0*/  STG.E.U8 desc[UR36][R16.64], RZ ;  /* 0x000000ff10007986 */ /* 0x0001e2000c101124 */
[----:B------:R-:W-:Y:S05]  /*4fe0*/  BRA `(.L_x_31030) ;  /* 0x00000004008c7947 */ /* 0x000fea0003800000 */
.L_x_31027:
        /* <DEDUP_REMOVED lines=8> */
.L_x_31032:
[----:B------:R0:W-:Y:S01]  /*5070*/  STG.E desc[UR36][R16.64], RZ ;  /* 0x000000ff10007986 */ /* 0x0001e2000c101924 */
[----:B------:R-:W-:Y:S05]  /*5080*/  BRA `(.L_x_31030) ;  /* 0x0000000400647947 */ /* 0x000fea0003800000 */
.L_x_31031:
[----:B------:R0:W-:Y:S01]  /*5090*/  STG.E.U16 desc[UR36][R16.64], RZ ;  /* 0x000000ff10007986 */ /* 0x0001e2000c101524 */
[----:B------:R-:W-:Y:S05]  /*50a0*/  BRA `(.L_x_31030) ;  /* 0x00000004005c7947 */ /* 0x000fea0003800000 */
.L_x_31026:
        /* <DEDUP_REMOVED lines=8> */
.L_x_31034:
[----:B------:R0:W-:Y:S01]  /*5130*/  STG.E.U16 desc[UR36][R16.64], RZ ;  /* 0x000000ff10007986 */ /* 0x0001e2000c101524 */
[----:B------:R-:W-:Y:S05]  /*5140*/  BRA `(.L_x_31030) ;  /* 0x0000000400347947 */ /* 0x000fea0003800000 */
.L_x_31033:
        /* <DEDUP_REMOVED lines=8> */
.L_x_31036:
[----:B------:R0:W-:Y:S01]  /*51d0*/  STG.E desc[UR36][R16.64], RZ ;  /* 0x000000ff10007986 */ /* 0x0001e2000c101924 */
[----:B------:R-:W-:Y:S05]  /*51e0*/  BRA `(.L_x_31030) ;  /* 0x00000004000c7947 */ /* 0x000fea0003800000 */
.L_x_31035:
[----:B------:R0:W-:Y:S01]  /*51f0*/  STG.E.64 desc[UR36][R16.64], RZ ;  /* 0x000000ff10007986 */ /* 0x0001e2000c101b24 */
[----:B------:R-:W-:Y:S05]  /*5200*/  BRA `(.L_x_31030) ;  /* 0x0000000400047947 */ /* 0x000fea0003800000 */
.L_x_31025:
        /* <DEDUP_REMOVED lines=10> */
.L_x_31039:
[----:B------:R0:W-:Y:S01]  /*52b0*/  STG.E.128 desc[UR36][R16.64], RZ ;  /* 0x000000ff10007986 */ /* 0x0001e2000c101d24 */
[----:B------:R-:W-:Y:S05]  /*52c0*/  BRA `(.L_x_31030) ;  /* 0x0000000000d47947 */ /* 0x000fea0003800000 */
.L_x_31038:
        /* <DEDUP_REMOVED lines=8> */
.L_x_31041:
[----:B------:R3:W-:Y:S01]  /*5350*/  STG.E.U8 desc[UR36][R16.64], RZ ;  /* 0x000000ff10007986 */ /* 0x0007e2000c101124 */
[----:B------:R-:W-:Y:S05]  /*5360*/  BRA `(.L_x_31030) ;  /* 0x0000000000ac7947 */ /* 0x000fea0003800000 */
.L_x_31040:
[----:B------:R0:W-:Y:S01]  /*5370*/  STG.E.U16 desc[UR36][R16.64], RZ ;  /* 0x000000ff10007986 */ /* 0x0001e2000c101524 */
[----:B------:R-:W-:Y:S05]  /*5380*/  BRA `(.L_x_31030) ;  /* 0x0000000000a47947 */ /* 0x000fea0003800000 */
.L_x_31037:
        /* <DEDUP_REMOVED lines=10> */
.L_x_31044:
[----:B------:R0:W-:Y:S01]  /*5430*/  STG.E.U8 desc[UR36][R16.64], RZ ;  /* 0x000000ff10007986 */ /* 0x0001e2000c101124 */
[----:B------:R-:W-:Y:S05]  /*5440*/  BRA `(.L_x_31030) ;  /* 0x0000000000747947 */ /* 0x000fea0003800000 */
.L_x_31043:
[----:B------:R0:W-:Y:S01]  /*5450*/  STG.E.U8 desc[UR36][R16.64], RZ ;  /* 0x000000ff10007986 */ /* 0x0001e2000c101124 */
[----:B------:R-:W-:Y:S05]  /*5460*/  BRA `(.L_x_31030) ;  /* 0x00000000006c7947 */ /* 0x000fea0003800000 */
.L_x_31042:
[----:B------:R-:W-:-:S13]  /*5470*/  ISETP.NE.AND P0, PT, R0, 0x1c, PT ;  /* 0x0000001c0000780c */ /* 0x000fda0003f05270 */
[----:B------:R-:W-:Y:S05]  /*5480*/  @!P0 BRA `(.L_x_31045) ;  /* 0x0000000000608947 */ /* 0x000fea0003800000 */
[----:B------:R-:W-:-:S13]  /*5490*/  ISETP.NE.AND P0, PT, R0, 0x1d, PT ;  /* 0x0000001d0000780c */ /* 0x000fda0003f05270 */
[----:B------:R-:W-:Y:S05]  /*54a0*/  @!P0 BRA `(.L_x_31046) ;  /* 0x0000000000508947 */ /* 0x000fea0003800000 */
[----:B------:R-:W-:-:S13]  /*54b0*/  ISETP.NE.AND P0, PT, R0, 0x2c, PT ;  /* 0x0000002c0000780c */ /* 0x000fda0003f05270 */
[----:B------:R0:W-:Y:S01]  /*54c0*/  @!P0 STG.E.U8 desc[UR36][R16.64], RZ ;  /* 0x000000ff10008986 */ /* 0x0001e2000c101124 */
[----:B------:R-:W-:Y:S05]  /*54d0*/  @!P0 BRA `(.L_x_31030) ;  /* 0x0000000000508947 */ /* 0x000fea0003800000 */
.L_x_31029:
        /* <DEDUP_REMOVED lines=16> */
.L_x_31047:
[----:B------:R-:W-:Y:S05]  /*55e0*/  BRA `(.L_x_31030) ;  /* 0x00000000000c7947 */ /* 0x000fea0003800000 */
.L_x_31046:
[----:B------:R0:W-:Y:S01]  /*55f0*/  STG.E.64 desc[UR36][R16.64], RZ ;  /* 0x000000ff10007986 */ /* 0x0001e2000c101b24 */
[----:B------:R-:W-:Y:S05]  /*5600*/  BRA `(.L_x_31030) ;  /* 0x0000000000047947 */ /* 0x000fea0003800000 */
.L_x_31045:
[----:B------:R0:W-:Y:S02]  /*5610*/  STG.E desc[UR36][R16.64], RZ ;  /* 0x000000ff10007986 */ /* 0x0001e4000c101924 */
.L_x_31030:
[----:B------:R-:W-:-:S07]  /*5620*/  VIADD R19, R19, 0x80 ;  /* 0x0000008013137836 */ /* 0x000fce0000000000 */
.L_x_30988:
[----:B------:R-:W-:Y:S05]  /*5630*/  BSYNC B7 ;  /* 0x0000000000077941 */ /* 0x000fea0003800000 */
.L_x_30987:
        /* <DEDUP_REMOVED lines=307> */
.L_x_31050:
        /* <DEDUP_REMOVED lines=21> */
.L_x_31054:
[----:B------:R1:W5:Y:S01]  /*6ac0*/  LDG.E.U8 R2, desc[UR36][R4.64] ;  /* 0x0000002404027981 */ /* 0x000362000c1e1100 */
[----:B------:R-:W-:Y:S01]  /*6ad0*/  IMAD.MOV.U32 R3, RZ, RZ, RZ ;  /* 0x000000ffff037224 */ /* 0x000fe200078e00ff */
[----:B------:R-:W-:Y:S06]  /*6ae0*/  BRA `(.L_x_31056) ;  /* 0x0000000c00487947 */ /* 0x000fec0003800000 */
.L_x_31053:
        /* <DEDUP_REMOVED lines=8> */
.L_x_31058:
[----:B------:R-:W2:Y:S02]  /*6b70*/  LDG.E R2, desc[UR36][R4.64] ;  /* 0x0000002404027981 */ /* 0x000ea4000c1e1900 */
[----:B--2---:R-:W-:Y:S01]  /*6b80*/  SHF.R.S32.HI R3, RZ, 0x1f, R2 ;  /* 0x0000001fff037819 */ /* 0x004fe20000011402 */
[----:B------:R-:W-:Y:S06]  /*6b90*/  BRA `(.L_x_31056) ;  /* 0x0000000c001c7947 */ /* 0x000fec0003800000 */
.L_x_31057:
[----:B------:R-:W2:Y:S02]  /*6ba0*/  LDG.E.S16 R2, desc[UR36][R4.64] ;  /* 0x0000002404027981 */ /* 0x000ea4000c1e1700 */
[----:B--2---:R-:W-:Y:S01]  /*6bb0*/  SHF.R.S32.HI R3, RZ, 0x1f, R2 ;  /* 0x0000001fff037819 */ /* 0x004fe20000011402 */
[----:B------:R-:W-:Y:S06]  /*6bc0*/  BRA `(.L_x_31056) ;  /* 0x0000000c00107947 */ /* 0x000fec0003800000 */
.L_x_31052:
        /* <DEDUP_REMOVED lines=9> */
.L_x_31060:
[----:B------:R-:W2:Y:S02]  /*6c60*/  LDG.E.U16 R4, desc[UR36][R4.64] ;  /* 0x0000002404047981 */ /* 0x000ea4000c1e1500 */
[----:B--2---:R-:W-:-:S06]  /*6c70*/  HADD2.F32 R2, -RZ, R4.H0_H0 ;  /* 0x20000004ff027230 */ /* 0x004fcc0000004100 */
[----:B------:R-:W2:Y:S01]  /*6c80*/  F2I.S64.TRUNC R2, R2 ;  /* 0x0000000200027311 */ /* 0x000ea2000020d900 */
[----:B------:R-:W-:Y:S05]  /*6c90*/  BRA `(.L_x_31056) ;  /* 0x0000000800dc7947 */ /* 0x000fea0003800000 */
.L_x_31059:
        /* <DEDUP_REMOVED lines=9> */
.L_x_31062:
[----:B------:R-:W2:Y:S02]  /*6d30*/  LDG.E.U16 R4, desc[UR36][R4.64] ;  /* 0x0000002404047981 */ /* 0x000ea4000c1e1500 */
[----:B--2---:R-:W-:-:S06]  /*6d40*/  HADD2.F32 R2, -RZ, R4.H0_H0 ;  /* 0x20000004ff027230 */ /* 0x004fcc0000004100 */
[----:B------:R-:W0:Y:S01]  /*6d50*/  F2I.S64.TRUNC R2, R2 ;  /* 0x0000000200027311 */ /* 0x000e22000020d900 */
[----:B------:R-:W-:Y:S05]  /*6d60*/  BRA `(.L_x_31056) ;  /* 0x0000000800a87947 */ /* 0x000fea0003800000 */
.L_x_31061:
[----:B------:R-:W2:Y:S02]  /*6d70*/  LDG.E.64 R2, desc[UR36][R4.64] ;  /* 0x0000002404027981 */ /* 0x000ea4000c1e1b00 */
[----:B--2---:R-:W4:Y:S01]  /*6d80*/  F2I.S64.F64.TRUNC R2, R2 ;  /* 0x0000000200027311 */ /* 0x004f22000030d900 */
[----:B------:R-:W-:Y:S05]  /*6d90*/  BRA `(.L_x_31056) ;  /* 0x00000008009c7947 */ /* 0x000fea0003800000 */
.L_x_31051:
        /* <DEDUP_REMOVED lines=13> */
.L_x_31065:
[----:B------:R-:W2:Y:S02]  /*6e70*/  LDG.E.64 R2, desc[UR36][R4.64] ;  /* 0x0000002404027981 */ /* 0x000ea4000c1e1b00 */
[----:B--2---:R-:W0:Y:S01]  /*6e80*/  F2I.S64.F64.TRUNC R2, R2 ;  /* 0x0000000200027311 */ /* 0x004e22000030d900 */
[----:B------:R-:W-:Y:S05]  /*6e90*/  BRA `(.L_x_31056) ;  /* 0x00000008005c7947 */ /* 0x000fea0003800000 */
.L_x_31064:
        /* <DEDUP_REMOVED lines=27> */
.L_x_31067:
        /* <DEDUP_REMOVED lines=14> */
.L_x_31066:
[----:B------:R-:W2:Y:S02]  /*7130*/  LDG.E.U16 R2, desc[UR36][R4.64] ;  /* 0x0000002404027981 */ /* 0x000ea4000c1e1500 */
[----:B--2---:R-:W-:-:S06]  /*7140*/  IMAD.U32 R2, R2, 0x10000, RZ ;  /* 0x0001000002027824 */ /* 0x004fcc00078e00ff */
[----:B------:R-:W0:Y:S01]  /*7150*/  F2I.S64.TRUNC R2, R2 ;  /* 0x0000000200027311 */ /* 0x000e22000020d900 */
[----:B------:R-:W-:Y:S05]  /*7160*/  BRA `(.L_x_31056) ;  /* 0x0000000400a87947 */ /* 0x000fea0003800000 */
.L_x_31063:
        /* <DEDUP_REMOVED lines=11> */
.L_x_31070:
        /* <DEDUP_REMOVED lines=21> */
.L_x_31074:
[----:B------:R-:W-:Y:S05]  /*7370*/  BSYNC B1 ;  /* 0x0000000000017941 */ /* 0x000fea0003800000 */
.L_x_31073:
[----:B------:R-:W-:Y:S01]  /*7380*/  IMAD.SHL.U32 R2, R2, 0x100000, RZ ;  /* 0x0010000002027824 */ /* 0x000fe200078e00ff */
[----:B------:R-:W-:-:S04]  /*7390*/  LEA R3, R0, 0x3b800000, 0x17 ;  /* 0x3b80000000037811 */ /* 0x000fc800078eb8ff */
[----:B------:R-:W-:-:S07]  /*73a0*/  LOP3.LUT R2, R3, R2, R4, 0xfe, !PT ;  /* 0x0000000203027212 */ /* 0x000fce00078efe04 */
.L_x_31072:
[----:B------:R-:W-:Y:S05]  /*73b0*/  BSYNC B0 ;  /* 0x0000000000007941 */ /* 0x000fea0003800000 */
.L_x_31071:
[----:B------:R-:W0:Y:S01]  /*73c0*/  F2I.S64.TRUNC R2, R2 ;  /* 0x0000000200027311 */ /* 0x000e22000020d900 */
[----:B------:R-:W-:Y:S05]  /*73d0*/  BRA `(.L_x_31056) ;  /* 0x00000004000c7947 */ /* 0x000fea0003800000 */
.L_x_31069:
        /* <DEDUP_REMOVED lines=21> */
.L_x_31078:
[----:B------:R-:W-:Y:S05]  /*7530*/  BSYNC B1 ;  /* 0x0000000000017941 */ /* 0x000fea0003800000 */
.L_x_31077:
[----:B------:R-:W-:Y:S01]  /*7540*/  IMAD.SHL.U32 R2, R2, 0x200000, RZ ;  /* 0x0020000002027824 */ /* 0x000fe200078e00ff */
[----:B------:R-:W-:-:S04]  /*7550*/  LEA R3, R0, 0x37800000, 0x17 ;  /* 0x3780000000037811 */ /* 0x000fc800078eb8ff */
[----:B------:R-:W-:-:S07]  /*7560*/  LOP3.LUT R2, R3, R2, R4, 0xfe, !PT ;  /* 0x0000000203027212 */ /* 0x000fce00078efe04 */
.L_x_31076:
[----:B------:R-:W-:Y:S05]  /*7570*/  BSYNC B0 ;  /* 0x0000000000007941 */ /* 0x000fea0003800000 */
.L_x_31075:
[----:B------:R-:W0:Y:S01]  /*7580*/  F2I.S64.TRUNC R2, R2 ;  /* 0x0000000200027311 */ /* 0x000e22000020d900 */
[----:B------:R-:W-:Y:S05]  /*7590*/  BRA `(.L_x_31056) ;  /* 0x00000000009c7947 */ /* 0x000fea0003800000 */
.L_x_31068:
        /* <DEDUP_REMOVED lines=14> */
.L_x_31082:
[----:B------:R-:W-:Y:S05]  /*7680*/  BSYNC B0 ;  /* 0x0000000000007941 */ /* 0x000fea0003800000 */
.L_x_31081:
[----:B------:R-:W0:Y:S01]  /*7690*/  F2I.S64.TRUNC R2, R2 ;  /* 0x0000000200027311 */ /* 0x000e22000020d900 */
[----:B------:R-:W-:Y:S05]  /*76a0*/  BRA `(.L_x_31056) ;  /* 0x0000000000587947 */ /* 0x000fea0003800000 */
.L_x_31055:
        /* <DEDUP_REMOVED lines=16> */
.L_x_31083:
[----:B------:R-:W-:Y:S01]  /*77b0*/  CS2R R2, SRZ ;  /* 0x0000000000027805 */ /* 0x000fe2000001ff00 */
[----:B------:R-:W-:Y:S06]  /*77c0*/  BRA `(.L_x_31056) ;  /* 0x0000000000107947 */ /* 0x000fec0003800000 */
.L_x_31080:
[----:B------:R0:W5:Y:S01]  /*77d0*/  LDG.E.64 R2, desc[UR36][R4.64] ;  /* 0x0000002404027981 */ /* 0x000162000c1e1b00 */
[----:B------:R-:W-:Y:S05]  /*77e0*/  BRA `(.L_x_31056) ;  /* 0x0000000000087947 */ /* 0x000fea0003800000 */
.L_x_31079:
[----:B------:R0:W5:Y:S01]  /*77f0*/  LDG.E R2, desc[UR36][R4.64] ;  /* 0x0000002404027981 */ /* 0x000162000c1e1900 */
[----:B------:R-:W-:-:S07]  /*7800*/  IMAD.MOV.U32 R3, RZ, RZ, RZ ;  /* 0x000000ffff037224 */ /* 0x000fce00078e00ff */
.L_x_31056:
        /* <DEDUP_REMOVED lines=27> */
.L_x_31085:
[----:B------:R-:W-:Y:S05]  /*79c0*/  BSYNC B6 ;  /* 0x0000000000067941 */ /* 0x000fea0003800000 */
.L_x_31084:
        /* <DEDUP_REMOVED lines=14> */
.L_x_31089:
[----:B------:R0:W-:Y:S01]  /*7ab0*/  STG.E.U8 desc[UR36][R16.64], RZ ;  /* 0x000000ff10007986 */ /* 0x0001e2000c101124 */
[----:B------:R-:W-:Y:S05]  /*7ac0*/  BRA `(.L_x_31091) ;  /* 0x00000004008c7947 */ /* 0x000fea0003800000 */
.L_x_31088:
        /* <DEDUP_REMOVED lines=8> */
.L_x_31093:
[----:B------:R4:W-:Y:S01]  /*7b50*/  STG.E desc[UR36][R16.64], RZ ;  /* 0x000000ff10007986 */ /* 0x0009e2000c101924 */
[----:B------:R-:W-:Y:S05]  /*7b60*/  BRA `(.L_x_31091) ;  /* 0x0000000400647947 */ /* 0x000fea0003800000 */
.L_x_31092:
[----:B------:R3:W-:Y:S01]  /*7b70*/  STG.E.U16 desc[UR36][R16.64], RZ ;  /* 0x000000ff10007986 */ /* 0x0007e2000c101524 */
[----:B------:R-:W-:Y:S05]  /*7b80*/  BRA `(.L_x_31091) ;  /* 0x00000004005c7947 */ /* 0x000fea0003800000 */
.L_x_31087:
        /* <DEDUP_REMOVED lines=8> */
.L_x_31095:
[----:B------:R0:W-:Y:S01]  /*7c10*/  STG.E.U16 desc[UR36][R16.64], RZ ;  /* 0x000000ff10007986 */ /* 0x0001e2000c101524 */
[----:B------:R-:W-:Y:S05]  /*7c20*/  BRA `(.L_x_31091) ;  /* 0x0000000400347947 */ /* 0x000fea0003800000 */
.L_x_31094:
        /* <DEDUP_REMOVED lines=8> */
.L_x_31097:
[----:B------:R0:W-:Y:S01]  /*7cb0*/  STG.E desc[UR36][R16.64], RZ ;  /* 0x000000ff10007986 */ /* 0x0001e2000c101924 */
[----:B------:R-:W-:Y:S05]  /*7cc0*/  BRA `(.L_x_31091) ;  /* 0x00000004000c7947 */ /* 0x000fea0003800000 */
.L_x_31096:
[----:B------:R0:W-:Y:S01]  /*7cd0*/  STG.E.64 desc[UR36][R16.64], RZ ;  /* 0x000000ff10007986 */ /* 0x0001e2000c101b24 */
[----:B------:R-:W-:Y:S05]  /*7ce0*/  BRA `(.L_x_31091) ;  /* 0x0000000400047947 */ /* 0x000fea0003800000 */
.L_x_31086:
        /* <DEDUP_REMOVED lines=10> */
.L_x_31100:
[----:B------:R0:W-:Y:S01]  /*7d90*/  STG.E.128 desc[UR36][R16.64], RZ ;  /* 0x000000ff10007986 */ /* 0x0001e2000c101d24 */
[----:B------:R-:W-:Y:S05]  /*7da0*/  BRA `(.L_x_31091) ;  /* 0x0000000000d47947 */ /* 0x000fea0003800000 */
.L_x_31099:
        /* <DEDUP_REMOVED lines=8> */
.L_x_31102:
[----:B------:R0:W-:Y:S01]  /*7e30*/  STG.E.U8 desc[UR36][R16.64], RZ ;  /* 0x000000ff10007986 */ /* 0x0001e2000c101124 */
[----:B------:R-:W-:Y:S05]  /*7e40*/  BRA `(.L_x_31091) ;  /* 0x0000000000ac7947 */ /* 0x000fea0003800000 */
.L_x_31101:
[----:B------:R0:W-:Y:S01]  /*7e50*/  STG.E.U16 desc[UR36][R16.64], RZ ;  /* 0x000000ff10007986 */ /* 0x0001e2000c101524 */
[----:B------:R-:W-:Y:S05]  /*7e60*/  BRA `(.L_x_31091) ;  /* 0x0000000000a47947 */ /* 0x000fea0003800000 */
.L_x_31098:
        /* <DEDUP_REMOVED lines=10> */
.L_x_31105:
[----:B------:R0:W-:Y:S01]  /*7f10*/  STG.E.U8 desc[UR36][R16.64], RZ ;  /* 0x000000ff10007986 */ /* 0x0001e2000c101124 */
[----:B------:R-:W-:Y:S05]  /*7f20*/  BRA `(.L_x_31091) ;  /* 0x0000000000747947 */ /* 0x000fea0003800000 */
.L_x_31104:
[----:B------:R0:W-:Y:S01]  /*7f30*/  STG.E.U8 desc[UR36][R16.64], RZ ;  /* 0x000000ff10007986 */ /* 0x0001e2000c101124 */
[----:B------:R-:W-:Y:S05]  /*7f40*/  BRA `(.L_x_31091) ;  /* 0x00000000006c7947 */ /* 0x000fea0003800000 */
.L_x_31103:
[----:B------:R-:W-:-:S13]  /*7f50*/  ISETP.NE.AND P0, PT, R0, 0x1c, PT ;  /* 0x0000001c0000780c */ /* 0x000fda0003f05270 */
[----:B------:R-:W-:Y:S05]  /*7f60*/  @!P0 BRA `(.L_x_31106) ;  /* 0x0000000000608947 */ /* 0x000fea0003800000 */
[----:B------:R-:W-:-:S13]  /*7f70*/  ISETP.NE.AND P0, PT, R0, 0x1d, PT ;  /* 0x0000001d0000780c */ /* 0x000fda0003f05270 */
[----:B------:R-:W-:Y:S05]  /*7f80*/  @!P0 BRA `(.L_x_31107) ;  /* 0x0000000000508947 */ /* 0x000fea0003800000 */
[----:B------:R-:W-:-:S13]  /*7f90*/  ISETP.NE.AND P0, PT, R0, 0x2c, PT ;  /* 0x0000002c0000780c */ /* 0x000fda0003f05270 */
[----:B------:R0:W-:Y:S01]  /*7fa0*/  @!P0 STG.E.U8 desc[UR36][R16.64], RZ ;  /* 0x000000ff10008986 */ /* 0x0001e2000c101124 */
[----:B------:R-:W-:Y:S05]  /*7fb0*/  @!P0 BRA `(.L_x_31091) ;  /* 0x0000000000508947 */ /* 0x000fea0003800000 */
.L_x_31090:
        /* <DEDUP_REMOVED lines=16> */
.L_x_31108:
[----:B------:R-:W-:Y:S05]  /*80c0*/  BRA `(.L_x_31091) ;  /* 0x00000000000c7947 */ /* 0x000fea0003800000 */
.L_x_31107:
[----:B------:R0:W-:Y:S01]  /*80d0*/  STG.E.64 desc[UR36][R16.64], RZ ;  /* 0x000000ff10007986 */ /* 0x0001e2000c101b24 */
[----:B------:R-:W-:Y:S05]  /*80e0*/  BRA `(.L_x_31091) ;  /* 0x0000000000047947 */ /* 0x000fea0003800000 */
.L_x_31106:
[----:B------:R0:W-:Y:S02]  /*80f0*/  STG.E desc[UR36][R16.64], RZ ;  /* 0x000000ff10007986 */ /* 0x0001e4000c101924 */
.L_x_31091:
[----:B------:R-:W-:-:S07]  /*8100*/  IADD3 R19, R19, 0x80, RZ ;  /* 0x0000008013137810 */ /* 0x000fce0007ffe0ff */
.L_x_31049:
[----:B------:R-:W-:Y:S05]  /*8110*/  BSYNC B7 ;  /* 0x0000000000077941 */ /* 0x000fea0003800000 */
.L_x_31048:
        /* <DEDUP_REMOVED lines=306> */
.L_x_31109:
        /* <DEDUP_REMOVED lines=21> */
.L_x_31113:
[----:B------:R0:W5:Y:S01]  /*9590*/  LDG.E.U8 R2, desc[UR36][R4.64] ;  /* 0x0000002404027981 */ /* 0x000162000c1e1100 */
[----:B------:R-:W-:Y:S01]  /*95a0*/  MOV R3, RZ ;  /* 0x000000ff00037202 */ /* 0x000fe20000000f00 */
[----:B------:R-:W-:Y:S06]  /*95b0*/  BRA `(.L_x_31115) ;  /* 0x0000000c00487947 */ /* 0x000fec0003800000 */
.L_x_31112:
        /* <DEDUP_REMOVED lines=8> */
.L_x_31117:
[----:B------:R-:W2:Y:S02]  /*9640*/  LDG.E R2, desc[UR36][R4.64] ;  /* 0x0000002404027981 */ /* 0x000ea4000c1e1900 */
[----:B--2---:R-:W-:Y:S01]  /*9650*/  SHF.R.S32.HI R3, RZ, 0x1f, R2 ;  /* 0x0000001fff037819 */ /* 0x004fe20000011402 */
[----:B------:R-:W-:Y:S06]  /*9660*/  BRA `(.L_x_31115) ;  /* 0x0000000c001c7947 */ /* 0x000fec0003800000 */
.L_x_31116:
[----:B------:R-:W2:Y:S02]  /*9670*/  LDG.E.S16 R2, desc[UR36][R4.64] ;  /* 0x0000002404027981 */ /* 0x000ea4000c1e1700 */
[----:B--2---:R-:W-:Y:S01]  /*9680*/  SHF.R.S32.HI R3, RZ, 0x1f, R2 ;  /* 0x0000001fff037819 */ /* 0x004fe20000011402 */
[----:B------:R-:W-:Y:S06]  /*9690*/  BRA `(.L_x_31115) ;  /* 0x0000000c00107947 */ /* 0x000fec0003800000 */
.L_x_31111:
        /* <DEDUP_REMOVED lines=9> */
.L_x_31119:
[----:B------:R-:W2:Y:S02]  /*9730*/  LDG.E.U16 R4, desc[UR36][R4.64] ;  /* 0x0000002404047981 */ /* 0x000ea4000c1e1500 */
[----:B--2---:R-:W-:-:S06]  /*9740*/  HADD2.F32 R2, -RZ, R4.H0_H0 ;  /* 0x20000004ff027230 */ /* 0x004fcc0000004100 */
[----:B------:R-:W0:Y:S01]  /*9750*/  F2I.S64.TRUNC R2, R2 ;  /* 0x0000000200027311 */ /* 0x000e22000020d900 */
[----:B------:R-:W-:Y:S05]  /*9760*/  BRA `(.L_x_31115) ;  /* 0x0000000800dc7947 */ /* 0x000fea0003800000 */
.L_x_31118:
        /* <DEDUP_REMOVED lines=9> */
.L_x_31121:
[----:B------:R-:W2:Y:S02]  /*9800*/  LDG.E.U16 R4, desc[UR36][R4.64] ;  /* 0x0000002404047981 */ /* 0x000ea4000c1e1500 */
[----:B--2---:R-:W-:-:S06]  /*9810*/  HADD2.F32 R2, -RZ, R4.H0_H0 ;  /* 0x20000004ff027230 */ /* 0x004fcc0000004100 */
[----:B------:R-:W0:Y:S01]  /*9820*/  F2I.S64.TRUNC R2, R2 ;  /* 0x0000000200027311 */ /* 0x000e22000020d900 */
[----:B------:R-:W-:Y:S05]  /*9830*/  BRA `(.L_x_31115) ;  /* 0x0000000800a87947 */ /* 0x000fea0003800000 */
.L_x_31120:
[----:B------:R-:W2:Y:S02]  /*9840*/  LDG.E.64 R2, desc[UR36][R4.64] ;  /* 0x0000002404027981 */ /* 0x000ea4000c1e1b00 */
[----:B--2---:R-:W0:Y:S01]  /*9850*/  F2I.S64.F64.TRUNC R2, R2 ;  /* 0x0000000200027311 */ /* 0x004e22000030d900 */
[----:B------:R-:W-:Y:S05]  /*9860*/  BRA `(.L_x_31115) ;  /* 0x00000008009c7947 */ /* 0x000fea0003800000 */
.L_x_31110:
        /* <DEDUP_REMOVED lines=13> */
.L_x_31124:
[----:B------:R-:W2:Y:S02]  /*9940*/  LDG.E.64 R2, desc[UR36][R4.64] ;  /* 0x0000002404027981 */ /* 0x000ea4000c1e1b00 */
[----:B--2---:R-:W3:Y:S01]  /*9950*/  F2I.S64.F64.TRUNC R2, R2 ;  /* 0x0000000200027311 */ /* 0x004ee2000030d900 */
[----:B------:R-:W-:Y:S05]  /*9960*/  BRA `(.L_x_31115) ;  /* 0x00000008005c7947 */ /* 0x000fea0003800000 */
.L_x_31123:
        /* <DEDUP_REMOVED lines=27> */
.L_x_31126:
        /* <DEDUP_REMOVED lines=14> */
.L_x_31125:
[----:B------:R-:W2:Y:S02]  /*9c00*/  LDG.E.U16 R2, desc[UR36][R4.64] ;  /* 0x0000002404027981 */ /* 0x000ea4000c1e1500 */
[----:B--2---:R-:W-:-:S06]  /*9c10*/  IMAD.U32 R2, R2, 0x10000, RZ ;  /* 0x0001000002027824 */ /* 0x004fcc00078e00ff */
[----:B------:R-:W0:Y:S01]  /*9c20*/  F2I.S64.TRUNC R2, R2 ;  /* 0x0000000200027311 */ /* 0x000e22000020d900 */
[----:B------:R-:W-:Y:S05]  /*9c30*/  BRA `(.L_x_31115) ;  /* 0x0000000400a87947 */ /* 0x000fea0003800000 */
.L_x_31122:
        /* <DEDUP_REMOVED lines=11> */
.L_x_31129:
        /* <DEDUP_REMOVED lines=21> */
.L_x_31133:
[----:B------:R-:W-:Y:S05]  /*9e40*/  BSYNC B1 ;  /* 0x0000000000017941 */ /* 0x000fea0003800000 */
.L_x_31132:
[----:B------:R-:W-:Y:S01]  /*9e50*/  IMAD.SHL.U32 R2, R2, 0x100000, RZ ;  /* 0x0010000002027824 */ /* 0x000fe200078e00ff */
[----:B------:R-:W-:-:S04]  /*9e60*/  LEA R3, R0, 0x3b800000, 0x17 ;  /* 0x3b80000000037811 */ /* 0x000fc800078eb8ff */
[----:B------:R-:W-:-:S07]  /*9e70*/  LOP3.LUT R2, R3, R2, R4, 0xfe, !PT ;  /* 0x0000000203027212 */ /* 0x000fce00078efe04 */
.L_x_31131:
[----:B------:R-:W-:Y:S05]  /*9e80*/  BSYNC B0 ;  /* 0x0000000000007941 */ /* 0x000fea0003800000 */
.L_x_31130:
[----:B------:R-:W0:Y:S01]  /*9e90*/  F2I.S64.TRUNC R2, R2 ;  /* 0x0000000200027311 */ /* 0x000e22000020d900 */
[----:B------:R-:W-:Y:S05]  /*9ea0*/  BRA `(.L_x_31115) ;  /* 0x00000004000c7947 */ /* 0x000fea0003800000 */
.L_x_31128:
        /* <DEDUP_REMOVED lines=21> */
.L_x_31137:
[----:B------:R-:W-:Y:S05]  /*a000*/  BSYNC B1 ;  /* 0x0000000000017941 */ /* 0x000fea0003800000 */
.L_x_31136:
[----:B------:R-:W-:Y:S01]  /*a010*/  IMAD.SHL.U32 R2, R2, 0x200000, RZ ;  /* 0x0020000002027824 */ /* 0x000fe200078e00ff */
[----:B------:R-:W-:-:S04]  /*a020*/  LEA R3, R0, 0x37800000, 0x17 ;  /* 0x3780000000037811 */ /* 0x000fc800078eb8ff */
[----:B------:R-:W-:-:S07]  /*a030*/  LOP3.LUT R2, R3, R2, R4, 0xfe, !PT ;  /* 0x0000000203027212 */ /* 0x000fce00078efe04 */
.L_x_31135:
[----:B------:R-:W-:Y:S05]  /*a040*/  BSYNC B0 ;  /* 0x0000000000007941 */ /* 0x000fea0003800000 */
.L_x_31134:
[----:B------:R-:W0:Y:S01]  /*a050*/  F2I.S64.TRUNC R2, R2 ;  /* 0x0000000200027311 */ /* 0x000e22000020d900 */
[----:B------:R-:W-:Y:S05]  /*a060*/  BRA `(.L_x_31115) ;  /* 0x00000000009c7947 */ /* 0x000fea0003800000 */
.L_x_31127:
        /* <DEDUP_REMOVED lines=14> */
.L_x_31141:
[----:B------:R-:W-:Y:S05]  /*a150*/  BSYNC B0 ;  /* 0x0000000000007941 */ /* 0x000fea0003800000 */
.L_x_31140:
[----:B------:R-:W0:Y:S01]  /*a160*/  F2I.S64.TRUNC R2, R2 ;  /* 0x0000000200027311 */ /* 0x000e22000020d900 */
[----:B------:R-:W-:Y:S05]  /*a170*/  BRA `(.L_x_31115) ;  /* 0x0000000000587947 */ /* 0x000fea0003800000 */
.L_x_31114:
        /* <DEDUP_REMOVED lines=16> */
.L_x_31142:
[----:B------:R-:W-:Y:S01]  /*a280*/  CS2R R2, SRZ ;  /* 0x0000000000027805 */ /* 0x000fe2000001ff00 */
[----:B------:R-:W-:Y:S06]  /*a290*/  BRA `(.L_x_31115) ;  /* 0x0000000000107947 */ /* 0x000fec0003800000 */
.L_x_31139:
[----:B------:R0:W5:Y:S01]  /*a2a0*/  LDG.E.64 R2, desc[UR36][R4.64] ;  /* 0x0000002404027981 */ /* 0x000162000c1e1b00 */
[----:B------:R-:W-:Y:S05]  /*a2b0*/  BRA `(.L_x_31115) ;  /* 0x0000000000087947 */ /* 0x000fea0003800000 */
.L_x_31138:
[----:B------:R4:W5:Y:S01]  /*a2c0*/  LDG.E R2, desc[UR36][R4.64] ;  /* 0x0000002404027981 */ /* 0x000962000c1e1900 */
[----:B------:R-:W-:-:S11]  /*a2d0*/  HFMA2.MMA R3, -RZ, RZ, 0, 0 ;  /* 0x00000000ff037435 */ /* 0x000fd600000001ff */
.L_x_31115:
        /* <DEDUP_REMOVED lines=27> */
.L_x_31144:
[----:B------:R-:W-:Y:S05]  /*a490*/  BSYNC B6 ;  /* 0x0000000000067941 */ /* 0x000fea0003800000 */
.L_x_31143:
        /* <DEDUP_REMOVED lines=14> */
.L_x_31148:
[----:B------:R-:W-:Y:S01]  /*a580*/  STG.E.U8 desc[UR36][R16.64], RZ ;  /* 0x000000ff10007986 */ /* 0x000fe2000c101124 */
[----:B------:R-:W-:Y:S05]  /*a590*/  EXIT ;  /* 0x000000000000794d */ /* 0x000fea0003800000 */
.L_x_31147:
        /* <DEDUP_REMOVED lines=8> */
.L_x_31151:
[----:B------:R-:W-:Y:S01]  /*a620*/  STG.E desc[UR36][R16.64], RZ ;  /* 0x000000ff10007986 */ /* 0x000fe2000c101924 */
[----:B------:R-:W-:Y:S05]  /*a630*/  EXIT ;  /* 0x000000000000794d */ /* 0x000fea0003800000 */
.L_x_31150:
[----:B------:R-:W-:Y:S01]  /*a640*/  STG.E.U16 desc[UR36][R16.64], RZ ;  /* 0x000000ff10007986 */ /* 0x000fe2000c101524 */
[----:B------:R-:W-:Y:S05]  /*a650*/  EXIT ;  /* 0x000000000000794d */ /* 0x000fea0003800000 */
.L_x_31146:
        /* <DEDUP_REMOVED lines=8> */
.L_x_31153:
[----:B------:R-:W-:Y:S01]  /*a6e0*/  STG.E.U16 desc[UR36][R16.64], RZ ;  /* 0x000000ff10007986 */ /* 0x000fe2000c101524 */
[----:B------:R-:W-:Y:S05]  /*a6f0*/  EXIT ;  /* 0x000000000000794d */ /* 0x000fea0003800000 */
.L_x_31152:
        /* <DEDUP_REMOVED lines=8> */
.L_x_31155:
[----:B------:R-:W-:Y:S01]  /*a780*/  STG.E desc[UR36][R16.64], RZ ;  /* 0x000000ff10007986 */ /* 0x000fe2000c101924 */
[----:B------:R-:W-:Y:S05]  /*a790*/  EXIT ;  /* 0x000000000000794d */ /* 0x000fea0003800000 */
.L_x_31154:
[----:B------:R-:W-:Y:S01]  /*a7a0*/  STG.E.64 desc[UR36][R16.64], RZ ;  /* 0x000000ff10007986 */ /* 0x000fe2000c101b24 */
[----:B------:R-:W-:Y:S05]  /*a7b0*/  EXIT ;  /* 0x000000000000794d */ /* 0x000fea0003800000 */
.L_x_31145:
        /* <DEDUP_REMOVED lines=10> */
.L_x_31158:
[----:B------:R-:W-:Y:S01]  /*a860*/  STG.E.128 desc[UR36][R16.64], RZ ;  /* 0x000000ff10007986 */ /* 0x000fe2000c101d24 */
[----:B------:R-:W-:Y:S05]  /*a870*/  EXIT ;  /* 0x000000000000794d */ /* 0x000fea0003800000 */
.L_x_31157:
        /* <DEDUP_REMOVED lines=8> */
.L_x_31160:
[----:B------:R-:W-:Y:S01]  /*a900*/  STG.E.U8 desc[UR36][R16.64], RZ ;  /* 0x000000ff10007986 */ /* 0x000fe2000c101124 */
[----:B------:R-:W-:Y:S05]  /*a910*/  EXIT ;  /* 0x000000000000794d */ /* 0x000fea0003800000 */
.L_x_31159:
[----:B------:R-:W-:Y:S01]  /*a920*/  STG.E.U16 desc[UR36][R16.64], RZ ;  /* 0x000000ff10007986 */ /* 0x000fe2000c101524 */
[----:B------:R-:W-:Y:S05]  /*a930*/  EXIT ;  /* 0x000000000000794d */ /* 0x000fea0003800000 */
.L_x_31156:
        /* <DEDUP_REMOVED lines=10> */
.L_x_31163:
[----:B------:R-:W-:Y:S01]  /*a9e0*/  STG.E.U8 desc[UR36][R16.64], RZ ;  /* 0x000000ff10007986 */ /* 0x000fe2000c101124 */
[----:B------:R-:W-:Y:S05]  /*a9f0*/  EXIT ;  /* 0x000000000000794d */ /* 0x000fea0003800000 */
.L_x_31162:
[----:B------:R-:W-:Y:S01]  /*aa00*/  STG.E.U8 desc[UR36][R16.64], RZ ;  /* 0x000000ff10007986 */ /* 0x000fe2000c101124 */
[----:B------:R-:W-:Y:S05]  /*aa10*/  EXIT ;  /* 0x000000000000794d */ /* 0x000fea0003800000 */
.L_x_31161:
[----:B------:R-:W-:-:S13]  /*aa20*/  ISETP.NE.AND P0, PT, R0, 0x1c, PT ;  /* 0x0000001c0000780c */ /* 0x000fda0003f05270 */
[----:B------:R-:W-:Y:S05]  /*aa30*/  @!P0 BRA `(.L_x_31164) ;  /* 0x0000000000608947 */ /* 0x000fea0003800000 */
[----:B------:R-:W-:-:S13]  /*aa40*/  ISETP.NE.AND P0, PT, R0, 0x1d, PT ;  /* 0x0000001d0000780c */ /* 0x000fda0003f05270 */
[----:B------:R-:W-:Y:S05]  /*aa50*/  @!P0 BRA `(.L_x_31165) ;  /* 0x0000000000508947 */ /* 0x000fea0003800000 */
[----:B------:R-:W-:-:S13]  /*aa60*/  ISETP.NE.AND P0, PT, R0, 0x2c, PT ;  /* 0x0000002c0000780c */ /* 0x000fda0003f05270 */
[----:B------:R0:W-:Y:S01]  /*aa70*/  @!P0 STG.E.U8 desc[UR36][R16.64], RZ ;  /* 0x000000ff10008986 */ /* 0x0001e2000c101124 */
[----:B------:R-:W-:Y:S05]  /*aa80*/  @!P0 EXIT ;  /* 0x000000000000894d */ /* 0x000fea0003800000 */
.L_x_31149:
        /* <DEDUP_REMOVED lines=16> */
.L_x_31166:
[----:B------:R-:W-:Y:S05]  /*ab90*/  EXIT ;  /* 0x000000000000794d */ /* 0x000fea0003800000 */
.L_x_31165:
[----:B------:R-:W-:Y:S01]  /*aba0*/  STG.E.64 desc[UR36][R16.64], RZ ;  /* 0x000000ff10007986 */ /* 0x000fe2000c101b24 */
[----:B------:R-:W-:Y:S05]  /*abb0*/  EXIT ;  /* 0x000000000000794d */ /* 0x000fea0003800000 */
.L_x_31164:
[----:B------:R-:W-:Y:S01]  /*abc0*/  STG.E desc[UR36][R16.64], RZ ;  /* 0x000000ff10007986 */ /* 0x000fe2000c101924 */
[----:B------:R-:W-:Y:S05]  /*abd0*/  EXIT ;  /* 0x000000000000794d */ /* 0x000fea0003800000 */
.L_x_31167:
        /* <DEDUP_REMOVED lines=10> */
.L_x_32354:


//--------------------- .text._ZN2at6native27unrolled_elementwise_kernelIZZZNS0_67_GLOBAL__N__bb565c37_34_ValidateCompressedIndicesKernel_cu_33a4b88b42_validate_compressed_sparse_indices_kernelILNS2_8CDimNameE0ENS2_18CUDAKernelLauncherENS2_14EmptyVecKernelENS2_8DummyVecELm8EEEvRKNS_6TensorESA_lllENKUlvE0_clEvENKUlvE0_clEvEUllE_St5arrayIPcLm2EELi4E23TrivialOffsetCalculatorILi1EjESI_NS0_6memory12LoadWithCastILi1EEENSJ_13StoreWithCastILi1EEEEEviT_T0_T2_T3_T4_T5_ --------------------------
	.section	.text._ZN2at6native27unrolled_elementwise_kernelIZZZNS0_67_GLOBAL__N__bb565c37_34_ValidateCompressedIndicesKernel_cu_33a4b88b42_validate_compressed_sparse_indices_kernelILNS2_8CDimNameE0ENS2_18CUDAKernelLauncherENS2_14EmptyVecKernelENS2_8DummyVecELm8EEEvRKNS_6TensorESA_lllENKUlvE0_clEvENKUlvE0_clEvEUllE_St5arrayIPcLm2EELi4E23TrivialOffsetCalculatorILi1EjESI_NS0_6memory12LoadWithCastILi1EEENSJ_13StoreWithCastILi1EEEEEviT_T0_T2_T3_T4_T5_,"ax",@progbits
	.align	128
        .global         _ZN2at6native27unrolled_elementwise_kernelIZZZNS0_67_GLOBAL__N__bb565c37_34_ValidateCompressedIndicesKernel_cu_33a4b88b42_validate_compressed_sparse_indices_kernelILNS2_8CDimNameE0ENS2_18CUDAKernelLauncherENS2_14EmptyVecKernelENS2_8DummyVecELm8EEEvRKNS_6TensorESA_lllENKUlvE0_clEvENKUlvE0_clEvEUllE_St5arrayIPcLm2EELi4E23TrivialOffsetCalculatorILi1EjESI_NS0_6memory12LoadWithCastILi1EEENSJ_13StoreWithCastILi1EEEEEviT_T0_T2_T3_T4_T5_
        .type           _ZN2at6native27unrolled_elementwise_kernelIZZZNS0_67_GLOBAL__N__bb565c37_34_ValidateCompressedIndicesKernel_cu_33a4b88b42_validate_compressed_sparse_indices_kernelILNS2_8CDimNameE0ENS2_18CUDAKernelLauncherENS2_14EmptyVecKernelENS2_8DummyVecELm8EEEvRKNS_6TensorESA_lllENKUlvE0_clEvENKUlvE0_clEvEUllE_St5arrayIPcLm2EELi4E23TrivialOffsetCalculatorILi1EjESI_NS0_6memory12LoadWithCastILi1EEENSJ_13StoreWithCastILi1EEEEEviT_T0_T2_T3_T4_T5_,@function
        .size           _ZN2at6native27unrolled_elementwise_kernelIZZZNS0_67_GLOBAL__N__bb565c37_34_ValidateCompressedIndicesKernel_cu_33a4b88b42_validate_compressed_sparse_indices_kernelILNS2_8CDimNameE0ENS2_18CUDAKernelLauncherENS2_14EmptyVecKernelENS2_8DummyVecELm8EEEvRKNS_6TensorESA_lllENKUlvE0_clEvENKUlvE0_clEvEUllE_St5arrayIPcLm2EELi4E23TrivialOffsetCalculatorILi1EjESI_NS0_6memory12LoadWithCastILi1EEENSJ_13StoreWithCastILi1EEEEEviT_T0_T2_T3_T4_T5_,(.L_x_32355 - _ZN2at6native27unrolled_elementwise_kernelIZZZNS0_67_GLOBAL__N__bb565c37_34_ValidateCompressedIndicesKernel_cu_33a4b88b42_validate_compressed_sparse_indices_kernelILNS2_8CDimNameE0ENS2_18CUDAKernelLauncherENS2_14EmptyVecKernelENS2_8DummyVecELm8EEEvRKNS_6TensorESA_lllENKUlvE0_clEvENKUlvE0_clEvEUllE_St5arrayIPcLm2EELi4E23TrivialOffsetCalculatorILi1EjESI_NS0_6memory12LoadWithCastILi1EEENSJ_13StoreWithCastILi1EEEEEviT_T0_T2_T3_T4_T5_)
        .other          _ZN2at6native27unrolled_elementwise_kernelIZZZNS0_67_GLOBAL__N__bb565c37_34_ValidateCompressedIndicesKernel_cu_33a4b88b42_validate_compressed_sparse_indices_kernelILNS2_8CDimNameE0ENS2_18CUDAKernelLauncherENS2_14EmptyVecKernelENS2_8DummyVecELm8EEEvRKNS_6TensorESA_lllENKUlvE0_clEvENKUlvE0_clEvEUllE_St5arrayIPcLm2EELi4E23TrivialOffsetCalculatorILi1EjESI_NS0_6memory12LoadWithCastILi1EEENSJ_13StoreWithCastILi1EEEEEviT_T0_T2_T3_T4_T5_,@"STO_CUDA_ENTRY STV_DEFAULT"
_ZN2at6native27unrolled_elementwise_kernelIZZZNS0_67_GLOBAL__N__bb565c37_34_ValidateCompressedIndicesKernel_cu_33a4b88b42_validate_compressed_sparse_indices_kernelILNS2_8CDimNameE0ENS2_18CUDAKernelLauncherENS2_14EmptyVecKernelENS2_8DummyVecELm8EEEvRKNS_6TensorESA_lllENKUlvE0_clEvENKUlvE0_clEvEUllE_St5arrayIPcLm2EELi4E23TrivialOffsetCalculatorILi1EjESI_NS0_6memory12LoadWithCastILi1EEENSJ_13StoreWithCastILi1EEEEEviT_T0_T2_T3_T4_T5_:
.text._ZN2at6native27unrolled_elementwise_kernelIZZZNS0_67_GLOBAL__N__bb565c37_34_ValidateCompressedIndicesKernel_cu_33a4b88b42_validate_compressed_sparse_indices_kernelILNS2_8CDimNameE0ENS2_18CUDAKernelLauncherENS2_14EmptyVecKernelENS2_8DummyVecELm8EEEvRKNS_6TensorESA_lllENKUlvE0_clEvENKUlvE0_clEvEUllE_St5arrayIPcLm2EELi4E23TrivialOffsetCalculatorILi1EjESI_NS0_6memory12LoadWithCastILi1EEENSJ_13StoreWithCastILi1EEEEEviT_T0_T2_T3_T4_T5_:
        /* <DEDUP_REMOVED lines=32> */
.L_x_31173:
[----:B------:R1:W5:Y:S01]  /*0200*/  LDG.E.U8 R22, desc[UR36][R4.64] ;  /* 0x0000002404167981 */ /* 0x000362000c1e1100 */
[----:B------:R-:W-:Y:S01]  /*0210*/  IMAD.MOV.U32 R23, RZ, RZ, RZ ;  /* 0x000000ffff177224 */ /* 0x000fe200078e00ff */
[----:B------:R-:W-:Y:S06]  /*0220*/  BRA `(.L_x_31175) ;  /* 0x0000000c004c7947 */ /* 0x000fec0003800000 */
.L_x_31172:
        /* <DEDUP_REMOVED lines=8> */
.L_x_31177:
[----:B------:R-:W2:Y:S02]  /*02b0*/  LDG.E R22, desc[UR36][R4.64] ;  /* 0x0000002404167981 */ /* 0x000ea4000c1e1900 */
[----:B--2---:R-:W-:Y:S01]  /*02c0*/  SHF.R.S32.HI R23, RZ, 0x1f, R22 ;  /* 0x0000001fff177819 */ /* 0x004fe20000011416 */
[----:B------:R-:W-:Y:S06]  /*02d0*/  BRA `(.L_x_31175) ;  /* 0x0000000c00207947 */ /* 0x000fec0003800000 */
.L_x_31176:
[----:B------:R-:W2:Y:S02]  /*02e0*/  LDG.E.S16 R22, desc[UR36][R4.64] ;  /* 0x0000002404167981 */ /* 0x000ea4000c1e1700 */
[----:B--2---:R-:W-:Y:S01]  /*02f0*/  SHF.R.S32.HI R23, RZ, 0x1f, R22 ;  /* 0x0000001fff177819 */ /* 0x004fe20000011416 */
[----:B------:R-:W-:Y:S06]  /*0300*/  BRA `(.L_x_31175) ;  /* 0x0000000c00147947 */ /* 0x000fec0003800000 */
.L_x_31171:
        /* <DEDUP_REMOVED lines=9> */
.L_x_31179:
[----:B------:R-:W2:Y:S02]  /*03a0*/  LDG.E.U16 R4, desc[UR36][R4.64] ;  /* 0x0000002404047981 */ /* 0x000ea4000c1e1500 */
[----:B--2---:R-:W-:-:S06]  /*03b0*/  HADD2.F32 R22, -RZ, R4.H0_H0 ;  /* 0x20000004ff167230 */ /* 0x004fcc0000004100 */
[----:B------:R-:W0:Y:S01]  /*03c0*/  F2I.S64.TRUNC R22, R22 ;  /* 0x0000001600167311 */ /* 0x000e22000020d900 */
[----:B------:R-:W-:Y:S05]  /*03d0*/  BRA `(.L_x_31175) ;  /* 0x0000000800e07947 */ /* 0x000fea0003800000 */
.L_x_31178:
        /* <DEDUP_REMOVED lines=9> */
.L_x_31181:
[----:B------:R-:W2:Y:S02]  /*0470*/  LDG.E.U16 R4, desc[UR36][R4.64] ;  /* 0x0000002404047981 */ /* 0x000ea4000c1e1500 */
[----:B--2---:R-:W-:-:S06]  /*0480*/  HADD2.F32 R22, -RZ, R4.H0_H0 ;  /* 0x20000004ff167230 */ /* 0x004fcc0000004100 */
[----:B------:R-:W4:Y:S01]  /*0490*/  F2I.S64.TRUNC R22, R22 ;  /* 0x0000001600167311 */ /* 0x000f22000020d900 */
[----:B------:R-:W-:Y:S05]  /*04a0*/  BRA `(.L_x_31175) ;  /* 0x0000000800ac7947 */ /* 0x000fea0003800000 */
.L_x_31180:
[----:B------:R-:W2:Y:S02]  /*04b0*/  LDG.E.64 R4, desc[UR36][R4.64] ;  /* 0x0000002404047981 */ /* 0x000ea4000c1e1b00 */
[----:B--2---:R2:W3:Y:S01]  /*04c0*/  F2I.S64.F64.TRUNC R22, R4 ;  /* 0x0000000400167311 */ /* 0x0044e2000030d900 */
[----:B------:R-:W-:Y:S05]  /*04d0*/  BRA `(.L_x_31175) ;  /* 0x0000000800a07947 */ /* 0x000fea0003800000 */
.L_x_31170:
        /* <DEDUP_REMOVED lines=13> */
.L_x_31184:
[----:B------:R-:W2:Y:S02]  /*05b0*/  LDG.E.64 R4, desc[UR36][R4.64] ;  /* 0x0000002404047981 */ /* 0x000ea4000c1e1b00 */
[----:B--2---:R0:W1:Y:S01]  /*05c0*/  F2I.S64.F64.TRUNC R22, R4 ;  /* 0x0000000400167311 */ /* 0x004062000030d900 */
[----:B------:R-:W-:Y:S05]  /*05d0*/  BRA `(.L_x_31175) ;  /* 0x0000000800607947 */ /* 0x000fea0003800000 */
.L_x_31183:
        /* <DEDUP_REMOVED lines=27> */
.L_x_31186:
        /* <DEDUP_REMOVED lines=15> */
.L_x_31185:
[----:B------:R-:W2:Y:S02]  /*0880*/  LDG.E.U16 R22, desc[UR36][R4.64] ;  /* 0x0000002404167981 */ /* 0x000ea4000c1e1500 */
[----:B--2---:R-:W-:-:S06]  /*0890*/  IMAD.U32 R22, R22, 0x10000, RZ ;  /* 0x0001000016167824 */ /* 0x004fcc00078e00ff */
[----:B------:R-:W0:Y:S01]  /*08a0*/  F2I.S64.TRUNC R22, R22 ;  /* 0x0000001600167311 */ /* 0x000e22000020d900 */
[----:B------:R-:W-:Y:S05]  /*08b0*/  BRA `(.L_x_31175) ;  /* 0x0000000400a87947 */ /* 0x000fea0003800000 */
.L_x_31182:
        /* <DEDUP_REMOVED lines=11> */
.L_x_31189:
        /* <DEDUP_REMOVED lines=21> */
.L_x_31193:
[----:B------:R-:W-:Y:S05]  /*0ac0*/  BSYNC B1 ;  /* 0x0000000000017941 */ /* 0x000fea0003800000 */
.L_x_31192:
[----:B------:R-:W-:Y:S01]  /*0ad0*/  IMAD.SHL.U32 R3, R3, 0x100000, RZ ;  /* 0x0010000003037824 */ /* 0x000fe200078e00ff */
[----:B------:R-:W-:-:S04]  /*0ae0*/  LEA R5, R0, 0x3b800000, 0x17 ;  /* 0x3b80000000057811 */ /* 0x000fc800078eb8ff */
[----:B------:R-:W-:-:S07]  /*0af0*/  LOP3.LUT R22, R5, R3, R22, 0xfe, !PT ;  /* 0x0000000305167212 */ /* 0x000fce00078efe16 */
.L_x_31191:
[----:B------:R-:W-:Y:S05]  /*0b00*/  BSYNC B0 ;  /* 0x0000000000007941 */ /* 0x000fea0003800000 */
.L_x_31190:
[----:B------:R-:W0:Y:S01]  /*0b10*/  F2I.S64.TRUNC R22, R22 ;  /* 0x0000001600167311 */ /* 0x000e22000020d900 */
[----:B------:R-:W-:Y:S05]  /*0b20*/  BRA `(.L_x_31175) ;  /* 0x00000004000c7947 */ /* 0x000fea0003800000 */
.L_x_31188:
        /* <DEDUP_REMOVED lines=21> */
.L_x_31197:
[----:B------:R-:W-:Y:S05]  /*0c80*/  BSYNC B1 ;  /* 0x0000000000017941 */ /* 0x000fea0003800000 */
.L_x_31196:
[----:B------:R-:W-:Y:S01]  /*0c90*/  IMAD.SHL.U32 R3, R3, 0x200000, RZ ;  /* 0x0020000003037824 */ /* 0x000fe200078e00ff */
[----:B------:R-:W-:-:S04]  /*0ca0*/  LEA R5, R0, 0x37800000, 0x17 ;  /* 0x3780000000057811 */ /* 0x000fc800078eb8ff */
[----:B------:R-:W-:-:S07]  /*0cb0*/  LOP3.LUT R22, R5, R3, R22, 0xfe, !PT ;  /* 0x0000000305167212 */ /* 0x000fce00078efe16 */
.L_x_31195:
[----:B------:R-:W-:Y:S05]  /*0cc0*/  BSYNC B0 ;  /* 0x0000000000007941 */ /* 0x000fea0003800000 */
.L_x_31194:
[----:B------:R-:W0:Y:S01]  /*0cd0*/  F2I.S64.TRUNC R22, R22 ;  /* 0x0000001600167311 */ /* 0x000e22000020d900 */
[----:B------:R-:W-:Y:S05]  /*0ce0*/  BRA `(.L_x_31175) ;  /* 0x00000000009c7947 */ /* 0x000fea0003800000 */
.L_x_31187:
        /* <DEDUP_REMOVED lines=14> */
.L_x_31201:
[----:B------:R-:W-:Y:S05]  /*0dd0*/  BSYNC B0 ;  /* 0x0000000000007941 */ /* 0x000fea0003800000 */
.L_x_31200:
[----:B------:R-:W0:Y:S01]  /*0de0*/  F2I.S64.TRUNC R22, R22 ;  /* 0x0000001600167311 */ /* 0x000e22000020d900 */
[----:B------:R-:W-:Y:S05]  /*0df0*/  BRA `(.L_x_31175) ;  /* 0x0000000000587947 */ /* 0x000fea0003800000 */
.L_x_31174:
        /* <DEDUP_REMOVED lines=16> */
.L_x_31202:
[----:B------:R-:W-:Y:S01]  /*0f00*/  CS2R R22, SRZ ;  /* 0x0000000000167805 */ /* 0x000fe2000001ff00 */
[----:B------:R-:W-:Y:S06]  /*0f10*/  BRA `(.L_x_31175) ;  /* 0x0000000000107947 */ /* 0x000fec0003800000 */
.L_x_31199:
[----:B------:R0:W5:Y:S01]  /*0f20*/  LDG.E.64 R22, desc[UR36][R4.64] ;  /* 0x0000002404167981 */ /* 0x000162000c1e1b00 */
[----:B------:R-:W-:Y:S05]  /*0f30*/  BRA `(.L_x_31175) ;  /* 0x0000000000087947 */ /* 0x000fea0003800000 */
.L_x_31198:
[----:B------:R0:W5:Y:S01]  /*0f40*/  LDG.E R22, desc[UR36][R4.64] ;  /* 0x0000002404167981 */ /* 0x000162000c1e1900 */
[----:B------:R-:W-:-:S07]  /*0f50*/  IMAD.MOV.U32 R23, RZ, RZ, RZ ;  /* 0x000000ffff177224 */ /* 0x000fce00078e00ff */
.L_x_31175:
[----:B------:R-:W2:Y:S02]  /*0f60*/  S2R R25, SR_TID.X ;  /* 0x0000000000197919 */ /* 0x000ea40000002100 */
[----:B--2---:R-:W-:-:S07]  /*0f70*/  VIADD R25, R25, 0x80 ;  /* 0x0000008019197836 */ /* 0x004fce0000000000 */
.L_x_31169:
[----:B------:R-:W-:Y:S05]  /*0f80*/  BSYNC B6 ;  /* 0x0000000000067941 */ /* 0x000fea0003800000 */
.L_x_31168:
        /* <DEDUP_REMOVED lines=24> */
.L_x_31208:
[----:B------:R0:W5:Y:S01]  /*1110*/  LDG.E.U8 R28, desc[UR36][R4.64] ;  /* 0x00000024041c7981 */ /* 0x000162000c1e1100 */
[----:B------:R-:W-:Y:S01]  /*1120*/  IMAD.MOV.U32 R29, RZ, RZ, RZ ;  /* 0x000000ffff1d7224 */ /* 0x000fe200078e00ff */
[----:B------:R-:W-:Y:S06]  /*1130*/  BRA `(.L_x_31210) ;  /* 0x0000000c00487947 */ /* 0x000fec0003800000 */
.L_x_31207:
        /* <DEDUP_REMOVED lines=8> */
.L_x_31212:
[----:B------:R-:W2:Y:S02]  /*11c0*/  LDG.E R28, desc[UR36][R4.64] ;  /* 0x00000024041c7981 */ /* 0x000ea4000c1e1900 */
[----:B--2---:R-:W-:Y:S01]  /*11d0*/  SHF.R.S32.HI R29, RZ, 0x1f, R28 ;  /* 0x0000001fff1d7819 */ /* 0x004fe2000001141c */
[----:B------:R-:W-:Y:S06]  /*11e0*/  BRA `(.L_x_31210) ;  /* 0x0000000c001c7947 */ /* 0x000fec0003800000 */
.L_x_31211:
[----:B------:R-:W2:Y:S02]  /*11f0*/  LDG.E.S16 R28, desc[UR36][R4.64] ;  /* 0x00000024041c7981 */ /* 0x000ea4000c1e1700 */
[----:B--2---:R-:W-:Y:S01]  /*1200*/  SHF.R.S32.HI R29, RZ, 0x1f, R28 ;  /* 0x0000001fff1d7819 */ /* 0x004fe2000001141c */
[----:B------:R-:W-:Y:S06]  /*1210*/  BRA `(.L_x_31210) ;  /* 0x0000000c00107947 */ /* 0x000fec0003800000 */
.L_x_31206:
        /* <DEDUP_REMOVED lines=9> */
.L_x_31214:
[----:B------:R-:W2:Y:S02]  /*12b0*/  LDG.E.U16 R4, desc[UR36][R4.64] ;  /* 0x0000002404047981 */ /* 0x000ea4000c1e1500 */
[----:B--2---:R-:W-:-:S06]  /*12c0*/  HADD2.F32 R28, -RZ, R4.H0_H0 ;  /* 0x20000004ff1c7230 */ /* 0x004fcc0000004100 */
[----:B------:R-:W0:Y:S01]  /*12d0*/  F2I.S64.TRUNC R28, R28 ;  /* 0x0000001c001c7311 */ /* 0x000e22000020d900 */
[----:B------:R-:W-:Y:S05]  /*12e0*/  BRA `(.L_x_31210) ;  /* 0x0000000800dc7947 */ /* 0x000fea0003800000 */
.L_x_31213:
        /* <DEDUP_REMOVED lines=9> */
.L_x_31216:
[----:B------:R-:W2:Y:S02]  /*1380*/  LDG.E.U16 R4, desc[UR36][R4.64] ;  /* 0x0000002404047981 */ /* 0x000ea4000c1e1500 */
[----:B--2---:R-:W-:-:S06]  /*1390*/  HADD2.F32 R28, -RZ, R4.H0_H0 ;  /* 0x20000004ff1c7230 */ /* 0x004fcc0000004100 */
[----:B------:R-:W0:Y:S01]  /*13a0*/  F2I.S64.TRUNC R28, R28 ;  /* 0x0000001c001c7311 */ /* 0x000e22000020d900 */
[----:B------:R-:W-:Y:S05]  /*13b0*/  BRA `(.L_x_31210) ;  /* 0x0000000800a87947 */ /* 0x000fea0003800000 */
.L_x_31215:
[----:B------:R-:W2:Y:S02]  /*13c0*/  LDG.E.64 R4, desc[UR36][R4.64] ;  /* 0x0000002404047981 */ /* 0x000ea4000c1e1b00 */
[----:B--2---:R0:W1:Y:S01]  /*13d0*/  F2I.S64.F64.TRUNC R28, R4 ;  /* 0x00000004001c7311 */ /* 0x004062000030d900 */
[----:B------:R-:W-:Y:S05]  /*13e0*/  BRA `(.L_x_31210) ;  /* 0x00000008009c7947 */ /* 0x000fea0003800000 */
.L_x_31205:
        /* <DEDUP_REMOVED lines=13> */
.L_x_31219:
[----:B------:R-:W2:Y:S02]  /*14c0*/  LDG.E.64 R4, desc[UR36][R4.64] ;  /* 0x0000002404047981 */ /* 0x000ea4000c1e1b00 */
[----:B--2---:R0:W1:Y:S01]  /*14d0*/  F2I.S64.F64.TRUNC R28, R4 ;  /* 0x00000004001c7311 */ /* 0x004062000030d900 */
[----:B------:R-:W-:Y:S05]  /*14e0*/  BRA `(.L_x_31210) ;  /* 0x00000008005c7947 */ /* 0x000fea0003800000 */
.L_x_31218:
        /* <DEDUP_REMOVED lines=27> */
.L_x_31221:
        /* <DEDUP_REMOVED lines=14> */
.L_x_31220:
[----:B------:R-:W2:Y:S02]  /*1780*/  LDG.E.U16 R28, desc[UR36][R4.64] ;  /* 0x00000024041c7981 */ /* 0x000ea4000c1e1500 */
[----:B--2---:R-:W-:-:S06]  /*1790*/  IMAD.U32 R28, R28, 0x10000, RZ ;  /* 0x000100001c1c7824 */ /* 0x004fcc00078e00ff */
[----:B------:R-:W0:Y:S01]  /*17a0*/  F2I.S64.TRUNC R28, R28 ;  /* 0x0000001c001c7311 */ /* 0x000e22000020d900 */
[----:B------:R-:W-:Y:S05]  /*17b0*/  BRA `(.L_x_31210) ;  /* 0x0000000400a87947 */ /* 0x000fea0003800000 */
.L_x_31217:
        /* <DEDUP_REMOVED lines=11> */
.L_x_31224:
        /* <DEDUP_REMOVED lines=21> */
.L_x_31228:
[----:B------:R-:W-:Y:S05]  /*19c0*/  BSYNC B1 ;  /* 0x0000000000017941 */ /* 0x000fea0003800000 */
.L_x_31227:
[----:B------:R-:W-:Y:S01]  /*19d0*/  IMAD.SHL.U32 R3, R3, 0x100000, RZ ;  /* 0x0010000003037824 */ /* 0x000fe200078e00ff */
[----:B------:R-:W-:-:S04]  /*19e0*/  LEA R5, R0, 0x3b800000, 0x17 ;  /* 0x3b80000000057811 */ /* 0x000fc800078eb8ff */
[----:B------:R-:W-:-:S07]  /*19f0*/  LOP3.LUT R28, R5, R3, R28, 0xfe, !PT ;  /* 0x00000003051c7212 */ /* 0x000fce00078efe1c */
.L_x_31226:
[----:B------:R-:W-:Y:S05]  /*1a00*/  BSYNC B0 ;  /* 0x0000000000007941 */ /* 0x000fea0003800000 */
.L_x_31225:
[----:B------:R-:W0:Y:S01]  /*1a10*/  F2I.S64.TRUNC R28, R28 ;  /* 0x0000001c001c7311 */ /* 0x000e22000020d900 */
[----:B------:R-:W-:Y:S05]  /*1a20*/  BRA `(.L_x_31210) ;  /* 0x00000004000c7947 */ /* 0x000fea0003800000 */
.L_x_31223:
        /* <DEDUP_REMOVED lines=21> */
.L_x_31232:
[----:B------:R-:W-:Y:S05]  /*1b80*/  BSYNC B1 ;  /* 0x0000000000017941 */ /* 0x000fea0003800000 */
.L_x_31231:
[----:B------:R-:W-:Y:S01]  /*1b90*/  IMAD.SHL.U32 R3, R3, 0x200000, RZ ;  /* 0x0020000003037824 */ /* 0x000fe200078e00ff */
[----:B------:R-:W-:-:S04]  /*1ba0*/  LEA R5, R0, 0x37800000, 0x17 ;  /* 0x3780000000057811 */ /* 0x000fc800078eb8ff */
[----:B------:R-:W-:-:S07]  /*1bb0*/  LOP3.LUT R28, R5, R3, R28, 0xfe, !PT ;  /* 0x00000003051c7212 */ /* 0x000fce00078efe1c */
.L_x_31230:
[----:B------:R-:W-:Y:S05]  /*1bc0*/  BSYNC B0 ;  /* 0x0000000000007941 */ /* 0x000fea0003800000 */
.L_x_31229:
[----:B------:R-:W0:Y:S01]  /*1bd0*/  F2I.S64.TRUNC R28, R28 ;  /* 0x0000001c001c7311 */ /* 0x000e22000020d900 */
[----:B------:R-:W-:Y:S05]  /*1be0*/  BRA `(.L_x_31210) ;  /* 0x00000000009c7947 */ /* 0x000fea0003800000 */
.L_x_31222:
        /* <DEDUP_REMOVED lines=14> */
.L_x_31236:
[----:B------:R-:W-:Y:S05]  /*1cd0*/  BSYNC B0 ;  /* 0x0000000000007941 */ /* 0x000fea0003800000 */
.L_x_31235:
[----:B------:R-:W0:Y:S01]  /*1ce0*/  F2I.S64.TRUNC R28, R28 ;  /* 0x0000001c001c7311 */ /* 0x000e22000020d900 */
[----:B------:R-:W-:Y:S05]  /*1cf0*/  BRA `(.L_x_31210) ;  /* 0x0000000000587947 */ /* 0x000fea0003800000 */
.L_x_31209:
        /* <DEDUP_REMOVED lines=16> */
.L_x_31237:
[----:B------:R-:W-:Y:S01]  /*1e00*/  CS2R R28, SRZ ;  /* 0x00000000001c7805 */ /* 0x000fe2000001ff00 */
[----:B------:R-:W-:Y:S06]  /*1e10*/  BRA `(.L_x_31210) ;  /* 0x0000000000107947 */ /* 0x000fec0003800000 */
.L_x_31234:
[----:B------:R0:W5:Y:S01]  /*1e20*/  LDG.E.64 R28, desc[UR36][R4.64] ;  /* 0x00000024041c7981 */ /* 0x000162000c1e1b00 */
[----:B------:R-:W-:Y:S05]  /*1e30*/  BRA `(.L_x_31210) ;  /* 0x0000000000087947 */ /* 0x000fea0003800000 */
.L_x_31233:
[----:B------:R0:W5:Y:S01]  /*1e40*/  LDG.E R28, desc[UR36][R4.64] ;  /* 0x00000024041c7981 */ /* 0x000162000c1e1900 */
[----:B------:R-:W-:-:S07]  /*1e50*/  IMAD.MOV.U32 R29, RZ, RZ, RZ ;  /* 0x000000ffff1d7224 */ /* 0x000fce00078e00ff */
.L_x_31210:
[----:B------:R-:W-:-:S07]  /*1e60*/  VIADD R25, R25, 0x80 ;  /* 0x0000008019197836 */ /* 0x000fce0000000000 */
.L_x_31204:
[----:B------:R-:W-:Y:S05]  /*1e70*/  BSYNC B6 ;  /* 0x0000000000067941 */ /* 0x000fea0003800000 */
.L_x_31203:
        /* <DEDUP_REMOVED lines=26> */
.L_x_31243:
[----:B------:R0:W5:Y:S01]  /*2020*/  LDG.E.U8 R16, desc[UR36][R4.64] ;  /* 0x0000002404107981 */ /* 0x000162000c1e1100 */
[----:B------:R-:W-:Y:S01]  /*2030*/  IMAD.MOV.U32 R17, RZ, RZ, RZ ;  /* 0x000000ffff117224 */ /* 0x000fe200078e00ff */
[----:B------:R-:W-:Y:S06]  /*2040*/  BRA `(.L_x_31245) ;  /* 0x0000000c00487947 */ /* 0x000fec0003800000 */
.L_x_31242:
        /* <DEDUP_REMOVED lines=8> */
.L_x_31247:
[----:B------:R-:W2:Y:S02]  /*20d0*/  LDG.E R16, desc[UR36][R4.64] ;  /* 0x0000002404107981 */ /* 0x000ea4000c1e1900 */
[----:B--2---:R-:W-:Y:S01]  /*20e0*/  SHF.R.S32.HI R17, RZ, 0x1f, R16 ;  /* 0x0000001fff117819 */ /* 0x004fe20000011410 */
[----:B------:R-:W-:Y:S06]  /*20f0*/  BRA `(.L_x_31245) ;  /* 0x0000000c001c7947 */ /* 0x000fec0003800000 */
.L_x_31246:
[----:B------:R-:W2:Y:S02]  /*2100*/  LDG.E.S16 R16, desc[UR36][R4.64] ;  /* 0x0000002404107981 */ /* 0x000ea4000c1e1700 */
[----:B--2---:R-:W-:Y:S01]  /*2110*/  SHF.R.S32.HI R17, RZ, 0x1f, R16 ;  /* 0x0000001fff117819 */ /* 0x004fe20000011410 */
[----:B------:R-:W-:Y:S06]  /*2120*/  BRA `(.L_x_31245) ;  /* 0x0000000c00107947 */ /* 0x000fec0003800000 */
.L_x_31241:
        /* <DEDUP_REMOVED lines=9> */
.L_x_31249:
[----:B------:R-:W2:Y:S02]  /*21c0*/  LDG.E.U16 R4, desc[UR36][R4.64] ;  /* 0x0000002404047981 */ /* 0x000ea4000c1e1500 */
[----:B--2---:R-:W-:-:S06]  /*21d0*/  HADD2.F32 R16, -RZ, R4.H0_H0 ;  /* 0x20000004ff107230 */ /* 0x004fcc0000004100 */
[----:B------:R-:W0:Y:S01]  /*21e0*/  F2I.S64.TRUNC R16, R16 ;  /* 0x0000001000107311 */ /* 0x000e22000020d900 */
[----:B------:R-:W-:Y:S05]  /*21f0*/  BRA `(.L_x_31245) ;  /* 0x0000000800dc7947 */ /* 0x000fea0003800000 */
.L_x_31248:
        /* <DEDUP_REMOVED lines=9> */
.L_x_31251:
[----:B------:R-:W2:Y:S02]  /*2290*/  LDG.E.U16 R4, desc[UR36][R4.64] ;  /* 0x0000002404047981 */ /* 0x000ea4000c1e1500 */
[----:B--2---:R-:W-:-:S06]  /*22a0*/  HADD2.F32 R16, -RZ, R4.H0_H0 ;  /* 0x20000004ff107230 */ /* 0x004fcc0000004100 */
[----:B------:R-:W0:Y:S01]  /*22b0*/  F2I.S64.TRUNC R16, R16 ;  /* 0x0000001000107311 */ /* 0x000e22000020d900 */
[----:B------:R-:W-:Y:S05]  /*22c0*/  BRA `(.L_x_31245) ;  /* 0x0000000800a87947 */ /* 0x000fea0003800000 */
.L_x_31250:
[----:B------:R-:W2:Y:S02]  /*22d0*/  LDG.E.64 R4, desc[UR36][R4.64] ;  /* 0x0000002404047981 */ /* 0x000ea4000c1e1b00 */
[----:B--2---:R0:W1:Y:S01]  /*22e0*/  F2I.S64.F64.TRUNC R16, R4 ;  /* 0x0000000400107311 */ /* 0x004062000030d900 */
[----:B------:R-:W-:Y:S05]  /*22f0*/  BRA `(.L_x_31245) ;  /* 0x00000008009c7947 */ /* 0x000fea0003800000 */
.L_x_31240:
        /* <DEDUP_REMOVED lines=13> */
.L_x_31254:
[----:B------:R-:W2:Y:S02]  /*23d0*/  LDG.E.64 R4, desc[UR36][R4.64] ;  /* 0x0000002404047981 */ /* 0x000ea4000c1e1b00 */
[----:B--2---:R0:W1:Y:S01]  /*23e0*/  F2I.S64.F64.TRUNC R16, R4 ;  /* 0x0000000400107311 */ /* 0x004062000030d900 */
[----:B------:R-:W-:Y:S05]  /*23f0*/  BRA `(.L_x_31245) ;  /* 0x00000008005c7947 */ /* 0x000fea0003800000 */
.L_x_31253:
        /* <DEDUP_REMOVED lines=27> */
.L_x_31256:
        /* <DEDUP_REMOVED lines=14> */
.L_x_31255:
[----:B------:R-:W2:Y:S02]  /*2690*/  LDG.E.U16 R16, desc[UR36][R4.64] ;  /* 0x0000002404107981 */ /* 0x000ea4000c1e1500 */
[----:B--2---:R-:W-:-:S06]  /*26a0*/  IMAD.U32 R16, R16, 0x10000, RZ ;  /* 0x0001000010107824 */ /* 0x004fcc00078e00ff */
[----:B------:R-:W0:Y:S01]  /*26b0*/  F2I.S64.TRUNC R16, R16 ;  /* 0x0000001000107311 */ /* 0x000e22000020d900 */
[----:B------:R-:W-:Y:S05]  /*26c0*/  BRA `(.L_x_31245) ;  /* 0x0000000400a87947 */ /* 0x000fea0003800000 */
.L_x_31252:
        /* <DEDUP_REMOVED lines=11> */
.L_x_31259:
        /* <DEDUP_REMOVED lines=21> */
.L_x_31263:
[----:B------:R-:W-:Y:S05]  /*28d0*/  BSYNC B1 ;  /* 0x0000000000017941 */ /* 0x000fea0003800000 */
.L_x_31262:
[----:B------:R-:W-:Y:S01]  /*28e0*/  IMAD.SHL.U32 R3, R3, 0x100000, RZ ;  /* 0x0010000003037824 */ /* 0x000fe200078e00ff */
[----:B------:R-:W-:-:S04]  /*28f0*/  LEA R5, R0, 0x3b800000, 0x17 ;  /* 0x3b80000000057811 */ /* 0x000fc800078eb8ff */
[----:B------:R-:W-:-:S07]  /*2900*/  LOP3.LUT R16, R5, R3, R16, 0xfe, !PT ;  /* 0x0000000305107212 */ /* 0x000fce00078efe10 */
.L_x_31261:
[----:B------:R-:W-:Y:S05]  /*2910*/  BSYNC B0 ;  /* 0x0000000000007941 */ /* 0x000fea0003800000 */
.L_x_31260:
[----:B------:R-:W1:Y:S01]  /*2920*/  F2I.S64.TRUNC R16, R16 ;  /* 0x0000001000107311 */ /* 0x000e62000020d900 */
[----:B------:R-:W-:Y:S05]  /*2930*/  BRA `(.L_x_31245) ;  /* 0x00000004000c7947 */ /* 0x000fea0003800000 */
.L_x_31258:
        /* <DEDUP_REMOVED lines=21> */
.L_x_31267:
[----:B------:R-:W-:Y:S05]  /*2a90*/  BSYNC B1 ;  /* 0x0000000000017941 */ /* 0x000fea0003800000 */
.L_x_31266:
[----:B------:R-:W-:Y:S01]  /*2aa0*/  IMAD.SHL.U32 R3, R3, 0x200000, RZ ;  /* 0x0020000003037824 */ /* 0x000fe200078e00ff */
[----:B------:R-:W-:-:S04]  /*2ab0*/  LEA R5, R0, 0x37800000, 0x17 ;  /* 0x3780000000057811 */ /* 0x000fc800078eb8ff */
[----:B------:R-:W-:-:S07]  /*2ac0*/  LOP3.LUT R16, R5, R3, R16, 0xfe, !PT ;  /* 0x0000000305107212 */ /* 0x000fce00078efe10 */
.L_x_31265:
[----:B------:R-:W-:Y:S05]  /*2ad0*/  BSYNC B0 ;  /* 0x0000000000007941 */ /* 0x000fea0003800000 */
.L_x_31264:
[----:B------:R-:W2:Y:S01]  /*2ae0*/  F2I.S64.TRUNC R16, R16 ;  /* 0x0000001000107311 */ /* 0x000ea2000020d900 */
[----:B------:R-:W-:Y:S05]  /*2af0*/  BRA `(.L_x_31245) ;  /* 0x00000000009c7947 */ /* 0x000fea0003800000 */
.L_x_31257:
        /* <DEDUP_REMOVED lines=14> */
.L_x_31271:
[----:B------:R-:W-:Y:S05]  /*2be0*/  BSYNC B0 ;  /* 0x0000000000007941 */ /* 0x000fea0003800000 */
.L_x_31270:
[----:B------:R-:W0:Y:S01]  /*2bf0*/  F2I.S64.TRUNC R16, R16 ;  /* 0x0000001000107311 */ /* 0x000e22000020d900 */
[----:B------:R-:W-:Y:S05]  /*2c00*/  BRA `(.L_x_31245) ;  /* 0x0000000000587947 */ /* 0x000fea0003800000 */
.L_x_31244:
        /* <DEDUP_REMOVED lines=16> */
.L_x_31272:
[----:B------:R-:W-:Y:S01]  /*2d10*/  CS2R R16, SRZ ;  /* 0x0000000000107805 */ /* 0x000fe2000001ff00 */
[----:B------:R-:W-:Y:S06]  /*2d20*/  BRA `(.L_x_31245) ;  /* 0x0000000000107947 */ /* 0x000fec0003800000 */
.L_x_31269:
[----:B------:R0:W5:Y:S01]  /*2d30*/  LDG.E.64 R16, desc[UR36][R4.64] ;  /* 0x0000002404107981 */ /* 0x000162000c1e1b00 */
[----:B------:R-:W-:Y:S05]  /*2d40*/  BRA `(.L_x_31245) ;  /* 0x0000000000087947 */ /* 0x000fea0003800000 */
.L_x_31268:
[----:B------:R0:W5:Y:S01]  /*2d50*/  LDG.E R16, desc[UR36][R4.64] ;  /* 0x0000002404107981 */ /* 0x000162000c1e1900 */
[----:B------:R-:W-:-:S07]  /*2d60*/  IMAD.MOV.U32 R17, RZ, RZ, RZ ;  /* 0x000000ffff117224 */ /* 0x000fce00078e00ff */
.L_x_31245:
[----:B------:R-:W-:-:S07]  /*2d70*/  VIADD R25, R25, 0x80 ;  /* 0x0000008019197836 */ /* 0x000fce0000000000 */
.L_x_31239:
[----:B------:R-:W-:Y:S05]  /*2d80*/  BSYNC B6 ;  /* 0x0000000000067941 */ /* 0x000fea0003800000 */
.L_x_31238:
        /* <DEDUP_REMOVED lines=23> */
.L_x_31278:
[----:B------:R0:W5:Y:S01]  /*2f00*/  LDG.E.U8 R18, desc[UR36][R4.64] ;  /* 0x0000002404127981 */ /* 0x000162000c1e1100 */
[----:B------:R-:W-:Y:S01]  /*2f10*/  IMAD.MOV.U32 R19, RZ, RZ, RZ ;  /* 0x000000ffff137224 */ /* 0x000fe200078e00ff */
[----:B------:R-:W-:Y:S06]  /*2f20*/  BRA `(.L_x_31274) ;  /* 0x0000000c00447947 */ /* 0x000fec0003800000 */
.L_x_31277:
        /* <DEDUP_REMOVED lines=8> */
.L_x_31281:
[----:B------:R-:W2:Y:S02]  /*2fb0*/  LDG.E R18, desc[UR36][R4.64] ;  /* 0x0000002404127981 */ /* 0x000ea4000c1e1900 */
[----:B--2---:R-:W-:Y:S01]  /*2fc0*/  SHF.R.S32.HI R19, RZ, 0x1f, R18 ;  /* 0x0000001fff137819 */ /* 0x004fe20000011412 */
[----:B------:R-:W-:Y:S06]  /*2fd0*/  BRA `(.L_x_31274) ;  /* 0x0000000c00187947 */ /* 0x000fec0003800000 */
.L_x_31280:
[----:B------:R-:W2:Y:S02]  /*2fe0*/  LDG.E.S16 R18, desc[UR36][R4.64] ;  /* 0x0000002404127981 */ /* 0x000ea4000c1e1700 */
[----:B--2---:R-:W-:Y:S01]  /*2ff0*/  SHF.R.S32.HI R19, RZ, 0x1f, R18 ;  /* 0x0000001fff137819 */ /* 0x004fe20000011412 */
[----:B------:R-:W-:Y:S06]  /*3000*/  BRA `(.L_x_31274) ;  /* 0x0000000c000c7947 */ /* 0x000fec0003800000 */
.L_x_31276:
        /* <DEDUP_REMOVED lines=9> */
.L_x_31283:
[----:B------:R-:W2:Y:S02]  /*30a0*/  LDG.E.U16 R4, desc[UR36][R4.64] ;  /* 0x0000002404047981 */ /* 0x000ea4000c1e1500 */
[----:B--2---:R-:W-:-:S06]  /*30b0*/  HADD2.F32 R18, -RZ, R4.H0_H0 ;  /* 0x20000004ff127230 */ /* 0x004fcc0000004100 */
[----:B------:R-:W0:Y:S01]  /*30c0*/  F2I.S64.TRUNC R18, R18 ;  /* 0x0000001200127311 */ /* 0x000e22000020d900 */
[----:B------:R-:W-:Y:S05]  /*30d0*/  BRA `(.L_x_31274) ;  /* 0x0000000800d87947 */ /* 0x000fea0003800000 */
.L_x_31282:
        /* <DEDUP_REMOVED lines=9> */
.L_x_31285:
[----:B------:R-:W2:Y:S02]  /*3170*/  LDG.E.U16 R4, desc[UR36][R4.64] ;  /* 0x0000002404047981 */ /* 0x000ea4000c1e1500 */
[----:B--2---:R-:W-:-:S06]  /*3180*/  HADD2.F32 R18, -RZ, R4.H0_H0 ;  /* 0x20000004ff127230 */ /* 0x004fcc0000004100 */
[----:B------:R-:W0:Y:S01]  /*3190*/  F2I.S64.TRUNC R18, R18 ;  /* 0x0000001200127311 */ /* 0x000e22000020d900 */
[----:B------:R-:W-:Y:S05]  /*31a0*/  BRA `(.L_x_31274) ;  /* 0x0000000800a47947 */ /* 0x000fea0003800000 */
.L_x_31284:
[----:B------:R-:W2:Y:S02]  /*31b0*/  LDG.E.64 R4, desc[UR36][R4.64] ;  /* 0x0000002404047981 */ /* 0x000ea4000c1e1b00 */
[----:B--2---:R0:W1:Y:S01]  /*31c0*/  F2I.S64.F64.TRUNC R18, R4 ;  /* 0x0000000400127311 */ /* 0x004062000030d900 */
[----:B------:R-:W-:Y:S05]  /*31d0*/  BRA `(.L_x_31274) ;  /* 0x0000000800987947 */ /* 0x000fea0003800000 */
.L_x_31275:
        /* <DEDUP_REMOVED lines=13> */
.L_x_31288:
[----:B------:R-:W2:Y:S02]  /*32b0*/  LDG.E.64 R4, desc[UR36][R4.64] ;  /* 0x0000002404047981 */ /* 0x000ea4000c1e1b00 */
[----:B--2---:R0:W1:Y:S01]  /*32c0*/  F2I.S64.F64.TRUNC R18, R4 ;  /* 0x0000000400127311 */ /* 0x004062000030d900 */
[----:B------:R-:W-:Y:S05]  /*32d0*/  BRA `(.L_x_31274) ;  /* 0x0000000800587947 */ /* 0x000fea0003800000 */
.L_x_31287:
        /* <DEDUP_REMOVED lines=27> */
.L_x_31290:
        /* <DEDUP_REMOVED lines=14> */
.L_x_31289:
[----:B------:R-:W2:Y:S02]  /*3570*/  LDG.E.U16 R18, desc[UR36][R4.64] ;  /* 0x0000002404127981 */ /* 0x000ea4000c1e1500 */
[----:B--2---:R-:W-:-:S06]  /*3580*/  IMAD.U32 R18, R18, 0x10000, RZ ;  /* 0x0001000012127824 */ /* 0x004fcc00078e00ff */
[----:B------:R-:W0:Y:S01]  /*3590*/  F2I.S64.TRUNC R18, R18 ;  /* 0x0000001200127311 */ /* 0x000e22000020d900 */
[----:B------:R-:W-:Y:S05]  /*35a0*/  BRA `(.L_x_31274) ;  /* 0x0000000400a47947 */ /* 0x000fea0003800000 */
.L_x_31286:
        /* <DEDUP_REMOVED lines=11> */
.L_x_31293:
        /* <DEDUP_REMOVED lines=21> */
.L_x_31297:
[----:B------:R-:W-:Y:S05]  /*37b0*/  BSYNC B1 ;  /* 0x0000000000017941 */ /* 0x000fea0003800000 */
.L_x_31296:
[----:B------:R-:W-:Y:S01]  /*37c0*/  IMAD.SHL.U32 R3, R3, 0x100000, RZ ;  /* 0x0010000003037824 */ /* 0x000fe200078e00ff */
[----:B------:R-:W-:-:S04]  /*37d0*/  LEA R5, R0, 0x3b800000, 0x17 ;  /* 0x3b80000000057811 */ /* 0x000fc800078eb8ff */
[----:B------:R-:W-:-:S07]  /*37e0*/  LOP3.LUT R18, R5, R3, R18, 0xfe, !PT ;  /* 0x0000000305127212 */ /* 0x000fce00078efe12 */
.L_x_31295:
[----:B------:R-:W-:Y:S05]  /*37f0*/  BSYNC B0 ;  /* 0x0000000000007941 */ /* 0x000fea0003800000 */
.L_x_31294:
[----:B------:R-:W0:Y:S01]  /*3800*/  F2I.S64.TRUNC R18, R18 ;  /* 0x0000001200127311 */ /* 0x000e22000020d900 */
[----:B------:R-:W-:Y:S05]  /*3810*/  BRA `(.L_x_31274) ;  /* 0x0000000400087947 */ /* 0x000fea0003800000 */
.L_x_31292:
        /* <DEDUP_REMOVED lines=21> */
.L_x_31301:
[----:B------:R-:W-:Y:S05]  /*3970*/  BSYNC B1 ;  /* 0x0000000000017941 */ /* 0x000fea0003800000 */
.L_x_31300:
[----:B------:R-:W-:Y:S01]  /*3980*/  IMAD.SHL.U32 R3, R3, 0x200000, RZ ;  /* 0x0020000003037824 */ /* 0x000fe200078e00ff */
[----:B------:R-:W-:-:S04]  /*3990*/  LEA R5, R0, 0x37800000, 0x17 ;  /* 0x3780000000057811 */ /* 0x000fc800078eb8ff */
[----:B------:R-:W-:-:S07]  /*39a0*/  LOP3.LUT R18, R5, R3, R18, 0xfe, !PT ;  /* 0x0000000305127212 */ /* 0x000fce00078efe12 */
.L_x_31299:
[----:B------:R-:W-:Y:S05]  /*39b0*/  BSYNC B0 ;  /* 0x0000000000007941 */ /* 0x000fea0003800000 */
.L_x_31298:
[----:B------:R-:W0:Y:S01]  /*39c0*/  F2I.S64.TRUNC R18, R18 ;  /* 0x0000001200127311 */ /* 0x000e22000020d900 */
[----:B------:R-:W-:Y:S05]  /*39d0*/  BRA `(.L_x_31274) ;  /* 0x0000000000987947 */ /* 0x000fea0003800000 */
.L_x_31291:
        /* <DEDUP_REMOVED lines=14> */
.L_x_31305:
[----:B------:R-:W-:Y:S05]  /*3ac0*/  BSYNC B0 ;  /* 0x0000000000007941 */ /* 0x000fea0003800000 */
.L_x_31304:
[----:B------:R-:W0:Y:S01]  /*3ad0*/  F2I.S64.TRUNC R18, R18 ;  /* 0x0000001200127311 */ /* 0x000e22000020d900 */
[----:B------:R-:W-:Y:S05]  /*3ae0*/  BRA `(.L_x_31274) ;  /* 0x0000000000547947 */ /* 0x000fea0003800000 */
.L_x_31279:
        /* <DEDUP_REMOVED lines=16> */
.L_x_31306:
[----:B------:R-:W-:Y:S05]  /*3bf0*/  BRA `(.L_x_31274) ;  /* 0x0000000000107947 */ /* 0x000fea0003800000 */
.L_x_31303:
[----:B------:R0:W5:Y:S01]  /*3c00*/  LDG.E.64 R18, desc[UR36][R4.64] ;  /* 0x0000002404127981 */ /* 0x000162000c1e1b00 */
[----:B------:R-:W-:Y:S05]  /*3c10*/  BRA `(.L_x_31274) ;  /* 0x0000000000087947 */ /* 0x000fea0003800000 */
.L_x_31302:
[----:B------:R0:W5:Y:S01]  /*3c20*/  LDG.E R18, desc[UR36][R4.64] ;  /* 0x0000002404127981 */ /* 0x000162000c1e1900 */
[----:B------:R-:W-:-:S07]  /*3c30*/  IMAD.MOV.U32 R19, RZ, RZ, RZ ;  /* 0x000000ffff137224 */ /* 0x000fce00078e00ff */
.L_x_31274:
[----:B------:R-:W-:Y:S05]  /*3c40*/  BSYNC B6 ;  /* 0x0000000000067941 */ /* 0x000fea0003800000 */
.L_x_31273:
        /* <DEDUP_REMOVED lines=31> */
.L_x_31308:
[----:B------:R-:W-:Y:S05]  /*3e40*/  BSYNC B6 ;  /* 0x0000000000067941 */ /* 0x000fea0003800000 */
.L_x_31307:
        /* <DEDUP_REMOVED lines=29> */
.L_x_31310:
[----:B------:R-:W-:Y:S05]  /*4020*/  BSYNC B6 ;  /* 0x0000000000067941 */ /* 0x000fea0003800000 */
.L_x_31309:
        /* <DEDUP_REMOVED lines=29> */
.L_x_31312:
[----:B------:R-:W-:Y:S05]  /*4200*/  BSYNC B6 ;  /* 0x0000000000067941 */ /* 0x000fea0003800000 */
.L_x_31311:
        /* <DEDUP_REMOVED lines=29> */
.L_x_31314:
[----:B------:R-:W-:Y:S05]  /*43e0*/  BSYNC B6 ;  /* 0x0000000000067941 */ /* 0x000fea0003800000 */
.L_x_31313:
        /* <DEDUP_REMOVED lines=26> */
.L_x_31320:
[----:B------:R0:W-:Y:S01]  /*4590*/  STG.E.U8 desc[UR36][R4.64], RZ ;  /* 0x000000ff04007986 */ /* 0x0001e2000c101124 */
[----:B------:R-:W-:Y:S01]  /*45a0*/  IMAD.MOV.U32 R25, RZ, RZ, R23 ;  /* 0x000000ffff197224 */ /* 0x000fe200078e0017 */
[----:B------:R-:W-:Y:S06]  /*45b0*/  BRA `(.L_x_31316) ;  /* 0x0000000400dc7947 */ /* 0x000fec0003800000 */
.L_x_31319:
        /* <DEDUP_REMOVED lines=9> */
.L_x_31323:
[----:B------:R3:W-:Y:S01]  /*4650*/  STG.E desc[UR36][R4.64], RZ ;  /* 0x000000ff04007986 */ /* 0x0007e2000c101924 */
[----:B------:R-:W-:Y:S01]  /*4660*/  IMAD.MOV.U32 R25, RZ, RZ, R23 ;  /* 0x000000ffff197224 */ /* 0x000fe200078e0017 */
[----:B------:R-:W-:Y:S06]  /*4670*/  BRA `(.L_x_31316) ;  /* 0x0000000400ac7947 */ /* 0x000fec0003800000 */
.L_x_31322:
[----:B------:R1:W-:Y:S01]  /*4680*/  STG.E.U16 desc[UR36][R4.64], RZ ;  /* 0x000000ff04007986 */ /* 0x0003e2000c101524 */
[----:B------:R-:W-:Y:S01]  /*4690*/  IMAD.MOV.U32 R25, RZ, RZ, R23 ;  /* 0x000000ffff197224 */ /* 0x000fe200078e0017 */
[----:B------:R-:W-:Y:S06]  /*46a0*/  BRA `(.L_x_31316) ;  /* 0x0000000400a07947 */ /* 0x000fec0003800000 */
.L_x_31318:
        /* <DEDUP_REMOVED lines=9> */
.L_x_31325:
[----:B------:R0:W-:Y:S01]  /*4740*/  STG.E.U16 desc[UR36][R4.64], RZ ;  /* 0x000000ff04007986 */ /* 0x0001e2000c101524 */
[----:B------:R-:W-:Y:S01]  /*4750*/  IMAD.MOV.U32 R25, RZ, RZ, R23 ;  /* 0x000000ffff197224 */ /* 0x000fe200078e0017 */
[----:B------:R-:W-:Y:S06]  /*4760*/  BRA `(.L_x_31316) ;  /* 0x0000000400707947 */ /* 0x000fec0003800000 */
.L_x_31324:
        /* <DEDUP_REMOVED lines=9> */
.L_x_31327:
[----:B------:R0:W-:Y:S01]  /*4800*/  STG.E desc[UR36][R4.64], RZ ;  /* 0x000000ff04007986 */ /* 0x0001e2000c101924 */
[----:B------:R-:W-:Y:S01]  /*4810*/  IMAD.MOV.U32 R25, RZ, RZ, R23 ;  /* 0x000000ffff197224 */ /* 0x000fe200078e0017 */
[----:B------:R-:W-:Y:S06]  /*4820*/  BRA `(.L_x_31316) ;  /* 0x0000000400407947 */ /* 0x000fec0003800000 */
.L_x_31326:
[----:B------:R0:W-:Y:S01]  /*4830*/  STG.E.64 desc[UR36][R4.64], RZ ;  /* 0x000000ff04007986 */ /* 0x0001e2000c101b24 */
[----:B------:R-:W-:Y:S01]  /*4840*/  IMAD.MOV.U32 R25, RZ, RZ, R23 ;  /* 0x000000ffff197224 */ /* 0x000fe200078e0017 */
[----:B------:R-:W-:Y:S06]  /*4850*/  BRA `(.L_x_31316) ;  /* 0x0000000400347947 */ /* 0x000fec0003800000 */
.L_x_31317:
        /* <DEDUP_REMOVED lines=11> */
.L_x_31330:
[----:B------:R0:W-:Y:S01]  /*4910*/  STG.E.128 desc[UR36][R4.64], RZ ;  /* 0x000000ff04007986 */ /* 0x0001e2000c101d24 */
[----:B------:R-:W-:Y:S01]  /*4920*/  IMAD.MOV.U32 R25, RZ, RZ, R23 ;  /* 0x000000ffff197224 */ /* 0x000fe200078e0017 */
[----:B------:R-:W-:Y:S06]  /*4930*/  BRA `(.L_x_31316) ;  /* 0x0000000000fc7947 */ /* 0x000fec0003800000 */
.L_x_31329:
        /* <DEDUP_REMOVED lines=9> */
.L_x_31332:
[----:B------:R0:W-:Y:S01]  /*49d0*/  STG.E.U8 desc[UR36][R4.64], RZ ;  /* 0x000000ff04007986 */ /* 0x0001e2000c101124 */
[----:B------:R-:W-:Y:S01]  /*49e0*/  IMAD.MOV.U32 R25, RZ, RZ, R23 ;  /* 0x000000ffff197224 */ /* 0x000fe200078e0017 */
[----:B------:R-:W-:Y:S06]  /*49f0*/  BRA `(.L_x_31316) ;  /* 0x0000000000cc7947 */ /* 0x000fec0003800000 */
.L_x_31331:
[----:B------:R0:W-:Y:S01]  /*4a00*/  STG.E.U16 desc[UR36][R4.64], RZ ;  /* 0x000000ff04007986 */ /* 0x0001e2000c101524 */
[----:B------:R-:W-:Y:S01]  /*4a10*/  IMAD.MOV.U32 R25, RZ, RZ, R23 ;  /* 0x000000ffff197224 */ /* 0x000fe200078e0017 */
[----:B------:R-:W-:Y:S06]  /*4a20*/  BRA `(.L_x_31316) ;  /* 0x0000000000c07947 */ /* 0x000fec0003800000 */
.L_x_31328:
        /* <DEDUP_REMOVED lines=11> */
.L_x_31335:
[----:B------:R0:W-:Y:S01]  /*4ae0*/  STG.E.U8 desc[UR36][R4.64], RZ ;  /* 0x000000ff04007986 */ /* 0x0001e2000c101124 */
[----:B------:R-:W-:Y:S01]  /*4af0*/  IMAD.MOV.U32 R25, RZ, RZ, R23 ;  /* 0x000000ffff197224 */ /* 0x000fe200078e0017 */
[----:B------:R-:W-:Y:S06]  /*4b00*/  BRA `(.L_x_31316) ;  /* 0x0000000000887947 */ /* 0x000fec0003800000 */
.L_x_31334:
[----:B------:R0:W-:Y:S01]  /*4b10*/  STG.E.U8 desc[UR36][R4.64], RZ ;  /* 0x000000ff04007986 */ /* 0x0001e2000c101124 */
[----:B------:R-:W-:Y:S01]  /*4b20*/  IMAD.MOV.U32 R25, RZ, RZ, R23 ;  /* 0x000000ffff197224 */ /* 0x000fe200078e0017 */
[----:B------:R-:W-:Y:S06]  /*4b30*/  BRA `(.L_x_31316) ;  /* 0x00000000007c7947 */ /* 0x000fec0003800000 */
.L_x_31333:
        /* <DEDUP_REMOVED lines=8> */
.L_x_31321:
        /* <DEDUP_REMOVED lines=16> */
.L_x_31338:
[----:B------:R-:W-:Y:S01]  /*4cc0*/  IMAD.MOV.U32 R25, RZ, RZ, R23 ;  /* 0x000000ffff197224 */ /* 0x000fe200078e0017 */
[----:B------:R-:W-:Y:S06]  /*4cd0*/  BRA `(.L_x_31316) ;  /* 0x0000000000147947 */ /* 0x000fec0003800000 */
.L_x_31337:
[----:B------:R0:W-:Y:S01]  /*4ce0*/  STG.E.64 desc[UR36][R4.64], RZ ;  /* 0x000000ff04007986 */ /* 0x0001e2000c101b24 */
[----:B------:R-:W-:Y:S01]  /*4cf0*/  IMAD.MOV.U32 R25, RZ, RZ, R23 ;  /* 0x000000ffff197224 */ /* 0x000fe200078e0017 */
[----:B------:R-:W-:Y:S06]  /*4d00*/  BRA `(.L_x_31316) ;  /* 0x0000000000087947 */ /* 0x000fec0003800000 */
.L_x_31336:
[----:B------:R0:W-:Y:S01]  /*4d10*/  STG.E desc[UR36][R4.64], RZ ;  /* 0x000000ff04007986 */ /* 0x0001e2000c101924 */
[----:B------:R-:W-:-:S07]  /*4d20*/  IMAD.MOV.U32 R25, RZ, RZ, R23 ;  /* 0x000000ffff197224 */ /* 0x000fce00078e0017 */
.L_x_31316:
[----:B------:R-:W-:Y:S05]  /*4d30*/  BSYNC B6 ;  /* 0x0000000000067941 */ /* 0x000fea0003800000 */
.L_x_31315:
        /* <DEDUP_REMOVED lines=23> */
.L_x_31344:
[----:B------:R0:W-:Y:S01]  /*4eb0*/  STG.E.U8 desc[UR36][R4.64], RZ ;  /* 0x000000ff04007986 */ /* 0x0001e2000c101124 */
[----:B------:R-:W-:Y:S05]  /*4ec0*/  BRA `(.L_x_31346) ;  /* 0x00000004008c7947 */ /* 0x000fea0003800000 */
.L_x_31343:
        /* <DEDUP_REMOVED lines=8> */
.L_x_31348:
[----:B------:R3:W-:Y:S01]  /*4f50*/  STG.E desc[UR36][R4.64], RZ ;  /* 0x000000ff04007986 */ /* 0x0007e2000c101924 */
[----:B------:R-:W-:Y:S05]  /*4f60*/  BRA `(.L_x_31346) ;  /* 0x0000000400647947 */ /* 0x000fea0003800000 */
.L_x_31347:
[----:B------:R2:W-:Y:S01]  /*4f70*/  STG.E.U16 desc[UR36][R4.64], RZ ;  /* 0x000000ff04007986 */ /* 0x0005e2000c101524 */
[----:B------:R-:W-:Y:S05]  /*4f80*/  BRA `(.L_x_31346) ;  /* 0x00000004005c7947 */ /* 0x000fea0003800000 */
.L_x_31342:
        /* <DEDUP_REMOVED lines=8> */
.L_x_31350:
[----:B------:R0:W-:Y:S01]  /*5010*/  STG.E.U16 desc[UR36][R4.64], RZ ;  /* 0x000000ff04007986 */ /* 0x0001e2000c101524 */
[----:B------:R-:W-:Y:S05]  /*5020*/  BRA `(.L_x_31346) ;  /* 0x0000000400347947 */ /* 0x000fea0003800000 */
.L_x_31349:
        /* <DEDUP_REMOVED lines=8> */
.L_x_31352:
[----:B------:R0:W-:Y:S01]  /*50b0*/  STG.E desc[UR36][R4.64], RZ ;  /* 0x000000ff04007986 */ /* 0x0001e2000c101924 */
[----:B------:R-:W-:Y:S05]  /*50c0*/  BRA `(.L_x_31346) ;  /* 0x00000004000c7947 */ /* 0x000fea0003800000 */
.L_x_31351:
[----:B------:R0:W-:Y:S01]  /*50d0*/  STG.E.64 desc[UR36][R4.64], RZ ;  /* 0x000000ff04007986 */ /* 0x0001e2000c101b24 */
[----:B------:R-:W-:Y:S05]  /*50e0*/  BRA `(.L_x_31346) ;  /* 0x0000000400047947 */ /* 0x000fea0003800000 */
.L_x_31341:
        /* <DEDUP_REMOVED lines=10> */
.L_x_31355:
[----:B------:R0:W-:Y:S01]  /*5190*/  STG.E.128 desc[UR36][R4.64], RZ ;  /* 0x000000ff04007986 */ /* 0x0001e2000c101d24 */
[----:B------:R-:W-:Y:S05]  /*51a0*/  BRA `(.L_x_31346) ;  /* 0x0000000000d47947 */ /* 0x000fea0003800000 */
.L_x_31354:
        /* <DEDUP_REMOVED lines=8> */
.L_x_31357:
[----:B------:R0:W-:Y:S01]  /*5230*/  STG.E.U8 desc[UR36][R4.64], RZ ;  /* 0x000000ff04007986 */ /* 0x0001e2000c101124 */
[----:B------:R-:W-:Y:S05]  /*5240*/  BRA `(.L_x_31346) ;  /* 0x0000000000ac7947 */ /* 0x000fea0003800000 */
.L_x_31356:
[----:B------:R0:W-:Y:S01]  /*5250*/  STG.E.U16 desc[UR36][R4.64], RZ ;  /* 0x000000ff04007986 */ /* 0x0001e2000c101524 */
[----:B------:R-:W-:Y:S05]  /*5260*/  BRA `(.L_x_31346) ;  /* 0x0000000000a47947 */ /* 0x000fea0003800000 */
.L_x_31353:
        /* <DEDUP_REMOVED lines=10> */
.L_x_31360:
[----:B------:R0:W-:Y:S01]  /*5310*/  STG.E.U8 desc[UR36][R4.64], RZ ;  /* 0x000000ff04007986 */ /* 0x0001e2000c101124 */
[----:B------:R-:W-:Y:S05]  /*5320*/  BRA `(.L_x_31346) ;  /* 0x0000000000747947 */ /* 0x000fea0003800000 */
.L_x_31359:
[----:B------:R0:W-:Y:S01]  /*5330*/  STG.E.U8 desc[UR36][R4.64], RZ ;  /* 0x000000ff04007986 */ /* 0x0001e2000c101124 */
[----:B------:R-:W-:Y:S05]  /*5340*/  BRA `(.L_x_31346) ;  /* 0x00000000006c7947 */ /* 0x000fea0003800000 */
.L_x_31358:
[----:B------:R-:W-:-:S13]  /*5350*/  ISETP.NE.AND P0, PT, R0, 0x1c, PT ;  /* 0x0000001c0000780c */ /* 0x000fda0003f05270 */
[----:B------:R-:W-:Y:S05]  /*5360*/  @!P0 BRA `(.L_x_31361) ;  /* 0x0000000000608947 */ /* 0x000fea0003800000 */
[----:B------:R-:W-:-:S13]  /*5370*/  ISETP.NE.AND P0, PT, R0, 0x1d, PT ;  /* 0x0000001d0000780c */ /* 0x000fda0003f05270 */
[----:B------:R-:W-:Y:S05]  /*5380*/  @!P0 BRA `(.L_x_31362) ;  /* 0x0000000000508947 */ /* 0x000fea0003800000 */
[----:B------:R-:W-:-:S13]  /*5390*/  ISETP.NE.AND P0, PT, R0, 0x2c, PT ;  /* 0x0000002c0000780c */ /* 0x000fda0003f05270 */
[----:B------:R0:W-:Y:S01]  /*53a0*/  @!P0 STG.E.U8 desc[UR36][R4.64], RZ ;  /* 0x000000ff04008986 */ /* 0x0001e2000c101124 */
[----:B------:R-:W-:Y:S05]  /*53b0*/  @!P0 BRA `(.L_x_31346) ;  /* 0x0000000000508947 */ /* 0x000fea0003800000 */
.L_x_31345:
        /* <DEDUP_REMOVED lines=16> */
.L_x_31363:
[----:B------:R-:W-:Y:S05]  /*54c0*/  BRA `(.L_x_31346) ;  /* 0x00000000000c7947 */ /* 0x000fea0003800000 */
.L_x_31362:
[----:B------:R0:W-:Y:S01]  /*54d0*/  STG.E.64 desc[UR36][R4.64], RZ ;  /* 0x000000ff04007986 */ /* 0x0001e2000c101b24 */
[----:B------:R-:W-:Y:S05]  /*54e0*/  BRA `(.L_x_31346) ;  /* 0x0000000000047947 */ /* 0x000fea0003800000 */
.L_x_31361:
[----:B------:R0:W-:Y:S02]  /*54f0*/  STG.E desc[UR36][R4.64], RZ ;  /* 0x000000ff04007986 */ /* 0x0001e4000c101924 */
.L_x_31346:
        /* <DEDUP_REMOVED lines=23> */
.L_x_31367:
[----:B------:R3:W-:Y:S01]  /*5670*/  STG.E.U8 desc[UR36][R4.64], RZ ;  /* 0x000000ff04007986 */ /* 0x0007e2000c101124 */
[----:B------:R-:W-:Y:S05]  /*5680*/  BRA `(.L_x_31369) ;  /* 0x00000004008c7947 */ /* 0x000fea0003800000 */
.L_x_31366:
        /* <DEDUP_REMOVED lines=8> */
.L_x_31371:
[----:B------:R2:W-:Y:S01]  /*5710*/  STG.E desc[UR36][R4.64], RZ ;  /* 0x000000ff04007986 */ /* 0x0005e2000c101924 */
[----:B------:R-:W-:Y:S05]  /*5720*/  BRA `(.L_x_31369) ;  /* 0x0000000400647947 */ /* 0x000fea0003800000 */
.L_x_31370:
[----:B------:R0:W-:Y:S01]  /*5730*/  STG.E.U16 desc[UR36][R4.64], RZ ;  /* 0x000000ff04007986 */ /* 0x0001e2000c101524 */
[----:B------:R-:W-:Y:S05]  /*5740*/  BRA `(.L_x_31369) ;  /* 0x00000004005c7947 */ /* 0x000fea0003800000 */
.L_x_31365:
        /* <DEDUP_REMOVED lines=8> */
.L_x_31373:
[----:B------:R0:W-:Y:S01]  /*57d0*/  STG.E.U16 desc[UR36][R4.64], RZ ;  /* 0x000000ff04007986 */ /* 0x0001e2000c101524 */
[----:B------:R-:W-:Y:S05]  /*57e0*/  BRA `(.L_x_31369) ;  /* 0x0000000400347947 */ /* 0x000fea0003800000 */
.L_x_31372:
        /* <DEDUP_REMOVED lines=8> */
.L_x_31375:
[----:B------:R0:W-:Y:S01]  /*5870*/  STG.E desc[UR36][R4.64], RZ ;  /* 0x000000ff04007986 */ /* 0x0001e2000c101924 */
[----:B------:R-:W-:Y:S05]  /*5880*/  BRA `(.L_x_31369) ;  /* 0x00000004000c7947 */ /* 0x000fea0003800000 */
.L_x_31374:
[----:B------:R0:W-:Y:S01]  /*5890*/  STG.E.64 desc[UR36][R4.64], RZ ;  /* 0x000000ff04007986 */ /* 0x0001e2000c101b24 */
[----:B------:R-:W-:Y:S05]  /*58a0*/  BRA `(.L_x_31369) ;  /* 0x0000000400047947 */ /* 0x000fea0003800000 */
.L_x_31364:
        /* <DEDUP_REMOVED lines=10> */
.L_x_31378:
[----:B------:R0:W-:Y:S01]  /*5950*/  STG.E.128 desc[UR36][R4.64], RZ ;  /* 0x000000ff04007986 */ /* 0x0001e2000c101d24 */
[----:B------:R-:W-:Y:S05]  /*5960*/  BRA `(.L_x_31369) ;  /* 0x0000000000d47947 */ /* 0x000fea0003800000 */
.L_x_31377:
        /* <DEDUP_REMOVED lines=8> */
.L_x_31380:
[----:B------:R0:W-:Y:S01]  /*59f0*/  STG.E.U8 desc[UR36][R4.64], RZ ;  /* 0x000000ff04007986 */ /* 0x0001e2000c101124 */
[----:B------:R-:W-:Y:S05]  /*5a00*/  BRA `(.L_x_31369) ;  /* 0x0000000000ac7947 */ /* 0x000fea0003800000 */
.L_x_31379:
[----:B------:R0:W-:Y:S01]  /*5a10*/  STG.E.U16 desc[UR36][R4.64], RZ ;  /* 0x000000ff04007986 */ /* 0x0001e2000c101524 */
[----:B------:R-:W-:Y:S05]  /*5a20*/  BRA `(.L_x_31369) ;  /* 0x0000000000a47947 */ /* 0x000fea0003800000 */
.L_x_31376:
        /* <DEDUP_REMOVED lines=10> */
.L_x_31383:
[----:B------:R0:W-:Y:S01]  /*5ad0*/  STG.E.U8 desc[UR36][R4.64], RZ ;  /* 0x000000ff04007986 */ /* 0x0001e2000c101124 */
[----:B------:R-:W-:Y:S05]  /*5ae0*/  BRA `(.L_x_31369) ;  /* 0x0000000000747947 */ /* 0x000fea0003800000 */
.L_x_31382:
[----:B------:R0:W-:Y:S01]  /*5af0*/  STG.E.U8 desc[UR36][R4.64], RZ ;  /* 0x000000ff04007986 */ /* 0x0001e2000c101124 */
[----:B------:R-:W-:Y:S05]  /*5b00*/  BRA `(.L_x_31369) ;  /* 0x00000000006c7947 */ /* 0x000fea0003800000 */
.L_x_31381:
[----:B------:R-:W-:-:S13]  /*5b10*/  ISETP.NE.AND P0, PT, R0, 0x1c, PT ;  /* 0x0000001c0000780c */ /* 0x000fda0003f05270 */
[----:B------:R-:W-:Y:S05]  /*5b20*/  @!P0 BRA `(.L_x_31384) ;  /* 0x0000000000608947 */ /* 0x000fea0003800000 */
[----:B------:R-:W-:-:S13]  /*5b30*/  ISETP.NE.AND P0, PT, R0, 0x1d, PT ;  /* 0x0000001d0000780c */ /* 0x000fda0003f05270 */
[----:B------:R-:W-:Y:S05]  /*5b40*/  @!P0 BRA `(.L_x_31385) ;  /* 0x0000000000508947 */ /* 0x000fea0003800000 */
[----:B------:R-:W-:-:S13]  /*5b50*/  ISETP.NE.AND P0, PT, R0, 0x2c, PT ;  /* 0x0000002c0000780c */ /* 0x000fda0003f05270 */
[----:B------:R0:W-:Y:S01]  /*5b60*/  @!P0 STG.E.U8 desc[UR36][R4.64], RZ ;  /* 0x000000ff04008986 */ /* 0x0001e2000c101124 */
[----:B------:R-:W-:Y:S05]  /*5b70*/  @!P0 BRA `(.L_x_31369) ;  /* 0x0000000000508947 */ /* 0x000fea0003800000 */
.L_x_31368:
        /* <DEDUP_REMOVED lines=16> */
.L_x_31386:
[----:B------:R-:W-:Y:S05]  /*5c80*/  BRA `(.L_x_31369) ;  /* 0x00000000000c7947 */ /* 0x000fea0003800000 */
.L_x_31385:
[----:B------:R0:W-:Y:S01]  /*5c90*/  STG.E.64 desc[UR36][R4.64], RZ ;  /* 0x000000ff04007986 */ /* 0x0001e2000c101b24 */
[----:B------:R-:W-:Y:S05]  /*5ca0*/  BRA `(.L_x_31369) ;  /* 0x0000000000047947 */ /* 0x000fea0003800000 */
.L_x_31384:
[----:B------:R0:W-:Y:S02]  /*5cb0*/  STG.E desc[UR36][R4.64], RZ ;  /* 0x000000ff04007986 */ /* 0x0001e4000c101924 */
.L_x_31369:
[----:B------:R-:W-:-:S07]  /*5cc0*/  VIADD R25, R25, 0x80 ;  /* 0x0000008019197836 */ /* 0x000fce0000000000 */
.L_x_31340:
[----:B------:R-:W-:Y:S05]  /*5cd0*/  BSYNC B6 ;  /* 0x0000000000067941 */ /* 0x000fea0003800000 */
.L_x_31339:
        /* <DEDUP_REMOVED lines=21> */
.L_x_31390:
[----:B------:R-:W-:Y:S01]  /*5e30*/  STG.E.U8 desc[UR36][R2.64], RZ ;  /* 0x000000ff02007986 */ /* 0x000fe2000c101124 */
[----:B------:R-:W-:Y:S05]  /*5e40*/  EXIT ;  /* 0x000000000000794d */ /* 0x000fea0003800000 */
.L_x_31389:
        /* <DEDUP_REMOVED lines=8> */
.L_x_31393:
[----:B------:R-:W-:Y:S01]  /*5ed0*/  STG.E desc[UR36][R2.64], RZ ;  /* 0x000000ff02007986 */ /* 0x000fe2000c101924 */
[----:B------:R-:W-:Y:S05]  /*5ee0*/  EXIT ;  /* 0x000000000000794d */ /* 0x000fea0003800000 */
.L_x_31392:
[----:B------:R-:W-:Y:S01]  /*5ef0*/  STG.E.U16 desc[UR36][R2.64], RZ ;  /* 0x000000ff02007986 */ /* 0x000fe2000c101524 */
[----:B------:R-:W-:Y:S05]  /*5f00*/  EXIT ;  /* 0x000000000000794d */ /* 0x000fea0003800000 */
.L_x_31388:
        /* <DEDUP_REMOVED lines=8> */
.L_x_31395:
[----:B------:R-:W-:Y:S01]  /*5f90*/  STG.E.U16 desc[UR36][R2.64], RZ ;  /* 0x000000ff02007986 */ /* 0x000fe2000c101524 */
[----:B------:R-:W-:Y:S05]  /*5fa0*/  EXIT ;  /* 0x000000000000794d */ /* 0x000fea0003800000 */
.L_x_31394:
        /* <DEDUP_REMOVED lines=8> */
.L_x_31397:
[----:B------:R-:W-:Y:S01]  /*6030*/  STG.E desc[UR36][R2.64], RZ ;  /* 0x000000ff02007986 */ /* 0x000fe2000c101924 */
[----:B------:R-:W-:Y:S05]  /*6040*/  EXIT ;  /* 0x000000000000794d */ /* 0x000fea0003800000 */
.L_x_31396:
[----:B------:R-:W-:Y:S01]  /*6050*/  STG.E.64 desc[UR36][R2.64], RZ ;  /* 0x000000ff02007986 */ /* 0x000fe2000c101b24 */
[----:B------:R-:W-:Y:S05]  /*6060*/  EXIT ;  /* 0x000000000000794d */ /* 0x000fea0003800000 */
.L_x_31387:
        /* <DEDUP_REMOVED lines=10> */
.L_x_31400:
[----:B------:R-:W-:Y:S01]  /*6110*/  STG.E.128 desc[UR36][R2.64], RZ ;  /* 0x000000ff02007986 */ /* 0x000fe2000c101d24 */
[----:B------:R-:W-:Y:S05]  /*6120*/  EXIT ;  /* 0x000000000000794d */ /* 0x000fea0003800000 */
.L_x_31399:
        /* <DEDUP_REMOVED lines=8> */
.L_x_31402:
[----:B------:R-:W-:Y:S01]  /*61b0*/  STG.E.U8 desc[UR36][R2.64], RZ ;  /* 0x000000ff02007986 */ /* 0x000fe2000c101124 */
[----:B------:R-:W-:Y:S05]  /*61c0*/  EXIT ;  /* 0x000000000000794d */ /* 0x000fea0003800000 */
.L_x_31401:
[----:B------:R-:W-:Y:S01]  /*61d0*/  STG.E.U16 desc[UR36][R2.64], RZ ;  /* 0x000000ff02007986 */ /* 0x000fe2000c101524 */
[----:B------:R-:W-:Y:S05]  /*61e0*/  EXIT ;  /* 0x000000000000794d */ /* 0x000fea0003800000 */
.L_x_31398:
        /* <DEDUP_REMOVED lines=10> */
.L_x_31405:
[----:B------:R-:W-:Y:S01]  /*6290*/  STG.E.U8 desc[UR36][R2.64], RZ ;  /* 0x000000ff02007986 */ /* 0x000fe2000c101124 */
[----:B------:R-:W-:Y:S05]  /*62a0*/  EXIT ;  /* 0x000000000000794d */ /* 0x000fea0003800000 */
.L_x_31404:
[----:B------:R-:W-:Y:S01]  /*62b0*/  STG.E.U8 desc[UR36][R2.64], RZ ;  /* 0x000000ff02007986 */ /* 0x000fe2000c101124 */
[----:B------:R-:W-:Y:S05]  /*62c0*/  EXIT ;  /* 0x000000000000794d */ /* 0x000fea0003800000 */
.L_x_31403:
[----:B------:R-:W-:-:S13]  /*62d0*/  ISETP.NE.AND P0, PT, R0, 0x1c, PT ;  /* 0x0000001c0000780c */ /* 0x000fda0003f05270 */
[----:B------:R-:W-:Y:S05]  /*62e0*/  @!P0 BRA `(.L_x_31406) ;  /* 0x0000000000608947 */ /* 0x000fea0003800000 */
[----:B------:R-:W-:-:S13]  /*62f0*/  ISETP.NE.AND P0, PT, R0, 0x1d, PT ;  /* 0x0000001d0000780c */ /* 0x000fda0003f05270 */
[----:B------:R-:W-:Y:S05]  /*6300*/  @!P0 BRA `(.L_x_31407) ;  /* 0x0000000000508947 */ /* 0x000fea0003800000 */
[----:B------:R-:W-:-:S13]  /*6310*/  ISETP.NE.AND P0, PT, R0, 0x2c, PT ;  /* 0x0000002c0000780c */ /* 0x000fda0003f05270 */
[----:B------:R0:W-:Y:S01]  /*6320*/  @!P0 STG.E.U8 desc[UR36][R2.64], RZ ;  /* 0x000000ff02008986 */ /* 0x0001e2000c101124 */
[----:B------:R-:W-:Y:S05]  /*6330*/  @!P0 EXIT ;  /* 0x000000000000894d */ /* 0x000fea0003800000 */
.L_x_31391:
        /* <DEDUP_REMOVED lines=16> */
.L_x_31408:
[----:B------:R-:W-:Y:S05]  /*6440*/  EXIT ;  /* 0x000000000000794d */ /* 0x000fea0003800000 */
.L_x_31407:
[----:B------:R-:W-:Y:S01]  /*6450*/  STG.E.64 desc[UR36][R2.64], RZ ;  /* 0x000000ff02007986 */ /* 0x000fe2000c101b24 */
[----:B------:R-:W-:Y:S05]  /*6460*/  EXIT ;  /* 0x000000000000794d */ /* 0x000fea0003800000 */
.L_x_31406:
[----:B------:R-:W-:Y:S01]  /*6470*/  STG.E desc[UR36][R2.64], RZ ;  /* 0x000000ff02007986 */ /* 0x000fe2000c101924 */
[----:B------:R-:W-:Y:S05]  /*6480*/  EXIT ;  /* 0x000000000000794d */ /* 0x000fea0003800000 */
.L_x_31409:
        /* <DEDUP_REMOVED lines=15> */
.L_x_32355:


//--------------------- .text._ZN2at6native18elementwise_kernelILi128ELi2EZNS0_22gpu_kernel_impl_nocastIZZZNS0_67_GLOBAL__N__bb565c37_34_ValidateCompressedIndicesKernel_cu_33a4b88b42_validate_compressed_sparse_indices_kernelILNS3_8CDimNameE0ENS3_18CUDAKernelLauncherENS3_14EmptyVecKernelENS3_8DummyVecELm8EEEvRKNS_6TensorESB_lllENKUlvE0_clEvENKUlvE0_clEvEUllE_EEvRNS_18TensorIteratorBaseERKT_EUliE_EEviT1_ --------------------------
	.section	.text._ZN2at6native18elementwise_kernelILi128ELi2EZNS0_22gpu_kernel_impl_nocastIZZZNS0_67_GLOBAL__N__bb565c37_34_ValidateCompressedIndicesKernel_cu_33a4b88b42_validate_compressed_sparse_indices_kernelILNS3_8CDimNameE0ENS3_18CUDAKernelLauncherENS3_14EmptyVecKernelENS3_8DummyVecELm8EEEvRKNS_6TensorESB_lllENKUlvE0_clEvENKUlvE0_clEvEUllE_EEvRNS_18TensorIteratorBaseERKT_EUliE_EEviT1_,"ax",@progbits
	.align	128
        .global         _ZN2at6native18elementwise_kernelILi128ELi2EZNS0_22gpu_kernel_impl_nocastIZZZNS0_67_GLOBAL__N__bb565c37_34_ValidateCompressedIndicesKernel_cu_33a4b88b42_validate_compressed_sparse_indices_kernelILNS3_8CDimNameE0ENS3_18CUDAKernelLauncherENS3_14EmptyVecKernelENS3_8DummyVecELm8EEEvRKNS_6TensorESB_lllENKUlvE0_clEvENKUlvE0_clEvEUllE_EEvRNS_18TensorIteratorBaseERKT_EUliE_EEviT1_
        .type           _ZN2at6native18elementwise_kernelILi128ELi2EZNS0_22gpu_kernel_impl_nocastIZZZNS0_67_GLOBAL__N__bb565c37_34_ValidateCompressedIndicesKernel_cu_33a4b88b42_validate_compressed_sparse_indices_kernelILNS3_8CDimNameE0ENS3_18CUDAKernelLauncherENS3_14EmptyVecKernelENS3_8DummyVecELm8EEEvRKNS_6TensorESB_lllENKUlvE0_clEvENKUlvE0_clEvEUllE_EEvRNS_18TensorIteratorBaseERKT_EUliE_EEviT1_,@function
        .size           _ZN2at6native18elementwise_kernelILi128ELi2EZNS0_22gpu_kernel_impl_nocastIZZZNS0_67_GLOBAL__N__bb565c37_34_ValidateCompressedIndicesKernel_cu_33a4b88b42_validate_compressed_sparse_indices_kernelILNS3_8CDimNameE0ENS3_18CUDAKernelLauncherENS3_14EmptyVecKernelENS3_8DummyVecELm8EEEvRKNS_6TensorESB_lllENKUlvE0_clEvENKUlvE0_clEvEUllE_EEvRNS_18TensorIteratorBaseERKT_EUliE_EEviT1_,(.L_x_32356 - _ZN2at6native18elementwise_kernelILi128ELi2EZNS0_22gpu_kernel_impl_nocastIZZZNS0_67_GLOBAL__N__bb565c37_34_ValidateCompressedIndicesKernel_cu_33a4b88b42_validate_compressed_sparse_indices_kernelILNS3_8CDimNameE0ENS3_18CUDAKernelLauncherENS3_14EmptyVecKernelENS3_8DummyVecELm8EEEvRKNS_6TensorESB_lllENKUlvE0_clEvENKUlvE0_clEvEUllE_EEvRNS_18TensorIteratorBaseERKT_EUliE_EEviT1_)
        .other          _ZN2at6native18elementwise_kernelILi128ELi2EZNS0_22gpu_kernel_impl_nocastIZZZNS0_67_GLOBAL__N__bb565c37_34_ValidateCompressedIndicesKernel_cu_33a4b88b42_validate_compressed_sparse_indices_kernelILNS3_8CDimNameE0ENS3_18CUDAKernelLauncherENS3_14EmptyVecKernelENS3_8DummyVecELm8EEEvRKNS_6TensorESB_lllENKUlvE0_clEvENKUlvE0_clEvEUllE_EEvRNS_18TensorIteratorBaseERKT_EUliE_EEviT1_,@"STO_CUDA_ENTRY STV_DEFAULT"
_ZN2at6native18elementwise_kernelILi128ELi2EZNS0_22gpu_kernel_impl_nocastIZZZNS0_67_GLOBAL__N__bb565c37_34_ValidateCompressedIndicesKernel_cu_33a4b88b42_validate_compressed_sparse_indices_kernelILNS3_8CDimNameE0ENS3_18CUDAKernelLauncherENS3_14EmptyVecKernelENS3_8DummyVecELm8EEEvRKNS_6TensorESB_lllENKUlvE0_clEvENKUlvE0_clEvEUllE_EEvRNS_18TensorIteratorBaseERKT_EUliE_EEviT1_:
.text._ZN2at6native18elementwise_kernelILi128ELi2EZNS0_22gpu_kernel_impl_nocastIZZZNS0_67_GLOBAL__N__bb565c37_34_ValidateCompressedIndicesKernel_cu_33a4b88b42_validate_compressed_sparse_indices_kernelILNS3_8CDimNameE0ENS3_18CUDAKernelLauncherENS3_14EmptyVecKernelENS3_8DummyVecELm8EEEvRKNS_6TensorESB_lllENKUlvE0_clEvENKUlvE0_clEvEUllE_EEvRNS_18TensorIteratorBaseERKT_EUliE_EEviT1_:
        /* <DEDUP_REMOVED lines=312> */
.L_x_31412:
        /* <DEDUP_REMOVED lines=34> */
.L_x_31414:
[----:B------:R-:W-:Y:S05]  /*15a0*/  BSYNC B6 ;  /* 0x0000000000067941 */ /* 0x000fea0003800000 */
.L_x_31413:
[----:B------:R0:W-:Y:S01]  /*15b0*/  STG.E.64 desc[UR36][R16.64], RZ ;  /* 0x000000ff10007986 */ /* 0x0001e2000c101b24 */
[----:B------:R-:W-:-:S05]  /*15c0*/  LEA R5, R18, R19, 0x8 ;  /* 0x0000001312057211 */ /* 0x000fca00078e40ff */
[----:B------:R-:W-:-:S07]  /*15d0*/  VIADD R5, R5, 0x80 ;  /* 0x0000008005057836 */ /* 0x000fce0000000000 */
.L_x_31411:
[----:B------:R-:W-:Y:S05]  /*15e0*/  BSYNC B7 ;  /* 0x0000000000077941 */ /* 0x000fea0003800000 */
.L_x_31410:
        /* <DEDUP_REMOVED lines=306> */
.L_x_31415:
        /* <DEDUP_REMOVED lines=34> */
.L_x_31417:
[----:B------:R-:W-:Y:S05]  /*2b30*/  BSYNC B6 ;  /* 0x0000000000067941 */ /* 0x000fea0003800000 */
.L_x_31416:
[----:B------:R-:W-:Y:S01]  /*2b40*/  STG.E.64 desc[UR36][R16.64], RZ ;  /* 0x000000ff10007986 */ /* 0x000fe2000c101b24 */
[----:B------:R-:W-:Y:S05]  /*2b50*/  EXIT ;  /* 0x000000000000794d */ /* 0x000fea0003800000 */
.L_x_31418:
        /* <DEDUP_REMOVED lines=10> */
.L_x_32356:


//--------------------- .text._ZN2at6native27unrolled_elementwise_kernelIZZZNS0_67_GLOBAL__N__bb565c37_34_ValidateCompressedIndicesKernel_cu_33a4b88b42_validate_compressed_sparse_indices_kernelILNS2_8CDimNameE0ENS2_18CUDAKernelLauncherENS2_14EmptyVecKernelENS2_8DummyVecELm8EEEvRKNS_6TensorESA_lllENKUlvE0_clEvENKUlvE0_clEvEUllE_St5arrayIPcLm2EELi4E23TrivialOffsetCalculatorILi1EjESI_NS0_6memory15LoadWithoutCastENSJ_16StoreWithoutCastEEEviT_T0_T2_T3_T4_T5_ --------------------------
	.section	.text._ZN2at6native27unrolled_elementwise_kernelIZZZNS0_67_GLOBAL__N__bb565c37_34_ValidateCompressedIndicesKernel_cu_33a4b88b42_validate_compressed_sparse_indices_kernelILNS2_8CDimNameE0ENS2_18CUDAKernelLauncherENS2_14EmptyVecKernelENS2_8DummyVecELm8EEEvRKNS_6TensorESA_lllENKUlvE0_clEvENKUlvE0_clEvEUllE_St5arrayIPcLm2EELi4E23TrivialOffsetCalculatorILi1EjESI_NS0_6memory15LoadWithoutCastENSJ_16StoreWithoutCastEEEviT_T0_T2_T3_T4_T5_,"ax",@progbits
	.align	128
        .global         _ZN2at6native27unrolled_elementwise_kernelIZZZNS0_67_GLOBAL__N__bb565c37_34_ValidateCompressedIndicesKernel_cu_33a4b88b42_validate_compressed_sparse_indices_kernelILNS2_8CDimNameE0ENS2_18CUDAKernelLauncherENS2_14EmptyVecKernelENS2_8DummyVecELm8EEEvRKNS_6TensorESA_lllENKUlvE0_clEvENKUlvE0_clEvEUllE_St5arrayIPcLm2EELi4E23TrivialOffsetCalculatorILi1EjESI_NS0_6memory15LoadWithoutCastENSJ_16StoreWithoutCastEEEviT_T0_T2_T3_T4_T5_
        .type           _ZN2at6native27unrolled_elementwise_kernelIZZZNS0_67_GLOBAL__N__bb565c37_34_ValidateCompressedIndicesKernel_cu_33a4b88b42_validate_compressed_sparse_indices_kernelILNS2_8CDimNameE0ENS2_18CUDAKernelLauncherENS2_14EmptyVecKernelENS2_8DummyVecELm8EEEvRKNS_6TensorESA_lllENKUlvE0_clEvENKUlvE0_clEvEUllE_St5arrayIPcLm2EELi4E23TrivialOffsetCalculatorILi1EjESI_NS0_6memory15LoadWithoutCastENSJ_16StoreWithoutCastEEEviT_T0_T2_T3_T4_T5_,@function
        .size           _ZN2at6native27unrolled_elementwise_kernelIZZZNS0_67_GLOBAL__N__bb565c37_34_ValidateCompressedIndicesKernel_cu_33a4b88b42_validate_compressed_sparse_indices_kernelILNS2_8CDimNameE0ENS2_18CUDAKernelLauncherENS2_14EmptyVecKernelENS2_8DummyVecELm8EEEvRKNS_6TensorESA_lllENKUlvE0_clEvENKUlvE0_clEvEUllE_St5arrayIPcLm2EELi4E23TrivialOffsetCalculatorILi1EjESI_NS0_6memory15LoadWithoutCastENSJ_16StoreWithoutCastEEEviT_T0_T2_T3_T4_T5_,(.L_x_32357 - _ZN2at6native27unrolled_elementwise_kernelIZZZNS0_67_GLOBAL__N__bb565c37_34_ValidateCompressedIndicesKernel_cu_33a4b88b42_validate_compressed_sparse_indices_kernelILNS2_8CDimNameE0ENS2_18CUDAKernelLauncherENS2_14EmptyVecKernelENS2_8DummyVecELm8EEEvRKNS_6TensorESA_lllENKUlvE0_clEvENKUlvE0_clEvEUllE_St5arrayIPcLm2EELi4E23TrivialOffsetCalculatorILi1EjESI_NS0_6memory15LoadWithoutCastENSJ_16StoreWithoutCastEEEviT_T0_T2_T3_T4_T5_)
        .other          _ZN2at6native27unrolled_elementwise_kernelIZZZNS0_67_GLOBAL__N__bb565c37_34_ValidateCompressedIndicesKernel_cu_33a4b88b42_validate_compressed_sparse_indices_kernelILNS2_8CDimNameE0ENS2_18CUDAKernelLauncherENS2_14EmptyVecKernelENS2_8DummyVecELm8EEEvRKNS_6TensorESA_lllENKUlvE0_clEvENKUlvE0_clEvEUllE_St5arrayIPcLm2EELi4E23TrivialOffsetCalculatorILi1EjESI_NS0_6memory15LoadWithoutCastENSJ_16StoreWithoutCastEEEviT_T0_T2_T3_T4_T5_,@"STO_CUDA_ENTRY STV_DEFAULT"
_ZN2at6native27unrolled_elementwise_kernelIZZZNS0_67_GLOBAL__N__bb565c37_34_ValidateCompressedIndicesKernel_cu_33a4b88b42_validate_compressed_sparse_indices_kernelILNS2_8CDimNameE0ENS2_18CUDAKernelLauncherENS2_14EmptyVecKernelENS2_8DummyVecELm8EEEvRKNS_6TensorESA_lllENKUlvE0_clEvENKUlvE0_clEvEUllE_St5arrayIPcLm2EELi4E23TrivialOffsetCalculatorILi1EjESI_NS0_6memory15LoadWithoutCastENSJ_16StoreWithoutCastEEEviT_T0_T2_T3_T4_T5_:
.text._ZN2at6native27unrolled_elementwise_kernelIZZZNS0_67_GLOBAL__N__bb565c37_34_ValidateCompressedIndicesKernel_cu_33a4b88b42_validate_compressed_sparse_indices_kernelILNS2_8CDimNameE0ENS2_18CUDAKernelLauncherENS2_14EmptyVecKernelENS2_8DummyVecELm8EEEvRKNS_6TensorESA_lllENKUlvE0_clEvENKUlvE0_clEvEUllE_St5arrayIPcLm2EELi4E23TrivialOffsetCalculatorILi1EjESI_NS0_6memory15LoadWithoutCastENSJ_16StoreWithoutCastEEEviT_T0_T2_T3_T4_T5_:
        /* <DEDUP_REMOVED lines=63> */
.L_x_31420:
[----:B------:R-:W-:Y:S05]  /*03f0*/  BSYNC B6 ;  /* 0x0000000000067941 */ /* 0x000fea0003800000 */
.L_x_31419:
        /* <DEDUP_REMOVED lines=29> */
.L_x_31422:
[----:B------:R-:W-:Y:S05]  /*05d0*/  BSYNC B6 ;  /* 0x0000000000067941 */ /* 0x000fea0003800000 */
.L_x_31421:
        /* <DEDUP_REMOVED lines=29> */
.L_x_31424:
[----:B------:R-:W-:Y:S05]  /*07b0*/  BSYNC B6 ;  /* 0x0000000000067941 */ /* 0x000fea0003800000 */
.L_x_31423:
        /* <DEDUP_REMOVED lines=29> */
.L_x_31426:
[----:B------:R-:W-:Y:S05]  /*0990*/  BSYNC B6 ;  /* 0x0000000000067941 */ /* 0x000fea0003800000 */
.L_x_31425:
        /* <DEDUP_REMOVED lines=20> */
.L_x_31428:
[----:B------:R-:W-:Y:S05]  /*0ae0*/  BSYNC B0 ;  /* 0x0000000000007941 */ /* 0x000fea0003800000 */
.L_x_31427:
[----:B------:R-:W-:-:S13]  /*0af0*/  ISETP.GE.AND P0, PT, R26, R24, PT ;  /* 0x000000181a00720c */ /* 0x000fda0003f06270 */
[----:B------:R-:W-:Y:S05]  /*0b00*/  @P0 EXIT ;  /* 0x000000000000094d */ /* 0x000fea0003800000 */
[----:B01----:R-:W0:Y:S01]  /*0b10*/  LDC.64 R2, c[0x0][0x230] ;  /* 0x00008c00ff027b82 */ /* 0x003e220000000a00 */
[----:B------:R-:W-:-:S04]  /*0b20*/  IMAD R25, R25, 0x200, R26 ;  /* 0x0000020019197824 */ /* 0x000fc800078e021a */
[----:B0-----:R-:W-:-:S05]  /*0b30*/  IMAD.WIDE.U32 R2, R25, 0x8, R2 ;  /* 0x0000000819027825 */ /* 0x001fca00078e0002 */
[----:B------:R-:W-:Y:S01]  /*0b40*/  STG.E.64 desc[UR36][R2.64], RZ ;  /* 0x000000ff02007986 */ /* 0x000fe2000c101b24 */
[----:B------:R-:W-:Y:S05]  /*0b50*/  EXIT ;  /* 0x000000000000794d */ /* 0x000fea0003800000 */
.L_x_31429:
        /* <DEDUP_REMOVED lines=10> */
.L_x_32357:


//--------------------- .text._ZN2at6native29vectorized_elementwise_kernelILi2EZZZNS0_67_GLOBAL__N__bb565c37_34_ValidateCompressedIndicesKernel_cu_33a4b88b42_validate_compressed_sparse_indices_kernelILNS2_8CDimNameE0ENS2_18CUDAKernelLauncherENS2_14EmptyVecKernelENS2_8DummyVecELm8EEEvRKNS_6TensorESA_lllENKUlvE0_clEvENKUlvE0_clEvEUllE_St5arrayIPcLm2EEEEviT0_T1_ --------------------------
	.section	.text._ZN2at6native29vectorized_elementwise_kernelILi2EZZZNS0_67_GLOBAL__N__bb565c37_34_ValidateCompressedIndicesKernel_cu_33a4b88b42_validate_compressed_sparse_indices_kernelILNS2_8CDimNameE0ENS2_18CUDAKernelLauncherENS2_14EmptyVecKernelENS2_8DummyVecELm8EEEvRKNS_6TensorESA_lllENKUlvE0_clEvENKUlvE0_clEvEUllE_St5arrayIPcLm2EEEEviT0_T1_,"ax",@progbits
	.align	128
        .global         _ZN2at6native29vectorized_elementwise_kernelILi2EZZZNS0_67_GLOBAL__N__bb565c37_34_ValidateCompressedIndicesKernel_cu_33a4b88b42_validate_compressed_sparse_indices_kernelILNS2_8CDimNameE0ENS2_18CUDAKernelLauncherENS2_14EmptyVecKernelENS2_8DummyVecELm8EEEvRKNS_6TensorESA_lllENKUlvE0_clEvENKUlvE0_clEvEUllE_St5arrayIPcLm2EEEEviT0_T1_
        .type           _ZN2at6native29vectorized_elementwise_kernelILi2EZZZNS0_67_GLOBAL__N__bb565c37_34_ValidateCompressedIndicesKernel_cu_33a4b88b42_validate_compressed_sparse_indices_kernelILNS2_8CDimNameE0ENS2_18CUDAKernelLauncherENS2_14EmptyVecKernelENS2_8DummyVecELm8EEEvRKNS_6TensorESA_lllENKUlvE0_clEvENKUlvE0_clEvEUllE_St5arrayIPcLm2EEEEviT0_T1_,@function
        .size           _ZN2at6native29vectorized_elementwise_kernelILi2EZZZNS0_67_GLOBAL__N__bb565c37_34_ValidateCompressedIndicesKernel_cu_33a4b88b42_validate_compressed_sparse_indices_kernelILNS2_8CDimNameE0ENS2_18CUDAKernelLauncherENS2_14EmptyVecKernelENS2_8DummyVecELm8EEEvRKNS_6TensorESA_lllENKUlvE0_clEvENKUlvE0_clEvEUllE_St5arrayIPcLm2EEEEviT0_T1_,(.L_x_32358 - _ZN2at6native29vectorized_elementwise_kernelILi2EZZZNS0_67_GLOBAL__N__bb565c37_34_ValidateCompressedIndicesKernel_cu_33a4b88b42_validate_compressed_sparse_indices_kernelILNS2_8CDimNameE0ENS2_18CUDAKernelLauncherENS2_14EmptyVecKernelENS2_8DummyVecELm8EEEvRKNS_6TensorESA_lllENKUlvE0_clEvENKUlvE0_clEvEUllE_St5arrayIPcLm2EEEEviT0_T1_)
        .other          _ZN2at6native29vectorized_elementwise_kernelILi2EZZZNS0_67_GLOBAL__N__bb565c37_34_ValidateCompressedIndicesKernel_cu_33a4b88b42_validate_compressed_sparse_indices_kernelILNS2_8CDimNameE0ENS2_18CUDAKernelLauncherENS2_14EmptyVecKernelENS2_8DummyVecELm8EEEvRKNS_6TensorESA_lllENKUlvE0_clEvENKUlvE0_clEvEUllE_St5arrayIPcLm2EEEEviT0_T1_,@"STO_CUDA_ENTRY STV_DEFAULT"
_ZN2at6native29vectorized_elementwise_kernelILi2EZZZNS0_67_GLOBAL__N__bb565c37_34_ValidateCompressedIndicesKernel_cu_33a4b88b42_validate_compressed_sparse_indices_kernelILNS2_8CDimNameE0ENS2_18CUDAKernelLauncherENS2_14EmptyVecKernelENS2_8DummyVecELm8EEEvRKNS_6TensorESA_lllENKUlvE0_clEvENKUlvE0_clEvEUllE_St5arrayIPcLm2EEEEviT0_T1_:
.text._ZN2at6native29vectorized_elementwise_kernelILi2EZZZNS0_67_GLOBAL__N__bb565c37_34_ValidateCompressedIndicesKernel_cu_33a4b88b42_validate_compressed_sparse_indices_kernelILNS2_8CDimNameE0ENS2_18CUDAKernelLauncherENS2_14EmptyVecKernelENS2_8DummyVecELm8EEEvRKNS_6TensorESA_lllENKUlvE0_clEvENKUlvE0_clEvEUllE_St5arrayIPcLm2EEEEviT0_T1_:
        /* <DEDUP_REMOVED lines=43> */
.L_x_31432:
[----:B------:R-:W-:Y:S05]  /*02b0*/  BSYNC B6 ;  /* 0x0000000000067941 */ /* 0x000fea0003800000 */
.L_x_31431:
        /* <DEDUP_REMOVED lines=27> */
.L_x_31434:
[----:B------:R-:W-:Y:S05]  /*0470*/  BSYNC B6 ;  /* 0x0000000000067941 */ /* 0x000fea0003800000 */
.L_x_31433:
        /* <DEDUP_REMOVED lines=27> */
.L_x_31436:
[----:B------:R-:W-:Y:S05]  /*0630*/  BSYNC B6 ;  /* 0x0000000000067941 */ /* 0x000fea0003800000 */
.L_x_31435:
        /* <DEDUP_REMOVED lines=27> */
.L_x_31438:
[----:B------:R-:W-:Y:S05]  /*07f0*/  BSYNC B6 ;  /* 0x0000000000067941 */ /* 0x000fea0003800000 */
.L_x_31437:
        /* <DEDUP_REMOVED lines=27> */
.L_x_31440:
[----:B------:R-:W-:Y:S05]  /*09b0*/  BSYNC B6 ;  /* 0x0000000000067941 */ /* 0x000fea0003800000 */
.L_x_31439:
        /* <DEDUP_REMOVED lines=27> */
.L_x_31442:
[----:B------:R-:W-:Y:S05]  /*0b70*/  BSYNC B6 ;  /* 0x0000000000067941 */ /* 0x000fea0003800000 */
.L_x_31441:
        /* <DEDUP_REMOVED lines=27> */
.L_x_31444:
[----:B------:R-:W-:Y:S05]  /*0d30*/  BSYNC B6 ;  /* 0x0000000000067941 */ /* 0x000fea0003800000 */
.L_x_31443:
        /* <DEDUP_REMOVED lines=27> */
.L_x_31446:
[----:B------:R-:W-:Y:S05]  /*0ef0*/  BSYNC B6 ;  /* 0x0000000000067941 */ /* 0x000fea0003800000 */
.L_x_31445:
        /* <DEDUP_REMOVED lines=8> */
.L_x_31430:
        /* <DEDUP_REMOVED lines=86> */
.L_x_31448:
[----:B------:R-:W-:Y:S05]  /*14e0*/  BSYNC B6 ;  /* 0x0000000000067941 */ /* 0x000fea0003800000 */
.L_x_31447:
        /* <DEDUP_REMOVED lines=29> */
.L_x_31450:
[----:B------:R-:W-:Y:S05]  /*16c0*/  BSYNC B6 ;  /* 0x0000000000067941 */ /* 0x000fea0003800000 */
.L_x_31449:
        /* <DEDUP_REMOVED lines=29> */
.L_x_31452:
[----:B------:R-:W-:Y:S05]  /*18a0*/  BSYNC B6 ;  /* 0x0000000000067941 */ /* 0x000fea0003800000 */
.L_x_31451:
        /* <DEDUP_REMOVED lines=29> */
.L_x_31454:
[----:B------:R-:W-:Y:S05]  /*1a80*/  BSYNC B6 ;  /* 0x0000000000067941 */ /* 0x000fea0003800000 */
.L_x_31453:
        /* <DEDUP_REMOVED lines=29> */
.L_x_31456:
[----:B------:R-:W-:Y:S05]  /*1c60*/  BSYNC B6 ;  /* 0x0000000000067941 */ /* 0x000fea0003800000 */
.L_x_31455:
        /* <DEDUP_REMOVED lines=29> */
.L_x_31458:
[----:B------:R-:W-:Y:S05]  /*1e40*/  BSYNC B6 ;  /* 0x0000000000067941 */ /* 0x000fea0003800000 */
.L_x_31457:
        /* <DEDUP_REMOVED lines=29> */
.L_x_31460:
[----:B------:R-:W-:Y:S05]  /*2020*/  BSYNC B6 ;  /* 0x0000000000067941 */ /* 0x000fea0003800000 */
.L_x_31459:
        /* <DEDUP_REMOVED lines=29> */
.L_x_31462:
[----:B------:R-:W-:Y:S05]  /*2200*/  BSYNC B6 ;  /* 0x0000000000067941 */ /* 0x000fea0003800000 */
.L_x_31461:
        /* <DEDUP_REMOVED lines=23> */
.L_x_31465:
[----:B------:R-:W-:-:S13]  /*2380*/  ISETP.GE.AND P0, PT, R33, R32, PT ;  /* 0x000000202100720c */ /* 0x000fda0003f06270 */
[----:B------:R-:W-:Y:S05]  /*2390*/  @P0 BRA `(.L_x_31467) ;  /* 0x0000000000300947 */ /* 0x000fea0003800000 */
[----:B01----:R-:W0:Y:S01]  /*23a0*/  LDC.64 R4, c[0x0][0x230] ;  /* 0x00008c00ff047b82 */ /* 0x003e220000000a00 */
[----:B------:R-:W-:Y:S02]  /*23b0*/  IMAD.IADD R3, R2, 0x1, R33 ;  /* 0x0000000102037824 */ /* 0x000fe400078e0221 */
[----:B------:R-:W-:Y:S02]  /*23c0*/  VIADD R33, R33, 0x80 ;  /* 0x0000008021217836 */ /* 0x000fe40000000000 */
[----:B0-----:R-:W-:-:S05]  /*23d0*/  IMAD.WIDE.U32 R4, R3, 0x8, R4 ;  /* 0x0000000803047825 */ /* 0x001fca00078e0004 */
[----:B------:R1:W-:Y:S02]  /*23e0*/  STG.E.64 desc[UR36][R4.64], RZ ;  /* 0x000000ff04007986 */ /* 0x0003e4000c101b24 */
.L_x_31466:
[----:B------:R-:W-:-:S13]  /*23f0*/  ISETP.GE.AND P0, PT, R33, R32, PT ;  /* 0x000000202100720c */ /* 0x000fda0003f06270 */
[----:B------:R-:W-:Y:S05]  /*2400*/  @P0 BRA `(.L_x_31468) ;  /* 0x0000000000340947 */ /* 0x000fea0003800000 */
[----:B01----:R-:W0:Y:S01]  /*2410*/  LDC.64 R4, c[0x0][0x230] ;  /* 0x00008c00ff047b82 */ /* 0x003e220000000a00 */
[----:B------:R-:W-:Y:S01]  /*2420*/  IADD3 R3, R2, R33, RZ ;  /* 0x0000002102037210 */ /* 0x000fe20007ffe0ff */
[----:B------:R-:W-:-:S04]  /*2430*/  VIADD R33, R33, 0x80 ;  /* 0x0000008021217836 */ /* 0x000fc80000000000 */
[----:B0-----:R-:W-:-:S05]  /*2440*/  IMAD.WIDE.U32 R4, R3, 0x8, R4 ;  /* 0x0000000803047825 */ /* 0x001fca00078e0004 */
[----:B------:R2:W-:Y:S02]  /*2450*/  STG.E.64 desc[UR36][R4.64], RZ ;  /* 0x000000ff04007986 */ /* 0x0005e4000c101b24 */
.L_x_31467:
        /* <DEDUP_REMOVED lines=8> */
.L_x_31468:
[----:B------:R-:W-:Y:S05]  /*24e0*/  BSYNC B1 ;  /* 0x0000000000017941 */ /* 0x000fea0003800000 */
.L_x_31464:
[----:B------:R-:W-:-:S13]  /*24f0*/  ISETP.GE.AND P0, PT, R33, R32, PT ;  /* 0x000000202100720c */ /* 0x000fda0003f06270 */
[----:B012---:R-:W0:Y:S01]  /*2500*/  @!P0 LDC.64 R4, c[0x0][0x230] ;  /* 0x00008c00ff048b82 */ /* 0x007e220000000a00 */
[----:B------:R-:W-:Y:S02]  /*2510*/  @!P0 IMAD.IADD R3, R2, 0x1, R33 ;  /* 0x0000000102038824 */ /* 0x000fe400078e0221 */
[----:B------:R-:W-:Y:S02]  /*2520*/  @!P0 VIADD R33, R33, 0x80 ;  /* 0x0000008021218836 */ /* 0x000fe40000000000 */
[----:B0-----:R-:W-:-:S05]  /*2530*/  @!P0 IMAD.WIDE.U32 R4, R3, 0x8, R4 ;  /* 0x0000000803048825 */ /* 0x001fca00078e0004 */
[----:B------:R3:W-:Y:S02]  /*2540*/  @!P0 STG.E.64 desc[UR36][R4.64], RZ ;  /* 0x000000ff04008986 */ /* 0x0007e4000c101b24 */
.L_x_31469:
[----:B------:R-:W-:Y:S05]  /*2550*/  BSYNC B0 ;  /* 0x0000000000007941 */ /* 0x000fea0003800000 */
.L_x_31463:
[----:B------:R-:W-:-:S13]  /*2560*/  ISETP.GE.AND P0, PT, R33, R32, PT ;  /* 0x000000202100720c */ /* 0x000fda0003f06270 */
[----:B------:R-:W-:Y:S05]  /*2570*/  @P0 EXIT ;  /* 0x000000000000094d */ /* 0x000fea0003800000 */
[----:B0123--:R-:W0:Y:S01]  /*2580*/  LDC.64 R4, c[0x0][0x230] ;  /* 0x00008c00ff047b82 */ /* 0x00fe220000000a00 */
[----:B------:R-:W-:-:S04]  /*2590*/  IMAD.IADD R3, R2, 0x1, R33 ;  /* 0x0000000102037824 */ /* 0x000fc800078e0221 */
[----:B0-----:R-:W-:-:S05]  /*25a0*/  IMAD.WIDE.U32 R2, R3, 0x8, R4 ;  /* 0x0000000803027825 */ /* 0x001fca00078e0004 */
[----:B------:R-:W-:Y:S01]  /*25b0*/  STG.E.64 desc[UR36][R2.64], RZ ;  /* 0x000000ff02007986 */ /* 0x000fe2000c101b24 */
[----:B------:R-:W-:Y:S05]  /*25c0*/  EXIT ;  /* 0x000000000000794d */ /* 0x000fea0003800000 */
.L_x_31470:
        /* <DEDUP_REMOVED lines=11> */
.L_x_32358:


//--------------------- .text._ZN2at6native29vectorized_elementwise_kernelILi4EZZZNS0_67_GLOBAL__N__bb565c37_34_ValidateCompressedIndicesKernel_cu_33a4b88b42_validate_compressed_sparse_indices_kernelILNS2_8CDimNameE0ENS2_18CUDAKernelLauncherENS2_14EmptyVecKernelENS2_8DummyVecELm8EEEvRKNS_6TensorESA_lllENKUlvE0_clEvENKUlvE0_clEvEUllE_St5arrayIPcLm2EEEEviT0_T1_ --------------------------
	.section	.text._ZN2at6native29vectorized_elementwise_kernelILi4EZZZNS0_67_GLOBAL__N__bb565c37_34_ValidateCompressedIndicesKernel_cu_33a4b88b42_validate_compressed_sparse_indices_kernelILNS2_8CDimNameE0ENS2_18CUDAKernelLauncherENS2_14EmptyVecKernelENS2_8DummyVecELm8EEEvRKNS_6TensorESA_lllENKUlvE0_clEvENKUlvE0_clEvEUllE_St5arrayIPcLm2EEEEviT0_T1_,"ax",@progbits
	.align	128
        .global         _ZN2at6native29vectorized_elementwise_kernelILi4EZZZNS0_67_GLOBAL__N__bb565c37_34_ValidateCompressedIndicesKernel_cu_33a4b88b42_validate_compressed_sparse_indices_kernelILNS2_8CDimNameE0ENS2_18CUDAKernelLauncherENS2_14EmptyVecKernelENS2_8DummyVecELm8EEEvRKNS_6TensorESA_lllENKUlvE0_clEvENKUlvE0_clEvEUllE_St5arrayIPcLm2EEEEviT0_T1_
        .type           _ZN2at6native29vectorized_elementwise_kernelILi4EZZZNS0_67_GLOBAL__N__bb565c37_34_ValidateCompressedIndicesKernel_cu_33a4b88b42_validate_compressed_sparse_indices_kernelILNS2_8CDimNameE0ENS2_18CUDAKernelLauncherENS2_14EmptyVecKernelENS2_8DummyVecELm8EEEvRKNS_6TensorESA_lllENKUlvE0_clEvENKUlvE0_clEvEUllE_St5arrayIPcLm2EEEEviT0_T1_,@function
        .size           _ZN2at6native29vectorized_elementwise_kernelILi4EZZZNS0_67_GLOBAL__N__bb565c37_34_ValidateCompressedIndicesKernel_cu_33a4b88b42_validate_compressed_sparse_indices_kernelILNS2_8CDimNameE0ENS2_18CUDAKernelLauncherENS2_14EmptyVecKernelENS2_8DummyVecELm8EEEvRKNS_6TensorESA_lllENKUlvE0_clEvENKUlvE0_clEvEUllE_St5arrayIPcLm2EEEEviT0_T1_,(.L_x_32359 - _ZN2at6native29vectorized_elementwise_kernelILi4EZZZNS0_67_GLOBAL__N__bb565c37_34_ValidateCompressedIndicesKernel_cu_33a4b88b42_validate_compressed_sparse_indices_kernelILNS2_8CDimNameE0ENS2_18CUDAKernelLauncherENS2_14EmptyVecKernelENS2_8DummyVecELm8EEEvRKNS_6TensorESA_lllENKUlvE0_clEvENKUlvE0_clEvEUllE_St5arrayIPcLm2EEEEviT0_T1_)
        .other          _ZN2at6native29vectorized_elementwise_kernelILi4EZZZNS0_67_GLOBAL__N__bb565c37_34_ValidateCompressedIndicesKernel_cu_33a4b88b42_validate_compressed_sparse_indices_kernelILNS2_8CDimNameE0ENS2_18CUDAKernelLauncherENS2_14EmptyVecKernelENS2_8DummyVecELm8EEEvRKNS_6TensorESA_lllENKUlvE0_clEvENKUlvE0_clEvEUllE_St5arrayIPcLm2EEEEviT0_T1_,@"STO_CUDA_ENTRY STV_DEFAULT"
_ZN2at6native29vectorized_elementwise_kernelILi4EZZZNS0_67_GLOBAL__N__bb565c37_34_ValidateCompressedIndicesKernel_cu_33a4b88b42_validate_compressed_sparse_indices_kernelILNS2_8CDimNameE0ENS2_18CUDAKernelLauncherENS2_14EmptyVecKernelENS2_8DummyVecELm8EEEvRKNS_6TensorESA_lllENKUlvE0_clEvENKUlvE0_clEvEUllE_St5arrayIPcLm2EEEEviT0_T1_:
.text._ZN2at6native29vectorized_elementwise_kernelILi4EZZZNS0_67_GLOBAL__N__bb565c37_34_ValidateCompressedIndicesKernel_cu_33a4b88b42_validate_compressed_sparse_indices_kernelILNS2_8CDimNameE0ENS2_18CUDAKernelLauncherENS2_14EmptyVecKernelENS2_8DummyVecELm8EEEvRKNS_6TensorESA_lllENKUlvE0_clEvENKUlvE0_clEvEUllE_St5arrayIPcLm2EEEEviT0_T1_:
        /* <DEDUP_REMOVED lines=43> */
.L_x_31473:
[----:B------:R-:W-:Y:S05]  /*02b0*/  BSYNC B6 ;  /* 0x0000000000067941 */ /* 0x000fea0003800000 */
.L_x_31472:
        /* <DEDUP_REMOVED lines=27> */
.L_x_31475:
[----:B------:R-:W-:Y:S05]  /*0470*/  BSYNC B6 ;  /* 0x0000000000067941 */ /* 0x000fea0003800000 */
.L_x_31474:
        /* <DEDUP_REMOVED lines=27> */
.L_x_31477:
[----:B------:R-:W-:Y:S05]  /*0630*/  BSYNC B6 ;  /* 0x0000000000067941 */ /* 0x000fea0003800000 */
.L_x_31476:
        /* <DEDUP_REMOVED lines=27> */
.L_x_31479:
[----:B------:R-:W-:Y:S05]  /*07f0*/  BSYNC B6 ;  /* 0x0000000000067941 */ /* 0x000fea0003800000 */
.L_x_31478:
        /* <DEDUP_REMOVED lines=27> */
.L_x_31481:
[----:B------:R-:W-:Y:S05]  /*09b0*/  BSYNC B6 ;  /* 0x0000000000067941 */ /* 0x000fea0003800000 */
.L_x_31480:
        /* <DEDUP_REMOVED lines=27> */
.L_x_31483:
[----:B------:R-:W-:Y:S05]  /*0b70*/  BSYNC B6 ;  /* 0x0000000000067941 */ /* 0x000fea0003800000 */
.L_x_31482:
        /* <DEDUP_REMOVED lines=27> */
.L_x_31485:
[----:B------:R-:W-:Y:S05]  /*0d30*/  BSYNC B6 ;  /* 0x0000000000067941 */ /* 0x000fea0003800000 */
.L_x_31484:
        /* <DEDUP_REMOVED lines=27> */
.L_x_31487:
[----:B------:R-:W-:Y:S05]  /*0ef0*/  BSYNC B6 ;  /* 0x0000000000067941 */ /* 0x000fea0003800000 */
.L_x_31486:
        /* <DEDUP_REMOVED lines=8> */
.L_x_31471:
        /* <DEDUP_REMOVED lines=86> */
.L_x_31489:
[----:B------:R-:W-:Y:S05]  /*14e0*/  BSYNC B6 ;  /* 0x0000000000067941 */ /* 0x000fea0003800000 */
.L_x_31488:
        /* <DEDUP_REMOVED lines=29> */
.L_x_31491:
[----:B------:R-:W-:Y:S05]  /*16c0*/  BSYNC B6 ;  /* 0x0000000000067941 */ /* 0x000fea0003800000 */
.L_x_31490:
        /* <DEDUP_REMOVED lines=29> */
.L_x_31493:
[----:B------:R-:W-:Y:S05]  /*18a0*/  BSYNC B6 ;  /* 0x0000000000067941 */ /* 0x000fea0003800000 */
.L_x_31492:
        /* <DEDUP_REMOVED lines=29> */
.L_x_31495:
[----:B------:R-:W-:Y:S05]  /*1a80*/  BSYNC B6 ;  /* 0x0000000000067941 */ /* 0x000fea0003800000 */
.L_x_31494:
        /* <DEDUP_REMOVED lines=29> */
.L_x_31497:
[----:B------:R-:W-:Y:S05]  /*1c60*/  BSYNC B6 ;  /* 0x0000000000067941 */ /* 0x000fea0003800000 */
.L_x_31496:
        /* <DEDUP_REMOVED lines=29> */
.L_x_31499:
[----:B------:R-:W-:Y:S05]  /*1e40*/  BSYNC B6 ;  /* 0x0000000000067941 */ /* 0x000fea0003800000 */
.L_x_31498:
        /* <DEDUP_REMOVED lines=29> */
.L_x_31501:
[----:B------:R-:W-:Y:S05]  /*2020*/  BSYNC B6 ;  /* 0x0000000000067941 */ /* 0x000fea0003800000 */
.L_x_31500:
        /* <DEDUP_REMOVED lines=29> */
.L_x_31503:
[----:B------:R-:W-:Y:S05]  /*2200*/  BSYNC B6 ;  /* 0x0000000000067941 */ /* 0x000fea0003800000 */
.L_x_31502:
        /* <DEDUP_REMOVED lines=23> */
.L_x_31506:
[----:B------:R-:W-:-:S13]  /*2380*/  ISETP.GE.AND P0, PT, R33, R32, PT ;  /* 0x000000202100720c */ /* 0x000fda0003f06270 */
[----:B------:R-:W-:Y:S05]  /*2390*/  @P0 BRA `(.L_x_31508) ;  /* 0x0000000000300947 */ /* 0x000fea0003800000 */
[----:B01----:R-:W0:Y:S01]  /*23a0*/  LDC.64 R4, c[0x0][0x230] ;  /* 0x00008c00ff047b82 */ /* 0x003e220000000a00 */
[----:B------:R-:W-:Y:S02]  /*23b0*/  IMAD.IADD R3, R2, 0x1, R33 ;  /* 0x0000000102037824 */ /* 0x000fe400078e0221 */
[----:B------:R-:W-:Y:S02]  /*23c0*/  VIADD R33, R33, 0x80 ;  /* 0x0000008021217836 */ /* 0x000fe40000000000 */
[----:B0-----:R-:W-:-:S05]  /*23d0*/  IMAD.WIDE.U32 R4, R3, 0x8, R4 ;  /* 0x0000000803047825 */ /* 0x001fca00078e0004 */
[----:B------:R1:W-:Y:S02]  /*23e0*/  STG.E.64 desc[UR36][R4.64], RZ ;  /* 0x000000ff04007986 */ /* 0x0003e4000c101b24 */
.L_x_31507:
[----:B------:R-:W-:-:S13]  /*23f0*/  ISETP.GE.AND P0, PT, R33, R32, PT ;  /* 0x000000202100720c */ /* 0x000fda0003f06270 */
[----:B------:R-:W-:Y:S05]  /*2400*/  @P0 BRA `(.L_x_31509) ;  /* 0x0000000000340947 */ /* 0x000fea0003800000 */
[----:B01----:R-:W0:Y:S01]  /*2410*/  LDC.64 R4, c[0x0][0x230] ;  /* 0x00008c00ff047b82 */ /* 0x003e220000000a00 */
[----:B------:R-:W-:Y:S01]  /*2420*/  IADD3 R3, R2, R33, RZ ;  /* 0x0000002102037210 */ /* 0x000fe20007ffe0ff */
[----:B------:R-:W-:-:S04]  /*2430*/  VIADD R33, R33, 0x80 ;  /* 0x0000008021217836 */ /* 0x000fc80000000000 */
[----:B0-----:R-:W-:-:S05]  /*2440*/  IMAD.WIDE.U32 R4, R3, 0x8, R4 ;  /* 0x0000000803047825 */ /* 0x001fca00078e0004 */
[----:B------:R2:W-:Y:S02]  /*2450*/  STG.E.64 desc[UR36][R4.64], RZ ;  /* 0x000000ff04007986 */ /* 0x0005e4000c101b24 */
.L_x_31508:
        /* <DEDUP_REMOVED lines=8> */
.L_x_31509:
[----:B------:R-:W-:Y:S05]  /*24e0*/  BSYNC B1 ;  /* 0x0000000000017941 */ /* 0x000fea0003800000 */
.L_x_31505:
[----:B------:R-:W-:-:S13]  /*24f0*/  ISETP.GE.AND P0, PT, R33, R32, PT ;  /* 0x000000202100720c */ /* 0x000fda0003f06270 */
[----:B012---:R-:W0:Y:S01]  /*2500*/  @!P0 LDC.64 R4, c[0x0][0x230] ;  /* 0x00008c00ff048b82 */ /* 0x007e220000000a00 */
[----:B------:R-:W-:Y:S02]  /*2510*/  @!P0 IMAD.IADD R3, R2, 0x1, R33 ;  /* 0x0000000102038824 */ /* 0x000fe400078e0221 */
[----:B------:R-:W-:Y:S02]  /*2520*/  @!P0 VIADD R33, R33, 0x80 ;  /* 0x0000008021218836 */ /* 0x000fe40000000000 */
[----:B0-----:R-:W-:-:S05]  /*2530*/  @!P0 IMAD.WIDE.U32 R4, R3, 0x8, R4 ;  /* 0x0000000803048825 */ /* 0x001fca00078e0004 */
[----:B------:R3:W-:Y:S02]  /*2540*/  @!P0 STG.E.64 desc[UR36][R4.64], RZ ;  /* 0x000000ff04008986 */ /* 0x0007e4000c101b24 */
.L_x_31510:
[----:B------:R-:W-:Y:S05]  /*2550*/  BSYNC B0 ;  /* 0x0000000000007941 */ /* 0x000fea0003800000 */
.L_x_31504:
[----:B------:R-:W-:-:S13]  /*2560*/  ISETP.GE.AND P0, PT, R33, R32, PT ;  /* 0x000000202100720c */ /* 0x000fda0003f06270 */
[----:B------:R-:W-:Y:S05]  /*2570*/  @P0 EXIT ;  /* 0x000000000000094d */ /* 0x000fea0003800000 */
[----:B0123--:R-:W0:Y:S01]  /*2580*/  LDC.64 R4, c[0x0][0x230] ;  /* 0x00008c00ff047b82 */ /* 0x00fe220000000a00 */
[----:B------:R-:W-:-:S04]  /*2590*/  IMAD.IADD R3, R2, 0x1, R33 ;  /* 0x0000000102037824 */ /* 0x000fc800078e0221 */
[----:B0-----:R-:W-:-:S05]  /*25a0*/  IMAD.WIDE.U32 R2, R3, 0x8, R4 ;  /* 0x0000000803027825 */ /* 0x001fca00078e0004 */
[----:B------:R-:W-:Y:S01]  /*25b0*/  STG.E.64 desc[UR36][R2.64], RZ ;  /* 0x000000ff02007986 */ /* 0x000fe2000c101b24 */
[----:B------:R-:W-:Y:S05]  /*25c0*/  EXIT ;  /* 0x000000000000794d */ /* 0x000fea0003800000 */
.L_x_31511:
        /* <DEDUP_REMOVED lines=11> */
.L_x_32359:


//--------------------- .text._ZN2at6native29vectorized_elementwise_kernelILi8EZZZNS0_67_GLOBAL__N__bb565c37_34_ValidateCompressedIndicesKernel_cu_33a4b88b42_validate_compressed_sparse_indices_kernelILNS2_8CDimNameE0ENS2_18CUDAKernelLauncherENS2_14EmptyVecKernelENS2_8DummyVecELm8EEEvRKNS_6TensorESA_lllENKUlvE0_clEvENKUlvE0_clEvEUllE_St5arrayIPcLm2EEEEviT0_T1_ --------------------------
	.section	.text._ZN2at6native29vectorized_elementwise_kernelILi8EZZZNS0_67_GLOBAL__N__bb565c37_34_ValidateCompressedIndicesKernel_cu_33a4b88b42_validate_compressed_sparse_indices_kernelILNS2_8CDimNameE0ENS2_18CUDAKernelLauncherENS2_14EmptyVecKernelENS2_8DummyVecELm8EEEvRKNS_6TensorESA_lllENKUlvE0_clEvENKUlvE0_clEvEUllE_St5arrayIPcLm2EEEEviT0_T1_,"ax",@progbits
	.align	128
        .global         _ZN2at6native29vectorized_elementwise_kernelILi8EZZZNS0_67_GLOBAL__N__bb565c37_34_ValidateCompressedIndicesKernel_cu_33a4b88b42_validate_compressed_sparse_indices_kernelILNS2_8CDimNameE0ENS2_18CUDAKernelLauncherENS2_14EmptyVecKernelENS2_8DummyVecELm8EEEvRKNS_6TensorESA_lllENKUlvE0_clEvENKUlvE0_clEvEUllE_St5arrayIPcLm2EEEEviT0_T1_
        .type           _ZN2at6native29vectorized_elementwise_kernelILi8EZZZNS0_67_GLOBAL__N__bb565c37_34_ValidateCompressedIndicesKernel_cu_33a4b88b42_validate_compressed_sparse_indices_kernelILNS2_8CDimNameE0ENS2_18CUDAKernelLauncherENS2_14EmptyVecKernelENS2_8DummyVecELm8EEEvRKNS_6TensorESA_lllENKUlvE0_clEvENKUlvE0_clEvEUllE_St5arrayIPcLm2EEEEviT0_T1_,@function
        .size           _ZN2at6native29vectorized_elementwise_kernelILi8EZZZNS0_67_GLOBAL__N__bb565c37_34_ValidateCompressedIndicesKernel_cu_33a4b88b42_validate_compressed_sparse_indices_kernelILNS2_8CDimNameE0ENS2_18CUDAKernelLauncherENS2_14EmptyVecKernelENS2_8DummyVecELm8EEEvRKNS_6TensorESA_lllENKUlvE0_clEvENKUlvE0_clEvEUllE_St5arrayIPcLm2EEEEviT0_T1_,(.L_x_32360 - _ZN2at6native29vectorized_elementwise_kernelILi8EZZZNS0_67_GLOBAL__N__bb565c37_34_ValidateCompressedIndicesKernel_cu_33a4b88b42_validate_compressed_sparse_indices_kernelILNS2_8CDimNameE0ENS2_18CUDAKernelLauncherENS2_14EmptyVecKernelENS2_8DummyVecELm8EEEvRKNS_6TensorESA_lllENKUlvE0_clEvENKUlvE0_clEvEUllE_St5arrayIPcLm2EEEEviT0_T1_)
        .other          _ZN2at6native29vectorized_elementwise_kernelILi8EZZZNS0_67_GLOBAL__N__bb565c37_34_ValidateCompressedIndicesKernel_cu_33a4b88b42_validate_compressed_sparse_indices_kernelILNS2_8CDimNameE0ENS2_18CUDAKernelLauncherENS2_14EmptyVecKernelENS2_8DummyVecELm8EEEvRKNS_6TensorESA_lllENKUlvE0_clEvENKUlvE0_clEvEUllE_St5arrayIPcLm2EEEEviT0_T1_,@"STO_CUDA_ENTRY STV_DEFAULT"
_ZN2at6native29vectorized_elementwise_kernelILi8EZZZNS0_67_GLOBAL__N__bb565c37_34_ValidateCompressedIndicesKernel_cu_33a4b88b42_validate_compressed_sparse_indices_kernelILNS2_8CDimNameE0ENS2_18CUDAKernelLauncherENS2_14EmptyVecKernelENS2_8DummyVecELm8EEEvRKNS_6TensorESA_lllENKUlvE0_clEvENKUlvE0_clEvEUllE_St5arrayIPcLm2EEEEviT0_T1_:
.text._ZN2at6native29vectorized_elementwise_kernelILi8EZZZNS0_67_GLOBAL__N__bb565c37_34_ValidateCompressedIndicesKernel_cu_33a4b88b42_validate_compressed_sparse_indices_kernelILNS2_8CDimNameE0ENS2_18CUDAKernelLauncherENS2_14EmptyVecKernelENS2_8DummyVecELm8EEEvRKNS_6TensorESA_lllENKUlvE0_clEvENKUlvE0_clEvEUllE_St5arrayIPcLm2EEEEviT0_T1_:
        /* <DEDUP_REMOVED lines=43> */
.L_x_31514:
[----:B------:R-:W-:Y:S05]  /*02b0*/  BSYNC B6 ;  /* 0x0000000000067941 */ /* 0x000fea0003800000 */
.L_x_31513:
        /* <DEDUP_REMOVED lines=27> */
.L_x_31516:
[----:B------:R-:W-:Y:S05]  /*0470*/  BSYNC B6 ;  /* 0x0000000000067941 */ /* 0x000fea0003800000 */
.L_x_31515:
        /* <DEDUP_REMOVED lines=27> */
.L_x_31518:
[----:B------:R-:W-:Y:S05]  /*0630*/  BSYNC B6 ;  /* 0x0000000000067941 */ /* 0x000fea0003800000 */
.L_x_31517:
        /* <DEDUP_REMOVED lines=27> */
.L_x_31520:
[----:B------:R-:W-:Y:S05]  /*07f0*/  BSYNC B6 ;  /* 0x0000000000067941 */ /* 0x000fea0003800000 */
.L_x_31519:
        /* <DEDUP_REMOVED lines=27> */
.L_x_31522:
[----:B------:R-:W-:Y:S05]  /*09b0*/  BSYNC B6 ;  /* 0x0000000000067941 */ /* 0x000fea0003800000 */
.L_x_31521:
        /* <DEDUP_REMOVED lines=27> */
.L_x_31524:
[----:B------:R-:W-:Y:S05]  /*0b70*/  BSYNC B6 ;  /* 0x0000000000067941 */ /* 0x000fea0003800000 */
.L_x_31523:
        /* <DEDUP_REMOVED lines=27> */
.L_x_31526:
[----:B------:R-:W-:Y:S05]  /*0d30*/  BSYNC B6 ;  /* 0x0000000000067941 */ /* 0x000fea0003800000 */
.L_x_31525:
        /* <DEDUP_REMOVED lines=27> */
.L_x_31528:
[----:B------:R-:W-:Y:S05]  /*0ef0*/  BSYNC B6 ;  /* 0x0000000000067941 */ /* 0x000fea0003800000 */
.L_x_31527:
        /* <DEDUP_REMOVED lines=8> */
.L_x_31512:
        /* <DEDUP_REMOVED lines=86> */
.L_x_31530:
[----:B------:R-:W-:Y:S05]  /*14e0*/  BSYNC B6 ;  /* 0x0000000000067941 */ /* 0x000fea0003800000 */
.L_x_31529:
        /* <DEDUP_REMOVED lines=29> */
.L_x_31532:
[----:B------:R-:W-:Y:S05]  /*16c0*/  BSYNC B6 ;  /* 0x0000000000067941 */ /* 0x000fea0003800000 */
.L_x_31531:
        /* <DEDUP_REMOVED lines=29> */
.L_x_31534:
[----:B------:R-:W-:Y:S05]  /*18a0*/  BSYNC B6 ;  /* 0x0000000000067941 */ /* 0x000fea0003800000 */
.L_x_31533:
        /* <DEDUP_REMOVED lines=29> */
.L_x_31536:
[----:B------:R-:W-:Y:S05]  /*1a80*/  BSYNC B6 ;  /* 0x0000000000067941 */ /* 0x000fea0003800000 */
.L_x_31535:
        /* <DEDUP_REMOVED lines=29> */
.L_x_31538:
[----:B------:R-:W-:Y:S05]  /*1c60*/  BSYNC B6 ;  /* 0x0000000000067941 */ /* 0x000fea0003800000 */
.L_x_31537:
        /* <DEDUP_REMOVED lines=29> */
.L_x_31540:
[----:B------:R-:W-:Y:S05]  /*1e40*/  BSYNC B6 ;  /* 0x0000000000067941 */ /* 0x000fea0003800000 */
.L_x_31539:
        /* <DEDUP_REMOVED lines=29> */
.L_x_31542:
[----:B------:R-:W-:Y:S05]  /*2020*/  BSYNC B6 ;  /* 0x0000000000067941 */ /* 0x000fea0003800000 */
.L_x_31541:
        /* <DEDUP_REMOVED lines=29> */
.L_x_31544:
[----:B------:R-:W-:Y:S05]  /*2200*/  BSYNC B6 ;  /* 0x0000000000067941 */ /* 0x000fea0003800000 */
.L_x_31543:
        /* <DEDUP_REMOVED lines=23> */
.L_x_31547:
[----:B------:R-:W-:-:S13]  /*2380*/  ISETP.GE.AND P0, PT, R33, R32, PT ;  /* 0x000000202100720c */ /* 0x000fda0003f06270 */
[----:B------:R-:W-:Y:S05]  /*2390*/  @P0 BRA `(.L_x_31549) ;  /* 0x0000000000300947 */ /* 0x000fea0003800000 */
[----:B01----:R-:W0:Y:S01]  /*23a0*/  LDC.64 R4, c[0x0][0x230] ;  /* 0x00008c00ff047b82 */ /* 0x003e220000000a00 */
[----:B------:R-:W-:Y:S02]  /*23b0*/  IMAD.IADD R3, R2, 0x1, R33 ;  /* 0x0000000102037824 */ /* 0x000fe400078e0221 */
[----:B------:R-:W-:Y:S02]  /*23c0*/  VIADD R33, R33, 0x80 ;  /* 0x0000008021217836 */ /* 0x000fe40000000000 */
[----:B0-----:R-:W-:-:S05]  /*23d0*/  IMAD.WIDE.U32 R4, R3, 0x8, R4 ;  /* 0x0000000803047825 */ /* 0x001fca00078e0004 */
[----:B------:R1:W-:Y:S02]  /*23e0*/  STG.E.64 desc[UR36][R4.64], RZ ;  /* 0x000000ff04007986 */ /* 0x0003e4000c101b24 */
.L_x_31548:
[----:B------:R-:W-:-:S13]  /*23f0*/  ISETP.GE.AND P0, PT, R33, R32, PT ;  /* 0x000000202100720c */ /* 0x000fda0003f06270 */
[----:B------:R-:W-:Y:S05]  /*2400*/  @P0 BRA `(.L_x_31550) ;  /* 0x0000000000340947 */ /* 0x000fea0003800000 */
[----:B01----:R-:W0:Y:S01]  /*2410*/  LDC.64 R4, c[0x0][0x230] ;  /* 0x00008c00ff047b82 */ /* 0x003e220000000a00 */
[----:B------:R-:W-:Y:S01]  /*2420*/  IADD3 R3, R2, R33, RZ ;  /* 0x0000002102037210 */ /* 0x000fe20007ffe0ff */
[----:B------:R-:W-:-:S04]  /*2430*/  VIADD R33, R33, 0x80 ;  /* 0x0000008021217836 */ /* 0x000fc80000000000 */
[----:B0-----:R-:W-:-:S05]  /*2440*/  IMAD.WIDE.U32 R4, R3, 0x8, R4 ;  /* 0x0000000803047825 */ /* 0x001fca00078e0004 */
[----:B------:R2:W-:Y:S02]  /*2450*/  STG.E.64 desc[UR36][R4.64], RZ ;  /* 0x000000ff04007986 */ /* 0x0005e4000c101b24 */
.L_x_31549:
        /* <DEDUP_REMOVED lines=8> */
.L_x_31550:
[----:B------:R-:W-:Y:S05]  /*24e0*/  BSYNC B1 ;  /* 0x0000000000017941 */ /* 0x000fea0003800000 */
.L_x_31546:
[----:B------:R-:W-:-:S13]  /*24f0*/  ISETP.GE.AND P0, PT, R33, R32, PT ;  /* 0x000000202100720c */ /* 0x000fda0003f06270 */
[----:B012---:R-:W0:Y:S01]  /*2500*/  @!P0 LDC.64 R4, c[0x0][0x230] ;  /* 0x00008c00ff048b82 */ /* 0x007e220000000a00 */
[----:B------:R-:W-:Y:S02]  /*2510*/  @!P0 IMAD.IADD R3, R2, 0x1, R33 ;  /* 0x0000000102038824 */ /* 0x000fe400078e0221 */
[----:B------:R-:W-:Y:S02]  /*2520*/  @!P0 VIADD R33, R33, 0x80 ;  /* 0x0000008021218836 */ /* 0x000fe40000000000 */
[----:B0-----:R-:W-:-:S05]  /*2530*/  @!P0 IMAD.WIDE.U32 R4, R3, 0x8, R4 ;  /* 0x0000000803048825 */ /* 0x001fca00078e0004 */
[----:B------:R3:W-:Y:S02]  /*2540*/  @!P0 STG.E.64 desc[UR36][R4.64], RZ ;  /* 0x000000ff04008986 */ /* 0x0007e4000c101b24 */
.L_x_31551:
[----:B------:R-:W-:Y:S05]  /*2550*/  BSYNC B0 ;  /* 0x0000000000007941 */ /* 0x000fea0003800000 */
.L_x_31545:
[----:B------:R-:W-:-:S13]  /*2560*/  ISETP.GE.AND P0, PT, R33, R32, PT ;  /* 0x000000202100720c */ /* 0x000fda0003f06270 */
[----:B------:R-:W-:Y:S05]  /*2570*/  @P0 EXIT ;  /* 0x000000000000094d */ /* 0x000fea0003800000 */
[----:B0123--:R-:W0:Y:S01]  /*2580*/  LDC.64 R4, c[0x0][0x230] ;  /* 0x00008c00ff047b82 */ /* 0x00fe220000000a00 */
[----:B------:R-:W-:-:S04]  /*2590*/  IMAD.IADD R3, R2, 0x1, R33 ;  /* 0x0000000102037824 */ /* 0x000fc800078e0221 */
[----:B0-----:R-:W-:-:S05]  /*25a0*/  IMAD.WIDE.U32 R2, R3, 0x8, R4 ;  /* 0x0000000803027825 */ /* 0x001fca00078e0004 */
[----:B------:R-:W-:Y:S01]  /*25b0*/  STG.E.64 desc[UR36][R2.64], RZ ;  /* 0x000000ff02007986 */ /* 0x000fe2000c101b24 */
[----:B------:R-:W-:Y:S05]  /*25c0*/  EXIT ;  /* 0x000000000000794d */ /* 0x000fea0003800000 */
.L_x_31552:
        /* <DEDUP_REMOVED lines=11> */
.L_x_32360:


//--------------------- .text._ZN2at6native18elementwise_kernelILi128ELi4EZNS0_15gpu_kernel_implIZZZNS0_67_GLOBAL__N__bb565c37_34_ValidateCompressedIndicesKernel_cu_33a4b88b42_validate_compressed_sparse_indices_kernelILNS3_8CDimNameE0ENS3_18CUDAKernelLauncherENS3_14EmptyVecKernelENS3_8DummyVecELm8EEEvRKNS_6TensorESB_lllENKUlvE0_clEvENKUlvE_clEvEUliE_EEvRNS_18TensorIteratorBaseERKT_EUliE_EEviT1_ --------------------------
	.section	.text._ZN2at6native18elementwise_kernelILi128ELi4EZNS0_15gpu_kernel_implIZZZNS0_67_GLOBAL__N__bb565c37_34_ValidateCompressedIndicesKernel_cu_33a4b88b42_validate_compressed_sparse_indices_kernelILNS3_8CDimNameE0ENS3_18CUDAKernelLauncherENS3_14EmptyVecKernelENS3_8DummyVecELm8EEEvRKNS_6TensorESB_lllENKUlvE0_clEvENKUlvE_clEvEUliE_EEvRNS_18TensorIteratorBaseERKT_EUliE_EEviT1_,"ax",@progbits
	.align	128
        .global         _ZN2at6native18elementwise_kernelILi128ELi4EZNS0_15gpu_kernel_implIZZZNS0_67_GLOBAL__N__bb565c37_34_ValidateCompressedIndicesKernel_cu_33a4b88b42_validate_compressed_sparse_indices_kernelILNS3_8CDimNameE0ENS3_18CUDAKernelLauncherENS3_14EmptyVecKernelENS3_8DummyVecELm8EEEvRKNS_6TensorESB_lllENKUlvE0_clEvENKUlvE_clEvEUliE_EEvRNS_18TensorIteratorBaseERKT_EUliE_EEviT1_
        .type           _ZN2at6native18elementwise_kernelILi128ELi4EZNS0_15gpu_kernel_implIZZZNS0_67_GLOBAL__N__bb565c37_34_ValidateCompressedIndicesKernel_cu_33a4b88b42_validate_compressed_sparse_indices_kernelILNS3_8CDimNameE0ENS3_18CUDAKernelLauncherENS3_14EmptyVecKernelENS3_8DummyVecELm8EEEvRKNS_6TensorESB_lllENKUlvE0_clEvENKUlvE_clEvEUliE_EEvRNS_18TensorIteratorBaseERKT_EUliE_EEviT1_,@function
        .size           _ZN2at6native18elementwise_kernelILi128ELi4EZNS0_15gpu_kernel_implIZZZNS0_67_GLOBAL__N__bb565c37_34_ValidateCompressedIndicesKernel_cu_33a4b88b42_validate_compressed_sparse_indices_kernelILNS3_8CDimNameE0ENS3_18CUDAKernelLauncherENS3_14EmptyVecKernelENS3_8DummyVecELm8EEEvRKNS_6TensorESB_lllENKUlvE0_clEvENKUlvE_clEvEUliE_EEvRNS_18TensorIteratorBaseERKT_EUliE_EEviT1_,(.L_x_32361 - _ZN2at6native18elementwise_kernelILi128ELi4EZNS0_15gpu_kernel_implIZZZNS0_67_GLOBAL__N__bb565c37_34_ValidateCompressedIndicesKernel_cu_33a4b88b42_validate_compressed_sparse_indices_kernelILNS3_8CDimNameE0ENS3_18CUDAKernelLauncherENS3_14EmptyVecKernelENS3_8DummyVecELm8EEEvRKNS_6TensorESB_lllENKUlvE0_clEvENKUlvE_clEvEUliE_EEvRNS_18TensorIteratorBaseERKT_EUliE_EEviT1_)
        .other          _ZN2at6native18elementwise_kernelILi128ELi4EZNS0_15gpu_kernel_implIZZZNS0_67_GLOBAL__N__bb565c37_34_ValidateCompressedIndicesKernel_cu_33a4b88b42_validate_compressed_sparse_indices_kernelILNS3_8CDimNameE0ENS3_18CUDAKernelLauncherENS3_14EmptyVecKernelENS3_8DummyVecELm8EEEvRKNS_6TensorESB_lllENKUlvE0_clEvENKUlvE_clEvEUliE_EEvRNS_18TensorIteratorBaseERKT_EUliE_EEviT1_,@"STO_CUDA_ENTRY STV_DEFAULT"
_ZN2at6native18elementwise_kernelILi128ELi4EZNS0_15gpu_kernel_implIZZZNS0_67_GLOBAL__N__bb565c37_34_ValidateCompressedIndicesKernel_cu_33a4b88b42_validate_compressed_sparse_indices_kernelILNS3_8CDimNameE0ENS3_18CUDAKernelLauncherENS3_14EmptyVecKernelENS3_8DummyVecELm8EEEvRKNS_6TensorESB_lllENKUlvE0_clEvENKUlvE_clEvEUliE_EEvRNS_18TensorIteratorBaseERKT_EUliE_EEviT1_:
.text._ZN2at6native18elementwise_kernelILi128ELi4EZNS0_15gpu_kernel_implIZZZNS0_67_GLOBAL__N__bb565c37_34_ValidateCompressedIndicesKernel_cu_33a4b88b42_validate_compressed_sparse_indices_kernelILNS3_8CDimNameE0ENS3_18CUDAKernelLauncherENS3_14EmptyVecKernelENS3_8DummyVecELm8EEEvRKNS_6TensorESB_lllENKUlvE0_clEvENKUlvE_clEvEUliE_EEvRNS_18TensorIteratorBaseERKT_EUliE_EEviT1_:
        /* <DEDUP_REMOVED lines=314> */
.L_x_31555:
        /* <DEDUP_REMOVED lines=20> */
.L_x_31559:
[----:B------:R0:W5:Y:S01]  /*14e0*/  LDG.E.U8 R19, desc[UR36][R2.64] ;  /* 0x0000002402137981 */ /* 0x000162000c1e1100 */
[----:B------:R-:W-:Y:S05]  /*14f0*/  BRA `(.L_x_31561) ;  /* 0x0000000c00347947 */ /* 0x000fea0003800000 */
.L_x_31558:
        /* <DEDUP_REMOVED lines=8> */
.L_x_31563:
[----:B------:R0:W5:Y:S01]  /*1580*/  LDG.E R19, desc[UR36][R2.64] ;  /* 0x0000002402137981 */ /* 0x000162000c1e1900 */
[----:B------:R-:W-:Y:S05]  /*1590*/  BRA `(.L_x_31561) ;  /* 0x0000000c000c7947 */ /* 0x000fea0003800000 */
.L_x_31562:
[----:B------:R0:W5:Y:S01]  /*15a0*/  LDG.E.S16 R19, desc[UR36][R2.64] ;  /* 0x0000002402137981 */ /* 0x000162000c1e1700 */
[----:B------:R-:W-:Y:S05]  /*15b0*/  BRA `(.L_x_31561) ;  /* 0x0000000c00047947 */ /* 0x000fea0003800000 */
.L_x_31557:
        /* <DEDUP_REMOVED lines=9> */
.L_x_31565:
[----:B------:R-:W2:Y:S02]  /*1650*/  LDG.E.U16 R2, desc[UR36][R2.64] ;  /* 0x0000002402027981 */ /* 0x000ea4000c1e1500 */
[----:B--2---:R-:W-:-:S06]  /*1660*/  HADD2.F32 R19, -RZ, R2.H0_H0 ;  /* 0x20000002ff137230 */ /* 0x004fcc0000004100 */
[----:B------:R-:W0:Y:S01]  /*1670*/  F2I.FTZ.TRUNC.NTZ R19, R19 ;  /* 0x0000001300137305 */ /* 0x000e22000021f100 */
[----:B------:R-:W-:Y:S05]  /*1680*/  BRA `(.L_x_31561) ;  /* 0x0000000800d07947 */ /* 0x000fea0003800000 */
.L_x_31564:
        /* <DEDUP_REMOVED lines=9> */
.L_x_31567:
[----:B------:R-:W2:Y:S02]  /*1720*/  LDG.E.U16 R2, desc[UR36][R2.64] ;  /* 0x0000002402027981 */ /* 0x000ea4000c1e1500 */
[----:B--2---:R-:W-:-:S06]  /*1730*/  HADD2.F32 R19, -RZ, R2.H0_H0 ;  /* 0x20000002ff137230 */ /* 0x004fcc0000004100 */
[----:B------:R-:W0:Y:S01]  /*1740*/  F2I.FTZ.TRUNC.NTZ R19, R19 ;  /* 0x0000001300137305 */ /* 0x000e22000021f100 */
[----:B------:R-:W-:Y:S05]  /*1750*/  BRA `(.L_x_31561) ;  /* 0x00000008009c7947 */ /* 0x000fea0003800000 */
.L_x_31566:
[----:B------:R-:W2:Y:S02]  /*1760*/  LDG.E.64 R2, desc[UR36][R2.64] ;  /* 0x0000002402027981 */ /* 0x000ea4000c1e1b00 */
[----:B--2---:R0:W1:Y:S01]  /*1770*/  F2I.F64.TRUNC R19, R2 ;  /* 0x0000000200137311 */ /* 0x004062000030d100 */
[----:B------:R-:W-:Y:S05]  /*1780*/  BRA `(.L_x_31561) ;  /* 0x0000000800907947 */ /* 0x000fea0003800000 */
.L_x_31556:
        /* <DEDUP_REMOVED lines=12> */
.L_x_31570:
[----:B------:R-:W2:Y:S02]  /*1850*/  LDG.E.64 R2, desc[UR36][R2.64] ;  /* 0x0000002402027981 */ /* 0x000ea4000c1e1b00 */
[----:B--2---:R0:W1:Y:S01]  /*1860*/  F2I.F64.TRUNC R19, R2 ;  /* 0x0000000200137311 */ /* 0x004062000030d100 */
[----:B------:R-:W-:Y:S05]  /*1870*/  BRA `(.L_x_31561) ;  /* 0x0000000800547947 */ /* 0x000fea0003800000 */
.L_x_31569:
        /* <DEDUP_REMOVED lines=27> */
.L_x_31572:
        /* <DEDUP_REMOVED lines=14> */
.L_x_31571:
[----:B------:R-:W2:Y:S02]  /*1b10*/  LDG.E.U16 R19, desc[UR36][R2.64] ;  /* 0x0000002402137981 */ /* 0x000ea4000c1e1500 */
[----:B--2---:R-:W-:-:S06]  /*1b20*/  IMAD.U32 R19, R19, 0x10000, RZ ;  /* 0x0001000013137824 */ /* 0x004fcc00078e00ff */
[----:B------:R-:W0:Y:S01]  /*1b30*/  F2I.FTZ.TRUNC.NTZ R19, R19 ;  /* 0x0000001300137305 */ /* 0x000e22000021f100 */
[----:B------:R-:W-:Y:S05]  /*1b40*/  BRA `(.L_x_31561) ;  /* 0x0000000400a07947 */ /* 0x000fea0003800000 */
.L_x_31568:
        /* <DEDUP_REMOVED lines=10> */
.L_x_31575:
        /* <DEDUP_REMOVED lines=21> */
.L_x_31579:
[----:B------:R-:W-:Y:S05]  /*1d40*/  BSYNC B1 ;  /* 0x0000000000017941 */ /* 0x000fea0003800000 */
.L_x_31578:
[----:B------:R-:W-:Y:S01]  /*1d50*/  IMAD.SHL.U32 R2, R2, 0x100000, RZ ;  /* 0x0010000002027824 */ /* 0x000fe200078e00ff */
[----:B------:R-:W-:-:S04]  /*1d60*/  LEA R0, R0, 0x3b800000, 0x17 ;  /* 0x3b80000000007811 */ /* 0x000fc800078eb8ff */
[----:B------:R-:W-:-:S07]  /*1d70*/  LOP3.LUT R19, R0, R2, R19, 0xfe, !PT ;  /* 0x0000000200137212 */ /* 0x000fce00078efe13 */
.L_x_31577:
[----:B------:R-:W-:Y:S05]  /*1d80*/  BSYNC B0 ;  /* 0x0000000000007941 */ /* 0x000fea0003800000 */
.L_x_31576:
[----:B------:R-:W1:Y:S01]  /*1d90*/  F2I.FTZ.TRUNC.NTZ R19, R19 ;  /* 0x0000001300137305 */ /* 0x000e62000021f100 */
[----:B------:R-:W-:Y:S05]  /*1da0*/  BRA `(.L_x_31561) ;  /* 0x0000000400087947 */ /* 0x000fea0003800000 */
.L_x_31574:
        /* <DEDUP_REMOVED lines=21> */
.L_x_31583:
[----:B------:R-:W-:Y:S05]  /*1f00*/  BSYNC B1 ;  /* 0x0000000000017941 */ /* 0x000fea0003800000 */
.L_x_31582:
[----:B------:R-:W-:Y:S01]  /*1f10*/  IMAD.SHL.U32 R2, R2, 0x200000, RZ ;  /* 0x0020000002027824 */ /* 0x000fe200078e00ff */
[----:B------:R-:W-:-:S04]  /*1f20*/  LEA R0, R0, 0x37800000, 0x17 ;  /* 0x3780000000007811 */ /* 0x000fc800078eb8ff */
[----:B------:R-:W-:-:S07]  /*1f30*/  LOP3.LUT R19, R0, R2, R19, 0xfe, !PT ;  /* 0x0000000200137212 */ /* 0x000fce00078efe13 */
.L_x_31581:
[----:B------:R-:W-:Y:S05]  /*1f40*/  BSYNC B0 ;  /* 0x0000000000007941 */ /* 0x000fea0003800000 */
.L_x_31580:
[----:B------:R-:W2:Y:S01]  /*1f50*/  F2I.FTZ.TRUNC.NTZ R19, R19 ;  /* 0x0000001300137305 */ /* 0x000ea2000021f100 */
[----:B------:R-:W-:Y:S05]  /*1f60*/  BRA `(.L_x_31561) ;  /* 0x0000000000987947 */ /* 0x000fea0003800000 */
.L_x_31573:
        /* <DEDUP_REMOVED lines=14> */
.L_x_31587:
[----:B------:R-:W-:Y:S05]  /*2050*/  BSYNC B0 ;  /* 0x0000000000007941 */ /* 0x000fea0003800000 */
.L_x_31586:
[----:B------:R-:W4:Y:S01]  /*2060*/  F2I.FTZ.TRUNC.NTZ R19, R19 ;  /* 0x0000001300137305 */ /* 0x000f22000021f100 */
[----:B------:R-:W-:Y:S05]  /*2070*/  BRA `(.L_x_31561) ;  /* 0x0000000000547947 */ /* 0x000fea0003800000 */
.L_x_31560:
        /* <DEDUP_REMOVED lines=17> */
.L_x_31588:
[----:B------:R-:W-:Y:S05]  /*2190*/  BRA `(.L_x_31561) ;  /* 0x00000000000c7947 */ /* 0x000fea0003800000 */
.L_x_31585:
[----:B------:R0:W5:Y:S01]  /*21a0*/  LDG.E R19, desc[UR36][R2.64] ;  /* 0x0000002402137981 */ /* 0x000162000c1e1900 */
[----:B------:R-:W-:Y:S05]  /*21b0*/  BRA `(.L_x_31561) ;  /* 0x0000000000047947 */ /* 0x000fea0003800000 */
.L_x_31584:
[----:B------:R3:W5:Y:S02]  /*21c0*/  LDG.E R19, desc[UR36][R2.64] ;  /* 0x0000002402137981 */ /* 0x000764000c1e1900 */
.L_x_31561:
        /* <DEDUP_REMOVED lines=25> */
.L_x_31590:
[----:B------:R-:W-:Y:S05]  /*2360*/  BSYNC B6 ;  /* 0x0000000000067941 */ /* 0x000fea0003800000 */
.L_x_31589:
        /* <DEDUP_REMOVED lines=14> */
.L_x_31594:
[----:B------:R0:W-:Y:S01]  /*2450*/  STG.E.U8 desc[UR36][R16.64], RZ ;  /* 0x000000ff10007986 */ /* 0x0001e2000c101124 */
[----:B------:R-:W-:Y:S05]  /*2460*/  BRA `(.L_x_31596) ;  /* 0x00000004008c7947 */ /* 0x000fea0003800000 */
.L_x_31593:
        /* <DEDUP_REMOVED lines=8> */
.L_x_31598:
[----:B------:R0:W-:Y:S01]  /*24f0*/  STG.E desc[UR36][R16.64], RZ ;  /* 0x000000ff10007986 */ /* 0x0001e2000c101924 */
[----:B------:R-:W-:Y:S05]  /*2500*/  BRA `(.L_x_31596) ;  /* 0x0000000400647947 */ /* 0x000fea0003800000 */
.L_x_31597:
[----:B------:R0:W-:Y:S01]  /*2510*/  STG.E.U16 desc[UR36][R16.64], RZ ;  /* 0x000000ff10007986 */ /* 0x0001e2000c101524 */
[----:B------:R-:W-:Y:S05]  /*2520*/  BRA `(.L_x_31596) ;  /* 0x00000004005c7947 */ /* 0x000fea0003800000 */
.L_x_31592:
        /* <DEDUP_REMOVED lines=8> */
.L_x_31600:
[----:B------:R0:W-:Y:S01]  /*25b0*/  STG.E.U16 desc[UR36][R16.64], RZ ;  /* 0x000000ff10007986 */ /* 0x0001e2000c101524 */
[----:B------:R-:W-:Y:S05]  /*25c0*/  BRA `(.L_x_31596) ;  /* 0x0000000400347947 */ /* 0x000fea0003800000 */
.L_x_31599:
        /* <DEDUP_REMOVED lines=8> */
.L_x_31602:
[----:B------:R0:W-:Y:S01]  /*2650*/  STG.E desc[UR36][R16.64], RZ ;  /* 0x000000ff10007986 */ /* 0x0001e2000c101924 */
[----:B------:R-:W-:Y:S05]  /*2660*/  BRA `(.L_x_31596) ;  /* 0x00000004000c7947 */ /* 0x000fea0003800000 */
.L_x_31601:
[----:B------:R0:W-:Y:S01]  /*2670*/  STG.E.64 desc[UR36][R16.64], RZ ;  /* 0x000000ff10007986 */ /* 0x0001e2000c101b24 */
[----:B------:R-:W-:Y:S05]  /*2680*/  BRA `(.L_x_31596) ;  /* 0x0000000400047947 */ /* 0x000fea0003800000 */
.L_x_31591:
        /* <DEDUP_REMOVED lines=10> */
.L_x_31605:
[----:B------:R0:W-:Y:S01]  /*2730*/  STG.E.128 desc[UR36][R16.64], RZ ;  /* 0x000000ff10007986 */ /* 0x0001e2000c101d24 */
[----:B------:R-:W-:Y:S05]  /*2740*/  BRA `(.L_x_31596) ;  /* 0x0000000000d47947 */ /* 0x000fea0003800000 */
.L_x_31604:
        /* <DEDUP_REMOVED lines=8> */
.L_x_31607:
[----:B------:R0:W-:Y:S01]  /*27d0*/  STG.E.U8 desc[UR36][R16.64], RZ ;  /* 0x000000ff10007986 */ /* 0x0001e2000c101124 */
[----:B------:R-:W-:Y:S05]  /*27e0*/  BRA `(.L_x_31596) ;  /* 0x0000000000ac7947 */ /* 0x000fea0003800000 */
.L_x_31606:
[----:B------:R0:W-:Y:S01]  /*27f0*/  STG.E.U16 desc[UR36][R16.64], RZ ;  /* 0x000000ff10007986 */ /* 0x0001e2000c101524 */
[----:B------:R-:W-:Y:S05]  /*2800*/  BRA `(.L_x_31596) ;  /* 0x0000000000a47947 */ /* 0x000fea0003800000 */
.L_x_31603:
        /* <DEDUP_REMOVED lines=10> */
.L_x_31610:
[----:B------:R1:W-:Y:S01]  /*28b0*/  STG.E.U8 desc[UR36][R16.64], RZ ;  /* 0x000000ff10007986 */ /* 0x0003e2000c101124 */
[----:B------:R-:W-:Y:S05]  /*28c0*/  BRA `(.L_x_31596) ;  /* 0x0000000000747947 */ /* 0x000fea0003800000 */
.L_x_31609:
[----:B------:R0:W-:Y:S01]  /*28d0*/  STG.E.U8 desc[UR36][R16.64], RZ ;  /* 0x000000ff10007986 */ /* 0x0001e2000c101124 */
[----:B------:R-:W-:Y:S05]  /*28e0*/  BRA `(.L_x_31596) ;  /* 0x00000000006c7947 */ /* 0x000fea0003800000 */
.L_x_31608:
[----:B------:R-:W-:-:S13]  /*28f0*/  ISETP.NE.AND P0, PT, R0, 0x1c, PT ;  /* 0x0000001c0000780c */ /* 0x000fda0003f05270 */
[----:B------:R-:W-:Y:S05]  /*2900*/  @!P0 BRA `(.L_x_31611) ;  /* 0x0000000000608947 */ /* 0x000fea0003800000 */
[----:B------:R-:W-:-:S13]  /*2910*/  ISETP.NE.AND P0, PT, R0, 0x1d, PT ;  /* 0x0000001d0000780c */ /* 0x000fda0003f05270 */
[----:B------:R-:W-:Y:S05]  /*2920*/  @!P0 BRA `(.L_x_31612) ;  /* 0x0000000000508947 */ /* 0x000fea0003800000 */
[----:B------:R-:W-:-:S13]  /*2930*/  ISETP.NE.AND P0, PT, R0, 0x2c, PT ;  /* 0x0000002c0000780c */ /* 0x000fda0003f05270 */
[----:B------:R3:W-:Y:S01]  /*2940*/  @!P0 STG.E.U8 desc[UR36][R16.64], RZ ;  /* 0x000000ff10008986 */ /* 0x0007e2000c101124 */
[----:B------:R-:W-:Y:S05]  /*2950*/  @!P0 BRA `(.L_x_31596) ;  /* 0x0000000000508947 */ /* 0x000fea0003800000 */
.L_x_31595:
        /* <DEDUP_REMOVED lines=16> */
.L_x_31613:
[----:B------:R-:W-:Y:S05]  /*2a60*/  BRA `(.L_x_31596) ;  /* 0x00000000000c7947 */ /* 0x000fea0003800000 */
.L_x_31612:
[----:B------:R4:W-:Y:S01]  /*2a70*/  STG.E.64 desc[UR36][R16.64], RZ ;  /* 0x000000ff10007986 */ /* 0x0009e2000c101b24 */
[----:B------:R-:W-:Y:S05]  /*2a80*/  BRA `(.L_x_31596) ;  /* 0x0000000000047947 */ /* 0x000fea0003800000 */
.L_x_31611:
[----:B------:R0:W-:Y:S02]  /*2a90*/  STG.E desc[UR36][R16.64], RZ ;  /* 0x000000ff10007986 */ /* 0x0001e4000c101924 */
.L_x_31596:
[----:B------:R-:W-:-:S04]  /*2aa0*/  IMAD R18, R18, 0x200, R23 ;  /* 0x0000020012127824 */ /* 0x000fc800078e0217 */
[----:B------:R-:W-:-:S07]  /*2ab0*/  VIADD R19, R18, 0x80 ;  /* 0x0000008012137836 */ /* 0x000fce0000000000 */
.L_x_31554:
[----:B------:R-:W-:Y:S05]  /*2ac0*/  BSYNC B7 ;  /* 0x0000000000077941 */ /* 0x000fea0003800000 */
.L_x_31553:
        /* <DEDUP_REMOVED lines=307> */
.L_x_31616:
        /* <DEDUP_REMOVED lines=20> */
.L_x_31620:
[----:B------:R1:W5:Y:S01]  /*3f40*/  LDG.E.U8 R18, desc[UR36][R2.64] ;  /* 0x0000002402127981 */ /* 0x000362000c1e1100 */
[----:B------:R-:W-:Y:S05]  /*3f50*/  BRA `(.L_x_31622) ;  /* 0x0000000c00347947 */ /* 0x000fea0003800000 */
.L_x_31619:
        /* <DEDUP_REMOVED lines=8> */
.L_x_31624:
[----:B------:R3:W5:Y:S01]  /*3fe0*/  LDG.E R18, desc[UR36][R2.64] ;  /* 0x0000002402127981 */ /* 0x000762000c1e1900 */
[----:B------:R-:W-:Y:S05]  /*3ff0*/  BRA `(.L_x_31622) ;  /* 0x0000000c000c7947 */ /* 0x000fea0003800000 */
.L_x_31623:
[----:B------:R2:W5:Y:S01]  /*4000*/  LDG.E.S16 R18, desc[UR36][R2.64] ;  /* 0x0000002402127981 */ /* 0x000562000c1e1700 */
[----:B------:R-:W-:Y:S05]  /*4010*/  BRA `(.L_x_31622) ;  /* 0x0000000c00047947 */ /* 0x000fea0003800000 */
.L_x_31618:
        /* <DEDUP_REMOVED lines=9> */
.L_x_31626:
[----:B------:R-:W2:Y:S02]  /*40b0*/  LDG.E.U16 R2, desc[UR36][R2.64] ;  /* 0x0000002402027981 */ /* 0x000ea4000c1e1500 */
[----:B--2---:R-:W-:-:S06]  /*40c0*/  HADD2.F32 R18, -RZ, R2.H0_H0 ;  /* 0x20000002ff127230 */ /* 0x004fcc0000004100 */
[----:B------:R-:W0:Y:S01]  /*40d0*/  F2I.FTZ.TRUNC.NTZ R18, R18 ;  /* 0x0000001200127305 */ /* 0x000e22000021f100 */
[----:B------:R-:W-:Y:S05]  /*40e0*/  BRA `(.L_x_31622) ;  /* 0x0000000800d07947 */ /* 0x000fea0003800000 */
.L_x_31625:
        /* <DEDUP_REMOVED lines=9> */
.L_x_31628:
[----:B------:R-:W2:Y:S02]  /*4180*/  LDG.E.U16 R2, desc[UR36][R2.64] ;  /* 0x0000002402027981 */ /* 0x000ea4000c1e1500 */
[----:B--2---:R-:W-:-:S06]  /*4190*/  HADD2.F32 R18, -RZ, R2.H0_H0 ;  /* 0x20000002ff127230 */ /* 0x004fcc0000004100 */
[----:B------:R-:W0:Y:S01]  /*41a0*/  F2I.FTZ.TRUNC.NTZ R18, R18 ;  /* 0x0000001200127305 */ /* 0x000e22000021f100 */
[----:B------:R-:W-:Y:S05]  /*41b0*/  BRA `(.L_x_31622) ;  /* 0x00000008009c7947 */ /* 0x000fea0003800000 */
.L_x_31627:
[----:B------:R-:W2:Y:S02]  /*41c0*/  LDG.E.64 R2, desc[UR36][R2.64] ;  /* 0x0000002402027981 */ /* 0x000ea4000c1e1b00 */
[----:B--2---:R0:W1:Y:S01]  /*41d0*/  F2I.F64.TRUNC R18, R2 ;  /* 0x0000000200127311 */ /* 0x004062000030d100 */
[----:B------:R-:W-:Y:S05]  /*41e0*/  BRA `(.L_x_31622) ;  /* 0x0000000800907947 */ /* 0x000fea0003800000 */
.L_x_31617:
        /* <DEDUP_REMOVED lines=12> */
.L_x_31631:
[----:B------:R-:W2:Y:S02]  /*42b0*/  LDG.E.64 R2, desc[UR36][R2.64] ;  /* 0x0000002402027981 */ /* 0x000ea4000c1e1b00 */
[----:B--2---:R0:W1:Y:S01]  /*42c0*/  F2I.F64.TRUNC R18, R2 ;  /* 0x0000000200127311 */ /* 0x004062000030d100 */
[----:B------:R-:W-:Y:S05]  /*42d0*/  BRA `(.L_x_31622) ;  /* 0x0000000800547947 */ /* 0x000fea0003800000 */
.L_x_31630:
        /* <DEDUP_REMOVED lines=27> */
.L_x_31633:
        /* <DEDUP_REMOVED lines=14> */
.L_x_31632:
[----:B------:R-:W2:Y:S02]  /*4570*/  LDG.E.U16 R18, desc[UR36][R2.64] ;  /* 0x0000002402127981 */ /* 0x000ea4000c1e1500 */
[----:B--2---:R-:W-:-:S06]  /*4580*/  IMAD.U32 R18, R18, 0x10000, RZ ;  /* 0x0001000012127824 */ /* 0x004fcc00078e00ff */
[----:B------:R-:W0:Y:S01]  /*4590*/  F2I.FTZ.TRUNC.NTZ R18, R18 ;  /* 0x0000001200127305 */ /* 0x000e22000021f100 */
[----:B------:R-:W-:Y:S05]  /*45a0*/  BRA `(.L_x_31622) ;  /* 0x0000000400a07947 */ /* 0x000fea0003800000 */
.L_x_31629:
        /* <DEDUP_REMOVED lines=10> */
.L_x_31636:
        /* <DEDUP_REMOVED lines=21> */
.L_x_31640:
[----:B------:R-:W-:Y:S05]  /*47a0*/  BSYNC B1 ;  /* 0x0000000000017941 */ /* 0x000fea0003800000 */
.L_x_31639:
[----:B------:R-:W-:Y:S01]  /*47b0*/  IMAD.SHL.U32 R2, R2, 0x100000, RZ ;  /* 0x0010000002027824 */ /* 0x000fe200078e00ff */
[----:B------:R-:W-:-:S04]  /*47c0*/  LEA R3, R0, 0x3b800000, 0x17 ;  /* 0x3b80000000037811 */ /* 0x000fc800078eb8ff */
[----:B------:R-:W-:-:S07]  /*47d0*/  LOP3.LUT R18, R3, R2, R18, 0xfe, !PT ;  /* 0x0000000203127212 */ /* 0x000fce00078efe12 */
.L_x_31638:
[----:B------:R-:W-:Y:S05]  /*47e0*/  BSYNC B0 ;  /* 0x0000000000007941 */ /* 0x000fea0003800000 */
.L_x_31637:
[----:B------:R-:W0:Y:S01]  /*47f0*/  F2I.FTZ.TRUNC.NTZ R18, R18 ;  /* 0x0000001200127305 */ /* 0x000e22000021f100 */
[----:B------:R-:W-:Y:S05]  /*4800*/  BRA `(.L_x_31622) ;  /* 0x0000000400087947 */ /* 0x000fea0003800000 */
.L_x_31635:
        /* <DEDUP_REMOVED lines=21> */
.L_x_31644:
[----:B------:R-:W-:Y:S05]  /*4960*/  BSYNC B1 ;  /* 0x0000000000017941 */ /* 0x000fea0003800000 */
.L_x_31643:
[----:B------:R-:W-:Y:S01]  /*4970*/  IMAD.SHL.U32 R2, R2, 0x200000, RZ ;  /* 0x0020000002027824 */ /* 0x000fe200078e00ff */
[----:B------:R-:W-:-:S04]  /*4980*/  LEA R3, R0, 0x37800000, 0x17 ;  /* 0x3780000000037811 */ /* 0x000fc800078eb8ff */
[----:B------:R-:W-:-:S07]  /*4990*/  LOP3.LUT R18, R3, R2, R18, 0xfe, !PT ;  /* 0x0000000203127212 */ /* 0x000fce00078efe12 */
.L_x_31642:
[----:B------:R-:W-:Y:S05]  /*49a0*/  BSYNC B0 ;  /* 0x0000000000007941 */ /* 0x000fea0003800000 */
.L_x_31641:
[----:B------:R-:W0:Y:S01]  /*49b0*/  F2I.FTZ.TRUNC.NTZ R18, R18 ;  /* 0x0000001200127305 */ /* 0x000e22000021f100 */
[----:B------:R-:W-:Y:S05]  /*49c0*/  BRA `(.L_x_31622) ;  /* 0x0000000000987947 */ /* 0x000fea0003800000 */
.L_x_31634:
        /* <DEDUP_REMOVED lines=14> */
.L_x_31648:
[----:B------:R-:W-:Y:S05]  /*4ab0*/  BSYNC B0 ;  /* 0x0000000000007941 */ /* 0x000fea0003800000 */
.L_x_31647:
[----:B------:R-:W0:Y:S01]  /*4ac0*/  F2I.FTZ.TRUNC.NTZ R18, R18 ;  /* 0x0000001200127305 */ /* 0x000e22000021f100 */
[----:B------:R-:W-:Y:S05]  /*4ad0*/  BRA `(.L_x_31622) ;  /* 0x0000000000547947 */ /* 0x000fea0003800000 */
.L_x_31621:
        /* <DEDUP_REMOVED lines=17> */
.L_x_31649:
[----:B------:R-:W-:Y:S05]  /*4bf0*/  BRA `(.L_x_31622) ;  /* 0x00000000000c7947 */ /* 0x000fea0003800000 */
.L_x_31646:
[----:B------:R0:W5:Y:S01]  /*4c00*/  LDG.E R18, desc[UR36][R2.64] ;  /* 0x0000002402127981 */ /* 0x000162000c1e1900 */
[----:B------:R-:W-:Y:S05]  /*4c10*/  BRA `(.L_x_31622) ;  /* 0x0000000000047947 */ /* 0x000fea0003800000 */
.L_x_31645:
[----:B------:R0:W5:Y:S02]  /*4c20*/  LDG.E R18, desc[UR36][R2.64] ;  /* 0x0000002402127981 */ /* 0x000164000c1e1900 */
.L_x_31622:
        /* <DEDUP_REMOVED lines=25> */
.L_x_31651:
[----:B------:R-:W-:Y:S05]  /*4dc0*/  BSYNC B6 ;  /* 0x0000000000067941 */ /* 0x000fea0003800000 */
.L_x_31650:
        /* <DEDUP_REMOVED lines=14> */
.L_x_31655:
[----:B------:R0:W-:Y:S01]  /*4eb0*/  STG.E.U8 desc[UR36][R16.64], RZ ;  /* 0x000000ff10007986 */ /* 0x0001e2000c101124 */
[----:B------:R-:W-:Y:S05]  /*4ec0*/  BRA `(.L_x_31657) ;  /* 0x00000004008c7947 */ /* 0x000fea0003800000 */
.L_x_31654:
        /* <DEDUP_REMOVED lines=8> */
.L_x_31659:
[----:B------:R0:W-:Y:S01]  /*4f50*/  STG.E desc[UR36][R16.64], RZ ;  /* 0x000000ff10007986 */ /* 0x0001e2000c101924 */
[----:B------:R-:W-:Y:S05]  /*4f60*/  BRA `(.L_x_31657) ;  /* 0x0000000400647947 */ /* 0x000fea0003800000 */
.L_x_31658:
[----:B------:R0:W-:Y:S01]  /*4f70*/  STG.E.U16 desc[UR36][R16.64], RZ ;  /* 0x000000ff10007986 */ /* 0x0001e2000c101524 */
[----:B------:R-:W-:Y:S05]  /*4f80*/  BRA `(.L_x_31657) ;  /* 0x00000004005c7947 */ /* 0x000fea0003800000 */
.L_x_31653:
        /* <DEDUP_REMOVED lines=8> */
.L_x_31661:
[----:B------:R0:W-:Y:S01]  /*5010*/  STG.E.U16 desc[UR36][R16.64], RZ ;  /* 0x000000ff10007986 */ /* 0x0001e2000c101524 */
[----:B------:R-:W-:Y:S05]  /*5020*/  BRA `(.L_x_31657) ;  /* 0x0000000400347947 */ /* 0x000fea0003800000 */
.L_x_31660:
        /* <DEDUP_REMOVED lines=8> */
.L_x_31663:
[----:B------:R0:W-:Y:S01]  /*50b0*/  STG.E desc[UR36][R16.64], RZ ;  /* 0x000000ff10007986 */ /* 0x0001e2000c101924 */
[----:B------:R-:W-:Y:S05]  /*50c0*/  BRA `(.L_x_31657) ;  /* 0x00000004000c7947 */ /* 0x000fea0003800000 */
.L_x_31662:
[----:B------:R0:W-:Y:S01]  /*50d0*/  STG.E.64 desc[UR36][R16.64], RZ ;  /* 0x000000ff10007986 */ /* 0x0001e2000c101b24 */
[----:B------:R-:W-:Y:S05]  /*50e0*/  BRA `(.L_x_31657) ;  /* 0x0000000400047947 */ /* 0x000fea0003800000 */
.L_x_31652:
        /* <DEDUP_REMOVED lines=10> */
.L_x_31666:
[----:B------:R0:W-:Y:S01]  /*5190*/  STG.E.128 desc[UR36][R16.64], RZ ;  /* 0x000000ff10007986 */ /* 0x0001e2000c101d24 */
[----:B------:R-:W-:Y:S05]  /*51a0*/  BRA `(.L_x_31657) ;  /* 0x0000000000d47947 */ /* 0x000fea0003800000 */
.L_x_31665:
        /* <DEDUP_REMOVED lines=8> */
.L_x_31668:
[----:B------:R2:W-:Y:S01]  /*5230*/  STG.E.U8 desc[UR36][R16.64], RZ ;  /* 0x000000ff10007986 */ /* 0x0005e2000c101124 */
[----:B------:R-:W-:Y:S05]  /*5240*/  BRA `(.L_x_31657) ;  /* 0x0000000000ac7947 */ /* 0x000fea0003800000 */
.L_x_31667:
[----:B------:R4:W-:Y:S01]  /*5250*/  STG.E.U16 desc[UR36][R16.64], RZ ;  /* 0x000000ff10007986 */ /* 0x0009e2000c101524 */
[----:B------:R-:W-:Y:S05]  /*5260*/  BRA `(.L_x_31657) ;  /* 0x0000000000a47947 */ /* 0x000fea0003800000 */
.L_x_31664:
        /* <DEDUP_REMOVED lines=10> */
.L_x_31671:
[----:B------:R0:W-:Y:S01]  /*5310*/  STG.E.U8 desc[UR36][R16.64], RZ ;  /* 0x000000ff10007986 */ /* 0x0001e2000c101124 */
[----:B------:R-:W-:Y:S05]  /*5320*/  BRA `(.L_x_31657) ;  /* 0x0000000000747947 */ /* 0x000fea0003800000 */
.L_x_31670:
[----:B------:R0:W-:Y:S01]  /*5330*/  STG.E.U8 desc[UR36][R16.64], RZ ;  /* 0x000000ff10007986 */ /* 0x0001e2000c101124 */
[----:B------:R-:W-:Y:S05]  /*5340*/  BRA `(.L_x_31657) ;  /* 0x00000000006c7947 */ /* 0x000fea0003800000 */
.L_x_31669:
[----:B------:R-:W-:-:S13]  /*5350*/  ISETP.NE.AND P0, PT, R0, 0x1c, PT ;  /* 0x0000001c0000780c */ /* 0x000fda0003f05270 */
[----:B------:R-:W-:Y:S05]  /*5360*/  @!P0 BRA `(.L_x_31672) ;  /* 0x0000000000608947 */ /* 0x000fea0003800000 */
[----:B------:R-:W-:-:S13]  /*5370*/  ISETP.NE.AND P0, PT, R0, 0x1d, PT ;  /* 0x0000001d0000780c */ /* 0x000fda0003f05270 */
[----:B------:R-:W-:Y:S05]  /*5380*/  @!P0 BRA `(.L_x_31673) ;  /* 0x0000000000508947 */ /* 0x000fea0003800000 */
[----:B------:R-:W-:-:S13]  /*5390*/  ISETP.NE.AND P0, PT, R0, 0x2c, PT ;  /* 0x0000002c0000780c */ /* 0x000fda0003f05270 */
[----:B------:R0:W-:Y:S01]  /*53a0*/  @!P0 STG.E.U8 desc[UR36][R16.64], RZ ;  /* 0x000000ff10008986 */ /* 0x0001e2000c101124 */
[----:B------:R-:W-:Y:S05]  /*53b0*/  @!P0 BRA `(.L_x_31657) ;  /* 0x0000000000508947 */ /* 0x000fea0003800000 */
.L_x_31656:
        /* <DEDUP_REMOVED lines=16> */
.L_x_31674:
[----:B------:R-:W-:Y:S05]  /*54c0*/  BRA `(.L_x_31657) ;  /* 0x00000000000c7947 */ /* 0x000fea0003800000 */
.L_x_31673:
[----:B------:R0:W-:Y:S01]  /*54d0*/  STG.E.64 desc[UR36][R16.64], RZ ;  /* 0x000000ff10007986 */ /* 0x0001e2000c101b24 */
[----:B------:R-:W-:Y:S05]  /*54e0*/  BRA `(.L_x_31657) ;  /* 0x0000000000047947 */ /* 0x000fea0003800000 */
.L_x_31672:
[----:B------:R0:W-:Y:S02]  /*54f0*/  STG.E desc[UR36][R16.64], RZ ;  /* 0x000000ff10007986 */ /* 0x0001e4000c101924 */
.L_x_31657:
[----:B------:R-:W-:-:S07]  /*5500*/  IADD3 R19, R19, 0x80, RZ ;  /* 0x0000008013137810 */ /* 0x000fce0007ffe0ff */
.L_x_31615:
[----:B------:R-:W-:Y:S05]  /*5510*/  BSYNC B7 ;  /* 0x0000000000077941 */ /* 0x000fea0003800000 */
.L_x_31614:
        /* <DEDUP_REMOVED lines=307> */
.L_x_31677:
        /* <DEDUP_REMOVED lines=20> */
.L_x_31681:
[----:B------:R3:W5:Y:S01]  /*6990*/  LDG.E.U8 R18, desc[UR36][R2.64] ;  /* 0x0000002402127981 */ /* 0x000762000c1e1100 */
[----:B------:R-:W-:Y:S05]  /*69a0*/  BRA `(.L_x_31683) ;  /* 0x0000000c00347947 */ /* 0x000fea0003800000 */
.L_x_31680:
        /* <DEDUP_REMOVED lines=8> */
.L_x_31685:
[----:B------:R2:W5:Y:S01]  /*6a30*/  LDG.E R18, desc[UR36][R2.64] ;  /* 0x0000002402127981 */ /* 0x000562000c1e1900 */
[----:B------:R-:W-:Y:S05]  /*6a40*/  BRA `(.L_x_31683) ;  /* 0x0000000c000c7947 */ /* 0x000fea0003800000 */
.L_x_31684:
[----:B------:R0:W5:Y:S01]  /*6a50*/  LDG.E.S16 R18, desc[UR36][R2.64] ;  /* 0x0000002402127981 */ /* 0x000162000c1e1700 */
[----:B------:R-:W-:Y:S05]  /*6a60*/  BRA `(.L_x_31683) ;  /* 0x0000000c00047947 */ /* 0x000fea0003800000 */
.L_x_31679:
        /* <DEDUP_REMOVED lines=9> */
.L_x_31687:
[----:B------:R-:W2:Y:S02]  /*6b00*/  LDG.E.U16 R2, desc[UR36][R2.64] ;  /* 0x0000002402027981 */ /* 0x000ea4000c1e1500 */
[----:B--2---:R-:W-:-:S06]  /*6b10*/  HADD2.F32 R18, -RZ, R2.H0_H0 ;  /* 0x20000002ff127230 */ /* 0x004fcc0000004100 */
[----:B------:R-:W0:Y:S01]  /*6b20*/  F2I.FTZ.TRUNC.NTZ R18, R18 ;  /* 0x0000001200127305 */ /* 0x000e22000021f100 */
[----:B------:R-:W-:Y:S05]  /*6b30*/  BRA `(.L_x_31683) ;  /* 0x0000000800d07947 */ /* 0x000fea0003800000 */
.L_x_31686:
        /* <DEDUP_REMOVED lines=9> */
.L_x_31689:
[----:B------:R-:W2:Y:S02]  /*6bd0*/  LDG.E.U16 R2, desc[UR36][R2.64] ;  /* 0x0000002402027981 */ /* 0x000ea4000c1e1500 */
[----:B--2---:R-:W-:-:S06]  /*6be0*/  HADD2.F32 R18, -RZ, R2.H0_H0 ;  /* 0x20000002ff127230 */ /* 0x004fcc0000004100 */
[----:B------:R-:W0:Y:S01]  /*6bf0*/  F2I.FTZ.TRUNC.NTZ R18, R18 ;  /* 0x0000001200127305 */ /* 0x000e22000021f100 */
[----:B------:R-:W-:Y:S05]  /*6c00*/  BRA `(.L_x_31683) ;  /* 0x00000008009c7947 */ /* 0x000fea0003800000 */
.L_x_31688:
[----:B------:R-:W2:Y:S02]  /*6c10*/  LDG.E.64 R2, desc[UR36][R2.64] ;  /* 0x0000002402027981 */ /* 0x000ea4000c1e1b00 */
[----:B--2---:R0:W1:Y:S01]  /*6c20*/  F2I.F64.TRUNC R18, R2 ;  /* 0x0000000200127311 */ /* 0x004062000030d100 */
[----:B------:R-:W-:Y:S05]  /*6c30*/  BRA `(.L_x_31683) ;  /* 0x0000000800907947 */ /* 0x000fea0003800000 */
.L_x_31678:
        /* <DEDUP_REMOVED lines=12> */
.L_x_31692:
[----:B------:R-:W2:Y:S02]  /*6d00*/  LDG.E.64 R2, desc[UR36][R2.64] ;  /* 0x0000002402027981 */ /* 0x000ea4000c1e1b00 */
[----:B--2---:R0:W1:Y:S01]  /*6d10*/  F2I.F64.TRUNC R18, R2 ;  /* 0x0000000200127311 */ /* 0x004062000030d100 */
[----:B------:R-:W-:Y:S05]  /*6d20*/  BRA `(.L_x_31683) ;  /* 0x0000000800547947 */ /* 0x000fea0003800000 */
.L_x_31691:
        /* <DEDUP_REMOVED lines=27> */
.L_x_31694:
        /* <DEDUP_REMOVED lines=14> */
.L_x_31693:
[----:B------:R-:W2:Y:S02]  /*6fc0*/  LDG.E.U16 R18, desc[UR36][R2.64] ;  /* 0x0000002402127981 */ /* 0x000ea4000c1e1500 */
[----:B--2---:R-:W-:-:S06]  /*6fd0*/  IMAD.U32 R18, R18, 0x10000, RZ ;  /* 0x0001000012127824 */ /* 0x004fcc00078e00ff */
[----:B------:R-:W0:Y:S01]  /*6fe0*/  F2I.FTZ.TRUNC.NTZ R18, R18 ;  /* 0x0000001200127305 */ /* 0x000e22000021f100 */
[----:B------:R-:W-:Y:S05]  /*6ff0*/  BRA `(.L_x_31683) ;  /* 0x0000000400a07947 */ /* 0x000fea0003800000 */
.L_x_31690:
        /* <DEDUP_REMOVED lines=10> */
.L_x_31697:
        /* <DEDUP_REMOVED lines=21> */
.L_x_31701:
[----:B------:R-:W-:Y:S05]  /*71f0*/  BSYNC B1 ;  /* 0x0000000000017941 */ /* 0x000fea0003800000 */
.L_x_31700:
[----:B------:R-:W-:Y:S02]  /*7200*/  LEA R3, R0, 0x3b800000, 0x17 ;  /* 0x3b80000000037811 */ /* 0x000fe400078eb8ff */
[----:B------:R-:W-:-:S04]  /*7210*/  SHF.L.U32 R2, R2, 0x14, RZ ;  /* 0x0000001402027819 */ /* 0x000fc800000006ff */
[----:B------:R-:W-:-:S07]  /*7220*/  LOP3.LUT R18, R3, R2, R18, 0xfe, !PT ;  /* 0x0000000203127212 */ /* 0x000fce00078efe12 */
.L_x_31699:
[----:B------:R-:W-:Y:S05]  /*7230*/  BSYNC B0 ;  /* 0x0000000000007941 */ /* 0x000fea0003800000 */
.L_x_31698:
[----:B------:R-:W0:Y:S01]  /*7240*/  F2I.FTZ.TRUNC.NTZ R18, R18 ;  /* 0x0000001200127305 */ /* 0x000e22000021f100 */
[----:B------:R-:W-:Y:S05]  /*7250*/  BRA `(.L_x_31683) ;  /* 0x0000000400087947 */ /* 0x000fea0003800000 */
.L_x_31696:
        /* <DEDUP_REMOVED lines=21> */
.L_x_31705:
[----:B------:R-:W-:Y:S05]  /*73b0*/  BSYNC B1 ;  /* 0x0000000000017941 */ /* 0x000fea0003800000 */
.L_x_31704:
[----:B------:R-:W-:Y:S01]  /*73c0*/  IMAD.SHL.U32 R2, R2, 0x200000, RZ ;  /* 0x0020000002027824 */ /* 0x000fe200078e00ff */
[----:B------:R-:W-:-:S04]  /*73d0*/  LEA R3, R0, 0x37800000, 0x17 ;  /* 0x3780000000037811 */ /* 0x000fc800078eb8ff */
[----:B------:R-:W-:-:S07]  /*73e0*/  LOP3.LUT R18, R3, R2, R18, 0xfe, !PT ;  /* 0x0000000203127212 */ /* 0x000fce00078efe12 */
.L_x_31703:
[----:B------:R-:W-:Y:S05]  /*73f0*/  BSYNC B0 ;  /* 0x0000000000007941 */ /* 0x000fea0003800000 */
.L_x_31702:
[----:B------:R-:W0:Y:S01]  /*7400*/  F2I.FTZ.TRUNC.NTZ R18, R18 ;  /* 0x0000001200127305 */ /* 0x000e22000021f100 */
[----:B------:R-:W-:Y:S05]  /*7410*/  BRA `(.L_x_31683) ;  /* 0x0000000000987947 */ /* 0x000fea0003800000 */
.L_x_31695:
        /* <DEDUP_REMOVED lines=14> */
.L_x_31709:
[----:B------:R-:W-:Y:S05]  /*7500*/  BSYNC B0 ;  /* 0x0000000000007941 */ /* 0x000fea0003800000 */
.L_x_31708:
[----:B------:R-:W0:Y:S01]  /*7510*/  F2I.FTZ.TRUNC.NTZ R18, R18 ;  /* 0x0000001200127305 */ /* 0x000e22000021f100 */
[----:B------:R-:W-:Y:S05]  /*7520*/  BRA `(.L_x_31683) ;  /* 0x0000000000547947 */ /* 0x000fea0003800000 */
.L_x_31682:
        /* <DEDUP_REMOVED lines=17> */
.L_x_31710:
[----:B------:R-:W-:Y:S05]  /*7640*/  BRA `(.L_x_31683) ;  /* 0x00000000000c7947 */ /* 0x000fea0003800000 */
.L_x_31707:
[----:B------:R0:W5:Y:S01]  /*7650*/  LDG.E R18, desc[UR36][R2.64] ;  /* 0x0000002402127981 */ /* 0x000162000c1e1900 */
[----:B------:R-:W-:Y:S05]  /*7660*/  BRA `(.L_x_31683) ;  /* 0x0000000000047947 */ /* 0x000fea0003800000 */
.L_x_31706:
[----:B------:R0:W5:Y:S02]  /*7670*/  LDG.E R18, desc[UR36][R2.64] ;  /* 0x0000002402127981 */ /* 0x000164000c1e1900 */
.L_x_31683:
        /* <DEDUP_REMOVED lines=25> */
.L_x_31712:
[----:B------:R-:W-:Y:S05]  /*7810*/  BSYNC B6 ;  /* 0x0000000000067941 */ /* 0x000fea0003800000 */
.L_x_31711:
        /* <DEDUP_REMOVED lines=14> */
.L_x_31716:
[----:B------:R0:W-:Y:S01]  /*7900*/  STG.E.U8 desc[UR36][R16.64], RZ ;  /* 0x000000ff10007986 */ /* 0x0001e2000c101124 */
[----:B------:R-:W-:Y:S05]  /*7910*/  BRA `(.L_x_31718) ;  /* 0x00000004008c7947 */ /* 0x000fea0003800000 */
.L_x_31715:
        /* <DEDUP_REMOVED lines=8> */
.L_x_31720:
[----:B------:R3:W-:Y:S01]  /*79a0*/  STG.E desc[UR36][R16.64], RZ ;  /* 0x000000ff10007986 */ /* 0x0007e2000c101924 */
[----:B------:R-:W-:Y:S05]  /*79b0*/  BRA `(.L_x_31718) ;  /* 0x0000000400647947 */ /* 0x000fea0003800000 */
.L_x_31719:
[----:B------:R2:W-:Y:S01]  /*79c0*/  STG.E.U16 desc[UR36][R16.64], RZ ;  /* 0x000000ff10007986 */ /* 0x0005e2000c101524 */
[----:B------:R-:W-:Y:S05]  /*79d0*/  BRA `(.L_x_31718) ;  /* 0x00000004005c7947 */ /* 0x000fea0003800000 */
.L_x_31714:
        /* <DEDUP_REMOVED lines=8> */
.L_x_31722:
[----:B------:R0:W-:Y:S01]  /*7a60*/  STG.E.U16 desc[UR36][R16.64], RZ ;  /* 0x000000ff10007986 */ /* 0x0001e2000c101524 */
[----:B------:R-:W-:Y:S05]  /*7a70*/  BRA `(.L_x_31718) ;  /* 0x0000000400347947 */ /* 0x000fea0003800000 */
.L_x_31721:
        /* <DEDUP_REMOVED lines=8> */
.L_x_31724:
[----:B------:R0:W-:Y:S01]  /*7b00*/  STG.E desc[UR36][R16.64], RZ ;  /* 0x000000ff10007986 */ /* 0x0001e2000c101924 */
[----:B------:R-:W-:Y:S05]  /*7b10*/  BRA `(.L_x_31718) ;  /* 0x00000004000c7947 */ /* 0x000fea0003800000 */
.L_x_31723:
[----:B------:R0:W-:Y:S01]  /*7b20*/  STG.E.64 desc[UR36][R16.64], RZ ;  /* 0x000000ff10007986 */ /* 0x0001e2000c101b24 */
[----:B------:R-:W-:Y:S05]  /*7b30*/  BRA `(.L_x_31718) ;  /* 0x0000000400047947 */ /* 0x000fea0003800000 */
.L_x_31713:
        /* <DEDUP_REMOVED lines=10> */
.L_x_31727:
[----:B------:R0:W-:Y:S01]  /*7be0*/  STG.E.128 desc[UR36][R16.64], RZ ;  /* 0x000000ff10007986 */ /* 0x0001e2000c101d24 */
[----:B------:R-:W-:Y:S05]  /*7bf0*/  BRA `(.L_x_31718) ;  /* 0x0000000000d47947 */ /* 0x000fea0003800000 */
.L_x_31726:
        /* <DEDUP_REMOVED lines=8> */
.L_x_31729:
[----:B------:R0:W-:Y:S01]  /*7c80*/  STG.E.U8 desc[UR36][R16.64], RZ ;  /* 0x000000ff10007986 */ /* 0x0001e2000c101124 */
[----:B------:R-:W-:Y:S05]  /*7c90*/  BRA `(.L_x_31718) ;  /* 0x0000000000ac7947 */ /* 0x000fea0003800000 */
.L_x_31728:
[----:B------:R0:W-:Y:S01]  /*7ca0*/  STG.E.U16 desc[UR36][R16.64], RZ ;  /* 0x000000ff10007986 */ /* 0x0001e2000c101524 */
[----:B------:R-:W-:Y:S05]  /*7cb0*/  BRA `(.L_x_31718) ;  /* 0x0000000000a47947 */ /* 0x000fea0003800000 */
.L_x_31725:
        /* <DEDUP_REMOVED lines=10> */
.L_x_31732:
[----:B------:R0:W-:Y:S01]  /*7d60*/  STG.E.U8 desc[UR36][R16.64], RZ ;  /* 0x000000ff10007986 */ /* 0x0001e2000c101124 */
[----:B------:R-:W-:Y:S05]  /*7d70*/  BRA `(.L_x_31718) ;  /* 0x0000000000747947 */ /* 0x000fea0003800000 */
.L_x_31731:
[----:B------:R0:W-:Y:S01]  /*7d80*/  STG.E.U8 desc[UR36][R16.64], RZ ;  /* 0x000000ff10007986 */ /* 0x0001e2000c101124 */
[----:B------:R-:W-:Y:S05]  /*7d90*/  BRA `(.L_x_31718) ;  /* 0x00000000006c7947 */ /* 0x000fea0003800000 */
.L_x_31730:
[----:B------:R-:W-:-:S13]  /*7da0*/  ISETP.NE.AND P0, PT, R0, 0x1c, PT ;  /* 0x0000001c0000780c */ /* 0x000fda0003f05270 */
[----:B------:R-:W-:Y:S05]  /*7db0*/  @!P0 BRA `(.L_x_31733) ;  /* 0x0000000000608947 */ /* 0x000fea0003800000 */
[----:B------:R-:W-:-:S13]  /*7dc0*/  ISETP.NE.AND P0, PT, R0, 0x1d, PT ;  /* 0x0000001d0000780c */ /* 0x000fda0003f05270 */
[----:B------:R-:W-:Y:S05]  /*7dd0*/  @!P0 BRA `(.L_x_31734) ;  /* 0x0000000000508947 */ /* 0x000fea0003800000 */
[----:B------:R-:W-:-:S13]  /*7de0*/  ISETP.NE.AND P0, PT, R0, 0x2c, PT ;  /* 0x0000002c0000780c */ /* 0x000fda0003f05270 */
[----:B------:R0:W-:Y:S01]  /*7df0*/  @!P0 STG.E.U8 desc[UR36][R16.64], RZ ;  /* 0x000000ff10008986 */ /* 0x0001e2000c101124 */
[----:B------:R-:W-:Y:S05]  /*7e00*/  @!P0 BRA `(.L_x_31718) ;  /* 0x0000000000508947 */ /* 0x000fea0003800000 */
.L_x_31717:
        /* <DEDUP_REMOVED lines=16> */
.L_x_31735:
[----:B------:R-:W-:Y:S05]  /*7f10*/  BRA `(.L_x_31718) ;  /* 0x00000000000c7947 */ /* 0x000fea0003800000 */
.L_x_31734:
[----:B------:R0:W-:Y:S01]  /*7f20*/  STG.E.64 desc[UR36][R16.64], RZ ;  /* 0x000000ff10007986 */ /* 0x0001e2000c101b24 */
[----:B------:R-:W-:Y:S05]  /*7f30*/  BRA `(.L_x_31718) ;  /* 0x0000000000047947 */ /* 0x000fea0003800000 */
.L_x_31733:
[----:B------:R0:W-:Y:S02]  /*7f40*/  STG.E desc[UR36][R16.64], RZ ;  /* 0x000000ff10007986 */ /* 0x0001e4000c101924 */
.L_x_31718:
[----:B------:R-:W-:-:S07]  /*7f50*/  VIADD R19, R19, 0x80 ;  /* 0x0000008013137836 */ /* 0x000fce0000000000 */
.L_x_31676:
[----:B------:R-:W-:Y:S05]  /*7f60*/  BSYNC B7 ;  /* 0x0000000000077941 */ /* 0x000fea0003800000 */
.L_x_31675:
        /* <DEDUP_REMOVED lines=306> */
.L_x_31736:
        /* <DEDUP_REMOVED lines=20> */
.L_x_31740:
[----:B------:R0:W5:Y:S01]  /*93d0*/  LDG.E.U8 R18, desc[UR36][R2.64] ;  /* 0x0000002402127981 */ /* 0x000162000c1e1100 */
[----:B------:R-:W-:Y:S05]  /*93e0*/  BRA `(.L_x_31742) ;  /* 0x0000000c00347947 */ /* 0x000fea0003800000 */
.L_x_31739:
        /* <DEDUP_REMOVED lines=8> */
.L_x_31744:
[----:B------:R0:W5:Y:S01]  /*9470*/  LDG.E R18, desc[UR36][R2.64] ;  /* 0x0000002402127981 */ /* 0x000162000c1e1900 */
[----:B------:R-:W-:Y:S05]  /*9480*/  BRA `(.L_x_31742) ;  /* 0x0000000c000c7947 */ /* 0x000fea0003800000 */
.L_x_31743:
[----:B------:R0:W5:Y:S01]  /*9490*/  LDG.E.S16 R18, desc[UR36][R2.64] ;  /* 0x0000002402127981 */ /* 0x000162000c1e1700 */
[----:B------:R-:W-:Y:S05]  /*94a0*/  BRA `(.L_x_31742) ;  /* 0x0000000c00047947 */ /* 0x000fea0003800000 */
.L_x_31738:
        /* <DEDUP_REMOVED lines=9> */
.L_x_31746:
[----:B------:R-:W2:Y:S02]  /*9540*/  LDG.E.U16 R2, desc[UR36][R2.64] ;  /* 0x0000002402027981 */ /* 0x000ea4000c1e1500 */
[----:B--2---:R-:W-:-:S06]  /*9550*/  HADD2.F32 R18, -RZ, R2.H0_H0 ;  /* 0x20000002ff127230 */ /* 0x004fcc0000004100 */
[----:B------:R-:W0:Y:S01]  /*9560*/  F2I.FTZ.TRUNC.NTZ R18, R18 ;  /* 0x0000001200127305 */ /* 0x000e22000021f100 */
[----:B------:R-:W-:Y:S05]  /*9570*/  BRA `(.L_x_31742) ;  /* 0x0000000800d07947 */ /* 0x000fea0003800000 */
.L_x_31745:
        /* <DEDUP_REMOVED lines=9> */
.L_x_31748:
[----:B------:R-:W2:Y:S02]  /*9610*/  LDG.E.U16 R2, desc[UR36][R2.64] ;  /* 0x0000002402027981 */ /* 0x000ea4000c1e1500 */
[----:B--2---:R-:W-:-:S06]  /*9620*/  HADD2.F32 R18, -RZ, R2.H0_H0 ;  /* 0x20000002ff127230 */ /* 0x004fcc0000004100 */
[----:B------:R-:W0:Y:S01]  /*9630*/  F2I.FTZ.TRUNC.NTZ R18, R18 ;  /* 0x0000001200127305 */ /* 0x000e22000021f100 */
[----:B------:R-:W-:Y:S05]  /*9640*/  BRA `(.L_x_31742) ;  /* 0x00000008009c7947 */ /* 0x000fea0003800000 */
.L_x_31747:
[----:B------:R-:W2:Y:S02]  /*9650*/  LDG.E.64 R2, desc[UR36][R2.64] ;  /* 0x0000002402027981 */ /* 0x000ea4000c1e1b00 */
[----:B--2---:R0:W1:Y:S01]  /*9660*/  F2I.F64.TRUNC R18, R2 ;  /* 0x0000000200127311 */ /* 0x004062000030d100 */
[----:B------:R-:W-:Y:S05]  /*9670*/  BRA `(.L_x_31742) ;  /* 0x0000000800907947 */ /* 0x000fea0003800000 */
.L_x_31737:
        /* <DEDUP_REMOVED lines=12> */
.L_x_31751:
[----:B------:R-:W2:Y:S02]  /*9740*/  LDG.E.64 R2, desc[UR36][R2.64] ;  /* 0x0000002402027981 */ /* 0x000ea4000c1e1b00 */
[----:B--2---:R0:W1:Y:S01]  /*9750*/  F2I.F64.TRUNC R18, R2 ;  /* 0x0000000200127311 */ /* 0x004062000030d100 */
[----:B------:R-:W-:Y:S05]  /*9760*/  BRA `(.L_x_31742) ;  /* 0x0000000800547947 */ /* 0x000fea0003800000 */
.L_x_31750:
        /* <DEDUP_REMOVED lines=27> */
.L_x_31753:
        /* <DEDUP_REMOVED lines=14> */
.L_x_31752:
[----:B------:R-:W2:Y:S02]  /*9a00*/  LDG.E.U16 R18, desc[UR36][R2.64] ;  /* 0x0000002402127981 */ /* 0x000ea4000c1e1500 */
[----:B--2---:R-:W-:-:S06]  /*9a10*/  IMAD.U32 R18, R18, 0x10000, RZ ;  /* 0x0001000012127824 */ /* 0x004fcc00078e00ff */
[----:B------:R-:W0:Y:S01]  /*9a20*/  F2I.FTZ.TRUNC.NTZ R18, R18 ;  /* 0x0000001200127305 */ /* 0x000e22000021f100 */
[----:B------:R-:W-:Y:S05]  /*9a30*/  BRA `(.L_x_31742) ;  /* 0x0000000400a07947 */ /* 0x000fea0003800000 */
.L_x_31749:
        /* <DEDUP_REMOVED lines=10> */
.L_x_31756:
        /* <DEDUP_REMOVED lines=21> */
.L_x_31760:
[----:B------:R-:W-:Y:S05]  /*9c30*/  BSYNC B1 ;  /* 0x0000000000017941 */ /* 0x000fea0003800000 */
.L_x_31759:
[----:B------:R-:W-:Y:S01]  /*9c40*/  IMAD.SHL.U32 R2, R2, 0x100000, RZ ;  /* 0x0010000002027824 */ /* 0x000fe200078e00ff */
[----:B------:R-:W-:-:S04]  /*9c50*/  LEA R3, R0, 0x3b800000, 0x17 ;  /* 0x3b80000000037811 */ /* 0x000fc800078eb8ff */
[----:B------:R-:W-:-:S07]  /*9c60*/  LOP3.LUT R18, R3, R2, R18, 0xfe, !PT ;  /* 0x0000000203127212 */ /* 0x000fce00078efe12 */
.L_x_31758:
[----:B------:R-:W-:Y:S05]  /*9c70*/  BSYNC B0 ;  /* 0x0000000000007941 */ /* 0x000fea0003800000 */
.L_x_31757:
[----:B------:R-:W0:Y:S01]  /*9c80*/  F2I.FTZ.TRUNC.NTZ R18, R18 ;  /* 0x0000001200127305 */ /* 0x000e22000021f100 */
[----:B------:R-:W-:Y:S05]  /*9c90*/  BRA `(.L_x_31742) ;  /* 0x0000000400087947 */ /* 0x000fea0003800000 */
.L_x_31755:
        /* <DEDUP_REMOVED lines=21> */
.L_x_31764:
[----:B------:R-:W-:Y:S05]  /*9df0*/  BSYNC B1 ;  /* 0x0000000000017941 */ /* 0x000fea0003800000 */
.L_x_31763:
[----:B------:R-:W-:Y:S01]  /*9e00*/  IMAD.SHL.U32 R2, R2, 0x200000, RZ ;  /* 0x0020000002027824 */ /* 0x000fe200078e00ff */
[----:B------:R-:W-:-:S04]  /*9e10*/  LEA R3, R0, 0x37800000, 0x17 ;  /* 0x3780000000037811 */ /* 0x000fc800078eb8ff */
[----:B------:R-:W-:-:S07]  /*9e20*/  LOP3.LUT R18, R3, R2, R18, 0xfe, !PT ;  /* 0x0000000203127212 */ /* 0x000fce00078efe12 */
.L_x_31762:
[----:B------:R-:W-:Y:S05]  /*9e30*/  BSYNC B0 ;  /* 0x0000000000007941 */ /* 0x000fea0003800000 */
.L_x_31761:
[----:B------:R-:W0:Y:S01]  /*9e40*/  F2I.FTZ.TRUNC.NTZ R18, R18 ;  /* 0x0000001200127305 */ /* 0x000e22000021f100 */
[----:B------:R-:W-:Y:S05]  /*9e50*/  BRA `(.L_x_31742) ;  /* 0x0000000000987947 */ /* 0x000fea0003800000 */
.L_x_31754:
        /* <DEDUP_REMOVED lines=14> */
.L_x_31768:
[----:B------:R-:W-:Y:S05]  /*9f40*/  BSYNC B0 ;  /* 0x0000000000007941 */ /* 0x000fea0003800000 */
.L_x_31767:
[----:B------:R-:W0:Y:S01]  /*9f50*/  F2I.FTZ.TRUNC.NTZ R18, R18 ;  /* 0x0000001200127305 */ /* 0x000e22000021f100 */
[----:B------:R-:W-:Y:S05]  /*9f60*/  BRA `(.L_x_31742) ;  /* 0x0000000000547947 */ /* 0x000fea0003800000 */
.L_x_31741:
        /* <DEDUP_REMOVED lines=17> */
.L_x_31769:
[----:B------:R-:W-:Y:S05]  /*a080*/  BRA `(.L_x_31742) ;  /* 0x00000000000c7947 */ /* 0x000fea0003800000 */
.L_x_31766:
[----:B------:R0:W5:Y:S01]  /*a090*/  LDG.E R18, desc[UR36][R2.64] ;  /* 0x0000002402127981 */ /* 0x000162000c1e1900 */
[----:B------:R-:W-:Y:S05]  /*a0a0*/  BRA `(.L_x_31742) ;  /* 0x0000000000047947 */ /* 0x000fea0003800000 */
.L_x_31765:
[----:B------:R0:W5:Y:S02]  /*a0b0*/  LDG.E R18, desc[UR36][R2.64] ;  /* 0x0000002402127981 */ /* 0x000164000c1e1900 */
.L_x_31742:
        /* <DEDUP_REMOVED lines=25> */
.L_x_31771:
[----:B------:R-:W-:Y:S05]  /*a250*/  BSYNC B6 ;  /* 0x0000000000067941 */ /* 0x000fea0003800000 */
.L_x_31770:
        /* <DEDUP_REMOVED lines=14> */
.L_x_31775:
[----:B------:R-:W-:Y:S01]  /*a340*/  STG.E.U8 desc[UR36][R16.64], RZ ;  /* 0x000000ff10007986 */ /* 0x000fe2000c101124 */
[----:B------:R-:W-:Y:S05]  /*a350*/  EXIT ;  /* 0x000000000000794d */ /* 0x000fea0003800000 */
.L_x_31774:
        /* <DEDUP_REMOVED lines=8> */
.L_x_31778:
[----:B------:R-:W-:Y:S01]  /*a3e0*/  STG.E desc[UR36][R16.64], RZ ;  /* 0x000000ff10007986 */ /* 0x000fe2000c101924 */
[----:B------:R-:W-:Y:S05]  /*a3f0*/  EXIT ;  /* 0x000000000000794d */ /* 0x000fea0003800000 */
.L_x_31777:
[----:B------:R-:W-:Y:S01]  /*a400*/  STG.E.U16 desc[UR36][R16.64], RZ ;  /* 0x000000ff10007986 */ /* 0x000fe2000c101524 */
[----:B------:R-:W-:Y:S05]  /*a410*/  EXIT ;  /* 0x000000000000794d */ /* 0x000fea0003800000 */
.L_x_31773:
        /* <DEDUP_REMOVED lines=8> */
.L_x_31780:
[----:B------:R-:W-:Y:S01]  /*a4a0*/  STG.E.U16 desc[UR36][R16.64], RZ ;  /* 0x000000ff10007986 */ /* 0x000fe2000c101524 */
[----:B------:R-:W-:Y:S05]  /*a4b0*/  EXIT ;  /* 0x000000000000794d */ /* 0x000fea0003800000 */
.L_x_31779:
        /* <DEDUP_REMOVED lines=8> */
.L_x_31782:
[----:B------:R-:W-:Y:S01]  /*a540*/  STG.E desc[UR36][R16.64], RZ ;  /* 0x000000ff10007986 */ /* 0x000fe2000c101924 */
[----:B------:R-:W-:Y:S05]  /*a550*/  EXIT ;  /* 0x000000000000794d */ /* 0x000fea0003800000 */
.L_x_31781:
[----:B------:R-:W-:Y:S01]  /*a560*/  STG.E.64 desc[UR36][R16.64], RZ ;  /* 0x000000ff10007986 */ /* 0x000fe2000c101b24 */
[----:B------:R-:W-:Y:S05]  /*a570*/  EXIT ;  /* 0x000000000000794d */ /* 0x000fea0003800000 */
.L_x_31772:
        /* <DEDUP_REMOVED lines=10> */
.L_x_31785:
[----:B------:R-:W-:Y:S01]  /*a620*/  STG.E.128 desc[UR36][R16.64], RZ ;  /* 0x000000ff10007986 */ /* 0x000fe2000c101d24 */
[----:B------:R-:W-:Y:S05]  /*a630*/  EXIT ;  /* 0x000000000000794d */ /* 0x000fea0003800000 */
.L_x_31784:
        /* <DEDUP_REMOVED lines=8> */
.L_x_31787:
[----:B------:R-:W-:Y:S01]  /*a6c0*/  STG.E.U8 desc[UR36][R16.64], RZ ;  /* 0x000000ff10007986 */ /* 0x000fe2000c101124 */
[----:B------:R-:W-:Y:S05]  /*a6d0*/  EXIT ;  /* 0x000000000000794d */ /* 0x000fea0003800000 */
.L_x_31786:
[----:B------:R-:W-:Y:S01]  /*a6e0*/  STG.E.U16 desc[UR36][R16.64], RZ ;  /* 0x000000ff10007986 */ /* 0x000fe2000c101524 */
[----:B------:R-:W-:Y:S05]  /*a6f0*/  EXIT ;  /* 0x000000000000794d */ /* 0x000fea0003800000 */
.L_x_31783:
        /* <DEDUP_REMOVED lines=10> */
.L_x_31790:
[----:B------:R-:W-:Y:S01]  /*a7a0*/  STG.E.U8 desc[UR36][R16.64], RZ ;  /* 0x000000ff10007986 */ /* 0x000fe2000c101124 */
[----:B------:R-:W-:Y:S05]  /*a7b0*/  EXIT ;  /* 0x000000000000794d */ /* 0x000fea0003800000 */
.L_x_31789:
[----:B------:R-:W-:Y:S01]  /*a7c0*/  STG.E.U8 desc[UR36][R16.64], RZ ;  /* 0x000000ff10007986 */ /* 0x000fe2000c101124 */
[----:B------:R-:W-:Y:S05]  /*a7d0*/  EXIT ;  /* 0x000000000000794d */ /* 0x000fea0003800000 */
.L_x_31788:
[----:B------:R-:W-:-:S13]  /*a7e0*/  ISETP.NE.AND P0, PT, R0, 0x1c, PT ;  /* 0x0000001c0000780c */ /* 0x000fda0003f05270 */
[----:B------:R-:W-:Y:S05]  /*a7f0*/  @!P0 BRA `(.L_x_31791) ;  /* 0x0000000000608947 */ /* 0x000fea0003800000 */
[----:B------:R-:W-:-:S13]  /*a800*/  ISETP.NE.AND P0, PT, R0, 0x1d, PT ;  /* 0x0000001d0000780c */ /* 0x000fda0003f05270 */
[----:B------:R-:W-:Y:S05]  /*a810*/  @!P0 BRA `(.L_x_31792) ;  /* 0x0000000000508947 */ /* 0x000fea0003800000 */
[----:B------:R-:W-:-:S13]  /*a820*/  ISETP.NE.AND P0, PT, R0, 0x2c, PT ;  /* 0x0000002c0000780c */ /* 0x000fda0003f05270 */
[----:B------:R0:W-:Y:S01]  /*a830*/  @!P0 STG.E.U8 desc[UR36][R16.64], RZ ;  /* 0x000000ff10008986 */ /* 0x0001e2000c101124 */
[----:B------:R-:W-:Y:S05]  /*a840*/  @!P0 EXIT ;  /* 0x000000000000894d */ /* 0x000fea0003800000 */
.L_x_31776:
        /* <DEDUP_REMOVED lines=16> */
.L_x_31793:
[----:B------:R-:W-:Y:S05]  /*a950*/  EXIT ;  /* 0x000000000000794d */ /* 0x000fea0003800000 */
.L_x_31792:
[----:B------:R-:W-:Y:S01]  /*a960*/  STG.E.64 desc[UR36][R16.64], RZ ;  /* 0x000000ff10007986 */ /* 0x000fe2000c101b24 */
[----:B------:R-:W-:Y:S05]  /*a970*/  EXIT ;  /* 0x000000000000794d */ /* 0x000fea0003800000 */
.L_x_31791:
[----:B------:R-:W-:Y:S01]  /*a980*/  STG.E desc[UR36][R16.64], RZ ;  /* 0x000000ff10007986 */ /* 0x000fe2000c101924 */
[----:B------:R-:W-:Y:S05]  /*a990*/  EXIT ;  /* 0x000000000000794d */ /* 0x000fea0003800000 */
.L_x_31794:
        /* <DEDUP_REMOVED lines=14> */
.L_x_32361:


//--------------------- .text._ZN2at6native27unrolled_elementwise_kernelIZZZNS0_67_GLOBAL__N__bb565c37_34_ValidateCompressedIndicesKernel_cu_33a4b88b42_validate_compressed_sparse_indices_kernelILNS2_8CDimNameE0ENS2_18CUDAKernelLauncherENS2_14EmptyVecKernelENS2_8DummyVecELm8EEEvRKNS_6TensorESA_lllENKUlvE0_clEvENKUlvE_clEvEUliE_St5arrayIPcLm2EELi4E23TrivialOffsetCalculatorILi1EjESI_NS0_6memory12LoadWithCastILi1EEENSJ_13StoreWithCastILi1EEEEEviT_T0_T2_T3_T4_T5_ --------------------------
	.section	.text._ZN2at6native27unrolled_elementwise_kernelIZZZNS0_67_GLOBAL__N__bb565c37_34_ValidateCompressedIndicesKernel_cu_33a4b88b42_validate_compressed_sparse_indices_kernelILNS2_8CDimNameE0ENS2_18CUDAKernelLauncherENS2_14EmptyVecKernelENS2_8DummyVecELm8EEEvRKNS_6TensorESA_lllENKUlvE0_clEvENKUlvE_clEvEUliE_St5arrayIPcLm2EELi4E23TrivialOffsetCalculatorILi1EjESI_NS0_6memory12LoadWithCastILi1EEENSJ_13StoreWithCastILi1EEEEEviT_T0_T2_T3_T4_T5_,"ax",@progbits
	.align	128
        .global         _ZN2at6native27unrolled_elementwise_kernelIZZZNS0_67_GLOBAL__N__bb565c37_34_ValidateCompressedIndicesKernel_cu_33a4b88b42_validate_compressed_sparse_indices_kernelILNS2_8CDimNameE0ENS2_18CUDAKernelLauncherENS2_14EmptyVecKernelENS2_8DummyVecELm8EEEvRKNS_6TensorESA_lllENKUlvE0_clEvENKUlvE_clEvEUliE_St5arrayIPcLm2EELi4E23TrivialOffsetCalculatorILi1EjESI_NS0_6memory12LoadWithCastILi1EEENSJ_13StoreWithCastILi1EEEEEviT_T0_T2_T3_T4_T5_
        .type           _ZN2at6native27unrolled_elementwise_kernelIZZZNS0_67_GLOBAL__N__bb565c37_34_ValidateCompressedIndicesKernel_cu_33a4b88b42_validate_compressed_sparse_indices_kernelILNS2_8CDimNameE0ENS2_18CUDAKernelLauncherENS2_14EmptyVecKernelENS2_8DummyVecELm8EEEvRKNS_6TensorESA_lllENKUlvE0_clEvENKUlvE_clEvEUliE_St5arrayIPcLm2EELi4E23TrivialOffsetCalculatorILi1EjESI_NS0_6memory12LoadWithCastILi1EEENSJ_13StoreWithCastILi1EEEEEviT_T0_T2_T3_T4_T5_,@function
        .size           _ZN2at6native27unrolled_elementwise_kernelIZZZNS0_67_GLOBAL__N__bb565c37_34_ValidateCompressedIndicesKernel_cu_33a4b88b42_validate_compressed_sparse_indices_kernelILNS2_8CDimNameE0ENS2_18CUDAKernelLauncherENS2_14EmptyVecKernelENS2_8DummyVecELm8EEEvRKNS_6TensorESA_lllENKUlvE0_clEvENKUlvE_clEvEUliE_St5arrayIPcLm2EELi4E23TrivialOffsetCalculatorILi1EjESI_NS0_6memory12LoadWithCastILi1EEENSJ_13StoreWithCastILi1EEEEEviT_T0_T2_T3_T4_T5_,(.L_x_32362 - _ZN2at6native27unrolled_elementwise_kernelIZZZNS0_67_GLOBAL__N__bb565c37_34_ValidateCompressedIndicesKernel_cu_33a4b88b42_validate_compressed_sparse_indices_kernelILNS2_8CDimNameE0ENS2_18CUDAKernelLauncherENS2_14EmptyVecKernelENS2_8DummyVecELm8EEEvRKNS_6TensorESA_lllENKUlvE0_clEvENKUlvE_clEvEUliE_St5arrayIPcLm2EELi4E23TrivialOffsetCalculatorILi1EjESI_NS0_6memory12LoadWithCastILi1EEENSJ_13StoreWithCastILi1EEEEEviT_T0_T2_T3_T4_T5_)
        .other          _ZN2at6native27unrolled_elementwise_kernelIZZZNS0_67_GLOBAL__N__bb565c37_34_ValidateCompressedIndicesKernel_cu_33a4b88b42_validate_compressed_sparse_indices_kernelILNS2_8CDimNameE0ENS2_18CUDAKernelLauncherENS2_14EmptyVecKernelENS2_8DummyVecELm8EEEvRKNS_6TensorESA_lllENKUlvE0_clEvENKUlvE_clEvEUliE_St5arrayIPcLm2EELi4E23TrivialOffsetCalculatorILi1EjESI_NS0_6memory12LoadWithCastILi1EEENSJ_13StoreWithCastILi1EEEEEviT_T0_T2_T3_T4_T5_,@"STO_CUDA_ENTRY STV_DEFAULT"
_ZN2at6native27unrolled_elementwise_kernelIZZZNS0_67_GLOBAL__N__bb565c37_34_ValidateCompressedIndicesKernel_cu_33a4b88b42_validate_compressed_sparse_indices_kernelILNS2_8CDimNameE0ENS2_18CUDAKernelLauncherENS2_14EmptyVecKernelENS2_8DummyVecELm8EEEvRKNS_6TensorESA_lllENKUlvE0_clEvENKUlvE_clEvEUliE_St5arrayIPcLm2EELi4E23TrivialOffsetCalculatorILi1EjESI_NS0_6memory12LoadWithCastILi1EEENSJ_13StoreWithCastILi1EEEEEviT_T0_T2_T3_T4_T5_:
.text._ZN2at6native27unrolled_elementwise_kernelIZZZNS0_67_GLOBAL__N__bb565c37_34_ValidateCompressedIndicesKernel_cu_33a4b88b42_validate_compressed_sparse_indices_kernelILNS2_8CDimNameE0ENS2_18CUDAKernelLauncherENS2_14EmptyVecKernelENS2_8DummyVecELm8EEEvRKNS_6TensorESA_lllENKUlvE0_clEvENKUlvE_clEvEUliE_St5arrayIPcLm2EELi4E23TrivialOffsetCalculatorILi1EjESI_NS0_6memory12LoadWithCastILi1EEENSJ_13StoreWithCastILi1EEEEEviT_T0_T2_T3_T4_T5_:
        /* <DEDUP_REMOVED lines=31> */
.L_x_31800:
[----:B------:R3:W5:Y:S01]  /*01f0*/  LDG.E.U8 R23, desc[UR36][R2.64] ;  /* 0x0000002402177981 */ /* 0x000762000c1e1100 */
[----:B------:R-:W-:Y:S05]  /*0200*/  BRA `(.L_x_31802) ;  /* 0x0000000c00387947 */ /* 0x000fea0003800000 */
.L_x_31799:
        /* <DEDUP_REMOVED lines=8> */
.L_x_31804:
[----:B------:R1:W5:Y:S01]  /*0290*/  LDG.E R23, desc[UR36][R2.64] ;  /* 0x0000002402177981 */ /* 0x000362000c1e1900 */
[----:B------:R-:W-:Y:S05]  /*02a0*/  BRA `(.L_x_31802) ;  /* 0x0000000c00107947 */ /* 0x000fea0003800000 */
.L_x_31803:
[----:B------:R2:W5:Y:S01]  /*02b0*/  LDG.E.S16 R23, desc[UR36][R2.64] ;  /* 0x0000002402177981 */ /* 0x000562000c1e1700 */
[----:B------:R-:W-:Y:S05]  /*02c0*/  BRA `(.L_x_31802) ;  /* 0x0000000c00087947 */ /* 0x000fea0003800000 */
.L_x_31798:
        /* <DEDUP_REMOVED lines=9> */
.L_x_31806:
[----:B------:R-:W2:Y:S02]  /*0360*/  LDG.E.U16 R2, desc[UR36][R2.64] ;  /* 0x0000002402027981 */ /* 0x000ea4000c1e1500 */
[----:B--2---:R-:W-:-:S06]  /*0370*/  HADD2.F32 R23, -RZ, R2.H0_H0 ;  /* 0x20000002ff177230 */ /* 0x004fcc0000004100 */
[----:B------:R-:W0:Y:S01]  /*0380*/  F2I.FTZ.TRUNC.NTZ R23, R23 ;  /* 0x0000001700177305 */ /* 0x000e22000021f100 */
[----:B------:R-:W-:Y:S05]  /*0390*/  BRA `(.L_x_31802) ;  /* 0x0000000800d47947 */ /* 0x000fea0003800000 */
.L_x_31805:
        /* <DEDUP_REMOVED lines=9> */
.L_x_31808:
[----:B------:R-:W2:Y:S02]  /*0430*/  LDG.E.U16 R2, desc[UR36][R2.64] ;  /* 0x0000002402027981 */ /* 0x000ea4000c1e1500 */
[----:B--2---:R-:W-:-:S06]  /*0440*/  HADD2.F32 R23, -RZ, R2.H0_H0 ;  /* 0x20000002ff177230 */ /* 0x004fcc0000004100 */
[----:B------:R-:W0:Y:S01]  /*0450*/  F2I.FTZ.TRUNC.NTZ R23, R23 ;  /* 0x0000001700177305 */ /* 0x000e22000021f100 */
[----:B------:R-:W-:Y:S05]  /*0460*/  BRA `(.L_x_31802) ;  /* 0x0000000800a07947 */ /* 0x000fea0003800000 */
.L_x_31807:
[----:B------:R-:W2:Y:S02]  /*0470*/  LDG.E.64 R2, desc[UR36][R2.64] ;  /* 0x0000002402027981 */ /* 0x000ea4000c1e1b00 */
[----:B--2---:R0:W1:Y:S01]  /*0480*/  F2I.F64.TRUNC R23, R2 ;  /* 0x0000000200177311 */ /* 0x004062000030d100 */
[----:B------:R-:W-:Y:S05]  /*0490*/  BRA `(.L_x_31802) ;  /* 0x0000000800947947 */ /* 0x000fea0003800000 */
.L_x_31797:
        /* <DEDUP_REMOVED lines=12> */
.L_x_31811:
[----:B------:R-:W2:Y:S02]  /*0560*/  LDG.E.64 R2, desc[UR36][R2.64] ;  /* 0x0000002402027981 */ /* 0x000ea4000c1e1b00 */
[----:B--2---:R0:W1:Y:S01]  /*0570*/  F2I.F64.TRUNC R23, R2 ;  /* 0x0000000200177311 */ /* 0x004062000030d100 */
[----:B------:R-:W-:Y:S05]  /*0580*/  BRA `(.L_x_31802) ;  /* 0x0000000800587947 */ /* 0x000fea0003800000 */
.L_x_31810:
        /* <DEDUP_REMOVED lines=27> */
.L_x_31813:
        /* <DEDUP_REMOVED lines=15> */
.L_x_31812:
[----:B------:R-:W2:Y:S02]  /*0830*/  LDG.E.U16 R23, desc[UR36][R2.64] ;  /* 0x0000002402177981 */ /* 0x000ea4000c1e1500 */
[----:B--2---:R-:W-:-:S06]  /*0840*/  IMAD.U32 R23, R23, 0x10000, RZ ;  /* 0x0001000017177824 */ /* 0x004fcc00078e00ff */
[----:B------:R-:W0:Y:S01]  /*0850*/  F2I.FTZ.TRUNC.NTZ R23, R23 ;  /* 0x0000001700177305 */ /* 0x000e22000021f100 */
[----:B------:R-:W-:Y:S05]  /*0860*/  BRA `(.L_x_31802) ;  /* 0x0000000400a07947 */ /* 0x000fea0003800000 */
.L_x_31809:
        /* <DEDUP_REMOVED lines=10> */
.L_x_31816:
        /* <DEDUP_REMOVED lines=21> */
.L_x_31820:
[----:B------:R-:W-:Y:S05]  /*0a60*/  BSYNC B1 ;  /* 0x0000000000017941 */ /* 0x000fea0003800000 */
.L_x_31819:
[----:B------:R-:W-:Y:S01]  /*0a70*/  IMAD.SHL.U32 R2, R2, 0x100000, RZ ;  /* 0x0010000002027824 */ /* 0x000fe200078e00ff */
[----:B------:R-:W-:-:S04]  /*0a80*/  LEA R0, R0, 0x3b800000, 0x17 ;  /* 0x3b80000000007811 */ /* 0x000fc800078eb8ff */
[----:B------:R-:W-:-:S07]  /*0a90*/  LOP3.LUT R23, R0, R2, R23, 0xfe, !PT ;  /* 0x0000000200177212 */ /* 0x000fce00078efe17 */
.L_x_31818:
[----:B------:R-:W-:Y:S05]  /*0aa0*/  BSYNC B0 ;  /* 0x0000000000007941 */ /* 0x000fea0003800000 */
.L_x_31817:
[----:B------:R-:W0:Y:S01]  /*0ab0*/  F2I.FTZ.TRUNC.NTZ R23, R23 ;  /* 0x0000001700177305 */ /* 0x000e22000021f100 */
[----:B------:R-:W-:Y:S05]  /*0ac0*/  BRA `(.L_x_31802) ;  /* 0x0000000400087947 */ /* 0x000fea0003800000 */
.L_x_31815:
        /* <DEDUP_REMOVED lines=21> */
.L_x_31824:
[----:B------:R-:W-:Y:S05]  /*0c20*/  BSYNC B1 ;  /* 0x0000000000017941 */ /* 0x000fea0003800000 */
.L_x_31823:
[----:B------:R-:W-:Y:S01]  /*0c30*/  IMAD.SHL.U32 R2, R2, 0x200000, RZ ;  /* 0x0020000002027824 */ /* 0x000fe200078e00ff */
[----:B------:R-:W-:-:S04]  /*0c40*/  LEA R0, R0, 0x37800000, 0x17 ;  /* 0x3780000000007811 */ /* 0x000fc800078eb8ff */
[----:B------:R-:W-:-:S07]  /*0c50*/  LOP3.LUT R23, R0, R2, R23, 0xfe, !PT ;  /* 0x0000000200177212 */ /* 0x000fce00078efe17 */
.L_x_31822:
[----:B------:R-:W-:Y:S05]  /*0c60*/  BSYNC B0 ;  /* 0x0000000000007941 */ /* 0x000fea0003800000 */
.L_x_31821:
[----:B------:R-:W0:Y:S01]  /*0c70*/  F2I.FTZ.TRUNC.NTZ R23, R23 ;  /* 0x0000001700177305 */ /* 0x000e22000021f100 */
[----:B------:R-:W-:Y:S05]  /*0c80*/  BRA `(.L_x_31802) ;  /* 0x0000000000987947 */ /* 0x000fea0003800000 */
.L_x_31814:
        /* <DEDUP_REMOVED lines=14> */
.L_x_31828:
[----:B------:R-:W-:Y:S05]  /*0d70*/  BSYNC B0 ;  /* 0x0000000000007941 */ /* 0x000fea0003800000 */
.L_x_31827:
[----:B------:R-:W0:Y:S01]  /*0d80*/  F2I.FTZ.TRUNC.NTZ R23, R23 ;  /* 0x0000001700177305 */ /* 0x000e22000021f100 */
[----:B------:R-:W-:Y:S05]  /*0d90*/  BRA `(.L_x_31802) ;  /* 0x0000000000547947 */ /* 0x000fea0003800000 */
.L_x_31801:
        /* <DEDUP_REMOVED lines=17> */
.L_x_31829:
[----:B------:R-:W-:Y:S05]  /*0eb0*/  BRA `(.L_x_31802) ;  /* 0x00000000000c7947 */ /* 0x000fea0003800000 */
.L_x_31826:
[----:B------:R0:W5:Y:S01]  /*0ec0*/  LDG.E R23, desc[UR36][R2.64] ;  /* 0x0000002402177981 */ /* 0x000162000c1e1900 */
[----:B------:R-:W-:Y:S05]  /*0ed0*/  BRA `(.L_x_31802) ;  /* 0x0000000000047947 */ /* 0x000fea0003800000 */
.L_x_31825:
[----:B------:R0:W5:Y:S02]  /*0ee0*/  LDG.E R23, desc[UR36][R2.64] ;  /* 0x0000002402177981 */ /* 0x000164000c1e1900 */
.L_x_31802:
[----:B------:R-:W2:Y:S02]  /*0ef0*/  S2R R17, SR_TID.X ;  /* 0x0000000000117919 */ /* 0x000ea40000002100 */
[----:B--2---:R-:W-:-:S07]  /*0f00*/  VIADD R17, R17, 0x80 ;  /* 0x0000008011117836 */ /* 0x004fce0000000000 */
.L_x_31796:
[----:B------:R-:W-:Y:S05]  /*0f10*/  BSYNC B6 ;  /* 0x0000000000067941 */ /* 0x000fea0003800000 */
.L_x_31795:
        /* <DEDUP_REMOVED lines=23> */
.L_x_31835:
[----:B------:R0:W5:Y:S01]  /*1090*/  LDG.E.U8 R19, desc[UR36][R2.64] ;  /* 0x0000002402137981 */ /* 0x000162000c1e1100 */
[----:B------:R-:W-:Y:S05]  /*10a0*/  BRA `(.L_x_31837) ;  /* 0x0000000c00347947 */ /* 0x000fea0003800000 */
.L_x_31834:
        /* <DEDUP_REMOVED lines=8> */
.L_x_31839:
[----:B------:R0:W5:Y:S01]  /*1130*/  LDG.E R19, desc[UR36][R2.64] ;  /* 0x0000002402137981 */ /* 0x000162000c1e1900 */
[----:B------:R-:W-:Y:S05]  /*1140*/  BRA `(.L_x_31837) ;  /* 0x0000000c000c7947 */ /* 0x000fea0003800000 */
.L_x_31838:
[----:B------:R0:W5:Y:S01]  /*1150*/  LDG.E.S16 R19, desc[UR36][R2.64] ;  /* 0x0000002402137981 */ /* 0x000162000c1e1700 */
[----:B------:R-:W-:Y:S05]  /*1160*/  BRA `(.L_x_31837) ;  /* 0x0000000c00047947 */ /* 0x000fea0003800000 */
.L_x_31833:
        /* <DEDUP_REMOVED lines=9> */
.L_x_31841:
[----:B------:R-:W2:Y:S02]  /*1200*/  LDG.E.U16 R2, desc[UR36][R2.64] ;  /* 0x0000002402027981 */ /* 0x000ea4000c1e1500 */
[----:B--2---:R-:W-:-:S06]  /*1210*/  HADD2.F32 R19, -RZ, R2.H0_H0 ;  /* 0x20000002ff137230 */ /* 0x004fcc0000004100 */
[----:B------:R-:W0:Y:S01]  /*1220*/  F2I.FTZ.TRUNC.NTZ R19, R19 ;  /* 0x0000001300137305 */ /* 0x000e22000021f100 */
[----:B------:R-:W-:Y:S05]  /*1230*/  BRA `(.L_x_31837) ;  /* 0x0000000800d07947 */ /* 0x000fea0003800000 */
.L_x_31840:
        /* <DEDUP_REMOVED lines=9> */
.L_x_31843:
[----:B------:R-:W2:Y:S02]  /*12d0*/  LDG.E.U16 R2, desc[UR36][R2.64] ;  /* 0x0000002402027981 */ /* 0x000ea4000c1e1500 */
[----:B--2---:R-:W-:-:S06]  /*12e0*/  HADD2.F32 R19, -RZ, R2.H0_H0 ;  /* 0x20000002ff137230 */ /* 0x004fcc0000004100 */
[----:B------:R-:W0:Y:S01]  /*12f0*/  F2I.FTZ.TRUNC.NTZ R19, R19 ;  /* 0x0000001300137305 */ /* 0x000e22000021f100 */
[----:B------:R-:W-:Y:S05]  /*1300*/  BRA `(.L_x_31837) ;  /* 0x00000008009c7947 */ /* 0x000fea0003800000 */
.L_x_31842:
[----:B------:R-:W2:Y:S02]  /*1310*/  LDG.E.64 R2, desc[UR36][R2.64] ;  /* 0x0000002402027981 */ /* 0x000ea4000c1e1b00 */
[----:B--2---:R0:W1:Y:S01]  /*1320*/  F2I.F64.TRUNC R19, R2 ;  /* 0x0000000200137311 */ /* 0x004062000030d100 */
[----:B------:R-:W-:Y:S05]  /*1330*/  BRA `(.L_x_31837) ;  /* 0x0000000800907947 */ /* 0x000fea0003800000 */
.L_x_31832:
        /* <DEDUP_REMOVED lines=12> */
.L_x_31846:
[----:B------:R-:W2:Y:S02]  /*1400*/  LDG.E.64 R2, desc[UR36][R2.64] ;  /* 0x0000002402027981 */ /* 0x000ea4000c1e1b00 */
[----:B--2---:R0:W1:Y:S01]  /*1410*/  F2I.F64.TRUNC R19, R2 ;  /* 0x0000000200137311 */ /* 0x004062000030d100 */
[----:B------:R-:W-:Y:S05]  /*1420*/  BRA `(.L_x_31837) ;  /* 0x0000000800547947 */ /* 0x000fea0003800000 */
.L_x_31845:
        /* <DEDUP_REMOVED lines=27> */
.L_x_31848:
        /* <DEDUP_REMOVED lines=14> */
.L_x_31847:
[----:B------:R-:W2:Y:S02]  /*16c0*/  LDG.E.U16 R19, desc[UR36][R2.64] ;  /* 0x0000002402137981 */ /* 0x000ea4000c1e1500 */
[----:B--2---:R-:W-:-:S06]  /*16d0*/  IMAD.U32 R19, R19, 0x10000, RZ ;  /* 0x0001000013137824 */ /* 0x004fcc00078e00ff */
[----:B------:R-:W4:Y:S01]  /*16e0*/  F2I.FTZ.TRUNC.NTZ R19, R19 ;  /* 0x0000001300137305 */ /* 0x000f22000021f100 */
[----:B------:R-:W-:Y:S05]  /*16f0*/  BRA `(.L_x_31837) ;  /* 0x0000000400a07947 */ /* 0x000fea0003800000 */
.L_x_31844:
        /* <DEDUP_REMOVED lines=10> */
.L_x_31851:
        /* <DEDUP_REMOVED lines=21> */
.L_x_31855:
[----:B------:R-:W-:Y:S05]  /*18f0*/  BSYNC B1 ;  /* 0x0000000000017941 */ /* 0x000fea0003800000 */
.L_x_31854:
[----:B------:R-:W-:Y:S01]  /*1900*/  IMAD.SHL.U32 R2, R2, 0x100000, RZ ;  /* 0x0010000002027824 */ /* 0x000fe200078e00ff */
[----:B------:R-:W-:-:S04]  /*1910*/  LEA R0, R0, 0x3b800000, 0x17 ;  /* 0x3b80000000007811 */ /* 0x000fc800078eb8ff */
[----:B------:R-:W-:-:S07]  /*1920*/  LOP3.LUT R19, R0, R2, R19, 0xfe, !PT ;  /* 0x0000000200137212 */ /* 0x000fce00078efe13 */
.L_x_31853:
[----:B------:R-:W-:Y:S05]  /*1930*/  BSYNC B0 ;  /* 0x0000000000007941 */ /* 0x000fea0003800000 */
.L_x_31852:
[----:B------:R-:W0:Y:S01]  /*1940*/  F2I.FTZ.TRUNC.NTZ R19, R19 ;  /* 0x0000001300137305 */ /* 0x000e22000021f100 */
[----:B------:R-:W-:Y:S05]  /*1950*/  BRA `(.L_x_31837) ;  /* 0x0000000400087947 */ /* 0x000fea0003800000 */
.L_x_31850:
        /* <DEDUP_REMOVED lines=21> */
.L_x_31859:
[----:B------:R-:W-:Y:S05]  /*1ab0*/  BSYNC B1 ;  /* 0x0000000000017941 */ /* 0x000fea0003800000 */
.L_x_31858:
[----:B------:R-:W-:Y:S01]  /*1ac0*/  IMAD.SHL.U32 R2, R2, 0x200000, RZ ;  /* 0x0020000002027824 */ /* 0x000fe200078e00ff */
[----:B------:R-:W-:-:S04]  /*1ad0*/  LEA R0, R0, 0x37800000, 0x17 ;  /* 0x3780000000007811 */ /* 0x000fc800078eb8ff */
[----:B------:R-:W-:-:S07]  /*1ae0*/  LOP3.LUT R19, R0, R2, R19, 0xfe, !PT ;  /* 0x0000000200137212 */ /* 0x000fce00078efe13 */
.L_x_31857:
[----:B------:R-:W-:Y:S05]  /*1af0*/  BSYNC B0 ;  /* 0x0000000000007941 */ /* 0x000fea0003800000 */
.L_x_31856:
[----:B------:R-:W0:Y:S01]  /*1b00*/  F2I.FTZ.TRUNC.NTZ R19, R19 ;  /* 0x0000001300137305 */ /* 0x000e22000021f100 */
[----:B------:R-:W-:Y:S05]  /*1b10*/  BRA `(.L_x_31837) ;  /* 0x0000000000987947 */ /* 0x000fea0003800000 */
.L_x_31849:
        /* <DEDUP_REMOVED lines=14> */
.L_x_31863:
[----:B------:R-:W-:Y:S05]  /*1c00*/  BSYNC B0 ;  /* 0x0000000000007941 */ /* 0x000fea0003800000 */
.L_x_31862:
[----:B------:R-:W0:Y:S01]  /*1c10*/  F2I.FTZ.TRUNC.NTZ R19, R19 ;  /* 0x0000001300137305 */ /* 0x000e22000021f100 */
[----:B------:R-:W-:Y:S05]  /*1c20*/  BRA `(.L_x_31837) ;  /* 0x0000000000547947 */ /* 0x000fea0003800000 */
.L_x_31836:
        /* <DEDUP_REMOVED lines=17> */
.L_x_31864:
[----:B------:R-:W-:Y:S05]  /*1d40*/  BRA `(.L_x_31837) ;  /* 0x00000000000c7947 */ /* 0x000fea0003800000 */
.L_x_31861:
[----:B------:R0:W5:Y:S01]  /*1d50*/  LDG.E R19, desc[UR36][R2.64] ;  /* 0x0000002402137981 */ /* 0x000162000c1e1900 */
[----:B------:R-:W-:Y:S05]  /*1d60*/  BRA `(.L_x_31837) ;  /* 0x0000000000047947 */ /* 0x000fea0003800000 */
.L_x_31860:
[----:B------:R0:W5:Y:S02]  /*1d70*/  LDG.E R19, desc[UR36][R2.64] ;  /* 0x0000002402137981 */ /* 0x000164000c1e1900 */
.L_x_31837:
[----:B------:R-:W-:-:S07]  /*1d80*/  VIADD R17, R17, 0x80 ;  /* 0x0000008011117836 */ /* 0x000fce0000000000 */
.L_x_31831:
[----:B------:R-:W-:Y:S05]  /*1d90*/  BSYNC B6 ;  /* 0x0000000000067941 */ /* 0x000fea0003800000 */
.L_x_31830:
        /* <DEDUP_REMOVED lines=24> */
.L_x_31870:
[----:B------:R0:W5:Y:S01]  /*1f20*/  LDG.E.U8 R25, desc[UR36][R2.64] ;  /* 0x0000002402197981 */ /* 0x000162000c1e1100 */
[----:B------:R-:W-:Y:S05]  /*1f30*/  BRA `(.L_x_31872) ;  /* 0x0000000c00347947 */ /* 0x000fea0003800000 */
.L_x_31869:
        /* <DEDUP_REMOVED lines=8> */
.L_x_31874:
[----:B------:R0:W5:Y:S01]  /*1fc0*/  LDG.E R25, desc[UR36][R2.64] ;  /* 0x0000002402197981 */ /* 0x000162000c1e1900 */
[----:B------:R-:W-:Y:S05]  /*1fd0*/  BRA `(.L_x_31872) ;  /* 0x0000000c000c7947 */ /* 0x000fea0003800000 */
.L_x_31873:
[----:B------:R0:W5:Y:S01]  /*1fe0*/  LDG.E.S16 R25, desc[UR36][R2.64] ;  /* 0x0000002402197981 */ /* 0x000162000c1e1700 */
[----:B------:R-:W-:Y:S05]  /*1ff0*/  BRA `(.L_x_31872) ;  /* 0x0000000c00047947 */ /* 0x000fea0003800000 */
.L_x_31868:
        /* <DEDUP_REMOVED lines=9> */
.L_x_31876:
[----:B------:R-:W2:Y:S02]  /*2090*/  LDG.E.U16 R2, desc[UR36][R2.64] ;  /* 0x0000002402027981 */ /* 0x000ea4000c1e1500 */
[----:B--2---:R-:W-:-:S06]  /*20a0*/  HADD2.F32 R25, -RZ, R2.H0_H0 ;  /* 0x20000002ff197230 */ /* 0x004fcc0000004100 */
[----:B------:R-:W0:Y:S01]  /*20b0*/  F2I.FTZ.TRUNC.NTZ R25, R25 ;  /* 0x0000001900197305 */ /* 0x000e22000021f100 */
[----:B------:R-:W-:Y:S05]  /*20c0*/  BRA `(.L_x_31872) ;  /* 0x0000000800d07947 */ /* 0x000fea0003800000 */
.L_x_31875:
        /* <DEDUP_REMOVED lines=9> */
.L_x_31878:
[----:B------:R-:W2:Y:S02]  /*2160*/  LDG.E.U16 R2, desc[UR36][R2.64] ;  /* 0x0000002402027981 */ /* 0x000ea4000c1e1500 */
[----:B--2---:R-:W-:-:S06]  /*2170*/  HADD2.F32 R25, -RZ, R2.H0_H0 ;  /* 0x20000002ff197230 */ /* 0x004fcc0000004100 */
[----:B------:R-:W0:Y:S01]  /*2180*/  F2I.FTZ.TRUNC.NTZ R25, R25 ;  /* 0x0000001900197305 */ /* 0x000e22000021f100 */
[----:B------:R-:W-:Y:S05]  /*2190*/  BRA `(.L_x_31872) ;  /* 0x00000008009c7947 */ /* 0x000fea0003800000 */
.L_x_31877:
[----:B------:R-:W2:Y:S02]  /*21a0*/  LDG.E.64 R2, desc[UR36][R2.64] ;  /* 0x0000002402027981 */ /* 0x000ea4000c1e1b00 */
[----:B--2---:R0:W1:Y:S01]  /*21b0*/  F2I.F64.TRUNC R25, R2 ;  /* 0x0000000200197311 */ /* 0x004062000030d100 */
[----:B------:R-:W-:Y:S05]  /*21c0*/  BRA `(.L_x_31872) ;  /* 0x0000000800907947 */ /* 0x000fea0003800000 */
.L_x_31867:
        /* <DEDUP_REMOVED lines=12> */
.L_x_31881:
[----:B------:R-:W2:Y:S02]  /*2290*/  LDG.E.64 R2, desc[UR36][R2.64] ;  /* 0x0000002402027981 */ /* 0x000ea4000c1e1b00 */
[----:B--2---:R0:W1:Y:S01]  /*22a0*/  F2I.F64.TRUNC R25, R2 ;  /* 0x0000000200197311 */ /* 0x004062000030d100 */
[----:B------:R-:W-:Y:S05]  /*22b0*/  BRA `(.L_x_31872) ;  /* 0x0000000800547947 */ /* 0x000fea0003800000 */
.L_x_31880:
        /* <DEDUP_REMOVED lines=27> */
.L_x_31883:
        /* <DEDUP_REMOVED lines=14> */
.L_x_31882:
[----:B------:R-:W2:Y:S02]  /*2550*/  LDG.E.U16 R25, desc[UR36][R2.64] ;  /* 0x0000002402197981 */ /* 0x000ea4000c1e1500 */
[----:B--2---:R-:W-:-:S06]  /*2560*/  IMAD.U32 R25, R25, 0x10000, RZ ;  /* 0x0001000019197824 */ /* 0x004fcc00078e00ff */
[----:B------:R-:W0:Y:S01]  /*2570*/  F2I.FTZ.TRUNC.NTZ R25, R25 ;  /* 0x0000001900197305 */ /* 0x000e22000021f100 */
[----:B------:R-:W-:Y:S05]  /*2580*/  BRA `(.L_x_31872) ;  /* 0x0000000400a07947 */ /* 0x000fea0003800000 */
.L_x_31879:
        /* <DEDUP_REMOVED lines=10> */
.L_x_31886:
        /* <DEDUP_REMOVED lines=21> */
.L_x_31890:
[----:B------:R-:W-:Y:S05]  /*2780*/  BSYNC B1 ;  /* 0x0000000000017941 */ /* 0x000fea0003800000 */
.L_x_31889:
[----:B------:R-:W-:Y:S01]  /*2790*/  IMAD.SHL.U32 R2, R2, 0x100000, RZ ;  /* 0x0010000002027824 */ /* 0x000fe200078e00ff */
[----:B------:R-:W-:-:S04]  /*27a0*/  LEA R0, R0, 0x3b800000, 0x17 ;  /* 0x3b80000000007811 */ /* 0x000fc800078eb8ff */
[----:B------:R-:W-:-:S07]  /*27b0*/  LOP3.LUT R25, R0, R2, R25, 0xfe, !PT ;  /* 0x0000000200197212 */ /* 0x000fce00078efe19 */
.L_x_31888:
[----:B------:R-:W-:Y:S05]  /*27c0*/  BSYNC B0 ;  /* 0x0000000000007941 */ /* 0x000fea0003800000 */
.L_x_31887:
[----:B------:R-:W1:Y:S01]  /*27d0*/  F2I.FTZ.TRUNC.NTZ R25, R25 ;  /* 0x0000001900197305 */ /* 0x000e62000021f100 */
[----:B------:R-:W-:Y:S05]  /*27e0*/  BRA `(.L_x_31872) ;  /* 0x0000000400087947 */ /* 0x000fea0003800000 */
.L_x_31885:
        /* <DEDUP_REMOVED lines=21> */
.L_x_31894:
[----:B------:R-:W-:Y:S05]  /*2940*/  BSYNC B1 ;  /* 0x0000000000017941 */ /* 0x000fea0003800000 */
.L_x_31893:
[----:B------:R-:W-:Y:S01]  /*2950*/  IMAD.SHL.U32 R2, R2, 0x200000, RZ ;  /* 0x0020000002027824 */ /* 0x000fe200078e00ff */
[----:B------:R-:W-:-:S04]  /*2960*/  LEA R0, R0, 0x37800000, 0x17 ;  /* 0x3780000000007811 */ /* 0x000fc800078eb8ff */
[----:B------:R-:W-:-:S07]  /*2970*/  LOP3.LUT R25, R0, R2, R25, 0xfe, !PT ;  /* 0x0000000200197212 */ /* 0x000fce00078efe19 */
.L_x_31892:
[----:B------:R-:W-:Y:S05]  /*2980*/  BSYNC B0 ;  /* 0x0000000000007941 */ /* 0x000fea0003800000 */
.L_x_31891:
[----:B------:R-:W2:Y:S01]  /*2990*/  F2I.FTZ.TRUNC.NTZ R25, R25 ;  /* 0x0000001900197305 */ /* 0x000ea2000021f100 */
[----:B------:R-:W-:Y:S05]  /*29a0*/  BRA `(.L_x_31872) ;  /* 0x0000000000987947 */ /* 0x000fea0003800000 */
.L_x_31884:
        /* <DEDUP_REMOVED lines=14> */
.L_x_31898:
[----:B------:R-:W-:Y:S05]  /*2a90*/  BSYNC B0 ;  /* 0x0000000000007941 */ /* 0x000fea0003800000 */
.L_x_31897:
[----:B------:R-:W4:Y:S01]  /*2aa0*/  F2I.FTZ.TRUNC.NTZ R25, R25 ;  /* 0x0000001900197305 */ /* 0x000f22000021f100 */
[----:B------:R-:W-:Y:S05]  /*2ab0*/  BRA `(.L_x_31872) ;  /* 0x0000000000547947 */ /* 0x000fea0003800000 */
.L_x_31871:
        /* <DEDUP_REMOVED lines=17> */
.L_x_31899:
[----:B------:R-:W-:Y:S05]  /*2bd0*/  BRA `(.L_x_31872) ;  /* 0x00000000000c7947 */ /* 0x000fea0003800000 */
.L_x_31896:
[----:B------:R0:W5:Y:S01]  /*2be0*/  LDG.E R25, desc[UR36][R2.64] ;  /* 0x0000002402197981 */ /* 0x000162000c1e1900 */
[----:B------:R-:W-:Y:S05]  /*2bf0*/  BRA `(.L_x_31872) ;  /* 0x0000000000047947 */ /* 0x000fea0003800000 */
.L_x_31895:
[----:B------:R3:W5:Y:S02]  /*2c00*/  LDG.E R25, desc[UR36][R2.64] ;  /* 0x0000002402197981 */ /* 0x000764000c1e1900 */
.L_x_31872:
[----:B------:R-:W-:-:S07]  /*2c10*/  VIADD R17, R17, 0x80 ;  /* 0x0000008011117836 */ /* 0x000fce0000000000 */
.L_x_31866:
[----:B------:R-:W-:Y:S05]  /*2c20*/  BSYNC B6 ;  /* 0x0000000000067941 */ /* 0x000fea0003800000 */
.L_x_31865:
        /* <DEDUP_REMOVED lines=22> */
.L_x_31905:
[----:B------:R0:W5:Y:S01]  /*2d90*/  LDG.E.U8 R24, desc[UR36][R2.64] ;  /* 0x0000002402187981 */ /* 0x000162000c1e1100 */
[----:B------:R-:W-:Y:S05]  /*2da0*/  BRA `(.L_x_31901) ;  /* 0x0000000c00307947 */ /* 0x000fea0003800000 */
.L_x_31904:
        /* <DEDUP_REMOVED lines=8> */
.L_x_31908:
[----:B------:R0:W5:Y:S01]  /*2e30*/  LDG.E R24, desc[UR36][R2.64] ;  /* 0x0000002402187981 */ /* 0x000162000c1e1900 */
[----:B------:R-:W-:Y:S05]  /*2e40*/  BRA `(.L_x_31901) ;  /* 0x0000000c00087947 */ /* 0x000fea0003800000 */
.L_x_31907:
[----:B------:R0:W5:Y:S01]  /*2e50*/  LDG.E.S16 R24, desc[UR36][R2.64] ;  /* 0x0000002402187981 */ /* 0x000162000c1e1700 */
[----:B------:R-:W-:Y:S05]  /*2e60*/  BRA `(.L_x_31901) ;  /* 0x0000000c00007947 */ /* 0x000fea0003800000 */
.L_x_31903:
        /* <DEDUP_REMOVED lines=9> */
.L_x_31910:
[----:B------:R-:W3:Y:S02]  /*2f00*/  LDG.E.U16 R2, desc[UR36][R2.64] ;  /* 0x0000002402027981 */ /* 0x000ee4000c1e1500 */
[----:B---3--:R-:W-:-:S06]  /*2f10*/  HADD2.F32 R24, -RZ, R2.H0_H0 ;  /* 0x20000002ff187230 */ /* 0x008fcc0000004100 */
[----:B------:R-:W0:Y:S01]  /*2f20*/  F2I.FTZ.TRUNC.NTZ R24, R24 ;  /* 0x0000001800187305 */ /* 0x000e22000021f100 */
[----:B------:R-:W-:Y:S05]  /*2f30*/  BRA `(.L_x_31901) ;  /* 0x0000000800cc7947 */ /* 0x000fea0003800000 */
.L_x_31909:
        /* <DEDUP_REMOVED lines=9> */
.L_x_31912:
[----:B------:R-:W3:Y:S02]  /*2fd0*/  LDG.E.U16 R2, desc[UR36][R2.64] ;  /* 0x0000002402027981 */ /* 0x000ee4000c1e1500 */
[----:B---3--:R-:W-:-:S06]  /*2fe0*/  HADD2.F32 R24, -RZ, R2.H0_H0 ;  /* 0x20000002ff187230 */ /* 0x008fcc0000004100 */
[----:B------:R-:W0:Y:S01]  /*2ff0*/  F2I.FTZ.TRUNC.NTZ R24, R24 ;  /* 0x0000001800187305 */ /* 0x000e22000021f100 */
[----:B------:R-:W-:Y:S05]  /*3000*/  BRA `(.L_x_31901) ;  /* 0x0000000800987947 */ /* 0x000fea0003800000 */
.L_x_31911:
[----:B------:R-:W3:Y:S02]  /*3010*/  LDG.E.64 R2, desc[UR36][R2.64] ;  /* 0x0000002402027981 */ /* 0x000ee4000c1e1b00 */
[----:B---3--:R0:W1:Y:S01]  /*3020*/  F2I.F64.TRUNC R24, R2 ;  /* 0x0000000200187311 */ /* 0x008062000030d100 */
[----:B------:R-:W-:Y:S05]  /*3030*/  BRA `(.L_x_31901) ;  /* 0x00000008008c7947 */ /* 0x000fea0003800000 */
.L_x_31902:
        /* <DEDUP_REMOVED lines=12> */
.L_x_31915:
[----:B------:R-:W3:Y:S02]  /*3100*/  LDG.E.64 R2, desc[UR36][R2.64] ;  /* 0x0000002402027981 */ /* 0x000ee4000c1e1b00 */
[----:B---3--:R0:W1:Y:S01]  /*3110*/  F2I.F64.TRUNC R24, R2 ;  /* 0x0000000200187311 */ /* 0x008062000030d100 */
[----:B------:R-:W-:Y:S05]  /*3120*/  BRA `(.L_x_31901) ;  /* 0x0000000800507947 */ /* 0x000fea0003800000 */
.L_x_31914:
        /* <DEDUP_REMOVED lines=27> */
.L_x_31917:
        /* <DEDUP_REMOVED lines=14> */
.L_x_31916:
[----:B------:R-:W3:Y:S02]  /*33c0*/  LDG.E.U16 R24, desc[UR36][R2.64] ;  /* 0x0000002402187981 */ /* 0x000ee4000c1e1500 */
[----:B---3--:R-:W-:-:S06]  /*33d0*/  IMAD.U32 R24, R24, 0x10000, RZ ;  /* 0x0001000018187824 */ /* 0x008fcc00078e00ff */
[----:B------:R-:W0:Y:S01]  /*33e0*/  F2I.FTZ.TRUNC.NTZ R24, R24 ;  /* 0x0000001800187305 */ /* 0x000e22000021f100 */
[----:B------:R-:W-:Y:S05]  /*33f0*/  BRA `(.L_x_31901) ;  /* 0x00000004009c7947 */ /* 0x000fea0003800000 */
.L_x_31913:
        /* <DEDUP_REMOVED lines=10> */
.L_x_31920:
        /* <DEDUP_REMOVED lines=21> */
.L_x_31924:
[----:B------:R-:W-:Y:S05]  /*35f0*/  BSYNC B1 ;  /* 0x0000000000017941 */ /* 0x000fea0003800000 */
.L_x_31923:
[----:B------:R-:W-:Y:S01]  /*3600*/  IMAD.SHL.U32 R2, R2, 0x100000, RZ ;  /* 0x0010000002027824 */ /* 0x000fe200078e00ff */
[----:B------:R-:W-:-:S04]  /*3610*/  LEA R3, R0, 0x3b800000, 0x17 ;  /* 0x3b80000000037811 */ /* 0x000fc800078eb8ff */
[----:B------:R-:W-:-:S07]  /*3620*/  LOP3.LUT R24, R3, R2, R24, 0xfe, !PT ;  /* 0x0000000203187212 */ /* 0x000fce00078efe18 */
.L_x_31922:
[----:B------:R-:W-:Y:S05]  /*3630*/  BSYNC B0 ;  /* 0x0000000000007941 */ /* 0x000fea0003800000 */
.L_x_31921:
[----:B------:R-:W0:Y:S01]  /*3640*/  F2I.FTZ.TRUNC.NTZ R24, R24 ;  /* 0x0000001800187305 */ /* 0x000e22000021f100 */
[----:B------:R-:W-:Y:S05]  /*3650*/  BRA `(.L_x_31901) ;  /* 0x0000000400047947 */ /* 0x000fea0003800000 */
.L_x_31919:
        /* <DEDUP_REMOVED lines=21> */
.L_x_31928:
[----:B------:R-:W-:Y:S05]  /*37b0*/  BSYNC B1 ;  /* 0x0000000000017941 */ /* 0x000fea0003800000 */
.L_x_31927:
[----:B------:R-:W-:Y:S01]  /*37c0*/  IMAD.SHL.U32 R2, R2, 0x200000, RZ ;  /* 0x0020000002027824 */ /* 0x000fe200078e00ff */
[----:B------:R-:W-:-:S04]  /*37d0*/  LEA R3, R0, 0x37800000, 0x17 ;  /* 0x3780000000037811 */ /* 0x000fc800078eb8ff */
[----:B------:R-:W-:-:S07]  /*37e0*/  LOP3.LUT R24, R3, R2, R24, 0xfe, !PT ;  /* 0x0000000203187212 */ /* 0x000fce00078efe18 */
.L_x_31926:
[----:B------:R-:W-:Y:S05]  /*37f0*/  BSYNC B0 ;  /* 0x0000000000007941 */ /* 0x000fea0003800000 */
.L_x_31925:
[----:B------:R-:W0:Y:S01]  /*3800*/  F2I.FTZ.TRUNC.NTZ R24, R24 ;  /* 0x0000001800187305 */ /* 0x000e22000021f100 */
[----:B------:R-:W-:Y:S05]  /*3810*/  BRA `(.L_x_31901) ;  /* 0x0000000000947947 */ /* 0x000fea0003800000 */
.L_x_31918:
        /* <DEDUP_REMOVED lines=14> */
.L_x_31932:
[----:B------:R-:W-:Y:S05]  /*3900*/  BSYNC B0 ;  /* 0x0000000000007941 */ /* 0x000fea0003800000 */
.L_x_31931:
[----:B------:R-:W0:Y:S01]  /*3910*/  F2I.FTZ.TRUNC.NTZ R24, R24 ;  /* 0x0000001800187305 */ /* 0x000e22000021f100 */
[----:B------:R-:W-:Y:S05]  /*3920*/  BRA `(.L_x_31901) ;  /* 0x0000000000507947 */ /* 0x000fea0003800000 */
.L_x_31906:
        /* <DEDUP_REMOVED lines=16> */
.L_x_31933:
[----:B------:R-:W-:Y:S05]  /*3a30*/  BRA `(.L_x_31901) ;  /* 0x00000000000c7947 */ /* 0x000fea0003800000 */
.L_x_31930:
[----:B------:R0:W5:Y:S01]  /*3a40*/  LDG.E R24, desc[UR36][R2.64] ;  /* 0x0000002402187981 */ /* 0x000162000c1e1900 */
[----:B------:R-:W-:Y:S05]  /*3a50*/  BRA `(.L_x_31901) ;  /* 0x0000000000047947 */ /* 0x000fea0003800000 */
.L_x_31929:
[----:B------:R0:W5:Y:S02]  /*3a60*/  LDG.E R24, desc[UR36][R2.64] ;  /* 0x0000002402187981 */ /* 0x000164000c1e1900 */
.L_x_31901:
[----:B------:R-:W-:Y:S05]  /*3a70*/  BSYNC B6 ;  /* 0x0000000000067941 */ /* 0x000fea0003800000 */
.L_x_31900:
        /* <DEDUP_REMOVED lines=29> */
.L_x_31935:
[----:B------:R-:W-:Y:S05]  /*3c50*/  BSYNC B6 ;  /* 0x0000000000067941 */ /* 0x000fea0003800000 */
.L_x_31934:
        /* <DEDUP_REMOVED lines=27> */
.L_x_31937:
[----:B------:R-:W-:Y:S05]  /*3e10*/  BSYNC B6 ;  /* 0x0000000000067941 */ /* 0x000fea0003800000 */
.L_x_31936:
        /* <DEDUP_REMOVED lines=27> */
.L_x_31939:
[----:B------:R-:W-:Y:S05]  /*3fd0*/  BSYNC B6 ;  /* 0x0000000000067941 */ /* 0x000fea0003800000 */
.L_x_31938:
        /* <DEDUP_REMOVED lines=27> */
.L_x_31941:
[----:B------:R-:W-:Y:S05]  /*4190*/  BSYNC B6 ;  /* 0x0000000000067941 */ /* 0x000fea0003800000 */
.L_x_31940:
        /* <DEDUP_REMOVED lines=26> */
.L_x_31947:
[----:B------:R0:W-:Y:S01]  /*4340*/  STG.E.U8 desc[UR36][R2.64], RZ ;  /* 0x000000ff02007986 */ /* 0x0001e2000c101124 */
[----:B------:R-:W-:Y:S01]  /*4350*/  IMAD.MOV.U32 R17, RZ, RZ, R19 ;  /* 0x000000ffff117224 */ /* 0x000fe200078e0013 */
[----:B------:R-:W-:Y:S06]  /*4360*/  BRA `(.L_x_31943) ;  /* 0x0000000400dc7947 */ /* 0x000fec0003800000 */
.L_x_31946:
        /* <DEDUP_REMOVED lines=9> */
.L_x_31950:
[----:B------:R3:W-:Y:S01]  /*4400*/  STG.E desc[UR36][R2.64], RZ ;  /* 0x000000ff02007986 */ /* 0x0007e2000c101924 */
[----:B------:R-:W-:Y:S01]  /*4410*/  IMAD.MOV.U32 R17, RZ, RZ, R19 ;  /* 0x000000ffff117224 */ /* 0x000fe200078e0013 */
[----:B------:R-:W-:Y:S06]  /*4420*/  BRA `(.L_x_31943) ;  /* 0x0000000400ac7947 */ /* 0x000fec0003800000 */
.L_x_31949:
[----:B------:R1:W-:Y:S01]  /*4430*/  STG.E.U16 desc[UR36][R2.64], RZ ;  /* 0x000000ff02007986 */ /* 0x0003e2000c101524 */
[----:B------:R-:W-:Y:S01]  /*4440*/  IMAD.MOV.U32 R17, RZ, RZ, R19 ;  /* 0x000000ffff117224 */ /* 0x000fe200078e0013 */
[----:B------:R-:W-:Y:S06]  /*4450*/  BRA `(.L_x_31943) ;  /* 0x0000000400a07947 */ /* 0x000fec0003800000 */
.L_x_31945:
        /* <DEDUP_REMOVED lines=9> */
.L_x_31952:
[----:B------:R0:W-:Y:S01]  /*44f0*/  STG.E.U16 desc[UR36][R2.64], RZ ;  /* 0x000000ff02007986 */ /* 0x0001e2000c101524 */
[----:B------:R-:W-:Y:S01]  /*4500*/  IMAD.MOV.U32 R17, RZ, RZ, R19 ;  /* 0x000000ffff117224 */ /* 0x000fe200078e0013 */
[----:B------:R-:W-:Y:S06]  /*4510*/  BRA `(.L_x_31943) ;  /* 0x0000000400707947 */ /* 0x000fec0003800000 */
.L_x_31951:
        /* <DEDUP_REMOVED lines=9> */
.L_x_31954:
[----:B------:R0:W-:Y:S01]  /*45b0*/  STG.E desc[UR36][R2.64], RZ ;  /* 0x000000ff02007986 */ /* 0x0001e2000c101924 */
[----:B------:R-:W-:Y:S01]  /*45c0*/  IMAD.MOV.U32 R17, RZ, RZ, R19 ;  /* 0x000000ffff117224 */ /* 0x000fe200078e0013 */
[----:B------:R-:W-:Y:S06]  /*45d0*/  BRA `(.L_x_31943) ;  /* 0x0000000400407947 */ /* 0x000fec0003800000 */
.L_x_31953:
[----:B------:R0:W-:Y:S01]  /*45e0*/  STG.E.64 desc[UR36][R2.64], RZ ;  /* 0x000000ff02007986 */ /* 0x0001e2000c101b24 */
[----:B------:R-:W-:Y:S01]  /*45f0*/  IMAD.MOV.U32 R17, RZ, RZ, R19 ;  /* 0x000000ffff117224 */ /* 0x000fe200078e0013 */
[----:B------:R-:W-:Y:S06]  /*4600*/  BRA `(.L_x_31943) ;  /* 0x0000000400347947 */ /* 0x000fec0003800000 */
.L_x_31944:
        /* <DEDUP_REMOVED lines=11> */
.L_x_31957:
[----:B------:R0:W-:Y:S01]  /*46c0*/  STG.E.128 desc[UR36][R2.64], RZ ;  /* 0x000000ff02007986 */ /* 0x0001e2000c101d24 */
[----:B------:R-:W-:Y:S01]  /*46d0*/  IMAD.MOV.U32 R17, RZ, RZ, R19 ;  /* 0x000000ffff117224 */ /* 0x000fe200078e0013 */
[----:B------:R-:W-:Y:S06]  /*46e0*/  BRA `(.L_x_31943) ;  /* 0x0000000000fc7947 */ /* 0x000fec0003800000 */
.L_x_31956:
        /* <DEDUP_REMOVED lines=9> */
.L_x_31959:
[----:B------:R0:W-:Y:S01]  /*4780*/  STG.E.U8 desc[UR36][R2.64], RZ ;  /* 0x000000ff02007986 */ /* 0x0001e2000c101124 */
[----:B------:R-:W-:Y:S01]  /*4790*/  IMAD.MOV.U32 R17, RZ, RZ, R19 ;  /* 0x000000ffff117224 */ /* 0x000fe200078e0013 */
[----:B------:R-:W-:Y:S06]  /*47a0*/  BRA `(.L_x_31943) ;  /* 0x0000000000cc7947 */ /* 0x000fec0003800000 */
.L_x_31958:
[----:B------:R0:W-:Y:S01]  /*47b0*/  STG.E.U16 desc[UR36][R2.64], RZ ;  /* 0x000000ff02007986 */ /* 0x0001e2000c101524 */
[----:B------:R-:W-:Y:S01]  /*47c0*/  IMAD.MOV.U32 R17, RZ, RZ, R19 ;  /* 0x000000ffff117224 */ /* 0x000fe200078e0013 */
[----:B------:R-:W-:Y:S06]  /*47d0*/  BRA `(.L_x_31943) ;  /* 0x0000000000c07947 */ /* 0x000fec0003800000 */
.L_x_31955:
        /* <DEDUP_REMOVED lines=11> */
.L_x_31962:
[----:B------:R0:W-:Y:S01]  /*4890*/  STG.E.U8 desc[UR36][R2.64], RZ ;  /* 0x000000ff02007986 */ /* 0x0001e2000c101124 */
[----:B------:R-:W-:Y:S01]  /*48a0*/  IMAD.MOV.U32 R17, RZ, RZ, R19 ;  /* 0x000000ffff117224 */ /* 0x000fe200078e0013 */
[----:B------:R-:W-:Y:S06]  /*48b0*/  BRA `(.L_x_31943) ;  /* 0x0000000000887947 */ /* 0x000fec0003800000 */
.L_x_31961:
[----:B------:R0:W-:Y:S01]  /*48c0*/  STG.E.U8 desc[UR36][R2.64], RZ ;  /* 0x000000ff02007986 */ /* 0x0001e2000c101124 */
[----:B------:R-:W-:Y:S01]  /*48d0*/  IMAD.MOV.U32 R17, RZ, RZ, R19 ;  /* 0x000000ffff117224 */ /* 0x000fe200078e0013 */
[----:B------:R-:W-:Y:S06]  /*48e0*/  BRA `(.L_x_31943) ;  /* 0x00000000007c7947 */ /* 0x000fec0003800000 */
.L_x_31960:
        /* <DEDUP_REMOVED lines=8> */
.L_x_31948:
        /* <DEDUP_REMOVED lines=16> */
.L_x_31965:
[----:B------:R-:W-:Y:S01]  /*4a70*/  IMAD.MOV.U32 R17, RZ, RZ, R19 ;  /* 0x000000ffff117224 */ /* 0x000fe200078e0013 */
[----:B------:R-:W-:Y:S06]  /*4a80*/  BRA `(.L_x_31943) ;  /* 0x0000000000147947 */ /* 0x000fec0003800000 */
.L_x_31964:
[----:B------:R0:W-:Y:S01]  /*4a90*/  STG.E.64 desc[UR36][R2.64], RZ ;  /* 0x000000ff02007986 */ /* 0x0001e2000c101b24 */
[----:B------:R-:W-:Y:S01]  /*4aa0*/  IMAD.MOV.U32 R17, RZ, RZ, R19 ;  /* 0x000000ffff117224 */ /* 0x000fe200078e0013 */
[----:B------:R-:W-:Y:S06]  /*4ab0*/  BRA `(.L_x_31943) ;  /* 0x0000000000087947 */ /* 0x000fec0003800000 */
.L_x_31963:
[----:B------:R0:W-:Y:S01]  /*4ac0*/  STG.E desc[UR36][R2.64], RZ ;  /* 0x000000ff02007986 */ /* 0x0001e2000c101924 */
[----:B------:R-:W-:-:S07]  /*4ad0*/  IMAD.MOV.U32 R17, RZ, RZ, R19 ;  /* 0x000000ffff117224 */ /* 0x000fce00078e0013 */
.L_x_31943:
[----:B------:R-:W-:Y:S05]  /*4ae0*/  BSYNC B6 ;  /* 0x0000000000067941 */ /* 0x000fea0003800000 */
.L_x_31942:
        /* <DEDUP_REMOVED lines=23> */
.L_x_31971:
[----:B------:R0:W-:Y:S01]  /*4c60*/  STG.E.U8 desc[UR36][R2.64], RZ ;  /* 0x000000ff02007986 */ /* 0x0001e2000c101124 */
[----:B------:R-:W-:Y:S05]  /*4c70*/  BRA `(.L_x_31973) ;  /* 0x00000004008c7947 */ /* 0x000fea0003800000 */
.L_x_31970:
        /* <DEDUP_REMOVED lines=8> */
.L_x_31975:
[----:B------:R3:W-:Y:S01]  /*4d00*/  STG.E desc[UR36][R2.64], RZ ;  /* 0x000000ff02007986 */ /* 0x0007e2000c101924 */
[----:B------:R-:W-:Y:S05]  /*4d10*/  BRA `(.L_x_31973) ;  /* 0x0000000400647947 */ /* 0x000fea0003800000 */
.L_x_31974:
[----:B------:R2:W-:Y:S01]  /*4d20*/  STG.E.U16 desc[UR36][R2.64], RZ ;  /* 0x000000ff02007986 */ /* 0x0005e2000c101524 */
[----:B------:R-:W-:Y:S05]  /*4d30*/  BRA `(.L_x_31973) ;  /* 0x00000004005c7947 */ /* 0x000fea0003800000 */
.L_x_31969:
        /* <DEDUP_REMOVED lines=8> */
.L_x_31977:
[----:B------:R0:W-:Y:S01]  /*4dc0*/  STG.E.U16 desc[UR36][R2.64], RZ ;  /* 0x000000ff02007986 */ /* 0x0001e2000c101524 */
[----:B------:R-:W-:Y:S05]  /*4dd0*/  BRA `(.L_x_31973) ;  /* 0x0000000400347947 */ /* 0x000fea0003800000 */
.L_x_31976:
        /* <DEDUP_REMOVED lines=8> */
.L_x_31979:
[----:B------:R0:W-:Y:S01]  /*4e60*/  STG.E desc[UR36][R2.64], RZ ;  /* 0x000000ff02007986 */ /* 0x0001e2000c101924 */
[----:B------:R-:W-:Y:S05]  /*4e70*/  BRA `(.L_x_31973) ;  /* 0x00000004000c7947 */ /* 0x000fea0003800000 */
.L_x_31978:
[----:B------:R0:W-:Y:S01]  /*4e80*/  STG.E.64 desc[UR36][R2.64], RZ ;  /* 0x000000ff02007986 */ /* 0x0001e2000c101b24 */
[----:B------:R-:W-:Y:S05]  /*4e90*/  BRA `(.L_x_31973) ;  /* 0x0000000400047947 */ /* 0x000fea0003800000 */
.L_x_31968:
        /* <DEDUP_REMOVED lines=10> */
.L_x_31982:
[----:B------:R0:W-:Y:S01]  /*4f40*/  STG.E.128 desc[UR36][R2.64], RZ ;  /* 0x000000ff02007986 */ /* 0x0001e2000c101d24 */
[----:B------:R-:W-:Y:S05]  /*4f50*/  BRA `(.L_x_31973) ;  /* 0x0000000000d47947 */ /* 0x000fea0003800000 */
.L_x_31981:
        /* <DEDUP_REMOVED lines=8> */
.L_x_31984:
[----:B------:R0:W-:Y:S01]  /*4fe0*/  STG.E.U8 desc[UR36][R2.64], RZ ;  /* 0x000000ff02007986 */ /* 0x0001e2000c101124 */
[----:B------:R-:W-:Y:S05]  /*4ff0*/  BRA `(.L_x_31973) ;  /* 0x0000000000ac7947 */ /* 0x000fea0003800000 */
.L_x_31983:
[----:B------:R0:W-:Y:S01]  /*5000*/  STG.E.U16 desc[UR36][R2.64], RZ ;  /* 0x000000ff02007986 */ /* 0x0001e2000c101524 */
[----:B------:R-:W-:Y:S05]  /*5010*/  BRA `(.L_x_31973) ;  /* 0x0000000000a47947 */ /* 0x000fea0003800000 */
.L_x_31980:
        /* <DEDUP_REMOVED lines=10> */
.L_x_31987:
[----:B------:R0:W-:Y:S01]  /*50c0*/  STG.E.U8 desc[UR36][R2.64], RZ ;  /* 0x000000ff02007986 */ /* 0x0001e2000c101124 */
[----:B------:R-:W-:Y:S05]  /*50d0*/  BRA `(.L_x_31973) ;  /* 0x0000000000747947 */ /* 0x000fea0003800000 */
.L_x_31986:
[----:B------:R0:W-:Y:S01]  /*50e0*/  STG.E.U8 desc[UR36][R2.64], RZ ;  /* 0x000000ff02007986 */ /* 0x0001e2000c101124 */
[----:B------:R-:W-:Y:S05]  /*50f0*/  BRA `(.L_x_31973) ;  /* 0x00000000006c7947 */ /* 0x000fea0003800000 */
.L_x_31985:
[----:B------:R-:W-:-:S13]  /*5100*/  ISETP.NE.AND P0, PT, R0, 0x1c, PT ;  /* 0x0000001c0000780c */ /* 0x000fda0003f05270 */
[----:B------:R-:W-:Y:S05]  /*5110*/  @!P0 BRA `(.L_x_31988) ;  /* 0x0000000000608947 */ /* 0x000fea0003800000 */
[----:B------:R-:W-:-:S13]  /*5120*/  ISETP.NE.AND P0, PT, R0, 0x1d, PT ;  /* 0x0000001d0000780c */ /* 0x000fda0003f05270 */
[----:B------:R-:W-:Y:S05]  /*5130*/  @!P0 BRA `(.L_x_31989) ;  /* 0x0000000000508947 */ /* 0x000fea0003800000 */
[----:B------:R-:W-:-:S13]  /*5140*/  ISETP.NE.AND P0, PT, R0, 0x2c, PT ;  /* 0x0000002c0000780c */ /* 0x000fda0003f05270 */
[----:B------:R0:W-:Y:S01]  /*5150*/  @!P0 STG.E.U8 desc[UR36][R2.64], RZ ;  /* 0x000000ff02008986 */ /* 0x0001e2000c101124 */
[----:B------:R-:W-:Y:S05]  /*5160*/  @!P0 BRA `(.L_x_31973) ;  /* 0x0000000000508947 */ /* 0x000fea0003800000 */
.L_x_31972:
        /* <DEDUP_REMOVED lines=16> */
.L_x_31990:
[----:B------:R-:W-:Y:S05]  /*5270*/  BRA `(.L_x_31973) ;  /* 0x00000000000c7947 */ /* 0x000fea0003800000 */
.L_x_31989:
[----:B------:R0:W-:Y:S01]  /*5280*/  STG.E.64 desc[UR36][R2.64], RZ ;  /* 0x000000ff02007986 */ /* 0x0001e2000c101b24 */
[----:B------:R-:W-:Y:S05]  /*5290*/  BRA `(.L_x_31973) ;  /* 0x0000000000047947 */ /* 0x000fea0003800000 */
.L_x_31988:
[----:B------:R0:W-:Y:S02]  /*52a0*/  STG.E desc[UR36][R2.64], RZ ;  /* 0x000000ff02007986 */ /* 0x0001e4000c101924 */
.L_x_31973:
        /* <DEDUP_REMOVED lines=23> */
.L_x_31994:
[----:B------:R3:W-:Y:S01]  /*5420*/  STG.E.U8 desc[UR36][R2.64], RZ ;  /* 0x000000ff02007986 */ /* 0x0007e2000c101124 */
[----:B------:R-:W-:Y:S05]  /*5430*/  BRA `(.L_x_31996) ;  /* 0x00000004008c7947 */ /* 0x000fea0003800000 */
.L_x_31993:
        /* <DEDUP_REMOVED lines=8> */
.L_x_31998:
[----:B------:R2:W-:Y:S01]  /*54c0*/  STG.E desc[UR36][R2.64], RZ ;  /* 0x000000ff02007986 */ /* 0x0005e2000c101924 */
[----:B------:R-:W-:Y:S05]  /*54d0*/  BRA `(.L_x_31996) ;  /* 0x0000000400647947 */ /* 0x000fea0003800000 */
.L_x_31997:
[----:B------:R0:W-:Y:S01]  /*54e0*/  STG.E.U16 desc[UR36][R2.64], RZ ;  /* 0x000000ff02007986 */ /* 0x0001e2000c101524 */
[----:B------:R-:W-:Y:S05]  /*54f0*/  BRA `(.L_x_31996) ;  /* 0x00000004005c7947 */ /* 0x000fea0003800000 */
.L_x_31992:
        /* <DEDUP_REMOVED lines=8> */
.L_x_32000:
[----:B------:R0:W-:Y:S01]  /*5580*/  STG.E.U16 desc[UR36][R2.64], RZ ;  /* 0x000000ff02007986 */ /* 0x0001e2000c101524 */
[----:B------:R-:W-:Y:S05]  /*5590*/  BRA `(.L_x_31996) ;  /* 0x0000000400347947 */ /* 0x000fea0003800000 */
.L_x_31999:
        /* <DEDUP_REMOVED lines=8> */
.L_x_32002:
[----:B------:R0:W-:Y:S01]  /*5620*/  STG.E desc[UR36][R2.64], RZ ;  /* 0x000000ff02007986 */ /* 0x0001e2000c101924 */
[----:B------:R-:W-:Y:S05]  /*5630*/  BRA `(.L_x_31996) ;  /* 0x00000004000c7947 */ /* 0x000fea0003800000 */
.L_x_32001:
[----:B------:R0:W-:Y:S01]  /*5640*/  STG.E.64 desc[UR36][R2.64], RZ ;  /* 0x000000ff02007986 */ /* 0x0001e2000c101b24 */
[----:B------:R-:W-:Y:S05]  /*5650*/  BRA `(.L_x_31996) ;  /* 0x0000000400047947 */ /* 0x000fea0003800000 */
.L_x_31991:
        /* <DEDUP_REMOVED lines=10> */
.L_x_32005:
[----:B------:R0:W-:Y:S01]  /*5700*/  STG.E.128 desc[UR36][R2.64], RZ ;  /* 0x000000ff02007986 */ /* 0x0001e2000c101d24 */
[----:B------:R-:W-:Y:S05]  /*5710*/  BRA `(.L_x_31996) ;  /* 0x0000000000d47947 */ /* 0x000fea0003800000 */
.L_x_32004:
        /* <DEDUP_REMOVED lines=8> */
.L_x_32007:
[----:B------:R0:W-:Y:S01]  /*57a0*/  STG.E.U8 desc[UR36][R2.64], RZ ;  /* 0x000000ff02007986 */ /* 0x0001e2000c101124 */
[----:B------:R-:W-:Y:S05]  /*57b0*/  BRA `(.L_x_31996) ;  /* 0x0000000000ac7947 */ /* 0x000fea0003800000 */
.L_x_32006:
[----:B------:R0:W-:Y:S01]  /*57c0*/  STG.E.U16 desc[UR36][R2.64], RZ ;  /* 0x000000ff02007986 */ /* 0x0001e2000c101524 */
[----:B------:R-:W-:Y:S05]  /*57d0*/  BRA `(.L_x_31996) ;  /* 0x0000000000a47947 */ /* 0x000fea0003800000 */
.L_x_32003:
        /* <DEDUP_REMOVED lines=10> */
.L_x_32010:
[----:B------:R0:W-:Y:S01]  /*5880*/  STG.E.U8 desc[UR36][R2.64], RZ ;  /* 0x000000ff02007986 */ /* 0x0001e2000c101124 */
[----:B------:R-:W-:Y:S05]  /*5890*/  BRA `(.L_x_31996) ;  /* 0x0000000000747947 */ /* 0x000fea0003800000 */
.L_x_32009:
[----:B------:R0:W-:Y:S01]  /*58a0*/  STG.E.U8 desc[UR36][R2.64], RZ ;  /* 0x000000ff02007986 */ /* 0x0001e2000c101124 */
[----:B------:R-:W-:Y:S05]  /*58b0*/  BRA `(.L_x_31996) ;  /* 0x00000000006c7947 */ /* 0x000fea0003800000 */
.L_x_32008:
[----:B------:R-:W-:-:S13]  /*58c0*/  ISETP.NE.AND P0, PT, R0, 0x1c, PT ;  /* 0x0000001c0000780c */ /* 0x000fda0003f05270 */
[----:B------:R-:W-:Y:S05]  /*58d0*/  @!P0 BRA `(.L_x_32011) ;  /* 0x0000000000608947 */ /* 0x000fea0003800000 */
[----:B------:R-:W-:-:S13]  /*58e0*/  ISETP.NE.AND P0, PT, R0, 0x1d, PT ;  /* 0x0000001d0000780c */ /* 0x000fda0003f05270 */
[----:B------:R-:W-:Y:S05]  /*58f0*/  @!P0 BRA `(.L_x_32012) ;  /* 0x0000000000508947 */ /* 0x000fea0003800000 */
[----:B------:R-:W-:-:S13]  /*5900*/  ISETP.NE.AND P0, PT, R0, 0x2c, PT ;  /* 0x0000002c0000780c */ /* 0x000fda0003f05270 */
[----:B------:R0:W-:Y:S01]  /*5910*/  @!P0 STG.E.U8 desc[UR36][R2.64], RZ ;  /* 0x000000ff02008986 */ /* 0x0001e2000c101124 */
[----:B------:R-:W-:Y:S05]  /*5920*/  @!P0 BRA `(.L_x_31996) ;  /* 0x0000000000508947 */ /* 0x000fea0003800000 */
.L_x_31995:
        /* <DEDUP_REMOVED lines=16> */
.L_x_32013:
[----:B------:R-:W-:Y:S05]  /*5a30*/  BRA `(.L_x_31996) ;  /* 0x00000000000c7947 */ /* 0x000fea0003800000 */
.L_x_32012:
[----:B------:R0:W-:Y:S01]  /*5a40*/  STG.E.64 desc[UR36][R2.64], RZ ;  /* 0x000000ff02007986 */ /* 0x0001e2000c101b24 */
[----:B------:R-:W-:Y:S05]  /*5a50*/  BRA `(.L_x_31996) ;  /* 0x0000000000047947 */ /* 0x000fea0003800000 */
.L_x_32011:
[----:B------:R0:W-:Y:S02]  /*5a60*/  STG.E desc[UR36][R2.64], RZ ;  /* 0x000000ff02007986 */ /* 0x0001e4000c101924 */
.L_x_31996:
[----:B------:R-:W-:-:S07]  /*5a70*/  VIADD R17, R17, 0x80 ;  /* 0x0000008011117836 */ /* 0x000fce0000000000 */
.L_x_31967:
[----:B------:R-:W-:Y:S05]  /*5a80*/  BSYNC B6 ;  /* 0x0000000000067941 */ /* 0x000fea0003800000 */
.L_x_31966:
        /* <DEDUP_REMOVED lines=21> */
.L_x_32017:
[----:B------:R-:W-:Y:S01]  /*5be0*/  STG.E.U8 desc[UR36][R2.64], RZ ;  /* 0x000000ff02007986 */ /* 0x000fe2000c101124 */
[----:B------:R-:W-:Y:S05]  /*5bf0*/  EXIT ;  /* 0x000000000000794d */ /* 0x000fea0003800000 */
.L_x_32016:
        /* <DEDUP_REMOVED lines=8> */
.L_x_32020:
[----:B------:R-:W-:Y:S01]  /*5c80*/  STG.E desc[UR36][R2.64], RZ ;  /* 0x000000ff02007986 */ /* 0x000fe2000c101924 */
[----:B------:R-:W-:Y:S05]  /*5c90*/  EXIT ;  /* 0x000000000000794d */ /* 0x000fea0003800000 */
.L_x_32019:
[----:B------:R-:W-:Y:S01]  /*5ca0*/  STG.E.U16 desc[UR36][R2.64], RZ ;  /* 0x000000ff02007986 */ /* 0x000fe2000c101524 */
[----:B------:R-:W-:Y:S05]  /*5cb0*/  EXIT ;  /* 0x000000000000794d */ /* 0x000fea0003800000 */
.L_x_32015:
        /* <DEDUP_REMOVED lines=8> */
.L_x_32022:
[----:B------:R-:W-:Y:S01]  /*5d40*/  STG.E.U16 desc[UR36][R2.64], RZ ;  /* 0x000000ff02007986 */ /* 0x000fe2000c101524 */
[----:B------:R-:W-:Y:S05]  /*5d50*/  EXIT ;  /* 0x000000000000794d */ /* 0x000fea0003800000 */
.L_x_32021:
        /* <DEDUP_REMOVED lines=8> */
.L_x_32024:
[----:B------:R-:W-:Y:S01]  /*5de0*/  STG.E desc[UR36][R2.64], RZ ;  /* 0x000000ff02007986 */ /* 0x000fe2000c101924 */
[----:B------:R-:W-:Y:S05]  /*5df0*/  EXIT ;  /* 0x000000000000794d */ /* 0x000fea0003800000 */
.L_x_32023:
[----:B------:R-:W-:Y:S01]  /*5e00*/  STG.E.64 desc[UR36][R2.64], RZ ;  /* 0x000000ff02007986 */ /* 0x000fe2000c101b24 */
[----:B------:R-:W-:Y:S05]  /*5e10*/  EXIT ;  /* 0x000000000000794d */ /* 0x000fea0003800000 */
.L_x_32014:
        /* <DEDUP_REMOVED lines=10> */
.L_x_32027:
[----:B------:R-:W-:Y:S01]  /*5ec0*/  STG.E.128 desc[UR36][R2.64], RZ ;  /* 0x000000ff02007986 */ /* 0x000fe2000c101d24 */
[----:B------:R-:W-:Y:S05]  /*5ed0*/  EXIT ;  /* 0x000000000000794d */ /* 0x000fea0003800000 */
.L_x_32026:
        /* <DEDUP_REMOVED lines=8> */
.L_x_32029:
[----:B------:R-:W-:Y:S01]  /*5f60*/  STG.E.U8 desc[UR36][R2.64], RZ ;  /* 0x000000ff02007986 */ /* 0x000fe2000c101124 */
[----:B------:R-:W-:Y:S05]  /*5f70*/  EXIT ;  /* 0x000000000000794d */ /* 0x000fea0003800000 */
.L_x_32028:
[----:B------:R-:W-:Y:S01]  /*5f80*/  STG.E.U16 desc[UR36][R2.64], RZ ;  /* 0x000000ff02007986 */ /* 0x000fe2000c101524 */
[----:B------:R-:W-:Y:S05]  /*5f90*/  EXIT ;  /* 0x000000000000794d */ /* 0x000fea0003800000 */
.L_x_32025:
        /* <DEDUP_REMOVED lines=10> */
.L_x_32032:
[----:B------:R-:W-:Y:S01]  /*6040*/  STG.E.U8 desc[UR36][R2.64], RZ ;  /* 0x000000ff02007986 */ /* 0x000fe2000c101124 */
[----:B------:R-:W-:Y:S05]  /*6050*/  EXIT ;  /* 0x000000000000794d */ /* 0x000fea0003800000 */
.L_x_32031:
[----:B------:R-:W-:Y:S01]  /*6060*/  STG.E.U8 desc[UR36][R2.64], RZ ;  /* 0x000000ff02007986 */ /* 0x000fe2000c101124 */
[----:B------:R-:W-:Y:S05]  /*6070*/  EXIT ;  /* 0x000000000000794d */ /* 0x000fea0003800000 */
.L_x_32030:
[----:B------:R-:W-:-:S13]  /*6080*/  ISETP.NE.AND P0, PT, R0, 0x1c, PT ;  /* 0x0000001c0000780c */ /* 0x000fda0003f05270 */
[----:B------:R-:W-:Y:S05]  /*6090*/  @!P0 BRA `(.L_x_32033) ;  /* 0x0000000000608947 */ /* 0x000fea0003800000 */
[----:B------:R-:W-:-:S13]  /*60a0*/  ISETP.NE.AND P0, PT, R0, 0x1d, PT ;  /* 0x0000001d0000780c */ /* 0x000fda0003f05270 */
[----:B------:R-:W-:Y:S05]  /*60b0*/  @!P0 BRA `(.L_x_32034) ;  /* 0x0000000000508947 */ /* 0x000fea0003800000 */
[----:B------:R-:W-:-:S13]  /*60c0*/  ISETP.NE.AND P0, PT, R0, 0x2c, PT ;  /* 0x0000002c0000780c */ /* 0x000fda0003f05270 */
[----:B------:R0:W-:Y:S01]  /*60d0*/  @!P0 STG.E.U8 desc[UR36][R2.64], RZ ;  /* 0x000000ff02008986 */ /* 0x0001e2000c101124 */
[----:B------:R-:W-:Y:S05]  /*60e0*/  @!P0 EXIT ;  /* 0x000000000000894d */ /* 0x000fea0003800000 */
.L_x_32018:
        /* <DEDUP_REMOVED lines=16> */
.L_x_32035:
[----:B------:R-:W-:Y:S05]  /*61f0*/  EXIT ;  /* 0x000000000000794d */ /* 0x000fea0003800000 */
.L_x_32034:
[----:B------:R-:W-:Y:S01]  /*6200*/  STG.E.64 desc[UR36][R2.64], RZ ;  /* 0x000000ff02007986 */ /* 0x000fe2000c101b24 */
[----:B------:R-:W-:Y:S05]  /*6210*/  EXIT ;  /* 0x000000000000794d */ /* 0x000fea0003800000 */
.L_x_32033:
[----:B------:R-:W-:Y:S01]  /*6220*/  STG.E desc[UR36][R2.64], RZ ;  /* 0x000000ff02007986 */ /* 0x000fe2000c101924 */
[----:B------:R-:W-:Y:S05]  /*6230*/  EXIT ;  /* 0x000000000000794d */ /* 0x000fea0003800000 */
.L_x_32036:
        /* <DEDUP_REMOVED lines=12> */
.L_x_32362:


//--------------------- .text._ZN2at6native18elementwise_kernelILi128ELi2EZNS0_22gpu_kernel_impl_nocastIZZZNS0_67_GLOBAL__N__bb565c37_34_ValidateCompressedIndicesKernel_cu_33a4b88b42_validate_compressed_sparse_indices_kernelILNS3_8CDimNameE0ENS3_18CUDAKernelLauncherENS3_14EmptyVecKernelENS3_8DummyVecELm8EEEvRKNS_6TensorESB_lllENKUlvE0_clEvENKUlvE_clEvEUliE_EEvRNS_18TensorIteratorBaseERKT_EUliE_EEviT1_ --------------------------
	.section	.text._ZN2at6native18elementwise_kernelILi128ELi2EZNS0_22gpu_kernel_impl_nocastIZZZNS0_67_GLOBAL__N__bb565c37_34_ValidateCompressedIndicesKernel_cu_33a4b88b42_validate_compressed_sparse_indices_kernelILNS3_8CDimNameE0ENS3_18CUDAKernelLauncherENS3_14EmptyVecKernelENS3_8DummyVecELm8EEEvRKNS_6TensorESB_lllENKUlvE0_clEvENKUlvE_clEvEUliE_EEvRNS_18TensorIteratorBaseERKT_EUliE_EEviT1_,"ax",@progbits
	.align	128
        .global         _ZN2at6native18elementwise_kernelILi128ELi2EZNS0_22gpu_kernel_impl_nocastIZZZNS0_67_GLOBAL__N__bb565c37_34_ValidateCompressedIndicesKernel_cu_33a4b88b42_validate_compressed_sparse_indices_kernelILNS3_8CDimNameE0ENS3_18CUDAKernelLauncherENS3_14EmptyVecKernelENS3_8DummyVecELm8EEEvRKNS_6TensorESB_lllENKUlvE0_clEvENKUlvE_clEvEUliE_EEvRNS_18TensorIteratorBaseERKT_EUliE_EEviT1_
        .type           _ZN2at6native18elementwise_kernelILi128ELi2EZNS0_22gpu_kernel_impl_nocastIZZZNS0_67_GLOBAL__N__bb565c37_34_ValidateCompressedIndicesKernel_cu_33a4b88b42_validate_compressed_sparse_indices_kernelILNS3_8CDimNameE0ENS3_18CUDAKernelLauncherENS3_14EmptyVecKernelENS3_8DummyVecELm8EEEvRKNS_6TensorESB_lllENKUlvE0_clEvENKUlvE_clEvEUliE_EEvRNS_18TensorIteratorBaseERKT_EUliE_EEviT1_,@function
        .size           _ZN2at6native18elementwise_kernelILi128ELi2EZNS0_22gpu_kernel_impl_nocastIZZZNS0_67_GLOBAL__N__bb565c37_34_ValidateCompressedIndicesKernel_cu_33a4b88b42_validate_compressed_sparse_indices_kernelILNS3_8CDimNameE0ENS3_18CUDAKernelLauncherENS3_14EmptyVecKernelENS3_8DummyVecELm8EEEvRKNS_6TensorESB_lllENKUlvE0_clEvENKUlvE_clEvEUliE_EEvRNS_18TensorIteratorBaseERKT_EUliE_EEviT1_,(.L_x_32363 - _ZN2at6native18elementwise_kernelILi128ELi2EZNS0_22gpu_kernel_impl_nocastIZZZNS0_67_GLOBAL__N__bb565c37_34_ValidateCompressedIndicesKernel_cu_33a4b88b42_validate_compressed_sparse_indices_kernelILNS3_8CDimNameE0ENS3_18CUDAKernelLauncherENS3_14EmptyVecKernelENS3_8DummyVecELm8EEEvRKNS_6TensorESB_lllENKUlvE0_clEvENKUlvE_clEvEUliE_EEvRNS_18TensorIteratorBaseERKT_EUliE_EEviT1_)
        .other          _ZN2at6native18elementwise_kernelILi128ELi2EZNS0_22gpu_kernel_impl_nocastIZZZNS0_67_GLOBAL__N__bb565c37_34_ValidateCompressedIndicesKernel_cu_33a4b88b42_validate_compressed_sparse_indices_kernelILNS3_8CDimNameE0ENS3_18CUDAKernelLauncherENS3_14EmptyVecKernelENS3_8DummyVecELm8EEEvRKNS_6TensorESB_lllENKUlvE0_clEvENKUlvE_clEvEUliE_EEvRNS_18TensorIteratorBaseERKT_EUliE_EEviT1_,@"STO_CUDA_ENTRY STV_DEFAULT"
_ZN2at6native18elementwise_kernelILi128ELi2EZNS0_22gpu_kernel_impl_nocastIZZZNS0_67_GLOBAL__N__bb565c37_34_ValidateCompressedIndicesKernel_cu_33a4b88b42_validate_compressed_sparse_indices_kernelILNS3_8CDimNameE0ENS3_18CUDAKernelLauncherENS3_14EmptyVecKernelENS3_8DummyVecELm8EEEvRKNS_6TensorESB_lllENKUlvE0_clEvENKUlvE_clEvEUliE_EEvRNS_18TensorIteratorBaseERKT_EUliE_EEviT1_:
.text._ZN2at6native18elementwise_kernelILi128ELi2EZNS0_22gpu_kernel_impl_nocastIZZZNS0_67_GLOBAL__N__bb565c37_34_ValidateCompressedIndicesKernel_cu_33a4b88b42_validate_compressed_sparse_indices_kernelILNS3_8CDimNameE0ENS3_18CUDAKernelLauncherENS3_14EmptyVecKernelENS3_8DummyVecELm8EEEvRKNS_6TensorESB_lllENKUlvE0_clEvENKUlvE_clEvEUliE_EEvRNS_18TensorIteratorBaseERKT_EUliE_EEviT1_:
        /* <DEDUP_REMOVED lines=312> */
.L_x_32039:
        /* <DEDUP_REMOVED lines=32> */
.L_x_32041:
[----:B------:R-:W-:Y:S05]  /*1580*/  BSYNC B6 ;  /* 0x0000000000067941 */ /* 0x000fea0003800000 */
.L_x_32040:
[----:B------:R0:W-:Y:S01]  /*1590*/  STG.E desc[UR36][R16.64], RZ ;  /* 0x000000ff10007986 */ /* 0x0001e2000c101924 */
[----:B------:R-:W-:-:S04]  /*15a0*/  LEA R5, R18, R19, 0x8 ;  /* 0x0000001312057211 */ /* 0x000fc800078e40ff */
[----:B------:R-:W-:-:S07]  /*15b0*/  IADD3 R5, R5, 0x80, RZ ;  /* 0x0000008005057810 */ /* 0x000fce0007ffe0ff */
.L_x_32038:
[----:B------:R-:W-:Y:S05]  /*15c0*/  BSYNC B7 ;  /* 0x0000000000077941 */ /* 0x000fea0003800000 */
.L_x_32037:
        /* <DEDUP_REMOVED lines=306> */
.L_x_32042:
        /* <DEDUP_REMOVED lines=32> */
.L_x_32044:
[----:B------:R-:W-:Y:S05]  /*2af0*/  BSYNC B6 ;  /* 0x0000000000067941 */ /* 0x000fea0003800000 */
.L_x_32043:
[----:B------:R-:W-:Y:S01]  /*2b00*/  STG.E desc[UR36][R16.64], RZ ;  /* 0x000000ff10007986 */ /* 0x000fe2000c101924 */
[----:B------:R-:W-:Y:S05]  /*2b10*/  EXIT ;  /* 0x000000000000794d */ /* 0x000fea0003800000 */
.L_x_32045:
        /* <DEDUP_REMOVED lines=14> */
.L_x_32363:


//--------------------- .text._ZN2at6native27unrolled_elementwise_kernelIZZZNS0_67_GLOBAL__N__bb565c37_34_ValidateCompressedIndicesKernel_cu_33a4b88b42_validate_compressed_sparse_indices_kernelILNS2_8CDimNameE0ENS2_18CUDAKernelLauncherENS2_14EmptyVecKernelENS2_8DummyVecELm8EEEvRKNS_6TensorESA_lllENKUlvE0_clEvENKUlvE_clEvEUliE_St5arrayIPcLm2EELi4E23TrivialOffsetCalculatorILi1EjESI_NS0_6memory15LoadWithoutCastENSJ_16StoreWithoutCastEEEviT_T0_T2_T3_T4_T5_ --------------------------
	.section	.text._ZN2at6native27unrolled_elementwise_kernelIZZZNS0_67_GLOBAL__N__bb565c37_34_ValidateCompressedIndicesKernel_cu_33a4b88b42_validate_compressed_sparse_indices_kernelILNS2_8CDimNameE0ENS2_18CUDAKernelLauncherENS2_14EmptyVecKernelENS2_8DummyVecELm8EEEvRKNS_6TensorESA_lllENKUlvE0_clEvENKUlvE_clEvEUliE_St5arrayIPcLm2EELi4E23TrivialOffsetCalculatorILi1EjESI_NS0_6memory15LoadWithoutCastENSJ_16StoreWithoutCastEEEviT_T0_T2_T3_T4_T5_,"ax",@progbits
	.align	128
        .global         _ZN2at6native27unrolled_elementwise_kernelIZZZNS0_67_GLOBAL__N__bb565c37_34_ValidateCompressedIndicesKernel_cu_33a4b88b42_validate_compressed_sparse_indices_kernelILNS2_8CDimNameE0ENS2_18CUDAKernelLauncherENS2_14EmptyVecKernelENS2_8DummyVecELm8EEEvRKNS_6TensorESA_lllENKUlvE0_clEvENKUlvE_clEvEUliE_St5arrayIPcLm2EELi4E23TrivialOffsetCalculatorILi1EjESI_NS0_6memory15LoadWithoutCastENSJ_16StoreWithoutCastEEEviT_T0_T2_T3_T4_T5_
        .type           _ZN2at6native27unrolled_elementwise_kernelIZZZNS0_67_GLOBAL__N__bb565c37_34_ValidateCompressedIndicesKernel_cu_33a4b88b42_validate_compressed_sparse_indices_kernelILNS2_8CDimNameE0ENS2_18CUDAKernelLauncherENS2_14EmptyVecKernelENS2_8DummyVecELm8EEEvRKNS_6TensorESA_lllENKUlvE0_clEvENKUlvE_clEvEUliE_St5arrayIPcLm2EELi4E23TrivialOffsetCalculatorILi1EjESI_NS0_6memory15LoadWithoutCastENSJ_16StoreWithoutCastEEEviT_T0_T2_T3_T4_T5_,@function
        .size           _ZN2at6native27unrolled_elementwise_kernelIZZZNS0_67_GLOBAL__N__bb565c37_34_ValidateCompressedIndicesKernel_cu_33a4b88b42_validate_compressed_sparse_indices_kernelILNS2_8CDimNameE0ENS2_18CUDAKernelLauncherENS2_14EmptyVecKernelENS2_8DummyVecELm8EEEvRKNS_6TensorESA_lllENKUlvE0_clEvENKUlvE_clEvEUliE_St5arrayIPcLm2EELi4E23TrivialOffsetCalculatorILi1EjESI_NS0_6memory15LoadWithoutCastENSJ_16StoreWithoutCastEEEviT_T0_T2_T3_T4_T5_,(.L_x_32364 - _ZN2at6native27unrolled_elementwise_kernelIZZZNS0_67_GLOBAL__N__bb565c37_34_ValidateCompressedIndicesKernel_cu_33a4b88b42_validate_compressed_sparse_indices_kernelILNS2_8CDimNameE0ENS2_18CUDAKernelLauncherENS2_14EmptyVecKernelENS2_8DummyVecELm8EEEvRKNS_6TensorESA_lllENKUlvE0_clEvENKUlvE_clEvEUliE_St5arrayIPcLm2EELi4E23TrivialOffsetCalculatorILi1EjESI_NS0_6memory15LoadWithoutCastENSJ_16StoreWithoutCastEEEviT_T0_T2_T3_T4_T5_)
        .other          _ZN2at6native27unrolled_elementwise_kernelIZZZNS0_67_GLOBAL__N__bb565c37_34_ValidateCompressedIndicesKernel_cu_33a4b88b42_validate_compressed_sparse_indices_kernelILNS2_8CDimNameE0ENS2_18CUDAKernelLauncherENS2_14EmptyVecKernelENS2_8DummyVecELm8EEEvRKNS_6TensorESA_lllENKUlvE0_clEvENKUlvE_clEvEUliE_St5arrayIPcLm2EELi4E23TrivialOffsetCalculatorILi1EjESI_NS0_6memory15LoadWithoutCastENSJ_16StoreWithoutCastEEEviT_T0_T2_T3_T4_T5_,@"STO_CUDA_ENTRY STV_DEFAULT"
_ZN2at6native27unrolled_elementwise_kernelIZZZNS0_67_GLOBAL__N__bb565c37_34_ValidateCompressedIndicesKernel_cu_33a4b88b42_validate_compressed_sparse_indices_kernelILNS2_8CDimNameE0ENS2_18CUDAKernelLauncherENS2_14EmptyVecKernelENS2_8DummyVecELm8EEEvRKNS_6TensorESA_lllENKUlvE0_clEvENKUlvE_clEvEUliE_St5arrayIPcLm2EELi4E23TrivialOffsetCalculatorILi1EjESI_NS0_6memory15LoadWithoutCastENSJ_16StoreWithoutCastEEEviT_T0_T2_T3_T4_T5_:
.text._ZN2at6native27unrolled_elementwise_kernelIZZZNS0_67_GLOBAL__N__bb565c37_34_ValidateCompressedIndicesKernel_cu_33a4b88b42_validate_compressed_sparse_indices_kernelILNS2_8CDimNameE0ENS2_18CUDAKernelLauncherENS2_14EmptyVecKernelENS2_8DummyVecELm8EEEvRKNS_6TensorESA_lllENKUlvE0_clEvENKUlvE_clEvEUliE_St5arrayIPcLm2EELi4E23TrivialOffsetCalculatorILi1EjESI_NS0_6memory15LoadWithoutCastENSJ_16StoreWithoutCastEEEviT_T0_T2_T3_T4_T5_:
        /* <DEDUP_REMOVED lines=60> */
.L_x_32047:
[----:B------:R-:W-:Y:S05]  /*03c0*/  BSYNC B6 ;  /* 0x0000000000067941 */ /* 0x000fea0003800000 */
.L_x_32046:
        /* <DEDUP_REMOVED lines=27> */
.L_x_32049:
[----:B------:R-:W-:Y:S05]  /*0580*/  BSYNC B6 ;  /* 0x0000000000067941 */ /* 0x000fea0003800000 */
.L_x_32048:
        /* <DEDUP_REMOVED lines=27> */
.L_x_32051:
[----:B------:R-:W-:Y:S05]  /*0740*/  BSYNC B6 ;  /* 0x0000000000067941 */ /* 0x000fea0003800000 */
.L_x_32050:
        /* <DEDUP_REMOVED lines=27> */
.L_x_32053:
[----:B------:R-:W-:Y:S05]  /*0900*/  BSYNC B6 ;  /* 0x0000000000067941 */ /* 0x000fea0003800000 */
.L_x_32052:
        /* <DEDUP_REMOVED lines=20> */
.L_x_32055:
[----:B------:R-:W-:Y:S05]  /*0a50*/  BSYNC B0 ;  /* 0x0000000000007941 */ /* 0x000fea0003800000 */
.L_x_32054:
[----:B------:R-:W-:-:S13]  /*0a60*/  ISETP.GE.AND P0, PT, R19, R16, PT ;  /* 0x000000101300720c */ /* 0x000fda0003f06270 */
[----:B------:R-:W-:Y:S05]  /*0a70*/  @P0 EXIT ;  /* 0x000000000000094d */ /* 0x000fea0003800000 */
[----:B01----:R-:W0:Y:S01]  /*0a80*/  LDC.64 R2, c[0x0][0x230] ;  /* 0x00008c00ff027b82 */ /* 0x003e220000000a00 */
[----:B------:R-:W-:-:S04]  /*0a90*/  IMAD R17, R17, 0x200, R19 ;  /* 0x0000020011117824 */ /* 0x000fc800078e0213 */
[----:B0-----:R-:W-:-:S05]  /*0aa0*/  IMAD.WIDE.U32 R2, R17, 0x4, R2 ;  /* 0x0000000411027825 */ /* 0x001fca00078e0002 */
[----:B------:R-:W-:Y:S01]  /*0ab0*/  STG.E desc[UR36][R2.64], RZ ;  /* 0x000000ff02007986 */ /* 0x000fe2000c101924 */
[----:B------:R-:W-:Y:S05]  /*0ac0*/  EXIT ;  /* 0x000000000000794d */ /* 0x000fea0003800000 */
.L_x_32056:
        /* <DEDUP_REMOVED lines=11> */
.L_x_32364:


//--------------------- .text._ZN2at6native29vectorized_elementwise_kernelILi2EZZZNS0_67_GLOBAL__N__bb565c37_34_ValidateCompressedIndicesKernel_cu_33a4b88b42_validate_compressed_sparse_indices_kernelILNS2_8CDimNameE0ENS2_18CUDAKernelLauncherENS2_14EmptyVecKernelENS2_8DummyVecELm8EEEvRKNS_6TensorESA_lllENKUlvE0_clEvENKUlvE_clEvEUliE_St5arrayIPcLm2EEEEviT0_T1_ --------------------------
	.section	.text._ZN2at6native29vectorized_elementwise_kernelILi2EZZZNS0_67_GLOBAL__N__bb565c37_34_ValidateCompressedIndicesKernel_cu_33a4b88b42_validate_compressed_sparse_indices_kernelILNS2_8CDimNameE0ENS2_18CUDAKernelLauncherENS2_14EmptyVecKernelENS2_8DummyVecELm8EEEvRKNS_6TensorESA_lllENKUlvE0_clEvENKUlvE_clEvEUliE_St5arrayIPcLm2EEEEviT0_T1_,"ax",@progbits
	.align	128
        .global         _ZN2at6native29vectorized_elementwise_kernelILi2EZZZNS0_67_GLOBAL__N__bb565c37_34_ValidateCompressedIndicesKernel_cu_33a4b88b42_validate_compressed_sparse_indices_kernelILNS2_8CDimNameE0ENS2_18CUDAKernelLauncherENS2_14EmptyVecKernelENS2_8DummyVecELm8EEEvRKNS_6TensorESA_lllENKUlvE0_clEvENKUlvE_clEvEUliE_St5arrayIPcLm2EEEEviT0_T1_
        .type           _ZN2at6native29vectorized_elementwise_kernelILi2EZZZNS0_67_GLOBAL__N__bb565c37_34_ValidateCompressedIndicesKernel_cu_33a4b88b42_validate_compressed_sparse_indices_kernelILNS2_8CDimNameE0ENS2_18CUDAKernelLauncherENS2_14EmptyVecKernelENS2_8DummyVecELm8EEEvRKNS_6TensorESA_lllENKUlvE0_clEvENKUlvE_clEvEUliE_St5arrayIPcLm2EEEEviT0_T1_,@function
        .size           _ZN2at6native29vectorized_elementwise_kernelILi2EZZZNS0_67_GLOBAL__N__bb565c37_34_ValidateCompressedIndicesKernel_cu_33a4b88b42_validate_compressed_sparse_indices_kernelILNS2_8CDimNameE0ENS2_18CUDAKernelLauncherENS2_14EmptyVecKernelENS2_8DummyVecELm8EEEvRKNS_6TensorESA_lllENKUlvE0_clEvENKUlvE_clEvEUliE_St5arrayIPcLm2EEEEviT0_T1_,(.L_x_32365 - _ZN2at6native29vectorized_elementwise_kernelILi2EZZZNS0_67_GLOBAL__N__bb565c37_34_ValidateCompressedIndicesKernel_cu_33a4b88b42_validate_compressed_sparse_indices_kernelILNS2_8CDimNameE0ENS2_18CUDAKernelLauncherENS2_14EmptyVecKernelENS2_8DummyVecELm8EEEvRKNS_6TensorESA_lllENKUlvE0_clEvENKUlvE_clEvEUliE_St5arrayIPcLm2EEEEviT0_T1_)
        .other          _ZN2at6native29vectorized_elementwise_kernelILi2EZZZNS0_67_GLOBAL__N__bb565c37_34_ValidateCompressedIndicesKernel_cu_33a4b88b42_validate_compressed_sparse_indices_kernelILNS2_8CDimNameE0ENS2_18CUDAKernelLauncherENS2_14EmptyVecKernelENS2_8DummyVecELm8EEEvRKNS_6TensorESA_lllENKUlvE0_clEvENKUlvE_clEvEUliE_St5arrayIPcLm2EEEEviT0_T1_,@"STO_CUDA_ENTRY STV_DEFAULT"
_ZN2at6native29vectorized_elementwise_kernelILi2EZZZNS0_67_GLOBAL__N__bb565c37_34_ValidateCompressedIndicesKernel_cu_33a4b88b42_validate_compressed_sparse_indices_kernelILNS2_8CDimNameE0ENS2_18CUDAKernelLauncherENS2_14EmptyVecKernelENS2_8DummyVecELm8EEEvRKNS_6TensorESA_lllENKUlvE0_clEvENKUlvE_clEvEUliE_St5arrayIPcLm2EEEEviT0_T1_:
.text._ZN2at6native29vectorized_elementwise_kernelILi2EZZZNS0_67_GLOBAL__N__bb565c37_34_ValidateCompressedIndicesKernel_cu_33a4b88b42_validate_compressed_sparse_indices_kernelILNS2_8CDimNameE0ENS2_18CUDAKernelLauncherENS2_14EmptyVecKernelENS2_8DummyVecELm8EEEvRKNS_6TensorESA_lllENKUlvE0_clEvENKUlvE_clEvEUliE_St5arrayIPcLm2EEEEviT0_T1_:
        /* <DEDUP_REMOVED lines=41> */
.L_x_32059:
[----:B------:R-:W-:Y:S05]  /*0290*/  BSYNC B6 ;  /* 0x0000000000067941 */ /* 0x000fea0003800000 */
.L_x_32058:
        /* <DEDUP_REMOVED lines=25> */
.L_x_32061:
[----:B------:R-:W-:Y:S05]  /*0430*/  BSYNC B6 ;  /* 0x0000000000067941 */ /* 0x000fea0003800000 */
.L_x_32060:
        /* <DEDUP_REMOVED lines=25> */
.L_x_32063:
[----:B------:R-:W-:Y:S05]  /*05d0*/  BSYNC B6 ;  /* 0x0000000000067941 */ /* 0x000fea0003800000 */
.L_x_32062:
        /* <DEDUP_REMOVED lines=25> */
.L_x_32065:
[----:B------:R-:W-:Y:S05]  /*0770*/  BSYNC B6 ;  /* 0x0000000000067941 */ /* 0x000fea0003800000 */
.L_x_32064:
        /* <DEDUP_REMOVED lines=25> */
.L_x_32067:
[----:B------:R-:W-:Y:S05]  /*0910*/  BSYNC B6 ;  /* 0x0000000000067941 */ /* 0x000fea0003800000 */
.L_x_32066:
        /* <DEDUP_REMOVED lines=25> */
.L_x_32069:
[----:B------:R-:W-:Y:S05]  /*0ab0*/  BSYNC B6 ;  /* 0x0000000000067941 */ /* 0x000fea0003800000 */
.L_x_32068:
        /* <DEDUP_REMOVED lines=25> */
.L_x_32071:
[----:B------:R-:W-:Y:S05]  /*0c50*/  BSYNC B6 ;  /* 0x0000000000067941 */ /* 0x000fea0003800000 */
.L_x_32070:
        /* <DEDUP_REMOVED lines=25> */
.L_x_32073:
[----:B------:R-:W-:Y:S05]  /*0df0*/  BSYNC B6 ;  /* 0x0000000000067941 */ /* 0x000fea0003800000 */
.L_x_32072:
        /* <DEDUP_REMOVED lines=8> */
.L_x_32057:
        /* <DEDUP_REMOVED lines=82> */
.L_x_32075:
[----:B------:R-:W-:Y:S05]  /*13a0*/  BSYNC B6 ;  /* 0x0000000000067941 */ /* 0x000fea0003800000 */
.L_x_32074:
        /* <DEDUP_REMOVED lines=27> */
.L_x_32077:
[----:B------:R-:W-:Y:S05]  /*1560*/  BSYNC B6 ;  /* 0x0000000000067941 */ /* 0x000fea0003800000 */
.L_x_32076:
        /* <DEDUP_REMOVED lines=27> */
.L_x_32079:
[----:B------:R-:W-:Y:S05]  /*1720*/  BSYNC B6 ;  /* 0x0000000000067941 */ /* 0x000fea0003800000 */
.L_x_32078:
        /* <DEDUP_REMOVED lines=27> */
.L_x_32081:
[----:B------:R-:W-:Y:S05]  /*18e0*/  BSYNC B6 ;  /* 0x0000000000067941 */ /* 0x000fea0003800000 */
.L_x_32080:
        /* <DEDUP_REMOVED lines=27> */
.L_x_32083:
[----:B------:R-:W-:Y:S05]  /*1aa0*/  BSYNC B6 ;  /* 0x0000000000067941 */ /* 0x000fea0003800000 */
.L_x_32082:
        /* <DEDUP_REMOVED lines=27> */
.L_x_32085:
[----:B------:R-:W-:Y:S05]  /*1c60*/  BSYNC B6 ;  /* 0x0000000000067941 */ /* 0x000fea0003800000 */
.L_x_32084:
        /* <DEDUP_REMOVED lines=27> */
.L_x_32087:
[----:B------:R-:W-:Y:S05]  /*1e20*/  BSYNC B6 ;  /* 0x0000000000067941 */ /* 0x000fea0003800000 */
.L_x_32086:
        /* <DEDUP_REMOVED lines=27> */
.L_x_32089:
[----:B------:R-:W-:Y:S05]  /*1fe0*/  BSYNC B6 ;  /* 0x0000000000067941 */ /* 0x000fea0003800000 */
.L_x_32088:
        /* <DEDUP_REMOVED lines=23> */
.L_x_32092:
[----:B------:R-:W-:-:S13]  /*2160*/  ISETP.GE.AND P0, PT, R16, R25, PT ;  /* 0x000000191000720c */ /* 0x000fda0003f06270 */
[----:B------:R-:W-:Y:S05]  /*2170*/  @P0 BRA `(.L_x_32094) ;  /* 0x0000000000300947 */ /* 0x000fea0003800000 */
[----:B-1----:R-:W1:Y:S01]  /*2180*/  LDC.64 R2, c[0x0][0x230] ;  /* 0x00008c00ff027b82 */ /* 0x002e620000000a00 */
[----:B0-----:R-:W-:Y:S02]  /*2190*/  IMAD.IADD R5, R27, 0x1, R16 ;  /* 0x000000011b057824 */ /* 0x001fe400078e0210 */
[----:B------:R-:W-:Y:S02]  /*21a0*/  VIADD R16, R16, 0x80 ;  /* 0x0000008010107836 */ /* 0x000fe40000000000 */
[----:B-1----:R-:W-:-:S05]  /*21b0*/  IMAD.WIDE.U32 R2, R5, 0x4, R2 ;  /* 0x0000000405027825 */ /* 0x002fca00078e0002 */
[----:B------:R1:W-:Y:S02]  /*21c0*/  STG.E desc[UR36][R2.64], RZ ;  /* 0x000000ff02007986 */ /* 0x0003e4000c101924 */
.L_x_32093:
[----:B------:R-:W-:-:S13]  /*21d0*/  ISETP.GE.AND P0, PT, R16, R25, PT ;  /* 0x000000191000720c */ /* 0x000fda0003f06270 */
[----:B------:R-:W-:Y:S05]  /*21e0*/  @P0 BRA `(.L_x_32095) ;  /* 0x0000000000340947 */ /* 0x000fea0003800000 */
[----:B01----:R-:W0:Y:S01]  /*21f0*/  LDC.64 R2, c[0x0][0x230] ;  /* 0x00008c00ff027b82 */ /* 0x003e220000000a00 */
[----:B------:R-:W-:Y:S01]  /*2200*/  IADD3 R5, R27, R16, RZ ;  /* 0x000000101b057210 */ /* 0x000fe20007ffe0ff */
[----:B------:R-:W-:-:S04]  /*2210*/  VIADD R16, R16, 0x80 ;  /* 0x0000008010107836 */ /* 0x000fc80000000000 */
[----:B0-----:R-:W-:-:S05]  /*2220*/  IMAD.WIDE.U32 R2, R5, 0x4, R2 ;  /* 0x0000000405027825 */ /* 0x001fca00078e0002 */
[----:B------:R2:W-:Y:S02]  /*2230*/  STG.E desc[UR36][R2.64], RZ ;  /* 0x000000ff02007986 */ /* 0x0005e4000c101924 */
.L_x_32094:
        /* <DEDUP_REMOVED lines=8> */
.L_x_32095:
[----:B------:R-:W-:Y:S05]  /*22c0*/  BSYNC B1 ;  /* 0x0000000000017941 */ /* 0x000fea0003800000 */
.L_x_32091:
[----:B------:R-:W-:-:S13]  /*22d0*/  ISETP.GE.AND P0, PT, R16, R25, PT ;  /* 0x000000191000720c */ /* 0x000fda0003f06270 */
[----:B012---:R-:W0:Y:S01]  /*22e0*/  @!P0 LDC.64 R2, c[0x0][0x230] ;  /* 0x00008c00ff028b82 */ /* 0x007e220000000a00 */
[----:B------:R-:W-:Y:S01]  /*22f0*/  @!P0 IADD3 R5, R27, R16, RZ ;  /* 0x000000101b058210 */ /* 0x000fe20007ffe0ff */
[----:B------:R-:W-:-:S04]  /*2300*/  @!P0 VIADD R16, R16, 0x80 ;  /* 0x0000008010108836 */ /* 0x000fc80000000000 */
[----:B0-----:R-:W-:-:S05]  /*2310*/  @!P0 IMAD.WIDE.U32 R2, R5, 0x4, R2 ;  /* 0x0000000405028825 */ /* 0x001fca00078e0002 */
[----:B------:R3:W-:Y:S02]  /*2320*/  @!P0 STG.E desc[UR36][R2.64], RZ ;  /* 0x000000ff02008986 */ /* 0x0007e4000c101924 */
.L_x_32096:
[----:B------:R-:W-:Y:S05]  /*2330*/  BSYNC B0 ;  /* 0x0000000000007941 */ /* 0x000fea0003800000 */
.L_x_32090:
[----:B------:R-:W-:-:S13]  /*2340*/  ISETP.GE.AND P0, PT, R16, R25, PT ;  /* 0x000000191000720c */ /* 0x000fda0003f06270 */
[----:B------:R-:W-:Y:S05]  /*2350*/  @P0 EXIT ;  /* 0x000000000000094d */ /* 0x000fea0003800000 */
[----:B-123--:R-:W1:Y:S01]  /*2360*/  LDC.64 R2, c[0x0][0x230] ;  /* 0x00008c00ff027b82 */ /* 0x00ee620000000a00 */
[----:B------:R-:W-:-:S04]  /*2370*/  IMAD.IADD R27, R27, 0x1, R16 ;  /* 0x000000011b1b7824 */ /* 0x000fc800078e0210 */
[----:B-1----:R-:W-:-:S05]  /*2380*/  IMAD.WIDE.U32 R2, R27, 0x4, R2 ;  /* 0x000000041b027825 */ /* 0x002fca00078e0002 */
[----:B------:R-:W-:Y:S01]  /*2390*/  STG.E desc[UR36][R2.64], RZ ;  /* 0x000000ff02007986 */ /* 0x000fe2000c101924 */
[----:B------:R-:W-:Y:S05]  /*23a0*/  EXIT ;  /* 0x000000000000794d */ /* 0x000fea0003800000 */
.L_x_32097:
        /* <DEDUP_REMOVED lines=13> */
.L_x_32365:


//--------------------- .text._ZN2at6native29vectorized_elementwise_kernelILi4EZZZNS0_67_GLOBAL__N__bb565c37_34_ValidateCompressedIndicesKernel_cu_33a4b88b42_validate_compressed_sparse_indices_kernelILNS2_8CDimNameE0ENS2_18CUDAKernelLauncherENS2_14EmptyVecKernelENS2_8DummyVecELm8EEEvRKNS_6TensorESA_lllENKUlvE0_clEvENKUlvE_clEvEUliE_St5arrayIPcLm2EEEEviT0_T1_ --------------------------
	.section	.text._ZN2at6native29vectorized_elementwise_kernelILi4EZZZNS0_67_GLOBAL__N__bb565c37_34_ValidateCompressedIndicesKernel_cu_33a4b88b42_validate_compressed_sparse_indices_kernelILNS2_8CDimNameE0ENS2_18CUDAKernelLauncherENS2_14EmptyVecKernelENS2_8DummyVecELm8EEEvRKNS_6TensorESA_lllENKUlvE0_clEvENKUlvE_clEvEUliE_St5arrayIPcLm2EEEEviT0_T1_,"ax",@progbits
	.align	128
        .global         _ZN2at6native29vectorized_elementwise_kernelILi4EZZZNS0_67_GLOBAL__N__bb565c37_34_ValidateCompressedIndicesKernel_cu_33a4b88b42_validate_compressed_sparse_indices_kernelILNS2_8CDimNameE0ENS2_18CUDAKernelLauncherENS2_14EmptyVecKernelENS2_8DummyVecELm8EEEvRKNS_6TensorESA_lllENKUlvE0_clEvENKUlvE_clEvEUliE_St5arrayIPcLm2EEEEviT0_T1_
        .type           _ZN2at6native29vectorized_elementwise_kernelILi4EZZZNS0_67_GLOBAL__N__bb565c37_34_ValidateCompressedIndicesKernel_cu_33a4b88b42_validate_compressed_sparse_indices_kernelILNS2_8CDimNameE0ENS2_18CUDAKernelLauncherENS2_14EmptyVecKernelENS2_8DummyVecELm8EEEvRKNS_6TensorESA_lllENKUlvE0_clEvENKUlvE_clEvEUliE_St5arrayIPcLm2EEEEviT0_T1_,@function
        .size           _ZN2at6native29vectorized_elementwise_kernelILi4EZZZNS0_67_GLOBAL__N__bb565c37_34_ValidateCompressedIndicesKernel_cu_33a4b88b42_validate_compressed_sparse_indices_kernelILNS2_8CDimNameE0ENS2_18CUDAKernelLauncherENS2_14EmptyVecKernelENS2_8DummyVecELm8EEEvRKNS_6TensorESA_lllENKUlvE0_clEvENKUlvE_clEvEUliE_St5arrayIPcLm2EEEEviT0_T1_,(.L_x_32366 - _ZN2at6native29vectorized_elementwise_kernelILi4EZZZNS0_67_GLOBAL__N__bb565c37_34_ValidateCompressedIndicesKernel_cu_33a4b88b42_validate_compressed_sparse_indices_kernelILNS2_8CDimNameE0ENS2_18CUDAKernelLauncherENS2_14EmptyVecKernelENS2_8DummyVecELm8EEEvRKNS_6TensorESA_lllENKUlvE0_clEvENKUlvE_clEvEUliE_St5arrayIPcLm2EEEEviT0_T1_)
        .other          _ZN2at6native29vectorized_elementwise_kernelILi4EZZZNS0_67_GLOBAL__N__bb565c37_34_ValidateCompressedIndicesKernel_cu_33a4b88b42_validate_compressed_sparse_indices_kernelILNS2_8CDimNameE0ENS2_18CUDAKernelLauncherENS2_14EmptyVecKernelENS2_8DummyVecELm8EEEvRKNS_6TensorESA_lllENKUlvE0_clEvENKUlvE_clEvEUliE_St5arrayIPcLm2EEEEviT0_T1_,@"STO_CUDA_ENTRY STV_DEFAULT"
_ZN2at6native29vectorized_elementwise_kernelILi4EZZZNS0_67_GLOBAL__N__bb565c37_34_ValidateCompressedIndicesKernel_cu_33a4b88b42_validate_compressed_sparse_indices_kernelILNS2_8CDimNameE0ENS2_18CUDAKernelLauncherENS2_14EmptyVecKernelENS2_8DummyVecELm8EEEvRKNS_6TensorESA_lllENKUlvE0_clEvENKUlvE_clEvEUliE_St5arrayIPcLm2EEEEviT0_T1_:
.text._ZN2at6native29vectorized_elementwise_kernelILi4EZZZNS0_67_GLOBAL__N__bb565c37_34_ValidateCompressedIndicesKernel_cu_33a4b88b42_validate_compressed_sparse_indices_kernelILNS2_8CDimNameE0ENS2_18CUDAKernelLauncherENS2_14EmptyVecKernelENS2_8DummyVecELm8EEEvRKNS_6TensorESA_lllENKUlvE0_clEvENKUlvE_clEvEUliE_St5arrayIPcLm2EEEEviT0_T1_:
        /* <DEDUP_REMOVED lines=39> */
.L_x_32100:
[----:B------:R-:W-:Y:S05]  /*0270*/  BSYNC B6 ;  /* 0x0000000000067941 */ /* 0x000fea0003800000 */
.L_x_32099:
        /* <DEDUP_REMOVED lines=25> */
.L_x_32102:
[----:B------:R-:W-:Y:S05]  /*0410*/  BSYNC B6 ;  /* 0x0000000000067941 */ /* 0x000fea0003800000 */
.L_x_32101:
        /* <DEDUP_REMOVED lines=25> */
.L_x_32104:
[----:B------:R-:W-:Y:S05]  /*05b0*/  BSYNC B6 ;  /* 0x0000000000067941 */ /* 0x000fea0003800000 */
.L_x_32103:
        /* <DEDUP_REMOVED lines=25> */
.L_x_32106:
[----:B------:R-:W-:Y:S05]  /*0750*/  BSYNC B6 ;  /* 0x0000000000067941 */ /* 0x000fea0003800000 */
.L_x_32105:
        /* <DEDUP_REMOVED lines=25> */
.L_x_32108:
[----:B------:R-:W-:Y:S05]  /*08f0*/  BSYNC B6 ;  /* 0x0000000000067941 */ /* 0x000fea0003800000 */
.L_x_32107:
        /* <DEDUP_REMOVED lines=25> */
.L_x_32110:
[----:B------:R-:W-:Y:S05]  /*0a90*/  BSYNC B6 ;  /* 0x0000000000067941 */ /* 0x000fea0003800000 */
.L_x_32109:
        /* <DEDUP_REMOVED lines=25> */
.L_x_32112:
[----:B------:R-:W-:Y:S05]  /*0c30*/  BSYNC B6 ;  /* 0x0000000000067941 */ /* 0x000fea0003800000 */
.L_x_32111:
        /* <DEDUP_REMOVED lines=25> */
.L_x_32114:
[----:B------:R-:W-:Y:S05]  /*0dd0*/  BSYNC B6 ;  /* 0x0000000000067941 */ /* 0x000fea0003800000 */
.L_x_32113:
[----:B------:R-:W0:Y:S02]  /*0de0*/  LDC.64 R4, c[0x0][0x230] ;  /* 0x00008c00ff047b82 */ /* 0x000e240000000a00 */
[----:B0-----:R-:W-:-:S04]  /*0df0*/  IMAD.WIDE.U32 R2, R2, 0x4, R4 ;  /* 0x0000000402027825 */ /* 0x001fc800078e0004 */
[----:B------:R-:W-:-:S05]  /*0e00*/  IMAD.WIDE R2, R22, 0x10, R2 ;  /* 0x0000001016027825 */ /* 0x000fca00078e0202 */
[----:B------:R-:W-:Y:S04]  /*0e10*/  STG.E.128 desc[UR36][R2.64], RZ ;  /* 0x000000ff02007986 */ /* 0x000fe8000c101d24 */
[----:B------:R-:W-:Y:S01]  /*0e20*/  STG.E.128 desc[UR36][R2.64+0x800], RZ ;  /* 0x000800ff02007986 */ /* 0x000fe2000c101d24 */
[----:B------:R-:W-:Y:S05]  /*0e30*/  EXIT ;  /* 0x000000000000794d */ /* 0x000fea0003800000 */
.L_x_32098:
        /* <DEDUP_REMOVED lines=81> */
.L_x_32116:
[----:B------:R-:W-:Y:S05]  /*1350*/  BSYNC B6 ;  /* 0x0000000000067941 */ /* 0x000fea0003800000 */
.L_x_32115:
        /* <DEDUP_REMOVED lines=27> */
.L_x_32118:
[----:B------:R-:W-:Y:S05]  /*1510*/  BSYNC B6 ;  /* 0x0000000000067941 */ /* 0x000fea0003800000 */
.L_x_32117:
        /* <DEDUP_REMOVED lines=27> */
.L_x_32120:
[----:B------:R-:W-:Y:S05]  /*16d0*/  BSYNC B6 ;  /* 0x0000000000067941 */ /* 0x000fea0003800000 */
.L_x_32119:
        /* <DEDUP_REMOVED lines=27> */
.L_x_32122:
[----:B------:R-:W-:Y:S05]  /*1890*/  BSYNC B6 ;  /* 0x0000000000067941 */ /* 0x000fea0003800000 */
.L_x_32121:
        /* <DEDUP_REMOVED lines=27> */
.L_x_32124:
[----:B------:R-:W-:Y:S05]  /*1a50*/  BSYNC B6 ;  /* 0x0000000000067941 */ /* 0x000fea0003800000 */
.L_x_32123:
        /* <DEDUP_REMOVED lines=27> */
.L_x_32126:
[----:B------:R-:W-:Y:S05]  /*1c10*/  BSYNC B6 ;  /* 0x0000000000067941 */ /* 0x000fea0003800000 */
.L_x_32125:
        /* <DEDUP_REMOVED lines=27> */
.L_x_32128:
[----:B------:R-:W-:Y:S05]  /*1dd0*/  BSYNC B6 ;  /* 0x0000000000067941 */ /* 0x000fea0003800000 */
.L_x_32127:
        /* <DEDUP_REMOVED lines=27> */
.L_x_32130:
[----:B------:R-:W-:Y:S05]  /*1f90*/  BSYNC B6 ;  /* 0x0000000000067941 */ /* 0x000fea0003800000 */
.L_x_32129:
        /* <DEDUP_REMOVED lines=23> */
.L_x_32133:
[----:B------:R-:W-:-:S13]  /*2110*/  ISETP.GE.AND P0, PT, R17, R26, PT ;  /* 0x0000001a1100720c */ /* 0x000fda0003f06270 */
[----:B------:R-:W-:Y:S05]  /*2120*/  @P0 BRA `(.L_x_32135) ;  /* 0x0000000000300947 */ /* 0x000fea0003800000 */
[----:B01----:R-:W0:Y:S01]  /*2130*/  LDC.64 R4, c[0x0][0x230] ;  /* 0x00008c00ff047b82 */ /* 0x003e220000000a00 */
[----:B------:R-:W-:Y:S02]  /*2140*/  IMAD.IADD R3, R2, 0x1, R17 ;  /* 0x0000000102037824 */ /* 0x000fe400078e0211 */
[----:B------:R-:W-:Y:S02]  /*2150*/  VIADD R17, R17, 0x80 ;  /* 0x0000008011117836 */ /* 0x000fe40000000000 */
[----:B0-----:R-:W-:-:S05]  /*2160*/  IMAD.WIDE.U32 R4, R3, 0x4, R4 ;  /* 0x0000000403047825 */ /* 0x001fca00078e0004 */
[----:B------:R1:W-:Y:S02]  /*2170*/  STG.E desc[UR36][R4.64], RZ ;  /* 0x000000ff04007986 */ /* 0x0003e4000c101924 */
.L_x_32134:
[----:B------:R-:W-:-:S13]  /*2180*/  ISETP.GE.AND P0, PT, R17, R26, PT ;  /* 0x0000001a1100720c */ /* 0x000fda0003f06270 */
[----:B------:R-:W-:Y:S05]  /*2190*/  @P0 BRA `(.L_x_32136) ;  /* 0x0000000000340947 */ /* 0x000fea0003800000 */
[----:B01----:R-:W0:Y:S01]  /*21a0*/  LDC.64 R4, c[0x0][0x230] ;  /* 0x00008c00ff047b82 */ /* 0x003e220000000a00 */
[----:B------:R-:W-:Y:S01]  /*21b0*/  IADD3 R3, R2, R17, RZ ;  /* 0x0000001102037210 */ /* 0x000fe20007ffe0ff */
[----:B------:R-:W-:-:S04]  /*21c0*/  VIADD R17, R17, 0x80 ;  /* 0x0000008011117836 */ /* 0x000fc80000000000 */
[----:B0-----:R-:W-:-:S05]  /*21d0*/  IMAD.WIDE.U32 R4, R3, 0x4, R4 ;  /* 0x0000000403047825 */ /* 0x001fca00078e0004 */
[----:B------:R2:W-:Y:S02]  /*21e0*/  STG.E desc[UR36][R4.64], RZ ;  /* 0x000000ff04007986 */ /* 0x0005e4000c101924 */
.L_x_32135:
        /* <DEDUP_REMOVED lines=8> */
.L_x_32136:
[----:B------:R-:W-:Y:S05]  /*2270*/  BSYNC B1 ;  /* 0x0000000000017941 */ /* 0x000fea0003800000 */
.L_x_32132:
[----:B------:R-:W-:-:S13]  /*2280*/  ISETP.GE.AND P0, PT, R17, R26, PT ;  /* 0x0000001a1100720c */ /* 0x000fda0003f06270 */
[----:B012---:R-:W0:Y:S01]  /*2290*/  @!P0 LDC.64 R4, c[0x0][0x230] ;  /* 0x00008c00ff048b82 */ /* 0x007e220000000a00 */
[----:B------:R-:W-:Y:S01]  /*22a0*/  @!P0 IADD3 R3, R2, R17, RZ ;  /* 0x0000001102038210 */ /* 0x000fe20007ffe0ff */
[----:B------:R-:W-:-:S04]  /*22b0*/  @!P0 VIADD R17, R17, 0x80 ;  /* 0x0000008011118836 */ /* 0x000fc80000000000 */
[----:B0-----:R-:W-:-:S05]  /*22c0*/  @!P0 IMAD.WIDE.U32 R4, R3, 0x4, R4 ;  /* 0x0000000403048825 */ /* 0x001fca00078e0004 */
[----:B------:R3:W-:Y:S02]  /*22d0*/  @!P0 STG.E desc[UR36][R4.64], RZ ;  /* 0x000000ff04008986 */ /* 0x0007e4000c101924 */
.L_x_32137:
[----:B------:R-:W-:Y:S05]  /*22e0*/  BSYNC B0 ;  /* 0x0000000000007941 */ /* 0x000fea0003800000 */
.L_x_32131:
[----:B------:R-:W-:-:S13]  /*22f0*/  ISETP.GE.AND P0, PT, R17, R26, PT ;  /* 0x0000001a1100720c */ /* 0x000fda0003f06270 */
[----:B------:R-:W-:Y:S05]  /*2300*/  @P0 EXIT ;  /* 0x000000000000094d */ /* 0x000fea0003800000 */
[----:B0123--:R-:W0:Y:S01]  /*2310*/  LDC.64 R4, c[0x0][0x230] ;  /* 0x00008c00ff047b82 */ /* 0x00fe220000000a00 */
[----:B------:R-:W-:-:S04]  /*2320*/  IMAD.IADD R3, R2, 0x1, R17 ;  /* 0x0000000102037824 */ /* 0x000fc800078e0211 */
[----:B0-----:R-:W-:-:S05]  /*2330*/  IMAD.WIDE.U32 R2, R3, 0x4, R4 ;  /* 0x0000000403027825 */ /* 0x001fca00078e0004 */
[----:B------:R-:W-:Y:S01]  /*2340*/  STG.E desc[UR36][R2.64], RZ ;  /* 0x000000ff02007986 */ /* 0x000fe2000c101924 */
[----:B------:R-:W-:Y:S05]  /*2350*/  EXIT ;  /* 0x000000000000794d */ /* 0x000fea0003800000 */
.L_x_32138:
        /* <DEDUP_REMOVED lines=10> */
.L_x_32366:


//--------------------- .text._ZN2at6native29vectorized_elementwise_kernelILi8EZZZNS0_67_GLOBAL__N__bb565c37_34_ValidateCompressedIndicesKernel_cu_33a4b88b42_validate_compressed_sparse_indices_kernelILNS2_8CDimNameE0ENS2_18CUDAKernelLauncherENS2_14EmptyVecKernelENS2_8DummyVecELm8EEEvRKNS_6TensorESA_lllENKUlvE0_clEvENKUlvE_clEvEUliE_St5arrayIPcLm2EEEEviT0_T1_ --------------------------
	.section	.text._ZN2at6native29vectorized_elementwise_kernelILi8EZZZNS0_67_GLOBAL__N__bb565c37_34_ValidateCompressedIndicesKernel_cu_33a4b88b42_validate_compressed_sparse_indices_kernelILNS2_8CDimNameE0ENS2_18CUDAKernelLauncherENS2_14EmptyVecKernelENS2_8DummyVecELm8EEEvRKNS_6TensorESA_lllENKUlvE0_clEvENKUlvE_clEvEUliE_St5arrayIPcLm2EEEEviT0_T1_,"ax",@progbits
	.align	128
        .global         _ZN2at6native29vectorized_elementwise_kernelILi8EZZZNS0_67_GLOBAL__N__bb565c37_34_ValidateCompressedIndicesKernel_cu_33a4b88b42_validate_compressed_sparse_indices_kernelILNS2_8CDimNameE0ENS2_18CUDAKernelLauncherENS2_14EmptyVecKernelENS2_8DummyVecELm8EEEvRKNS_6TensorESA_lllENKUlvE0_clEvENKUlvE_clEvEUliE_St5arrayIPcLm2EEEEviT0_T1_
        .type           _ZN2at6native29vectorized_elementwise_kernelILi8EZZZNS0_67_GLOBAL__N__bb565c37_34_ValidateCompressedIndicesKernel_cu_33a4b88b42_validate_compressed_sparse_indices_kernelILNS2_8CDimNameE0ENS2_18CUDAKernelLauncherENS2_14EmptyVecKernelENS2_8DummyVecELm8EEEvRKNS_6TensorESA_lllENKUlvE0_clEvENKUlvE_clEvEUliE_St5arrayIPcLm2EEEEviT0_T1_,@function
        .size           _ZN2at6native29vectorized_elementwise_kernelILi8EZZZNS0_67_GLOBAL__N__bb565c37_34_ValidateCompressedIndicesKernel_cu_33a4b88b42_validate_compressed_sparse_indices_kernelILNS2_8CDimNameE0ENS2_18CUDAKernelLauncherENS2_14EmptyVecKernelENS2_8DummyVecELm8EEEvRKNS_6TensorESA_lllENKUlvE0_clEvENKUlvE_clEvEUliE_St5arrayIPcLm2EEEEviT0_T1_,(.L_x_32367 - _ZN2at6native29vectorized_elementwise_kernelILi8EZZZNS0_67_GLOBAL__N__bb565c37_34_ValidateCompressedIndicesKernel_cu_33a4b88b42_validate_compressed_sparse_indices_kernelILNS2_8CDimNameE0ENS2_18CUDAKernelLauncherENS2_14EmptyVecKernelENS2_8DummyVecELm8EEEvRKNS_6TensorESA_lllENKUlvE0_clEvENKUlvE_clEvEUliE_St5arrayIPcLm2EEEEviT0_T1_)
        .other          _ZN2at6native29vectorized_elementwise_kernelILi8EZZZNS0_67_GLOBAL__N__bb565c37_34_ValidateCompressedIndicesKernel_cu_33a4b88b42_validate_compressed_sparse_indices_kernelILNS2_8CDimNameE0ENS2_18CUDAKernelLauncherENS2_14EmptyVecKernelENS2_8DummyVecELm8EEEvRKNS_6TensorESA_lllENKUlvE0_clEvENKUlvE_clEvEUliE_St5arrayIPcLm2EEEEviT0_T1_,@"STO_CUDA_ENTRY STV_DEFAULT"
_ZN2at6native29vectorized_elementwise_kernelILi8EZZZNS0_67_GLOBAL__N__bb565c37_34_ValidateCompressedIndicesKernel_cu_33a4b88b42_validate_compressed_sparse_indices_kernelILNS2_8CDimNameE0ENS2_18CUDAKernelLauncherENS2_14EmptyVecKernelENS2_8DummyVecELm8EEEvRKNS_6TensorESA_lllENKUlvE0_clEvENKUlvE_clEvEUliE_St5arrayIPcLm2EEEEviT0_T1_:
.text._ZN2at6native29vectorized_elementwise_kernelILi8EZZZNS0_67_GLOBAL__N__bb565c37_34_ValidateCompressedIndicesKernel_cu_33a4b88b42_validate_compressed_sparse_indices_kernelILNS2_8CDimNameE0ENS2_18CUDAKernelLauncherENS2_14EmptyVecKernelENS2_8DummyVecELm8EEEvRKNS_6TensorESA_lllENKUlvE0_clEvENKUlvE_clEvEUliE_St5arrayIPcLm2EEEEviT0_T1_:
        /* <DEDUP_REMOVED lines=39> */
.L_x_32141:
[----:B------:R-:W-:Y:S05]  /*0270*/  BSYNC B6 ;  /* 0x0000000000067941 */ /* 0x000fea0003800000 */
.L_x_32140:
        /* <DEDUP_REMOVED lines=25> */
.L_x_32143:
[----:B------:R-:W-:Y:S05]  /*0410*/  BSYNC B6 ;  /* 0x0000000000067941 */ /* 0x000fea0003800000 */
.L_x_32142:
        /* <DEDUP_REMOVED lines=25> */
.L_x_32145:
[----:B------:R-:W-:Y:S05]  /*05b0*/  BSYNC B6 ;  /* 0x0000000000067941 */ /* 0x000fea0003800000 */
.L_x_32144:
        /* <DEDUP_REMOVED lines=25> */
.L_x_32147:
[----:B------:R-:W-:Y:S05]  /*0750*/  BSYNC B6 ;  /* 0x0000000000067941 */ /* 0x000fea0003800000 */
.L_x_32146:
        /* <DEDUP_REMOVED lines=25> */
.L_x_32149:
[----:B------:R-:W-:Y:S05]  /*08f0*/  BSYNC B6 ;  /* 0x0000000000067941 */ /* 0x000fea0003800000 */
.L_x_32148:
        /* <DEDUP_REMOVED lines=25> */
.L_x_32151:
[----:B------:R-:W-:Y:S05]  /*0a90*/  BSYNC B6 ;  /* 0x0000000000067941 */ /* 0x000fea0003800000 */
.L_x_32150:
        /* <DEDUP_REMOVED lines=25> */
.L_x_32153:
[----:B------:R-:W-:Y:S05]  /*0c30*/  BSYNC B6 ;  /* 0x0000000000067941 */ /* 0x000fea0003800000 */
.L_x_32152:
        /* <DEDUP_REMOVED lines=25> */
.L_x_32155:
[----:B------:R-:W-:Y:S05]  /*0dd0*/  BSYNC B6 ;  /* 0x0000000000067941 */ /* 0x000fea0003800000 */
.L_x_32154:
[----:B------:R-:W0:Y:S02]  /*0de0*/  LDC.64 R4, c[0x0][0x230] ;  /* 0x00008c00ff047b82 */ /* 0x000e240000000a00 */
[----:B0-----:R-:W-:-:S04]  /*0df0*/  IMAD.WIDE.U32 R2, R2, 0x4, R4 ;  /* 0x0000000402027825 */ /* 0x001fc800078e0004 */
[----:B------:R-:W-:-:S05]  /*0e00*/  IMAD.WIDE R2, R22, 0x20, R2 ;  /* 0x0000002016027825 */ /* 0x000fca00078e0202 */
[----:B------:R-:W-:Y:S04]  /*0e10*/  STG.E.128 desc[UR36][R2.64], RZ ;  /* 0x000000ff02007986 */ /* 0x000fe8000c101d24 */
[----:B------:R-:W-:Y:S01]  /*0e20*/  STG.E.128 desc[UR36][R2.64+0x10], RZ ;  /* 0x000010ff02007986 */ /* 0x000fe2000c101d24 */
[----:B------:R-:W-:Y:S05]  /*0e30*/  EXIT ;  /* 0x000000000000794d */ /* 0x000fea0003800000 */
.L_x_32139:
        /* <DEDUP_REMOVED lines=81> */
.L_x_32157:
[----:B------:R-:W-:Y:S05]  /*1350*/  BSYNC B6 ;  /* 0x0000000000067941 */ /* 0x000fea0003800000 */
.L_x_32156:
        /* <DEDUP_REMOVED lines=27> */
.L_x_32159:
[----:B------:R-:W-:Y:S05]  /*1510*/  BSYNC B6 ;  /* 0x0000000000067941 */ /* 0x000fea0003800000 */
.L_x_32158:
        /* <DEDUP_REMOVED lines=27> */
.L_x_32161:
[----:B------:R-:W-:Y:S05]  /*16d0*/  BSYNC B6 ;  /* 0x0000000000067941 */ /* 0x000fea0003800000 */
.L_x_32160:
        /* <DEDUP_REMOVED lines=27> */
.L_x_32163:
[----:B------:R-:W-:Y:S05]  /*1890*/  BSYNC B6 ;  /* 0x0000000000067941 */ /* 0x000fea0003800000 */
.L_x_32162:
        /* <DEDUP_REMOVED lines=27> */
.L_x_32165:
[----:B------:R-:W-:Y:S05]  /*1a50*/  BSYNC B6 ;  /* 0x0000000000067941 */ /* 0x000fea0003800000 */
.L_x_32164:
        /* <DEDUP_REMOVED lines=27> */
.L_x_32167:
[----:B------:R-:W-:Y:S05]  /*1c10*/  BSYNC B6 ;  /* 0x0000000000067941 */ /* 0x000fea0003800000 */
.L_x_32166:
        /* <DEDUP_REMOVED lines=27> */
.L_x_32169:
[----:B------:R-:W-:Y:S05]  /*1dd0*/  BSYNC B6 ;  /* 0x0000000000067941 */ /* 0x000fea0003800000 */
.L_x_32168:
        /* <DEDUP_REMOVED lines=27> */
.L_x_32171:
[----:B------:R-:W-:Y:S05]  /*1f90*/  BSYNC B6 ;  /* 0x0000000000067941 */ /* 0x000fea0003800000 */
.L_x_32170:
        /* <DEDUP_REMOVED lines=23> */
.L_x_32174:
[----:B------:R-:W-:-:S13]  /*2110*/  ISETP.GE.AND P0, PT, R17, R26, PT ;  /* 0x0000001a1100720c */ /* 0x000fda0003f06270 */
[----:B------:R-:W-:Y:S05]  /*2120*/  @P0 BRA `(.L_x_32176) ;  /* 0x0000000000300947 */ /* 0x000fea0003800000 */
[----:B01----:R-:W0:Y:S01]  /*2130*/  LDC.64 R4, c[0x0][0x230] ;  /* 0x00008c00ff047b82 */ /* 0x003e220000000a00 */
[----:B------:R-:W-:Y:S02]  /*2140*/  IMAD.IADD R3, R2, 0x1, R17 ;  /* 0x0000000102037824 */ /* 0x000fe400078e0211 */
[----:B------:R-:W-:Y:S02]  /*2150*/  VIADD R17, R17, 0x80 ;  /* 0x0000008011117836 */ /* 0x000fe40000000000 */
[----:B0-----:R-:W-:-:S05]  /*2160*/  IMAD.WIDE.U32 R4, R3, 0x4, R4 ;  /* 0x0000000403047825 */ /* 0x001fca00078e0004 */
[----:B------:R1:W-:Y:S02]  /*2170*/  STG.E desc[UR36][R4.64], RZ ;  /* 0x000000ff04007986 */ /* 0x0003e4000c101924 */
.L_x_32175:
[----:B------:R-:W-:-:S13]  /*2180*/  ISETP.GE.AND P0, PT, R17, R26, PT ;  /* 0x0000001a1100720c */ /* 0x000fda0003f06270 */
[----:B------:R-:W-:Y:S05]  /*2190*/  @P0 BRA `(.L_x_32177) ;  /* 0x0000000000340947 */ /* 0x000fea0003800000 */
[----:B01----:R-:W0:Y:S01]  /*21a0*/  LDC.64 R4, c[0x0][0x230] ;  /* 0x00008c00ff047b82 */ /* 0x003e220000000a00 */
[----:B------:R-:W-:Y:S01]  /*21b0*/  IADD3 R3, R2, R17, RZ ;  /* 0x0000001102037210 */ /* 0x000fe20007ffe0ff */
[----:B------:R-:W-:-:S04]  /*21c0*/  VIADD R17, R17, 0x80 ;  /* 0x0000008011117836 */ /* 0x000fc80000000000 */
[----:B0-----:R-:W-:-:S05]  /*21d0*/  IMAD.WIDE.U32 R4, R3, 0x4, R4 ;  /* 0x0000000403047825 */ /* 0x001fca00078e0004 */
[----:B------:R2:W-:Y:S02]  /*21e0*/  STG.E desc[UR36][R4.64], RZ ;  /* 0x000000ff04007986 */ /* 0x0005e4000c101924 */
.L_x_32176:
        /* <DEDUP_REMOVED lines=8> */
.L_x_32177:
[----:B------:R-:W-:Y:S05]  /*2270*/  BSYNC B1 ;  /* 0x0000000000017941 */ /* 0x000fea0003800000 */
.L_x_32173:
[----:B------:R-:W-:-:S13]  /*2280*/  ISETP.GE.AND P0, PT, R17, R26, PT ;  /* 0x0000001a1100720c */ /* 0x000fda0003f06270 */
[----:B012---:R-:W0:Y:S01]  /*2290*/  @!P0 LDC.64 R4, c[0x0][0x230] ;  /* 0x00008c00ff048b82 */ /* 0x007e220000000a00 */
[----:B------:R-:W-:Y:S01]  /*22a0*/  @!P0 IADD3 R3, R2, R17, RZ ;  /* 0x0000001102038210 */ /* 0x000fe20007ffe0ff */
[----:B------:R-:W-:-:S04]  /*22b0*/  @!P0 VIADD R17, R17, 0x80 ;  /* 0x0000008011118836 */ /* 0x000fc80000000000 */
[----:B0-----:R-:W-:-:S05]  /*22c0*/  @!P0 IMAD.WIDE.U32 R4, R3, 0x4, R4 ;  /* 0x0000000403048825 */ /* 0x001fca00078e0004 */
[----:B------:R3:W-:Y:S02]  /*22d0*/  @!P0 STG.E desc[UR36][R4.64], RZ ;  /* 0x000000ff04008986 */ /* 0x0007e4000c101924 */
.L_x_32178:
[----:B------:R-:W-:Y:S05]  /*22e0*/  BSYNC B0 ;  /* 0x0000000000007941 */ /* 0x000fea0003800000 */
.L_x_32172:
[----:B------:R-:W-:-:S13]  /*22f0*/  ISETP.GE.AND P0, PT, R17, R26, PT ;  /* 0x0000001a1100720c */ /* 0x000fda0003f06270 */
[----:B------:R-:W-:Y:S05]  /*2300*/  @P0 EXIT ;  /* 0x000000000000094d */ /* 0x000fea0003800000 */
[----:B0123--:R-:W0:Y:S01]  /*2310*/  LDC.64 R4, c[0x0][0x230] ;  /* 0x00008c00ff047b82 */ /* 0x00fe220000000a00 */
[----:B------:R-:W-:-:S04]  /*2320*/  IMAD.IADD R3, R2, 0x1, R17 ;  /* 0x0000000102037824 */ /* 0x000fc800078e0211 */
[----:B0-----:R-:W-:-:S05]  /*2330*/  IMAD.WIDE.U32 R2, R3, 0x4, R4 ;  /* 0x0000000403027825 */ /* 0x001fca00078e0004 */
[----:B------:R-:W-:Y:S01]  /*2340*/  STG.E desc[UR36][R2.64], RZ ;  /* 0x000000ff02007986 */ /* 0x000fe2000c101924 */
[----:B------:R-:W-:Y:S05]  /*2350*/  EXIT ;  /* 0x000000000000794d */ /* 0x000fea0003800000 */
.L_x_32179:
        /* <DEDUP_REMOVED lines=10> */
.L_x_32367:


//--------------------- .nv.global.init           --------------------------
	.section	.nv.global.init,"aw",@progbits
.nv.global.init:
	.type		$str$16,@object
	.size		$str$16,(__unnamed_1 - $str$16)
$str$16:
        /*0000*/ 	.byte	0x66, 0x61, 0x6c, 0x73, 0x65, 0x00
	.type		__unnamed_1,@object
	.size		__unnamed_1,(__unnamed_3 - __unnamed_1)
__unnamed_1:
        /*0006*/ 	.byte	0x5f, 0x61, 0x73, 0x73, 0x65, 0x72, 0x74, 0x00
	.type		__unnamed_3,@object
	.size		__unnamed_3,(__unnamed_5 - __unnamed_3)
__unnamed_3:
        /*000e*/ 	.byte	0x63, 0x61, 0x73, 0x74, 0x5f, 0x61, 0x6e, 0x64, 0x5f, 0x73, 0x74, 0x6f, 0x72, 0x65, 0x00
	.type		__unnamed_5,@object
	.size		__unnamed_5,(__unnamed_2 - __unnamed_5)
__unnamed_5:
        /*001d*/ 	.byte	0x63, 0x61, 0x73, 0x74, 0x5f, 0x61, 0x6e, 0x64, 0x5f, 0x73, 0x74, 0x6f, 0x72, 0x65, 0x00
	.type		__unnamed_2,@object
	.size		__unnamed_2,(__unnamed_4 - __unnamed_2)
__unnamed_2:
        /*002c*/ 	.byte	0x66, 0x65, 0x74, 0x63, 0x68, 0x5f, 0x61, 0x6e, 0x64, 0x5f, 0x63, 0x61, 0x73, 0x74, 0x00
	.type		__unnamed_4,@object
	.size		__unnamed_4,($str$18 - __unnamed_4)
__unnamed_4:
        /*003b*/ 	.byte	0x66, 0x65, 0x74, 0x63, 0x68, 0x5f, 0x61, 0x6e, 0x64, 0x5f, 0x63, 0x61, 0x73, 0x74, 0x00
	.type		$str$18,@object
	.size		$str$18,($str$20 - $str$18)
$str$18:
        /*004a*/ 	.byte	0x63, 0x6f, 0x6e, 0x64, 0x20, 0x26, 0x26, 0x20, 0x6d, 0x65, 0x73, 0x73, 0x61, 0x67, 0x65, 0x00
	.type		$str$20,@object
	.size		$str$20,($str$19 - $str$20)
$str$20:
        /*005a*/ 	.byte	0x60, 0x30, 0x20, 0x3c, 0x3d, 0x20, 0x72, 0x6f, 0x77, 0x5f, 0x69, 0x6e, 0x64, 0x69, 0x63, 0x65
        /*006a*/ 	.byte	0x73, 0x20, 0x3c, 0x20, 0x6e, 0x72, 0x6f, 0x77, 0x73, 0x60, 0x20, 0x69, 0x73, 0x20, 0x6e, 0x6f
        /*007a*/ 	.byte	0x74, 0x20, 0x73, 0x61, 0x74, 0x69, 0x73, 0x66, 0x69, 0x65, 0x64, 0x2e, 0x00
	.type		$str$19,@object
	.size		$str$19,($str$22 - $str$19)
$str$19:
        /*0087*/ 	.byte	0x60, 0x30, 0x20, 0x3c, 0x3d, 0x20, 0x63, 0x6f, 0x6c, 0x5f, 0x69, 0x6e, 0x64, 0x69, 0x63, 0x65
        /*0097*/ 	.byte	0x73, 0x20, 0x3c, 0x20, 0x6e, 0x63, 0x6f, 0x6c, 0x73, 0x60, 0x20, 0x69, 0x73, 0x20, 0x6e, 0x6f
        /*00a7*/ 	.byte	0x74, 0x20, 0x73, 0x61, 0x74, 0x69, 0x73, 0x66, 0x69, 0x65, 0x64, 0x2e, 0x00
	.type		$str$22,@object
	.size		$str$22,($str$21 - $str$22)
$str$22:
        /*00b4*/ 	.byte	0x60, 0x63, 0x63, 0x6f, 0x6c, 0x5f, 0x69, 0x6e, 0x64, 0x69, 0x63, 0x65, 0x73, 0x5b, 0x2e, 0x2e
        /*00c4*/ 	.byte	0x2e, 0x2c, 0x20, 0x30, 0x5d, 0x20, 0x3d, 0x3d, 0x20, 0x30, 0x60, 0x20, 0x69, 0x73, 0x20, 0x6e
        /*00d4*/ 	.byte	0x6f, 0x74, 0x20, 0x73, 0x61, 0x74, 0x69, 0x73, 0x66, 0x69, 0x65, 0x64, 0x2e, 0x00
	.type		$str$21,@object
	.size		$str$21,($str$24 - $str$21)
$str$21:
        /*00e2*/ 	.byte	0x60, 0x63, 0x72, 0x6f, 0x77, 0x5f, 0x69, 0x6e, 0x64, 0x69, 0x63, 0x65, 0x73, 0x5b, 0x2e, 0x2e
        /*00f2*/ 	.byte	0x2e, 0x2c, 0x20, 0x30, 0x5d, 0x20, 0x3d, 0x3d, 0x20, 0x30, 0x60, 0x20, 0x69, 0x73, 0x20, 0x6e
        /*0102*/ 	.byte	0x6f, 0x74, 0x20, 0x73, 0x61, 0x74, 0x69, 0x73, 0x66, 0x69, 0x65, 0x64, 0x2e, 0x00
	.type		$str$24,@object
	.size		$str$24,($str$23 - $str$24)
$str$24:
        /*0110*/ 	.byte	0x60, 0x63, 0x63, 0x6f, 0x6c, 0x5f, 0x69, 0x6e, 0x64, 0x69, 0x63, 0x65, 0x73, 0x5b, 0x2e, 0x2e
        /*0120*/ 	.byte	0x2e, 0x2c, 0x20, 0x2d, 0x31, 0x5d, 0x20, 0x3d, 0x3d, 0x20, 0x6e, 0x6e, 0x7a, 0x60, 0x20, 0x69
        /*0130*/ 	.byte	0x73, 0x20, 0x6e, 0x6f, 0x74, 0x20, 0x73, 0x61, 0x74, 0x69, 0x73, 0x66, 0x69, 0x65, 0x64, 0x2e
        /*0140*/ 	.byte	0x00
	.type		$str$23,@object
	.size		$str$23,($str$26 - $str$23)
$str$23:
        /*0141*/ 	.byte	0x60, 0x63, 0x72, 0x6f, 0x77, 0x5f, 0x69, 0x6e, 0x64, 0x69, 0x63, 0x65, 0x73, 0x5b, 0x2e, 0x2e
        /*0151*/ 	.byte	0x2e, 0x2c, 0x20, 0x2d, 0x31, 0x5d, 0x20, 0x3d, 0x3d, 0x20, 0x6e, 0x6e, 0x7a, 0x60, 0x20, 0x69
        /*0161*/ 	.byte	0x73, 0x20, 0x6e, 0x6f, 0x74, 0x20, 0x73, 0x61, 0x74, 0x69, 0x73, 0x66, 0x69, 0x65, 0x64, 0x2e
        /*0171*/ 	.byte	0x00
	.type		$str$26,@object
	.size		$str$26,($str$25 - $str$26)
$str$26:
        /*0172*/ 	.byte	0x60, 0x30, 0x20, 0x3c, 0x3d, 0x20, 0x63, 0x63, 0x6f, 0x6c, 0x5f, 0x69, 0x6e, 0x64, 0x69, 0x63
        /*0182*/ 	.byte	0x65, 0x73, 0x5b, 0x2e, 0x2e, 0x2e, 0x2c, 0x20, 0x31, 0x3a, 0x5d, 0x20, 0x2d, 0x20, 0x63, 0x63
        /*0192*/ 	.byte	0x6f, 0x6c, 0x5f, 0x69, 0x6e, 0x64, 0x69, 0x63, 0x65, 0x73, 0x5b, 0x2e, 0x2e, 0x2e, 0x2c, 0x20
        /*01a2*/ 	.byte	0x3a, 0x2d, 0x31, 0x5d, 0x20, 0x3c, 0x3d, 0x20, 0x6e, 0x72, 0x6f, 0x77, 0x73, 0x60, 0x20, 0x69
        /*01b2*/ 	.byte	0x73, 0x20, 0x6e, 0x6f, 0x74, 0x20, 0x73, 0x61, 0x74, 0x69, 0x73, 0x66, 0x69, 0x65, 0x64, 0x2e
        /*01c2*/ 	.byte	0x00
	.type		$str$25,@object
	.size		$str$25,($str$1 - $str$25)
$str$25:
        /*01c3*/ 	.byte	0x60, 0x30, 0x20, 0x3c, 0x3d, 0x20, 0x63, 0x72, 0x6f, 0x77, 0x5f, 0x69, 0x6e, 0x64, 0x69, 0x63
        /*01d3*/ 	.byte	0x65, 0x73, 0x5b, 0x2e, 0x2e, 0x2e, 0x2c, 0x20, 0x31, 0x3a, 0x5d, 0x20, 0x2d, 0x20, 0x63, 0x72
        /*01e3*/ 	.byte	0x6f, 0x77, 0x5f, 0x69, 0x6e, 0x64, 0x69, 0x63, 0x65, 0x73, 0x5b, 0x2e, 0x2e, 0x2e, 0x2c, 0x20
        /*01f3*/ 	.byte	0x3a, 0x2d, 0x31, 0x5d, 0x20, 0x3c, 0x3d, 0x20, 0x6e, 0x63, 0x6f, 0x6c, 0x73, 0x60, 0x20, 0x69
        /*0203*/ 	.byte	0x73, 0x20, 0x6e, 0x6f, 0x74, 0x20, 0x73, 0x61, 0x74, 0x69, 0x73, 0x66, 0x69, 0x65, 0x64, 0x2e
        /*0213*/ 	.byte	0x00
	.type		$str$1,@object
	.size		$str$1,($str$17 - $str$1)
$str$1:
        /*0214*/ 	.byte	0x2f, 0x74, 0x6d, 0x70, 0x2f, 0x6f, 0x73, 0x73, 0x5f, 0x6b, 0x65, 0x72, 0x6e, 0x65, 0x6c, 0x73
        /*0224*/ 	.byte	0x5f, 0x73, 0x72, 0x63, 0x2f, 0x70, 0x79, 0x74, 0x6f, 0x72, 0x63, 0x68, 0x2f, 0x61, 0x74, 0x65
        /*0234*/ 	.byte	0x6e, 0x2f, 0x73, 0x72, 0x63, 0x2f, 0x41, 0x54, 0x65, 0x6e, 0x2f, 0x6e, 0x61, 0x74, 0x69, 0x76
        /*0244*/ 	.byte	0x65, 0x2f, 0x73, 0x70, 0x61, 0x72, 0x73, 0x65, 0x2f, 0x56, 0x61, 0x6c, 0x69, 0x64, 0x61, 0x74
        /*0254*/ 	.byte	0x65, 0x43, 0x6f, 0x6d, 0x70, 0x72, 0x65, 0x73, 0x73, 0x65, 0x64, 0x49, 0x6e, 0x64, 0x69, 0x63
        /*0264*/ 	.byte	0x65, 0x73, 0x43, 0x6f, 0x6d, 0x6d, 0x6f, 0x6e, 0x2e, 0x68, 0x00
	.type		$str$17,@object
	.size		$str$17,($str$28 - $str$17)
$str$17:
        /*026f*/ 	.byte	0x2f, 0x72, 0x6f, 0x6f, 0x74, 0x2f, 0x2e, 0x70, 0x79, 0x65, 0x6e, 0x76, 0x2f, 0x76, 0x65, 0x72
        /*027f*/ 	.byte	0x73, 0x69, 0x6f, 0x6e, 0x73, 0x2f, 0x33, 0x2e, 0x31, 0x33, 0x2e, 0x31, 0x32, 0x2f, 0x6c, 0x69
        /*028f*/ 	.byte	0x62, 0x2f, 0x70, 0x79, 0x74, 0x68, 0x6f, 0x6e, 0x33, 0x2e, 0x31, 0x33, 0x2f, 0x73, 0x69, 0x74
        /*029f*/ 	.byte	0x65, 0x2d, 0x70, 0x61, 0x63, 0x6b, 0x61, 0x67, 0x65, 0x73, 0x2f, 0x74, 0x6f, 0x72, 0x63, 0x68
        /*02af*/ 	.byte	0x2f, 0x69, 0x6e, 0x63, 0x6c, 0x75, 0x64, 0x65, 0x2f, 0x63, 0x31, 0x30, 0x2f, 0x63, 0x6f, 0x72
        /*02bf*/ 	.byte	0x65, 0x2f, 0x44, 0x79, 0x6e, 0x61, 0x6d, 0x69, 0x63, 0x43, 0x61, 0x73, 0x74, 0x2e, 0x68, 0x00
	.type		$str$28,@object
	.size		$str$28,($str$27 - $str$28)
$str$28:
        /*02cf*/ 	.byte	0x60, 0x72, 0x6f, 0x77, 0x5f, 0x69, 0x6e, 0x64, 0x69, 0x63, 0x65, 0x73, 0x5b, 0x2e, 0x2e, 0x2e
        /* <DEDUP_REMOVED lines=9> */
        /*036f*/ 	.byte	0x66, 0x69, 0x65, 0x64, 0x2e, 0x00
	.type		$str$27,@object
	.size		$str$27,(.L_45 - $str$27)
$str$27:
        /* <DEDUP_REMOVED lines=11> */
.L_45:


//--------------------- .nv.shared.reserved.0     --------------------------
	.section	.nv.shared.reserved.0,"aw",@nobits
	.weak		__nv_reservedSMEM_offset_0_alias
	.size		__nv_reservedSMEM_offset_0_alias, 0, 0
	.other		__nv_reservedSMEM_offset_0_alias,@"STO_CUDA_RESERVED_SHARED STV_DEFAULT"
__nv_reservedSMEM_offset_0_alias:
	.zero		0


//--------------------- .nv.global                --------------------------
	.section	.nv.global,"aw",@nobits
.nv.global:
	.type		_ZN65_INTERNAL_bb565c37_34_ValidateCompressedIndicesKernel_cu_33a4b88b4cuda3std3__48in_placeE,@object
	.size		_ZN65_INTERNAL_bb565c37_34_ValidateCompressedIndicesKernel_cu_33a4b88b4cuda3std3__48in_placeE,(_ZN65_INTERNAL_bb565c37_34_ValidateCompressedIndicesKernel_cu_33a4b88b4cuda3std6ranges3__45__cpo8distanceE - _ZN65_INTERNAL_bb565c37_34_ValidateCompressedIndicesKernel_cu_33a4b88b4cuda3std3__48in_placeE)
_ZN65_INTERNAL_bb565c37_34_ValidateCompressedIndicesKernel_cu_33a4b88b4cuda3std3__48in_placeE:
	.zero		1
	.type		_ZN65_INTERNAL_bb565c37_34_ValidateCompressedIndicesKernel_cu_33a4b88b4cuda3std6ranges3__45__cpo8distanceE,@object
	.size		_ZN65_INTERNAL_bb565c37_34_ValidateCompressedIndicesKernel_cu_33a4b88b4cuda3std6ranges3__45__cpo8distanceE,(_ZN65_INTERNAL_bb565c37_34_ValidateCompressedIndicesKernel_cu_33a4b88b4cuda3std3__45__cpo6cbeginE - _ZN65_INTERNAL_bb565c37_34_ValidateCompressedIndicesKernel_cu_33a4b88b4cuda3std6ranges3__45__cpo8distanceE)
_ZN65_INTERNAL_bb565c37_34_ValidateCompressedIndicesKernel_cu_33a4b88b4cuda3std6ranges3__45__cpo8distanceE:
	.zero		1
	.type		_ZN65_INTERNAL_bb565c37_34_ValidateCompressedIndicesKernel_cu_33a4b88b4cuda3std3__45__cpo6cbeginE,@object
	.size		_ZN65_INTERNAL_bb565c37_34_ValidateCompressedIndicesKernel_cu_33a4b88b4cuda3std3__45__cpo6cbeginE,(_ZN65_INTERNAL_bb565c37_34_ValidateCompressedIndicesKernel_cu_33a4b88b4cuda3std6ranges3__45__cpo7advanceE - _ZN65_INTERNAL_bb565c37_34_ValidateCompressedIndicesKernel_cu_33a4b88b4cuda3std3__45__cpo6cbeginE)
_ZN65_INTERNAL_bb565c37_34_ValidateCompressedIndicesKernel_cu_33a4b88b4cuda3std3__45__cpo6cbeginE:
	.zero		1
	.type		_ZN65_INTERNAL_bb565c37_34_ValidateCompressedIndicesKernel_cu_33a4b88b4cuda3std6ranges3__45__cpo7advanceE,@object
	.size		_ZN65_INTERNAL_bb565c37_34_ValidateCompressedIndicesKernel_cu_33a4b88b4cuda3std6ranges3__45__cpo7advanceE,(_ZN65_INTERNAL_bb565c37_34_ValidateCompressedIndicesKernel_cu_33a4b88b4cuda3std3__45__cpo7crbeginE - _ZN65_INTERNAL_bb565c37_34_ValidateCompressedIndicesKernel_cu_33a4b88b4cuda3std6ranges3__45__cpo7advanceE)
_ZN65_INTERNAL_bb565c37_34_ValidateCompressedIndicesKernel_cu_33a4b88b4cuda3std6ranges3__45__cpo7advanceE:
	.zero		1
	.type		_ZN65_INTERNAL_bb565c37_34_ValidateCompressedIndicesKernel_cu_33a4b88b4cuda3std3__45__cpo7crbeginE,@object
	.size		_ZN65_INTERNAL_bb565c37_34_ValidateCompressedIndicesKernel_cu_33a4b88b4cuda3std3__45__cpo7crbeginE,(_ZN65_INTERNAL_bb565c37_34_ValidateCompressedIndicesKernel_cu_33a4b88b4cuda3std6ranges3__45__cpo4dataE - _ZN65_INTERNAL_bb565c37_34_ValidateCompressedIndicesKernel_cu_33a4b88b4cuda3std3__45__cpo7crbeginE)
_ZN65_INTERNAL_bb565c37_34_ValidateCompressedIndicesKernel_cu_33a4b88b4cuda3std3__45__cpo7crbeginE:
	.zero		1
	.type		_ZN65_INTERNAL_bb565c37_34_ValidateCompressedIndicesKernel_cu_33a4b88b4cuda3std6ranges3__45__cpo4dataE,@object
	.size		_ZN65_INTERNAL_bb565c37_34_ValidateCompressedIndicesKernel_cu_33a4b88b4cuda3std6ranges3__45__cpo4dataE,(_ZN65_INTERNAL_bb565c37_34_ValidateCompressedIndicesKernel_cu_33a4b88b4cuda3std6ranges3__45__cpo5beginE - _ZN65_INTERNAL_bb565c37_34_ValidateCompressedIndicesKernel_cu_33a4b88b4cuda3std6ranges3__45__cpo4dataE)
_ZN65_INTERNAL_bb565c37_34_ValidateCompressedIndicesKernel_cu_33a4b88b4cuda3std6ranges3__45__cpo4dataE:
	.zero		1
	.type		_ZN65_INTERNAL_bb565c37_34_ValidateCompressedIndicesKernel_cu_33a4b88b4cuda3std6ranges3__45__cpo5beginE,@object
	.size		_ZN65_INTERNAL_bb565c37_34_ValidateCompressedIndicesKernel_cu_33a4b88b4cuda3std6ranges3__45__cpo5beginE,(_ZN65_INTERNAL_bb565c37_34_ValidateCompressedIndicesKernel_cu_33a4b88b4cuda3std3__467_GLOBAL__N__bb565c37_34_ValidateCompressedIndicesKernel_cu_33a4b88b6ignoreE - _ZN65_INTERNAL_bb565c37_34_ValidateCompressedIndicesKernel_cu_33a4b88b4cuda3std6ranges3__45__cpo5beginE)
_ZN65_INTERNAL_bb565c37_34_ValidateCompressedIndicesKernel_cu_33a4b88b4cuda3std6ranges3__45__cpo5beginE:
	.zero		1
	.type		_ZN65_INTERNAL_bb565c37_34_ValidateCompressedIndicesKernel_cu_33a4b88b4cuda3std3__467_GLOBAL__N__bb565c37_34_ValidateCompressedIndicesKernel_cu_33a4b88b6ignoreE,@object
	.size		_ZN65_INTERNAL_bb565c37_34_ValidateCompressedIndicesKernel_cu_33a4b88b4cuda3std3__467_GLOBAL__N__bb565c37_34_ValidateCompressedIndicesKernel_cu_33a4b88b6ignoreE,(_ZN65_INTERNAL_bb565c37_34_ValidateCompressedIndicesKernel_cu_33a4b88b4cuda3std6ranges3__45__cpo4sizeE - _ZN65_INTERNAL_bb565c37_34_ValidateCompressedIndicesKernel_cu_33a4b88b4cuda3std3__467_GLOBAL__N__bb565c37_34_ValidateCompressedIndicesKernel_cu_33a4b88b6ignoreE)
_ZN65_INTERNAL_bb565c37_34_ValidateCompressedIndicesKernel_cu_33a4b88b4cuda3std3__467_GLOBAL__N__bb565c37_34_ValidateCompressedIndicesKernel_cu_33a4b88b6ignoreE:
	.zero		1
	.type		_ZN65_INTERNAL_bb565c37_34_ValidateCompressedIndicesKernel_cu_33a4b88b4cuda3std6ranges3__45__cpo4sizeE,@object
	.size		_ZN65_INTERNAL_bb565c37_34_ValidateCompressedIndicesKernel_cu_33a4b88b4cuda3std6ranges3__45__cpo4sizeE,(_ZN65_INTERNAL_bb565c37_34_ValidateCompressedIndicesKernel_cu_33a4b88b4cuda3std3__45__cpo5beginE - _ZN65_INTERNAL_bb565c37_34_ValidateCompressedIndicesKernel_cu_33a4b88b4cuda3std6ranges3__45__cpo4sizeE)
_ZN65_INTERNAL_bb565c37_34_ValidateCompressedIndicesKernel_cu_33a4b88b4cuda3std6ranges3__45__cpo4sizeE:
	.zero		1
	.type		_ZN65_INTERNAL_bb565c37_34_ValidateCompressedIndicesKernel_cu_33a4b88b4cuda3std3__45__cpo5beginE,@object
	.size		_ZN65_INTERNAL_bb565c37_34_ValidateCompressedIndicesKernel_cu_33a4b88b4cuda3std3__45__cpo5beginE,(_ZN65_INTERNAL_bb565c37_34_ValidateCompressedIndicesKernel_cu_33a4b88b4cuda3std6ranges3__45__cpo6cbeginE - _ZN65_INTERNAL_bb565c37_34_ValidateCompressedIndicesKernel_cu_33a4b88b4cuda3std3__45__cpo5beginE)
_ZN65_INTERNAL_bb565c37_34_ValidateCompressedIndicesKernel_cu_33a4b88b4cuda3std3__45__cpo5beginE:
	.zero		1
	.type		_ZN65_INTERNAL_bb565c37_34_ValidateCompressedIndicesKernel_cu_33a4b88b4cuda3std6ranges3__45__cpo6cbeginE,@object
	.size		_ZN65_INTERNAL_bb565c37_34_ValidateCompressedIndicesKernel_cu_33a4b88b4cuda3std6ranges3__45__cpo6cbeginE,(_ZN65_INTERNAL_bb565c37_34_ValidateCompressedIndicesKernel_cu_33a4b88b4cuda3std3__45__cpo6rbeginE - _ZN65_INTERNAL_bb565c37_34_ValidateCompressedIndicesKernel_cu_33a4b88b4cuda3std6ranges3__45__cpo6cbeginE)
_ZN65_INTERNAL_bb565c37_34_ValidateCompressedIndicesKernel_cu_33a4b88b4cuda3std6ranges3__45__cpo6cbeginE:
	.zero		1
	.type		_ZN65_INTERNAL_bb565c37_34_ValidateCompressedIndicesKernel_cu_33a4b88b4cuda3std3__45__cpo6rbeginE,@object
	.size		_ZN65_INTERNAL_bb565c37_34_ValidateCompressedIndicesKernel_cu_33a4b88b4cuda3std3__45__cpo6rbeginE,(_ZN65_INTERNAL_bb565c37_34_ValidateCompressedIndicesKernel_cu_33a4b88b4cuda3std6ranges3__45__cpo4nextE - _ZN65_INTERNAL_bb565c37_34_ValidateCompressedIndicesKernel_cu_33a4b88b4cuda3std3__45__cpo6rbeginE)
_ZN65_INTERNAL_bb565c37_34_ValidateCompressedIndicesKernel_cu_33a4b88b4cuda3std3__45__cpo6rbeginE:
	.zero		1
	.type		_ZN65_INTERNAL_bb565c37_34_ValidateCompressedIndicesKernel_cu_33a4b88b4cuda3std6ranges3__45__cpo4nextE,@object
	.size		_ZN65_INTERNAL_bb565c37_34_ValidateCompressedIndicesKernel_cu_33a4b88b4cuda3std6ranges3__45__cpo4nextE,(_ZN65_INTERNAL_bb565c37_34_ValidateCompressedIndicesKernel_cu_33a4b88b4cuda3std6ranges3__45__cpo4swapE - _ZN65_INTERNAL_bb565c37_34_ValidateCompressedIndicesKernel_cu_33a4b88b4cuda3std6ranges3__45__cpo4nextE)
_ZN65_INTERNAL_bb565c37_34_ValidateCompressedIndicesKernel_cu_33a4b88b4cuda3std6ranges3__45__cpo4nextE:
	.zero		1
	.type		_ZN65_INTERNAL_bb565c37_34_ValidateCompressedIndicesKernel_cu_33a4b88b4cuda3std6ranges3__45__cpo4swapE,@object
	.size		_ZN65_INTERNAL_bb565c37_34_ValidateCompressedIndicesKernel_cu_33a4b88b4cuda3std6ranges3__45__cpo4swapE,(_ZN65_INTERNAL_bb565c37_34_ValidateCompressedIndicesKernel_cu_33a4b88b4cuda3std3__420unreachable_sentinelE - _ZN65_INTERNAL_bb565c37_34_ValidateCompressedIndicesKernel_cu_33a4b88b4cuda3std6ranges3__45__cpo4swapE)
_ZN65_INTERNAL_bb565c37_34_ValidateCompressedIndicesKernel_cu_33a4b88b4cuda3std6ranges3__45__cpo4swapE:
	.zero		1
	.type		_ZN65_INTERNAL_bb565c37_34_ValidateCompressedIndicesKernel_cu_33a4b88b4cuda3std3__420unreachable_sentinelE,@object
	.size		_ZN65_INTERNAL_bb565c37_34_ValidateCompressedIndicesKernel_cu_33a4b88b4cuda3std3__420unreachable_sentinelE,(_ZN65_INTERNAL_bb565c37_34_ValidateCompressedIndicesKernel_cu_33a4b88b6thrust23THRUST_300001_SM_900_NS6system6detail10sequential3seqE - _ZN65_INTERNAL_bb565c37_34_ValidateCompressedIndicesKernel_cu_33a4b88b4cuda3std3__420unreachable_sentinelE)
_ZN65_INTERNAL_bb565c37_34_ValidateCompressedIndicesKernel_cu_33a4b88b4cuda3std3__420unreachable_sentinelE:
	.zero		1
	.type		_ZN65_INTERNAL_bb565c37_34_ValidateCompressedIndicesKernel_cu_33a4b88b6thrust23THRUST_300001_SM_900_NS6system6detail10sequential3seqE,@object
	.size		_ZN65_INTERNAL_bb565c37_34_ValidateCompressedIndicesKernel_cu_33a4b88b6thrust23THRUST_300001_SM_900_NS6system6detail10sequential3seqE,(_ZN65_INTERNAL_bb565c37_34_ValidateCompressedIndicesKernel_cu_33a4b88b4cuda3std3__45__cpo4cendE - _ZN65_INTERNAL_bb565c37_34_ValidateCompressedIndicesKernel_cu_33a4b88b6thrust23THRUST_300001_SM_900_NS6system6detail10sequential3seqE)
_ZN65_INTERNAL_bb565c37_34_ValidateCompressedIndicesKernel_cu_33a4b88b6thrust23THRUST_300001_SM_900_NS6system6detail10sequential3seqE:
	.zero		1
	.type		_ZN65_INTERNAL_bb565c37_34_ValidateCompressedIndicesKernel_cu_33a4b88b4cuda3std3__45__cpo4cendE,@object
	.size		_ZN65_INTERNAL_bb565c37_34_ValidateCompressedIndicesKernel_cu_33a4b88b4cuda3std3__45__cpo4cendE,(_ZN65_INTERNAL_bb565c37_34_ValidateCompressedIndicesKernel_cu_33a4b88b4cuda3std6ranges3__45__cpo9iter_swapE - _ZN65_INTERNAL_bb565c37_34_ValidateCompressedIndicesKernel_cu_33a4b88b4cuda3std3__45__cpo4cendE)
_ZN65_INTERNAL_bb565c37_34_ValidateCompressedIndicesKernel_cu_33a4b88b4cuda3std3__45__cpo4cendE:
	.zero		1
	.type		_ZN65_INTERNAL_bb565c37_34_ValidateCompressedIndicesKernel_cu_33a4b88b4cuda3std6ranges3__45__cpo9iter_swapE,@object
	.size		_ZN65_INTERNAL_bb565c37_34_ValidateCompressedIndicesKernel_cu_33a4b88b4cuda3std6ranges3__45__cpo9iter_swapE,(_ZN65_INTERNAL_bb565c37_34_ValidateCompressedIndicesKernel_cu_33a4b88b4cuda3std3__45__cpo5crendE - _ZN65_INTERNAL_bb565c37_34_ValidateCompressedIndicesKernel_cu_33a4b88b4cuda3std6ranges3__45__cpo9iter_swapE)
_ZN65_INTERNAL_bb565c37_34_ValidateCompressedIndicesKernel_cu_33a4b88b4cuda3std6ranges3__45__cpo9iter_swapE:
	.zero		1
	.type		_ZN65_INTERNAL_bb565c37_34_ValidateCompressedIndicesKernel_cu_33a4b88b4cuda3std3__45__cpo5crendE,@object
	.size		_ZN65_INTERNAL_bb565c37_34_ValidateCompressedIndicesKernel_cu_33a4b88b4cuda3std3__45__cpo5crendE,(_ZN65_INTERNAL_bb565c37_34_ValidateCompressedIndicesKernel_cu_33a4b88b4cuda3std6ranges3__45__cpo5cdataE - _ZN65_INTERNAL_bb565c37_34_ValidateCompressedIndicesKernel_cu_33a4b88b4cuda3std3__45__cpo5crendE)
_ZN65_INTERNAL_bb565c37_34_ValidateCompressedIndicesKernel_cu_33a4b88b4cuda3std3__45__cpo5crendE:
	.zero		1
	.type		_ZN65_INTERNAL_bb565c37_34_ValidateCompressedIndicesKernel_cu_33a4b88b4cuda3std6ranges3__45__cpo5cdataE,@object
	.size		_ZN65_INTERNAL_bb565c37_34_ValidateCompressedIndicesKernel_cu_33a4b88b4cuda3std6ranges3__45__cpo5cdataE,(_ZN65_INTERNAL_bb565c37_34_ValidateCompressedIndicesKernel_cu_33a4b88b4cuda3std6ranges3__45__cpo3endE - _ZN65_INTERNAL_bb565c37_34_ValidateCompressedIndicesKernel_cu_33a4b88b4cuda3std6ranges3__45__cpo5cdataE)
_ZN65_INTERNAL_bb565c37_34_ValidateCompressedIndicesKernel_cu_33a4b88b4cuda3std6ranges3__45__cpo5cdataE:
	.zero		1
	.type		_ZN65_INTERNAL_bb565c37_34_ValidateCompressedIndicesKernel_cu_33a4b88b4cuda3std6ranges3__45__cpo3endE,@object
	.size		_ZN65_INTERNAL_bb565c37_34_ValidateCompressedIndicesKernel_cu_33a4b88b4cuda3std6ranges3__45__cpo3endE,(_ZN65_INTERNAL_bb565c37_34_ValidateCompressedIndicesKernel_cu_33a4b88b4cuda3std3__419piecewise_constructE - _ZN65_INTERNAL_bb565c37_34_ValidateCompressedIndicesKernel_cu_33a4b88b4cuda3std6ranges3__45__cpo3endE)
_ZN65_INTERNAL_bb565c37_34_ValidateCompressedIndicesKernel_cu_33a4b88b4cuda3std6ranges3__45__cpo3endE:
	.zero		1
	.type		_ZN65_INTERNAL_bb565c37_34_ValidateCompressedIndicesKernel_cu_33a4b88b4cuda3std3__419piecewise_constructE,@object
	.size		_ZN65_INTERNAL_bb565c37_34_ValidateCompressedIndicesKernel_cu_33a4b88b4cuda3std3__419piecewise_constructE,(_ZN65_INTERNAL_bb565c37_34_ValidateCompressedIndicesKernel_cu_33a4b88b4cuda3std6ranges3__45__cpo5ssizeE - _ZN65_INTERNAL_bb565c37_34_ValidateCompressedIndicesKernel_cu_33a4b88b4cuda3std3__419piecewise_constructE)
_ZN65_INTERNAL_bb565c37_34_ValidateCompressedIndicesKernel_cu_33a4b88b4cuda3std3__419piecewise_constructE:
	.zero		1
	.type		_ZN65_INTERNAL_bb565c37_34_ValidateCompressedIndicesKernel_cu_33a4b88b4cuda3std6ranges3__45__cpo5ssizeE,@object
	.size		_ZN65_INTERNAL_bb565c37_34_ValidateCompressedIndicesKernel_cu_33a4b88b4cuda3std6ranges3__45__cpo5ssizeE,(_ZN65_INTERNAL_bb565c37_34_ValidateCompressedIndicesKernel_cu_33a4b88b4cuda3std3__45__cpo3endE - _ZN65_INTERNAL_bb565c37_34_ValidateCompressedIndicesKernel_cu_33a4b88b4cuda3std6ranges3__45__cpo5ssizeE)
_ZN65_INTERNAL_bb565c37_34_ValidateCompressedIndicesKernel_cu_33a4b88b4cuda3std6ranges3__45__cpo5ssizeE:
	.zero		1
	.type		_ZN65_INTERNAL_bb565c37_34_ValidateCompressedIndicesKernel_cu_33a4b88b4cuda3std3__45__cpo3endE,@object
	.size		_ZN65_INTERNAL_bb565c37_34_ValidateCompressedIndicesKernel_cu_33a4b88b4cuda3std3__45__cpo3endE,(_ZN65_INTERNAL_bb565c37_34_ValidateCompressedIndicesKernel_cu_33a4b88b4cuda3std6ranges3__45__cpo4cendE - _ZN65_INTERNAL_bb565c37_34_ValidateCompressedIndicesKernel_cu_33a4b88b4cuda3std3__45__cpo3endE)
_ZN65_INTERNAL_bb565c37_34_ValidateCompressedIndicesKernel_cu_33a4b88b4cuda3std3__45__cpo3endE:
	.zero		1
	.type		_ZN65_INTERNAL_bb565c37_34_ValidateCompressedIndicesKernel_cu_33a4b88b4cuda3std6ranges3__45__cpo4cendE,@object
	.size		_ZN65_INTERNAL_bb565c37_34_ValidateCompressedIndicesKernel_cu_33a4b88b4cuda3std6ranges3__45__cpo4cendE,(_ZN65_INTERNAL_bb565c37_34_ValidateCompressedIndicesKernel_cu_33a4b88b4cuda3std3__45__cpo4rendE - _ZN65_INTERNAL_bb565c37_34_ValidateCompressedIndicesKernel_cu_33a4b88b4cuda3std6ranges3__45__cpo4cendE)
_ZN65_INTERNAL_bb565c37_34_ValidateCompressedIndicesKernel_cu_33a4b88b4cuda3std6ranges3__45__cpo4cendE:
	.zero		1
	.type		_ZN65_INTERNAL_bb565c37_34_ValidateCompressedIndicesKernel_cu_33a4b88b4cuda3std3__45__cpo4rendE,@object
	.size		_ZN65_INTERNAL_bb565c37_34_ValidateCompressedIndicesKernel_cu_33a4b88b4cuda3std3__45__cpo4rendE,(_ZN65_INTERNAL_bb565c37_34_ValidateCompressedIndicesKernel_cu_33a4b88b4cuda3std6ranges3__45__cpo4prevE - _ZN65_INTERNAL_bb565c37_34_ValidateCompressedIndicesKernel_cu_33a4b88b4cuda3std3__45__cpo4rendE)
_ZN65_INTERNAL_bb565c37_34_ValidateCompressedIndicesKernel_cu_33a4b88b4cuda3std3__45__cpo4rendE:
	.zero		1
	.type		_ZN65_INTERNAL_bb565c37_34_ValidateCompressedIndicesKernel_cu_33a4b88b4cuda3std6ranges3__45__cpo4prevE,@object
	.size		_ZN65_INTERNAL_bb565c37_34_ValidateCompressedIndicesKernel_cu_33a4b88b4cuda3std6ranges3__45__cpo4prevE,(_ZN65_INTERNAL_bb565c37_34_ValidateCompressedIndicesKernel_cu_33a4b88b4cuda3std6ranges3__45__cpo9iter_moveE - _ZN65_INTERNAL_bb565c37_34_ValidateCompressedIndicesKernel_cu_33a4b88b4cuda3std6ranges3__45__cpo4prevE)
_ZN65_INTERNAL_bb565c37_34_ValidateCompressedIndicesKernel_cu_33a4b88b4cuda3std6ranges3__45__cpo4prevE:
	.zero		1
	.type		_ZN65_INTERNAL_bb565c37_34_ValidateCompressedIndicesKernel_cu_33a4b88b4cuda3std6ranges3__45__cpo9iter_moveE,@object
	.size		_ZN65_INTERNAL_bb565c37_34_ValidateCompressedIndicesKernel_cu_33a4b88b4cuda3std6ranges3__45__cpo9iter_moveE,(.L_18 - _ZN65_INTERNAL_bb565c37_34_ValidateCompressedIndicesKernel_cu_33a4b88b4cuda3std6ranges3__45__cpo9iter_moveE)
_ZN65_INTERNAL_bb565c37_34_ValidateCompressedIndicesKernel_cu_33a4b88b4cuda3std6ranges3__45__cpo9iter_moveE:
	.zero		1
.L_18:


//--------------------- .nv.constant0._ZN2at6native18elementwise_kernelILi128ELi4EZNS0_15gpu_kernel_implIZZZNS0_67_GLOBAL__N__bb565c37_34_ValidateCompressedIndicesKernel_cu_33a4b88b42_validate_compressed_sparse_indices_kernelILNS3_8CDimNameE1ENS3_18CUDAKernelLauncherENS3_14EmptyVecKernelENS3_8DummyVecELm0EEEvRKNS_6TensorESB_lllENKUlvE1_clEvENKUlvE0_clEvEUllllllE_EEvRNS_18TensorIteratorBaseERKT_EUliE_EEviT1_ --------------------------
	.section	.nv.constant0._ZN2at6native18elementwise_kernelILi128ELi4EZNS0_15gpu_kernel_implIZZZNS0_67_GLOBAL__N__bb565c37_34_ValidateCompressedIndicesKernel_cu_33a4b88b42_validate_compressed_sparse_indices_kernelILNS3_8CDimNameE1ENS3_18CUDAKernelLauncherENS3_14EmptyVecKernelENS3_8DummyVecELm0EEEvRKNS_6TensorESB_lllENKUlvE1_clEvENKUlvE0_clEvEUllllllE_EEvRNS_18TensorIteratorBaseERKT_EUliE_EEviT1_,"a",@progbits
	.sectionflags	@""
	.align	4
.nv.constant0._ZN2at6native18elementwise_kernelILi128ELi4EZNS0_15gpu_kernel_implIZZZNS0_67_GLOBAL__N__bb565c37_34_ValidateCompressedIndicesKernel_cu_33a4b88b42_validate_compressed_sparse_indices_kernelILNS3_8CDimNameE1ENS3_18CUDAKernelLauncherENS3_14EmptyVecKernelENS3_8DummyVecELm0EEEvRKNS_6TensorESB_lllENKUlvE1_clEvENKUlvE0_clEvEUllllllE_EEvRNS_18TensorIteratorBaseERKT_EUliE_EEviT1_:
	.zero		1568


//--------------------- .nv.constant0._ZN2at6native27unrolled_elementwise_kernelIZZZNS0_67_GLOBAL__N__bb565c37_34_ValidateCompressedIndicesKernel_cu_33a4b88b42_validate_compressed_sparse_indices_kernelILNS2_8CDimNameE1ENS2_18CUDAKernelLauncherENS2_14EmptyVecKernelENS2_8DummyVecELm0EEEvRKNS_6TensorESA_lllENKUlvE1_clEvENKUlvE0_clEvEUllllllE_St5arrayIPcLm6EELi4E23TrivialOffsetCalculatorILi5EjESH_ILi1EjENS0_6memory12LoadWithCastILi5EEENSK_13StoreWithCastILi1EEEEEviT_T0_T2_T3_T4_T5_ --------------------------
	.section	.nv.constant0._ZN2at6native27unrolled_elementwise_kernelIZZZNS0_67_GLOBAL__N__bb565c37_34_ValidateCompressedIndicesKernel_cu_33a4b88b42_validate_compressed_sparse_indices_kernelILNS2_8CDimNameE1ENS2_18CUDAKernelLauncherENS2_14EmptyVecKernelENS2_8DummyVecELm0EEEvRKNS_6TensorESA_lllENKUlvE1_clEvENKUlvE0_clEvEUllllllE_St5arrayIPcLm6EELi4E23TrivialOffsetCalculatorILi5EjESH_ILi1EjENS0_6memory12LoadWithCastILi5EEENSK_13StoreWithCastILi1EEEEEviT_T0_T2_T3_T4_T5_,"a",@progbits
	.sectionflags	@""
	.align	4
.nv.constant0._ZN2at6native27unrolled_elementwise_kernelIZZZNS0_67_GLOBAL__N__bb565c37_34_ValidateCompressedIndicesKernel_cu_33a4b88b42_validate_compressed_sparse_indices_kernelILNS2_8CDimNameE1ENS2_18CUDAKernelLauncherENS2_14EmptyVecKernelENS2_8DummyVecELm0EEEvRKNS_6TensorESA_lllENKUlvE1_clEvENKUlvE0_clEvEUllllllE_St5arrayIPcLm6EELi4E23TrivialOffsetCalculatorILi5EjESH_ILi1EjENS0_6memory12LoadWithCastILi5EEENSK_13StoreWithCastILi1EEEEEviT_T0_T2_T3_T4_T5_:
	.zero		688


//--------------------- .nv.constant0._ZN2at6native18elementwise_kernelILi128ELi2EZNS0_22gpu_kernel_impl_nocastIZZZNS0_67_GLOBAL__N__bb565c37_34_ValidateCompressedIndicesKernel_cu_33a4b88b42_validate_compressed_sparse_indices_kernelILNS3_8CDimNameE1ENS3_18CUDAKernelLauncherENS3_14EmptyVecKernelENS3_8DummyVecELm0EEEvRKNS_6TensorESB_lllENKUlvE1_clEvENKUlvE0_clEvEUllllllE_EEvRNS_18TensorIteratorBaseERKT_EUliE_EEviT1_ --------------------------
	.section	.nv.constant0._ZN2at6native18elementwise_kernelILi128ELi2EZNS0_22gpu_kernel_impl_nocastIZZZNS0_67_GLOBAL__N__bb565c37_34_ValidateCompressedIndicesKernel_cu_33a4b88b42_validate_compressed_sparse_indices_kernelILNS3_8CDimNameE1ENS3_18CUDAKernelLauncherENS3_14EmptyVecKernelENS3_8DummyVecELm0EEEvRKNS_6TensorESB_lllENKUlvE1_clEvENKUlvE0_clEvEUllllllE_EEvRNS_18TensorIteratorBaseERKT_EUliE_EEviT1_,"a",@progbits
	.sectionflags	@""
	.align	4
.nv.constant0._ZN2at6native18elementwise_kernelILi128ELi2EZNS0_22gpu_kernel_impl_nocastIZZZNS0_67_GLOBAL__N__bb565c37_34_ValidateCompressedIndicesKernel_cu_33a4b88b42_validate_compressed_sparse_indices_kernelILNS3_8CDimNameE1ENS3_18CUDAKernelLauncherENS3_14EmptyVecKernelENS3_8DummyVecELm0EEEvRKNS_6TensorESB_lllENKUlvE1_clEvENKUlvE0_clEvEUllllllE_EEvRNS_18TensorIteratorBaseERKT_EUliE_EEviT1_:
	.zero		1560


//--------------------- .nv.constant0._ZN2at6native27unrolled_elementwise_kernelIZZZNS0_67_GLOBAL__N__bb565c37_34_ValidateCompressedIndicesKernel_cu_33a4b88b42_validate_compressed_sparse_indices_kernelILNS2_8CDimNameE1ENS2_18CUDAKernelLauncherENS2_14EmptyVecKernelENS2_8DummyVecELm0EEEvRKNS_6TensorESA_lllENKUlvE1_clEvENKUlvE0_clEvEUllllllE_St5arrayIPcLm6EELi4E23TrivialOffsetCalculatorILi5EjESH_ILi1EjENS0_6memory15LoadWithoutCastENSK_16StoreWithoutCastEEEviT_T0_T2_T3_T4_T5_ --------------------------
	.section	.nv.constant0._ZN2at6native27unrolled_elementwise_kernelIZZZNS0_67_GLOBAL__N__bb565c37_34_ValidateCompressedIndicesKernel_cu_33a4b88b42_validate_compressed_sparse_indices_kernelILNS2_8CDimNameE1ENS2_18CUDAKernelLauncherENS2_14EmptyVecKernelENS2_8DummyVecELm0EEEvRKNS_6TensorESA_lllENKUlvE1_clEvENKUlvE0_clEvEUllllllE_St5arrayIPcLm6EELi4E23TrivialOffsetCalculatorILi5EjESH_ILi1EjENS0_6memory15LoadWithoutCastENSK_16StoreWithoutCastEEEviT_T0_T2_T3_T4_T5_,"a",@progbits
	.sectionflags	@""
	.align	4
.nv.constant0._ZN2at6native27unrolled_elementwise_kernelIZZZNS0_67_GLOBAL__N__bb565c37_34_ValidateCompressedIndicesKernel_cu_33a4b88b42_validate_compressed_sparse_indices_kernelILNS2_8CDimNameE1ENS2_18CUDAKernelLauncherENS2_14EmptyVecKernelENS2_8DummyVecELm0EEEvRKNS_6TensorESA_lllENKUlvE1_clEvENKUlvE0_clEvEUllllllE_St5arrayIPcLm6EELi4E23TrivialOffsetCalculatorILi5EjESH_ILi1EjENS0_6memory15LoadWithoutCastENSK_16StoreWithoutCastEEEviT_T0_T2_T3_T4_T5_:
	.zero		652


//--------------------- .nv.constant0._ZN2at6native29vectorized_elementwise_kernelILi2EZZZNS0_67_GLOBAL__N__bb565c37_34_ValidateCompressedIndicesKernel_cu_33a4b88b42_validate_compressed_sparse_indices_kernelILNS2_8CDimNameE1ENS2_18CUDAKernelLauncherENS2_14EmptyVecKernelENS2_8DummyVecELm0EEEvRKNS_6TensorESA_lllENKUlvE1_clEvENKUlvE0_clEvEUllllllE_St5arrayIPcLm6EEEEviT0_T1_ --------------------------
	.section	.nv.constant0._ZN2at6native29vectorized_elementwise_kernelILi2EZZZNS0_67_GLOBAL__N__bb565c37_34_ValidateCompressedIndicesKernel_cu_33a4b88b42_validate_compressed_sparse_indices_kernelILNS2_8CDimNameE1ENS2_18CUDAKernelLauncherENS2_14EmptyVecKernelENS2_8DummyVecELm0EEEvRKNS_6TensorESA_lllENKUlvE1_clEvENKUlvE0_clEvEUllllllE_St5arrayIPcLm6EEEEviT0_T1_,"a",@progbits
	.sectionflags	@""
	.align	4
.nv.constant0._ZN2at6native29vectorized_elementwise_kernelILi2EZZZNS0_67_GLOBAL__N__bb565c37_34_ValidateCompressedIndicesKernel_cu_33a4b88b42_validate_compressed_sparse_indices_kernelILNS2_8CDimNameE1ENS2_18CUDAKernelLauncherENS2_14EmptyVecKernelENS2_8DummyVecELm0EEEvRKNS_6TensorESA_lllENKUlvE1_clEvENKUlvE0_clEvEUllllllE_St5arrayIPcLm6EEEEviT0_T1_:
	.zero		648


//--------------------- .nv.constant0._ZN2at6native29vectorized_elementwise_kernelILi4EZZZNS0_67_GLOBAL__N__bb565c37_34_ValidateCompressedIndicesKernel_cu_33a4b88b42_validate_compressed_sparse_indices_kernelILNS2_8CDimNameE1ENS2_18CUDAKernelLauncherENS2_14EmptyVecKernelENS2_8DummyVecELm0EEEvRKNS_6TensorESA_lllENKUlvE1_clEvENKUlvE0_clEvEUllllllE_St5arrayIPcLm6EEEEviT0_T1_ --------------------------
	.section	.nv.constant0._ZN2at6native29vectorized_elementwise_kernelILi4EZZZNS0_67_GLOBAL__N__bb565c37_34_ValidateCompressedIndicesKernel_cu_33a4b88b42_validate_compressed_sparse_indices_kernelILNS2_8CDimNameE1ENS2_18CUDAKernelLauncherENS2_14EmptyVecKernelENS2_8DummyVecELm0EEEvRKNS_6TensorESA_lllENKUlvE1_clEvENKUlvE0_clEvEUllllllE_St5arrayIPcLm6EEEEviT0_T1_,"a",@progbits
	.sectionflags	@""
	.align	4
.nv.constant0._ZN2at6native29vectorized_elementwise_kernelILi4EZZZNS0_67_GLOBAL__N__bb565c37_34_ValidateCompressedIndicesKernel_cu_33a4b88b42_validate_compressed_sparse_indices_kernelILNS2_8CDimNameE1ENS2_18CUDAKernelLauncherENS2_14EmptyVecKernelENS2_8DummyVecELm0EEEvRKNS_6TensorESA_lllENKUlvE1_clEvENKUlvE0_clEvEUllllllE_St5arrayIPcLm6EEEEviT0_T1_:
	.zero		648


//--------------------- .nv.constant0._ZN2at6native29vectorized_elementwise_kernelILi8EZZZNS0_67_GLOBAL__N__bb565c37_34_ValidateCompressedIndicesKernel_cu_33a4b88b42_validate_compressed_sparse_indices_kernelILNS2_8CDimNameE1ENS2_18CUDAKernelLauncherENS2_14EmptyVecKernelENS2_8DummyVecELm0EEEvRKNS_6TensorESA_lllENKUlvE1_clEvENKUlvE0_clEvEUllllllE_St5arrayIPcLm6EEEEviT0_T1_ --------------------------
	.section	.nv.constant0._ZN2at6native29vectorized_elementwise_kernelILi8EZZZNS0_67_GLOBAL__N__bb565c37_34_ValidateCompressedIndicesKernel_cu_33a4b88b42_validate_compressed_sparse_indices_kernelILNS2_8CDimNameE1ENS2_18CUDAKernelLauncherENS2_14EmptyVecKernelENS2_8DummyVecELm0EEEvRKNS_6TensorESA_lllENKUlvE1_clEvENKUlvE0_clEvEUllllllE_St5arrayIPcLm6EEEEviT0_T1_,"a",@progbits
	.sectionflags	@""
	.align	4
.nv.constant0._ZN2at6native29vectorized_elementwise_kernelILi8EZZZNS0_67_GLOBAL__N__bb565c37_34_ValidateCompressedIndicesKernel_cu_33a4b88b42_validate_compressed_sparse_indices_kernelILNS2_8CDimNameE1ENS2_18CUDAKernelLauncherENS2_14EmptyVecKernelENS2_8DummyVecELm0EEEvRKNS_6TensorESA_lllENKUlvE1_clEvENKUlvE0_clEvEUllllllE_St5arrayIPcLm6EEEEviT0_T1_:
	.zero		648


//--------------------- .nv.constant0._ZN2at6native18elementwise_kernelILi128ELi4EZNS0_15gpu_kernel_implIZZZNS0_67_GLOBAL__N__bb565c37_34_ValidateCompressedIndicesKernel_cu_33a4b88b42_validate_compressed_sparse_indices_kernelILNS3_8CDimNameE1ENS3_18CUDAKernelLauncherENS3_14EmptyVecKernelENS3_8DummyVecELm0EEEvRKNS_6TensorESB_lllENKUlvE1_clEvENKUlvE_clEvEUliiiiiE_EEvRNS_18TensorIteratorBaseERKT_EUliE_EEviT1_ --------------------------
	.section	.nv.constant0._ZN2at6native18elementwise_kernelILi128ELi4EZNS0_15gpu_kernel_implIZZZNS0_67_GLOBAL__N__bb565c37_34_ValidateCompressedIndicesKernel_cu_33a4b88b42_validate_compressed_sparse_indices_kernelILNS3_8CDimNameE1ENS3_18CUDAKernelLauncherENS3_14EmptyVecKernelENS3_8DummyVecELm0EEEvRKNS_6TensorESB_lllENKUlvE1_clEvENKUlvE_clEvEUliiiiiE_EEvRNS_18TensorIteratorBaseERKT_EUliE_EEviT1_,"a",@progbits
	.sectionflags	@""
	.align	4
.nv.constant0._ZN2at6native18elementwise_kernelILi128ELi4EZNS0_15gpu_kernel_implIZZZNS0_67_GLOBAL__N__bb565c37_34_ValidateCompressedIndicesKernel_cu_33a4b88b42_validate_compressed_sparse_indices_kernelILNS3_8CDimNameE1ENS3_18CUDAKernelLauncherENS3_14EmptyVecKernelENS3_8DummyVecELm0EEEvRKNS_6TensorESB_lllENKUlvE1_clEvENKUlvE_clEvEUliiiiiE_EEvRNS_18TensorIteratorBaseERKT_EUliE_EEviT1_:
	.zero		1568


//--------------------- .nv.constant0._ZN2at6native27unrolled_elementwise_kernelIZZZNS0_67_GLOBAL__N__bb565c37_34_ValidateCompressedIndicesKernel_cu_33a4b88b42_validate_compressed_sparse_indices_kernelILNS2_8CDimNameE1ENS2_18CUDAKernelLauncherENS2_14EmptyVecKernelENS2_8DummyVecELm0EEEvRKNS_6TensorESA_lllENKUlvE1_clEvENKUlvE_clEvEUliiiiiE_St5arrayIPcLm6EELi4E23TrivialOffsetCalculatorILi5EjESH_ILi1EjENS0_6memory12LoadWithCastILi5EEENSK_13StoreWithCastILi1EEEEEviT_T0_T2_T3_T4_T5_ --------------------------
	.section	.nv.constant0._ZN2at6native27unrolled_elementwise_kernelIZZZNS0_67_GLOBAL__N__bb565c37_34_ValidateCompressedIndicesKernel_cu_33a4b88b42_validate_compressed_sparse_indices_kernelILNS2_8CDimNameE1ENS2_18CUDAKernelLauncherENS2_14EmptyVecKernelENS2_8DummyVecELm0EEEvRKNS_6TensorESA_lllENKUlvE1_clEvENKUlvE_clEvEUliiiiiE_St5arrayIPcLm6EELi4E23TrivialOffsetCalculatorILi5EjESH_ILi1EjENS0_6memory12LoadWithCastILi5EEENSK_13StoreWithCastILi1EEEEEviT_T0_T2_T3_T4_T5_,"a",@progbits
	.sectionflags	@""
	.align	4
.nv.constant0._ZN2at6native27unrolled_elementwise_kernelIZZZNS0_67_GLOBAL__N__bb565c37_34_ValidateCompressedIndicesKernel_cu_33a4b88b42_validate_compressed_sparse_indices_kernelILNS2_8CDimNameE1ENS2_18CUDAKernelLauncherENS2_14EmptyVecKernelENS2_8DummyVecELm0EEEvRKNS_6TensorESA_lllENKUlvE1_clEvENKUlvE_clEvEUliiiiiE_St5arrayIPcLm6EELi4E23TrivialOffsetCalculatorILi5EjESH_ILi1EjENS0_6memory12LoadWithCastILi5EEENSK_13StoreWithCastILi1EEEEEviT_T0_T2_T3_T4_T5_:
	.zero		688


//--------------------- .nv.constant0._ZN2at6native18elementwise_kernelILi128ELi2EZNS0_22gpu_kernel_impl_nocastIZZZNS0_67_GLOBAL__N__bb565c37_34_ValidateCompressedIndicesKernel_cu_33a4b88b42_validate_compressed_sparse_indices_kernelILNS3_8CDimNameE1ENS3_18CUDAKernelLauncherENS3_14EmptyVecKernelENS3_8DummyVecELm0EEEvRKNS_6TensorESB_lllENKUlvE1_clEvENKUlvE_clEvEUliiiiiE_EEvRNS_18TensorIteratorBaseERKT_EUliE_EEviT1_ --------------------------
	.section	.nv.constant0._ZN2at6native18elementwise_kernelILi128ELi2EZNS0_22gpu_kernel_impl_nocastIZZZNS0_67_GLOBAL__N__bb565c37_34_ValidateCompressedIndicesKernel_cu_33a4b88b42_validate_compressed_sparse_indices_kernelILNS3_8CDimNameE1ENS3_18CUDAKernelLauncherENS3_14EmptyVecKernelENS3_8DummyVecELm0EEEvRKNS_6TensorESB_lllENKUlvE1_clEvENKUlvE_clEvEUliiiiiE_EEvRNS_18TensorIteratorBaseERKT_EUliE_EEviT1_,"a",@progbits
	.sectionflags	@""
	.align	4
.nv.constant0._ZN2at6native18elementwise_kernelILi128ELi2EZNS0_22gpu_kernel_impl_nocastIZZZNS0_67_GLOBAL__N__bb565c37_34_ValidateCompressedIndicesKernel_cu_33a4b88b42_validate_compressed_sparse_indices_kernelILNS3_8CDimNameE1ENS3_18CUDAKernelLauncherENS3_14EmptyVecKernelENS3_8DummyVecELm0EEEvRKNS_6TensorESB_lllENKUlvE1_clEvENKUlvE_clEvEUliiiiiE_EEvRNS_18TensorIteratorBaseERKT_EUliE_EEviT1_:
	.zero		1560


//--------------------- .nv.constant0._ZN2at6native27unrolled_elementwise_kernelIZZZNS0_67_GLOBAL__N__bb565c37_34_ValidateCompressedIndicesKernel_cu_33a4b88b42_validate_compressed_sparse_indices_kernelILNS2_8CDimNameE1ENS2_18CUDAKernelLauncherENS2_14EmptyVecKernelENS2_8DummyVecELm0EEEvRKNS_6TensorESA_lllENKUlvE1_clEvENKUlvE_clEvEUliiiiiE_St5arrayIPcLm6EELi4E23TrivialOffsetCalculatorILi5EjESH_ILi1EjENS0_6memory15LoadWithoutCastENSK_16StoreWithoutCastEEEviT_T0_T2_T3_T4_T5_ --------------------------
	.section	.nv.constant0._ZN2at6native27unrolled_elementwise_kernelIZZZNS0_67_GLOBAL__N__bb565c37_34_ValidateCompressedIndicesKernel_cu_33a4b88b42_validate_compressed_sparse_indices_kernelILNS2_8CDimNameE1ENS2_18CUDAKernelLauncherENS2_14EmptyVecKernelENS2_8DummyVecELm0EEEvRKNS_6TensorESA_lllENKUlvE1_clEvENKUlvE_clEvEUliiiiiE_St5arrayIPcLm6EELi4E23TrivialOffsetCalculatorILi5EjESH_ILi1EjENS0_6memory15LoadWithoutCastENSK_16StoreWithoutCastEEEviT_T0_T2_T3_T4_T5_,"a",@progbits
	.sectionflags	@""
	.align	4
.nv.constant0._ZN2at6native27unrolled_elementwise_kernelIZZZNS0_67_GLOBAL__N__bb565c37_34_ValidateCompressedIndicesKernel_cu_33a4b88b42_validate_compressed_sparse_indices_kernelILNS2_8CDimNameE1ENS2_18CUDAKernelLauncherENS2_14EmptyVecKernelENS2_8DummyVecELm0EEEvRKNS_6TensorESA_lllENKUlvE1_clEvENKUlvE_clEvEUliiiiiE_St5arrayIPcLm6EELi4E23TrivialOffsetCalculatorILi5EjESH_ILi1EjENS0_6memory15LoadWithoutCastENSK_16StoreWithoutCastEEEviT_T0_T2_T3_T4_T5_:
	.zero		652


//--------------------- .nv.constant0._ZN2at6native29vectorized_elementwise_kernelILi2EZZZNS0_67_GLOBAL__N__bb565c37_34_ValidateCompressedIndicesKernel_cu_33a4b88b42_validate_compressed_sparse_indices_kernelILNS2_8CDimNameE1ENS2_18CUDAKernelLauncherENS2_14EmptyVecKernelENS2_8DummyVecELm0EEEvRKNS_6TensorESA_lllENKUlvE1_clEvENKUlvE_clEvEUliiiiiE_St5arrayIPcLm6EEEEviT0_T1_ --------------------------
	.section	.nv.constant0._ZN2at6native29vectorized_elementwise_kernelILi2EZZZNS0_67_GLOBAL__N__bb565c37_34_ValidateCompressedIndicesKernel_cu_33a4b88b42_validate_compressed_sparse_indices_kernelILNS2_8CDimNameE1ENS2_18CUDAKernelLauncherENS2_14EmptyVecKernelENS2_8DummyVecELm0EEEvRKNS_6TensorESA_lllENKUlvE1_clEvENKUlvE_clEvEUliiiiiE_St5arrayIPcLm6EEEEviT0_T1_,"a",@progbits
	.sectionflags	@""
	.align	4
.nv.constant0._ZN2at6native29vectorized_elementwise_kernelILi2EZZZNS0_67_GLOBAL__N__bb565c37_34_ValidateCompressedIndicesKernel_cu_33a4b88b42_validate_compressed_sparse_indices_kernelILNS2_8CDimNameE1ENS2_18CUDAKernelLauncherENS2_14EmptyVecKernelENS2_8DummyVecELm0EEEvRKNS_6TensorESA_lllENKUlvE1_clEvENKUlvE_clEvEUliiiiiE_St5arrayIPcLm6EEEEviT0_T1_:
	.zero		648


//--------------------- .nv.constant0._ZN2at6native29vectorized_elementwise_kernelILi4EZZZNS0_67_GLOBAL__N__bb565c37_34_ValidateCompressedIndicesKernel_cu_33a4b88b42_validate_compressed_sparse_indices_kernelILNS2_8CDimNameE1ENS2_18CUDAKernelLauncherENS2_14EmptyVecKernelENS2_8DummyVecELm0EEEvRKNS_6TensorESA_lllENKUlvE1_clEvENKUlvE_clEvEUliiiiiE_St5arrayIPcLm6EEEEviT0_T1_ --------------------------
	.section	.nv.constant0._ZN2at6native29vectorized_elementwise_kernelILi4EZZZNS0_67_GLOBAL__N__bb565c37_34_ValidateCompressedIndicesKernel_cu_33a4b88b42_validate_compressed_sparse_indices_kernelILNS2_8CDimNameE1ENS2_18CUDAKernelLauncherENS2_14EmptyVecKernelENS2_8DummyVecELm0EEEvRKNS_6TensorESA_lllENKUlvE1_clEvENKUlvE_clEvEUliiiiiE_St5arrayIPcLm6EEEEviT0_T1_,"a",@progbits
	.sectionflags	@""
	.align	4
.nv.constant0._ZN2at6native29vectorized_elementwise_kernelILi4EZZZNS0_67_GLOBAL__N__bb565c37_34_ValidateCompressedIndicesKernel_cu_33a4b88b42_validate_compressed_sparse_indices_kernelILNS2_8CDimNameE1ENS2_18CUDAKernelLauncherENS2_14EmptyVecKernelENS2_8DummyVecELm0EEEvRKNS_6TensorESA_lllENKUlvE1_clEvENKUlvE_clEvEUliiiiiE_St5arrayIPcLm6EEEEviT0_T1_:
	.zero		648


//--------------------- .nv.constant0._ZN2at6native29vectorized_elementwise_kernelILi8EZZZNS0_67_GLOBAL__N__bb565c37_34_ValidateCompressedIndicesKernel_cu_33a4b88b42_validate_compressed_sparse_indices_kernelILNS2_8CDimNameE1ENS2_18CUDAKernelLauncherENS2_14EmptyVecKernelENS2_8DummyVecELm0EEEvRKNS_6TensorESA_lllENKUlvE1_clEvENKUlvE_clEvEUliiiiiE_St5arrayIPcLm6EEEEviT0_T1_ --------------------------
	.section	.nv.constant0._ZN2at6native29vectorized_elementwise_kernelILi8EZZZNS0_67_GLOBAL__N__bb565c37_34_ValidateCompressedIndicesKernel_cu_33a4b88b42_validate_compressed_sparse_indices_kernelILNS2_8CDimNameE1ENS2_18CUDAKernelLauncherENS2_14EmptyVecKernelENS2_8DummyVecELm0EEEvRKNS_6TensorESA_lllENKUlvE1_clEvENKUlvE_clEvEUliiiiiE_St5arrayIPcLm6EEEEviT0_T1_,"a",@progbits
	.sectionflags	@""
	.align	4
.nv.constant0._ZN2at6native29vectorized_elementwise_kernelILi8EZZZNS0_67_GLOBAL__N__bb565c37_34_ValidateCompressedIndicesKernel_cu_33a4b88b42_validate_compressed_sparse_indices_kernelILNS2_8CDimNameE1ENS2_18CUDAKernelLauncherENS2_14EmptyVecKernelENS2_8DummyVecELm0EEEvRKNS_6TensorESA_lllENKUlvE1_clEvENKUlvE_clEvEUliiiiiE_St5arrayIPcLm6EEEEviT0_T1_:
	.zero		648


//--------------------- .nv.constant0._ZN2at6native18elementwise_kernelILi128ELi4EZNS0_15gpu_kernel_implIZZZNS0_67_GLOBAL__N__bb565c37_34_ValidateCompressedIndicesKernel_cu_33a4b88b42_validate_compressed_sparse_indices_kernelILNS3_8CDimNameE1ENS3_18CUDAKernelLauncherENS3_14EmptyVecKernelENS3_8DummyVecELm0EEEvRKNS_6TensorESB_lllENKUlvE0_clEvENKUlvE0_clEvEUllE_EEvRNS_18TensorIteratorBaseERKT_EUliE_EEviT1_ --------------------------
	.section	.nv.constant0._ZN2at6native18elementwise_kernelILi128ELi4EZNS0_15gpu_kernel_implIZZZNS0_67_GLOBAL__N__bb565c37_34_ValidateCompressedIndicesKernel_cu_33a4b88b42_validate_compressed_sparse_indices_kernelILNS3_8CDimNameE1ENS3_18CUDAKernelLauncherENS3_14EmptyVecKernelENS3_8DummyVecELm0EEEvRKNS_6TensorESB_lllENKUlvE0_clEvENKUlvE0_clEvEUllE_EEvRNS_18TensorIteratorBaseERKT_EUliE_EEviT1_,"a",@progbits
	.sectionflags	@""
	.align	4
.nv.constant0._ZN2at6native18elementwise_kernelILi128ELi4EZNS0_15gpu_kernel_implIZZZNS0_67_GLOBAL__N__bb565c37_34_ValidateCompressedIndicesKernel_cu_33a4b88b42_validate_compressed_sparse_indices_kernelILNS3_8CDimNameE1ENS3_18CUDAKernelLauncherENS3_14EmptyVecKernelENS3_8DummyVecELm0EEEvRKNS_6TensorESB_lllENKUlvE0_clEvENKUlvE0_clEvEUllE_EEvRNS_18TensorIteratorBaseERKT_EUliE_EEviT1_:
	.zero		1096


//--------------------- .nv.constant0._ZN2at6native27unrolled_elementwise_kernelIZZZNS0_67_GLOBAL__N__bb565c37_34_ValidateCompressedIndicesKernel_cu_33a4b88b42_validate_compressed_sparse_indices_kernelILNS2_8CDimNameE1ENS2_18CUDAKernelLauncherENS2_14EmptyVecKernelENS2_8DummyVecELm0EEEvRKNS_6TensorESA_lllENKUlvE0_clEvENKUlvE0_clEvEUllE_St5arrayIPcLm2EELi4E23TrivialOffsetCalculatorILi1EjESI_NS0_6memory12LoadWithCastILi1EEENSJ_13StoreWithCastILi1EEEEEviT_T0_T2_T3_T4_T5_ --------------------------
	.section	.nv.constant0._ZN2at6native27unrolled_elementwise_kernelIZZZNS0_67_GLOBAL__N__bb565c37_34_ValidateCompressedIndicesKernel_cu_33a4b88b42_validate_compressed_sparse_indices_kernelILNS2_8CDimNameE1ENS2_18CUDAKernelLauncherENS2_14EmptyVecKernelENS2_8DummyVecELm0EEEvRKNS_6TensorESA_lllENKUlvE0_clEvENKUlvE0_clEvEUllE_St5arrayIPcLm2EELi4E23TrivialOffsetCalculatorILi1EjESI_NS0_6memory12LoadWithCastILi1EEENSJ_13StoreWithCastILi1EEEEEviT_T0_T2_T3_T4_T5_,"a",@progbits
	.sectionflags	@""
	.align	4
.nv.constant0._ZN2at6native27unrolled_elementwise_kernelIZZZNS0_67_GLOBAL__N__bb565c37_34_ValidateCompressedIndicesKernel_cu_33a4b88b42_validate_compressed_sparse_indices_kernelILNS2_8CDimNameE1ENS2_18CUDAKernelLauncherENS2_14EmptyVecKernelENS2_8DummyVecELm0EEEvRKNS_6TensorESA_lllENKUlvE0_clEvENKUlvE0_clEvEUllE_St5arrayIPcLm2EELi4E23TrivialOffsetCalculatorILi1EjESI_NS0_6memory12LoadWithCastILi1EEENSJ_13StoreWithCastILi1EEEEEviT_T0_T2_T3_T4_T5_:
	.zero		596


//--------------------- .nv.constant0._ZN2at6native18elementwise_kernelILi128ELi2EZNS0_22gpu_kernel_impl_nocastIZZZNS0_67_GLOBAL__N__bb565c37_34_ValidateCompressedIndicesKernel_cu_33a4b88b42_validate_compressed_sparse_indices_kernelILNS3_8CDimNameE1ENS3_18CUDAKernelLauncherENS3_14EmptyVecKernelENS3_8DummyVecELm0EEEvRKNS_6TensorESB_lllENKUlvE0_clEvENKUlvE0_clEvEUllE_EEvRNS_18TensorIteratorBaseERKT_EUliE_EEviT1_ --------------------------
	.section	.nv.constant0._ZN2at6native18elementwise_kernelILi128ELi2EZNS0_22gpu_kernel_impl_nocastIZZZNS0_67_GLOBAL__N__bb565c37_34_ValidateCompressedIndicesKernel_cu_33a4b88b42_validate_compressed_sparse_indices_kernelILNS3_8CDimNameE1ENS3_18CUDAKernelLauncherENS3_14EmptyVecKernelENS3_8DummyVecELm0EEEvRKNS_6TensorESB_lllENKUlvE0_clEvENKUlvE0_clEvEUllE_EEvRNS_18TensorIteratorBaseERKT_EUliE_EEviT1_,"a",@progbits
	.sectionflags	@""
	.align	4
.nv.constant0._ZN2at6native18elementwise_kernelILi128ELi2EZNS0_22gpu_kernel_impl_nocastIZZZNS0_67_GLOBAL__N__bb565c37_34_ValidateCompressedIndicesKernel_cu_33a4b88b42_validate_compressed_sparse_indices_kernelILNS3_8CDimNameE1ENS3_18CUDAKernelLauncherENS3_14EmptyVecKernelENS3_8DummyVecELm0EEEvRKNS_6TensorESB_lllENKUlvE0_clEvENKUlvE0_clEvEUllE_EEvRNS_18TensorIteratorBaseERKT_EUliE_EEviT1_:
	.zero		1088


//--------------------- .nv.constant0._ZN2at6native27unrolled_elementwise_kernelIZZZNS0_67_GLOBAL__N__bb565c37_34_ValidateCompressedIndicesKernel_cu_33a4b88b42_validate_compressed_sparse_indices_kernelILNS2_8CDimNameE1ENS2_18CUDAKernelLauncherENS2_14EmptyVecKernelENS2_8DummyVecELm0EEEvRKNS_6TensorESA_lllENKUlvE0_clEvENKUlvE0_clEvEUllE_St5arrayIPcLm2EELi4E23TrivialOffsetCalculatorILi1EjESI_NS0_6memory15LoadWithoutCastENSJ_16StoreWithoutCastEEEviT_T0_T2_T3_T4_T5_ --------------------------
	.section	.nv.constant0._ZN2at6native27unrolled_elementwise_kernelIZZZNS0_67_GLOBAL__N__bb565c37_34_ValidateCompressedIndicesKernel_cu_33a4b88b42_validate_compressed_sparse_indices_kernelILNS2_8CDimNameE1ENS2_18CUDAKernelLauncherENS2_14EmptyVecKernelENS2_8DummyVecELm0EEEvRKNS_6TensorESA_lllENKUlvE0_clEvENKUlvE0_clEvEUllE_St5arrayIPcLm2EELi4E23TrivialOffsetCalculatorILi1EjESI_NS0_6memory15LoadWithoutCastENSJ_16StoreWithoutCastEEEviT_T0_T2_T3_T4_T5_,"a",@progbits
	.sectionflags	@""
	.align	4
.nv.constant0._ZN2at6native27unrolled_elementwise_kernelIZZZNS0_67_GLOBAL__N__bb565c37_34_ValidateCompressedIndicesKernel_cu_33a4b88b42_validate_compressed_sparse_indices_kernelILNS2_8CDimNameE1ENS2_18CUDAKernelLauncherENS2_14EmptyVecKernelENS2_8DummyVecELm0EEEvRKNS_6TensorESA_lllENKUlvE0_clEvENKUlvE0_clEvEUllE_St5arrayIPcLm2EELi4E23TrivialOffsetCalculatorILi1EjESI_NS0_6memory15LoadWithoutCastENSJ_16StoreWithoutCastEEEviT_T0_T2_T3_T4_T5_:
	.zero		580


//--------------------- .nv.constant0._ZN2at6native29vectorized_elementwise_kernelILi2EZZZNS0_67_GLOBAL__N__bb565c37_34_ValidateCompressedIndicesKernel_cu_33a4b88b42_validate_compressed_sparse_indices_kernelILNS2_8CDimNameE1ENS2_18CUDAKernelLauncherENS2_14EmptyVecKernelENS2_8DummyVecELm0EEEvRKNS_6TensorESA_lllENKUlvE0_clEvENKUlvE0_clEvEUllE_St5arrayIPcLm2EEEEviT0_T1_ --------------------------
	.section	.nv.constant0._ZN2at6native29vectorized_elementwise_kernelILi2EZZZNS0_67_GLOBAL__N__bb565c37_34_ValidateCompressedIndicesKernel_cu_33a4b88b42_validate_compressed_sparse_indices_kernelILNS2_8CDimNameE1ENS2_18CUDAKernelLauncherENS2_14EmptyVecKernelENS2_8DummyVecELm0EEEvRKNS_6TensorESA_lllENKUlvE0_clEvENKUlvE0_clEvEUllE_St5arrayIPcLm2EEEEviT0_T1_,"a",@progbits
	.sectionflags	@""
	.align	4
.nv.constant0._ZN2at6native29vectorized_elementwise_kernelILi2EZZZNS0_67_GLOBAL__N__bb565c37_34_ValidateCompressedIndicesKernel_cu_33a4b88b42_validate_compressed_sparse_indices_kernelILNS2_8CDimNameE1ENS2_18CUDAKernelLauncherENS2_14EmptyVecKernelENS2_8DummyVecELm0EEEvRKNS_6TensorESA_lllENKUlvE0_clEvENKUlvE0_clEvEUllE_St5arrayIPcLm2EEEEviT0_T1_:
	.zero		576


//--------------------- .nv.constant0._ZN2at6native29vectorized_elementwise_kernelILi4EZZZNS0_67_GLOBAL__N__bb565c37_34_ValidateCompressedIndicesKernel_cu_33a4b88b42_validate_compressed_sparse_indices_kernelILNS2_8CDimNameE1ENS2_18CUDAKernelLauncherENS2_14EmptyVecKernelENS2_8DummyVecELm0EEEvRKNS_6TensorESA_lllENKUlvE0_clEvENKUlvE0_clEvEUllE_St5arrayIPcLm2EEEEviT0_T1_ --------------------------
	.section	.nv.constant0._ZN2at6native29vectorized_elementwise_kernelILi4EZZZNS0_67_GLOBAL__N__bb565c37_34_ValidateCompressedIndicesKernel_cu_33a4b88b42_validate_compressed_sparse_indices_kernelILNS2_8CDimNameE1ENS2_18CUDAKernelLauncherENS2_14EmptyVecKernelENS2_8DummyVecELm0EEEvRKNS_6TensorESA_lllENKUlvE0_clEvENKUlvE0_clEvEUllE_St5arrayIPcLm2EEEEviT0_T1_,"a",@progbits
	.sectionflags	@""
	.align	4
.nv.constant0._ZN2at6native29vectorized_elementwise_kernelILi4EZZZNS0_67_GLOBAL__N__bb565c37_34_ValidateCompressedIndicesKernel_cu_33a4b88b42_validate_compressed_sparse_indices_kernelILNS2_8CDimNameE1ENS2_18CUDAKernelLauncherENS2_14EmptyVecKernelENS2_8DummyVecELm0EEEvRKNS_6TensorESA_lllENKUlvE0_clEvENKUlvE0_clEvEUllE_St5arrayIPcLm2EEEEviT0_T1_:
	.zero		576


//--------------------- .nv.constant0._ZN2at6native29vectorized_elementwise_kernelILi8EZZZNS0_67_GLOBAL__N__bb565c37_34_ValidateCompressedIndicesKernel_cu_33a4b88b42_validate_compressed_sparse_indices_kernelILNS2_8CDimNameE1ENS2_18CUDAKernelLauncherENS2_14EmptyVecKernelENS2_8DummyVecELm0EEEvRKNS_6TensorESA_lllENKUlvE0_clEvENKUlvE0_clEvEUllE_St5arrayIPcLm2EEEEviT0_T1_ --------------------------
	.section	.nv.constant0._ZN2at6native29vectorized_elementwise_kernelILi8EZZZNS0_67_GLOBAL__N__bb565c37_34_ValidateCompressedIndicesKernel_cu_33a4b88b42_validate_compressed_sparse_indices_kernelILNS2_8CDimNameE1ENS2_18CUDAKernelLauncherENS2_14EmptyVecKernelENS2_8DummyVecELm0EEEvRKNS_6TensorESA_lllENKUlvE0_clEvENKUlvE0_clEvEUllE_St5arrayIPcLm2EEEEviT0_T1_,"a",@progbits
	.sectionflags	@""
	.align	4
.nv.constant0._ZN2at6native29vectorized_elementwise_kernelILi8EZZZNS0_67_GLOBAL__N__bb565c37_34_ValidateCompressedIndicesKernel_cu_33a4b88b42_validate_compressed_sparse_indices_kernelILNS2_8CDimNameE1ENS2_18CUDAKernelLauncherENS2_14EmptyVecKernelENS2_8DummyVecELm0EEEvRKNS_6TensorESA_lllENKUlvE0_clEvENKUlvE0_clEvEUllE_St5arrayIPcLm2EEEEviT0_T1_:
	.zero		576


//--------------------- .nv.constant0._ZN2at6native18elementwise_kernelILi128ELi4EZNS0_15gpu_kernel_implIZZZNS0_67_GLOBAL__N__bb565c37_34_ValidateCompressedIndicesKernel_cu_33a4b88b42_validate_compressed_sparse_indices_kernelILNS3_8CDimNameE1ENS3_18CUDAKernelLauncherENS3_14EmptyVecKernelENS3_8DummyVecELm0EEEvRKNS_6TensorESB_lllENKUlvE0_clEvENKUlvE_clEvEUliE_EEvRNS_18TensorIteratorBaseERKT_EUliE_EEviT1_ --------------------------
	.section	.nv.constant0._ZN2at6native18elementwise_kernelILi128ELi4EZNS0_15gpu_kernel_implIZZZNS0_67_GLOBAL__N__bb565c37_34_ValidateCompressedIndicesKernel_cu_33a4b88b42_validate_compressed_sparse_indices_kernelILNS3_8CDimNameE1ENS3_18CUDAKernelLauncherENS3_14EmptyVecKernelENS3_8DummyVecELm0EEEvRKNS_6TensorESB_lllENKUlvE0_clEvENKUlvE_clEvEUliE_EEvRNS_18TensorIteratorBaseERKT_EUliE_EEviT1_,"a",@progbits
	.sectionflags	@""
	.align	4
.nv.constant0._ZN2at6native18elementwise_kernelILi128ELi4EZNS0_15gpu_kernel_implIZZZNS0_67_GLOBAL__N__bb565c37_34_ValidateCompressedIndicesKernel_cu_33a4b88b42_validate_compressed_sparse_indices_kernelILNS3_8CDimNameE1ENS3_18CUDAKernelLauncherENS3_14EmptyVecKernelENS3_8DummyVecELm0EEEvRKNS_6TensorESB_lllENKUlvE0_clEvENKUlvE_clEvEUliE_EEvRNS_18TensorIteratorBaseERKT_EUliE_EEviT1_:
	.zero		1096


//--------------------- .nv.constant0._ZN2at6native27unrolled_elementwise_kernelIZZZNS0_67_GLOBAL__N__bb565c37_34_ValidateCompressedIndicesKernel_cu_33a4b88b42_validate_compressed_sparse_indices_kernelILNS2_8CDimNameE1ENS2_18CUDAKernelLauncherENS2_14EmptyVecKernelENS2_8DummyVecELm0EEEvRKNS_6TensorESA_lllENKUlvE0_clEvENKUlvE_clEvEUliE_St5arrayIPcLm2EELi4E23TrivialOffsetCalculatorILi1EjESI_NS0_6memory12LoadWithCastILi1EEENSJ_13StoreWithCastILi1EEEEEviT_T0_T2_T3_T4_T5_ --------------------------
	.section	.nv.constant0._ZN2at6native27unrolled_elementwise_kernelIZZZNS0_67_GLOBAL__N__bb565c37_34_ValidateCompressedIndicesKernel_cu_33a4b88b42_validate_compressed_sparse_indices_kernelILNS2_8CDimNameE1ENS2_18CUDAKernelLauncherENS2_14EmptyVecKernelENS2_8DummyVecELm0EEEvRKNS_6TensorESA_lllENKUlvE0_clEvENKUlvE_clEvEUliE_St5arrayIPcLm2EELi4E23TrivialOffsetCalculatorILi1EjESI_NS0_6memory12LoadWithCastILi1EEENSJ_13StoreWithCastILi1EEEEEviT_T0_T2_T3_T4_T5_,"a",@progbits
	.sectionflags	@""
	.align	4
.nv.constant0._ZN2at6native27unrolled_elementwise_kernelIZZZNS0_67_GLOBAL__N__bb565c37_34_ValidateCompressedIndicesKernel_cu_33a4b88b42_validate_compressed_sparse_indices_kernelILNS2_8CDimNameE1ENS2_18CUDAKernelLauncherENS2_14EmptyVecKernelENS2_8DummyVecELm0EEEvRKNS_6TensorESA_lllENKUlvE0_clEvENKUlvE_clEvEUliE_St5arrayIPcLm2EELi4E23TrivialOffsetCalculatorILi1EjESI_NS0_6memory12LoadWithCastILi1EEENSJ_13StoreWithCastILi1EEEEEviT_T0_T2_T3_T4_T5_:
	.zero		596


//--------------------- .nv.constant0._ZN2at6native18elementwise_kernelILi128ELi2EZNS0_22gpu_kernel_impl_nocastIZZZNS0_67_GLOBAL__N__bb565c37_34_ValidateCompressedIndicesKernel_cu_33a4b88b42_validate_compressed_sparse_indices_kernelILNS3_8CDimNameE1ENS3_18CUDAKernelLauncherENS3_14EmptyVecKernelENS3_8DummyVecELm0EEEvRKNS_6TensorESB_lllENKUlvE0_clEvENKUlvE_clEvEUliE_EEvRNS_18TensorIteratorBaseERKT_EUliE_EEviT1_ --------------------------
	.section	.nv.constant0._ZN2at6native18elementwise_kernelILi128ELi2EZNS0_22gpu_kernel_impl_nocastIZZZNS0_67_GLOBAL__N__bb565c37_34_ValidateCompressedIndicesKernel_cu_33a4b88b42_validate_compressed_sparse_indices_kernelILNS3_8CDimNameE1ENS3_18CUDAKernelLauncherENS3_14EmptyVecKernelENS3_8DummyVecELm0EEEvRKNS_6TensorESB_lllENKUlvE0_clEvENKUlvE_clEvEUliE_EEvRNS_18TensorIteratorBaseERKT_EUliE_EEviT1_,"a",@progbits
	.sectionflags	@""
	.align	4
.nv.constant0._ZN2at6native18elementwise_kernelILi128ELi2EZNS0_22gpu_kernel_impl_nocastIZZZNS0_67_GLOBAL__N__bb565c37_34_ValidateCompressedIndicesKernel_cu_33a4b88b42_validate_compressed_sparse_indices_kernelILNS3_8CDimNameE1ENS3_18CUDAKernelLauncherENS3_14EmptyVecKernelENS3_8DummyVecELm0EEEvRKNS_6TensorESB_lllENKUlvE0_clEvENKUlvE_clEvEUliE_EEvRNS_18TensorIteratorBaseERKT_EUliE_EEviT1_:
	.zero		1088


//--------------------- .nv.constant0._ZN2at6native27unrolled_elementwise_kernelIZZZNS0_67_GLOBAL__N__bb565c37_34_ValidateCompressedIndicesKernel_cu_33a4b88b42_validate_compressed_sparse_indices_kernelILNS2_8CDimNameE1ENS2_18CUDAKernelLauncherENS2_14EmptyVecKernelENS2_8DummyVecELm0EEEvRKNS_6TensorESA_lllENKUlvE0_clEvENKUlvE_clEvEUliE_St5arrayIPcLm2EELi4E23TrivialOffsetCalculatorILi1EjESI_NS0_6memory15LoadWithoutCastENSJ_16StoreWithoutCastEEEviT_T0_T2_T3_T4_T5_ --------------------------
	.section	.nv.constant0._ZN2at6native27unrolled_elementwise_kernelIZZZNS0_67_GLOBAL__N__bb565c37_34_ValidateCompressedIndicesKernel_cu_33a4b88b42_validate_compressed_sparse_indices_kernelILNS2_8CDimNameE1ENS2_18CUDAKernelLauncherENS2_14EmptyVecKernelENS2_8DummyVecELm0EEEvRKNS_6TensorESA_lllENKUlvE0_clEvENKUlvE_clEvEUliE_St5arrayIPcLm2EELi4E23TrivialOffsetCalculatorILi1EjESI_NS0_6memory15LoadWithoutCastENSJ_16StoreWithoutCastEEEviT_T0_T2_T3_T4_T5_,"a",@progbits
	.sectionflags	@""
	.align	4
.nv.constant0._ZN2at6native27unrolled_elementwise_kernelIZZZNS0_67_GLOBAL__N__bb565c37_34_ValidateCompressedIndicesKernel_cu_33a4b88b42_validate_compressed_sparse_indices_kernelILNS2_8CDimNameE1ENS2_18CUDAKernelLauncherENS2_14EmptyVecKernelENS2_8DummyVecELm0EEEvRKNS_6TensorESA_lllENKUlvE0_clEvENKUlvE_clEvEUliE_St5arrayIPcLm2EELi4E23TrivialOffsetCalculatorILi1EjESI_NS0_6memory15LoadWithoutCastENSJ_16StoreWithoutCastEEEviT_T0_T2_T3_T4_T5_:
	.zero		580


//--------------------- .nv.constant0._ZN2at6native29vectorized_elementwise_kernelILi2EZZZNS0_67_GLOBAL__N__bb565c37_34_ValidateCompressedIndicesKernel_cu_33a4b88b42_validate_compressed_sparse_indices_kernelILNS2_8CDimNameE1ENS2_18CUDAKernelLauncherENS2_14EmptyVecKernelENS2_8DummyVecELm0EEEvRKNS_6TensorESA_lllENKUlvE0_clEvENKUlvE_clEvEUliE_St5arrayIPcLm2EEEEviT0_T1_ --------------------------
	.section	.nv.constant0._ZN2at6native29vectorized_elementwise_kernelILi2EZZZNS0_67_GLOBAL__N__bb565c37_34_ValidateCompressedIndicesKernel_cu_33a4b88b42_validate_compressed_sparse_indices_kernelILNS2_8CDimNameE1ENS2_18CUDAKernelLauncherENS2_14EmptyVecKernelENS2_8DummyVecELm0EEEvRKNS_6TensorESA_lllENKUlvE0_clEvENKUlvE_clEvEUliE_St5arrayIPcLm2EEEEviT0_T1_,"a",@progbits
	.sectionflags	@""
	.align	4
.nv.constant0._ZN2at6native29vectorized_elementwise_kernelILi2EZZZNS0_67_GLOBAL__N__bb565c37_34_ValidateCompressedIndicesKernel_cu_33a4b88b42_validate_compressed_sparse_indices_kernelILNS2_8CDimNameE1ENS2_18CUDAKernelLauncherENS2_14EmptyVecKernelENS2_8DummyVecELm0EEEvRKNS_6TensorESA_lllENKUlvE0_clEvENKUlvE_clEvEUliE_St5arrayIPcLm2EEEEviT0_T1_:
	.zero		576


//--------------------- .nv.constant0._ZN2at6native29vectorized_elementwise_kernelILi4EZZZNS0_67_GLOBAL__N__bb565c37_34_ValidateCompressedIndicesKernel_cu_33a4b88b42_validate_compressed_sparse_indices_kernelILNS2_8CDimNameE1ENS2_18CUDAKernelLauncherENS2_14EmptyVecKernelENS2_8DummyVecELm0EEEvRKNS_6TensorESA_lllENKUlvE0_clEvENKUlvE_clEvEUliE_St5arrayIPcLm2EEEEviT0_T1_ --------------------------
	.section	.nv.constant0._ZN2at6native29vectorized_elementwise_kernelILi4EZZZNS0_67_GLOBAL__N__bb565c37_34_ValidateCompressedIndicesKernel_cu_33a4b88b42_validate_compressed_sparse_indices_kernelILNS2_8CDimNameE1ENS2_18CUDAKernelLauncherENS2_14EmptyVecKernelENS2_8DummyVecELm0EEEvRKNS_6TensorESA_lllENKUlvE0_clEvENKUlvE_clEvEUliE_St5arrayIPcLm2EEEEviT0_T1_,"a",@progbits
	.sectionflags	@""
	.align	4
.nv.constant0._ZN2at6native29vectorized_elementwise_kernelILi4EZZZNS0_67_GLOBAL__N__bb565c37_34_ValidateCompressedIndicesKernel_cu_33a4b88b42_validate_compressed_sparse_indices_kernelILNS2_8CDimNameE1ENS2_18CUDAKernelLauncherENS2_14EmptyVecKernelENS2_8DummyVecELm0EEEvRKNS_6TensorESA_lllENKUlvE0_clEvENKUlvE_clEvEUliE_St5arrayIPcLm2EEEEviT0_T1_:
	.zero		576


//--------------------- .nv.constant0._ZN2at6native29vectorized_elementwise_kernelILi8EZZZNS0_67_GLOBAL__N__bb565c37_34_ValidateCompressedIndicesKernel_cu_33a4b88b42_validate_compressed_sparse_indices_kernelILNS2_8CDimNameE1ENS2_18CUDAKernelLauncherENS2_14EmptyVecKernelENS2_8DummyVecELm0EEEvRKNS_6TensorESA_lllENKUlvE0_clEvENKUlvE_clEvEUliE_St5arrayIPcLm2EEEEviT0_T1_ --------------------------
	.section	.nv.constant0._ZN2at6native29vectorized_elementwise_kernelILi8EZZZNS0_67_GLOBAL__N__bb565c37_34_ValidateCompressedIndicesKernel_cu_33a4b88b42_validate_compressed_sparse_indices_kernelILNS2_8CDimNameE1ENS2_18CUDAKernelLauncherENS2_14EmptyVecKernelENS2_8DummyVecELm0EEEvRKNS_6TensorESA_lllENKUlvE0_clEvENKUlvE_clEvEUliE_St5arrayIPcLm2EEEEviT0_T1_,"a",@progbits
	.sectionflags	@""
	.align	4
.nv.constant0._ZN2at6native29vectorized_elementwise_kernelILi8EZZZNS0_67_GLOBAL__N__bb565c37_34_ValidateCompressedIndicesKernel_cu_33a4b88b42_validate_compressed_sparse_indices_kernelILNS2_8CDimNameE1ENS2_18CUDAKernelLauncherENS2_14EmptyVecKernelENS2_8DummyVecELm0EEEvRKNS_6TensorESA_lllENKUlvE0_clEvENKUlvE_clEvEUliE_St5arrayIPcLm2EEEEviT0_T1_:
	.zero		576


//--------------------- .nv.constant0._ZN2at6native18elementwise_kernelILi128ELi4EZNS0_15gpu_kernel_implIZZZNS0_67_GLOBAL__N__bb565c37_34_ValidateCompressedIndicesKernel_cu_33a4b88b42_validate_compressed_sparse_indices_kernelILNS3_8CDimNameE1ENS3_18CUDAKernelLauncherENS3_14EmptyVecKernelENS3_8DummyVecELm8EEEvRKNS_6TensorESB_lllENKUlvE1_clEvENKUlvE0_clEvEUllllllE_EEvRNS_18TensorIteratorBaseERKT_EUliE_EEviT1_ --------------------------
	.section	.nv.constant0._ZN2at6native18elementwise_kernelILi128ELi4EZNS0_15gpu_kernel_implIZZZNS0_67_GLOBAL__N__bb565c37_34_ValidateCompressedIndicesKernel_cu_33a4b88b42_validate_compressed_sparse_indices_kernelILNS3_8CDimNameE1ENS3_18CUDAKernelLauncherENS3_14EmptyVecKernelENS3_8DummyVecELm8EEEvRKNS_6TensorESB_lllENKUlvE1_clEvENKUlvE0_clEvEUllllllE_EEvRNS_18TensorIteratorBaseERKT_EUliE_EEviT1_,"a",@progbits
	.sectionflags	@""
	.align	4
.nv.constant0._ZN2at6native18elementwise_kernelILi128ELi4EZNS0_15gpu_kernel_implIZZZNS0_67_GLOBAL__N__bb565c37_34_ValidateCompressedIndicesKernel_cu_33a4b88b42_validate_compressed_sparse_indices_kernelILNS3_8CDimNameE1ENS3_18CUDAKernelLauncherENS3_14EmptyVecKernelENS3_8DummyVecELm8EEEvRKNS_6TensorESB_lllENKUlvE1_clEvENKUlvE0_clEvEUllllllE_EEvRNS_18TensorIteratorBaseERKT_EUliE_EEviT1_:
	.zero		1680


//--------------------- .nv.constant0._ZN2at6native27unrolled_elementwise_kernelIZZZNS0_67_GLOBAL__N__bb565c37_34_ValidateCompressedIndicesKernel_cu_33a4b88b42_validate_compressed_sparse_indices_kernelILNS2_8CDimNameE1ENS2_18CUDAKernelLauncherENS2_14EmptyVecKernelENS2_8DummyVecELm8EEEvRKNS_6TensorESA_lllENKUlvE1_clEvENKUlvE0_clEvEUllllllE_St5arrayIPcLm6EELi4E23TrivialOffsetCalculatorILi5EjESH_ILi1EjENS0_6memory12LoadWithCastILi5EEENSK_13StoreWithCastILi1EEEEEviT_T0_T2_T3_T4_T5_ --------------------------
	.section	.nv.constant0._ZN2at6native27unrolled_elementwise_kernelIZZZNS0_67_GLOBAL__N__bb565c37_34_ValidateCompressedIndicesKernel_cu_33a4b88b42_validate_compressed_sparse_indices_kernelILNS2_8CDimNameE1ENS2_18CUDAKernelLauncherENS2_14EmptyVecKernelENS2_8DummyVecELm8EEEvRKNS_6TensorESA_lllENKUlvE1_clEvENKUlvE0_clEvEUllllllE_St5arrayIPcLm6EELi4E23TrivialOffsetCalculatorILi5EjESH_ILi1EjENS0_6memory12LoadWithCastILi5EEENSK_13StoreWithCastILi1EEEEEviT_T0_T2_T3_T4_T5_,"a",@progbits
	.sectionflags	@""
	.align	4
.nv.constant0._ZN2at6native27unrolled_elementwise_kernelIZZZNS0_67_GLOBAL__N__bb565c37_34_ValidateCompressedIndicesKernel_cu_33a4b88b42_validate_compressed_sparse_indices_kernelILNS2_8CDimNameE1ENS2_18CUDAKernelLauncherENS2_14EmptyVecKernelENS2_8DummyVecELm8EEEvRKNS_6TensorESA_lllENKUlvE1_clEvENKUlvE0_clEvEUllllllE_St5arrayIPcLm6EELi4E23TrivialOffsetCalculatorILi5EjESH_ILi1EjENS0_6memory12LoadWithCastILi5EEENSK_13StoreWithCastILi1EEEEEviT_T0_T2_T3_T4_T5_:
	.zero		800


//--------------------- .nv.constant0._ZN2at6native18elementwise_kernelILi128ELi2EZNS0_22gpu_kernel_impl_nocastIZZZNS0_67_GLOBAL__N__bb565c37_34_ValidateCompressedIndicesKernel_cu_33a4b88b42_validate_compressed_sparse_indices_kernelILNS3_8CDimNameE1ENS3_18CUDAKernelLauncherENS3_14EmptyVecKernelENS3_8DummyVecELm8EEEvRKNS_6TensorESB_lllENKUlvE1_clEvENKUlvE0_clEvEUllllllE_EEvRNS_18TensorIteratorBaseERKT_EUliE_EEviT1_ --------------------------
	.section	.nv.constant0._ZN2at6native18elementwise_kernelILi128ELi2EZNS0_22gpu_kernel_impl_nocastIZZZNS0_67_GLOBAL__N__bb565c37_34_ValidateCompressedIndicesKernel_cu_33a4b88b42_validate_compressed_sparse_indices_kernelILNS3_8CDimNameE1ENS3_18CUDAKernelLauncherENS3_14EmptyVecKernelENS3_8DummyVecELm8EEEvRKNS_6TensorESB_lllENKUlvE1_clEvENKUlvE0_clEvEUllllllE_EEvRNS_18TensorIteratorBaseERKT_EUliE_EEviT1_,"a",@progbits
	.sectionflags	@""
	.align	4
.nv.constant0._ZN2at6native18elementwise_kernelILi128ELi2EZNS0_22gpu_kernel_impl_nocastIZZZNS0_67_GLOBAL__N__bb565c37_34_ValidateCompressedIndicesKernel_cu_33a4b88b42_validate_compressed_sparse_indices_kernelILNS3_8CDimNameE1ENS3_18CUDAKernelLauncherENS3_14EmptyVecKernelENS3_8DummyVecELm8EEEvRKNS_6TensorESB_lllENKUlvE1_clEvENKUlvE0_clEvEUllllllE_EEvRNS_18TensorIteratorBaseERKT_EUliE_EEviT1_:
	.zero		1672


//--------------------- .nv.constant0._ZN2at6native27unrolled_elementwise_kernelIZZZNS0_67_GLOBAL__N__bb565c37_34_ValidateCompressedIndicesKernel_cu_33a4b88b42_validate_compressed_sparse_indices_kernelILNS2_8CDimNameE1ENS2_18CUDAKernelLauncherENS2_14EmptyVecKernelENS2_8DummyVecELm8EEEvRKNS_6TensorESA_lllENKUlvE1_clEvENKUlvE0_clEvEUllllllE_St5arrayIPcLm6EELi4E23TrivialOffsetCalculatorILi5EjESH_ILi1EjENS0_6memory15LoadWithoutCastENSK_16StoreWithoutCastEEEviT_T0_T2_T3_T4_T5_ --------------------------
	.section	.nv.constant0._ZN2at6native27unrolled_elementwise_kernelIZZZNS0_67_GLOBAL__N__bb565c37_34_ValidateCompressedIndicesKernel_cu_33a4b88b42_validate_compressed_sparse_indices_kernelILNS2_8CDimNameE1ENS2_18CUDAKernelLauncherENS2_14EmptyVecKernelENS2_8DummyVecELm8EEEvRKNS_6TensorESA_lllENKUlvE1_clEvENKUlvE0_clEvEUllllllE_St5arrayIPcLm6EELi4E23TrivialOffsetCalculatorILi5EjESH_ILi1EjENS0_6memory15LoadWithoutCastENSK_16StoreWithoutCastEEEviT_T0_T2_T3_T4_T5_,"a",@progbits
	.sectionflags	@""
	.align	4
.nv.constant0._ZN2at6native27unrolled_elementwise_kernelIZZZNS0_67_GLOBAL__N__bb565c37_34_ValidateCompressedIndicesKernel_cu_33a4b88b42_validate_compressed_sparse_indices_kernelILNS2_8CDimNameE1ENS2_18CUDAKernelLauncherENS2_14EmptyVecKernelENS2_8DummyVecELm8EEEvRKNS_6TensorESA_lllENKUlvE1_clEvENKUlvE0_clEvEUllllllE_St5arrayIPcLm6EELi4E23TrivialOffsetCalculatorILi5EjESH_ILi1EjENS0_6memory15LoadWithoutCastENSK_16StoreWithoutCastEEEviT_T0_T2_T3_T4_T5_:
	.zero		764


//--------------------- .nv.constant0._ZN2at6native29vectorized_elementwise_kernelILi2EZZZNS0_67_GLOBAL__N__bb565c37_34_ValidateCompressedIndicesKernel_cu_33a4b88b42_validate_compressed_sparse_indices_kernelILNS2_8CDimNameE1ENS2_18CUDAKernelLauncherENS2_14EmptyVecKernelENS2_8DummyVecELm8EEEvRKNS_6TensorESA_lllENKUlvE1_clEvENKUlvE0_clEvEUllllllE_St5arrayIPcLm6EEEEviT0_T1_ --------------------------
	.section	.nv.constant0._ZN2at6native29vectorized_elementwise_kernelILi2EZZZNS0_67_GLOBAL__N__bb565c37_34_ValidateCompressedIndicesKernel_cu_33a4b88b42_validate_compressed_sparse_indices_kernelILNS2_8CDimNameE1ENS2_18CUDAKernelLauncherENS2_14EmptyVecKernelENS2_8DummyVecELm8EEEvRKNS_6TensorESA_lllENKUlvE1_clEvENKUlvE0_clEvEUllllllE_St5arrayIPcLm6EEEEviT0_T1_,"a",@progbits
	.sectionflags	@""
	.align	4
.nv.constant0._ZN2at6native29vectorized_elementwise_kernelILi2EZZZNS0_67_GLOBAL__N__bb565c37_34_ValidateCompressedIndicesKernel_cu_33a4b88b42_validate_compressed_sparse_indices_kernelILNS2_8CDimNameE1ENS2_18CUDAKernelLauncherENS2_14EmptyVecKernelENS2_8DummyVecELm8EEEvRKNS_6TensorESA_lllENKUlvE1_clEvENKUlvE0_clEvEUllllllE_St5arrayIPcLm6EEEEviT0_T1_:
	.zero		760


//--------------------- .nv.constant0._ZN2at6native29vectorized_elementwise_kernelILi4EZZZNS0_67_GLOBAL__N__bb565c37_34_ValidateCompressedIndicesKernel_cu_33a4b88b42_validate_compressed_sparse_indices_kernelILNS2_8CDimNameE1ENS2_18CUDAKernelLauncherENS2_14EmptyVecKernelENS2_8DummyVecELm8EEEvRKNS_6TensorESA_lllENKUlvE1_clEvENKUlvE0_clEvEUllllllE_St5arrayIPcLm6EEEEviT0_T1_ --------------------------
	.section	.nv.constant0._ZN2at6native29vectorized_elementwise_kernelILi4EZZZNS0_67_GLOBAL__N__bb565c37_34_ValidateCompressedIndicesKernel_cu_33a4b88b42_validate_compressed_sparse_indices_kernelILNS2_8CDimNameE1ENS2_18CUDAKernelLauncherENS2_14EmptyVecKernelENS2_8DummyVecELm8EEEvRKNS_6TensorESA_lllENKUlvE1_clEvENKUlvE0_clEvEUllllllE_St5arrayIPcLm6EEEEviT0_T1_,"a",@progbits
	.sectionflags	@""
	.align	4
.nv.constant0._ZN2at6native29vectorized_elementwise_kernelILi4EZZZNS0_67_GLOBAL__N__bb565c37_34_ValidateCompressedIndicesKernel_cu_33a4b88b42_validate_compressed_sparse_indices_kernelILNS2_8CDimNameE1ENS2_18CUDAKernelLauncherENS2_14EmptyVecKernelENS2_8DummyVecELm8EEEvRKNS_6TensorESA_lllENKUlvE1_clEvENKUlvE0_clEvEUllllllE_St5arrayIPcLm6EEEEviT0_T1_:
	.zero		760


//--------------------- .nv.constant0._ZN2at6native29vectorized_elementwise_kernelILi8EZZZNS0_67_GLOBAL__N__bb565c37_34_ValidateCompressedIndicesKernel_cu_33a4b88b42_validate_compressed_sparse_indices_kernelILNS2_8CDimNameE1ENS2_18CUDAKernelLauncherENS2_14EmptyVecKernelENS2_8DummyVecELm8EEEvRKNS_6TensorESA_lllENKUlvE1_clEvENKUlvE0_clEvEUllllllE_St5arrayIPcLm6EEEEviT0_T1_ --------------------------
	.section	.nv.constant0._ZN2at6native29vectorized_elementwise_kernelILi8EZZZNS0_67_GLOBAL__N__bb565c37_34_ValidateCompressedIndicesKernel_cu_33a4b88b42_validate_compressed_sparse_indices_kernelILNS2_8CDimNameE1ENS2_18CUDAKernelLauncherENS2_14EmptyVecKernelENS2_8DummyVecELm8EEEvRKNS_6TensorESA_lllENKUlvE1_clEvENKUlvE0_clEvEUllllllE_St5arrayIPcLm6EEEEviT0_T1_,"a",@progbits
	.sectionflags	@""
	.align	4
.nv.constant0._ZN2at6native29vectorized_elementwise_kernelILi8EZZZNS0_67_GLOBAL__N__bb565c37_34_ValidateCompressedIndicesKernel_cu_33a4b88b42_validate_compressed_sparse_indices_kernelILNS2_8CDimNameE1ENS2_18CUDAKernelLauncherENS2_14EmptyVecKernelENS2_8DummyVecELm8EEEvRKNS_6TensorESA_lllENKUlvE1_clEvENKUlvE0_clEvEUllllllE_St5arrayIPcLm6EEEEviT0_T1_:
	.zero		760


//--------------------- .nv.constant0._ZN2at6native18elementwise_kernelILi128ELi4EZNS0_15gpu_kernel_implIZZZNS0_67_GLOBAL__N__bb565c37_34_ValidateCompressedIndicesKernel_cu_33a4b88b42_validate_compressed_sparse_indices_kernelILNS3_8CDimNameE1ENS3_18CUDAKernelLauncherENS3_14EmptyVecKernelENS3_8DummyVecELm8EEEvRKNS_6TensorESB_lllENKUlvE1_clEvENKUlvE_clEvEUliiiiiE_EEvRNS_18TensorIteratorBaseERKT_EUliE_EEviT1_ --------------------------
	.section	.nv.constant0._ZN2at6native18elementwise_kernelILi128ELi4EZNS0_15gpu_kernel_implIZZZNS0_67_GLOBAL__N__bb565c37_34_ValidateCompressedIndicesKernel_cu_33a4b88b42_validate_compressed_sparse_indices_kernelILNS3_8CDimNameE1ENS3_18CUDAKernelLauncherENS3_14EmptyVecKernelENS3_8DummyVecELm8EEEvRKNS_6TensorESB_lllENKUlvE1_clEvENKUlvE_clEvEUliiiiiE_EEvRNS_18TensorIteratorBaseERKT_EUliE_EEviT1_,"a",@progbits
	.sectionflags	@""
	.align	4
.nv.constant0._ZN2at6native18elementwise_kernelILi128ELi4EZNS0_15gpu_kernel_implIZZZNS0_67_GLOBAL__N__bb565c37_34_ValidateCompressedIndicesKernel_cu_33a4b88b42_validate_compressed_sparse_indices_kernelILNS3_8CDimNameE1ENS3_18CUDAKernelLauncherENS3_14EmptyVecKernelENS3_8DummyVecELm8EEEvRKNS_6TensorESB_lllENKUlvE1_clEvENKUlvE_clEvEUliiiiiE_EEvRNS_18TensorIteratorBaseERKT_EUliE_EEviT1_:
	.zero		1680


//--------------------- .nv.constant0._ZN2at6native27unrolled_elementwise_kernelIZZZNS0_67_GLOBAL__N__bb565c37_34_ValidateCompressedIndicesKernel_cu_33a4b88b42_validate_compressed_sparse_indices_kernelILNS2_8CDimNameE1ENS2_18CUDAKernelLauncherENS2_14EmptyVecKernelENS2_8DummyVecELm8EEEvRKNS_6TensorESA_lllENKUlvE1_clEvENKUlvE_clEvEUliiiiiE_St5arrayIPcLm6EELi4E23TrivialOffsetCalculatorILi5EjESH_ILi1EjENS0_6memory12LoadWithCastILi5EEENSK_13StoreWithCastILi1EEEEEviT_T0_T2_T3_T4_T5_ --------------------------
	.section	.nv.constant0._ZN2at6native27unrolled_elementwise_kernelIZZZNS0_67_GLOBAL__N__bb565c37_34_ValidateCompressedIndicesKernel_cu_33a4b88b42_validate_compressed_sparse_indices_kernelILNS2_8CDimNameE1ENS2_18CUDAKernelLauncherENS2_14EmptyVecKernelENS2_8DummyVecELm8EEEvRKNS_6TensorESA_lllENKUlvE1_clEvENKUlvE_clEvEUliiiiiE_St5arrayIPcLm6EELi4E23TrivialOffsetCalculatorILi5EjESH_ILi1EjENS0_6memory12LoadWithCastILi5EEENSK_13StoreWithCastILi1EEEEEviT_T0_T2_T3_T4_T5_,"a",@progbits
	.sectionflags	@""
	.align	4
.nv.constant0._ZN2at6native27unrolled_elementwise_kernelIZZZNS0_67_GLOBAL__N__bb565c37_34_ValidateCompressedIndicesKernel_cu_33a4b88b42_validate_compressed_sparse_indices_kernelILNS2_8CDimNameE1ENS2_18CUDAKernelLauncherENS2_14EmptyVecKernelENS2_8DummyVecELm8EEEvRKNS_6TensorESA_lllENKUlvE1_clEvENKUlvE_clEvEUliiiiiE_St5arrayIPcLm6EELi4E23TrivialOffsetCalculatorILi5EjESH_ILi1EjENS0_6memory12LoadWithCastILi5EEENSK_13StoreWithCastILi1EEEEEviT_T0_T2_T3_T4_T5_:
	.zero		800


//--------------------- .nv.constant0._ZN2at6native18elementwise_kernelILi128ELi2EZNS0_22gpu_kernel_impl_nocastIZZZNS0_67_GLOBAL__N__bb565c37_34_ValidateCompressedIndicesKernel_cu_33a4b88b42_validate_compressed_sparse_indices_kernelILNS3_8CDimNameE1ENS3_18CUDAKernelLauncherENS3_14EmptyVecKernelENS3_8DummyVecELm8EEEvRKNS_6TensorESB_lllENKUlvE1_clEvENKUlvE_clEvEUliiiiiE_EEvRNS_18TensorIteratorBaseERKT_EUliE_EEviT1_ --------------------------
	.section	.nv.constant0._ZN2at6native18elementwise_kernelILi128ELi2EZNS0_22gpu_kernel_impl_nocastIZZZNS0_67_GLOBAL__N__bb565c37_34_ValidateCompressedIndicesKernel_cu_33a4b88b42_validate_compressed_sparse_indices_kernelILNS3_8CDimNameE1ENS3_18CUDAKernelLauncherENS3_14EmptyVecKernelENS3_8DummyVecELm8EEEvRKNS_6TensorESB_lllENKUlvE1_clEvENKUlvE_clEvEUliiiiiE_EEvRNS_18TensorIteratorBaseERKT_EUliE_EEviT1_,"a",@progbits
	.sectionflags	@""
	.align	4
.nv.constant0._ZN2at6native18elementwise_kernelILi128ELi2EZNS0_22gpu_kernel_impl_nocastIZZZNS0_67_GLOBAL__N__bb565c37_34_ValidateCompressedIndicesKernel_cu_33a4b88b42_validate_compressed_sparse_indices_kernelILNS3_8CDimNameE1ENS3_18CUDAKernelLauncherENS3_14EmptyVecKernelENS3_8DummyVecELm8EEEvRKNS_6TensorESB_lllENKUlvE1_clEvENKUlvE_clEvEUliiiiiE_EEvRNS_18TensorIteratorBaseERKT_EUliE_EEviT1_:
	.zero		1672


//--------------------- .nv.constant0._ZN2at6native27unrolled_elementwise_kernelIZZZNS0_67_GLOBAL__N__bb565c37_34_ValidateCompressedIndicesKernel_cu_33a4b88b42_validate_compressed_sparse_indices_kernelILNS2_8CDimNameE1ENS2_18CUDAKernelLauncherENS2_14EmptyVecKernelENS2_8DummyVecELm8EEEvRKNS_6TensorESA_lllENKUlvE1_clEvENKUlvE_clEvEUliiiiiE_St5arrayIPcLm6EELi4E23TrivialOffsetCalculatorILi5EjESH_ILi1EjENS0_6memory15LoadWithoutCastENSK_16StoreWithoutCastEEEviT_T0_T2_T3_T4_T5_ --------------------------
	.section	.nv.constant0._ZN2at6native27unrolled_elementwise_kernelIZZZNS0_67_GLOBAL__N__bb565c37_34_ValidateCompressedIndicesKernel_cu_33a4b88b42_validate_compressed_sparse_indices_kernelILNS2_8CDimNameE1ENS2_18CUDAKernelLauncherENS2_14EmptyVecKernelENS2_8DummyVecELm8EEEvRKNS_6TensorESA_lllENKUlvE1_clEvENKUlvE_clEvEUliiiiiE_St5arrayIPcLm6EELi4E23TrivialOffsetCalculatorILi5EjESH_ILi1EjENS0_6memory15LoadWithoutCastENSK_16StoreWithoutCastEEEviT_T0_T2_T3_T4_T5_,"a",@progbits
	.sectionflags	@""
	.align	4
.nv.constant0._ZN2at6native27unrolled_elementwise_kernelIZZZNS0_67_GLOBAL__N__bb565c37_34_ValidateCompressedIndicesKernel_cu_33a4b88b42_validate_compressed_sparse_indices_kernelILNS2_8CDimNameE1ENS2_18CUDAKernelLauncherENS2_14EmptyVecKernelENS2_8DummyVecELm8EEEvRKNS_6TensorESA_lllENKUlvE1_clEvENKUlvE_clEvEUliiiiiE_St5arrayIPcLm6EELi4E23TrivialOffsetCalculatorILi5EjESH_ILi1EjENS0_6memory15LoadWithoutCastENSK_16StoreWithoutCastEEEviT_T0_T2_T3_T4_T5_:
	.zero		764


//--------------------- .nv.constant0._ZN2at6native29vectorized_elementwise_kernelILi2EZZZNS0_67_GLOBAL__N__bb565c37_34_ValidateCompressedIndicesKernel_cu_33a4b88b42_validate_compressed_sparse_indices_kernelILNS2_8CDimNameE1ENS2_18CUDAKernelLauncherENS2_14EmptyVecKernelENS2_8DummyVecELm8EEEvRKNS_6TensorESA_lllENKUlvE1_clEvENKUlvE_clEvEUliiiiiE_St5arrayIPcLm6EEEEviT0_T1_ --------------------------
	.section	.nv.constant0._ZN2at6native29vectorized_elementwise_kernelILi2EZZZNS0_67_GLOBAL__N__bb565c37_34_ValidateCompressedIndicesKernel_cu_33a4b88b42_validate_compressed_sparse_indices_kernelILNS2_8CDimNameE1ENS2_18CUDAKernelLauncherENS2_14EmptyVecKernelENS2_8DummyVecELm8EEEvRKNS_6TensorESA_lllENKUlvE1_clEvENKUlvE_clEvEUliiiiiE_St5arrayIPcLm6EEEEviT0_T1_,"a",@progbits
	.sectionflags	@""
	.align	4
.nv.constant0._ZN2at6native29vectorized_elementwise_kernelILi2EZZZNS0_67_GLOBAL__N__bb565c37_34_ValidateCompressedIndicesKernel_cu_33a4b88b42_validate_compressed_sparse_indices_kernelILNS2_8CDimNameE1ENS2_18CUDAKernelLauncherENS2_14EmptyVecKernelENS2_8DummyVecELm8EEEvRKNS_6TensorESA_lllENKUlvE1_clEvENKUlvE_clEvEUliiiiiE_St5arrayIPcLm6EEEEviT0_T1_:
	.zero		760


//--------------------- .nv.constant0._ZN2at6native29vectorized_elementwise_kernelILi4EZZZNS0_67_GLOBAL__N__bb565c37_34_ValidateCompressedIndicesKernel_cu_33a4b88b42_validate_compressed_sparse_indices_kernelILNS2_8CDimNameE1ENS2_18CUDAKernelLauncherENS2_14EmptyVecKernelENS2_8DummyVecELm8EEEvRKNS_6TensorESA_lllENKUlvE1_clEvENKUlvE_clEvEUliiiiiE_St5arrayIPcLm6EEEEviT0_T1_ --------------------------
	.section	.nv.constant0._ZN2at6native29vectorized_elementwise_kernelILi4EZZZNS0_67_GLOBAL__N__bb565c37_34_ValidateCompressedIndicesKernel_cu_33a4b88b42_validate_compressed_sparse_indices_kernelILNS2_8CDimNameE1ENS2_18CUDAKernelLauncherENS2_14EmptyVecKernelENS2_8DummyVecELm8EEEvRKNS_6TensorESA_lllENKUlvE1_clEvENKUlvE_clEvEUliiiiiE_St5arrayIPcLm6EEEEviT0_T1_,"a",@progbits
	.sectionflags	@""
	.align	4
.nv.constant0._ZN2at6native29vectorized_elementwise_kernelILi4EZZZNS0_67_GLOBAL__N__bb565c37_34_ValidateCompressedIndicesKernel_cu_33a4b88b42_validate_compressed_sparse_indices_kernelILNS2_8CDimNameE1ENS2_18CUDAKernelLauncherENS2_14EmptyVecKernelENS2_8DummyVecELm8EEEvRKNS_6TensorESA_lllENKUlvE1_clEvENKUlvE_clEvEUliiiiiE_St5arrayIPcLm6EEEEviT0_T1_:
	.zero		760


//--------------------- .nv.constant0._ZN2at6native29vectorized_elementwise_kernelILi8EZZZNS0_67_GLOBAL__N__bb565c37_34_ValidateCompressedIndicesKernel_cu_33a4b88b42_validate_compressed_sparse_indices_kernelILNS2_8CDimNameE1ENS2_18CUDAKernelLauncherENS2_14EmptyVecKernelENS2_8DummyVecELm8EEEvRKNS_6TensorESA_lllENKUlvE1_clEvENKUlvE_clEvEUliiiiiE_St5arrayIPcLm6EEEEviT0_T1_ --------------------------
	.section	.nv.constant0._ZN2at6native29vectorized_elementwise_kernelILi8EZZZNS0_67_GLOBAL__N__bb565c37_34_ValidateCompressedIndicesKernel_cu_33a4b88b42_validate_compressed_sparse_indices_kernelILNS2_8CDimNameE1ENS2_18CUDAKernelLauncherENS2_14EmptyVecKernelENS2_8DummyVecELm8EEEvRKNS_6TensorESA_lllENKUlvE1_clEvENKUlvE_clEvEUliiiiiE_St5arrayIPcLm6EEEEviT0_T1_,"a",@progbits
	.sectionflags	@""
	.align	4
.nv.constant0._ZN2at6native29vectorized_elementwise_kernelILi8EZZZNS0_67_GLOBAL__N__bb565c37_34_ValidateCompressedIndicesKernel_cu_33a4b88b42_validate_compressed_sparse_indices_kernelILNS2_8CDimNameE1ENS2_18CUDAKernelLauncherENS2_14EmptyVecKernelENS2_8DummyVecELm8EEEvRKNS_6TensorESA_lllENKUlvE1_clEvENKUlvE_clEvEUliiiiiE_St5arrayIPcLm6EEEEviT0_T1_:
	.zero		760


//--------------------- .nv.constant0._ZN2at6native18elementwise_kernelILi128ELi4EZNS0_15gpu_kernel_implIZZZNS0_67_GLOBAL__N__bb565c37_34_ValidateCompressedIndicesKernel_cu_33a4b88b42_validate_compressed_sparse_indices_kernelILNS3_8CDimNameE1ENS3_18CUDAKernelLauncherENS3_14EmptyVecKernelENS3_8DummyVecELm8EEEvRKNS_6TensorESB_lllENKUlvE0_clEvENKUlvE0_clEvEUllE_EEvRNS_18TensorIteratorBaseERKT_EUliE_EEviT1_ --------------------------
	.section	.nv.constant0._ZN2at6native18elementwise_kernelILi128ELi4EZNS0_15gpu_kernel_implIZZZNS0_67_GLOBAL__N__bb565c37_34_ValidateCompressedIndicesKernel_cu_33a4b88b42_validate_compressed_sparse_indices_kernelILNS3_8CDimNameE1ENS3_18CUDAKernelLauncherENS3_14EmptyVecKernelENS3_8DummyVecELm8EEEvRKNS_6TensorESB_lllENKUlvE0_clEvENKUlvE0_clEvEUllE_EEvRNS_18TensorIteratorBaseERKT_EUliE_EEviT1_,"a",@progbits
	.sectionflags	@""
	.align	4
.nv.constant0._ZN2at6native18elementwise_kernelILi128ELi4EZNS0_15gpu_kernel_implIZZZNS0_67_GLOBAL__N__bb565c37_34_ValidateCompressedIndicesKernel_cu_33a4b88b42_validate_compressed_sparse_indices_kernelILNS3_8CDimNameE1ENS3_18CUDAKernelLauncherENS3_14EmptyVecKernelENS3_8DummyVecELm8EEEvRKNS_6TensorESB_lllENKUlvE0_clEvENKUlvE0_clEvEUllE_EEvRNS_18TensorIteratorBaseERKT_EUliE_EEviT1_:
	.zero		1096


//--------------------- .nv.constant0._ZN2at6native27unrolled_elementwise_kernelIZZZNS0_67_GLOBAL__N__bb565c37_34_ValidateCompressedIndicesKernel_cu_33a4b88b42_validate_compressed_sparse_indices_kernelILNS2_8CDimNameE1ENS2_18CUDAKernelLauncherENS2_14EmptyVecKernelENS2_8DummyVecELm8EEEvRKNS_6TensorESA_lllENKUlvE0_clEvENKUlvE0_clEvEUllE_St5arrayIPcLm2EELi4E23TrivialOffsetCalculatorILi1EjESI_NS0_6memory12LoadWithCastILi1EEENSJ_13StoreWithCastILi1EEEEEviT_T0_T2_T3_T4_T5_ --------------------------
	.section	.nv.constant0._ZN2at6native27unrolled_elementwise_kernelIZZZNS0_67_GLOBAL__N__bb565c37_34_ValidateCompressedIndicesKernel_cu_33a4b88b42_validate_compressed_sparse_indices_kernelILNS2_8CDimNameE1ENS2_18CUDAKernelLauncherENS2_14EmptyVecKernelENS2_8DummyVecELm8EEEvRKNS_6TensorESA_lllENKUlvE0_clEvENKUlvE0_clEvEUllE_St5arrayIPcLm2EELi4E23TrivialOffsetCalculatorILi1EjESI_NS0_6memory12LoadWithCastILi1EEENSJ_13StoreWithCastILi1EEEEEviT_T0_T2_T3_T4_T5_,"a",@progbits
	.sectionflags	@""
	.align	4
.nv.constant0._ZN2at6native27unrolled_elementwise_kernelIZZZNS0_67_GLOBAL__N__bb565c37_34_ValidateCompressedIndicesKernel_cu_33a4b88b42_validate_compressed_sparse_indices_kernelILNS2_8CDimNameE1ENS2_18CUDAKernelLauncherENS2_14EmptyVecKernelENS2_8DummyVecELm8EEEvRKNS_6TensorESA_lllENKUlvE0_clEvENKUlvE0_clEvEUllE_St5arrayIPcLm2EELi4E23TrivialOffsetCalculatorILi1EjESI_NS0_6memory12LoadWithCastILi1EEENSJ_13StoreWithCastILi1EEEEEviT_T0_T2_T3_T4_T5_:
	.zero		596


//--------------------- .nv.constant0._ZN2at6native18elementwise_kernelILi128ELi2EZNS0_22gpu_kernel_impl_nocastIZZZNS0_67_GLOBAL__N__bb565c37_34_ValidateCompressedIndicesKernel_cu_33a4b88b42_validate_compressed_sparse_indices_kernelILNS3_8CDimNameE1ENS3_18CUDAKernelLauncherENS3_14EmptyVecKernelENS3_8DummyVecELm8EEEvRKNS_6TensorESB_lllENKUlvE0_clEvENKUlvE0_clEvEUllE_EEvRNS_18TensorIteratorBaseERKT_EUliE_EEviT1_ --------------------------
	.section	.nv.constant0._ZN2at6native18elementwise_kernelILi128ELi2EZNS0_22gpu_kernel_impl_nocastIZZZNS0_67_GLOBAL__N__bb565c37_34_ValidateCompressedIndicesKernel_cu_33a4b88b42_validate_compressed_sparse_indices_kernelILNS3_8CDimNameE1ENS3_18CUDAKernelLauncherENS3_14EmptyVecKernelENS3_8DummyVecELm8EEEvRKNS_6TensorESB_lllENKUlvE0_clEvENKUlvE0_clEvEUllE_EEvRNS_18TensorIteratorBaseERKT_EUliE_EEviT1_,"a",@progbits
	.sectionflags	@""
	.align	4
.nv.constant0._ZN2at6native18elementwise_kernelILi128ELi2EZNS0_22gpu_kernel_impl_nocastIZZZNS0_67_GLOBAL__N__bb565c37_34_ValidateCompressedIndicesKernel_cu_33a4b88b42_validate_compressed_sparse_indices_kernelILNS3_8CDimNameE1ENS3_18CUDAKernelLauncherENS3_14EmptyVecKernelENS3_8DummyVecELm8EEEvRKNS_6TensorESB_lllENKUlvE0_clEvENKUlvE0_clEvEUllE_EEvRNS_18TensorIteratorBaseERKT_EUliE_EEviT1_:
	.zero		1088


//--------------------- .nv.constant0._ZN2at6native27unrolled_elementwise_kernelIZZZNS0_67_GLOBAL__N__bb565c37_34_ValidateCompressedIndicesKernel_cu_33a4b88b42_validate_compressed_sparse_indices_kernelILNS2_8CDimNameE1ENS2_18CUDAKernelLauncherENS2_14EmptyVecKernelENS2_8DummyVecELm8EEEvRKNS_6TensorESA_lllENKUlvE0_clEvENKUlvE0_clEvEUllE_St5arrayIPcLm2EELi4E23TrivialOffsetCalculatorILi1EjESI_NS0_6memory15LoadWithoutCastENSJ_16StoreWithoutCastEEEviT_T0_T2_T3_T4_T5_ --------------------------
	.section	.nv.constant0._ZN2at6native27unrolled_elementwise_kernelIZZZNS0_67_GLOBAL__N__bb565c37_34_ValidateCompressedIndicesKernel_cu_33a4b88b42_validate_compressed_sparse_indices_kernelILNS2_8CDimNameE1ENS2_18CUDAKernelLauncherENS2_14EmptyVecKernelENS2_8DummyVecELm8EEEvRKNS_6TensorESA_lllENKUlvE0_clEvENKUlvE0_clEvEUllE_St5arrayIPcLm2EELi4E23TrivialOffsetCalculatorILi1EjESI_NS0_6memory15LoadWithoutCastENSJ_16StoreWithoutCastEEEviT_T0_T2_T3_T4_T5_,"a",@progbits
	.sectionflags	@""
	.align	4
.nv.constant0._ZN2at6native27unrolled_elementwise_kernelIZZZNS0_67_GLOBAL__N__bb565c37_34_ValidateCompressedIndicesKernel_cu_33a4b88b42_validate_compressed_sparse_indices_kernelILNS2_8CDimNameE1ENS2_18CUDAKernelLauncherENS2_14EmptyVecKernelENS2_8DummyVecELm8EEEvRKNS_6TensorESA_lllENKUlvE0_clEvENKUlvE0_clEvEUllE_St5arrayIPcLm2EELi4E23TrivialOffsetCalculatorILi1EjESI_NS0_6memory15LoadWithoutCastENSJ_16StoreWithoutCastEEEviT_T0_T2_T3_T4_T5_:
	.zero		580


//--------------------- .nv.constant0._ZN2at6native29vectorized_elementwise_kernelILi2EZZZNS0_67_GLOBAL__N__bb565c37_34_ValidateCompressedIndicesKernel_cu_33a4b88b42_validate_compressed_sparse_indices_kernelILNS2_8CDimNameE1ENS2_18CUDAKernelLauncherENS2_14EmptyVecKernelENS2_8DummyVecELm8EEEvRKNS_6TensorESA_lllENKUlvE0_clEvENKUlvE0_clEvEUllE_St5arrayIPcLm2EEEEviT0_T1_ --------------------------
	.section	.nv.constant0._ZN2at6native29vectorized_elementwise_kernelILi2EZZZNS0_67_GLOBAL__N__bb565c37_34_ValidateCompressedIndicesKernel_cu_33a4b88b42_validate_compressed_sparse_indices_kernelILNS2_8CDimNameE1ENS2_18CUDAKernelLauncherENS2_14EmptyVecKernelENS2_8DummyVecELm8EEEvRKNS_6TensorESA_lllENKUlvE0_clEvENKUlvE0_clEvEUllE_St5arrayIPcLm2EEEEviT0_T1_,"a",@progbits
	.sectionflags	@""
	.align	4
.nv.constant0._ZN2at6native29vectorized_elementwise_kernelILi2EZZZNS0_67_GLOBAL__N__bb565c37_34_ValidateCompressedIndicesKernel_cu_33a4b88b42_validate_compressed_sparse_indices_kernelILNS2_8CDimNameE1ENS2_18CUDAKernelLauncherENS2_14EmptyVecKernelENS2_8DummyVecELm8EEEvRKNS_6TensorESA_lllENKUlvE0_clEvENKUlvE0_clEvEUllE_St5arrayIPcLm2EEEEviT0_T1_:
	.zero		576


//--------------------- .nv.constant0._ZN2at6native29vectorized_elementwise_kernelILi4EZZZNS0_67_GLOBAL__N__bb565c37_34_ValidateCompressedIndicesKernel_cu_33a4b88b42_validate_compressed_sparse_indices_kernelILNS2_8CDimNameE1ENS2_18CUDAKernelLauncherENS2_14EmptyVecKernelENS2_8DummyVecELm8EEEvRKNS_6TensorESA_lllENKUlvE0_clEvENKUlvE0_clEvEUllE_St5arrayIPcLm2EEEEviT0_T1_ --------------------------
	.section	.nv.constant0._ZN2at6native29vectorized_elementwise_kernelILi4EZZZNS0_67_GLOBAL__N__bb565c37_34_ValidateCompressedIndicesKernel_cu_33a4b88b42_validate_compressed_sparse_indices_kernelILNS2_8CDimNameE1ENS2_18CUDAKernelLauncherENS2_14EmptyVecKernelENS2_8DummyVecELm8EEEvRKNS_6TensorESA_lllENKUlvE0_clEvENKUlvE0_clEvEUllE_St5arrayIPcLm2EEEEviT0_T1_,"a",@progbits
	.sectionflags	@""
	.align	4
.nv.constant0._ZN2at6native29vectorized_elementwise_kernelILi4EZZZNS0_67_GLOBAL__N__bb565c37_34_ValidateCompressedIndicesKernel_cu_33a4b88b42_validate_compressed_sparse_indices_kernelILNS2_8CDimNameE1ENS2_18CUDAKernelLauncherENS2_14EmptyVecKernelENS2_8DummyVecELm8EEEvRKNS_6TensorESA_lllENKUlvE0_clEvENKUlvE0_clEvEUllE_St5arrayIPcLm2EEEEviT0_T1_:
	.zero		576


//--------------------- .nv.constant0._ZN2at6native29vectorized_elementwise_kernelILi8EZZZNS0_67_GLOBAL__N__bb565c37_34_ValidateCompressedIndicesKernel_cu_33a4b88b42_validate_compressed_sparse_indices_kernelILNS2_8CDimNameE1ENS2_18CUDAKernelLauncherENS2_14EmptyVecKernelENS2_8DummyVecELm8EEEvRKNS_6TensorESA_lllENKUlvE0_clEvENKUlvE0_clEvEUllE_St5arrayIPcLm2EEEEviT0_T1_ --------------------------
	.section	.nv.constant0._ZN2at6native29vectorized_elementwise_kernelILi8EZZZNS0_67_GLOBAL__N__bb565c37_34_ValidateCompressedIndicesKernel_cu_33a4b88b42_validate_compressed_sparse_indices_kernelILNS2_8CDimNameE1ENS2_18CUDAKernelLauncherENS2_14EmptyVecKernelENS2_8DummyVecELm8EEEvRKNS_6TensorESA_lllENKUlvE0_clEvENKUlvE0_clEvEUllE_St5arrayIPcLm2EEEEviT0_T1_,"a",@progbits
	.sectionflags	@""
	.align	4
.nv.constant0._ZN2at6native29vectorized_elementwise_kernelILi8EZZZNS0_67_GLOBAL__N__bb565c37_34_ValidateCompressedIndicesKernel_cu_33a4b88b42_validate_compressed_sparse_indices_kernelILNS2_8CDimNameE1ENS2_18CUDAKernelLauncherENS2_14EmptyVecKernelENS2_8DummyVecELm8EEEvRKNS_6TensorESA_lllENKUlvE0_clEvENKUlvE0_clEvEUllE_St5arrayIPcLm2EEEEviT0_T1_:
	.zero		576


//--------------------- .nv.constant0._ZN2at6native18elementwise_kernelILi128ELi4EZNS0_15gpu_kernel_implIZZZNS0_67_GLOBAL__N__bb565c37_34_ValidateCompressedIndicesKernel_cu_33a4b88b42_validate_compressed_sparse_indices_kernelILNS3_8CDimNameE1ENS3_18CUDAKernelLauncherENS3_14EmptyVecKernelENS3_8DummyVecELm8EEEvRKNS_6TensorESB_lllENKUlvE0_clEvENKUlvE_clEvEUliE_EEvRNS_18TensorIteratorBaseERKT_EUliE_EEviT1_ --------------------------
	.section	.nv.constant0._ZN2at6native18elementwise_kernelILi128ELi4EZNS0_15gpu_kernel_implIZZZNS0_67_GLOBAL__N__bb565c37_34_ValidateCompressedIndicesKernel_cu_33a4b88b42_validate_compressed_sparse_indices_kernelILNS3_8CDimNameE1ENS3_18CUDAKernelLauncherENS3_14EmptyVecKernelENS3_8DummyVecELm8EEEvRKNS_6TensorESB_lllENKUlvE0_clEvENKUlvE_clEvEUliE_EEvRNS_18TensorIteratorBaseERKT_EUliE_EEviT1_,"a",@progbits
	.sectionflags	@""
	.align	4
.nv.constant0._ZN2at6native18elementwise_kernelILi128ELi4EZNS0_15gpu_kernel_implIZZZNS0_67_GLOBAL__N__bb565c37_34_ValidateCompressedIndicesKernel_cu_33a4b88b42_validate_compressed_sparse_indices_kernelILNS3_8CDimNameE1ENS3_18CUDAKernelLauncherENS3_14EmptyVecKernelENS3_8DummyVecELm8EEEvRKNS_6TensorESB_lllENKUlvE0_clEvENKUlvE_clEvEUliE_EEvRNS_18TensorIteratorBaseERKT_EUliE_EEviT1_:
	.zero		1096


//--------------------- .nv.constant0._ZN2at6native27unrolled_elementwise_kernelIZZZNS0_67_GLOBAL__N__bb565c37_34_ValidateCompressedIndicesKernel_cu_33a4b88b42_validate_compressed_sparse_indices_kernelILNS2_8CDimNameE1ENS2_18CUDAKernelLauncherENS2_14EmptyVecKernelENS2_8DummyVecELm8EEEvRKNS_6TensorESA_lllENKUlvE0_clEvENKUlvE_clEvEUliE_St5arrayIPcLm2EELi4E23TrivialOffsetCalculatorILi1EjESI_NS0_6memory12LoadWithCastILi1EEENSJ_13StoreWithCastILi1EEEEEviT_T0_T2_T3_T4_T5_ --------------------------
	.section	.nv.constant0._ZN2at6native27unrolled_elementwise_kernelIZZZNS0_67_GLOBAL__N__bb565c37_34_ValidateCompressedIndicesKernel_cu_33a4b88b42_validate_compressed_sparse_indices_kernelILNS2_8CDimNameE1ENS2_18CUDAKernelLauncherENS2_14EmptyVecKernelENS2_8DummyVecELm8EEEvRKNS_6TensorESA_lllENKUlvE0_clEvENKUlvE_clEvEUliE_St5arrayIPcLm2EELi4E23TrivialOffsetCalculatorILi1EjESI_NS0_6memory12LoadWithCastILi1EEENSJ_13StoreWithCastILi1EEEEEviT_T0_T2_T3_T4_T5_,"a",@progbits
	.sectionflags	@""
	.align	4
.nv.constant0._ZN2at6native27unrolled_elementwise_kernelIZZZNS0_67_GLOBAL__N__bb565c37_34_ValidateCompressedIndicesKernel_cu_33a4b88b42_validate_compressed_sparse_indices_kernelILNS2_8CDimNameE1ENS2_18CUDAKernelLauncherENS2_14EmptyVecKernelENS2_8DummyVecELm8EEEvRKNS_6TensorESA_lllENKUlvE0_clEvENKUlvE_clEvEUliE_St5arrayIPcLm2EELi4E23TrivialOffsetCalculatorILi1EjESI_NS0_6memory12LoadWithCastILi1EEENSJ_13StoreWithCastILi1EEEEEviT_T0_T2_T3_T4_T5_:
	.zero		596


//--------------------- .nv.constant0._ZN2at6native18elementwise_kernelILi128ELi2EZNS0_22gpu_kernel_impl_nocastIZZZNS0_67_GLOBAL__N__bb565c37_34_ValidateCompressedIndicesKernel_cu_33a4b88b42_validate_compressed_sparse_indices_kernelILNS3_8CDimNameE1ENS3_18CUDAKernelLauncherENS3_14EmptyVecKernelENS3_8DummyVecELm8EEEvRKNS_6TensorESB_lllENKUlvE0_clEvENKUlvE_clEvEUliE_EEvRNS_18TensorIteratorBaseERKT_EUliE_EEviT1_ --------------------------
	.section	.nv.constant0._ZN2at6native18elementwise_kernelILi128ELi2EZNS0_22gpu_kernel_impl_nocastIZZZNS0_67_GLOBAL__N__bb565c37_34_ValidateCompressedIndicesKernel_cu_33a4b88b42_validate_compressed_sparse_indices_kernelILNS3_8CDimNameE1ENS3_18CUDAKernelLauncherENS3_14EmptyVecKernelENS3_8DummyVecELm8EEEvRKNS_6TensorESB_lllENKUlvE0_clEvENKUlvE_clEvEUliE_EEvRNS_18TensorIteratorBaseERKT_EUliE_EEviT1_,"a",@progbits
	.sectionflags	@""
	.align	4
.nv.constant0._ZN2at6native18elementwise_kernelILi128ELi2EZNS0_22gpu_kernel_impl_nocastIZZZNS0_67_GLOBAL__N__bb565c37_34_ValidateCompressedIndicesKernel_cu_33a4b88b42_validate_compressed_sparse_indices_kernelILNS3_8CDimNameE1ENS3_18CUDAKernelLauncherENS3_14EmptyVecKernelENS3_8DummyVecELm8EEEvRKNS_6TensorESB_lllENKUlvE0_clEvENKUlvE_clEvEUliE_EEvRNS_18TensorIteratorBaseERKT_EUliE_EEviT1_:
	.zero		1088


//--------------------- .nv.constant0._ZN2at6native27unrolled_elementwise_kernelIZZZNS0_67_GLOBAL__N__bb565c37_34_ValidateCompressedIndicesKernel_cu_33a4b88b42_validate_compressed_sparse_indices_kernelILNS2_8CDimNameE1ENS2_18CUDAKernelLauncherENS2_14EmptyVecKernelENS2_8DummyVecELm8EEEvRKNS_6TensorESA_lllENKUlvE0_clEvENKUlvE_clEvEUliE_St5arrayIPcLm2EELi4E23TrivialOffsetCalculatorILi1EjESI_NS0_6memory15LoadWithoutCastENSJ_16StoreWithoutCastEEEviT_T0_T2_T3_T4_T5_ --------------------------
	.section	.nv.constant0._ZN2at6native27unrolled_elementwise_kernelIZZZNS0_67_GLOBAL__N__bb565c37_34_ValidateCompressedIndicesKernel_cu_33a4b88b42_validate_compressed_sparse_indices_kernelILNS2_8CDimNameE1ENS2_18CUDAKernelLauncherENS2_14EmptyVecKernelENS2_8DummyVecELm8EEEvRKNS_6TensorESA_lllENKUlvE0_clEvENKUlvE_clEvEUliE_St5arrayIPcLm2EELi4E23TrivialOffsetCalculatorILi1EjESI_NS0_6memory15LoadWithoutCastENSJ_16StoreWithoutCastEEEviT_T0_T2_T3_T4_T5_,"a",@progbits
	.sectionflags	@""
	.align	4
.nv.constant0._ZN2at6native27unrolled_elementwise_kernelIZZZNS0_67_GLOBAL__N__bb565c37_34_ValidateCompressedIndicesKernel_cu_33a4b88b42_validate_compressed_sparse_indices_kernelILNS2_8CDimNameE1ENS2_18CUDAKernelLauncherENS2_14EmptyVecKernelENS2_8DummyVecELm8EEEvRKNS_6TensorESA_lllENKUlvE0_clEvENKUlvE_clEvEUliE_St5arrayIPcLm2EELi4E23TrivialOffsetCalculatorILi1EjESI_NS0_6memory15LoadWithoutCastENSJ_16StoreWithoutCastEEEviT_T0_T2_T3_T4_T5_:
	.zero		580


//--------------------- .nv.constant0._ZN2at6native29vectorized_elementwise_kernelILi2EZZZNS0_67_GLOBAL__N__bb565c37_34_ValidateCompressedIndicesKernel_cu_33a4b88b42_validate_compressed_sparse_indices_kernelILNS2_8CDimNameE1ENS2_18CUDAKernelLauncherENS2_14EmptyVecKernelENS2_8DummyVecELm8EEEvRKNS_6TensorESA_lllENKUlvE0_clEvENKUlvE_clEvEUliE_St5arrayIPcLm2EEEEviT0_T1_ --------------------------
	.section	.nv.constant0._ZN2at6native29vectorized_elementwise_kernelILi2EZZZNS0_67_GLOBAL__N__bb565c37_34_ValidateCompressedIndicesKernel_cu_33a4b88b42_validate_compressed_sparse_indices_kernelILNS2_8CDimNameE1ENS2_18CUDAKernelLauncherENS2_14EmptyVecKernelENS2_8DummyVecELm8EEEvRKNS_6TensorESA_lllENKUlvE0_clEvENKUlvE_clEvEUliE_St5arrayIPcLm2EEEEviT0_T1_,"a",@progbits
	.sectionflags	@""
	.align	4
.nv.constant0._ZN2at6native29vectorized_elementwise_kernelILi2EZZZNS0_67_GLOBAL__N__bb565c37_34_ValidateCompressedIndicesKernel_cu_33a4b88b42_validate_compressed_sparse_indices_kernelILNS2_8CDimNameE1ENS2_18CUDAKernelLauncherENS2_14EmptyVecKernelENS2_8DummyVecELm8EEEvRKNS_6TensorESA_lllENKUlvE0_clEvENKUlvE_clEvEUliE_St5arrayIPcLm2EEEEviT0_T1_:
	.zero		576


//--------------------- .nv.constant0._ZN2at6native29vectorized_elementwise_kernelILi4EZZZNS0_67_GLOBAL__N__bb565c37_34_ValidateCompressedIndicesKernel_cu_33a4b88b42_validate_compressed_sparse_indices_kernelILNS2_8CDimNameE1ENS2_18CUDAKernelLauncherENS2_14EmptyVecKernelENS2_8DummyVecELm8EEEvRKNS_6TensorESA_lllENKUlvE0_clEvENKUlvE_clEvEUliE_St5arrayIPcLm2EEEEviT0_T1_ --------------------------
	.section	.nv.constant0._ZN2at6native29vectorized_elementwise_kernelILi4EZZZNS0_67_GLOBAL__N__bb565c37_34_ValidateCompressedIndicesKernel_cu_33a4b88b42_validate_compressed_sparse_indices_kernelILNS2_8CDimNameE1ENS2_18CUDAKernelLauncherENS2_14EmptyVecKernelENS2_8DummyVecELm8EEEvRKNS_6TensorESA_lllENKUlvE0_clEvENKUlvE_clEvEUliE_St5arrayIPcLm2EEEEviT0_T1_,"a",@progbits
	.sectionflags	@""
	.align	4
.nv.constant0._ZN2at6native29vectorized_elementwise_kernelILi4EZZZNS0_67_GLOBAL__N__bb565c37_34_ValidateCompressedIndicesKernel_cu_33a4b88b42_validate_compressed_sparse_indices_kernelILNS2_8CDimNameE1ENS2_18CUDAKernelLauncherENS2_14EmptyVecKernelENS2_8DummyVecELm8EEEvRKNS_6TensorESA_lllENKUlvE0_clEvENKUlvE_clEvEUliE_St5arrayIPcLm2EEEEviT0_T1_:
	.zero		576


//--------------------- .nv.constant0._ZN2at6native29vectorized_elementwise_kernelILi8EZZZNS0_67_GLOBAL__N__bb565c37_34_ValidateCompressedIndicesKernel_cu_33a4b88b42_validate_compressed_sparse_indices_kernelILNS2_8CDimNameE1ENS2_18CUDAKernelLauncherENS2_14EmptyVecKernelENS2_8DummyVecELm8EEEvRKNS_6TensorESA_lllENKUlvE0_clEvENKUlvE_clEvEUliE_St5arrayIPcLm2EEEEviT0_T1_ --------------------------
	.section	.nv.constant0._ZN2at6native29vectorized_elementwise_kernelILi8EZZZNS0_67_GLOBAL__N__bb565c37_34_ValidateCompressedIndicesKernel_cu_33a4b88b42_validate_compressed_sparse_indices_kernelILNS2_8CDimNameE1ENS2_18CUDAKernelLauncherENS2_14EmptyVecKernelENS2_8DummyVecELm8EEEvRKNS_6TensorESA_lllENKUlvE0_clEvENKUlvE_clEvEUliE_St5arrayIPcLm2EEEEviT0_T1_,"a",@progbits
	.sectionflags	@""
	.align	4
.nv.constant0._ZN2at6native29vectorized_elementwise_kernelILi8EZZZNS0_67_GLOBAL__N__bb565c37_34_ValidateCompressedIndicesKernel_cu_33a4b88b42_validate_compressed_sparse_indices_kernelILNS2_8CDimNameE1ENS2_18CUDAKernelLauncherENS2_14EmptyVecKernelENS2_8DummyVecELm8EEEvRKNS_6TensorESA_lllENKUlvE0_clEvENKUlvE_clEvEUliE_St5arrayIPcLm2EEEEviT0_T1_:
	.zero		576


//--------------------- .nv.constant0._ZN2at6native18elementwise_kernelILi128ELi4EZNS0_15gpu_kernel_implIZZZNS0_67_GLOBAL__N__bb565c37_34_ValidateCompressedIndicesKernel_cu_33a4b88b42_validate_compressed_sparse_indices_kernelILNS3_8CDimNameE0ENS3_18CUDAKernelLauncherENS3_14EmptyVecKernelENS3_8DummyVecELm0EEEvRKNS_6TensorESB_lllENKUlvE1_clEvENKUlvE0_clEvEUllllllE_EEvRNS_18TensorIteratorBaseERKT_EUliE_EEviT1_ --------------------------
	.section	.nv.constant0._ZN2at6native18elementwise_kernelILi128ELi4EZNS0_15gpu_kernel_implIZZZNS0_67_GLOBAL__N__bb565c37_34_ValidateCompressedIndicesKernel_cu_33a4b88b42_validate_compressed_sparse_indices_kernelILNS3_8CDimNameE0ENS3_18CUDAKernelLauncherENS3_14EmptyVecKernelENS3_8DummyVecELm0EEEvRKNS_6TensorESB_lllENKUlvE1_clEvENKUlvE0_clEvEUllllllE_EEvRNS_18TensorIteratorBaseERKT_EUliE_EEviT1_,"a",@progbits
	.sectionflags	@""
	.align	4
.nv.constant0._ZN2at6native18elementwise_kernelILi128ELi4EZNS0_15gpu_kernel_implIZZZNS0_67_GLOBAL__N__bb565c37_34_ValidateCompressedIndicesKernel_cu_33a4b88b42_validate_compressed_sparse_indices_kernelILNS3_8CDimNameE0ENS3_18CUDAKernelLauncherENS3_14EmptyVecKernelENS3_8DummyVecELm0EEEvRKNS_6TensorESB_lllENKUlvE1_clEvENKUlvE0_clEvEUllllllE_EEvRNS_18TensorIteratorBaseERKT_EUliE_EEviT1_:
	.zero		1568


//--------------------- .nv.constant0._ZN2at6native27unrolled_elementwise_kernelIZZZNS0_67_GLOBAL__N__bb565c37_34_ValidateCompressedIndicesKernel_cu_33a4b88b42_validate_compressed_sparse_indices_kernelILNS2_8CDimNameE0ENS2_18CUDAKernelLauncherENS2_14EmptyVecKernelENS2_8DummyVecELm0EEEvRKNS_6TensorESA_lllENKUlvE1_clEvENKUlvE0_clEvEUllllllE_St5arrayIPcLm6EELi4E23TrivialOffsetCalculatorILi5EjESH_ILi1EjENS0_6memory12LoadWithCastILi5EEENSK_13StoreWithCastILi1EEEEEviT_T0_T2_T3_T4_T5_ --------------------------
	.section	.nv.constant0._ZN2at6native27unrolled_elementwise_kernelIZZZNS0_67_GLOBAL__N__bb565c37_34_ValidateCompressedIndicesKernel_cu_33a4b88b42_validate_compressed_sparse_indices_kernelILNS2_8CDimNameE0ENS2_18CUDAKernelLauncherENS2_14EmptyVecKernelENS2_8DummyVecELm0EEEvRKNS_6TensorESA_lllENKUlvE1_clEvENKUlvE0_clEvEUllllllE_St5arrayIPcLm6EELi4E23TrivialOffsetCalculatorILi5EjESH_ILi1EjENS0_6memory12LoadWithCastILi5EEENSK_13StoreWithCastILi1EEEEEviT_T0_T2_T3_T4_T5_,"a",@progbits
	.sectionflags	@""
	.align	4
.nv.constant0._ZN2at6native27unrolled_elementwise_kernelIZZZNS0_67_GLOBAL__N__bb565c37_34_ValidateCompressedIndicesKernel_cu_33a4b88b42_validate_compressed_sparse_indices_kernelILNS2_8CDimNameE0ENS2_18CUDAKernelLauncherENS2_14EmptyVecKernelENS2_8DummyVecELm0EEEvRKNS_6TensorESA_lllENKUlvE1_clEvENKUlvE0_clEvEUllllllE_St5arrayIPcLm6EELi4E23TrivialOffsetCalculatorILi5EjESH_ILi1EjENS0_6memory12LoadWithCastILi5EEENSK_13StoreWithCastILi1EEEEEviT_T0_T2_T3_T4_T5_:
	.zero		688


//--------------------- .nv.constant0._ZN2at6native18elementwise_kernelILi128ELi2EZNS0_22gpu_kernel_impl_nocastIZZZNS0_67_GLOBAL__N__bb565c37_34_ValidateCompressedIndicesKernel_cu_33a4b88b42_validate_compressed_sparse_indices_kernelILNS3_8CDimNameE0ENS3_18CUDAKernelLauncherENS3_14EmptyVecKernelENS3_8DummyVecELm0EEEvRKNS_6TensorESB_lllENKUlvE1_clEvENKUlvE0_clEvEUllllllE_EEvRNS_18TensorIteratorBaseERKT_EUliE_EEviT1_ --------------------------
	.section	.nv.constant0._ZN2at6native18elementwise_kernelILi128ELi2EZNS0_22gpu_kernel_impl_nocastIZZZNS0_67_GLOBAL__N__bb565c37_34_ValidateCompressedIndicesKernel_cu_33a4b88b42_validate_compressed_sparse_indices_kernelILNS3_8CDimNameE0ENS3_18CUDAKernelLauncherENS3_14EmptyVecKernelENS3_8DummyVecELm0EEEvRKNS_6TensorESB_lllENKUlvE1_clEvENKUlvE0_clEvEUllllllE_EEvRNS_18TensorIteratorBaseERKT_EUliE_EEviT1_,"a",@progbits
	.sectionflags	@""
	.align	4
.nv.constant0._ZN2at6native18elementwise_kernelILi128ELi2EZNS0_22gpu_kernel_impl_nocastIZZZNS0_67_GLOBAL__N__bb565c37_34_ValidateCompressedIndicesKernel_cu_33a4b88b42_validate_compressed_sparse_indices_kernelILNS3_8CDimNameE0ENS3_18CUDAKernelLauncherENS3_14EmptyVecKernelENS3_8DummyVecELm0EEEvRKNS_6TensorESB_lllENKUlvE1_clEvENKUlvE0_clEvEUllllllE_EEvRNS_18TensorIteratorBaseERKT_EUliE_EEviT1_:
	.zero		1560


//--------------------- .nv.constant0._ZN2at6native27unrolled_elementwise_kernelIZZZNS0_67_GLOBAL__N__bb565c37_34_ValidateCompressedIndicesKernel_cu_33a4b88b42_validate_compressed_sparse_indices_kernelILNS2_8CDimNameE0ENS2_18CUDAKernelLauncherENS2_14EmptyVecKernelENS2_8DummyVecELm0EEEvRKNS_6TensorESA_lllENKUlvE1_clEvENKUlvE0_clEvEUllllllE_St5arrayIPcLm6EELi4E23TrivialOffsetCalculatorILi5EjESH_ILi1EjENS0_6memory15LoadWithoutCastENSK_16StoreWithoutCastEEEviT_T0_T2_T3_T4_T5_ --------------------------
	.section	.nv.constant0._ZN2at6native27unrolled_elementwise_kernelIZZZNS0_67_GLOBAL__N__bb565c37_34_ValidateCompressedIndicesKernel_cu_33a4b88b42_validate_compressed_sparse_indices_kernelILNS2_8CDimNameE0ENS2_18CUDAKernelLauncherENS2_14EmptyVecKernelENS2_8DummyVecELm0EEEvRKNS_6TensorESA_lllENKUlvE1_clEvENKUlvE0_clEvEUllllllE_St5arrayIPcLm6EELi4E23TrivialOffsetCalculatorILi5EjESH_ILi1EjENS0_6memory15LoadWithoutCastENSK_16StoreWithoutCastEEEviT_T0_T2_T3_T4_T5_,"a",@progbits
	.sectionflags	@""
	.align	4
.nv.constant0._ZN2at6native27unrolled_elementwise_kernelIZZZNS0_67_GLOBAL__N__bb565c37_34_ValidateCompressedIndicesKernel_cu_33a4b88b42_validate_compressed_sparse_indices_kernelILNS2_8CDimNameE0ENS2_18CUDAKernelLauncherENS2_14EmptyVecKernelENS2_8DummyVecELm0EEEvRKNS_6TensorESA_lllENKUlvE1_clEvENKUlvE0_clEvEUllllllE_St5arrayIPcLm6EELi4E23TrivialOffsetCalculatorILi5EjESH_ILi1EjENS0_6memory15LoadWithoutCastENSK_16StoreWithoutCastEEEviT_T0_T2_T3_T4_T5_:
	.zero		652


//--------------------- .nv.constant0._ZN2at6native29vectorized_elementwise_kernelILi2EZZZNS0_67_GLOBAL__N__bb565c37_34_ValidateCompressedIndicesKernel_cu_33a4b88b42_validate_compressed_sparse_indices_kernelILNS2_8CDimNameE0ENS2_18CUDAKernelLauncherENS2_14EmptyVecKernelENS2_8DummyVecELm0EEEvRKNS_6TensorESA_lllENKUlvE1_clEvENKUlvE0_clEvEUllllllE_St5arrayIPcLm6EEEEviT0_T1_ --------------------------
	.section	.nv.constant0._ZN2at6native29vectorized_elementwise_kernelILi2EZZZNS0_67_GLOBAL__N__bb565c37_34_ValidateCompressedIndicesKernel_cu_33a4b88b42_validate_compressed_sparse_indices_kernelILNS2_8CDimNameE0ENS2_18CUDAKernelLauncherENS2_14EmptyVecKernelENS2_8DummyVecELm0EEEvRKNS_6TensorESA_lllENKUlvE1_clEvENKUlvE0_clEvEUllllllE_St5arrayIPcLm6EEEEviT0_T1_,"a",@progbits
	.sectionflags	@""
	.align	4
.nv.constant0._ZN2at6native29vectorized_elementwise_kernelILi2EZZZNS0_67_GLOBAL__N__bb565c37_34_ValidateCompressedIndicesKernel_cu_33a4b88b42_validate_compressed_sparse_indices_kernelILNS2_8CDimNameE0ENS2_18CUDAKernelLauncherENS2_14EmptyVecKernelENS2_8DummyVecELm0EEEvRKNS_6TensorESA_lllENKUlvE1_clEvENKUlvE0_clEvEUllllllE_St5arrayIPcLm6EEEEviT0_T1_:
	.zero		648


//--------------------- .nv.constant0._ZN2at6native29vectorized_elementwise_kernelILi4EZZZNS0_67_GLOBAL__N__bb565c37_34_ValidateCompressedIndicesKernel_cu_33a4b88b42_validate_compressed_sparse_indices_kernelILNS2_8CDimNameE0ENS2_18CUDAKernelLauncherENS2_14EmptyVecKernelENS2_8DummyVecELm0EEEvRKNS_6TensorESA_lllENKUlvE1_clEvENKUlvE0_clEvEUllllllE_St5arrayIPcLm6EEEEviT0_T1_ --------------------------
	.section	.nv.constant0._ZN2at6native29vectorized_elementwise_kernelILi4EZZZNS0_67_GLOBAL__N__bb565c37_34_ValidateCompressedIndicesKernel_cu_33a4b88b42_validate_compressed_sparse_indices_kernelILNS2_8CDimNameE0ENS2_18CUDAKernelLauncherENS2_14EmptyVecKernelENS2_8DummyVecELm0EEEvRKNS_6TensorESA_lllENKUlvE1_clEvENKUlvE0_clEvEUllllllE_St5arrayIPcLm6EEEEviT0_T1_,"a",@progbits
	.sectionflags	@""
	.align	4
.nv.constant0._ZN2at6native29vectorized_elementwise_kernelILi4EZZZNS0_67_GLOBAL__N__bb565c37_34_ValidateCompressedIndicesKernel_cu_33a4b88b42_validate_compressed_sparse_indices_kernelILNS2_8CDimNameE0ENS2_18CUDAKernelLauncherENS2_14EmptyVecKernelENS2_8DummyVecELm0EEEvRKNS_6TensorESA_lllENKUlvE1_clEvENKUlvE0_clEvEUllllllE_St5arrayIPcLm6EEEEviT0_T1_:
	.zero		648


//--------------------- .nv.constant0._ZN2at6native29vectorized_elementwise_kernelILi8EZZZNS0_67_GLOBAL__N__bb565c37_34_ValidateCompressedIndicesKernel_cu_33a4b88b42_validate_compressed_sparse_indices_kernelILNS2_8CDimNameE0ENS2_18CUDAKernelLauncherENS2_14EmptyVecKernelENS2_8DummyVecELm0EEEvRKNS_6TensorESA_lllENKUlvE1_clEvENKUlvE0_clEvEUllllllE_St5arrayIPcLm6EEEEviT0_T1_ --------------------------
	.section	.nv.constant0._ZN2at6native29vectorized_elementwise_kernelILi8EZZZNS0_67_GLOBAL__N__bb565c37_34_ValidateCompressedIndicesKernel_cu_33a4b88b42_validate_compressed_sparse_indices_kernelILNS2_8CDimNameE0ENS2_18CUDAKernelLauncherENS2_14EmptyVecKernelENS2_8DummyVecELm0EEEvRKNS_6TensorESA_lllENKUlvE1_clEvENKUlvE0_clEvEUllllllE_St5arrayIPcLm6EEEEviT0_T1_,"a",@progbits
	.sectionflags	@""
	.align	4
.nv.constant0._ZN2at6native29vectorized_elementwise_kernelILi8EZZZNS0_67_GLOBAL__N__bb565c37_34_ValidateCompressedIndicesKernel_cu_33a4b88b42_validate_compressed_sparse_indices_kernelILNS2_8CDimNameE0ENS2_18CUDAKernelLauncherENS2_14EmptyVecKernelENS2_8DummyVecELm0EEEvRKNS_6TensorESA_lllENKUlvE1_clEvENKUlvE0_clEvEUllllllE_St5arrayIPcLm6EEEEviT0_T1_:
	.zero		648


//--------------------- .nv.constant0._ZN2at6native18elementwise_kernelILi128ELi4EZNS0_15gpu_kernel_implIZZZNS0_67_GLOBAL__N__bb565c37_34_ValidateCompressedIndicesKernel_cu_33a4b88b42_validate_compressed_sparse_indices_kernelILNS3_8CDimNameE0ENS3_18CUDAKernelLauncherENS3_14EmptyVecKernelENS3_8DummyVecELm0EEEvRKNS_6TensorESB_lllENKUlvE1_clEvENKUlvE_clEvEUliiiiiE_EEvRNS_18TensorIteratorBaseERKT_EUliE_EEviT1_ --------------------------
	.section	.nv.constant0._ZN2at6native18elementwise_kernelILi128ELi4EZNS0_15gpu_kernel_implIZZZNS0_67_GLOBAL__N__bb565c37_34_ValidateCompressedIndicesKernel_cu_33a4b88b42_validate_compressed_sparse_indices_kernelILNS3_8CDimNameE0ENS3_18CUDAKernelLauncherENS3_14EmptyVecKernelENS3_8DummyVecELm0EEEvRKNS_6TensorESB_lllENKUlvE1_clEvENKUlvE_clEvEUliiiiiE_EEvRNS_18TensorIteratorBaseERKT_EUliE_EEviT1_,"a",@progbits
	.sectionflags	@""
	.align	4
.nv.constant0._ZN2at6native18elementwise_kernelILi128ELi4EZNS0_15gpu_kernel_implIZZZNS0_67_GLOBAL__N__bb565c37_34_ValidateCompressedIndicesKernel_cu_33a4b88b42_validate_compressed_sparse_indices_kernelILNS3_8CDimNameE0ENS3_18CUDAKernelLauncherENS3_14EmptyVecKernelENS3_8DummyVecELm0EEEvRKNS_6TensorESB_lllENKUlvE1_clEvENKUlvE_clEvEUliiiiiE_EEvRNS_18TensorIteratorBaseERKT_EUliE_EEviT1_:
	.zero		1568


//--------------------- .nv.constant0._ZN2at6native27unrolled_elementwise_kernelIZZZNS0_67_GLOBAL__N__bb565c37_34_ValidateCompressedIndicesKernel_cu_33a4b88b42_validate_compressed_sparse_indices_kernelILNS2_8CDimNameE0ENS2_18CUDAKernelLauncherENS2_14EmptyVecKernelENS2_8DummyVecELm0EEEvRKNS_6TensorESA_lllENKUlvE1_clEvENKUlvE_clEvEUliiiiiE_St5arrayIPcLm6EELi4E23TrivialOffsetCalculatorILi5EjESH_ILi1EjENS0_6memory12LoadWithCastILi5EEENSK_13StoreWithCastILi1EEEEEviT_T0_T2_T3_T4_T5_ --------------------------
	.section	.nv.constant0._ZN2at6native27unrolled_elementwise_kernelIZZZNS0_67_GLOBAL__N__bb565c37_34_ValidateCompressedIndicesKernel_cu_33a4b88b42_validate_compressed_sparse_indices_kernelILNS2_8CDimNameE0ENS2_18CUDAKernelLauncherENS2_14EmptyVecKernelENS2_8DummyVecELm0EEEvRKNS_6TensorESA_lllENKUlvE1_clEvENKUlvE_clEvEUliiiiiE_St5arrayIPcLm6EELi4E23TrivialOffsetCalculatorILi5EjESH_ILi1EjENS0_6memory12LoadWithCastILi5EEENSK_13StoreWithCastILi1EEEEEviT_T0_T2_T3_T4_T5_,"a",@progbits
	.sectionflags	@""
	.align	4
.nv.constant0._ZN2at6native27unrolled_elementwise_kernelIZZZNS0_67_GLOBAL__N__bb565c37_34_ValidateCompressedIndicesKernel_cu_33a4b88b42_validate_compressed_sparse_indices_kernelILNS2_8CDimNameE0ENS2_18CUDAKernelLauncherENS2_14EmptyVecKernelENS2_8DummyVecELm0EEEvRKNS_6TensorESA_lllENKUlvE1_clEvENKUlvE_clEvEUliiiiiE_St5arrayIPcLm6EELi4E23TrivialOffsetCalculatorILi5EjESH_ILi1EjENS0_6memory12LoadWithCastILi5EEENSK_13StoreWithCastILi1EEEEEviT_T0_T2_T3_T4_T5_:
	.zero		688


//--------------------- .nv.constant0._ZN2at6native18elementwise_kernelILi128ELi2EZNS0_22gpu_kernel_impl_nocastIZZZNS0_67_GLOBAL__N__bb565c37_34_ValidateCompressedIndicesKernel_cu_33a4b88b42_validate_compressed_sparse_indices_kernelILNS3_8CDimNameE0ENS3_18CUDAKernelLauncherENS3_14EmptyVecKernelENS3_8DummyVecELm0EEEvRKNS_6TensorESB_lllENKUlvE1_clEvENKUlvE_clEvEUliiiiiE_EEvRNS_18TensorIteratorBaseERKT_EUliE_EEviT1_ --------------------------
	.section	.nv.constant0._ZN2at6native18elementwise_kernelILi128ELi2EZNS0_22gpu_kernel_impl_nocastIZZZNS0_67_GLOBAL__N__bb565c37_34_ValidateCompressedIndicesKernel_cu_33a4b88b42_validate_compressed_sparse_indices_kernelILNS3_8CDimNameE0ENS3_18CUDAKernelLauncherENS3_14EmptyVecKernelENS3_8DummyVecELm0EEEvRKNS_6TensorESB_lllENKUlvE1_clEvENKUlvE_clEvEUliiiiiE_EEvRNS_18TensorIteratorBaseERKT_EUliE_EEviT1_,"a",@progbits
	.sectionflags	@""
	.align	4
.nv.constant0._ZN2at6native18elementwise_kernelILi128ELi2EZNS0_22gpu_kernel_impl_nocastIZZZNS0_67_GLOBAL__N__bb565c37_34_ValidateCompressedIndicesKernel_cu_33a4b88b42_validate_compressed_sparse_indices_kernelILNS3_8CDimNameE0ENS3_18CUDAKernelLauncherENS3_14EmptyVecKernelENS3_8DummyVecELm0EEEvRKNS_6TensorESB_lllENKUlvE1_clEvENKUlvE_clEvEUliiiiiE_EEvRNS_18TensorIteratorBaseERKT_EUliE_EEviT1_:
	.zero		1560


//--------------------- .nv.constant0._ZN2at6native27unrolled_elementwise_kernelIZZZNS0_67_GLOBAL__N__bb565c37_34_ValidateCompressedIndicesKernel_cu_33a4b88b42_validate_compressed_sparse_indices_kernelILNS2_8CDimNameE0ENS2_18CUDAKernelLauncherENS2_14EmptyVecKernelENS2_8DummyVecELm0EEEvRKNS_6TensorESA_lllENKUlvE1_clEvENKUlvE_clEvEUliiiiiE_St5arrayIPcLm6EELi4E23TrivialOffsetCalculatorILi5EjESH_ILi1EjENS0_6memory15LoadWithoutCastENSK_16StoreWithoutCastEEEviT_T0_T2_T3_T4_T5_ --------------------------
	.section	.nv.constant0._ZN2at6native27unrolled_elementwise_kernelIZZZNS0_67_GLOBAL__N__bb565c37_34_ValidateCompressedIndicesKernel_cu_33a4b88b42_validate_compressed_sparse_indices_kernelILNS2_8CDimNameE0ENS2_18CUDAKernelLauncherENS2_14EmptyVecKernelENS2_8DummyVecELm0EEEvRKNS_6TensorESA_lllENKUlvE1_clEvENKUlvE_clEvEUliiiiiE_St5arrayIPcLm6EELi4E23TrivialOffsetCalculatorILi5EjESH_ILi1EjENS0_6memory15LoadWithoutCastENSK_16StoreWithoutCastEEEviT_T0_T2_T3_T4_T5_,"a",@progbits
	.sectionflags	@""
	.align	4
.nv.constant0._ZN2at6native27unrolled_elementwise_kernelIZZZNS0_67_GLOBAL__N__bb565c37_34_ValidateCompressedIndicesKernel_cu_33a4b88b42_validate_compressed_sparse_indices_kernelILNS2_8CDimNameE0ENS2_18CUDAKernelLauncherENS2_14EmptyVecKernelENS2_8DummyVecELm0EEEvRKNS_6TensorESA_lllENKUlvE1_clEvENKUlvE_clEvEUliiiiiE_St5arrayIPcLm6EELi4E23TrivialOffsetCalculatorILi5EjESH_ILi1EjENS0_6memory15LoadWithoutCastENSK_16StoreWithoutCastEEEviT_T0_T2_T3_T4_T5_:
	.zero		652


//--------------------- .nv.constant0._ZN2at6native29vectorized_elementwise_kernelILi2EZZZNS0_67_GLOBAL__N__bb565c37_34_ValidateCompressedIndicesKernel_cu_33a4b88b42_validate_compressed_sparse_indices_kernelILNS2_8CDimNameE0ENS2_18CUDAKernelLauncherENS2_14EmptyVecKernelENS2_8DummyVecELm0EEEvRKNS_6TensorESA_lllENKUlvE1_clEvENKUlvE_clEvEUliiiiiE_St5arrayIPcLm6EEEEviT0_T1_ --------------------------
	.section	.nv.constant0._ZN2at6native29vectorized_elementwise_kernelILi2EZZZNS0_67_GLOBAL__N__bb565c37_34_ValidateCompressedIndicesKernel_cu_33a4b88b42_validate_compressed_sparse_indices_kernelILNS2_8CDimNameE0ENS2_18CUDAKernelLauncherENS2_14EmptyVecKernelENS2_8DummyVecELm0EEEvRKNS_6TensorESA_lllENKUlvE1_clEvENKUlvE_clEvEUliiiiiE_St5arrayIPcLm6EEEEviT0_T1_,"a",@progbits
	.sectionflags	@""
	.align	4
.nv.constant0._ZN2at6native29vectorized_elementwise_kernelILi2EZZZNS0_67_GLOBAL__N__bb565c37_34_ValidateCompressedIndicesKernel_cu_33a4b88b42_validate_compressed_sparse_indices_kernelILNS2_8CDimNameE0ENS2_18CUDAKernelLauncherENS2_14EmptyVecKernelENS2_8DummyVecELm0EEEvRKNS_6TensorESA_lllENKUlvE1_clEvENKUlvE_clEvEUliiiiiE_St5arrayIPcLm6EEEEviT0_T1_:
	.zero		648


//--------------------- .nv.constant0._ZN2at6native29vectorized_elementwise_kernelILi4EZZZNS0_67_GLOBAL__N__bb565c37_34_ValidateCompressedIndicesKernel_cu_33a4b88b42_validate_compressed_sparse_indices_kernelILNS2_8CDimNameE0ENS2_18CUDAKernelLauncherENS2_14EmptyVecKernelENS2_8DummyVecELm0EEEvRKNS_6TensorESA_lllENKUlvE1_clEvENKUlvE_clEvEUliiiiiE_St5arrayIPcLm6EEEEviT0_T1_ --------------------------
	.section	.nv.constant0._ZN2at6native29vectorized_elementwise_kernelILi4EZZZNS0_67_GLOBAL__N__bb565c37_34_ValidateCompressedIndicesKernel_cu_33a4b88b42_validate_compressed_sparse_indices_kernelILNS2_8CDimNameE0ENS2_18CUDAKernelLauncherENS2_14EmptyVecKernelENS2_8DummyVecELm0EEEvRKNS_6TensorESA_lllENKUlvE1_clEvENKUlvE_clEvEUliiiiiE_St5arrayIPcLm6EEEEviT0_T1_,"a",@progbits
	.sectionflags	@""
	.align	4
.nv.constant0._ZN2at6native29vectorized_elementwise_kernelILi4EZZZNS0_67_GLOBAL__N__bb565c37_34_ValidateCompressedIndicesKernel_cu_33a4b88b42_validate_compressed_sparse_indices_kernelILNS2_8CDimNameE0ENS2_18CUDAKernelLauncherENS2_14EmptyVecKernelENS2_8DummyVecELm0EEEvRKNS_6TensorESA_lllENKUlvE1_clEvENKUlvE_clEvEUliiiiiE_St5arrayIPcLm6EEEEviT0_T1_:
	.zero		648


//--------------------- .nv.constant0._ZN2at6native29vectorized_elementwise_kernelILi8EZZZNS0_67_GLOBAL__N__bb565c37_34_ValidateCompressedIndicesKernel_cu_33a4b88b42_validate_compressed_sparse_indices_kernelILNS2_8CDimNameE0ENS2_18CUDAKernelLauncherENS2_14EmptyVecKernelENS2_8DummyVecELm0EEEvRKNS_6TensorESA_lllENKUlvE1_clEvENKUlvE_clEvEUliiiiiE_St5arrayIPcLm6EEEEviT0_T1_ --------------------------
	.section	.nv.constant0._ZN2at6native29vectorized_elementwise_kernelILi8EZZZNS0_67_GLOBAL__N__bb565c37_34_ValidateCompressedIndicesKernel_cu_33a4b88b42_validate_compressed_sparse_indices_kernelILNS2_8CDimNameE0ENS2_18CUDAKernelLauncherENS2_14EmptyVecKernelENS2_8DummyVecELm0EEEvRKNS_6TensorESA_lllENKUlvE1_clEvENKUlvE_clEvEUliiiiiE_St5arrayIPcLm6EEEEviT0_T1_,"a",@progbits
	.sectionflags	@""
	.align	4
.nv.constant0._ZN2at6native29vectorized_elementwise_kernelILi8EZZZNS0_67_GLOBAL__N__bb565c37_34_ValidateCompressedIndicesKernel_cu_33a4b88b42_validate_compressed_sparse_indices_kernelILNS2_8CDimNameE0ENS2_18CUDAKernelLauncherENS2_14EmptyVecKernelENS2_8DummyVecELm0EEEvRKNS_6TensorESA_lllENKUlvE1_clEvENKUlvE_clEvEUliiiiiE_St5arrayIPcLm6EEEEviT0_T1_:
	.zero		648


//--------------------- .nv.constant0._ZN2at6native18elementwise_kernelILi128ELi4EZNS0_15gpu_kernel_implIZZZNS0_67_GLOBAL__N__bb565c37_34_ValidateCompressedIndicesKernel_cu_33a4b88b42_validate_compressed_sparse_indices_kernelILNS3_8CDimNameE0ENS3_18CUDAKernelLauncherENS3_14EmptyVecKernelENS3_8DummyVecELm0EEEvRKNS_6TensorESB_lllENKUlvE0_clEvENKUlvE0_clEvEUllE_EEvRNS_18TensorIteratorBaseERKT_EUliE_EEviT1_ --------------------------
	.section	.nv.constant0._ZN2at6native18elementwise_kernelILi128ELi4EZNS0_15gpu_kernel_implIZZZNS0_67_GLOBAL__N__bb565c37_34_ValidateCompressedIndicesKernel_cu_33a4b88b42_validate_compressed_sparse_indices_kernelILNS3_8CDimNameE0ENS3_18CUDAKernelLauncherENS3_14EmptyVecKernelENS3_8DummyVecELm0EEEvRKNS_6TensorESB_lllENKUlvE0_clEvENKUlvE0_clEvEUllE_EEvRNS_18TensorIteratorBaseERKT_EUliE_EEviT1_,"a",@progbits
	.sectionflags	@""
	.align	4
.nv.constant0._ZN2at6native18elementwise_kernelILi128ELi4EZNS0_15gpu_kernel_implIZZZNS0_67_GLOBAL__N__bb565c37_34_ValidateCompressedIndicesKernel_cu_33a4b88b42_validate_compressed_sparse_indices_kernelILNS3_8CDimNameE0ENS3_18CUDAKernelLauncherENS3_14EmptyVecKernelENS3_8DummyVecELm0EEEvRKNS_6TensorESB_lllENKUlvE0_clEvENKUlvE0_clEvEUllE_EEvRNS_18TensorIteratorBaseERKT_EUliE_EEviT1_:
	.zero		1096


//--------------------- .nv.constant0._ZN2at6native27unrolled_elementwise_kernelIZZZNS0_67_GLOBAL__N__bb565c37_34_ValidateCompressedIndicesKernel_cu_33a4b88b42_validate_compressed_sparse_indices_kernelILNS2_8CDimNameE0ENS2_18CUDAKernelLauncherENS2_14EmptyVecKernelENS2_8DummyVecELm0EEEvRKNS_6TensorESA_lllENKUlvE0_clEvENKUlvE0_clEvEUllE_St5arrayIPcLm2EELi4E23TrivialOffsetCalculatorILi1EjESI_NS0_6memory12LoadWithCastILi1EEENSJ_13StoreWithCastILi1EEEEEviT_T0_T2_T3_T4_T5_ --------------------------
	.section	.nv.constant0._ZN2at6native27unrolled_elementwise_kernelIZZZNS0_67_GLOBAL__N__bb565c37_34_ValidateCompressedIndicesKernel_cu_33a4b88b42_validate_compressed_sparse_indices_kernelILNS2_8CDimNameE0ENS2_18CUDAKernelLauncherENS2_14EmptyVecKernelENS2_8DummyVecELm0EEEvRKNS_6TensorESA_lllENKUlvE0_clEvENKUlvE0_clEvEUllE_St5arrayIPcLm2EELi4E23TrivialOffsetCalculatorILi1EjESI_NS0_6memory12LoadWithCastILi1EEENSJ_13StoreWithCastILi1EEEEEviT_T0_T2_T3_T4_T5_,"a",@progbits
	.sectionflags	@""
	.align	4
.nv.constant0._ZN2at6native27unrolled_elementwise_kernelIZZZNS0_67_GLOBAL__N__bb565c37_34_ValidateCompressedIndicesKernel_cu_33a4b88b42_validate_compressed_sparse_indices_kernelILNS2_8CDimNameE0ENS2_18CUDAKernelLauncherENS2_14EmptyVecKernelENS2_8DummyVecELm0EEEvRKNS_6TensorESA_lllENKUlvE0_clEvENKUlvE0_clEvEUllE_St5arrayIPcLm2EELi4E23TrivialOffsetCalculatorILi1EjESI_NS0_6memory12LoadWithCastILi1EEENSJ_13StoreWithCastILi1EEEEEviT_T0_T2_T3_T4_T5_:
	.zero		596


//--------------------- .nv.constant0._ZN2at6native18elementwise_kernelILi128ELi2EZNS0_22gpu_kernel_impl_nocastIZZZNS0_67_GLOBAL__N__bb565c37_34_ValidateCompressedIndicesKernel_cu_33a4b88b42_validate_compressed_sparse_indices_kernelILNS3_8CDimNameE0ENS3_18CUDAKernelLauncherENS3_14EmptyVecKernelENS3_8DummyVecELm0EEEvRKNS_6TensorESB_lllENKUlvE0_clEvENKUlvE0_clEvEUllE_EEvRNS_18TensorIteratorBaseERKT_EUliE_EEviT1_ --------------------------
	.section	.nv.constant0._ZN2at6native18elementwise_kernelILi128ELi2EZNS0_22gpu_kernel_impl_nocastIZZZNS0_67_GLOBAL__N__bb565c37_34_ValidateCompressedIndicesKernel_cu_33a4b88b42_validate_compressed_sparse_indices_kernelILNS3_8CDimNameE0ENS3_18CUDAKernelLauncherENS3_14EmptyVecKernelENS3_8DummyVecELm0EEEvRKNS_6TensorESB_lllENKUlvE0_clEvENKUlvE0_clEvEUllE_EEvRNS_18TensorIteratorBaseERKT_EUliE_EEviT1_,"a",@progbits
	.sectionflags	@""
	.align	4
.nv.constant0._ZN2at6native18elementwise_kernelILi128ELi2EZNS0_22gpu_kernel_impl_nocastIZZZNS0_67_GLOBAL__N__bb565c37_34_ValidateCompressedIndicesKernel_cu_33a4b88b42_validate_compressed_sparse_indices_kernelILNS3_8CDimNameE0ENS3_18CUDAKernelLauncherENS3_14EmptyVecKernelENS3_8DummyVecELm0EEEvRKNS_6TensorESB_lllENKUlvE0_clEvENKUlvE0_clEvEUllE_EEvRNS_18TensorIteratorBaseERKT_EUliE_EEviT1_:
	.zero		1088


//--------------------- .nv.constant0._ZN2at6native27unrolled_elementwise_kernelIZZZNS0_67_GLOBAL__N__bb565c37_34_ValidateCompressedIndicesKernel_cu_33a4b88b42_validate_compressed_sparse_indices_kernelILNS2_8CDimNameE0ENS2_18CUDAKernelLauncherENS2_14EmptyVecKernelENS2_8DummyVecELm0EEEvRKNS_6TensorESA_lllENKUlvE0_clEvENKUlvE0_clEvEUllE_St5arrayIPcLm2EELi4E23TrivialOffsetCalculatorILi1EjESI_NS0_6memory15LoadWithoutCastENSJ_16StoreWithoutCastEEEviT_T0_T2_T3_T4_T5_ --------------------------
	.section	.nv.constant0._ZN2at6native27unrolled_elementwise_kernelIZZZNS0_67_GLOBAL__N__bb565c37_34_ValidateCompressedIndicesKernel_cu_33a4b88b42_validate_compressed_sparse_indices_kernelILNS2_8CDimNameE0ENS2_18CUDAKernelLauncherENS2_14EmptyVecKernelENS2_8DummyVecELm0EEEvRKNS_6TensorESA_lllENKUlvE0_clEvENKUlvE0_clEvEUllE_St5arrayIPcLm2EELi4E23TrivialOffsetCalculatorILi1EjESI_NS0_6memory15LoadWithoutCastENSJ_16StoreWithoutCastEEEviT_T0_T2_T3_T4_T5_,"a",@progbits
	.sectionflags	@""
	.align	4
.nv.constant0._ZN2at6native27unrolled_elementwise_kernelIZZZNS0_67_GLOBAL__N__bb565c37_34_ValidateCompressedIndicesKernel_cu_33a4b88b42_validate_compressed_sparse_indices_kernelILNS2_8CDimNameE0ENS2_18CUDAKernelLauncherENS2_14EmptyVecKernelENS2_8DummyVecELm0EEEvRKNS_6TensorESA_lllENKUlvE0_clEvENKUlvE0_clEvEUllE_St5arrayIPcLm2EELi4E23TrivialOffsetCalculatorILi1EjESI_NS0_6memory15LoadWithoutCastENSJ_16StoreWithoutCastEEEviT_T0_T2_T3_T4_T5_:
	.zero		580


//--------------------- .nv.constant0._ZN2at6native29vectorized_elementwise_kernelILi2EZZZNS0_67_GLOBAL__N__bb565c37_34_ValidateCompressedIndicesKernel_cu_33a4b88b42_validate_compressed_sparse_indices_kernelILNS2_8CDimNameE0ENS2_18CUDAKernelLauncherENS2_14EmptyVecKernelENS2_8DummyVecELm0EEEvRKNS_6TensorESA_lllENKUlvE0_clEvENKUlvE0_clEvEUllE_St5arrayIPcLm2EEEEviT0_T1_ --------------------------
	.section	.nv.constant0._ZN2at6native29vectorized_elementwise_kernelILi2EZZZNS0_67_GLOBAL__N__bb565c37_34_ValidateCompressedIndicesKernel_cu_33a4b88b42_validate_compressed_sparse_indices_kernelILNS2_8CDimNameE0ENS2_18CUDAKernelLauncherENS2_14EmptyVecKernelENS2_8DummyVecELm0EEEvRKNS_6TensorESA_lllENKUlvE0_clEvENKUlvE0_clEvEUllE_St5arrayIPcLm2EEEEviT0_T1_,"a",@progbits
	.sectionflags	@""
	.align	4
.nv.constant0._ZN2at6native29vectorized_elementwise_kernelILi2EZZZNS0_67_GLOBAL__N__bb565c37_34_ValidateCompressedIndicesKernel_cu_33a4b88b42_validate_compressed_sparse_indices_kernelILNS2_8CDimNameE0ENS2_18CUDAKernelLauncherENS2_14EmptyVecKernelENS2_8DummyVecELm0EEEvRKNS_6TensorESA_lllENKUlvE0_clEvENKUlvE0_clEvEUllE_St5arrayIPcLm2EEEEviT0_T1_:
	.zero		576


//--------------------- .nv.constant0._ZN2at6native29vectorized_elementwise_kernelILi4EZZZNS0_67_GLOBAL__N__bb565c37_34_ValidateCompressedIndicesKernel_cu_33a4b88b42_validate_compressed_sparse_indices_kernelILNS2_8CDimNameE0ENS2_18CUDAKernelLauncherENS2_14EmptyVecKernelENS2_8DummyVecELm0EEEvRKNS_6TensorESA_lllENKUlvE0_clEvENKUlvE0_clEvEUllE_St5arrayIPcLm2EEEEviT0_T1_ --------------------------
	.section	.nv.constant0._ZN2at6native29vectorized_elementwise_kernelILi4EZZZNS0_67_GLOBAL__N__bb565c37_34_ValidateCompressedIndicesKernel_cu_33a4b88b42_validate_compressed_sparse_indices_kernelILNS2_8CDimNameE0ENS2_18CUDAKernelLauncherENS2_14EmptyVecKernelENS2_8DummyVecELm0EEEvRKNS_6TensorESA_lllENKUlvE0_clEvENKUlvE0_clEvEUllE_St5arrayIPcLm2EEEEviT0_T1_,"a",@progbits
	.sectionflags	@""
	.align	4
.nv.constant0._ZN2at6native29vectorized_elementwise_kernelILi4EZZZNS0_67_GLOBAL__N__bb565c37_34_ValidateCompressedIndicesKernel_cu_33a4b88b42_validate_compressed_sparse_indices_kernelILNS2_8CDimNameE0ENS2_18CUDAKernelLauncherENS2_14EmptyVecKernelENS2_8DummyVecELm0EEEvRKNS_6TensorESA_lllENKUlvE0_clEvENKUlvE0_clEvEUllE_St5arrayIPcLm2EEEEviT0_T1_:
	.zero		576


//--------------------- .nv.constant0._ZN2at6native29vectorized_elementwise_kernelILi8EZZZNS0_67_GLOBAL__N__bb565c37_34_ValidateCompressedIndicesKernel_cu_33a4b88b42_validate_compressed_sparse_indices_kernelILNS2_8CDimNameE0ENS2_18CUDAKernelLauncherENS2_14EmptyVecKernelENS2_8DummyVecELm0EEEvRKNS_6TensorESA_lllENKUlvE0_clEvENKUlvE0_clEvEUllE_St5arrayIPcLm2EEEEviT0_T1_ --------------------------
	.section	.nv.constant0._ZN2at6native29vectorized_elementwise_kernelILi8EZZZNS0_67_GLOBAL__N__bb565c37_34_ValidateCompressedIndicesKernel_cu_33a4b88b42_validate_compressed_sparse_indices_kernelILNS2_8CDimNameE0ENS2_18CUDAKernelLauncherENS2_14EmptyVecKernelENS2_8DummyVecELm0EEEvRKNS_6TensorESA_lllENKUlvE0_clEvENKUlvE0_clEvEUllE_St5arrayIPcLm2EEEEviT0_T1_,"a",@progbits
	.sectionflags	@""
	.align	4
.nv.constant0._ZN2at6native29vectorized_elementwise_kernelILi8EZZZNS0_67_GLOBAL__N__bb565c37_34_ValidateCompressedIndicesKernel_cu_33a4b88b42_validate_compressed_sparse_indices_kernelILNS2_8CDimNameE0ENS2_18CUDAKernelLauncherENS2_14EmptyVecKernelENS2_8DummyVecELm0EEEvRKNS_6TensorESA_lllENKUlvE0_clEvENKUlvE0_clEvEUllE_St5arrayIPcLm2EEEEviT0_T1_:
	.zero		576


//--------------------- .nv.constant0._ZN2at6native18elementwise_kernelILi128ELi4EZNS0_15gpu_kernel_implIZZZNS0_67_GLOBAL__N__bb565c37_34_ValidateCompressedIndicesKernel_cu_33a4b88b42_validate_compressed_sparse_indices_kernelILNS3_8CDimNameE0ENS3_18CUDAKernelLauncherENS3_14EmptyVecKernelENS3_8DummyVecELm0EEEvRKNS_6TensorESB_lllENKUlvE0_clEvENKUlvE_clEvEUliE_EEvRNS_18TensorIteratorBaseERKT_EUliE_EEviT1_ --------------------------
	.section	.nv.constant0._ZN2at6native18elementwise_kernelILi128ELi4EZNS0_15gpu_kernel_implIZZZNS0_67_GLOBAL__N__bb565c37_34_ValidateCompressedIndicesKernel_cu_33a4b88b42_validate_compressed_sparse_indices_kernelILNS3_8CDimNameE0ENS3_18CUDAKernelLauncherENS3_14EmptyVecKernelENS3_8DummyVecELm0EEEvRKNS_6TensorESB_lllENKUlvE0_clEvENKUlvE_clEvEUliE_EEvRNS_18TensorIteratorBaseERKT_EUliE_EEviT1_,"a",@progbits
	.sectionflags	@""
	.align	4
.nv.constant0._ZN2at6native18elementwise_kernelILi128ELi4EZNS0_15gpu_kernel_implIZZZNS0_67_GLOBAL__N__bb565c37_34_ValidateCompressedIndicesKernel_cu_33a4b88b42_validate_compressed_sparse_indices_kernelILNS3_8CDimNameE0ENS3_18CUDAKernelLauncherENS3_14EmptyVecKernelENS3_8DummyVecELm0EEEvRKNS_6TensorESB_lllENKUlvE0_clEvENKUlvE_clEvEUliE_EEvRNS_18TensorIteratorBaseERKT_EUliE_EEviT1_:
	.zero		1096


//--------------------- .nv.constant0._ZN2at6native27unrolled_elementwise_kernelIZZZNS0_67_GLOBAL__N__bb565c37_34_ValidateCompressedIndicesKernel_cu_33a4b88b42_validate_compressed_sparse_indices_kernelILNS2_8CDimNameE0ENS2_18CUDAKernelLauncherENS2_14EmptyVecKernelENS2_8DummyVecELm0EEEvRKNS_6TensorESA_lllENKUlvE0_clEvENKUlvE_clEvEUliE_St5arrayIPcLm2EELi4E23TrivialOffsetCalculatorILi1EjESI_NS0_6memory12LoadWithCastILi1EEENSJ_13StoreWithCastILi1EEEEEviT_T0_T2_T3_T4_T5_ --------------------------
	.section	.nv.constant0._ZN2at6native27unrolled_elementwise_kernelIZZZNS0_67_GLOBAL__N__bb565c37_34_ValidateCompressedIndicesKernel_cu_33a4b88b42_validate_compressed_sparse_indices_kernelILNS2_8CDimNameE0ENS2_18CUDAKernelLauncherENS2_14EmptyVecKernelENS2_8DummyVecELm0EEEvRKNS_6TensorESA_lllENKUlvE0_clEvENKUlvE_clEvEUliE_St5arrayIPcLm2EELi4E23TrivialOffsetCalculatorILi1EjESI_NS0_6memory12LoadWithCastILi1EEENSJ_13StoreWithCastILi1EEEEEviT_T0_T2_T3_T4_T5_,"a",@progbits
	.sectionflags	@""
	.align	4
.nv.constant0._ZN2at6native27unrolled_elementwise_kernelIZZZNS0_67_GLOBAL__N__bb565c37_34_ValidateCompressedIndicesKernel_cu_33a4b88b42_validate_compressed_sparse_indices_kernelILNS2_8CDimNameE0ENS2_18CUDAKernelLauncherENS2_14EmptyVecKernelENS2_8DummyVecELm0EEEvRKNS_6TensorESA_lllENKUlvE0_clEvENKUlvE_clEvEUliE_St5arrayIPcLm2EELi4E23TrivialOffsetCalculatorILi1EjESI_NS0_6memory12LoadWithCastILi1EEENSJ_13StoreWithCastILi1EEEEEviT_T0_T2_T3_T4_T5_:
	.zero		596


//--------------------- .nv.constant0._ZN2at6native18elementwise_kernelILi128ELi2EZNS0_22gpu_kernel_impl_nocastIZZZNS0_67_GLOBAL__N__bb565c37_34_ValidateCompressedIndicesKernel_cu_33a4b88b42_validate_compressed_sparse_indices_kernelILNS3_8CDimNameE0ENS3_18CUDAKernelLauncherENS3_14EmptyVecKernelENS3_8DummyVecELm0EEEvRKNS_6TensorESB_lllENKUlvE0_clEvENKUlvE_clEvEUliE_EEvRNS_18TensorIteratorBaseERKT_EUliE_EEviT1_ --------------------------
	.section	.nv.constant0._ZN2at6native18elementwise_kernelILi128ELi2EZNS0_22gpu_kernel_impl_nocastIZZZNS0_67_GLOBAL__N__bb565c37_34_ValidateCompressedIndicesKernel_cu_33a4b88b42_validate_compressed_sparse_indices_kernelILNS3_8CDimNameE0ENS3_18CUDAKernelLauncherENS3_14EmptyVecKernelENS3_8DummyVecELm0EEEvRKNS_6TensorESB_lllENKUlvE0_clEvENKUlvE_clEvEUliE_EEvRNS_18TensorIteratorBaseERKT_EUliE_EEviT1_,"a",@progbits
	.sectionflags	@""
	.align	4
.nv.constant0._ZN2at6native18elementwise_kernelILi128ELi2EZNS0_22gpu_kernel_impl_nocastIZZZNS0_67_GLOBAL__N__bb565c37_34_ValidateCompressedIndicesKernel_cu_33a4b88b42_validate_compressed_sparse_indices_kernelILNS3_8CDimNameE0ENS3_18CUDAKernelLauncherENS3_14EmptyVecKernelENS3_8DummyVecELm0EEEvRKNS_6TensorESB_lllENKUlvE0_clEvENKUlvE_clEvEUliE_EEvRNS_18TensorIteratorBaseERKT_EUliE_EEviT1_:
	.zero		1088


//--------------------- .nv.constant0._ZN2at6native27unrolled_elementwise_kernelIZZZNS0_67_GLOBAL__N__bb565c37_34_ValidateCompressedIndicesKernel_cu_33a4b88b42_validate_compressed_sparse_indices_kernelILNS2_8CDimNameE0ENS2_18CUDAKernelLauncherENS2_14EmptyVecKernelENS2_8DummyVecELm0EEEvRKNS_6TensorESA_lllENKUlvE0_clEvENKUlvE_clEvEUliE_St5arrayIPcLm2EELi4E23TrivialOffsetCalculatorILi1EjESI_NS0_6memory15LoadWithoutCastENSJ_16StoreWithoutCastEEEviT_T0_T2_T3_T4_T5_ --------------------------
	.section	.nv.constant0._ZN2at6native27unrolled_elementwise_kernelIZZZNS0_67_GLOBAL__N__bb565c37_34_ValidateCompressedIndicesKernel_cu_33a4b88b42_validate_compressed_sparse_indices_kernelILNS2_8CDimNameE0ENS2_18CUDAKernelLauncherENS2_14EmptyVecKernelENS2_8DummyVecELm0EEEvRKNS_6TensorESA_lllENKUlvE0_clEvENKUlvE_clEvEUliE_St5arrayIPcLm2EELi4E23TrivialOffsetCalculatorILi1EjESI_NS0_6memory15LoadWithoutCastENSJ_16StoreWithoutCastEEEviT_T0_T2_T3_T4_T5_,"a",@progbits
	.sectionflags	@""
	.align	4
.nv.constant0._ZN2at6native27unrolled_elementwise_kernelIZZZNS0_67_GLOBAL__N__bb565c37_34_ValidateCompressedIndicesKernel_cu_33a4b88b42_validate_compressed_sparse_indices_kernelILNS2_8CDimNameE0ENS2_18CUDAKernelLauncherENS2_14EmptyVecKernelENS2_8DummyVecELm0EEEvRKNS_6TensorESA_lllENKUlvE0_clEvENKUlvE_clEvEUliE_St5arrayIPcLm2EELi4E23TrivialOffsetCalculatorILi1EjESI_NS0_6memory15LoadWithoutCastENSJ_16StoreWithoutCastEEEviT_T0_T2_T3_T4_T5_:
	.zero		580


//--------------------- .nv.constant0._ZN2at6native29vectorized_elementwise_kernelILi2EZZZNS0_67_GLOBAL__N__bb565c37_34_ValidateCompressedIndicesKernel_cu_33a4b88b42_validate_compressed_sparse_indices_kernelILNS2_8CDimNameE0ENS2_18CUDAKernelLauncherENS2_14EmptyVecKernelENS2_8DummyVecELm0EEEvRKNS_6TensorESA_lllENKUlvE0_clEvENKUlvE_clEvEUliE_St5arrayIPcLm2EEEEviT0_T1_ --------------------------
	.section	.nv.constant0._ZN2at6native29vectorized_elementwise_kernelILi2EZZZNS0_67_GLOBAL__N__bb565c37_34_ValidateCompressedIndicesKernel_cu_33a4b88b42_validate_compressed_sparse_indices_kernelILNS2_8CDimNameE0ENS2_18CUDAKernelLauncherENS2_14EmptyVecKernelENS2_8DummyVecELm0EEEvRKNS_6TensorESA_lllENKUlvE0_clEvENKUlvE_clEvEUliE_St5arrayIPcLm2EEEEviT0_T1_,"a",@progbits
	.sectionflags	@""
	.align	4
.nv.constant0._ZN2at6native29vectorized_elementwise_kernelILi2EZZZNS0_67_GLOBAL__N__bb565c37_34_ValidateCompressedIndicesKernel_cu_33a4b88b42_validate_compressed_sparse_indices_kernelILNS2_8CDimNameE0ENS2_18CUDAKernelLauncherENS2_14EmptyVecKernelENS2_8DummyVecELm0EEEvRKNS_6TensorESA_lllENKUlvE0_clEvENKUlvE_clEvEUliE_St5arrayIPcLm2EEEEviT0_T1_:
	.zero		576


//--------------------- .nv.constant0._ZN2at6native29vectorized_elementwise_kernelILi4EZZZNS0_67_GLOBAL__N__bb565c37_34_ValidateCompressedIndicesKernel_cu_33a4b88b42_validate_compressed_sparse_indices_kernelILNS2_8CDimNameE0ENS2_18CUDAKernelLauncherENS2_14EmptyVecKernelENS2_8DummyVecELm0EEEvRKNS_6TensorESA_lllENKUlvE0_clEvENKUlvE_clEvEUliE_St5arrayIPcLm2EEEEviT0_T1_ --------------------------
	.section	.nv.constant0._ZN2at6native29vectorized_elementwise_kernelILi4EZZZNS0_67_GLOBAL__N__bb565c37_34_ValidateCompressedIndicesKernel_cu_33a4b88b42_validate_compressed_sparse_indices_kernelILNS2_8CDimNameE0ENS2_18CUDAKernelLauncherENS2_14EmptyVecKernelENS2_8DummyVecELm0EEEvRKNS_6TensorESA_lllENKUlvE0_clEvENKUlvE_clEvEUliE_St5arrayIPcLm2EEEEviT0_T1_,"a",@progbits
	.sectionflags	@""
	.align	4
.nv.constant0._ZN2at6native29vectorized_elementwise_kernelILi4EZZZNS0_67_GLOBAL__N__bb565c37_34_ValidateCompressedIndicesKernel_cu_33a4b88b42_validate_compressed_sparse_indices_kernelILNS2_8CDimNameE0ENS2_18CUDAKernelLauncherENS2_14EmptyVecKernelENS2_8DummyVecELm0EEEvRKNS_6TensorESA_lllENKUlvE0_clEvENKUlvE_clEvEUliE_St5arrayIPcLm2EEEEviT0_T1_:
	.zero		576


//--------------------- .nv.constant0._ZN2at6native29vectorized_elementwise_kernelILi8EZZZNS0_67_GLOBAL__N__bb565c37_34_ValidateCompressedIndicesKernel_cu_33a4b88b42_validate_compressed_sparse_indices_kernelILNS2_8CDimNameE0ENS2_18CUDAKernelLauncherENS2_14EmptyVecKernelENS2_8DummyVecELm0EEEvRKNS_6TensorESA_lllENKUlvE0_clEvENKUlvE_clEvEUliE_St5arrayIPcLm2EEEEviT0_T1_ --------------------------
	.section	.nv.constant0._ZN2at6native29vectorized_elementwise_kernelILi8EZZZNS0_67_GLOBAL__N__bb565c37_34_ValidateCompressedIndicesKernel_cu_33a4b88b42_validate_compressed_sparse_indices_kernelILNS2_8CDimNameE0ENS2_18CUDAKernelLauncherENS2_14EmptyVecKernelENS2_8DummyVecELm0EEEvRKNS_6TensorESA_lllENKUlvE0_clEvENKUlvE_clEvEUliE_St5arrayIPcLm2EEEEviT0_T1_,"a",@progbits
	.sectionflags	@""
	.align	4
.nv.constant0._ZN2at6native29vectorized_elementwise_kernelILi8EZZZNS0_67_GLOBAL__N__bb565c37_34_ValidateCompressedIndicesKernel_cu_33a4b88b42_validate_compressed_sparse_indices_kernelILNS2_8CDimNameE0ENS2_18CUDAKernelLauncherENS2_14EmptyVecKernelENS2_8DummyVecELm0EEEvRKNS_6TensorESA_lllENKUlvE0_clEvENKUlvE_clEvEUliE_St5arrayIPcLm2EEEEviT0_T1_:
	.zero		576


//--------------------- .nv.constant0._ZN2at6native18elementwise_kernelILi128ELi4EZNS0_15gpu_kernel_implIZZZNS0_67_GLOBAL__N__bb565c37_34_ValidateCompressedIndicesKernel_cu_33a4b88b42_validate_compressed_sparse_indices_kernelILNS3_8CDimNameE0ENS3_18CUDAKernelLauncherENS3_14EmptyVecKernelENS3_8DummyVecELm8EEEvRKNS_6TensorESB_lllENKUlvE1_clEvENKUlvE0_clEvEUllllllE_EEvRNS_18TensorIteratorBaseERKT_EUliE_EEviT1_ --------------------------
	.section	.nv.constant0._ZN2at6native18elementwise_kernelILi128ELi4EZNS0_15gpu_kernel_implIZZZNS0_67_GLOBAL__N__bb565c37_34_ValidateCompressedIndicesKernel_cu_33a4b88b42_validate_compressed_sparse_indices_kernelILNS3_8CDimNameE0ENS3_18CUDAKernelLauncherENS3_14EmptyVecKernelENS3_8DummyVecELm8EEEvRKNS_6TensorESB_lllENKUlvE1_clEvENKUlvE0_clEvEUllllllE_EEvRNS_18TensorIteratorBaseERKT_EUliE_EEviT1_,"a",@progbits
	.sectionflags	@""
	.align	4
.nv.constant0._ZN2at6native18elementwise_kernelILi128ELi4EZNS0_15gpu_kernel_implIZZZNS0_67_GLOBAL__N__bb565c37_34_ValidateCompressedIndicesKernel_cu_33a4b88b42_validate_compressed_sparse_indices_kernelILNS3_8CDimNameE0ENS3_18CUDAKernelLauncherENS3_14EmptyVecKernelENS3_8DummyVecELm8EEEvRKNS_6TensorESB_lllENKUlvE1_clEvENKUlvE0_clEvEUllllllE_EEvRNS_18TensorIteratorBaseERKT_EUliE_EEviT1_:
	.zero		1680


//--------------------- .nv.constant0._ZN2at6native27unrolled_elementwise_kernelIZZZNS0_67_GLOBAL__N__bb565c37_34_ValidateCompressedIndicesKernel_cu_33a4b88b42_validate_compressed_sparse_indices_kernelILNS2_8CDimNameE0ENS2_18CUDAKernelLauncherENS2_14EmptyVecKernelENS2_8DummyVecELm8EEEvRKNS_6TensorESA_lllENKUlvE1_clEvENKUlvE0_clEvEUllllllE_St5arrayIPcLm6EELi4E23TrivialOffsetCalculatorILi5EjESH_ILi1EjENS0_6memory12LoadWithCastILi5EEENSK_13StoreWithCastILi1EEEEEviT_T0_T2_T3_T4_T5_ --------------------------
	.section	.nv.constant0._ZN2at6native27unrolled_elementwise_kernelIZZZNS0_67_GLOBAL__N__bb565c37_34_ValidateCompressedIndicesKernel_cu_33a4b88b42_validate_compressed_sparse_indices_kernelILNS2_8CDimNameE0ENS2_18CUDAKernelLauncherENS2_14EmptyVecKernelENS2_8DummyVecELm8EEEvRKNS_6TensorESA_lllENKUlvE1_clEvENKUlvE0_clEvEUllllllE_St5arrayIPcLm6EELi4E23TrivialOffsetCalculatorILi5EjESH_ILi1EjENS0_6memory12LoadWithCastILi5EEENSK_13StoreWithCastILi1EEEEEviT_T0_T2_T3_T4_T5_,"a",@progbits
	.sectionflags	@""
	.align	4
.nv.constant0._ZN2at6native27unrolled_elementwise_kernelIZZZNS0_67_GLOBAL__N__bb565c37_34_ValidateCompressedIndicesKernel_cu_33a4b88b42_validate_compressed_sparse_indices_kernelILNS2_8CDimNameE0ENS2_18CUDAKernelLauncherENS2_14EmptyVecKernelENS2_8DummyVecELm8EEEvRKNS_6TensorESA_lllENKUlvE1_clEvENKUlvE0_clEvEUllllllE_St5arrayIPcLm6EELi4E23TrivialOffsetCalculatorILi5EjESH_ILi1EjENS0_6memory12LoadWithCastILi5EEENSK_13StoreWithCastILi1EEEEEviT_T0_T2_T3_T4_T5_:
	.zero		800


//--------------------- .nv.constant0._ZN2at6native18elementwise_kernelILi128ELi2EZNS0_22gpu_kernel_impl_nocastIZZZNS0_67_GLOBAL__N__bb565c37_34_ValidateCompressedIndicesKernel_cu_33a4b88b42_validate_compressed_sparse_indices_kernelILNS3_8CDimNameE0ENS3_18CUDAKernelLauncherENS3_14EmptyVecKernelENS3_8DummyVecELm8EEEvRKNS_6TensorESB_lllENKUlvE1_clEvENKUlvE0_clEvEUllllllE_EEvRNS_18TensorIteratorBaseERKT_EUliE_EEviT1_ --------------------------
	.section	.nv.constant0._ZN2at6native18elementwise_kernelILi128ELi2EZNS0_22gpu_kernel_impl_nocastIZZZNS0_67_GLOBAL__N__bb565c37_34_ValidateCompressedIndicesKernel_cu_33a4b88b42_validate_compressed_sparse_indices_kernelILNS3_8CDimNameE0ENS3_18CUDAKernelLauncherENS3_14EmptyVecKernelENS3_8DummyVecELm8EEEvRKNS_6TensorESB_lllENKUlvE1_clEvENKUlvE0_clEvEUllllllE_EEvRNS_18TensorIteratorBaseERKT_EUliE_EEviT1_,"a",@progbits
	.sectionflags	@""
	.align	4
.nv.constant0._ZN2at6native18elementwise_kernelILi128ELi2EZNS0_22gpu_kernel_impl_nocastIZZZNS0_67_GLOBAL__N__bb565c37_34_ValidateCompressedIndicesKernel_cu_33a4b88b42_validate_compressed_sparse_indices_kernelILNS3_8CDimNameE0ENS3_18CUDAKernelLauncherENS3_14EmptyVecKernelENS3_8DummyVecELm8EEEvRKNS_6TensorESB_lllENKUlvE1_clEvENKUlvE0_clEvEUllllllE_EEvRNS_18TensorIteratorBaseERKT_EUliE_EEviT1_:
	.zero		1672


//--------------------- .nv.constant0._ZN2at6native27unrolled_elementwise_kernelIZZZNS0_67_GLOBAL__N__bb565c37_34_ValidateCompressedIndicesKernel_cu_33a4b88b42_validate_compressed_sparse_indices_kernelILNS2_8CDimNameE0ENS2_18CUDAKernelLauncherENS2_14EmptyVecKernelENS2_8DummyVecELm8EEEvRKNS_6TensorESA_lllENKUlvE1_clEvENKUlvE0_clEvEUllllllE_St5arrayIPcLm6EELi4E23TrivialOffsetCalculatorILi5EjESH_ILi1EjENS0_6memory15LoadWithoutCastENSK_16StoreWithoutCastEEEviT_T0_T2_T3_T4_T5_ --------------------------
	.section	.nv.constant0._ZN2at6native27unrolled_elementwise_kernelIZZZNS0_67_GLOBAL__N__bb565c37_34_ValidateCompressedIndicesKernel_cu_33a4b88b42_validate_compressed_sparse_indices_kernelILNS2_8CDimNameE0ENS2_18CUDAKernelLauncherENS2_14EmptyVecKernelENS2_8DummyVecELm8EEEvRKNS_6TensorESA_lllENKUlvE1_clEvENKUlvE0_clEvEUllllllE_St5arrayIPcLm6EELi4E23TrivialOffsetCalculatorILi5EjESH_ILi1EjENS0_6memory15LoadWithoutCastENSK_16StoreWithoutCastEEEviT_T0_T2_T3_T4_T5_,"a",@progbits
	.sectionflags	@""
	.align	4
.nv.constant0._ZN2at6native27unrolled_elementwise_kernelIZZZNS0_67_GLOBAL__N__bb565c37_34_ValidateCompressedIndicesKernel_cu_33a4b88b42_validate_compressed_sparse_indices_kernelILNS2_8CDimNameE0ENS2_18CUDAKernelLauncherENS2_14EmptyVecKernelENS2_8DummyVecELm8EEEvRKNS_6TensorESA_lllENKUlvE1_clEvENKUlvE0_clEvEUllllllE_St5arrayIPcLm6EELi4E23TrivialOffsetCalculatorILi5EjESH_ILi1EjENS0_6memory15LoadWithoutCastENSK_16StoreWithoutCastEEEviT_T0_T2_T3_T4_T5_:
	.zero		764


//--------------------- .nv.constant0._ZN2at6native29vectorized_elementwise_kernelILi2EZZZNS0_67_GLOBAL__N__bb565c37_34_ValidateCompressedIndicesKernel_cu_33a4b88b42_validate_compressed_sparse_indices_kernelILNS2_8CDimNameE0ENS2_18CUDAKernelLauncherENS2_14EmptyVecKernelENS2_8DummyVecELm8EEEvRKNS_6TensorESA_lllENKUlvE1_clEvENKUlvE0_clEvEUllllllE_St5arrayIPcLm6EEEEviT0_T1_ --------------------------
	.section	.nv.constant0._ZN2at6native29vectorized_elementwise_kernelILi2EZZZNS0_67_GLOBAL__N__bb565c37_34_ValidateCompressedIndicesKernel_cu_33a4b88b42_validate_compressed_sparse_indices_kernelILNS2_8CDimNameE0ENS2_18CUDAKernelLauncherENS2_14EmptyVecKernelENS2_8DummyVecELm8EEEvRKNS_6TensorESA_lllENKUlvE1_clEvENKUlvE0_clEvEUllllllE_St5arrayIPcLm6EEEEviT0_T1_,"a",@progbits
	.sectionflags	@""
	.align	4
.nv.constant0._ZN2at6native29vectorized_elementwise_kernelILi2EZZZNS0_67_GLOBAL__N__bb565c37_34_ValidateCompressedIndicesKernel_cu_33a4b88b42_validate_compressed_sparse_indices_kernelILNS2_8CDimNameE0ENS2_18CUDAKernelLauncherENS2_14EmptyVecKernelENS2_8DummyVecELm8EEEvRKNS_6TensorESA_lllENKUlvE1_clEvENKUlvE0_clEvEUllllllE_St5arrayIPcLm6EEEEviT0_T1_:
	.zero		760


//--------------------- .nv.constant0._ZN2at6native29vectorized_elementwise_kernelILi4EZZZNS0_67_GLOBAL__N__bb565c37_34_ValidateCompressedIndicesKernel_cu_33a4b88b42_validate_compressed_sparse_indices_kernelILNS2_8CDimNameE0ENS2_18CUDAKernelLauncherENS2_14EmptyVecKernelENS2_8DummyVecELm8EEEvRKNS_6TensorESA_lllENKUlvE1_clEvENKUlvE0_clEvEUllllllE_St5arrayIPcLm6EEEEviT0_T1_ --------------------------
	.section	.nv.constant0._ZN2at6native29vectorized_elementwise_kernelILi4EZZZNS0_67_GLOBAL__N__bb565c37_34_ValidateCompressedIndicesKernel_cu_33a4b88b42_validate_compressed_sparse_indices_kernelILNS2_8CDimNameE0ENS2_18CUDAKernelLauncherENS2_14EmptyVecKernelENS2_8DummyVecELm8EEEvRKNS_6TensorESA_lllENKUlvE1_clEvENKUlvE0_clEvEUllllllE_St5arrayIPcLm6EEEEviT0_T1_,"a",@progbits
	.sectionflags	@""
	.align	4
.nv.constant0._ZN2at6native29vectorized_elementwise_kernelILi4EZZZNS0_67_GLOBAL__N__bb565c37_34_ValidateCompressedIndicesKernel_cu_33a4b88b42_validate_compressed_sparse_indices_kernelILNS2_8CDimNameE0ENS2_18CUDAKernelLauncherENS2_14EmptyVecKernelENS2_8DummyVecELm8EEEvRKNS_6TensorESA_lllENKUlvE1_clEvENKUlvE0_clEvEUllllllE_St5arrayIPcLm6EEEEviT0_T1_:
	.zero		760


//--------------------- .nv.constant0._ZN2at6native29vectorized_elementwise_kernelILi8EZZZNS0_67_GLOBAL__N__bb565c37_34_ValidateCompressedIndicesKernel_cu_33a4b88b42_validate_compressed_sparse_indices_kernelILNS2_8CDimNameE0ENS2_18CUDAKernelLauncherENS2_14EmptyVecKernelENS2_8DummyVecELm8EEEvRKNS_6TensorESA_lllENKUlvE1_clEvENKUlvE0_clEvEUllllllE_St5arrayIPcLm6EEEEviT0_T1_ --------------------------
	.section	.nv.constant0._ZN2at6native29vectorized_elementwise_kernelILi8EZZZNS0_67_GLOBAL__N__bb565c37_34_ValidateCompressedIndicesKernel_cu_33a4b88b42_validate_compressed_sparse_indices_kernelILNS2_8CDimNameE0ENS2_18CUDAKernelLauncherENS2_14EmptyVecKernelENS2_8DummyVecELm8EEEvRKNS_6TensorESA_lllENKUlvE1_clEvENKUlvE0_clEvEUllllllE_St5arrayIPcLm6EEEEviT0_T1_,"a",@progbits
	.sectionflags	@""
	.align	4
.nv.constant0._ZN2at6native29vectorized_elementwise_kernelILi8EZZZNS0_67_GLOBAL__N__bb565c37_34_ValidateCompressedIndicesKernel_cu_33a4b88b42_validate_compressed_sparse_indices_kernelILNS2_8CDimNameE0ENS2_18CUDAKernelLauncherENS2_14EmptyVecKernelENS2_8DummyVecELm8EEEvRKNS_6TensorESA_lllENKUlvE1_clEvENKUlvE0_clEvEUllllllE_St5arrayIPcLm6EEEEviT0_T1_:
	.zero		760


//--------------------- .nv.constant0._ZN2at6native18elementwise_kernelILi128ELi4EZNS0_15gpu_kernel_implIZZZNS0_67_GLOBAL__N__bb565c37_34_ValidateCompressedIndicesKernel_cu_33a4b88b42_validate_compressed_sparse_indices_kernelILNS3_8CDimNameE0ENS3_18CUDAKernelLauncherENS3_14EmptyVecKernelENS3_8DummyVecELm8EEEvRKNS_6TensorESB_lllENKUlvE1_clEvENKUlvE_clEvEUliiiiiE_EEvRNS_18TensorIteratorBaseERKT_EUliE_EEviT1_ --------------------------
	.section	.nv.constant0._ZN2at6native18elementwise_kernelILi128ELi4EZNS0_15gpu_kernel_implIZZZNS0_67_GLOBAL__N__bb565c37_34_ValidateCompressedIndicesKernel_cu_33a4b88b42_validate_compressed_sparse_indices_kernelILNS3_8CDimNameE0ENS3_18CUDAKernelLauncherENS3_14EmptyVecKernelENS3_8DummyVecELm8EEEvRKNS_6TensorESB_lllENKUlvE1_clEvENKUlvE_clEvEUliiiiiE_EEvRNS_18TensorIteratorBaseERKT_EUliE_EEviT1_,"a",@progbits
	.sectionflags	@""
	.align	4
.nv.constant0._ZN2at6native18elementwise_kernelILi128ELi4EZNS0_15gpu_kernel_implIZZZNS0_67_GLOBAL__N__bb565c37_34_ValidateCompressedIndicesKernel_cu_33a4b88b42_validate_compressed_sparse_indices_kernelILNS3_8CDimNameE0ENS3_18CUDAKernelLauncherENS3_14EmptyVecKernelENS3_8DummyVecELm8EEEvRKNS_6TensorESB_lllENKUlvE1_clEvENKUlvE_clEvEUliiiiiE_EEvRNS_18TensorIteratorBaseERKT_EUliE_EEviT1_:
	.zero		1680


//--------------------- .nv.constant0._ZN2at6native27unrolled_elementwise_kernelIZZZNS0_67_GLOBAL__N__bb565c37_34_ValidateCompressedIndicesKernel_cu_33a4b88b42_validate_compressed_sparse_indices_kernelILNS2_8CDimNameE0ENS2_18CUDAKernelLauncherENS2_14EmptyVecKernelENS2_8DummyVecELm8EEEvRKNS_6TensorESA_lllENKUlvE1_clEvENKUlvE_clEvEUliiiiiE_St5arrayIPcLm6EELi4E23TrivialOffsetCalculatorILi5EjESH_ILi1EjENS0_6memory12LoadWithCastILi5EEENSK_13StoreWithCastILi1EEEEEviT_T0_T2_T3_T4_T5_ --------------------------
	.section	.nv.constant0._ZN2at6native27unrolled_elementwise_kernelIZZZNS0_67_GLOBAL__N__bb565c37_34_ValidateCompressedIndicesKernel_cu_33a4b88b42_validate_compressed_sparse_indices_kernelILNS2_8CDimNameE0ENS2_18CUDAKernelLauncherENS2_14EmptyVecKernelENS2_8DummyVecELm8EEEvRKNS_6TensorESA_lllENKUlvE1_clEvENKUlvE_clEvEUliiiiiE_St5arrayIPcLm6EELi4E23TrivialOffsetCalculatorILi5EjESH_ILi1EjENS0_6memory12LoadWithCastILi5EEENSK_13StoreWithCastILi1EEEEEviT_T0_T2_T3_T4_T5_,"a",@progbits
	.sectionflags	@""
	.align	4
.nv.constant0._ZN2at6native27unrolled_elementwise_kernelIZZZNS0_67_GLOBAL__N__bb565c37_34_ValidateCompressedIndicesKernel_cu_33a4b88b42_validate_compressed_sparse_indices_kernelILNS2_8CDimNameE0ENS2_18CUDAKernelLauncherENS2_14EmptyVecKernelENS2_8DummyVecELm8EEEvRKNS_6TensorESA_lllENKUlvE1_clEvENKUlvE_clEvEUliiiiiE_St5arrayIPcLm6EELi4E23TrivialOffsetCalculatorILi5EjESH_ILi1EjENS0_6memory12LoadWithCastILi5EEENSK_13StoreWithCastILi1EEEEEviT_T0_T2_T3_T4_T5_:
	.zero		800


//--------------------- .nv.constant0._ZN2at6native18elementwise_kernelILi128ELi2EZNS0_22gpu_kernel_impl_nocastIZZZNS0_67_GLOBAL__N__bb565c37_34_ValidateCompressedIndicesKernel_cu_33a4b88b42_validate_compressed_sparse_indices_kernelILNS3_8CDimNameE0ENS3_18CUDAKernelLauncherENS3_14EmptyVecKernelENS3_8DummyVecELm8EEEvRKNS_6TensorESB_lllENKUlvE1_clEvENKUlvE_clEvEUliiiiiE_EEvRNS_18TensorIteratorBaseERKT_EUliE_EEviT1_ --------------------------
	.section	.nv.constant0._ZN2at6native18elementwise_kernelILi128ELi2EZNS0_22gpu_kernel_impl_nocastIZZZNS0_67_GLOBAL__N__bb565c37_34_ValidateCompressedIndicesKernel_cu_33a4b88b42_validate_compressed_sparse_indices_kernelILNS3_8CDimNameE0ENS3_18CUDAKernelLauncherENS3_14EmptyVecKernelENS3_8DummyVecELm8EEEvRKNS_6TensorESB_lllENKUlvE1_clEvENKUlvE_clEvEUliiiiiE_EEvRNS_18TensorIteratorBaseERKT_EUliE_EEviT1_,"a",@progbits
	.sectionflags	@""
	.align	4
.nv.constant0._ZN2at6native18elementwise_kernelILi128ELi2EZNS0_22gpu_kernel_impl_nocastIZZZNS0_67_GLOBAL__N__bb565c37_34_ValidateCompressedIndicesKernel_cu_33a4b88b42_validate_compressed_sparse_indices_kernelILNS3_8CDimNameE0ENS3_18CUDAKernelLauncherENS3_14EmptyVecKernelENS3_8DummyVecELm8EEEvRKNS_6TensorESB_lllENKUlvE1_clEvENKUlvE_clEvEUliiiiiE_EEvRNS_18TensorIteratorBaseERKT_EUliE_EEviT1_:
	.zero		1672


//--------------------- .nv.constant0._ZN2at6native27unrolled_elementwise_kernelIZZZNS0_67_GLOBAL__N__bb565c37_34_ValidateCompressedIndicesKernel_cu_33a4b88b42_validate_compressed_sparse_indices_kernelILNS2_8CDimNameE0ENS2_18CUDAKernelLauncherENS2_14EmptyVecKernelENS2_8DummyVecELm8EEEvRKNS_6TensorESA_lllENKUlvE1_clEvENKUlvE_clEvEUliiiiiE_St5arrayIPcLm6EELi4E23TrivialOffsetCalculatorILi5EjESH_ILi1EjENS0_6memory15LoadWithoutCastENSK_16StoreWithoutCastEEEviT_T0_T2_T3_T4_T5_ --------------------------
	.section	.nv.constant0._ZN2at6native27unrolled_elementwise_kernelIZZZNS0_67_GLOBAL__N__bb565c37_34_ValidateCompressedIndicesKernel_cu_33a4b88b42_validate_compressed_sparse_indices_kernelILNS2_8CDimNameE0ENS2_18CUDAKernelLauncherENS2_14EmptyVecKernelENS2_8DummyVecELm8EEEvRKNS_6TensorESA_lllENKUlvE1_clEvENKUlvE_clEvEUliiiiiE_St5arrayIPcLm6EELi4E23TrivialOffsetCalculatorILi5EjESH_ILi1EjENS0_6memory15LoadWithoutCastENSK_16StoreWithoutCastEEEviT_T0_T2_T3_T4_T5_,"a",@progbits
	.sectionflags	@""
	.align	4
.nv.constant0._ZN2at6native27unrolled_elementwise_kernelIZZZNS0_67_GLOBAL__N__bb565c37_34_ValidateCompressedIndicesKernel_cu_33a4b88b42_validate_compressed_sparse_indices_kernelILNS2_8CDimNameE0ENS2_18CUDAKernelLauncherENS2_14EmptyVecKernelENS2_8DummyVecELm8EEEvRKNS_6TensorESA_lllENKUlvE1_clEvENKUlvE_clEvEUliiiiiE_St5arrayIPcLm6EELi4E23TrivialOffsetCalculatorILi5EjESH_ILi1EjENS0_6memory15LoadWithoutCastENSK_16StoreWithoutCastEEEviT_T0_T2_T3_T4_T5_:
	.zero		764


//--------------------- .nv.constant0._ZN2at6native29vectorized_elementwise_kernelILi2EZZZNS0_67_GLOBAL__N__bb565c37_34_ValidateCompressedIndicesKernel_cu_33a4b88b42_validate_compressed_sparse_indices_kernelILNS2_8CDimNameE0ENS2_18CUDAKernelLauncherENS2_14EmptyVecKernelENS2_8DummyVecELm8EEEvRKNS_6TensorESA_lllENKUlvE1_clEvENKUlvE_clEvEUliiiiiE_St5arrayIPcLm6EEEEviT0_T1_ --------------------------
	.section	.nv.constant0._ZN2at6native29vectorized_elementwise_kernelILi2EZZZNS0_67_GLOBAL__N__bb565c37_34_ValidateCompressedIndicesKernel_cu_33a4b88b42_validate_compressed_sparse_indices_kernelILNS2_8CDimNameE0ENS2_18CUDAKernelLauncherENS2_14EmptyVecKernelENS2_8DummyVecELm8EEEvRKNS_6TensorESA_lllENKUlvE1_clEvENKUlvE_clEvEUliiiiiE_St5arrayIPcLm6EEEEviT0_T1_,"a",@progbits
	.sectionflags	@""
	.align	4
.nv.constant0._ZN2at6native29vectorized_elementwise_kernelILi2EZZZNS0_67_GLOBAL__N__bb565c37_34_ValidateCompressedIndicesKernel_cu_33a4b88b42_validate_compressed_sparse_indices_kernelILNS2_8CDimNameE0ENS2_18CUDAKernelLauncherENS2_14EmptyVecKernelENS2_8DummyVecELm8EEEvRKNS_6TensorESA_lllENKUlvE1_clEvENKUlvE_clEvEUliiiiiE_St5arrayIPcLm6EEEEviT0_T1_:
	.zero		760


//--------------------- .nv.constant0._ZN2at6native29vectorized_elementwise_kernelILi4EZZZNS0_67_GLOBAL__N__bb565c37_34_ValidateCompressedIndicesKernel_cu_33a4b88b42_validate_compressed_sparse_indices_kernelILNS2_8CDimNameE0ENS2_18CUDAKernelLauncherENS2_14EmptyVecKernelENS2_8DummyVecELm8EEEvRKNS_6TensorESA_lllENKUlvE1_clEvENKUlvE_clEvEUliiiiiE_St5arrayIPcLm6EEEEviT0_T1_ --------------------------
	.section	.nv.constant0._ZN2at6native29vectorized_elementwise_kernelILi4EZZZNS0_67_GLOBAL__N__bb565c37_34_ValidateCompressedIndicesKernel_cu_33a4b88b42_validate_compressed_sparse_indices_kernelILNS2_8CDimNameE0ENS2_18CUDAKernelLauncherENS2_14EmptyVecKernelENS2_8DummyVecELm8EEEvRKNS_6TensorESA_lllENKUlvE1_clEvENKUlvE_clEvEUliiiiiE_St5arrayIPcLm6EEEEviT0_T1_,"a",@progbits
	.sectionflags	@""
	.align	4
.nv.constant0._ZN2at6native29vectorized_elementwise_kernelILi4EZZZNS0_67_GLOBAL__N__bb565c37_34_ValidateCompressedIndicesKernel_cu_33a4b88b42_validate_compressed_sparse_indices_kernelILNS2_8CDimNameE0ENS2_18CUDAKernelLauncherENS2_14EmptyVecKernelENS2_8DummyVecELm8EEEvRKNS_6TensorESA_lllENKUlvE1_clEvENKUlvE_clEvEUliiiiiE_St5arrayIPcLm6EEEEviT0_T1_:
	.zero		760


//--------------------- .nv.constant0._ZN2at6native29vectorized_elementwise_kernelILi8EZZZNS0_67_GLOBAL__N__bb565c37_34_ValidateCompressedIndicesKernel_cu_33a4b88b42_validate_compressed_sparse_indices_kernelILNS2_8CDimNameE0ENS2_18CUDAKernelLauncherENS2_14EmptyVecKernelENS2_8DummyVecELm8EEEvRKNS_6TensorESA_lllENKUlvE1_clEvENKUlvE_clEvEUliiiiiE_St5arrayIPcLm6EEEEviT0_T1_ --------------------------
	.section	.nv.constant0._ZN2at6native29vectorized_elementwise_kernelILi8EZZZNS0_67_GLOBAL__N__bb565c37_34_ValidateCompressedIndicesKernel_cu_33a4b88b42_validate_compressed_sparse_indices_kernelILNS2_8CDimNameE0ENS2_18CUDAKernelLauncherENS2_14EmptyVecKernelENS2_8DummyVecELm8EEEvRKNS_6TensorESA_lllENKUlvE1_clEvENKUlvE_clEvEUliiiiiE_St5arrayIPcLm6EEEEviT0_T1_,"a",@progbits
	.sectionflags	@""
	.align	4
.nv.constant0._ZN2at6native29vectorized_elementwise_kernelILi8EZZZNS0_67_GLOBAL__N__bb565c37_34_ValidateCompressedIndicesKernel_cu_33a4b88b42_validate_compressed_sparse_indices_kernelILNS2_8CDimNameE0ENS2_18CUDAKernelLauncherENS2_14EmptyVecKernelENS2_8DummyVecELm8EEEvRKNS_6TensorESA_lllENKUlvE1_clEvENKUlvE_clEvEUliiiiiE_St5arrayIPcLm6EEEEviT0_T1_:
	.zero		760


//--------------------- .nv.constant0._ZN2at6native18elementwise_kernelILi128ELi4EZNS0_15gpu_kernel_implIZZZNS0_67_GLOBAL__N__bb565c37_34_ValidateCompressedIndicesKernel_cu_33a4b88b42_validate_compressed_sparse_indices_kernelILNS3_8CDimNameE0ENS3_18CUDAKernelLauncherENS3_14EmptyVecKernelENS3_8DummyVecELm8EEEvRKNS_6TensorESB_lllENKUlvE0_clEvENKUlvE0_clEvEUllE_EEvRNS_18TensorIteratorBaseERKT_EUliE_EEviT1_ --------------------------
	.section	.nv.constant0._ZN2at6native18elementwise_kernelILi128ELi4EZNS0_15gpu_kernel_implIZZZNS0_67_GLOBAL__N__bb565c37_34_ValidateCompressedIndicesKernel_cu_33a4b88b42_validate_compressed_sparse_indices_kernelILNS3_8CDimNameE0ENS3_18CUDAKernelLauncherENS3_14EmptyVecKernelENS3_8DummyVecELm8EEEvRKNS_6TensorESB_lllENKUlvE0_clEvENKUlvE0_clEvEUllE_EEvRNS_18TensorIteratorBaseERKT_EUliE_EEviT1_,"a",@progbits
	.sectionflags	@""
	.align	4
.nv.constant0._ZN2at6native18elementwise_kernelILi128ELi4EZNS0_15gpu_kernel_implIZZZNS0_67_GLOBAL__N__bb565c37_34_ValidateCompressedIndicesKernel_cu_33a4b88b42_validate_compressed_sparse_indices_kernelILNS3_8CDimNameE0ENS3_18CUDAKernelLauncherENS3_14EmptyVecKernelENS3_8DummyVecELm8EEEvRKNS_6TensorESB_lllENKUlvE0_clEvENKUlvE0_clEvEUllE_EEvRNS_18TensorIteratorBaseERKT_EUliE_EEviT1_:
	.zero		1096


//--------------------- .nv.constant0._ZN2at6native27unrolled_elementwise_kernelIZZZNS0_67_GLOBAL__N__bb565c37_34_ValidateCompressedIndicesKernel_cu_33a4b88b42_validate_compressed_sparse_indices_kernelILNS2_8CDimNameE0ENS2_18CUDAKernelLauncherENS2_14EmptyVecKernelENS2_8DummyVecELm8EEEvRKNS_6TensorESA_lllENKUlvE0_clEvENKUlvE0_clEvEUllE_St5arrayIPcLm2EELi4E23TrivialOffsetCalculatorILi1EjESI_NS0_6memory12LoadWithCastILi1EEENSJ_13StoreWithCastILi1EEEEEviT_T0_T2_T3_T4_T5_ --------------------------
	.section	.nv.constant0._ZN2at6native27unrolled_elementwise_kernelIZZZNS0_67_GLOBAL__N__bb565c37_34_ValidateCompressedIndicesKernel_cu_33a4b88b42_validate_compressed_sparse_indices_kernelILNS2_8CDimNameE0ENS2_18CUDAKernelLauncherENS2_14EmptyVecKernelENS2_8DummyVecELm8EEEvRKNS_6TensorESA_lllENKUlvE0_clEvENKUlvE0_clEvEUllE_St5arrayIPcLm2EELi4E23TrivialOffsetCalculatorILi1EjESI_NS0_6memory12LoadWithCastILi1EEENSJ_13StoreWithCastILi1EEEEEviT_T0_T2_T3_T4_T5_,"a",@progbits
	.sectionflags	@""
	.align	4
.nv.constant0._ZN2at6native27unrolled_elementwise_kernelIZZZNS0_67_GLOBAL__N__bb565c37_34_ValidateCompressedIndicesKernel_cu_33a4b88b42_validate_compressed_sparse_indices_kernelILNS2_8CDimNameE0ENS2_18CUDAKernelLauncherENS2_14EmptyVecKernelENS2_8DummyVecELm8EEEvRKNS_6TensorESA_lllENKUlvE0_clEvENKUlvE0_clEvEUllE_St5arrayIPcLm2EELi4E23TrivialOffsetCalculatorILi1EjESI_NS0_6memory12LoadWithCastILi1EEENSJ_13StoreWithCastILi1EEEEEviT_T0_T2_T3_T4_T5_:
	.zero		596


//--------------------- .nv.constant0._ZN2at6native18elementwise_kernelILi128ELi2EZNS0_22gpu_kernel_impl_nocastIZZZNS0_67_GLOBAL__N__bb565c37_34_ValidateCompressedIndicesKernel_cu_33a4b88b42_validate_compressed_sparse_indices_kernelILNS3_8CDimNameE0ENS3_18CUDAKernelLauncherENS3_14EmptyVecKernelENS3_8DummyVecELm8EEEvRKNS_6TensorESB_lllENKUlvE0_clEvENKUlvE0_clEvEUllE_EEvRNS_18TensorIteratorBaseERKT_EUliE_EEviT1_ --------------------------
	.section	.nv.constant0._ZN2at6native18elementwise_kernelILi128ELi2EZNS0_22gpu_kernel_impl_nocastIZZZNS0_67_GLOBAL__N__bb565c37_34_ValidateCompressedIndicesKernel_cu_33a4b88b42_validate_compressed_sparse_indices_kernelILNS3_8CDimNameE0ENS3_18CUDAKernelLauncherENS3_14EmptyVecKernelENS3_8DummyVecELm8EEEvRKNS_6TensorESB_lllENKUlvE0_clEvENKUlvE0_clEvEUllE_EEvRNS_18TensorIteratorBaseERKT_EUliE_EEviT1_,"a",@progbits
	.sectionflags	@""
	.align	4
.nv.constant0._ZN2at6native18elementwise_kernelILi128ELi2EZNS0_22gpu_kernel_impl_nocastIZZZNS0_67_GLOBAL__N__bb565c37_34_ValidateCompressedIndicesKernel_cu_33a4b88b42_validate_compressed_sparse_indices_kernelILNS3_8CDimNameE0ENS3_18CUDAKernelLauncherENS3_14EmptyVecKernelENS3_8DummyVecELm8EEEvRKNS_6TensorESB_lllENKUlvE0_clEvENKUlvE0_clEvEUllE_EEvRNS_18TensorIteratorBaseERKT_EUliE_EEviT1_:
	.zero		1088


//--------------------- .nv.constant0._ZN2at6native27unrolled_elementwise_kernelIZZZNS0_67_GLOBAL__N__bb565c37_34_ValidateCompressedIndicesKernel_cu_33a4b88b42_validate_compressed_sparse_indices_kernelILNS2_8CDimNameE0ENS2_18CUDAKernelLauncherENS2_14EmptyVecKernelENS2_8DummyVecELm8EEEvRKNS_6TensorESA_lllENKUlvE0_clEvENKUlvE0_clEvEUllE_St5arrayIPcLm2EELi4E23TrivialOffsetCalculatorILi1EjESI_NS0_6memory15LoadWithoutCastENSJ_16StoreWithoutCastEEEviT_T0_T2_T3_T4_T5_ --------------------------
	.section	.nv.constant0._ZN2at6native27unrolled_elementwise_kernelIZZZNS0_67_GLOBAL__N__bb565c37_34_ValidateCompressedIndicesKernel_cu_33a4b88b42_validate_compressed_sparse_indices_kernelILNS2_8CDimNameE0ENS2_18CUDAKernelLauncherENS2_14EmptyVecKernelENS2_8DummyVecELm8EEEvRKNS_6TensorESA_lllENKUlvE0_clEvENKUlvE0_clEvEUllE_St5arrayIPcLm2EELi4E23TrivialOffsetCalculatorILi1EjESI_NS0_6memory15LoadWithoutCastENSJ_16StoreWithoutCastEEEviT_T0_T2_T3_T4_T5_,"a",@progbits
	.sectionflags	@""
	.align	4
.nv.constant0._ZN2at6native27unrolled_elementwise_kernelIZZZNS0_67_GLOBAL__N__bb565c37_34_ValidateCompressedIndicesKernel_cu_33a4b88b42_validate_compressed_sparse_indices_kernelILNS2_8CDimNameE0ENS2_18CUDAKernelLauncherENS2_14EmptyVecKernelENS2_8DummyVecELm8EEEvRKNS_6TensorESA_lllENKUlvE0_clEvENKUlvE0_clEvEUllE_St5arrayIPcLm2EELi4E23TrivialOffsetCalculatorILi1EjESI_NS0_6memory15LoadWithoutCastENSJ_16StoreWithoutCastEEEviT_T0_T2_T3_T4_T5_:
	.zero		580


//--------------------- .nv.constant0._ZN2at6native29vectorized_elementwise_kernelILi2EZZZNS0_67_GLOBAL__N__bb565c37_34_ValidateCompressedIndicesKernel_cu_33a4b88b42_validate_compressed_sparse_indices_kernelILNS2_8CDimNameE0ENS2_18CUDAKernelLauncherENS2_14EmptyVecKernelENS2_8DummyVecELm8EEEvRKNS_6TensorESA_lllENKUlvE0_clEvENKUlvE0_clEvEUllE_St5arrayIPcLm2EEEEviT0_T1_ --------------------------
	.section	.nv.constant0._ZN2at6native29vectorized_elementwise_kernelILi2EZZZNS0_67_GLOBAL__N__bb565c37_34_ValidateCompressedIndicesKernel_cu_33a4b88b42_validate_compressed_sparse_indices_kernelILNS2_8CDimNameE0ENS2_18CUDAKernelLauncherENS2_14EmptyVecKernelENS2_8DummyVecELm8EEEvRKNS_6TensorESA_lllENKUlvE0_clEvENKUlvE0_clEvEUllE_St5arrayIPcLm2EEEEviT0_T1_,"a",@progbits
	.sectionflags	@""
	.align	4
.nv.constant0._ZN2at6native29vectorized_elementwise_kernelILi2EZZZNS0_67_GLOBAL__N__bb565c37_34_ValidateCompressedIndicesKernel_cu_33a4b88b42_validate_compressed_sparse_indices_kernelILNS2_8CDimNameE0ENS2_18CUDAKernelLauncherENS2_14EmptyVecKernelENS2_8DummyVecELm8EEEvRKNS_6TensorESA_lllENKUlvE0_clEvENKUlvE0_clEvEUllE_St5arrayIPcLm2EEEEviT0_T1_:
	.zero		576


//--------------------- .nv.constant0._ZN2at6native29vectorized_elementwise_kernelILi4EZZZNS0_67_GLOBAL__N__bb565c37_34_ValidateCompressedIndicesKernel_cu_33a4b88b42_validate_compressed_sparse_indices_kernelILNS2_8CDimNameE0ENS2_18CUDAKernelLauncherENS2_14EmptyVecKernelENS2_8DummyVecELm8EEEvRKNS_6TensorESA_lllENKUlvE0_clEvENKUlvE0_clEvEUllE_St5arrayIPcLm2EEEEviT0_T1_ --------------------------
	.section	.nv.constant0._ZN2at6native29vectorized_elementwise_kernelILi4EZZZNS0_67_GLOBAL__N__bb565c37_34_ValidateCompressedIndicesKernel_cu_33a4b88b42_validate_compressed_sparse_indices_kernelILNS2_8CDimNameE0ENS2_18CUDAKernelLauncherENS2_14EmptyVecKernelENS2_8DummyVecELm8EEEvRKNS_6TensorESA_lllENKUlvE0_clEvENKUlvE0_clEvEUllE_St5arrayIPcLm2EEEEviT0_T1_,"a",@progbits
	.sectionflags	@""
	.align	4
.nv.constant0._ZN2at6native29vectorized_elementwise_kernelILi4EZZZNS0_67_GLOBAL__N__bb565c37_34_ValidateCompressedIndicesKernel_cu_33a4b88b42_validate_compressed_sparse_indices_kernelILNS2_8CDimNameE0ENS2_18CUDAKernelLauncherENS2_14EmptyVecKernelENS2_8DummyVecELm8EEEvRKNS_6TensorESA_lllENKUlvE0_clEvENKUlvE0_clEvEUllE_St5arrayIPcLm2EEEEviT0_T1_:
	.zero		576


//--------------------- .nv.constant0._ZN2at6native29vectorized_elementwise_kernelILi8EZZZNS0_67_GLOBAL__N__bb565c37_34_ValidateCompressedIndicesKernel_cu_33a4b88b42_validate_compressed_sparse_indices_kernelILNS2_8CDimNameE0ENS2_18CUDAKernelLauncherENS2_14EmptyVecKernelENS2_8DummyVecELm8EEEvRKNS_6TensorESA_lllENKUlvE0_clEvENKUlvE0_clEvEUllE_St5arrayIPcLm2EEEEviT0_T1_ --------------------------
	.section	.nv.constant0._ZN2at6native29vectorized_elementwise_kernelILi8EZZZNS0_67_GLOBAL__N__bb565c37_34_ValidateCompressedIndicesKernel_cu_33a4b88b42_validate_compressed_sparse_indices_kernelILNS2_8CDimNameE0ENS2_18CUDAKernelLauncherENS2_14EmptyVecKernelENS2_8DummyVecELm8EEEvRKNS_6TensorESA_lllENKUlvE0_clEvENKUlvE0_clEvEUllE_St5arrayIPcLm2EEEEviT0_T1_,"a",@progbits
	.sectionflags	@""
	.align	4
.nv.constant0._ZN2at6native29vectorized_elementwise_kernelILi8EZZZNS0_67_GLOBAL__N__bb565c37_34_ValidateCompressedIndicesKernel_cu_33a4b88b42_validate_compressed_sparse_indices_kernelILNS2_8CDimNameE0ENS2_18CUDAKernelLauncherENS2_14EmptyVecKernelENS2_8DummyVecELm8EEEvRKNS_6TensorESA_lllENKUlvE0_clEvENKUlvE0_clEvEUllE_St5arrayIPcLm2EEEEviT0_T1_:
	.zero		576


//--------------------- .nv.constant0._ZN2at6native18elementwise_kernelILi128ELi4EZNS0_15gpu_kernel_implIZZZNS0_67_GLOBAL__N__bb565c37_34_ValidateCompressedIndicesKernel_cu_33a4b88b42_validate_compressed_sparse_indices_kernelILNS3_8CDimNameE0ENS3_18CUDAKernelLauncherENS3_14EmptyVecKernelENS3_8DummyVecELm8EEEvRKNS_6TensorESB_lllENKUlvE0_clEvENKUlvE_clEvEUliE_EEvRNS_18TensorIteratorBaseERKT_EUliE_EEviT1_ --------------------------
	.section	.nv.constant0._ZN2at6native18elementwise_kernelILi128ELi4EZNS0_15gpu_kernel_implIZZZNS0_67_GLOBAL__N__bb565c37_34_ValidateCompressedIndicesKernel_cu_33a4b88b42_validate_compressed_sparse_indices_kernelILNS3_8CDimNameE0ENS3_18CUDAKernelLauncherENS3_14EmptyVecKernelENS3_8DummyVecELm8EEEvRKNS_6TensorESB_lllENKUlvE0_clEvENKUlvE_clEvEUliE_EEvRNS_18TensorIteratorBaseERKT_EUliE_EEviT1_,"a",@progbits
	.sectionflags	@""
	.align	4
.nv.constant0._ZN2at6native18elementwise_kernelILi128ELi4EZNS0_15gpu_kernel_implIZZZNS0_67_GLOBAL__N__bb565c37_34_ValidateCompressedIndicesKernel_cu_33a4b88b42_validate_compressed_sparse_indices_kernelILNS3_8CDimNameE0ENS3_18CUDAKernelLauncherENS3_14EmptyVecKernelENS3_8DummyVecELm8EEEvRKNS_6TensorESB_lllENKUlvE0_clEvENKUlvE_clEvEUliE_EEvRNS_18TensorIteratorBaseERKT_EUliE_EEviT1_:
	.zero		1096


//--------------------- .nv.constant0._ZN2at6native27unrolled_elementwise_kernelIZZZNS0_67_GLOBAL__N__bb565c37_34_ValidateCompressedIndicesKernel_cu_33a4b88b42_validate_compressed_sparse_indices_kernelILNS2_8CDimNameE0ENS2_18CUDAKernelLauncherENS2_14EmptyVecKernelENS2_8DummyVecELm8EEEvRKNS_6TensorESA_lllENKUlvE0_clEvENKUlvE_clEvEUliE_St5arrayIPcLm2EELi4E23TrivialOffsetCalculatorILi1EjESI_NS0_6memory12LoadWithCastILi1EEENSJ_13StoreWithCastILi1EEEEEviT_T0_T2_T3_T4_T5_ --------------------------
	.section	.nv.constant0._ZN2at6native27unrolled_elementwise_kernelIZZZNS0_67_GLOBAL__N__bb565c37_34_ValidateCompressedIndicesKernel_cu_33a4b88b42_validate_compressed_sparse_indices_kernelILNS2_8CDimNameE0ENS2_18CUDAKernelLauncherENS2_14EmptyVecKernelENS2_8DummyVecELm8EEEvRKNS_6TensorESA_lllENKUlvE0_clEvENKUlvE_clEvEUliE_St5arrayIPcLm2EELi4E23TrivialOffsetCalculatorILi1EjESI_NS0_6memory12LoadWithCastILi1EEENSJ_13StoreWithCastILi1EEEEEviT_T0_T2_T3_T4_T5_,"a",@progbits
	.sectionflags	@""
	.align	4
.nv.constant0._ZN2at6native27unrolled_elementwise_kernelIZZZNS0_67_GLOBAL__N__bb565c37_34_ValidateCompressedIndicesKernel_cu_33a4b88b42_validate_compressed_sparse_indices_kernelILNS2_8CDimNameE0ENS2_18CUDAKernelLauncherENS2_14EmptyVecKernelENS2_8DummyVecELm8EEEvRKNS_6TensorESA_lllENKUlvE0_clEvENKUlvE_clEvEUliE_St5arrayIPcLm2EELi4E23TrivialOffsetCalculatorILi1EjESI_NS0_6memory12LoadWithCastILi1EEENSJ_13StoreWithCastILi1EEEEEviT_T0_T2_T3_T4_T5_:
	.zero		596


//--------------------- .nv.constant0._ZN2at6native18elementwise_kernelILi128ELi2EZNS0_22gpu_kernel_impl_nocastIZZZNS0_67_GLOBAL__N__bb565c37_34_ValidateCompressedIndicesKernel_cu_33a4b88b42_validate_compressed_sparse_indices_kernelILNS3_8CDimNameE0ENS3_18CUDAKernelLauncherENS3_14EmptyVecKernelENS3_8DummyVecELm8EEEvRKNS_6TensorESB_lllENKUlvE0_clEvENKUlvE_clEvEUliE_EEvRNS_18TensorIteratorBaseERKT_EUliE_EEviT1_ --------------------------
	.section	.nv.constant0._ZN2at6native18elementwise_kernelILi128ELi2EZNS0_22gpu_kernel_impl_nocastIZZZNS0_67_GLOBAL__N__bb565c37_34_ValidateCompressedIndicesKernel_cu_33a4b88b42_validate_compressed_sparse_indices_kernelILNS3_8CDimNameE0ENS3_18CUDAKernelLauncherENS3_14EmptyVecKernelENS3_8DummyVecELm8EEEvRKNS_6TensorESB_lllENKUlvE0_clEvENKUlvE_clEvEUliE_EEvRNS_18TensorIteratorBaseERKT_EUliE_EEviT1_,"a",@progbits
	.sectionflags	@""
	.align	4
.nv.constant0._ZN2at6native18elementwise_kernelILi128ELi2EZNS0_22gpu_kernel_impl_nocastIZZZNS0_67_GLOBAL__N__bb565c37_34_ValidateCompressedIndicesKernel_cu_33a4b88b42_validate_compressed_sparse_indices_kernelILNS3_8CDimNameE0ENS3_18CUDAKernelLauncherENS3_14EmptyVecKernelENS3_8DummyVecELm8EEEvRKNS_6TensorESB_lllENKUlvE0_clEvENKUlvE_clEvEUliE_EEvRNS_18TensorIteratorBaseERKT_EUliE_EEviT1_:
	.zero		1088


//--------------------- .nv.constant0._ZN2at6native27unrolled_elementwise_kernelIZZZNS0_67_GLOBAL__N__bb565c37_34_ValidateCompressedIndicesKernel_cu_33a4b88b42_validate_compressed_sparse_indices_kernelILNS2_8CDimNameE0ENS2_18CUDAKernelLauncherENS2_14EmptyVecKernelENS2_8DummyVecELm8EEEvRKNS_6TensorESA_lllENKUlvE0_clEvENKUlvE_clEvEUliE_St5arrayIPcLm2EELi4E23TrivialOffsetCalculatorILi1EjESI_NS0_6memory15LoadWithoutCastENSJ_16StoreWithoutCastEEEviT_T0_T2_T3_T4_T5_ --------------------------
	.section	.nv.constant0._ZN2at6native27unrolled_elementwise_kernelIZZZNS0_67_GLOBAL__N__bb565c37_34_ValidateCompressedIndicesKernel_cu_33a4b88b42_validate_compressed_sparse_indices_kernelILNS2_8CDimNameE0ENS2_18CUDAKernelLauncherENS2_14EmptyVecKernelENS2_8DummyVecELm8EEEvRKNS_6TensorESA_lllENKUlvE0_clEvENKUlvE_clEvEUliE_St5arrayIPcLm2EELi4E23TrivialOffsetCalculatorILi1EjESI_NS0_6memory15LoadWithoutCastENSJ_16StoreWithoutCastEEEviT_T0_T2_T3_T4_T5_,"a",@progbits
	.sectionflags	@""
	.align	4
.nv.constant0._ZN2at6native27unrolled_elementwise_kernelIZZZNS0_67_GLOBAL__N__bb565c37_34_ValidateCompressedIndicesKernel_cu_33a4b88b42_validate_compressed_sparse_indices_kernelILNS2_8CDimNameE0ENS2_18CUDAKernelLauncherENS2_14EmptyVecKernelENS2_8DummyVecELm8EEEvRKNS_6TensorESA_lllENKUlvE0_clEvENKUlvE_clEvEUliE_St5arrayIPcLm2EELi4E23TrivialOffsetCalculatorILi1EjESI_NS0_6memory15LoadWithoutCastENSJ_16StoreWithoutCastEEEviT_T0_T2_T3_T4_T5_:
	.zero		580


//--------------------- .nv.constant0._ZN2at6native29vectorized_elementwise_kernelILi2EZZZNS0_67_GLOBAL__N__bb565c37_34_ValidateCompressedIndicesKernel_cu_33a4b88b42_validate_compressed_sparse_indices_kernelILNS2_8CDimNameE0ENS2_18CUDAKernelLauncherENS2_14EmptyVecKernelENS2_8DummyVecELm8EEEvRKNS_6TensorESA_lllENKUlvE0_clEvENKUlvE_clEvEUliE_St5arrayIPcLm2EEEEviT0_T1_ --------------------------
	.section	.nv.constant0._ZN2at6native29vectorized_elementwise_kernelILi2EZZZNS0_67_GLOBAL__N__bb565c37_34_ValidateCompressedIndicesKernel_cu_33a4b88b42_validate_compressed_sparse_indices_kernelILNS2_8CDimNameE0ENS2_18CUDAKernelLauncherENS2_14EmptyVecKernelENS2_8DummyVecELm8EEEvRKNS_6TensorESA_lllENKUlvE0_clEvENKUlvE_clEvEUliE_St5arrayIPcLm2EEEEviT0_T1_,"a",@progbits
	.sectionflags	@""
	.align	4
.nv.constant0._ZN2at6native29vectorized_elementwise_kernelILi2EZZZNS0_67_GLOBAL__N__bb565c37_34_ValidateCompressedIndicesKernel_cu_33a4b88b42_validate_compressed_sparse_indices_kernelILNS2_8CDimNameE0ENS2_18CUDAKernelLauncherENS2_14EmptyVecKernelENS2_8DummyVecELm8EEEvRKNS_6TensorESA_lllENKUlvE0_clEvENKUlvE_clEvEUliE_St5arrayIPcLm2EEEEviT0_T1_:
	.zero		576


//--------------------- .nv.constant0._ZN2at6native29vectorized_elementwise_kernelILi4EZZZNS0_67_GLOBAL__N__bb565c37_34_ValidateCompressedIndicesKernel_cu_33a4b88b42_validate_compressed_sparse_indices_kernelILNS2_8CDimNameE0ENS2_18CUDAKernelLauncherENS2_14EmptyVecKernelENS2_8DummyVecELm8EEEvRKNS_6TensorESA_lllENKUlvE0_clEvENKUlvE_clEvEUliE_St5arrayIPcLm2EEEEviT0_T1_ --------------------------
	.section	.nv.constant0._ZN2at6native29vectorized_elementwise_kernelILi4EZZZNS0_67_GLOBAL__N__bb565c37_34_ValidateCompressedIndicesKernel_cu_33a4b88b42_validate_compressed_sparse_indices_kernelILNS2_8CDimNameE0ENS2_18CUDAKernelLauncherENS2_14EmptyVecKernelENS2_8DummyVecELm8EEEvRKNS_6TensorESA_lllENKUlvE0_clEvENKUlvE_clEvEUliE_St5arrayIPcLm2EEEEviT0_T1_,"a",@progbits
	.sectionflags	@""
	.align	4
.nv.constant0._ZN2at6native29vectorized_elementwise_kernelILi4EZZZNS0_67_GLOBAL__N__bb565c37_34_ValidateCompressedIndicesKernel_cu_33a4b88b42_validate_compressed_sparse_indices_kernelILNS2_8CDimNameE0ENS2_18CUDAKernelLauncherENS2_14EmptyVecKernelENS2_8DummyVecELm8EEEvRKNS_6TensorESA_lllENKUlvE0_clEvENKUlvE_clEvEUliE_St5arrayIPcLm2EEEEviT0_T1_:
	.zero		576


//--------------------- .nv.constant0._ZN2at6native29vectorized_elementwise_kernelILi8EZZZNS0_67_GLOBAL__N__bb565c37_34_ValidateCompressedIndicesKernel_cu_33a4b88b42_validate_compressed_sparse_indices_kernelILNS2_8CDimNameE0ENS2_18CUDAKernelLauncherENS2_14EmptyVecKernelENS2_8DummyVecELm8EEEvRKNS_6TensorESA_lllENKUlvE0_clEvENKUlvE_clEvEUliE_St5arrayIPcLm2EEEEviT0_T1_ --------------------------
	.section	.nv.constant0._ZN2at6native29vectorized_elementwise_kernelILi8EZZZNS0_67_GLOBAL__N__bb565c37_34_ValidateCompressedIndicesKernel_cu_33a4b88b42_validate_compressed_sparse_indices_kernelILNS2_8CDimNameE0ENS2_18CUDAKernelLauncherENS2_14EmptyVecKernelENS2_8DummyVecELm8EEEvRKNS_6TensorESA_lllENKUlvE0_clEvENKUlvE_clEvEUliE_St5arrayIPcLm2EEEEviT0_T1_,"a",@progbits
	.sectionflags	@""
	.align	4
.nv.constant0._ZN2at6native29vectorized_elementwise_kernelILi8EZZZNS0_67_GLOBAL__N__bb565c37_34_ValidateCompressedIndicesKernel_cu_33a4b88b42_validate_compressed_sparse_indices_kernelILNS2_8CDimNameE0ENS2_18CUDAKernelLauncherENS2_14EmptyVecKernelENS2_8DummyVecELm8EEEvRKNS_6TensorESA_lllENKUlvE0_clEvENKUlvE_clEvEUliE_St5arrayIPcLm2EEEEviT0_T1_:
	.zero		576


//--------------------- SYMBOLS --------------------------

	.type		.nv.reservedSmem.offset0,@object
	.size		.nv.reservedSmem.offset0,0x4
	.type		__assertfail,@function
